	.target	sm_90a

	.elftype	@"ET_EXEC"


//--------------------- .note.nv.tkinfo           --------------------------
	.section	.note.nv.tkinfo,"",@"SHT_NOTE"
	.sectionflags	@"SHF_NOTE_NV_TKINFO"
	.tkinfo
        /*0018*/ 	.word	0x00000002
        /*0030*/ 	.string	""
        /*0030*/ 	.string	"ptxas"
        /*0030*/ 	.string	"Cuda compilation tools, release 13.0, V13.0.88"
        /*0030*/ 	.string	"Build cuda_13.0.r13.0/compiler.36424714_0"
        /*0030*/ 	.string	"-arch sm_90a -m 64 "



//--------------------- .note.nv.cuinfo           --------------------------
	.section	.note.nv.cuinfo,"",@"SHT_NOTE"
	.sectionflags	@"SHF_NOTE_NV_CUINFO"
        /*0018*/ 	.short	0x0002
        /*001a*/ 	.short	0x005a
        /*001c*/ 	.short	0x0082
	.zero		2


//--------------------- .nv.info                  --------------------------
	.section	.nv.info,"",@"SHT_CUDA_INFO"
	.align	4


	//----- nvinfo : EIATTR_REGCOUNT
	.align		4
        /*0000*/ 	.byte	0x04, 0x2f
        /*0002*/ 	.short	(.L_29 - .L_28)
	.align		4
.L_28:
        /*0004*/ 	.word	index@(_Z23gemm_half_q_half_kernelILi1ELi128ELb1ELb1ELi32EEvPK6__halfPKjS4_S2_PS0_iiiiPKtS7_iiiiiibS2_i)
        /*0008*/ 	.word	0x00000020


	//----- nvinfo : EIATTR_FRAME_SIZE
	.align		4
.L_29:
        /*000c*/ 	.byte	0x04, 0x11
        /*000e*/ 	.short	(.L_31 - .L_30)
	.align		4
.L_30:
        /*0010*/ 	.word	index@(_Z23gemm_half_q_half_kernelILi1ELi128ELb1ELb1ELi32EEvPK6__halfPKjS4_S2_PS0_iiiiPKtS7_iiiiiibS2_i)
        /*0014*/ 	.word	0x00000000


	//----- nvinfo : EIATTR_REGCOUNT
	.align		4
.L_31:
        /*0018*/ 	.byte	0x04, 0x2f
        /*001a*/ 	.short	(.L_33 - .L_32)
	.align		4
.L_32:
        /*001c*/ 	.word	index@(_Z23gemm_half_q_half_kernelILi1ELi38ELb1ELb1ELi32EEvPK6__halfPKjS4_S2_PS0_iiiiPKtS7_iiiiiibS2_i)
        /*0020*/ 	.word	0x00000030


	//----- nvinfo : EIATTR_FRAME_SIZE
	.align		4
.L_33:
        /*0024*/ 	.byte	0x04, 0x11
        /*0026*/ 	.short	(.L_35 - .L_34)
	.align		4
.L_34:
        /*0028*/ 	.word	index@(_Z23gemm_half_q_half_kernelILi1ELi38ELb1ELb1ELi32EEvPK6__halfPKjS4_S2_PS0_iiiiPKtS7_iiiiiibS2_i)
        /*002c*/ 	.word	0x00000000


	//----- nvinfo : EIATTR_REGCOUNT
	.align		4
.L_35:
        /*0030*/ 	.byte	0x04, 0x2f
        /*0032*/ 	.short	(.L_37 - .L_36)
	.align		4
.L_36:
        /*0034*/ 	.word	index@(_Z23gemm_half_q_half_kernelILi1ELi20ELb1ELb1ELi32EEvPK6__halfPKjS4_S2_PS0_iiiiPKtS7_iiiiiibS2_i)
        /*0038*/ 	.word	0x00000038


	//----- nvinfo : EIATTR_FRAME_SIZE
	.align		4
.L_37:
        /*003c*/ 	.byte	0x04, 0x11
        /*003e*/ 	.short	(.L_39 - .L_38)
	.align		4
.L_38:
        /*0040*/ 	.word	index@(_Z23gemm_half_q_half_kernelILi1ELi20ELb1ELb1ELi32EEvPK6__halfPKjS4_S2_PS0_iiiiPKtS7_iiiiiibS2_i)
        /*0044*/ 	.word	0x00000000


	//----- nvinfo : EIATTR_REGCOUNT
	.align		4
.L_39:
        /*0048*/ 	.byte	0x04, 0x2f
        /*004a*/ 	.short	(.L_41 - .L_40)
	.align		4
.L_40:
        /*004c*/ 	.word	index@(_Z23gemm_half_q_half_kernelILi1ELi140ELb1ELb1ELi32EEvPK6__halfPKjS4_S2_PS0_iiiiPKtS7_iiiiiibS2_i)
        /*0050*/ 	.word	0x00000034


	//----- nvinfo : EIATTR_FRAME_SIZE
	.align		4
.L_41:
        /*0054*/ 	.byte	0x04, 0x11
        /*0056*/ 	.short	(.L_43 - .L_42)
	.align		4
.L_42:
        /*0058*/ 	.word	index@(_Z23gemm_half_q_half_kernelILi1ELi140ELb1ELb1ELi32EEvPK6__halfPKjS4_S2_PS0_iiiiPKtS7_iiiiiibS2_i)
        /*005c*/ 	.word	0x00000000


	//----- nvinfo : EIATTR_REGCOUNT
	.align		4
.L_43:
        /*0060*/ 	.byte	0x04, 0x2f
        /*0062*/ 	.short	(.L_45 - .L_44)
	.align		4
.L_44:
        /*0064*/ 	.word	index@(_Z23gemm_half_q_half_kernelILi1ELi152ELb1ELb1ELi32EEvPK6__halfPKjS4_S2_PS0_iiiiPKtS7_iiiiiibS2_i)
        /*0068*/ 	.word	0x00000038


	//----- nvinfo : EIATTR_FRAME_SIZE
	.align		4
.L_45:
        /*006c*/ 	.byte	0x04, 0x11
        /*006e*/ 	.short	(.L_47 - .L_46)
	.align		4
.L_46:
        /*0070*/ 	.word	index@(_Z23gemm_half_q_half_kernelILi1ELi152ELb1ELb1ELi32EEvPK6__halfPKjS4_S2_PS0_iiiiPKtS7_iiiiiibS2_i)
        /*0074*/ 	.word	0x00000000


	//----- nvinfo : EIATTR_REGCOUNT
	.align		4
.L_47:
        /*0078*/ 	.byte	0x04, 0x2f
        /*007a*/ 	.short	(.L_49 - .L_48)
	.align		4
.L_48:
        /*007c*/ 	.word	index@(_Z23gemm_half_q_half_kernelILi1ELi176ELb1ELb1ELi32EEvPK6__halfPKjS4_S2_PS0_iiiiPKtS7_iiiiiibS2_i)
        /*0080*/ 	.word	0x00000038


	//----- nvinfo : EIATTR_FRAME_SIZE
	.align		4
.L_49:
        /*0084*/ 	.byte	0x04, 0x11
        /*0086*/ 	.short	(.L_51 - .L_50)
	.align		4
.L_50:
        /*0088*/ 	.word	index@(_Z23gemm_half_q_half_kernelILi1ELi176ELb1ELb1ELi32EEvPK6__halfPKjS4_S2_PS0_iiiiPKtS7_iiiiiibS2_i)
        /*008c*/ 	.word	0x00000000


	//----- nvinfo : EIATTR_REGCOUNT
	.align		4
.L_51:
        /*0090*/ 	.byte	0x04, 0x2f
        /*0092*/ 	.short	(.L_53 - .L_52)
	.align		4
.L_52:
        /*0094*/ 	.word	index@(_Z23gemm_half_q_half_kernelILi1ELi172ELb1ELb1ELi32EEvPK6__halfPKjS4_S2_PS0_iiiiPKtS7_iiiiiibS2_i)
        /*0098*/ 	.word	0x00000034


	//----- nvinfo : EIATTR_FRAME_SIZE
	.align		4
.L_53:
        /*009c*/ 	.byte	0x04, 0x11
        /*009e*/ 	.short	(.L_55 - .L_54)
	.align		4
.L_54:
        /*00a0*/ 	.word	index@(_Z23gemm_half_q_half_kernelILi1ELi172ELb1ELb1ELi32EEvPK6__halfPKjS4_S2_PS0_iiiiPKtS7_iiiiiibS2_i)
        /*00a4*/ 	.word	0x00000000


	//----- nvinfo : EIATTR_REGCOUNT
	.align		4
.L_55:
        /*00a8*/ 	.byte	0x04, 0x2f
        /*00aa*/ 	.short	(.L_57 - .L_56)
	.align		4
.L_56:
        /*00ac*/ 	.word	index@(_Z23gemm_half_q_half_kernelILi1ELi10ELb1ELb1ELi32EEvPK6__halfPKjS4_S2_PS0_iiiiPKtS7_iiiiiibS2_i)
        /*00b0*/ 	.word	0x00000028


	//----- nvinfo : EIATTR_FRAME_SIZE
	.align		4
.L_57:
        /*00b4*/ 	.byte	0x04, 0x11
        /*00b6*/ 	.short	(.L_59 - .L_58)
	.align		4
.L_58:
        /*00b8*/ 	.word	index@(_Z23gemm_half_q_half_kernelILi1ELi10ELb1ELb1ELi32EEvPK6__halfPKjS4_S2_PS0_iiiiPKtS7_iiiiiibS2_i)
        /*00bc*/ 	.word	0x00000000


	//----- nvinfo : EIATTR_REGCOUNT
	.align		4
.L_59:
        /*00c0*/ 	.byte	0x04, 0x2f
        /*00c2*/ 	.short	(.L_61 - .L_60)
	.align		4
.L_60:
        /*00c4*/ 	.word	index@(_Z23gemm_half_q_half_kernelILi1ELi40ELb1ELb1ELi32EEvPK6__halfPKjS4_S2_PS0_iiiiPKtS7_iiiiiibS2_i)
        /*00c8*/ 	.word	0x00000028


	//----- nvinfo : EIATTR_FRAME_SIZE
	.align		4
.L_61:
        /*00cc*/ 	.byte	0x04, 0x11
        /*00ce*/ 	.short	(.L_63 - .L_62)
	.align		4
.L_62:
        /*00d0*/ 	.word	index@(_Z23gemm_half_q_half_kernelILi1ELi40ELb1ELb1ELi32EEvPK6__halfPKjS4_S2_PS0_iiiiPKtS7_iiiiiibS2_i)
        /*00d4*/ 	.word	0x00000000


	//----- nvinfo : EIATTR_REGCOUNT
	.align		4
.L_63:
        /*00d8*/ 	.byte	0x04, 0x2f
        /*00da*/ 	.short	(.L_65 - .L_64)
	.align		4
.L_64:
        /*00dc*/ 	.word	index@(_Z23gemm_half_q_half_kernelILi1ELi160ELb1ELb1ELi32EEvPK6__halfPKjS4_S2_PS0_iiiiPKtS7_iiiiiibS2_i)
        /*00e0*/ 	.word	0x00000028


	//----- nvinfo : EIATTR_FRAME_SIZE
	.align		4
.L_65:
        /*00e4*/ 	.byte	0x04, 0x11
        /*00e6*/ 	.short	(.L_67 - .L_66)
	.align		4
.L_66:
        /*00e8*/ 	.word	index@(_Z23gemm_half_q_half_kernelILi1ELi160ELb1ELb1ELi32EEvPK6__halfPKjS4_S2_PS0_iiiiPKtS7_iiiiiibS2_i)
        /*00ec*/ 	.word	0x00000000


	//----- nvinfo : EIATTR_REGCOUNT
	.align		4
.L_67:
        /*00f0*/ 	.byte	0x04, 0x2f
        /*00f2*/ 	.short	(.L_69 - .L_68)
	.align		4
.L_68:
        /*00f4*/ 	.word	index@(_Z23gemm_half_q_half_kernelILi1ELi190ELb1ELb1ELi32EEvPK6__halfPKjS4_S2_PS0_iiiiPKtS7_iiiiiibS2_i)
        /*00f8*/ 	.word	0x00000038


	//----- nvinfo : EIATTR_FRAME_SIZE
	.align		4
.L_69:
        /*00fc*/ 	.byte	0x04, 0x11
        /*00fe*/ 	.short	(.L_71 - .L_70)
	.align		4
.L_70:
        /*0100*/ 	.word	index@(_Z23gemm_half_q_half_kernelILi1ELi190ELb1ELb1ELi32EEvPK6__halfPKjS4_S2_PS0_iiiiPKtS7_iiiiiibS2_i)
        /*0104*/ 	.word	0x00000000


	//----- nvinfo : EIATTR_REGCOUNT
	.align		4
.L_71:
        /*0108*/ 	.byte	0x04, 0x2f
        /*010a*/ 	.short	(.L_73 - .L_72)
	.align		4
.L_72:
        /*010c*/ 	.word	index@(_Z23gemm_half_q_half_kernelILi1ELi128ELb1ELb1ELi64EEvPK6__halfPKjS4_S2_PS0_iiiiPKtS7_iiiiiibS2_i)
        /*0110*/ 	.word	0x00000028


	//----- nvinfo : EIATTR_FRAME_SIZE
	.align		4
.L_73:
        /*0114*/ 	.byte	0x04, 0x11
        /*0116*/ 	.short	(.L_75 - .L_74)
	.align		4
.L_74:
        /*0118*/ 	.word	index@(_Z23gemm_half_q_half_kernelILi1ELi128ELb1ELb1ELi64EEvPK6__halfPKjS4_S2_PS0_iiiiPKtS7_iiiiiibS2_i)
        /*011c*/ 	.word	0x00000010


	//----- nvinfo : EIATTR_REGCOUNT
	.align		4
.L_75:
        /*0120*/ 	.byte	0x04, 0x2f
        /*0122*/ 	.short	(.L_77 - .L_76)
	.align		4
.L_76:
        /*0124*/ 	.word	index@(_Z23gemm_half_q_half_kernelILi1ELi38ELb1ELb1ELi64EEvPK6__halfPKjS4_S2_PS0_iiiiPKtS7_iiiiiibS2_i)
        /*0128*/ 	.word	0x0000002e


	//----- nvinfo : EIATTR_FRAME_SIZE
	.align		4
.L_77:
        /*012c*/ 	.byte	0x04, 0x11
        /*012e*/ 	.short	(.L_79 - .L_78)
	.align		4
.L_78:
        /*0130*/ 	.word	index@(_Z23gemm_half_q_half_kernelILi1ELi38ELb1ELb1ELi64EEvPK6__halfPKjS4_S2_PS0_iiiiPKtS7_iiiiiibS2_i)
        /*0134*/ 	.word	0x00000010


	//----- nvinfo : EIATTR_REGCOUNT
	.align		4
.L_79:
        /*0138*/ 	.byte	0x04, 0x2f
        /*013a*/ 	.short	(.L_81 - .L_80)
	.align		4
.L_80:
        /*013c*/ 	.word	index@(_Z23gemm_half_q_half_kernelILi1ELi20ELb1ELb1ELi64EEvPK6__halfPKjS4_S2_PS0_iiiiPKtS7_iiiiiibS2_i)
        /*0140*/ 	.word	0x00000059


	//----- nvinfo : EIATTR_FRAME_SIZE
	.align		4
.L_81:
        /*0144*/ 	.byte	0x04, 0x11
        /*0146*/ 	.short	(.L_83 - .L_82)
	.align		4
.L_82:
        /*0148*/ 	.word	index@(_Z23gemm_half_q_half_kernelILi1ELi20ELb1ELb1ELi64EEvPK6__halfPKjS4_S2_PS0_iiiiPKtS7_iiiiiibS2_i)
        /*014c*/ 	.word	0x00000010


	//----- nvinfo : EIATTR_REGCOUNT
	.align		4
.L_83:
        /*0150*/ 	.byte	0x04, 0x2f
        /*0152*/ 	.short	(.L_85 - .L_84)
	.align		4
.L_84:
        /*0154*/ 	.word	index@(_Z23gemm_half_q_half_kernelILi1ELi140ELb1ELb1ELi64EEvPK6__halfPKjS4_S2_PS0_iiiiPKtS7_iiiiiibS2_i)
        /*0158*/ 	.word	0x00000030


	//----- nvinfo : EIATTR_FRAME_SIZE
	.align		4
.L_85:
        /*015c*/ 	.byte	0x04, 0x11
        /*015e*/ 	.short	(.L_87 - .L_86)
	.align		4
.L_86:
        /*0160*/ 	.word	index@(_Z23gemm_half_q_half_kernelILi1ELi140ELb1ELb1ELi64EEvPK6__halfPKjS4_S2_PS0_iiiiPKtS7_iiiiiibS2_i)
        /*0164*/ 	.word	0x00000010


	//----- nvinfo : EIATTR_REGCOUNT
	.align		4
.L_87:
        /*0168*/ 	.byte	0x04, 0x2f
        /*016a*/ 	.short	(.L_89 - .L_88)
	.align		4
.L_88:
        /*016c*/ 	.word	index@(_Z23gemm_half_q_half_kernelILi1ELi152ELb1ELb1ELi64EEvPK6__halfPKjS4_S2_PS0_iiiiPKtS7_iiiiiibS2_i)
        /*0170*/ 	.word	0x00000036


	//----- nvinfo : EIATTR_FRAME_SIZE
	.align		4
.L_89:
        /*0174*/ 	.byte	0x04, 0x11
        /*0176*/ 	.short	(.L_91 - .L_90)
	.align		4
.L_90:
        /*0178*/ 	.word	index@(_Z23gemm_half_q_half_kernelILi1ELi152ELb1ELb1ELi64EEvPK6__halfPKjS4_S2_PS0_iiiiPKtS7_iiiiiibS2_i)
        /*017c*/ 	.word	0x00000010


	//----- nvinfo : EIATTR_REGCOUNT
	.align		4
.L_91:
        /*0180*/ 	.byte	0x04, 0x2f
        /*0182*/ 	.short	(.L_93 - .L_92)
	.align		4
.L_92:
        /*0184*/ 	.word	index@(_Z23gemm_half_q_half_kernelILi1ELi176ELb1ELb1ELi64EEvPK6__halfPKjS4_S2_PS0_iiiiPKtS7_iiiiiibS2_i)
        /*0188*/ 	.word	0x00000036


	//----- nvinfo : EIATTR_FRAME_SIZE
	.align		4
.L_93:
        /*018c*/ 	.byte	0x04, 0x11
        /*018e*/ 	.short	(.L_95 - .L_94)
	.align		4
.L_94:
        /*0190*/ 	.word	index@(_Z23gemm_half_q_half_kernelILi1ELi176ELb1ELb1ELi64EEvPK6__halfPKjS4_S2_PS0_iiiiPKtS7_iiiiiibS2_i)
        /*0194*/ 	.word	0x00000010


	//----- nvinfo : EIATTR_REGCOUNT
	.align		4
.L_95:
        /*0198*/ 	.byte	0x04, 0x2f
        /*019a*/ 	.short	(.L_97 - .L_96)
	.align		4
.L_96:
        /*019c*/ 	.word	index@(_Z23gemm_half_q_half_kernelILi1ELi172ELb1ELb1ELi64EEvPK6__halfPKjS4_S2_PS0_iiiiPKtS7_iiiiiibS2_i)
        /*01a0*/ 	.word	0x00000030


	//----- nvinfo : EIATTR_FRAME_SIZE
	.align		4
.L_97:
        /*01a4*/ 	.byte	0x04, 0x11
        /*01a6*/ 	.short	(.L_99 - .L_98)
	.align		4
.L_98:
        /*01a8*/ 	.word	index@(_Z23gemm_half_q_half_kernelILi1ELi172ELb1ELb1ELi64EEvPK6__halfPKjS4_S2_PS0_iiiiPKtS7_iiiiiibS2_i)
        /*01ac*/ 	.word	0x00000010


	//----- nvinfo : EIATTR_REGCOUNT
	.align		4
.L_99:
        /*01b0*/ 	.byte	0x04, 0x2f
        /*01b2*/ 	.short	(.L_101 - .L_100)
	.align		4
.L_100:
        /*01b4*/ 	.word	index@(_Z23gemm_half_q_half_kernelILi1ELi10ELb1ELb1ELi64EEvPK6__halfPKjS4_S2_PS0_iiiiPKtS7_iiiiiibS2_i)
        /*01b8*/ 	.word	0x00000038


	//----- nvinfo : EIATTR_FRAME_SIZE
	.align		4
.L_101:
        /*01bc*/ 	.byte	0x04, 0x11
        /*01be*/ 	.short	(.L_103 - .L_102)
	.align		4
.L_102:
        /*01c0*/ 	.word	index@(_Z23gemm_half_q_half_kernelILi1ELi10ELb1ELb1ELi64EEvPK6__halfPKjS4_S2_PS0_iiiiPKtS7_iiiiiibS2_i)
        /*01c4*/ 	.word	0x00000010


	//----- nvinfo : EIATTR_REGCOUNT
	.align		4
.L_103:
        /*01c8*/ 	.byte	0x04, 0x2f
        /*01ca*/ 	.short	(.L_105 - .L_104)
	.align		4
.L_104:
        /*01cc*/ 	.word	index@(_Z23gemm_half_q_half_kernelILi1ELi40ELb1ELb1ELi64EEvPK6__halfPKjS4_S2_PS0_iiiiPKtS7_iiiiiibS2_i)
        /*01d0*/ 	.word	0x00000030


	//----- nvinfo : EIATTR_FRAME_SIZE
	.align		4
.L_105:
        /*01d4*/ 	.byte	0x04, 0x11
        /*01d6*/ 	.short	(.L_107 - .L_106)
	.align		4
.L_106:
        /*01d8*/ 	.word	index@(_Z23gemm_half_q_half_kernelILi1ELi40ELb1ELb1ELi64EEvPK6__halfPKjS4_S2_PS0_iiiiPKtS7_iiiiiibS2_i)
        /*01dc*/ 	.word	0x00000010


	//----- nvinfo : EIATTR_REGCOUNT
	.align		4
.L_107:
        /*01e0*/ 	.byte	0x04, 0x2f
        /*01e2*/ 	.short	(.L_109 - .L_108)
	.align		4
.L_108:
        /*01e4*/ 	.word	index@(_Z23gemm_half_q_half_kernelILi1ELi160ELb1ELb1ELi64EEvPK6__halfPKjS4_S2_PS0_iiiiPKtS7_iiiiiibS2_i)
        /*01e8*/ 	.word	0x00000030


	//----- nvinfo : EIATTR_FRAME_SIZE
	.align		4
.L_109:
        /*01ec*/ 	.byte	0x04, 0x11
        /*01ee*/ 	.short	(.L_111 - .L_110)
	.align		4
.L_110:
        /*01f0*/ 	.word	index@(_Z23gemm_half_q_half_kernelILi1ELi160ELb1ELb1ELi64EEvPK6__halfPKjS4_S2_PS0_iiiiPKtS7_iiiiiibS2_i)
        /*01f4*/ 	.word	0x00000010


	//----- nvinfo : EIATTR_REGCOUNT
	.align		4
.L_111:
        /*01f8*/ 	.byte	0x04, 0x2f
        /*01fa*/ 	.short	(.L_113 - .L_112)
	.align		4
.L_112:
        /*01fc*/ 	.word	index@(_Z23gemm_half_q_half_kernelILi1ELi190ELb1ELb1ELi64EEvPK6__halfPKjS4_S2_PS0_iiiiPKtS7_iiiiiibS2_i)
        /*0200*/ 	.word	0x00000038


	//----- nvinfo : EIATTR_FRAME_SIZE
	.align		4
.L_113:
        /*0204*/ 	.byte	0x04, 0x11
        /*0206*/ 	.short	(.L_115 - .L_114)
	.align		4
.L_114:
        /*0208*/ 	.word	index@(_Z23gemm_half_q_half_kernelILi1ELi190ELb1ELb1ELi64EEvPK6__halfPKjS4_S2_PS0_iiiiPKtS7_iiiiiibS2_i)
        /*020c*/ 	.word	0x00000010


	//----- nvinfo : EIATTR_REGCOUNT
	.align		4
.L_115:
        /*0210*/ 	.byte	0x04, 0x2f
        /*0212*/ 	.short	(.L_117 - .L_116)
	.align		4
.L_116:
        /*0214*/ 	.word	index@(_Z23gemm_half_q_half_kernelILi2ELi128ELb1ELb1ELi32EEvPK6__halfPKjS4_S2_PS0_iiiiPKtS7_iiiiiibS2_i)
        /*0218*/ 	.word	0x00000040


	//----- nvinfo : EIATTR_FRAME_SIZE
	.align		4
.L_117:
        /*021c*/ 	.byte	0x04, 0x11
        /*021e*/ 	.short	(.L_119 - .L_118)
	.align		4
.L_118:
        /*0220*/ 	.word	index@(_Z23gemm_half_q_half_kernelILi2ELi128ELb1ELb1ELi32EEvPK6__halfPKjS4_S2_PS0_iiiiPKtS7_iiiiiibS2_i)
        /*0224*/ 	.word	0x00000000


	//----- nvinfo : EIATTR_REGCOUNT
	.align		4
.L_119:
        /*0228*/ 	.byte	0x04, 0x2f
        /*022a*/ 	.short	(.L_121 - .L_120)
	.align		4
.L_120:
        /*022c*/ 	.word	index@(_Z23gemm_half_q_half_kernelILi2ELi38ELb1ELb1ELi32EEvPK6__halfPKjS4_S2_PS0_iiiiPKtS7_iiiiiibS2_i)
        /*0230*/ 	.word	0x0000005f


	//----- nvinfo : EIATTR_FRAME_SIZE
	.align		4
.L_121:
        /*0234*/ 	.byte	0x04, 0x11
        /*0236*/ 	.short	(.L_123 - .L_122)
	.align		4
.L_122:
        /*0238*/ 	.word	index@(_Z23gemm_half_q_half_kernelILi2ELi38ELb1ELb1ELi32EEvPK6__halfPKjS4_S2_PS0_iiiiPKtS7_iiiiiibS2_i)
        /*023c*/ 	.word	0x00000000


	//----- nvinfo : EIATTR_REGCOUNT
	.align		4
.L_123:
        /*0240*/ 	.byte	0x04, 0x2f
        /*0242*/ 	.short	(.L_125 - .L_124)
	.align		4
.L_124:
        /*0244*/ 	.word	index@(_Z23gemm_half_q_half_kernelILi2ELi20ELb1ELb1ELi32EEvPK6__halfPKjS4_S2_PS0_iiiiPKtS7_iiiiiibS2_i)
        /*0248*/ 	.word	0x0000005f


	//----- nvinfo : EIATTR_FRAME_SIZE
	.align		4
.L_125:
        /*024c*/ 	.byte	0x04, 0x11
        /*024e*/ 	.short	(.L_127 - .L_126)
	.align		4
.L_126:
        /*0250*/ 	.word	index@(_Z23gemm_half_q_half_kernelILi2ELi20ELb1ELb1ELi32EEvPK6__halfPKjS4_S2_PS0_iiiiPKtS7_iiiiiibS2_i)
        /*0254*/ 	.word	0x00000000


	//----- nvinfo : EIATTR_REGCOUNT
	.align		4
.L_127:
        /*0258*/ 	.byte	0x04, 0x2f
        /*025a*/ 	.short	(.L_129 - .L_128)
	.align		4
.L_128:
        /*025c*/ 	.word	index@(_Z23gemm_half_q_half_kernelILi2ELi140ELb1ELb1ELi32EEvPK6__halfPKjS4_S2_PS0_iiiiPKtS7_iiiiiibS2_i)
        /*0260*/ 	.word	0x0000005f


	//----- nvinfo : EIATTR_FRAME_SIZE
	.align		4
.L_129:
        /*0264*/ 	.byte	0x04, 0x11
        /*0266*/ 	.short	(.L_131 - .L_130)
	.align		4
.L_130:
        /*0268*/ 	.word	index@(_Z23gemm_half_q_half_kernelILi2ELi140ELb1ELb1ELi32EEvPK6__halfPKjS4_S2_PS0_iiiiPKtS7_iiiiiibS2_i)
        /*026c*/ 	.word	0x00000000


	//----- nvinfo : EIATTR_REGCOUNT
	.align		4
.L_131:
        /*0270*/ 	.byte	0x04, 0x2f
        /*0272*/ 	.short	(.L_133 - .L_132)
	.align		4
.L_132:
        /*0274*/ 	.word	index@(_Z23gemm_half_q_half_kernelILi2ELi152ELb1ELb1ELi32EEvPK6__halfPKjS4_S2_PS0_iiiiPKtS7_iiiiiibS2_i)
        /*0278*/ 	.word	0x0000005f


	//----- nvinfo : EIATTR_FRAME_SIZE
	.align		4
.L_133:
        /*027c*/ 	.byte	0x04, 0x11
        /*027e*/ 	.short	(.L_135 - .L_134)
	.align		4
.L_134:
        /*0280*/ 	.word	index@(_Z23gemm_half_q_half_kernelILi2ELi152ELb1ELb1ELi32EEvPK6__halfPKjS4_S2_PS0_iiiiPKtS7_iiiiiibS2_i)
        /*0284*/ 	.word	0x00000000


	//----- nvinfo : EIATTR_REGCOUNT
	.align		4
.L_135:
        /*0288*/ 	.byte	0x04, 0x2f
        /*028a*/ 	.short	(.L_137 - .L_136)
	.align		4
.L_136:
        /*028c*/ 	.word	index@(_Z23gemm_half_q_half_kernelILi2ELi176ELb1ELb1ELi32EEvPK6__halfPKjS4_S2_PS0_iiiiPKtS7_iiiiiibS2_i)
        /*0290*/ 	.word	0x0000005f


	//----- nvinfo : EIATTR_FRAME_SIZE
	.align		4
.L_137:
        /*0294*/ 	.byte	0x04, 0x11
        /*0296*/ 	.short	(.L_139 - .L_138)
	.align		4
.L_138:
        /*0298*/ 	.word	index@(_Z23gemm_half_q_half_kernelILi2ELi176ELb1ELb1ELi32EEvPK6__halfPKjS4_S2_PS0_iiiiPKtS7_iiiiiibS2_i)
        /*029c*/ 	.word	0x00000000


	//----- nvinfo : EIATTR_REGCOUNT
	.align		4
.L_139:
        /*02a0*/ 	.byte	0x04, 0x2f
        /*02a2*/ 	.short	(.L_141 - .L_140)
	.align		4
.L_140:
        /*02a4*/ 	.word	index@(_Z23gemm_half_q_half_kernelILi2ELi172ELb1ELb1ELi32EEvPK6__halfPKjS4_S2_PS0_iiiiPKtS7_iiiiiibS2_i)
        /*02a8*/ 	.word	0x0000005f


	//----- nvinfo : EIATTR_FRAME_SIZE
	.align		4
.L_141:
        /*02ac*/ 	.byte	0x04, 0x11
        /*02ae*/ 	.short	(.L_143 - .L_142)
	.align		4
.L_142:
        /*02b0*/ 	.word	index@(_Z23gemm_half_q_half_kernelILi2ELi172ELb1ELb1ELi32EEvPK6__halfPKjS4_S2_PS0_iiiiPKtS7_iiiiiibS2_i)
        /*02b4*/ 	.word	0x00000000


	//----- nvinfo : EIATTR_REGCOUNT
	.align		4
.L_143:
        /*02b8*/ 	.byte	0x04, 0x2f
        /*02ba*/ 	.short	(.L_145 - .L_144)
	.align		4
.L_144:
        /*02bc*/ 	.word	index@(_Z23gemm_half_q_half_kernelILi2ELi10ELb1ELb1ELi32EEvPK6__halfPKjS4_S2_PS0_iiiiPKtS7_iiiiiibS2_i)
        /*02c0*/ 	.word	0x0000003e


	//----- nvinfo : EIATTR_FRAME_SIZE
	.align		4
.L_145:
        /*02c4*/ 	.byte	0x04, 0x11
        /*02c6*/ 	.short	(.L_147 - .L_146)
	.align		4
.L_146:
        /*02c8*/ 	.word	index@(_Z23gemm_half_q_half_kernelILi2ELi10ELb1ELb1ELi32EEvPK6__halfPKjS4_S2_PS0_iiiiPKtS7_iiiiiibS2_i)
        /*02cc*/ 	.word	0x00000000


	//----- nvinfo : EIATTR_REGCOUNT
	.align		4
.L_147:
        /*02d0*/ 	.byte	0x04, 0x2f
        /*02d2*/ 	.short	(.L_149 - .L_148)
	.align		4
.L_148:
        /*02d4*/ 	.word	index@(_Z23gemm_half_q_half_kernelILi2ELi40ELb1ELb1ELi32EEvPK6__halfPKjS4_S2_PS0_iiiiPKtS7_iiiiiibS2_i)
        /*02d8*/ 	.word	0x0000003e


	//----- nvinfo : EIATTR_FRAME_SIZE
	.align		4
.L_149:
        /*02dc*/ 	.byte	0x04, 0x11
        /*02de*/ 	.short	(.L_151 - .L_150)
	.align		4
.L_150:
        /*02e0*/ 	.word	index@(_Z23gemm_half_q_half_kernelILi2ELi40ELb1ELb1ELi32EEvPK6__halfPKjS4_S2_PS0_iiiiPKtS7_iiiiiibS2_i)
        /*02e4*/ 	.word	0x00000000


	//----- nvinfo : EIATTR_REGCOUNT
	.align		4
.L_151:
        /*02e8*/ 	.byte	0x04, 0x2f
        /*02ea*/ 	.short	(.L_153 - .L_152)
	.align		4
.L_152:
        /*02ec*/ 	.word	index@(_Z23gemm_half_q_half_kernelILi2ELi160ELb1ELb1ELi32EEvPK6__halfPKjS4_S2_PS0_iiiiPKtS7_iiiiiibS2_i)
        /*02f0*/ 	.word	0x00000046


	//----- nvinfo : EIATTR_FRAME_SIZE
	.align		4
.L_153:
        /*02f4*/ 	.byte	0x04, 0x11
        /*02f6*/ 	.short	(.L_155 - .L_154)
	.align		4
.L_154:
        /*02f8*/ 	.word	index@(_Z23gemm_half_q_half_kernelILi2ELi160ELb1ELb1ELi32EEvPK6__halfPKjS4_S2_PS0_iiiiPKtS7_iiiiiibS2_i)
        /*02fc*/ 	.word	0x00000000


	//----- nvinfo : EIATTR_REGCOUNT
	.align		4
.L_155:
        /*0300*/ 	.byte	0x04, 0x2f
        /*0302*/ 	.short	(.L_157 - .L_156)
	.align		4
.L_156:
        /*0304*/ 	.word	index@(_Z23gemm_half_q_half_kernelILi2ELi190ELb1ELb1ELi32EEvPK6__halfPKjS4_S2_PS0_iiiiPKtS7_iiiiiibS2_i)
        /*0308*/ 	.word	0x00000060


	//----- nvinfo : EIATTR_FRAME_SIZE
	.align		4
.L_157:
        /*030c*/ 	.byte	0x04, 0x11
        /*030e*/ 	.short	(.L_159 - .L_158)
	.align		4
.L_158:
        /*0310*/ 	.word	index@(_Z23gemm_half_q_half_kernelILi2ELi190ELb1ELb1ELi32EEvPK6__halfPKjS4_S2_PS0_iiiiPKtS7_iiiiiibS2_i)
        /*0314*/ 	.word	0x00000000


	//----- nvinfo : EIATTR_REGCOUNT
	.align		4
.L_159:
        /*0318*/ 	.byte	0x04, 0x2f
        /*031a*/ 	.short	(.L_161 - .L_160)
	.align		4
.L_160:
        /*031c*/ 	.word	index@(_Z23gemm_half_q_half_kernelILi2ELi128ELb1ELb1ELi64EEvPK6__halfPKjS4_S2_PS0_iiiiPKtS7_iiiiiibS2_i)
        /*0320*/ 	.word	0x00000040


	//----- nvinfo : EIATTR_FRAME_SIZE
	.align		4
.L_161:
        /*0324*/ 	.byte	0x04, 0x11
        /*0326*/ 	.short	(.L_163 - .L_162)
	.align		4
.L_162:
        /*0328*/ 	.word	index@(_Z23gemm_half_q_half_kernelILi2ELi128ELb1ELb1ELi64EEvPK6__halfPKjS4_S2_PS0_iiiiPKtS7_iiiiiibS2_i)
        /*032c*/ 	.word	0x00000010


	//----- nvinfo : EIATTR_REGCOUNT
	.align		4
.L_163:
        /*0330*/ 	.byte	0x04, 0x2f
        /*0332*/ 	.short	(.L_165 - .L_164)
	.align		4
.L_164:
        /*0334*/ 	.word	index@(_Z23gemm_half_q_half_kernelILi2ELi38ELb1ELb1ELi64EEvPK6__halfPKjS4_S2_PS0_iiiiPKtS7_iiiiiibS2_i)
        /*0338*/ 	.word	0x0000005f


	//----- nvinfo : EIATTR_FRAME_SIZE
	.align		4
.L_165:
        /*033c*/ 	.byte	0x04, 0x11
        /*033e*/ 	.short	(.L_167 - .L_166)
	.align		4
.L_166:
        /*0340*/ 	.word	index@(_Z23gemm_half_q_half_kernelILi2ELi38ELb1ELb1ELi64EEvPK6__halfPKjS4_S2_PS0_iiiiPKtS7_iiiiiibS2_i)
        /*0344*/ 	.word	0x00000010


	//----- nvinfo : EIATTR_REGCOUNT
	.align		4
.L_167:
        /*0348*/ 	.byte	0x04, 0x2f
        /*034a*/ 	.short	(.L_169 - .L_168)
	.align		4
.L_168:
        /*034c*/ 	.word	index@(_Z23gemm_half_q_half_kernelILi2ELi20ELb1ELb1ELi64EEvPK6__halfPKjS4_S2_PS0_iiiiPKtS7_iiiiiibS2_i)
        /*0350*/ 	.word	0x0000006c


	//----- nvinfo : EIATTR_FRAME_SIZE
	.align		4
.L_169:
        /*0354*/ 	.byte	0x04, 0x11
        /*0356*/ 	.short	(.L_171 - .L_170)
	.align		4
.L_170:
        /*0358*/ 	.word	index@(_Z23gemm_half_q_half_kernelILi2ELi20ELb1ELb1ELi64EEvPK6__halfPKjS4_S2_PS0_iiiiPKtS7_iiiiiibS2_i)
        /*035c*/ 	.word	0x00000010


	//----- nvinfo : EIATTR_REGCOUNT
	.align		4
.L_171:
        /*0360*/ 	.byte	0x04, 0x2f
        /*0362*/ 	.short	(.L_173 - .L_172)
	.align		4
.L_172:
        /*0364*/ 	.word	index@(_Z23gemm_half_q_half_kernelILi2ELi140ELb1ELb1ELi64EEvPK6__halfPKjS4_S2_PS0_iiiiPKtS7_iiiiiibS2_i)
        /*0368*/ 	.word	0x0000005f


	//----- nvinfo : EIATTR_FRAME_SIZE
	.align		4
.L_173:
        /*036c*/ 	.byte	0x04, 0x11
        /*036e*/ 	.short	(.L_175 - .L_174)
	.align		4
.L_174:
        /*0370*/ 	.word	index@(_Z23gemm_half_q_half_kernelILi2ELi140ELb1ELb1ELi64EEvPK6__halfPKjS4_S2_PS0_iiiiPKtS7_iiiiiibS2_i)
        /*0374*/ 	.word	0x00000010


	//----- nvinfo : EIATTR_REGCOUNT
	.align		4
.L_175:
        /*0378*/ 	.byte	0x04, 0x2f
        /*037a*/ 	.short	(.L_177 - .L_176)
	.align		4
.L_176:
        /*037c*/ 	.word	index@(_Z23gemm_half_q_half_kernelILi2ELi152ELb1ELb1ELi64EEvPK6__halfPKjS4_S2_PS0_iiiiPKtS7_iiiiiibS2_i)
        /*0380*/ 	.word	0x00000072


	//----- nvinfo : EIATTR_FRAME_SIZE
	.align		4
.L_177:
        /*0384*/ 	.byte	0x04, 0x11
        /*0386*/ 	.short	(.L_179 - .L_178)
	.align		4
.L_178:
        /*0388*/ 	.word	index@(_Z23gemm_half_q_half_kernelILi2ELi152ELb1ELb1ELi64EEvPK6__halfPKjS4_S2_PS0_iiiiPKtS7_iiiiiibS2_i)
        /*038c*/ 	.word	0x00000010


	//----- nvinfo : EIATTR_REGCOUNT
	.align		4
.L_179:
        /*0390*/ 	.byte	0x04, 0x2f
        /*0392*/ 	.short	(.L_181 - .L_180)
	.align		4
.L_180:
        /*0394*/ 	.word	index@(_Z23gemm_half_q_half_kernelILi2ELi176ELb1ELb1ELi64EEvPK6__halfPKjS4_S2_PS0_iiiiPKtS7_iiiiiibS2_i)
        /*0398*/ 	.word	0x00000070


	//----- nvinfo : EIATTR_FRAME_SIZE
	.align		4
.L_181:
        /*039c*/ 	.byte	0x04, 0x11
        /*039e*/ 	.short	(.L_183 - .L_182)
	.align		4
.L_182:
        /*03a0*/ 	.word	index@(_Z23gemm_half_q_half_kernelILi2ELi176ELb1ELb1ELi64EEvPK6__halfPKjS4_S2_PS0_iiiiPKtS7_iiiiiibS2_i)
        /*03a4*/ 	.word	0x00000010


	//----- nvinfo : EIATTR_REGCOUNT
	.align		4
.L_183:
        /*03a8*/ 	.byte	0x04, 0x2f
        /*03aa*/ 	.short	(.L_185 - .L_184)
	.align		4
.L_184:
        /*03ac*/ 	.word	index@(_Z23gemm_half_q_half_kernelILi2ELi172ELb1ELb1ELi64EEvPK6__halfPKjS4_S2_PS0_iiiiPKtS7_iiiiiibS2_i)
        /*03b0*/ 	.word	0x0000005f


	//----- nvinfo : EIATTR_FRAME_SIZE
	.align		4
.L_185:
        /*03b4*/ 	.byte	0x04, 0x11
        /*03b6*/ 	.short	(.L_187 - .L_186)
	.align		4
.L_186:
        /*03b8*/ 	.word	index@(_Z23gemm_half_q_half_kernelILi2ELi172ELb1ELb1ELi64EEvPK6__halfPKjS4_S2_PS0_iiiiPKtS7_iiiiiibS2_i)
        /*03bc*/ 	.word	0x00000010


	//----- nvinfo : EIATTR_REGCOUNT
	.align		4
.L_187:
        /*03c0*/ 	.byte	0x04, 0x2f
        /*03c2*/ 	.short	(.L_189 - .L_188)
	.align		4
.L_188:
        /*03c4*/ 	.word	index@(_Z23gemm_half_q_half_kernelILi2ELi10ELb1ELb1ELi64EEvPK6__halfPKjS4_S2_PS0_iiiiPKtS7_iiiiiibS2_i)
        /*03c8*/ 	.word	0x0000003d


	//----- nvinfo : EIATTR_FRAME_SIZE
	.align		4
.L_189:
        /*03cc*/ 	.byte	0x04, 0x11
        /*03ce*/ 	.short	(.L_191 - .L_190)
	.align		4
.L_190:
        /*03d0*/ 	.word	index@(_Z23gemm_half_q_half_kernelILi2ELi10ELb1ELb1ELi64EEvPK6__halfPKjS4_S2_PS0_iiiiPKtS7_iiiiiibS2_i)
        /*03d4*/ 	.word	0x00000010


	//----- nvinfo : EIATTR_REGCOUNT
	.align		4
.L_191:
        /*03d8*/ 	.byte	0x04, 0x2f
        /*03da*/ 	.short	(.L_193 - .L_192)
	.align		4
.L_192:
        /*03dc*/ 	.word	index@(_Z23gemm_half_q_half_kernelILi2ELi40ELb1ELb1ELi64EEvPK6__halfPKjS4_S2_PS0_iiiiPKtS7_iiiiiibS2_i)
        /*03e0*/ 	.word	0x00000040


	//----- nvinfo : EIATTR_FRAME_SIZE
	.align		4
.L_193:
        /*03e4*/ 	.byte	0x04, 0x11
        /*03e6*/ 	.short	(.L_195 - .L_194)
	.align		4
.L_194:
        /*03e8*/ 	.word	index@(_Z23gemm_half_q_half_kernelILi2ELi40ELb1ELb1ELi64EEvPK6__halfPKjS4_S2_PS0_iiiiPKtS7_iiiiiibS2_i)
        /*03ec*/ 	.word	0x00000010


	//----- nvinfo : EIATTR_REGCOUNT
	.align		4
.L_195:
        /*03f0*/ 	.byte	0x04, 0x2f
        /*03f2*/ 	.short	(.L_197 - .L_196)
	.align		4
.L_196:
        /*03f4*/ 	.word	index@(_Z23gemm_half_q_half_kernelILi2ELi160ELb1ELb1ELi64EEvPK6__halfPKjS4_S2_PS0_iiiiPKtS7_iiiiiibS2_i)
        /*03f8*/ 	.word	0x00000042


	//----- nvinfo : EIATTR_FRAME_SIZE
	.align		4
.L_197:
        /*03fc*/ 	.byte	0x04, 0x11
        /*03fe*/ 	.short	(.L_199 - .L_198)
	.align		4
.L_198:
        /*0400*/ 	.word	index@(_Z23gemm_half_q_half_kernelILi2ELi160ELb1ELb1ELi64EEvPK6__halfPKjS4_S2_PS0_iiiiPKtS7_iiiiiibS2_i)
        /*0404*/ 	.word	0x00000010


	//----- nvinfo : EIATTR_REGCOUNT
	.align		4
.L_199:
        /*0408*/ 	.byte	0x04, 0x2f
        /*040a*/ 	.short	(.L_201 - .L_200)
	.align		4
.L_200:
        /*040c*/ 	.word	index@(_Z23gemm_half_q_half_kernelILi2ELi190ELb1ELb1ELi64EEvPK6__halfPKjS4_S2_PS0_iiiiPKtS7_iiiiiibS2_i)
        /*0410*/ 	.word	0x0000006d


	//----- nvinfo : EIATTR_FRAME_SIZE
	.align		4
.L_201:
        /*0414*/ 	.byte	0x04, 0x11
        /*0416*/ 	.short	(.L_203 - .L_202)
	.align		4
.L_202:
        /*0418*/ 	.word	index@(_Z23gemm_half_q_half_kernelILi2ELi190ELb1ELb1ELi64EEvPK6__halfPKjS4_S2_PS0_iiiiPKtS7_iiiiiibS2_i)
        /*041c*/ 	.word	0x00000010


	//----- nvinfo : EIATTR_REGCOUNT
	.align		4
.L_203:
        /*0420*/ 	.byte	0x04, 0x2f
        /*0422*/ 	.short	(.L_205 - .L_204)
	.align		4
.L_204:
        /*0424*/ 	.word	index@(_Z23gemm_half_q_half_kernelILi3ELi128ELb1ELb1ELi32EEvPK6__halfPKjS4_S2_PS0_iiiiPKtS7_iiiiiibS2_i)
        /*0428*/ 	.word	0x00000044


	//----- nvinfo : EIATTR_FRAME_SIZE
	.align		4
.L_205:
        /*042c*/ 	.byte	0x04, 0x11
        /*042e*/ 	.short	(.L_207 - .L_206)
	.align		4
.L_206:
        /*0430*/ 	.word	index@(_Z23gemm_half_q_half_kernelILi3ELi128ELb1ELb1ELi32EEvPK6__halfPKjS4_S2_PS0_iiiiPKtS7_iiiiiibS2_i)
        /*0434*/ 	.word	0x00000000


	//----- nvinfo : EIATTR_REGCOUNT
	.align		4
.L_207:
        /*0438*/ 	.byte	0x04, 0x2f
        /*043a*/ 	.short	(.L_209 - .L_208)
	.align		4
.L_208:
        /*043c*/ 	.word	index@(_Z23gemm_half_q_half_kernelILi3ELi38ELb1ELb1ELi32EEvPK6__halfPKjS4_S2_PS0_iiiiPKtS7_iiiiiibS2_i)
        /*0440*/ 	.word	0x00000066


	//----- nvinfo : EIATTR_FRAME_SIZE
	.align		4
.L_209:
        /*0444*/ 	.byte	0x04, 0x11
        /*0446*/ 	.short	(.L_211 - .L_210)
	.align		4
.L_210:
        /*0448*/ 	.word	index@(_Z23gemm_half_q_half_kernelILi3ELi38ELb1ELb1ELi32EEvPK6__halfPKjS4_S2_PS0_iiiiPKtS7_iiiiiibS2_i)
        /*044c*/ 	.word	0x00000000


	//----- nvinfo : EIATTR_REGCOUNT
	.align		4
.L_211:
        /*0450*/ 	.byte	0x04, 0x2f
        /*0452*/ 	.short	(.L_213 - .L_212)
	.align		4
.L_212:
        /*0454*/ 	.word	index@(_Z23gemm_half_q_half_kernelILi3ELi20ELb1ELb1ELi32EEvPK6__halfPKjS4_S2_PS0_iiiiPKtS7_iiiiiibS2_i)
        /*0458*/ 	.word	0x0000006f


	//----- nvinfo : EIATTR_FRAME_SIZE
	.align		4
.L_213:
        /*045c*/ 	.byte	0x04, 0x11
        /*045e*/ 	.short	(.L_215 - .L_214)
	.align		4
.L_214:
        /*0460*/ 	.word	index@(_Z23gemm_half_q_half_kernelILi3ELi20ELb1ELb1ELi32EEvPK6__halfPKjS4_S2_PS0_iiiiPKtS7_iiiiiibS2_i)
        /*0464*/ 	.word	0x00000000


	//----- nvinfo : EIATTR_REGCOUNT
	.align		4
.L_215:
        /*0468*/ 	.byte	0x04, 0x2f
        /*046a*/ 	.short	(.L_217 - .L_216)
	.align		4
.L_216:
        /*046c*/ 	.word	index@(_Z23gemm_half_q_half_kernelILi3ELi140ELb1ELb1ELi32EEvPK6__halfPKjS4_S2_PS0_iiiiPKtS7_iiiiiibS2_i)
        /*0470*/ 	.word	0x00000064


	//----- nvinfo : EIATTR_FRAME_SIZE
	.align		4
.L_217:
        /*0474*/ 	.byte	0x04, 0x11
        /*0476*/ 	.short	(.L_219 - .L_218)
	.align		4
.L_218:
        /*0478*/ 	.word	index@(_Z23gemm_half_q_half_kernelILi3ELi140ELb1ELb1ELi32EEvPK6__halfPKjS4_S2_PS0_iiiiPKtS7_iiiiiibS2_i)
        /*047c*/ 	.word	0x00000000


	//----- nvinfo : EIATTR_REGCOUNT
	.align		4
.L_219:
        /*0480*/ 	.byte	0x04, 0x2f
        /*0482*/ 	.short	(.L_221 - .L_220)
	.align		4
.L_220:
        /*0484*/ 	.word	index@(_Z23gemm_half_q_half_kernelILi3ELi152ELb1ELb1ELi32EEvPK6__halfPKjS4_S2_PS0_iiiiPKtS7_iiiiiibS2_i)
        /*0488*/ 	.word	0x00000070


	//----- nvinfo : EIATTR_FRAME_SIZE
	.align		4
.L_221:
        /*048c*/ 	.byte	0x04, 0x11
        /*048e*/ 	.short	(.L_223 - .L_222)
	.align		4
.L_222:
        /*0490*/ 	.word	index@(_Z23gemm_half_q_half_kernelILi3ELi152ELb1ELb1ELi32EEvPK6__halfPKjS4_S2_PS0_iiiiPKtS7_iiiiiibS2_i)
        /*0494*/ 	.word	0x00000000


	//----- nvinfo : EIATTR_REGCOUNT
	.align		4
.L_223:
        /*0498*/ 	.byte	0x04, 0x2f
        /*049a*/ 	.short	(.L_225 - .L_224)
	.align		4
.L_224:
        /*049c*/ 	.word	index@(_Z23gemm_half_q_half_kernelILi3ELi176ELb1ELb1ELi32EEvPK6__halfPKjS4_S2_PS0_iiiiPKtS7_iiiiiibS2_i)
        /*04a0*/ 	.word	0x0000006e


	//----- nvinfo : EIATTR_FRAME_SIZE
	.align		4
.L_225:
        /*04a4*/ 	.byte	0x04, 0x11
        /*04a6*/ 	.short	(.L_227 - .L_226)
	.align		4
.L_226:
        /*04a8*/ 	.word	index@(_Z23gemm_half_q_half_kernelILi3ELi176ELb1ELb1ELi32EEvPK6__halfPKjS4_S2_PS0_iiiiPKtS7_iiiiiibS2_i)
        /*04ac*/ 	.word	0x00000000


	//----- nvinfo : EIATTR_REGCOUNT
	.align		4
.L_227:
        /*04b0*/ 	.byte	0x04, 0x2f
        /*04b2*/ 	.short	(.L_229 - .L_228)
	.align		4
.L_228:
        /*04b4*/ 	.word	index@(_Z23gemm_half_q_half_kernelILi3ELi172ELb1ELb1ELi32EEvPK6__halfPKjS4_S2_PS0_iiiiPKtS7_iiiiiibS2_i)
        /*04b8*/ 	.word	0x00000064


	//----- nvinfo : EIATTR_FRAME_SIZE
	.align		4
.L_229:
        /*04bc*/ 	.byte	0x04, 0x11
        /*04be*/ 	.short	(.L_231 - .L_230)
	.align		4
.L_230:
        /*04c0*/ 	.word	index@(_Z23gemm_half_q_half_kernelILi3ELi172ELb1ELb1ELi32EEvPK6__halfPKjS4_S2_PS0_iiiiPKtS7_iiiiiibS2_i)
        /*04c4*/ 	.word	0x00000000


	//----- nvinfo : EIATTR_REGCOUNT
	.align		4
.L_231:
        /*04c8*/ 	.byte	0x04, 0x2f
        /*04ca*/ 	.short	(.L_233 - .L_232)
	.align		4
.L_232:
        /*04cc*/ 	.word	index@(_Z23gemm_half_q_half_kernelILi3ELi10ELb1ELb1ELi32EEvPK6__halfPKjS4_S2_PS0_iiiiPKtS7_iiiiiibS2_i)
        /*04d0*/ 	.word	0x00000043


	//----- nvinfo : EIATTR_FRAME_SIZE
	.align		4
.L_233:
        /*04d4*/ 	.byte	0x04, 0x11
        /*04d6*/ 	.short	(.L_235 - .L_234)
	.align		4
.L_234:
        /*04d8*/ 	.word	index@(_Z23gemm_half_q_half_kernelILi3ELi10ELb1ELb1ELi32EEvPK6__halfPKjS4_S2_PS0_iiiiPKtS7_iiiiiibS2_i)
        /*04dc*/ 	.word	0x00000000


	//----- nvinfo : EIATTR_REGCOUNT
	.align		4
.L_235:
        /*04e0*/ 	.byte	0x04, 0x2f
        /*04e2*/ 	.short	(.L_237 - .L_236)
	.align		4
.L_236:
        /*04e4*/ 	.word	index@(_Z23gemm_half_q_half_kernelILi3ELi40ELb1ELb1ELi32EEvPK6__halfPKjS4_S2_PS0_iiiiPKtS7_iiiiiibS2_i)
        /*04e8*/ 	.word	0x00000044


	//----- nvinfo : EIATTR_FRAME_SIZE
	.align		4
.L_237:
        /*04ec*/ 	.byte	0x04, 0x11
        /*04ee*/ 	.short	(.L_239 - .L_238)
	.align		4
.L_238:
        /*04f0*/ 	.word	index@(_Z23gemm_half_q_half_kernelILi3ELi40ELb1ELb1ELi32EEvPK6__halfPKjS4_S2_PS0_iiiiPKtS7_iiiiiibS2_i)
        /*04f4*/ 	.word	0x00000000


	//----- nvinfo : EIATTR_REGCOUNT
	.align		4
.L_239:
        /*04f8*/ 	.byte	0x04, 0x2f
        /*04fa*/ 	.short	(.L_241 - .L_240)
	.align		4
.L_240:
        /*04fc*/ 	.word	index@(_Z23gemm_half_q_half_kernelILi3ELi160ELb1ELb1ELi32EEvPK6__halfPKjS4_S2_PS0_iiiiPKtS7_iiiiiibS2_i)
        /*0500*/ 	.word	0x00000048


	//----- nvinfo : EIATTR_FRAME_SIZE
	.align		4
.L_241:
        /*0504*/ 	.byte	0x04, 0x11
        /*0506*/ 	.short	(.L_243 - .L_242)
	.align		4
.L_242:
        /*0508*/ 	.word	index@(_Z23gemm_half_q_half_kernelILi3ELi160ELb1ELb1ELi32EEvPK6__halfPKjS4_S2_PS0_iiiiPKtS7_iiiiiibS2_i)
        /*050c*/ 	.word	0x00000000


	//----- nvinfo : EIATTR_REGCOUNT
	.align		4
.L_243:
        /*0510*/ 	.byte	0x04, 0x2f
        /*0512*/ 	.short	(.L_245 - .L_244)
	.align		4
.L_244:
        /*0514*/ 	.word	index@(_Z23gemm_half_q_half_kernelILi3ELi190ELb1ELb1ELi32EEvPK6__halfPKjS4_S2_PS0_iiiiPKtS7_iiiiiibS2_i)
        /*0518*/ 	.word	0x00000072


	//----- nvinfo : EIATTR_FRAME_SIZE
	.align		4
.L_245:
        /*051c*/ 	.byte	0x04, 0x11
        /*051e*/ 	.short	(.L_247 - .L_246)
	.align		4
.L_246:
        /*0520*/ 	.word	index@(_Z23gemm_half_q_half_kernelILi3ELi190ELb1ELb1ELi32EEvPK6__halfPKjS4_S2_PS0_iiiiPKtS7_iiiiiibS2_i)
        /*0524*/ 	.word	0x00000000


	//----- nvinfo : EIATTR_REGCOUNT
	.align		4
.L_247:
        /*0528*/ 	.byte	0x04, 0x2f
        /*052a*/ 	.short	(.L_249 - .L_248)
	.align		4
.L_248:
        /*052c*/ 	.word	index@(_Z23gemm_half_q_half_kernelILi3ELi128ELb1ELb1ELi64EEvPK6__halfPKjS4_S2_PS0_iiiiPKtS7_iiiiiibS2_i)
        /*0530*/ 	.word	0x00000046


	//----- nvinfo : EIATTR_FRAME_SIZE
	.align		4
.L_249:
        /*0534*/ 	.byte	0x04, 0x11
        /*0536*/ 	.short	(.L_251 - .L_250)
	.align		4
.L_250:
        /*0538*/ 	.word	index@(_Z23gemm_half_q_half_kernelILi3ELi128ELb1ELb1ELi64EEvPK6__halfPKjS4_S2_PS0_iiiiPKtS7_iiiiiibS2_i)
        /*053c*/ 	.word	0x00000010


	//----- nvinfo : EIATTR_REGCOUNT
	.align		4
.L_251:
        /*0540*/ 	.byte	0x04, 0x2f
        /*0542*/ 	.short	(.L_253 - .L_252)
	.align		4
.L_252:
        /*0544*/ 	.word	index@(_Z23gemm_half_q_half_kernelILi3ELi38ELb1ELb1ELi64EEvPK6__halfPKjS4_S2_PS0_iiiiPKtS7_iiiiiibS2_i)
        /*0548*/ 	.word	0x00000066


	//----- nvinfo : EIATTR_FRAME_SIZE
	.align		4
.L_253:
        /*054c*/ 	.byte	0x04, 0x11
        /*054e*/ 	.short	(.L_255 - .L_254)
	.align		4
.L_254:
        /*0550*/ 	.word	index@(_Z23gemm_half_q_half_kernelILi3ELi38ELb1ELb1ELi64EEvPK6__halfPKjS4_S2_PS0_iiiiPKtS7_iiiiiibS2_i)
        /*0554*/ 	.word	0x00000010


	//----- nvinfo : EIATTR_REGCOUNT
	.align		4
.L_255:
        /*0558*/ 	.byte	0x04, 0x2f
        /*055a*/ 	.short	(.L_257 - .L_256)
	.align		4
.L_256:
        /*055c*/ 	.word	index@(_Z23gemm_half_q_half_kernelILi3ELi20ELb1ELb1ELi64EEvPK6__halfPKjS4_S2_PS0_iiiiPKtS7_iiiiiibS2_i)
        /*0560*/ 	.word	0x00000071


	//----- nvinfo : EIATTR_FRAME_SIZE
	.align		4
.L_257:
        /*0564*/ 	.byte	0x04, 0x11
        /*0566*/ 	.short	(.L_259 - .L_258)
	.align		4
.L_258:
        /*0568*/ 	.word	index@(_Z23gemm_half_q_half_kernelILi3ELi20ELb1ELb1ELi64EEvPK6__halfPKjS4_S2_PS0_iiiiPKtS7_iiiiiibS2_i)
        /*056c*/ 	.word	0x00000010


	//----- nvinfo : EIATTR_REGCOUNT
	.align		4
.L_259:
        /*0570*/ 	.byte	0x04, 0x2f
        /*0572*/ 	.short	(.L_261 - .L_260)
	.align		4
.L_260:
        /*0574*/ 	.word	index@(_Z23gemm_half_q_half_kernelILi3ELi140ELb1ELb1ELi64EEvPK6__halfPKjS4_S2_PS0_iiiiPKtS7_iiiiiibS2_i)
        /*0578*/ 	.word	0x00000063


	//----- nvinfo : EIATTR_FRAME_SIZE
	.align		4
.L_261:
        /*057c*/ 	.byte	0x04, 0x11
        /*057e*/ 	.short	(.L_263 - .L_262)
	.align		4
.L_262:
        /*0580*/ 	.word	index@(_Z23gemm_half_q_half_kernelILi3ELi140ELb1ELb1ELi64EEvPK6__halfPKjS4_S2_PS0_iiiiPKtS7_iiiiiibS2_i)
        /*0584*/ 	.word	0x00000010


	//----- nvinfo : EIATTR_REGCOUNT
	.align		4
.L_263:
        /*0588*/ 	.byte	0x04, 0x2f
        /*058a*/ 	.short	(.L_265 - .L_264)
	.align		4
.L_264:
        /*058c*/ 	.word	index@(_Z23gemm_half_q_half_kernelILi3ELi152ELb1ELb1ELi64EEvPK6__halfPKjS4_S2_PS0_iiiiPKtS7_iiiiiibS2_i)
        /*0590*/ 	.word	0x0000006f


	//----- nvinfo : EIATTR_FRAME_SIZE
	.align		4
.L_265:
        /*0594*/ 	.byte	0x04, 0x11
        /*0596*/ 	.short	(.L_267 - .L_266)
	.align		4
.L_266:
        /*0598*/ 	.word	index@(_Z23gemm_half_q_half_kernelILi3ELi152ELb1ELb1ELi64EEvPK6__halfPKjS4_S2_PS0_iiiiPKtS7_iiiiiibS2_i)
        /*059c*/ 	.word	0x00000010


	//----- nvinfo : EIATTR_REGCOUNT
	.align		4
.L_267:
        /*05a0*/ 	.byte	0x04, 0x2f
        /*05a2*/ 	.short	(.L_269 - .L_268)
	.align		4
.L_268:
        /*05a4*/ 	.word	index@(_Z23gemm_half_q_half_kernelILi3ELi176ELb1ELb1ELi64EEvPK6__halfPKjS4_S2_PS0_iiiiPKtS7_iiiiiibS2_i)
        /*05a8*/ 	.word	0x0000006e


	//----- nvinfo : EIATTR_FRAME_SIZE
	.align		4
.L_269:
        /*05ac*/ 	.byte	0x04, 0x11
        /*05ae*/ 	.short	(.L_271 - .L_270)
	.align		4
.L_270:
        /*05b0*/ 	.word	index@(_Z23gemm_half_q_half_kernelILi3ELi176ELb1ELb1ELi64EEvPK6__halfPKjS4_S2_PS0_iiiiPKtS7_iiiiiibS2_i)
        /*05b4*/ 	.word	0x00000010


	//----- nvinfo : EIATTR_REGCOUNT
	.align		4
.L_271:
        /*05b8*/ 	.byte	0x04, 0x2f
        /*05ba*/ 	.short	(.L_273 - .L_272)
	.align		4
.L_272:
        /*05bc*/ 	.word	index@(_Z23gemm_half_q_half_kernelILi3ELi172ELb1ELb1ELi64EEvPK6__halfPKjS4_S2_PS0_iiiiPKtS7_iiiiiibS2_i)
        /*05c0*/ 	.word	0x00000063


	//----- nvinfo : EIATTR_FRAME_SIZE
	.align		4
.L_273:
        /*05c4*/ 	.byte	0x04, 0x11
        /*05c6*/ 	.short	(.L_275 - .L_274)
	.align		4
.L_274:
        /*05c8*/ 	.word	index@(_Z23gemm_half_q_half_kernelILi3ELi172ELb1ELb1ELi64EEvPK6__halfPKjS4_S2_PS0_iiiiPKtS7_iiiiiibS2_i)
        /*05cc*/ 	.word	0x00000010


	//----- nvinfo : EIATTR_REGCOUNT
	.align		4
.L_275:
        /*05d0*/ 	.byte	0x04, 0x2f
        /*05d2*/ 	.short	(.L_277 - .L_276)
	.align		4
.L_276:
        /*05d4*/ 	.word	index@(_Z23gemm_half_q_half_kernelILi3ELi10ELb1ELb1ELi64EEvPK6__halfPKjS4_S2_PS0_iiiiPKtS7_iiiiiibS2_i)
        /*05d8*/ 	.word	0x00000042


	//----- nvinfo : EIATTR_FRAME_SIZE
	.align		4
.L_277:
        /*05dc*/ 	.byte	0x04, 0x11
        /*05de*/ 	.short	(.L_279 - .L_278)
	.align		4
.L_278:
        /*05e0*/ 	.word	index@(_Z23gemm_half_q_half_kernelILi3ELi10ELb1ELb1ELi64EEvPK6__halfPKjS4_S2_PS0_iiiiPKtS7_iiiiiibS2_i)
        /*05e4*/ 	.word	0x00000010


	//----- nvinfo : EIATTR_REGCOUNT
	.align		4
.L_279:
        /*05e8*/ 	.byte	0x04, 0x2f
        /*05ea*/ 	.short	(.L_281 - .L_280)
	.align		4
.L_280:
        /*05ec*/ 	.word	index@(_Z23gemm_half_q_half_kernelILi3ELi40ELb1ELb1ELi64EEvPK6__halfPKjS4_S2_PS0_iiiiPKtS7_iiiiiibS2_i)
        /*05f0*/ 	.word	0x00000041


	//----- nvinfo : EIATTR_FRAME_SIZE
	.align		4
.L_281:
        /*05f4*/ 	.byte	0x04, 0x11
        /*05f6*/ 	.short	(.L_283 - .L_282)
	.align		4
.L_282:
        /*05f8*/ 	.word	index@(_Z23gemm_half_q_half_kernelILi3ELi40ELb1ELb1ELi64EEvPK6__halfPKjS4_S2_PS0_iiiiPKtS7_iiiiiibS2_i)
        /*05fc*/ 	.word	0x00000010


	//----- nvinfo : EIATTR_REGCOUNT
	.align		4
.L_283:
        /*0600*/ 	.byte	0x04, 0x2f
        /*0602*/ 	.short	(.L_285 - .L_284)
	.align		4
.L_284:
        /*0604*/ 	.word	index@(_Z23gemm_half_q_half_kernelILi3ELi160ELb1ELb1ELi64EEvPK6__halfPKjS4_S2_PS0_iiiiPKtS7_iiiiiibS2_i)
        /*0608*/ 	.word	0x00000046


	//----- nvinfo : EIATTR_FRAME_SIZE
	.align		4
.L_285:
        /*060c*/ 	.byte	0x04, 0x11
        /*060e*/ 	.short	(.L_287 - .L_286)
	.align		4
.L_286:
        /*0610*/ 	.word	index@(_Z23gemm_half_q_half_kernelILi3ELi160ELb1ELb1ELi64EEvPK6__halfPKjS4_S2_PS0_iiiiPKtS7_iiiiiibS2_i)
        /*0614*/ 	.word	0x00000010


	//----- nvinfo : EIATTR_REGCOUNT
	.align		4
.L_287:
        /*0618*/ 	.byte	0x04, 0x2f
        /*061a*/ 	.short	(.L_289 - .L_288)
	.align		4
.L_288:
        /*061c*/ 	.word	index@(_Z23gemm_half_q_half_kernelILi3ELi190ELb1ELb1ELi64EEvPK6__halfPKjS4_S2_PS0_iiiiPKtS7_iiiiiibS2_i)
        /*0620*/ 	.word	0x00000070


	//----- nvinfo : EIATTR_FRAME_SIZE
	.align		4
.L_289:
        /*0624*/ 	.byte	0x04, 0x11
        /*0626*/ 	.short	(.L_291 - .L_290)
	.align		4
.L_290:
        /*0628*/ 	.word	index@(_Z23gemm_half_q_half_kernelILi3ELi190ELb1ELb1ELi64EEvPK6__halfPKjS4_S2_PS0_iiiiPKtS7_iiiiiibS2_i)
        /*062c*/ 	.word	0x00000010


	//----- nvinfo : EIATTR_REGCOUNT
	.align		4
.L_291:
        /*0630*/ 	.byte	0x04, 0x2f
        /*0632*/ 	.short	(.L_293 - .L_292)
	.align		4
.L_292:
        /*0634*/ 	.word	index@(_Z23gemm_half_q_half_kernelILi4ELi128ELb1ELb1ELi32EEvPK6__halfPKjS4_S2_PS0_iiiiPKtS7_iiiiiibS2_i)
        /*0638*/ 	.word	0x00000047


	//----- nvinfo : EIATTR_FRAME_SIZE
	.align		4
.L_293:
        /*063c*/ 	.byte	0x04, 0x11
        /*063e*/ 	.short	(.L_295 - .L_294)
	.align		4
.L_294:
        /*0640*/ 	.word	index@(_Z23gemm_half_q_half_kernelILi4ELi128ELb1ELb1ELi32EEvPK6__halfPKjS4_S2_PS0_iiiiPKtS7_iiiiiibS2_i)
        /*0644*/ 	.word	0x00000000


	//----- nvinfo : EIATTR_REGCOUNT
	.align		4
.L_295:
        /*0648*/ 	.byte	0x04, 0x2f
        /*064a*/ 	.short	(.L_297 - .L_296)
	.align		4
.L_296:
        /*064c*/ 	.word	index@(_Z23gemm_half_q_half_kernelILi4ELi38ELb1ELb1ELi32EEvPK6__halfPKjS4_S2_PS0_iiiiPKtS7_iiiiiibS2_i)
        /*0650*/ 	.word	0x0000006c


	//----- nvinfo : EIATTR_FRAME_SIZE
	.align		4
.L_297:
        /*0654*/ 	.byte	0x04, 0x11
        /*0656*/ 	.short	(.L_299 - .L_298)
	.align		4
.L_298:
        /*0658*/ 	.word	index@(_Z23gemm_half_q_half_kernelILi4ELi38ELb1ELb1ELi32EEvPK6__halfPKjS4_S2_PS0_iiiiPKtS7_iiiiiibS2_i)
        /*065c*/ 	.word	0x00000000


	//----- nvinfo : EIATTR_REGCOUNT
	.align		4
.L_299:
        /*0660*/ 	.byte	0x04, 0x2f
        /*0662*/ 	.short	(.L_301 - .L_300)
	.align		4
.L_300:
        /*0664*/ 	.word	index@(_Z23gemm_half_q_half_kernelILi4ELi20ELb1ELb1ELi32EEvPK6__halfPKjS4_S2_PS0_iiiiPKtS7_iiiiiibS2_i)
        /*0668*/ 	.word	0x00000073


	//----- nvinfo : EIATTR_FRAME_SIZE
	.align		4
.L_301:
        /*066c*/ 	.byte	0x04, 0x11
        /*066e*/ 	.short	(.L_303 - .L_302)
	.align		4
.L_302:
        /*0670*/ 	.word	index@(_Z23gemm_half_q_half_kernelILi4ELi20ELb1ELb1ELi32EEvPK6__halfPKjS4_S2_PS0_iiiiPKtS7_iiiiiibS2_i)
        /*0674*/ 	.word	0x00000000


	//----- nvinfo : EIATTR_REGCOUNT
	.align		4
.L_303:
        /*0678*/ 	.byte	0x04, 0x2f
        /*067a*/ 	.short	(.L_305 - .L_304)
	.align		4
.L_304:
        /*067c*/ 	.word	index@(_Z23gemm_half_q_half_kernelILi4ELi140ELb1ELb1ELi32EEvPK6__halfPKjS4_S2_PS0_iiiiPKtS7_iiiiiibS2_i)
        /*0680*/ 	.word	0x0000006a


	//----- nvinfo : EIATTR_FRAME_SIZE
	.align		4
.L_305:
        /*0684*/ 	.byte	0x04, 0x11
        /*0686*/ 	.short	(.L_307 - .L_306)
	.align		4
.L_306:
        /*0688*/ 	.word	index@(_Z23gemm_half_q_half_kernelILi4ELi140ELb1ELb1ELi32EEvPK6__halfPKjS4_S2_PS0_iiiiPKtS7_iiiiiibS2_i)
        /*068c*/ 	.word	0x00000000


	//----- nvinfo : EIATTR_REGCOUNT
	.align		4
.L_307:
        /*0690*/ 	.byte	0x04, 0x2f
        /*0692*/ 	.short	(.L_309 - .L_308)
	.align		4
.L_308:
        /*0694*/ 	.word	index@(_Z23gemm_half_q_half_kernelILi4ELi152ELb1ELb1ELi32EEvPK6__halfPKjS4_S2_PS0_iiiiPKtS7_iiiiiibS2_i)
        /*0698*/ 	.word	0x00000073


	//----- nvinfo : EIATTR_FRAME_SIZE
	.align		4
.L_309:
        /*069c*/ 	.byte	0x04, 0x11
        /*069e*/ 	.short	(.L_311 - .L_310)
	.align		4
.L_310:
        /*06a0*/ 	.word	index@(_Z23gemm_half_q_half_kernelILi4ELi152ELb1ELb1ELi32EEvPK6__halfPKjS4_S2_PS0_iiiiPKtS7_iiiiiibS2_i)
        /*06a4*/ 	.word	0x00000000


	//----- nvinfo : EIATTR_REGCOUNT
	.align		4
.L_311:
        /*06a8*/ 	.byte	0x04, 0x2f
        /*06aa*/ 	.short	(.L_313 - .L_312)
	.align		4
.L_312:
        /*06ac*/ 	.word	index@(_Z23gemm_half_q_half_kernelILi4ELi176ELb1ELb1ELi32EEvPK6__halfPKjS4_S2_PS0_iiiiPKtS7_iiiiiibS2_i)
        /*06b0*/ 	.word	0x0000006f


	//----- nvinfo : EIATTR_FRAME_SIZE
	.align		4
.L_313:
        /*06b4*/ 	.byte	0x04, 0x11
        /*06b6*/ 	.short	(.L_315 - .L_314)
	.align		4
.L_314:
        /*06b8*/ 	.word	index@(_Z23gemm_half_q_half_kernelILi4ELi176ELb1ELb1ELi32EEvPK6__halfPKjS4_S2_PS0_iiiiPKtS7_iiiiiibS2_i)
        /*06bc*/ 	.word	0x00000000


	//----- nvinfo : EIATTR_REGCOUNT
	.align		4
.L_315:
        /*06c0*/ 	.byte	0x04, 0x2f
        /*06c2*/ 	.short	(.L_317 - .L_316)
	.align		4
.L_316:
        /*06c4*/ 	.word	index@(_Z23gemm_half_q_half_kernelILi4ELi172ELb1ELb1ELi32EEvPK6__halfPKjS4_S2_PS0_iiiiPKtS7_iiiiiibS2_i)
        /*06c8*/ 	.word	0x0000006a


	//----- nvinfo : EIATTR_FRAME_SIZE
	.align		4
.L_317:
        /*06cc*/ 	.byte	0x04, 0x11
        /*06ce*/ 	.short	(.L_319 - .L_318)
	.align		4
.L_318:
        /*06d0*/ 	.word	index@(_Z23gemm_half_q_half_kernelILi4ELi172ELb1ELb1ELi32EEvPK6__halfPKjS4_S2_PS0_iiiiPKtS7_iiiiiibS2_i)
        /*06d4*/ 	.word	0x00000000


	//----- nvinfo : EIATTR_REGCOUNT
	.align		4
.L_319:
        /*06d8*/ 	.byte	0x04, 0x2f
        /*06da*/ 	.short	(.L_321 - .L_320)
	.align		4
.L_320:
        /*06dc*/ 	.word	index@(_Z23gemm_half_q_half_kernelILi4ELi10ELb1ELb1ELi32EEvPK6__halfPKjS4_S2_PS0_iiiiPKtS7_iiiiiibS2_i)
        /*06e0*/ 	.word	0x00000045


	//----- nvinfo : EIATTR_FRAME_SIZE
	.align		4
.L_321:
        /*06e4*/ 	.byte	0x04, 0x11
        /*06e6*/ 	.short	(.L_323 - .L_322)
	.align		4
.L_322:
        /*06e8*/ 	.word	index@(_Z23gemm_half_q_half_kernelILi4ELi10ELb1ELb1ELi32EEvPK6__halfPKjS4_S2_PS0_iiiiPKtS7_iiiiiibS2_i)
        /*06ec*/ 	.word	0x00000000


	//----- nvinfo : EIATTR_REGCOUNT
	.align		4
.L_323:
        /*06f0*/ 	.byte	0x04, 0x2f
        /*06f2*/ 	.short	(.L_325 - .L_324)
	.align		4
.L_324:
        /*06f4*/ 	.word	index@(_Z23gemm_half_q_half_kernelILi4ELi40ELb1ELb1ELi32EEvPK6__halfPKjS4_S2_PS0_iiiiPKtS7_iiiiiibS2_i)
        /*06f8*/ 	.word	0x00000048


	//----- nvinfo : EIATTR_FRAME_SIZE
	.align		4
.L_325:
        /*06fc*/ 	.byte	0x04, 0x11
        /*06fe*/ 	.short	(.L_327 - .L_326)
	.align		4
.L_326:
        /*0700*/ 	.word	index@(_Z23gemm_half_q_half_kernelILi4ELi40ELb1ELb1ELi32EEvPK6__halfPKjS4_S2_PS0_iiiiPKtS7_iiiiiibS2_i)
        /*0704*/ 	.word	0x00000000


	//----- nvinfo : EIATTR_REGCOUNT
	.align		4
.L_327:
        /*0708*/ 	.byte	0x04, 0x2f
        /*070a*/ 	.short	(.L_329 - .L_328)
	.align		4
.L_328:
        /*070c*/ 	.word	index@(_Z23gemm_half_q_half_kernelILi4ELi160ELb1ELb1ELi32EEvPK6__halfPKjS4_S2_PS0_iiiiPKtS7_iiiiiibS2_i)
        /*0710*/ 	.word	0x0000004e


	//----- nvinfo : EIATTR_FRAME_SIZE
	.align		4
.L_329:
        /*0714*/ 	.byte	0x04, 0x11
        /*0716*/ 	.short	(.L_331 - .L_330)
	.align		4
.L_330:
        /*0718*/ 	.word	index@(_Z23gemm_half_q_half_kernelILi4ELi160ELb1ELb1ELi32EEvPK6__halfPKjS4_S2_PS0_iiiiPKtS7_iiiiiibS2_i)
        /*071c*/ 	.word	0x00000000


	//----- nvinfo : EIATTR_REGCOUNT
	.align		4
.L_331:
        /*0720*/ 	.byte	0x04, 0x2f
        /*0722*/ 	.short	(.L_333 - .L_332)
	.align		4
.L_332:
        /*0724*/ 	.word	index@(_Z23gemm_half_q_half_kernelILi4ELi190ELb1ELb1ELi32EEvPK6__halfPKjS4_S2_PS0_iiiiPKtS7_iiiiiibS2_i)
        /*0728*/ 	.word	0x00000071


	//----- nvinfo : EIATTR_FRAME_SIZE
	.align		4
.L_333:
        /*072c*/ 	.byte	0x04, 0x11
        /*072e*/ 	.short	(.L_335 - .L_334)
	.align		4
.L_334:
        /*0730*/ 	.word	index@(_Z23gemm_half_q_half_kernelILi4ELi190ELb1ELb1ELi32EEvPK6__halfPKjS4_S2_PS0_iiiiPKtS7_iiiiiibS2_i)
        /*0734*/ 	.word	0x00000000


	//----- nvinfo : EIATTR_REGCOUNT
	.align		4
.L_335:
        /*0738*/ 	.byte	0x04, 0x2f
        /*073a*/ 	.short	(.L_337 - .L_336)
	.align		4
.L_336:
        /*073c*/ 	.word	index@(_Z23gemm_half_q_half_kernelILi4ELi128ELb1ELb1ELi64EEvPK6__halfPKjS4_S2_PS0_iiiiPKtS7_iiiiiibS2_i)
        /*0740*/ 	.word	0x00000047


	//----- nvinfo : EIATTR_FRAME_SIZE
	.align		4
.L_337:
        /*0744*/ 	.byte	0x04, 0x11
        /*0746*/ 	.short	(.L_339 - .L_338)
	.align		4
.L_338:
        /*0748*/ 	.word	index@(_Z23gemm_half_q_half_kernelILi4ELi128ELb1ELb1ELi64EEvPK6__halfPKjS4_S2_PS0_iiiiPKtS7_iiiiiibS2_i)
        /*074c*/ 	.word	0x00000010


	//----- nvinfo : EIATTR_REGCOUNT
	.align		4
.L_339:
        /*0750*/ 	.byte	0x04, 0x2f
        /*0752*/ 	.short	(.L_341 - .L_340)
	.align		4
.L_340:
        /*0754*/ 	.word	index@(_Z23gemm_half_q_half_kernelILi4ELi38ELb1ELb1ELi64EEvPK6__halfPKjS4_S2_PS0_iiiiPKtS7_iiiiiibS2_i)
        /*0758*/ 	.word	0x00000068


	//----- nvinfo : EIATTR_FRAME_SIZE
	.align		4
.L_341:
        /*075c*/ 	.byte	0x04, 0x11
        /*075e*/ 	.short	(.L_343 - .L_342)
	.align		4
.L_342:
        /*0760*/ 	.word	index@(_Z23gemm_half_q_half_kernelILi4ELi38ELb1ELb1ELi64EEvPK6__halfPKjS4_S2_PS0_iiiiPKtS7_iiiiiibS2_i)
        /*0764*/ 	.word	0x00000010


	//----- nvinfo : EIATTR_REGCOUNT
	.align		4
.L_343:
        /*0768*/ 	.byte	0x04, 0x2f
        /*076a*/ 	.short	(.L_345 - .L_344)
	.align		4
.L_344:
        /*076c*/ 	.word	index@(_Z23gemm_half_q_half_kernelILi4ELi20ELb1ELb1ELi64EEvPK6__halfPKjS4_S2_PS0_iiiiPKtS7_iiiiiibS2_i)
        /*0770*/ 	.word	0x00000074


	//----- nvinfo : EIATTR_FRAME_SIZE
	.align		4
.L_345:
        /*0774*/ 	.byte	0x04, 0x11
        /*0776*/ 	.short	(.L_347 - .L_346)
	.align		4
.L_346:
        /*0778*/ 	.word	index@(_Z23gemm_half_q_half_kernelILi4ELi20ELb1ELb1ELi64EEvPK6__halfPKjS4_S2_PS0_iiiiPKtS7_iiiiiibS2_i)
        /*077c*/ 	.word	0x00000010


	//----- nvinfo : EIATTR_REGCOUNT
	.align		4
.L_347:
        /*0780*/ 	.byte	0x04, 0x2f
        /*0782*/ 	.short	(.L_349 - .L_348)
	.align		4
.L_348:
        /*0784*/ 	.word	index@(_Z23gemm_half_q_half_kernelILi4ELi140ELb1ELb1ELi64EEvPK6__halfPKjS4_S2_PS0_iiiiPKtS7_iiiiiibS2_i)
        /*0788*/ 	.word	0x00000066


	//----- nvinfo : EIATTR_FRAME_SIZE
	.align		4
.L_349:
        /*078c*/ 	.byte	0x04, 0x11
        /*078e*/ 	.short	(.L_351 - .L_350)
	.align		4
.L_350:
        /*0790*/ 	.word	index@(_Z23gemm_half_q_half_kernelILi4ELi140ELb1ELb1ELi64EEvPK6__halfPKjS4_S2_PS0_iiiiPKtS7_iiiiiibS2_i)
        /*0794*/ 	.word	0x00000010


	//----- nvinfo : EIATTR_REGCOUNT
	.align		4
.L_351:
        /*0798*/ 	.byte	0x04, 0x2f
        /*079a*/ 	.short	(.L_353 - .L_352)
	.align		4
.L_352:
        /*079c*/ 	.word	index@(_Z23gemm_half_q_half_kernelILi4ELi152ELb1ELb1ELi64EEvPK6__halfPKjS4_S2_PS0_iiiiPKtS7_iiiiiibS2_i)
        /*07a0*/ 	.word	0x00000074


	//----- nvinfo : EIATTR_FRAME_SIZE
	.align		4
.L_353:
        /*07a4*/ 	.byte	0x04, 0x11
        /*07a6*/ 	.short	(.L_355 - .L_354)
	.align		4
.L_354:
        /*07a8*/ 	.word	index@(_Z23gemm_half_q_half_kernelILi4ELi152ELb1ELb1ELi64EEvPK6__halfPKjS4_S2_PS0_iiiiPKtS7_iiiiiibS2_i)
        /*07ac*/ 	.word	0x00000010


	//----- nvinfo : EIATTR_REGCOUNT
	.align		4
.L_355:
        /*07b0*/ 	.byte	0x04, 0x2f
        /*07b2*/ 	.short	(.L_357 - .L_356)
	.align		4
.L_356:
        /*07b4*/ 	.word	index@(_Z23gemm_half_q_half_kernelILi4ELi176ELb1ELb1ELi64EEvPK6__halfPKjS4_S2_PS0_iiiiPKtS7_iiiiiibS2_i)
        /*07b8*/ 	.word	0x00000072


	//----- nvinfo : EIATTR_FRAME_SIZE
	.align		4
.L_357:
        /*07bc*/ 	.byte	0x04, 0x11
        /*07be*/ 	.short	(.L_359 - .L_358)
	.align		4
.L_358:
        /*07c0*/ 	.word	index@(_Z23gemm_half_q_half_kernelILi4ELi176ELb1ELb1ELi64EEvPK6__halfPKjS4_S2_PS0_iiiiPKtS7_iiiiiibS2_i)
        /*07c4*/ 	.word	0x00000010


	//----- nvinfo : EIATTR_REGCOUNT
	.align		4
.L_359:
        /*07c8*/ 	.byte	0x04, 0x2f
        /*07ca*/ 	.short	(.L_361 - .L_360)
	.align		4
.L_360:
        /*07cc*/ 	.word	index@(_Z23gemm_half_q_half_kernelILi4ELi172ELb1ELb1ELi64EEvPK6__halfPKjS4_S2_PS0_iiiiPKtS7_iiiiiibS2_i)
        /*07d0*/ 	.word	0x00000066


	//----- nvinfo : EIATTR_FRAME_SIZE
	.align		4
.L_361:
        /*07d4*/ 	.byte	0x04, 0x11
        /*07d6*/ 	.short	(.L_363 - .L_362)
	.align		4
.L_362:
        /*07d8*/ 	.word	index@(_Z23gemm_half_q_half_kernelILi4ELi172ELb1ELb1ELi64EEvPK6__halfPKjS4_S2_PS0_iiiiPKtS7_iiiiiibS2_i)
        /*07dc*/ 	.word	0x00000010


	//----- nvinfo : EIATTR_REGCOUNT
	.align		4
.L_363:
        /*07e0*/ 	.byte	0x04, 0x2f
        /*07e2*/ 	.short	(.L_365 - .L_364)
	.align		4
.L_364:
        /*07e4*/ 	.word	index@(_Z23gemm_half_q_half_kernelILi4ELi10ELb1ELb1ELi64EEvPK6__halfPKjS4_S2_PS0_iiiiPKtS7_iiiiiibS2_i)
        /*07e8*/ 	.word	0x00000044


	//----- nvinfo : EIATTR_FRAME_SIZE
	.align		4
.L_365:
        /*07ec*/ 	.byte	0x04, 0x11
        /*07ee*/ 	.short	(.L_367 - .L_366)
	.align		4
.L_366:
        /*07f0*/ 	.word	index@(_Z23gemm_half_q_half_kernelILi4ELi10ELb1ELb1ELi64EEvPK6__halfPKjS4_S2_PS0_iiiiPKtS7_iiiiiibS2_i)
        /*07f4*/ 	.word	0x00000010


	//----- nvinfo : EIATTR_REGCOUNT
	.align		4
.L_367:
        /*07f8*/ 	.byte	0x04, 0x2f
        /*07fa*/ 	.short	(.L_369 - .L_368)
	.align		4
.L_368:
        /*07fc*/ 	.word	index@(_Z23gemm_half_q_half_kernelILi4ELi40ELb1ELb1ELi64EEvPK6__halfPKjS4_S2_PS0_iiiiPKtS7_iiiiiibS2_i)
        /*0800*/ 	.word	0x00000047


	//----- nvinfo : EIATTR_FRAME_SIZE
	.align		4
.L_369:
        /*0804*/ 	.byte	0x04, 0x11
        /*0806*/ 	.short	(.L_371 - .L_370)
	.align		4
.L_370:
        /*0808*/ 	.word	index@(_Z23gemm_half_q_half_kernelILi4ELi40ELb1ELb1ELi64EEvPK6__halfPKjS4_S2_PS0_iiiiPKtS7_iiiiiibS2_i)
        /*080c*/ 	.word	0x00000010


	//----- nvinfo : EIATTR_REGCOUNT
	.align		4
.L_371:
        /*0810*/ 	.byte	0x04, 0x2f
        /*0812*/ 	.short	(.L_373 - .L_372)
	.align		4
.L_372:
        /*0814*/ 	.word	index@(_Z23gemm_half_q_half_kernelILi4ELi160ELb1ELb1ELi64EEvPK6__halfPKjS4_S2_PS0_iiiiPKtS7_iiiiiibS2_i)
        /*0818*/ 	.word	0x00000048


	//----- nvinfo : EIATTR_FRAME_SIZE
	.align		4
.L_373:
        /*081c*/ 	.byte	0x04, 0x11
        /*081e*/ 	.short	(.L_375 - .L_374)
	.align		4
.L_374:
        /*0820*/ 	.word	index@(_Z23gemm_half_q_half_kernelILi4ELi160ELb1ELb1ELi64EEvPK6__halfPKjS4_S2_PS0_iiiiPKtS7_iiiiiibS2_i)
        /*0824*/ 	.word	0x00000010


	//----- nvinfo : EIATTR_REGCOUNT
	.align		4
.L_375:
        /*0828*/ 	.byte	0x04, 0x2f
        /*082a*/ 	.short	(.L_377 - .L_376)
	.align		4
.L_376:
        /*082c*/ 	.word	index@(_Z23gemm_half_q_half_kernelILi4ELi190ELb1ELb1ELi64EEvPK6__halfPKjS4_S2_PS0_iiiiPKtS7_iiiiiibS2_i)
        /*0830*/ 	.word	0x00000074


	//----- nvinfo : EIATTR_FRAME_SIZE
	.align		4
.L_377:
        /*0834*/ 	.byte	0x04, 0x11
        /*0836*/ 	.short	(.L_379 - .L_378)
	.align		4
.L_378:
        /*0838*/ 	.word	index@(_Z23gemm_half_q_half_kernelILi4ELi190ELb1ELb1ELi64EEvPK6__halfPKjS4_S2_PS0_iiiiPKtS7_iiiiiibS2_i)
        /*083c*/ 	.word	0x00000010


	//----- nvinfo : EIATTR_MIN_STACK_SIZE
	.align		4
.L_379:
        /*0840*/ 	.byte	0x04, 0x12
        /*0842*/ 	.short	(.L_381 - .L_380)
	.align		4
.L_380:
        /*0844*/ 	.word	index@(_Z23gemm_half_q_half_kernelILi4ELi190ELb1ELb1ELi64EEvPK6__halfPKjS4_S2_PS0_iiiiPKtS7_iiiiiibS2_i)
        /*0848*/ 	.word	0x00000010


	//----- nvinfo : EIATTR_MIN_STACK_SIZE
	.align		4
.L_381:
        /*084c*/ 	.byte	0x04, 0x12
        /*084e*/ 	.short	(.L_383 - .L_382)
	.align		4
.L_382:
        /*0850*/ 	.word	index@(_Z23gemm_half_q_half_kernelILi4ELi160ELb1ELb1ELi64EEvPK6__halfPKjS4_S2_PS0_iiiiPKtS7_iiiiiibS2_i)
        /*0854*/ 	.word	0x00000010


	//----- nvinfo : EIATTR_MIN_STACK_SIZE
	.align		4
.L_383:
        /*0858*/ 	.byte	0x04, 0x12
        /*085a*/ 	.short	(.L_385 - .L_384)
	.align		4
.L_384:
        /*085c*/ 	.word	index@(_Z23gemm_half_q_half_kernelILi4ELi40ELb1ELb1ELi64EEvPK6__halfPKjS4_S2_PS0_iiiiPKtS7_iiiiiibS2_i)
        /*0860*/ 	.word	0x00000010


	//----- nvinfo : EIATTR_MIN_STACK_SIZE
	.align		4
.L_385:
        /*0864*/ 	.byte	0x04, 0x12
        /*0866*/ 	.short	(.L_387 - .L_386)
	.align		4
.L_386:
        /*0868*/ 	.word	index@(_Z23gemm_half_q_half_kernelILi4ELi10ELb1ELb1ELi64EEvPK6__halfPKjS4_S2_PS0_iiiiPKtS7_iiiiiibS2_i)
        /*086c*/ 	.word	0x00000010


	//----- nvinfo : EIATTR_MIN_STACK_SIZE
	.align		4
.L_387:
        /*0870*/ 	.byte	0x04, 0x12
        /*0872*/ 	.short	(.L_389 - .L_388)
	.align		4
.L_388:
        /*0874*/ 	.word	index@(_Z23gemm_half_q_half_kernelILi4ELi172ELb1ELb1ELi64EEvPK6__halfPKjS4_S2_PS0_iiiiPKtS7_iiiiiibS2_i)
        /*0878*/ 	.word	0x00000010


	//----- nvinfo : EIATTR_MIN_STACK_SIZE
	.align		4
.L_389:
        /*087c*/ 	.byte	0x04, 0x12
        /*087e*/ 	.short	(.L_391 - .L_390)
	.align		4
.L_390:
        /*0880*/ 	.word	index@(_Z23gemm_half_q_half_kernelILi4ELi176ELb1ELb1ELi64EEvPK6__halfPKjS4_S2_PS0_iiiiPKtS7_iiiiiibS2_i)
        /*0884*/ 	.word	0x00000010


	//----- nvinfo : EIATTR_MIN_STACK_SIZE
	.align		4
.L_391:
        /*0888*/ 	.byte	0x04, 0x12
        /*088a*/ 	.short	(.L_393 - .L_392)
	.align		4
.L_392:
        /*088c*/ 	.word	index@(_Z23gemm_half_q_half_kernelILi4ELi152ELb1ELb1ELi64EEvPK6__halfPKjS4_S2_PS0_iiiiPKtS7_iiiiiibS2_i)
        /*0890*/ 	.word	0x00000010


	//----- nvinfo : EIATTR_MIN_STACK_SIZE
	.align		4
.L_393:
        /*0894*/ 	.byte	0x04, 0x12
        /*0896*/ 	.short	(.L_395 - .L_394)
	.align		4
.L_394:
        /*0898*/ 	.word	index@(_Z23gemm_half_q_half_kernelILi4ELi140ELb1ELb1ELi64EEvPK6__halfPKjS4_S2_PS0_iiiiPKtS7_iiiiiibS2_i)
        /*089c*/ 	.word	0x00000010


	//----- nvinfo : EIATTR_MIN_STACK_SIZE
	.align		4
.L_395:
        /*08a0*/ 	.byte	0x04, 0x12
        /*08a2*/ 	.short	(.L_397 - .L_396)
	.align		4
.L_396:
        /*08a4*/ 	.word	index@(_Z23gemm_half_q_half_kernelILi4ELi20ELb1ELb1ELi64EEvPK6__halfPKjS4_S2_PS0_iiiiPKtS7_iiiiiibS2_i)
        /*08a8*/ 	.word	0x00000010


	//----- nvinfo : EIATTR_MIN_STACK_SIZE
	.align		4
.L_397:
        /*08ac*/ 	.byte	0x04, 0x12
        /*08ae*/ 	.short	(.L_399 - .L_398)
	.align		4
.L_398:
        /*08b0*/ 	.word	index@(_Z23gemm_half_q_half_kernelILi4ELi38ELb1ELb1ELi64EEvPK6__halfPKjS4_S2_PS0_iiiiPKtS7_iiiiiibS2_i)
        /*08b4*/ 	.word	0x00000010


	//----- nvinfo : EIATTR_MIN_STACK_SIZE
	.align		4
.L_399:
        /*08b8*/ 	.byte	0x04, 0x12
        /*08ba*/ 	.short	(.L_401 - .L_400)
	.align		4
.L_400:
        /*08bc*/ 	.word	index@(_Z23gemm_half_q_half_kernelILi4ELi128ELb1ELb1ELi64EEvPK6__halfPKjS4_S2_PS0_iiiiPKtS7_iiiiiibS2_i)
        /*08c0*/ 	.word	0x00000010


	//----- nvinfo : EIATTR_MIN_STACK_SIZE
	.align		4
.L_401:
        /*08c4*/ 	.byte	0x04, 0x12
        /*08c6*/ 	.short	(.L_403 - .L_402)
	.align		4
.L_402:
        /*08c8*/ 	.word	index@(_Z23gemm_half_q_half_kernelILi4ELi190ELb1ELb1ELi32EEvPK6__halfPKjS4_S2_PS0_iiiiPKtS7_iiiiiibS2_i)
        /*08cc*/ 	.word	0x00000000


	//----- nvinfo : EIATTR_MIN_STACK_SIZE
	.align		4
.L_403:
        /*08d0*/ 	.byte	0x04, 0x12
        /*08d2*/ 	.short	(.L_405 - .L_404)
	.align		4
.L_404:
        /*08d4*/ 	.word	index@(_Z23gemm_half_q_half_kernelILi4ELi160ELb1ELb1ELi32EEvPK6__halfPKjS4_S2_PS0_iiiiPKtS7_iiiiiibS2_i)
        /*08d8*/ 	.word	0x00000000


	//----- nvinfo : EIATTR_MIN_STACK_SIZE
	.align		4
.L_405:
        /*08dc*/ 	.byte	0x04, 0x12
        /*08de*/ 	.short	(.L_407 - .L_406)
	.align		4
.L_406:
        /*08e0*/ 	.word	index@(_Z23gemm_half_q_half_kernelILi4ELi40ELb1ELb1ELi32EEvPK6__halfPKjS4_S2_PS0_iiiiPKtS7_iiiiiibS2_i)
        /*08e4*/ 	.word	0x00000000


	//----- nvinfo : EIATTR_MIN_STACK_SIZE
	.align		4
.L_407:
        /*08e8*/ 	.byte	0x04, 0x12
        /*08ea*/ 	.short	(.L_409 - .L_408)
	.align		4
.L_408:
        /*08ec*/ 	.word	index@(_Z23gemm_half_q_half_kernelILi4ELi10ELb1ELb1ELi32EEvPK6__halfPKjS4_S2_PS0_iiiiPKtS7_iiiiiibS2_i)
        /*08f0*/ 	.word	0x00000000


	//----- nvinfo : EIATTR_MIN_STACK_SIZE
	.align		4
.L_409:
        /*08f4*/ 	.byte	0x04, 0x12
        /*08f6*/ 	.short	(.L_411 - .L_410)
	.align		4
.L_410:
        /*08f8*/ 	.word	index@(_Z23gemm_half_q_half_kernelILi4ELi172ELb1ELb1ELi32EEvPK6__halfPKjS4_S2_PS0_iiiiPKtS7_iiiiiibS2_i)
        /*08fc*/ 	.word	0x00000000


	//----- nvinfo : EIATTR_MIN_STACK_SIZE
	.align		4
.L_411:
        /*0900*/ 	.byte	0x04, 0x12
        /*0902*/ 	.short	(.L_413 - .L_412)
	.align		4
.L_412:
        /*0904*/ 	.word	index@(_Z23gemm_half_q_half_kernelILi4ELi176ELb1ELb1ELi32EEvPK6__halfPKjS4_S2_PS0_iiiiPKtS7_iiiiiibS2_i)
        /*0908*/ 	.word	0x00000000


	//----- nvinfo : EIATTR_MIN_STACK_SIZE
	.align		4
.L_413:
        /*090c*/ 	.byte	0x04, 0x12
        /*090e*/ 	.short	(.L_415 - .L_414)
	.align		4
.L_414:
        /*0910*/ 	.word	index@(_Z23gemm_half_q_half_kernelILi4ELi152ELb1ELb1ELi32EEvPK6__halfPKjS4_S2_PS0_iiiiPKtS7_iiiiiibS2_i)
        /*0914*/ 	.word	0x00000000


	//----- nvinfo : EIATTR_MIN_STACK_SIZE
	.align		4
.L_415:
        /*0918*/ 	.byte	0x04, 0x12
        /*091a*/ 	.short	(.L_417 - .L_416)
	.align		4
.L_416:
        /*091c*/ 	.word	index@(_Z23gemm_half_q_half_kernelILi4ELi140ELb1ELb1ELi32EEvPK6__halfPKjS4_S2_PS0_iiiiPKtS7_iiiiiibS2_i)
        /*0920*/ 	.word	0x00000000


	//----- nvinfo : EIATTR_MIN_STACK_SIZE
	.align		4
.L_417:
        /*0924*/ 	.byte	0x04, 0x12
        /*0926*/ 	.short	(.L_419 - .L_418)
	.align		4
.L_418:
        /*0928*/ 	.word	index@(_Z23gemm_half_q_half_kernelILi4ELi20ELb1ELb1ELi32EEvPK6__halfPKjS4_S2_PS0_iiiiPKtS7_iiiiiibS2_i)
        /*092c*/ 	.word	0x00000000


	//----- nvinfo : EIATTR_MIN_STACK_SIZE
	.align		4
.L_419:
        /*0930*/ 	.byte	0x04, 0x12
        /*0932*/ 	.short	(.L_421 - .L_420)
	.align		4
.L_420:
        /*0934*/ 	.word	index@(_Z23gemm_half_q_half_kernelILi4ELi38ELb1ELb1ELi32EEvPK6__halfPKjS4_S2_PS0_iiiiPKtS7_iiiiiibS2_i)
        /*0938*/ 	.word	0x00000000


	//----- nvinfo : EIATTR_MIN_STACK_SIZE
	.align		4
.L_421:
        /*093c*/ 	.byte	0x04, 0x12
        /*093e*/ 	.short	(.L_423 - .L_422)
	.align		4
.L_422:
        /*0940*/ 	.word	index@(_Z23gemm_half_q_half_kernelILi4ELi128ELb1ELb1ELi32EEvPK6__halfPKjS4_S2_PS0_iiiiPKtS7_iiiiiibS2_i)
        /*0944*/ 	.word	0x00000000


	//----- nvinfo : EIATTR_MIN_STACK_SIZE
	.align		4
.L_423:
        /*0948*/ 	.byte	0x04, 0x12
        /*094a*/ 	.short	(.L_425 - .L_424)
	.align		4
.L_424:
        /*094c*/ 	.word	index@(_Z23gemm_half_q_half_kernelILi3ELi190ELb1ELb1ELi64EEvPK6__halfPKjS4_S2_PS0_iiiiPKtS7_iiiiiibS2_i)
        /*0950*/ 	.word	0x00000010


	//----- nvinfo : EIATTR_MIN_STACK_SIZE
	.align		4
.L_425:
        /*0954*/ 	.byte	0x04, 0x12
        /*0956*/ 	.short	(.L_427 - .L_426)
	.align		4
.L_426:
        /*0958*/ 	.word	index@(_Z23gemm_half_q_half_kernelILi3ELi160ELb1ELb1ELi64EEvPK6__halfPKjS4_S2_PS0_iiiiPKtS7_iiiiiibS2_i)
        /*095c*/ 	.word	0x00000010


	//----- nvinfo : EIATTR_MIN_STACK_SIZE
	.align		4
.L_427:
        /*0960*/ 	.byte	0x04, 0x12
        /*0962*/ 	.short	(.L_429 - .L_428)
	.align		4
.L_428:
        /*0964*/ 	.word	index@(_Z23gemm_half_q_half_kernelILi3ELi40ELb1ELb1ELi64EEvPK6__halfPKjS4_S2_PS0_iiiiPKtS7_iiiiiibS2_i)
        /*0968*/ 	.word	0x00000010


	//----- nvinfo : EIATTR_MIN_STACK_SIZE
	.align		4
.L_429:
        /*096c*/ 	.byte	0x04, 0x12
        /*096e*/ 	.short	(.L_431 - .L_430)
	.align		4
.L_430:
        /*0970*/ 	.word	index@(_Z23gemm_half_q_half_kernelILi3ELi10ELb1ELb1ELi64EEvPK6__halfPKjS4_S2_PS0_iiiiPKtS7_iiiiiibS2_i)
        /*0974*/ 	.word	0x00000010


	//----- nvinfo : EIATTR_MIN_STACK_SIZE
	.align		4
.L_431:
        /*0978*/ 	.byte	0x04, 0x12
        /*097a*/ 	.short	(.L_433 - .L_432)
	.align		4
.L_432:
        /*097c*/ 	.word	index@(_Z23gemm_half_q_half_kernelILi3ELi172ELb1ELb1ELi64EEvPK6__halfPKjS4_S2_PS0_iiiiPKtS7_iiiiiibS2_i)
        /*0980*/ 	.word	0x00000010


	//----- nvinfo : EIATTR_MIN_STACK_SIZE
	.align		4
.L_433:
        /*0984*/ 	.byte	0x04, 0x12
        /*0986*/ 	.short	(.L_435 - .L_434)
	.align		4
.L_434:
        /*0988*/ 	.word	index@(_Z23gemm_half_q_half_kernelILi3ELi176ELb1ELb1ELi64EEvPK6__halfPKjS4_S2_PS0_iiiiPKtS7_iiiiiibS2_i)
        /*098c*/ 	.word	0x00000010


	//----- nvinfo : EIATTR_MIN_STACK_SIZE
	.align		4
.L_435:
        /*0990*/ 	.byte	0x04, 0x12
        /*0992*/ 	.short	(.L_437 - .L_436)
	.align		4
.L_436:
        /*0994*/ 	.word	index@(_Z23gemm_half_q_half_kernelILi3ELi152ELb1ELb1ELi64EEvPK6__halfPKjS4_S2_PS0_iiiiPKtS7_iiiiiibS2_i)
        /*0998*/ 	.word	0x00000010


	//----- nvinfo : EIATTR_MIN_STACK_SIZE
	.align		4
.L_437:
        /*099c*/ 	.byte	0x04, 0x12
        /*099e*/ 	.short	(.L_439 - .L_438)
	.align		4
.L_438:
        /*09a0*/ 	.word	index@(_Z23gemm_half_q_half_kernelILi3ELi140ELb1ELb1ELi64EEvPK6__halfPKjS4_S2_PS0_iiiiPKtS7_iiiiiibS2_i)
        /*09a4*/ 	.word	0x00000010


	//----- nvinfo : EIATTR_MIN_STACK_SIZE
	.align		4
.L_439:
        /*09a8*/ 	.byte	0x04, 0x12
        /*09aa*/ 	.short	(.L_441 - .L_440)
	.align		4
.L_440:
        /*09ac*/ 	.word	index@(_Z23gemm_half_q_half_kernelILi3ELi20ELb1ELb1ELi64EEvPK6__halfPKjS4_S2_PS0_iiiiPKtS7_iiiiiibS2_i)
        /*09b0*/ 	.word	0x00000010


	//----- nvinfo : EIATTR_MIN_STACK_SIZE
	.align		4
.L_441:
        /*09b4*/ 	.byte	0x04, 0x12
        /*09b6*/ 	.short	(.L_443 - .L_442)
	.align		4
.L_442:
        /*09b8*/ 	.word	index@(_Z23gemm_half_q_half_kernelILi3ELi38ELb1ELb1ELi64EEvPK6__halfPKjS4_S2_PS0_iiiiPKtS7_iiiiiibS2_i)
        /*09bc*/ 	.word	0x00000010


	//----- nvinfo : EIATTR_MIN_STACK_SIZE
	.align		4
.L_443:
        /*09c0*/ 	.byte	0x04, 0x12
        /*09c2*/ 	.short	(.L_445 - .L_444)
	.align		4
.L_444:
        /*09c4*/ 	.word	index@(_Z23gemm_half_q_half_kernelILi3ELi128ELb1ELb1ELi64EEvPK6__halfPKjS4_S2_PS0_iiiiPKtS7_iiiiiibS2_i)
        /*09c8*/ 	.word	0x00000010


	//----- nvinfo : EIATTR_MIN_STACK_SIZE
	.align		4
.L_445:
        /*09cc*/ 	.byte	0x04, 0x12
        /*09ce*/ 	.short	(.L_447 - .L_446)
	.align		4
.L_446:
        /*09d0*/ 	.word	index@(_Z23gemm_half_q_half_kernelILi3ELi190ELb1ELb1ELi32EEvPK6__halfPKjS4_S2_PS0_iiiiPKtS7_iiiiiibS2_i)
        /*09d4*/ 	.word	0x00000000


	//----- nvinfo : EIATTR_MIN_STACK_SIZE
	.align		4
.L_447:
        /*09d8*/ 	.byte	0x04, 0x12
        /*09da*/ 	.short	(.L_449 - .L_448)
	.align		4
.L_448:
        /*09dc*/ 	.word	index@(_Z23gemm_half_q_half_kernelILi3ELi160ELb1ELb1ELi32EEvPK6__halfPKjS4_S2_PS0_iiiiPKtS7_iiiiiibS2_i)
        /*09e0*/ 	.word	0x00000000


	//----- nvinfo : EIATTR_MIN_STACK_SIZE
	.align		4
.L_449:
        /*09e4*/ 	.byte	0x04, 0x12
        /*09e6*/ 	.short	(.L_451 - .L_450)
	.align		4
.L_450:
        /*09e8*/ 	.word	index@(_Z23gemm_half_q_half_kernelILi3ELi40ELb1ELb1ELi32EEvPK6__halfPKjS4_S2_PS0_iiiiPKtS7_iiiiiibS2_i)
        /*09ec*/ 	.word	0x00000000


	//----- nvinfo : EIATTR_MIN_STACK_SIZE
	.align		4
.L_451:
        /*09f0*/ 	.byte	0x04, 0x12
        /*09f2*/ 	.short	(.L_453 - .L_452)
	.align		4
.L_452:
        /*09f4*/ 	.word	index@(_Z23gemm_half_q_half_kernelILi3ELi10ELb1ELb1ELi32EEvPK6__halfPKjS4_S2_PS0_iiiiPKtS7_iiiiiibS2_i)
        /*09f8*/ 	.word	0x00000000


	//----- nvinfo : EIATTR_MIN_STACK_SIZE
	.align		4
.L_453:
        /*09fc*/ 	.byte	0x04, 0x12
        /*09fe*/ 	.short	(.L_455 - .L_454)
	.align		4
.L_454:
        /*0a00*/ 	.word	index@(_Z23gemm_half_q_half_kernelILi3ELi172ELb1ELb1ELi32EEvPK6__halfPKjS4_S2_PS0_iiiiPKtS7_iiiiiibS2_i)
        /*0a04*/ 	.word	0x00000000


	//----- nvinfo : EIATTR_MIN_STACK_SIZE
	.align		4
.L_455:
        /*0a08*/ 	.byte	0x04, 0x12
        /*0a0a*/ 	.short	(.L_457 - .L_456)
	.align		4
.L_456:
        /*0a0c*/ 	.word	index@(_Z23gemm_half_q_half_kernelILi3ELi176ELb1ELb1ELi32EEvPK6__halfPKjS4_S2_PS0_iiiiPKtS7_iiiiiibS2_i)
        /*0a10*/ 	.word	0x00000000


	//----- nvinfo : EIATTR_MIN_STACK_SIZE
	.align		4
.L_457:
        /*0a14*/ 	.byte	0x04, 0x12
        /*0a16*/ 	.short	(.L_459 - .L_458)
	.align		4
.L_458:
        /*0a18*/ 	.word	index@(_Z23gemm_half_q_half_kernelILi3ELi152ELb1ELb1ELi32EEvPK6__halfPKjS4_S2_PS0_iiiiPKtS7_iiiiiibS2_i)
        /*0a1c*/ 	.word	0x00000000


	//----- nvinfo : EIATTR_MIN_STACK_SIZE
	.align		4
.L_459:
        /*0a20*/ 	.byte	0x04, 0x12
        /*0a22*/ 	.short	(.L_461 - .L_460)
	.align		4
.L_460:
        /*0a24*/ 	.word	index@(_Z23gemm_half_q_half_kernelILi3ELi140ELb1ELb1ELi32EEvPK6__halfPKjS4_S2_PS0_iiiiPKtS7_iiiiiibS2_i)
        /*0a28*/ 	.word	0x00000000


	//----- nvinfo : EIATTR_MIN_STACK_SIZE
	.align		4
.L_461:
        /*0a2c*/ 	.byte	0x04, 0x12
        /*0a2e*/ 	.short	(.L_463 - .L_462)
	.align		4
.L_462:
        /*0a30*/ 	.word	index@(_Z23gemm_half_q_half_kernelILi3ELi20ELb1ELb1ELi32EEvPK6__halfPKjS4_S2_PS0_iiiiPKtS7_iiiiiibS2_i)
        /*0a34*/ 	.word	0x00000000


	//----- nvinfo : EIATTR_MIN_STACK_SIZE
	.align		4
.L_463:
        /*0a38*/ 	.byte	0x04, 0x12
        /*0a3a*/ 	.short	(.L_465 - .L_464)
	.align		4
.L_464:
        /*0a3c*/ 	.word	index@(_Z23gemm_half_q_half_kernelILi3ELi38ELb1ELb1ELi32EEvPK6__halfPKjS4_S2_PS0_iiiiPKtS7_iiiiiibS2_i)
        /*0a40*/ 	.word	0x00000000


	//----- nvinfo : EIATTR_MIN_STACK_SIZE
	.align		4
.L_465:
        /*0a44*/ 	.byte	0x04, 0x12
        /*0a46*/ 	.short	(.L_467 - .L_466)
	.align		4
.L_466:
        /*0a48*/ 	.word	index@(_Z23gemm_half_q_half_kernelILi3ELi128ELb1ELb1ELi32EEvPK6__halfPKjS4_S2_PS0_iiiiPKtS7_iiiiiibS2_i)
        /*0a4c*/ 	.word	0x00000000


	//----- nvinfo : EIATTR_MIN_STACK_SIZE
	.align		4
.L_467:
        /*0a50*/ 	.byte	0x04, 0x12
        /*0a52*/ 	.short	(.L_469 - .L_468)
	.align		4
.L_468:
        /*0a54*/ 	.word	index@(_Z23gemm_half_q_half_kernelILi2ELi190ELb1ELb1ELi64EEvPK6__halfPKjS4_S2_PS0_iiiiPKtS7_iiiiiibS2_i)
        /*0a58*/ 	.word	0x00000010


	//----- nvinfo : EIATTR_MIN_STACK_SIZE
	.align		4
.L_469:
        /*0a5c*/ 	.byte	0x04, 0x12
        /*0a5e*/ 	.short	(.L_471 - .L_470)
	.align		4
.L_470:
        /*0a60*/ 	.word	index@(_Z23gemm_half_q_half_kernelILi2ELi160ELb1ELb1ELi64EEvPK6__halfPKjS4_S2_PS0_iiiiPKtS7_iiiiiibS2_i)
        /*0a64*/ 	.word	0x00000010


	//----- nvinfo : EIATTR_MIN_STACK_SIZE
	.align		4
.L_471:
        /*0a68*/ 	.byte	0x04, 0x12
        /*0a6a*/ 	.short	(.L_473 - .L_472)
	.align		4
.L_472:
        /*0a6c*/ 	.word	index@(_Z23gemm_half_q_half_kernelILi2ELi40ELb1ELb1ELi64EEvPK6__halfPKjS4_S2_PS0_iiiiPKtS7_iiiiiibS2_i)
        /*0a70*/ 	.word	0x00000010


	//----- nvinfo : EIATTR_MIN_STACK_SIZE
	.align		4
.L_473:
        /*0a74*/ 	.byte	0x04, 0x12
        /*0a76*/ 	.short	(.L_475 - .L_474)
	.align		4
.L_474:
        /*0a78*/ 	.word	index@(_Z23gemm_half_q_half_kernelILi2ELi10ELb1ELb1ELi64EEvPK6__halfPKjS4_S2_PS0_iiiiPKtS7_iiiiiibS2_i)
        /*0a7c*/ 	.word	0x00000010


	//----- nvinfo : EIATTR_MIN_STACK_SIZE
	.align		4
.L_475:
        /*0a80*/ 	.byte	0x04, 0x12
        /*0a82*/ 	.short	(.L_477 - .L_476)
	.align		4
.L_476:
        /*0a84*/ 	.word	index@(_Z23gemm_half_q_half_kernelILi2ELi172ELb1ELb1ELi64EEvPK6__halfPKjS4_S2_PS0_iiiiPKtS7_iiiiiibS2_i)
        /*0a88*/ 	.word	0x00000010


	//----- nvinfo : EIATTR_MIN_STACK_SIZE
	.align		4
.L_477:
        /*0a8c*/ 	.byte	0x04, 0x12
        /*0a8e*/ 	.short	(.L_479 - .L_478)
	.align		4
.L_478:
        /*0a90*/ 	.word	index@(_Z23gemm_half_q_half_kernelILi2ELi176ELb1ELb1ELi64EEvPK6__halfPKjS4_S2_PS0_iiiiPKtS7_iiiiiibS2_i)
        /*0a94*/ 	.word	0x00000010


	//----- nvinfo : EIATTR_MIN_STACK_SIZE
	.align		4
.L_479:
        /*0a98*/ 	.byte	0x04, 0x12
        /*0a9a*/ 	.short	(.L_481 - .L_480)
	.align		4
.L_480:
        /*0a9c*/ 	.word	index@(_Z23gemm_half_q_half_kernelILi2ELi152ELb1ELb1ELi64EEvPK6__halfPKjS4_S2_PS0_iiiiPKtS7_iiiiiibS2_i)
        /*0aa0*/ 	.word	0x00000010


	//----- nvinfo : EIATTR_MIN_STACK_SIZE
	.align		4
.L_481:
        /*0aa4*/ 	.byte	0x04, 0x12
        /*0aa6*/ 	.short	(.L_483 - .L_482)
	.align		4
.L_482:
        /*0aa8*/ 	.word	index@(_Z23gemm_half_q_half_kernelILi2ELi140ELb1ELb1ELi64EEvPK6__halfPKjS4_S2_PS0_iiiiPKtS7_iiiiiibS2_i)
        /*0aac*/ 	.word	0x00000010


	//----- nvinfo : EIATTR_MIN_STACK_SIZE
	.align		4
.L_483:
        /*0ab0*/ 	.byte	0x04, 0x12
        /*0ab2*/ 	.short	(.L_485 - .L_484)
	.align		4
.L_484:
        /*0ab4*/ 	.word	index@(_Z23gemm_half_q_half_kernelILi2ELi20ELb1ELb1ELi64EEvPK6__halfPKjS4_S2_PS0_iiiiPKtS7_iiiiiibS2_i)
        /*0ab8*/ 	.word	0x00000010


	//----- nvinfo : EIATTR_MIN_STACK_SIZE
	.align		4
.L_485:
        /*0abc*/ 	.byte	0x04, 0x12
        /*0abe*/ 	.short	(.L_487 - .L_486)
	.align		4
.L_486:
        /*0ac0*/ 	.word	index@(_Z23gemm_half_q_half_kernelILi2ELi38ELb1ELb1ELi64EEvPK6__halfPKjS4_S2_PS0_iiiiPKtS7_iiiiiibS2_i)
        /*0ac4*/ 	.word	0x00000010


	//----- nvinfo : EIATTR_MIN_STACK_SIZE
	.align		4
.L_487:
        /*0ac8*/ 	.byte	0x04, 0x12
        /*0aca*/ 	.short	(.L_489 - .L_488)
	.align		4
.L_488:
        /*0acc*/ 	.word	index@(_Z23gemm_half_q_half_kernelILi2ELi128ELb1ELb1ELi64EEvPK6__halfPKjS4_S2_PS0_iiiiPKtS7_iiiiiibS2_i)
        /*0ad0*/ 	.word	0x00000010


	//----- nvinfo : EIATTR_MIN_STACK_SIZE
	.align		4
.L_489:
        /*0ad4*/ 	.byte	0x04, 0x12
        /*0ad6*/ 	.short	(.L_491 - .L_490)
	.align		4
.L_490:
        /*0ad8*/ 	.word	index@(_Z23gemm_half_q_half_kernelILi2ELi190ELb1ELb1ELi32EEvPK6__halfPKjS4_S2_PS0_iiiiPKtS7_iiiiiibS2_i)
        /*0adc*/ 	.word	0x00000000


	//----- nvinfo : EIATTR_MIN_STACK_SIZE
	.align		4
.L_491:
        /*0ae0*/ 	.byte	0x04, 0x12
        /*0ae2*/ 	.short	(.L_493 - .L_492)
	.align		4
.L_492:
        /*0ae4*/ 	.word	index@(_Z23gemm_half_q_half_kernelILi2ELi160ELb1ELb1ELi32EEvPK6__halfPKjS4_S2_PS0_iiiiPKtS7_iiiiiibS2_i)
        /*0ae8*/ 	.word	0x00000000


	//----- nvinfo : EIATTR_MIN_STACK_SIZE
	.align		4
.L_493:
        /*0aec*/ 	.byte	0x04, 0x12
        /*0aee*/ 	.short	(.L_495 - .L_494)
	.align		4
.L_494:
        /*0af0*/ 	.word	index@(_Z23gemm_half_q_half_kernelILi2ELi40ELb1ELb1ELi32EEvPK6__halfPKjS4_S2_PS0_iiiiPKtS7_iiiiiibS2_i)
        /*0af4*/ 	.word	0x00000000


	//----- nvinfo : EIATTR_MIN_STACK_SIZE
	.align		4
.L_495:
        /*0af8*/ 	.byte	0x04, 0x12
        /*0afa*/ 	.short	(.L_497 - .L_496)
	.align		4
.L_496:
        /*0afc*/ 	.word	index@(_Z23gemm_half_q_half_kernelILi2ELi10ELb1ELb1ELi32EEvPK6__halfPKjS4_S2_PS0_iiiiPKtS7_iiiiiibS2_i)
        /*0b00*/ 	.word	0x00000000


	//----- nvinfo : EIATTR_MIN_STACK_SIZE
	.align		4
.L_497:
        /*0b04*/ 	.byte	0x04, 0x12
        /*0b06*/ 	.short	(.L_499 - .L_498)
	.align		4
.L_498:
        /*0b08*/ 	.word	index@(_Z23gemm_half_q_half_kernelILi2ELi172ELb1ELb1ELi32EEvPK6__halfPKjS4_S2_PS0_iiiiPKtS7_iiiiiibS2_i)
        /*0b0c*/ 	.word	0x00000000


	//----- nvinfo : EIATTR_MIN_STACK_SIZE
	.align		4
.L_499:
        /*0b10*/ 	.byte	0x04, 0x12
        /*0b12*/ 	.short	(.L_501 - .L_500)
	.align		4
.L_500:
        /*0b14*/ 	.word	index@(_Z23gemm_half_q_half_kernelILi2ELi176ELb1ELb1ELi32EEvPK6__halfPKjS4_S2_PS0_iiiiPKtS7_iiiiiibS2_i)
        /*0b18*/ 	.word	0x00000000


	//----- nvinfo : EIATTR_MIN_STACK_SIZE
	.align		4
.L_501:
        /*0b1c*/ 	.byte	0x04, 0x12
        /*0b1e*/ 	.short	(.L_503 - .L_502)
	.align		4
.L_502:
        /*0b20*/ 	.word	index@(_Z23gemm_half_q_half_kernelILi2ELi152ELb1ELb1ELi32EEvPK6__halfPKjS4_S2_PS0_iiiiPKtS7_iiiiiibS2_i)
        /*0b24*/ 	.word	0x00000000


	//----- nvinfo : EIATTR_MIN_STACK_SIZE
	.align		4
.L_503:
        /*0b28*/ 	.byte	0x04, 0x12
        /*0b2a*/ 	.short	(.L_505 - .L_504)
	.align		4
.L_504:
        /*0b2c*/ 	.word	index@(_Z23gemm_half_q_half_kernelILi2ELi140ELb1ELb1ELi32EEvPK6__halfPKjS4_S2_PS0_iiiiPKtS7_iiiiiibS2_i)
        /*0b30*/ 	.word	0x00000000


	//----- nvinfo : EIATTR_MIN_STACK_SIZE
	.align		4
.L_505:
        /*0b34*/ 	.byte	0x04, 0x12
        /*0b36*/ 	.short	(.L_507 - .L_506)
	.align		4
.L_506:
        /*0b38*/ 	.word	index@(_Z23gemm_half_q_half_kernelILi2ELi20ELb1ELb1ELi32EEvPK6__halfPKjS4_S2_PS0_iiiiPKtS7_iiiiiibS2_i)
        /*0b3c*/ 	.word	0x00000000


	//----- nvinfo : EIATTR_MIN_STACK_SIZE
	.align		4
.L_507:
        /*0b40*/ 	.byte	0x04, 0x12
        /*0b42*/ 	.short	(.L_509 - .L_508)
	.align		4
.L_508:
        /*0b44*/ 	.word	index@(_Z23gemm_half_q_half_kernelILi2ELi38ELb1ELb1ELi32EEvPK6__halfPKjS4_S2_PS0_iiiiPKtS7_iiiiiibS2_i)
        /*0b48*/ 	.word	0x00000000


	//----- nvinfo : EIATTR_MIN_STACK_SIZE
	.align		4
.L_509:
        /*0b4c*/ 	.byte	0x04, 0x12
        /*0b4e*/ 	.short	(.L_511 - .L_510)
	.align		4
.L_510:
        /*0b50*/ 	.word	index@(_Z23gemm_half_q_half_kernelILi2ELi128ELb1ELb1ELi32EEvPK6__halfPKjS4_S2_PS0_iiiiPKtS7_iiiiiibS2_i)
        /*0b54*/ 	.word	0x00000000


	//----- nvinfo : EIATTR_MIN_STACK_SIZE
	.align		4
.L_511:
        /*0b58*/ 	.byte	0x04, 0x12
        /*0b5a*/ 	.short	(.L_513 - .L_512)
	.align		4
.L_512:
        /*0b5c*/ 	.word	index@(_Z23gemm_half_q_half_kernelILi1ELi190ELb1ELb1ELi64EEvPK6__halfPKjS4_S2_PS0_iiiiPKtS7_iiiiiibS2_i)
        /*0b60*/ 	.word	0x00000010


	//----- nvinfo : EIATTR_MIN_STACK_SIZE
	.align		4
.L_513:
        /*0b64*/ 	.byte	0x04, 0x12
        /*0b66*/ 	.short	(.L_515 - .L_514)
	.align		4
.L_514:
        /*0b68*/ 	.word	index@(_Z23gemm_half_q_half_kernelILi1ELi160ELb1ELb1ELi64EEvPK6__halfPKjS4_S2_PS0_iiiiPKtS7_iiiiiibS2_i)
        /*0b6c*/ 	.word	0x00000010


	//----- nvinfo : EIATTR_MIN_STACK_SIZE
	.align		4
.L_515:
        /*0b70*/ 	.byte	0x04, 0x12
        /*0b72*/ 	.short	(.L_517 - .L_516)
	.align		4
.L_516:
        /*0b74*/ 	.word	index@(_Z23gemm_half_q_half_kernelILi1ELi40ELb1ELb1ELi64EEvPK6__halfPKjS4_S2_PS0_iiiiPKtS7_iiiiiibS2_i)
        /*0b78*/ 	.word	0x00000010


	//----- nvinfo : EIATTR_MIN_STACK_SIZE
	.align		4
.L_517:
        /*0b7c*/ 	.byte	0x04, 0x12
        /*0b7e*/ 	.short	(.L_519 - .L_518)
	.align		4
.L_518:
        /*0b80*/ 	.word	index@(_Z23gemm_half_q_half_kernelILi1ELi10ELb1ELb1ELi64EEvPK6__halfPKjS4_S2_PS0_iiiiPKtS7_iiiiiibS2_i)
        /*0b84*/ 	.word	0x00000010


	//----- nvinfo : EIATTR_MIN_STACK_SIZE
	.align		4
.L_519:
        /*0b88*/ 	.byte	0x04, 0x12
        /*0b8a*/ 	.short	(.L_521 - .L_520)
	.align		4
.L_520:
        /*0b8c*/ 	.word	index@(_Z23gemm_half_q_half_kernelILi1ELi172ELb1ELb1ELi64EEvPK6__halfPKjS4_S2_PS0_iiiiPKtS7_iiiiiibS2_i)
        /*0b90*/ 	.word	0x00000010


	//----- nvinfo : EIATTR_MIN_STACK_SIZE
	.align		4
.L_521:
        /*0b94*/ 	.byte	0x04, 0x12
        /*0b96*/ 	.short	(.L_523 - .L_522)
	.align		4
.L_522:
        /*0b98*/ 	.word	index@(_Z23gemm_half_q_half_kernelILi1ELi176ELb1ELb1ELi64EEvPK6__halfPKjS4_S2_PS0_iiiiPKtS7_iiiiiibS2_i)
        /*0b9c*/ 	.word	0x00000010


	//----- nvinfo : EIATTR_MIN_STACK_SIZE
	.align		4
.L_523:
        /*0ba0*/ 	.byte	0x04, 0x12
        /*0ba2*/ 	.short	(.L_525 - .L_524)
	.align		4
.L_524:
        /*0ba4*/ 	.word	index@(_Z23gemm_half_q_half_kernelILi1ELi152ELb1ELb1ELi64EEvPK6__halfPKjS4_S2_PS0_iiiiPKtS7_iiiiiibS2_i)
        /*0ba8*/ 	.word	0x00000010


	//----- nvinfo : EIATTR_MIN_STACK_SIZE
	.align		4
.L_525:
        /*0bac*/ 	.byte	0x04, 0x12
        /*0bae*/ 	.short	(.L_527 - .L_526)
	.align		4
.L_526:
        /*0bb0*/ 	.word	index@(_Z23gemm_half_q_half_kernelILi1ELi140ELb1ELb1ELi64EEvPK6__halfPKjS4_S2_PS0_iiiiPKtS7_iiiiiibS2_i)
        /*0bb4*/ 	.word	0x00000010


	//----- nvinfo : EIATTR_MIN_STACK_SIZE
	.align		4
.L_527:
        /*0bb8*/ 	.byte	0x04, 0x12
        /*0bba*/ 	.short	(.L_529 - .L_528)
	.align		4
.L_528:
        /*0bbc*/ 	.word	index@(_Z23gemm_half_q_half_kernelILi1ELi20ELb1ELb1ELi64EEvPK6__halfPKjS4_S2_PS0_iiiiPKtS7_iiiiiibS2_i)
        /*0bc0*/ 	.word	0x00000010


	//----- nvinfo : EIATTR_MIN_STACK_SIZE
	.align		4
.L_529:
        /*0bc4*/ 	.byte	0x04, 0x12
        /*0bc6*/ 	.short	(.L_531 - .L_530)
	.align		4
.L_530:
        /*0bc8*/ 	.word	index@(_Z23gemm_half_q_half_kernelILi1ELi38ELb1ELb1ELi64EEvPK6__halfPKjS4_S2_PS0_iiiiPKtS7_iiiiiibS2_i)
        /*0bcc*/ 	.word	0x00000010


	//----- nvinfo : EIATTR_MIN_STACK_SIZE
	.align		4
.L_531:
        /*0bd0*/ 	.byte	0x04, 0x12
        /*0bd2*/ 	.short	(.L_533 - .L_532)
	.align		4
.L_532:
        /*0bd4*/ 	.word	index@(_Z23gemm_half_q_half_kernelILi1ELi128ELb1ELb1ELi64EEvPK6__halfPKjS4_S2_PS0_iiiiPKtS7_iiiiiibS2_i)
        /*0bd8*/ 	.word	0x00000010


	//----- nvinfo : EIATTR_MIN_STACK_SIZE
	.align		4
.L_533:
        /*0bdc*/ 	.byte	0x04, 0x12
        /*0bde*/ 	.short	(.L_535 - .L_534)
	.align		4
.L_534:
        /*0be0*/ 	.word	index@(_Z23gemm_half_q_half_kernelILi1ELi190ELb1ELb1ELi32EEvPK6__halfPKjS4_S2_PS0_iiiiPKtS7_iiiiiibS2_i)
        /*0be4*/ 	.word	0x00000000


	//----- nvinfo : EIATTR_MIN_STACK_SIZE
	.align		4
.L_535:
        /*0be8*/ 	.byte	0x04, 0x12
        /*0bea*/ 	.short	(.L_537 - .L_536)
	.align		4
.L_536:
        /*0bec*/ 	.word	index@(_Z23gemm_half_q_half_kernelILi1ELi160ELb1ELb1ELi32EEvPK6__halfPKjS4_S2_PS0_iiiiPKtS7_iiiiiibS2_i)
        /*0bf0*/ 	.word	0x00000000


	//----- nvinfo : EIATTR_MIN_STACK_SIZE
	.align		4
.L_537:
        /*0bf4*/ 	.byte	0x04, 0x12
        /*0bf6*/ 	.short	(.L_539 - .L_538)
	.align		4
.L_538:
        /*0bf8*/ 	.word	index@(_Z23gemm_half_q_half_kernelILi1ELi40ELb1ELb1ELi32EEvPK6__halfPKjS4_S2_PS0_iiiiPKtS7_iiiiiibS2_i)
        /*0bfc*/ 	.word	0x00000000


	//----- nvinfo : EIATTR_MIN_STACK_SIZE
	.align		4
.L_539:
        /*0c00*/ 	.byte	0x04, 0x12
        /*0c02*/ 	.short	(.L_541 - .L_540)
	.align		4
.L_540:
        /*0c04*/ 	.word	index@(_Z23gemm_half_q_half_kernelILi1ELi10ELb1ELb1ELi32EEvPK6__halfPKjS4_S2_PS0_iiiiPKtS7_iiiiiibS2_i)
        /*0c08*/ 	.word	0x00000000


	//----- nvinfo : EIATTR_MIN_STACK_SIZE
	.align		4
.L_541:
        /*0c0c*/ 	.byte	0x04, 0x12
        /*0c0e*/ 	.short	(.L_543 - .L_542)
	.align		4
.L_542:
        /*0c10*/ 	.word	index@(_Z23gemm_half_q_half_kernelILi1ELi172ELb1ELb1ELi32EEvPK6__halfPKjS4_S2_PS0_iiiiPKtS7_iiiiiibS2_i)
        /*0c14*/ 	.word	0x00000000


	//----- nvinfo : EIATTR_MIN_STACK_SIZE
	.align		4
.L_543:
        /*0c18*/ 	.byte	0x04, 0x12
        /*0c1a*/ 	.short	(.L_545 - .L_544)
	.align		4
.L_544:
        /*0c1c*/ 	.word	index@(_Z23gemm_half_q_half_kernelILi1ELi176ELb1ELb1ELi32EEvPK6__halfPKjS4_S2_PS0_iiiiPKtS7_iiiiiibS2_i)
        /*0c20*/ 	.word	0x00000000


	//----- nvinfo : EIATTR_MIN_STACK_SIZE
	.align		4
.L_545:
        /*0c24*/ 	.byte	0x04, 0x12
        /*0c26*/ 	.short	(.L_547 - .L_546)
	.align		4
.L_546:
        /*0c28*/ 	.word	index@(_Z23gemm_half_q_half_kernelILi1ELi152ELb1ELb1ELi32EEvPK6__halfPKjS4_S2_PS0_iiiiPKtS7_iiiiiibS2_i)
        /*0c2c*/ 	.word	0x00000000


	//----- nvinfo : EIATTR_MIN_STACK_SIZE
	.align		4
.L_547:
        /*0c30*/ 	.byte	0x04, 0x12
        /*0c32*/ 	.short	(.L_549 - .L_548)
	.align		4
.L_548:
        /*0c34*/ 	.word	index@(_Z23gemm_half_q_half_kernelILi1ELi140ELb1ELb1ELi32EEvPK6__halfPKjS4_S2_PS0_iiiiPKtS7_iiiiiibS2_i)
        /*0c38*/ 	.word	0x00000000


	//----- nvinfo : EIATTR_MIN_STACK_SIZE
	.align		4
.L_549:
        /*0c3c*/ 	.byte	0x04, 0x12
        /*0c3e*/ 	.short	(.L_551 - .L_550)
	.align		4
.L_550:
        /*0c40*/ 	.word	index@(_Z23gemm_half_q_half_kernelILi1ELi20ELb1ELb1ELi32EEvPK6__halfPKjS4_S2_PS0_iiiiPKtS7_iiiiiibS2_i)
        /*0c44*/ 	.word	0x00000000


	//----- nvinfo : EIATTR_MIN_STACK_SIZE
	.align		4
.L_551:
        /*0c48*/ 	.byte	0x04, 0x12
        /*0c4a*/ 	.short	(.L_553 - .L_552)
	.align		4
.L_552:
        /*0c4c*/ 	.word	index@(_Z23gemm_half_q_half_kernelILi1ELi38ELb1ELb1ELi32EEvPK6__halfPKjS4_S2_PS0_iiiiPKtS7_iiiiiibS2_i)
        /*0c50*/ 	.word	0x00000000


	//----- nvinfo : EIATTR_MIN_STACK_SIZE
	.align		4
.L_553:
        /*0c54*/ 	.byte	0x04, 0x12
        /*0c56*/ 	.short	(.L_555 - .L_554)
	.align		4
.L_554:
        /*0c58*/ 	.word	index@(_Z23gemm_half_q_half_kernelILi1ELi128ELb1ELb1ELi32EEvPK6__halfPKjS4_S2_PS0_iiiiPKtS7_iiiiiibS2_i)
        /*0c5c*/ 	.word	0x00000000
.L_555:


//--------------------- .nv.compat                --------------------------
	.section	.nv.compat,"",@"SHT_CUDA_COMPAT_INFO"
	.align	4
        /*0000*/ 	.byte	0x02, 0x09, 0x01, 0x00, 0x02, 0x02, 0x01, 0x00, 0x02, 0x05, 0x05, 0x00, 0x03, 0x07, 0x01, 0x01
        /*0010*/ 	.byte	0x02, 0x03, 0x00, 0x00, 0x02, 0x06, 0x01, 0x00, 0x04, 0x0b, 0x08, 0x00, 0x00, 0x00, 0x00, 0x00
        /*0020*/ 	.byte	0x00, 0x00, 0x00, 0x00


//--------------------- .nv.info._Z23gemm_half_q_half_kernelILi4ELi190ELb1ELb1ELi64EEvPK6__halfPKjS4_S2_PS0_iiiiPKtS7_iiiiiibS2_i --------------------------
	.section	.nv.info._Z23gemm_half_q_half_kernelILi4ELi190ELb1ELb1ELi64EEvPK6__halfPKjS4_S2_PS0_iiiiPKtS7_iiiiiibS2_i,"",@"SHT_CUDA_INFO"
	.sectionflags	@""
	.align	4


	//----- nvinfo : EIATTR_CUDA_API_VERSION
	.align		4
        /*0000*/ 	.byte	0x04, 0x37
        /*0002*/ 	.short	(.L_557 - .L_556)
.L_556:
        /*0004*/ 	.word	0x00000082


	//----- nvinfo : EIATTR_KPARAM_INFO
	.align		4
.L_557:
        /*0008*/ 	.byte	0x04, 0x17
        /*000a*/ 	.short	(.L_559 - .L_558)
.L_558:
        /*000c*/ 	.word	0x00000000
        /*0010*/ 	.short	0x0013
        /*0012*/ 	.short	0x0070
        /*0014*/ 	.byte	0x00, 0xf0, 0x11, 0x00


	//----- nvinfo : EIATTR_KPARAM_INFO
	.align		4
.L_559:
        /*0018*/ 	.byte	0x04, 0x17
        /*001a*/ 	.short	(.L_561 - .L_560)
.L_560:
        /*001c*/ 	.word	0x00000000
        /*0020*/ 	.short	0x0012
        /*0022*/ 	.short	0x0068
        /*0024*/ 	.byte	0x00, 0xf0, 0x21, 0x00


	//----- nvinfo : EIATTR_KPARAM_INFO
	.align		4
.L_561:
        /*0028*/ 	.byte	0x04, 0x17
        /*002a*/ 	.short	(.L_563 - .L_562)
.L_562:
        /*002c*/ 	.word	0x00000000
        /*0030*/ 	.short	0x0011
        /*0032*/ 	.short	0x0060
        /*0034*/ 	.byte	0x00, 0xf0, 0x05, 0x00


	//----- nvinfo : EIATTR_KPARAM_INFO
	.align		4
.L_563:
        /*0038*/ 	.byte	0x04, 0x17
        /*003a*/ 	.short	(.L_565 - .L_564)
.L_564:
        /*003c*/ 	.word	0x00000000
        /*0040*/ 	.short	0x0010
        /*0042*/ 	.short	0x005c
        /*0044*/ 	.byte	0x00, 0xf0, 0x11, 0x00


	//----- nvinfo : EIATTR_KPARAM_INFO
	.align		4
.L_565:
        /*0048*/ 	.byte	0x04, 0x17
        /*004a*/ 	.short	(.L_567 - .L_566)
.L_566:
        /*004c*/ 	.word	0x00000000
        /*0050*/ 	.short	0x000f
        /*0052*/ 	.short	0x0058
        /*0054*/ 	.byte	0x00, 0xf0, 0x11, 0x00


	//----- nvinfo : EIATTR_KPARAM_INFO
	.align		4
.L_567:
        /*0058*/ 	.byte	0x04, 0x17
        /*005a*/ 	.short	(.L_569 - .L_568)
.L_568:
        /*005c*/ 	.word	0x00000000
        /*0060*/ 	.short	0x000e
        /*0062*/ 	.short	0x0054
        /*0064*/ 	.byte	0x00, 0xf0, 0x11, 0x00


	//----- nvinfo : EIATTR_KPARAM_INFO
	.align		4
.L_569:
        /*0068*/ 	.byte	0x04, 0x17
        /*006a*/ 	.short	(.L_571 - .L_570)
.L_570:
        /*006c*/ 	.word	0x00000000
        /*0070*/ 	.short	0x000d
        /*0072*/ 	.short	0x0050
        /*0074*/ 	.byte	0x00, 0xf0, 0x11, 0x00


	//----- nvinfo : EIATTR_KPARAM_INFO
	.align		4
.L_571:
        /*0078*/ 	.byte	0x04, 0x17
        /*007a*/ 	.short	(.L_573 - .L_572)
.L_572:
        /*007c*/ 	.word	0x00000000
        /*0080*/ 	.short	0x000c
        /*0082*/ 	.short	0x004c
        /*0084*/ 	.byte	0x00, 0xf0, 0x11, 0x00


	//----- nvinfo : EIATTR_KPARAM_INFO
	.align		4
.L_573:
        /*0088*/ 	.byte	0x04, 0x17
        /*008a*/ 	.short	(.L_575 - .L_574)
.L_574:
        /*008c*/ 	.word	0x00000000
        /*0090*/ 	.short	0x000b
        /*0092*/ 	.short	0x0048
        /*0094*/ 	.byte	0x00, 0xf0, 0x11, 0x00


	//----- nvinfo : EIATTR_KPARAM_INFO
	.align		4
.L_575:
        /*0098*/ 	.byte	0x04, 0x17
        /*009a*/ 	.short	(.L_577 - .L_576)
.L_576:
        /*009c*/ 	.word	0x00000000
        /*00a0*/ 	.short	0x000a
        /*00a2*/ 	.short	0x0040
        /*00a4*/ 	.byte	0x00, 0xf0, 0x21, 0x00


	//----- nvinfo : EIATTR_KPARAM_INFO
	.align		4
.L_577:
        /*00a8*/ 	.byte	0x04, 0x17
        /*00aa*/ 	.short	(.L_579 - .L_578)
.L_578:
        /*00ac*/ 	.word	0x00000000
        /*00b0*/ 	.short	0x0009
        /*00b2*/ 	.short	0x0038
        /*00b4*/ 	.byte	0x00, 0xf0, 0x21, 0x00


	//----- nvinfo : EIATTR_KPARAM_INFO
	.align		4
.L_579:
        /*00b8*/ 	.byte	0x04, 0x17
        /*00ba*/ 	.short	(.L_581 - .L_580)
.L_580:
        /*00bc*/ 	.word	0x00000000
        /*00c0*/ 	.short	0x0008
        /*00c2*/ 	.short	0x0034
        /*00c4*/ 	.byte	0x00, 0xf0, 0x11, 0x00


	//----- nvinfo : EIATTR_KPARAM_INFO
	.align		4
.L_581:
        /*00c8*/ 	.byte	0x04, 0x17
        /*00ca*/ 	.short	(.L_583 - .L_582)
.L_582:
        /*00cc*/ 	.word	0x00000000
        /*00d0*/ 	.short	0x0007
        /*00d2*/ 	.short	0x0030
        /*00d4*/ 	.byte	0x00, 0xf0, 0x11, 0x00


	//----- nvinfo : EIATTR_KPARAM_INFO
	.align		4
.L_583:
        /*00d8*/ 	.byte	0x04, 0x17
        /*00da*/ 	.short	(.L_585 - .L_584)
.L_584:
        /*00dc*/ 	.word	0x00000000
        /*00e0*/ 	.short	0x0006
        /*00e2*/ 	.short	0x002c
        /*00e4*/ 	.byte	0x00, 0xf0, 0x11, 0x00


	//----- nvinfo : EIATTR_KPARAM_INFO
	.align		4
.L_585:
        /*00e8*/ 	.byte	0x04, 0x17
        /*00ea*/ 	.short	(.L_587 - .L_586)
.L_586:
        /*00ec*/ 	.word	0x00000000
        /*00f0*/ 	.short	0x0005
        /*00f2*/ 	.short	0x0028
        /*00f4*/ 	.byte	0x00, 0xf0, 0x11, 0x00


	//----- nvinfo : EIATTR_KPARAM_INFO
	.align		4
.L_587:
        /*00f8*/ 	.byte	0x04, 0x17
        /*00fa*/ 	.short	(.L_589 - .L_588)
.L_588:
        /*00fc*/ 	.word	0x00000000
        /*0100*/ 	.short	0x0004
        /*0102*/ 	.short	0x0020
        /*0104*/ 	.byte	0x00, 0xf0, 0x21, 0x00


	//----- nvinfo : EIATTR_KPARAM_INFO
	.align		4
.L_589:
        /*0108*/ 	.byte	0x04, 0x17
        /*010a*/ 	.short	(.L_591 - .L_590)
.L_590:
        /*010c*/ 	.word	0x00000000
        /*0110*/ 	.short	0x0003
        /*0112*/ 	.short	0x0018
        /*0114*/ 	.byte	0x00, 0xf0, 0x21, 0x00


	//----- nvinfo : EIATTR_KPARAM_INFO
	.align		4
.L_591:
        /*0118*/ 	.byte	0x04, 0x17
        /*011a*/ 	.short	(.L_593 - .L_592)
.L_592:
        /*011c*/ 	.word	0x00000000
        /*0120*/ 	.short	0x0002
        /*0122*/ 	.short	0x0010
        /*0124*/ 	.byte	0x00, 0xf0, 0x21, 0x00


	//----- nvinfo : EIATTR_KPARAM_INFO
	.align		4
.L_593:
        /*0128*/ 	.byte	0x04, 0x17
        /*012a*/ 	.short	(.L_595 - .L_594)
.L_594:
        /*012c*/ 	.word	0x00000000
        /*0130*/ 	.short	0x0001
        /*0132*/ 	.short	0x0008
        /*0134*/ 	.byte	0x00, 0xf0, 0x21, 0x00


	//----- nvinfo : EIATTR_KPARAM_INFO
	.align		4
.L_595:
        /*0138*/ 	.byte	0x04, 0x17
        /*013a*/ 	.short	(.L_597 - .L_596)
.L_596:
        /*013c*/ 	.word	0x00000000
        /*0140*/ 	.short	0x0000
        /*0142*/ 	.short	0x0000
        /*0144*/ 	.byte	0x00, 0xf0, 0x21, 0x00


	//----- nvinfo : EIATTR_SPARSE_MMA_MASK
	.align		4
.L_597:
        /*0148*/ 	.byte	0x03, 0x50
        /*014a*/ 	.short	0x0000


	//----- nvinfo : EIATTR_MAXREG_COUNT
	.align		4
        /*014c*/ 	.byte	0x03, 0x1b
        /*014e*/ 	.short	0x00ff


	//----- nvinfo : EIATTR_NUM_BARRIERS
	.align		4
        /*0150*/ 	.byte	0x02, 0x4c
        /*0152*/ 	.byte	0x01
	.zero		1


	//----- nvinfo : EIATTR_MERCURY_ISA_VERSION
	.align		4
        /*0154*/ 	.byte	0x03, 0x5f
        /*0156*/ 	.short	0x0101


	//----- nvinfo : EIATTR_EXIT_INSTR_OFFSETS
	.align		4
        /*0158*/ 	.byte	0x04, 0x1c
        /*015a*/ 	.short	(.L_599 - .L_598)


	//   ....[0]....
.L_598:
        /*015c*/ 	.word	0x00000340


	//   ....[1]....
        /*0160*/ 	.word	0x00000ee0


	//   ....[2]....
        /*0164*/ 	.word	0x00018b40


	//   ....[3]....
        /*0168*/ 	.word	0x00018e40


	//   ....[4]....
        /*016c*/ 	.word	0x000190b0


	//   ....[5]....
        /*0170*/ 	.word	0x00019320


	//   ....[6]....
        /*0174*/ 	.word	0x00019480


	//   ....[7]....
        /*0178*/ 	.word	0x00019510


	//   ....[8]....
        /*017c*/ 	.word	0x00019550


	//----- nvinfo : EIATTR_CRS_STACK_SIZE
	.align		4
.L_599:
        /*0180*/ 	.byte	0x04, 0x1e
        /*0182*/ 	.short	(.L_601 - .L_600)
.L_600:
        /*0184*/ 	.word	0x00000000


	//----- nvinfo : EIATTR_CBANK_PARAM_SIZE
	.align		4
.L_601:
        /*0188*/ 	.byte	0x03, 0x19
        /*018a*/ 	.short	0x0074


	//----- nvinfo : EIATTR_PARAM_CBANK
	.align		4
        /*018c*/ 	.byte	0x04, 0x0a
        /*018e*/ 	.short	(.L_603 - .L_602)
	.align		4
.L_602:
        /*0190*/ 	.word	index@(.nv.constant0._Z23gemm_half_q_half_kernelILi4ELi190ELb1ELb1ELi64EEvPK6__halfPKjS4_S2_PS0_iiiiPKtS7_iiiiiibS2_i)
        /*0194*/ 	.short	0x0210
        /*0196*/ 	.short	0x0074


	//----- nvinfo : EIATTR_SW_WAR
	.align		4
.L_603:
        /*0198*/ 	.byte	0x04, 0x36
        /*019a*/ 	.short	(.L_605 - .L_604)
.L_604:
        /*019c*/ 	.word	0x00000008
.L_605:


//--------------------- .nv.info._Z23gemm_half_q_half_kernelILi4ELi160ELb1ELb1ELi64EEvPK6__halfPKjS4_S2_PS0_iiiiPKtS7_iiiiiibS2_i --------------------------
	.section	.nv.info._Z23gemm_half_q_half_kernelILi4ELi160ELb1ELb1ELi64EEvPK6__halfPKjS4_S2_PS0_iiiiPKtS7_iiiiiibS2_i,"",@"SHT_CUDA_INFO"
	.sectionflags	@""
	.align	4


	//----- nvinfo : EIATTR_CUDA_API_VERSION
	.align		4
        /*0000*/ 	.byte	0x04, 0x37
        /*0002*/ 	.short	(.L_607 - .L_606)
.L_606:
        /*0004*/ 	.word	0x00000082


	//----- nvinfo : EIATTR_KPARAM_INFO
	.align		4
.L_607:
        /*0008*/ 	.byte	0x04, 0x17
        /*000a*/ 	.short	(.L_609 - .L_608)
.L_608:
        /*000c*/ 	.word	0x00000000
        /*0010*/ 	.short	0x0013
        /*0012*/ 	.short	0x0070
        /*0014*/ 	.byte	0x00, 0xf0, 0x11, 0x00


	//----- nvinfo : EIATTR_KPARAM_INFO
	.align		4
.L_609:
        /*0018*/ 	.byte	0x04, 0x17
        /*001a*/ 	.short	(.L_611 - .L_610)
.L_610:
        /*001c*/ 	.word	0x00000000
        /*0020*/ 	.short	0x0012
        /*0022*/ 	.short	0x0068
        /*0024*/ 	.byte	0x00, 0xf0, 0x21, 0x00


	//----- nvinfo : EIATTR_KPARAM_INFO
	.align		4
.L_611:
        /*0028*/ 	.byte	0x04, 0x17
        /*002a*/ 	.short	(.L_613 - .L_612)
.L_612:
        /*002c*/ 	.word	0x00000000
        /*0030*/ 	.short	0x0011
        /*0032*/ 	.short	0x0060
        /*0034*/ 	.byte	0x00, 0xf0, 0x05, 0x00


	//----- nvinfo : EIATTR_KPARAM_INFO
	.align		4
.L_613:
        /*0038*/ 	.byte	0x04, 0x17
        /*003a*/ 	.short	(.L_615 - .L_614)
.L_614:
        /*003c*/ 	.word	0x00000000
        /*0040*/ 	.short	0x0010
        /*0042*/ 	.short	0x005c
        /*0044*/ 	.byte	0x00, 0xf0, 0x11, 0x00


	//----- nvinfo : EIATTR_KPARAM_INFO
	.align		4
.L_615:
        /*0048*/ 	.byte	0x04, 0x17
        /*004a*/ 	.short	(.L_617 - .L_616)
.L_616:
        /*004c*/ 	.word	0x00000000
        /*0050*/ 	.short	0x000f
        /*0052*/ 	.short	0x0058
        /*0054*/ 	.byte	0x00, 0xf0, 0x11, 0x00


	//----- nvinfo : EIATTR_KPARAM_INFO
	.align		4
.L_617:
        /*0058*/ 	.byte	0x04, 0x17
        /*005a*/ 	.short	(.L_619 - .L_618)
.L_618:
        /*005c*/ 	.word	0x00000000
        /*0060*/ 	.short	0x000e
        /*0062*/ 	.short	0x0054
        /*0064*/ 	.byte	0x00, 0xf0, 0x11, 0x00


	//----- nvinfo : EIATTR_KPARAM_INFO
	.align		4
.L_619:
        /*0068*/ 	.byte	0x04, 0x17
        /*006a*/ 	.short	(.L_621 - .L_620)
.L_620:
        /*006c*/ 	.word	0x00000000
        /*0070*/ 	.short	0x000d
        /*0072*/ 	.short	0x0050
        /*0074*/ 	.byte	0x00, 0xf0, 0x11, 0x00


	//----- nvinfo : EIATTR_KPARAM_INFO
	.align		4
.L_621:
        /*0078*/ 	.byte	0x04, 0x17
        /*007a*/ 	.short	(.L_623 - .L_622)
.L_622:
        /*007c*/ 	.word	0x00000000
        /*0080*/ 	.short	0x000c
        /*0082*/ 	.short	0x004c
        /*0084*/ 	.byte	0x00, 0xf0, 0x11, 0x00


	//----- nvinfo : EIATTR_KPARAM_INFO
	.align		4
.L_623:
        /*0088*/ 	.byte	0x04, 0x17
        /*008a*/ 	.short	(.L_625 - .L_624)
.L_624:
        /*008c*/ 	.word	0x00000000
        /*0090*/ 	.short	0x000b
        /*0092*/ 	.short	0x0048
        /*0094*/ 	.byte	0x00, 0xf0, 0x11, 0x00


	//----- nvinfo : EIATTR_KPARAM_INFO
	.align		4
.L_625:
        /*0098*/ 	.byte	0x04, 0x17
        /*009a*/ 	.short	(.L_627 - .L_626)
.L_626:
        /*009c*/ 	.word	0x00000000
        /*00a0*/ 	.short	0x000a
        /*00a2*/ 	.short	0x0040
        /*00a4*/ 	.byte	0x00, 0xf0, 0x21, 0x00


	//----- nvinfo : EIATTR_KPARAM_INFO
	.align		4
.L_627:
        /*00a8*/ 	.byte	0x04, 0x17
        /*00aa*/ 	.short	(.L_629 - .L_628)
.L_628:
        /*00ac*/ 	.word	0x00000000
        /*00b0*/ 	.short	0x0009
        /*00b2*/ 	.short	0x0038
        /*00b4*/ 	.byte	0x00, 0xf0, 0x21, 0x00


	//----- nvinfo : EIATTR_KPARAM_INFO
	.align		4
.L_629:
        /*00b8*/ 	.byte	0x04, 0x17
        /*00ba*/ 	.short	(.L_631 - .L_630)
.L_630:
        /*00bc*/ 	.word	0x00000000
        /*00c0*/ 	.short	0x0008
        /*00c2*/ 	.short	0x0034
        /*00c4*/ 	.byte	0x00, 0xf0, 0x11, 0x00


	//----- nvinfo : EIATTR_KPARAM_INFO
	.align		4
.L_631:
        /*00c8*/ 	.byte	0x04, 0x17
        /*00ca*/ 	.short	(.L_633 - .L_632)
.L_632:
        /*00cc*/ 	.word	0x00000000
        /*00d0*/ 	.short	0x0007
        /*00d2*/ 	.short	0x0030
        /*00d4*/ 	.byte	0x00, 0xf0, 0x11, 0x00


	//----- nvinfo : EIATTR_KPARAM_INFO
	.align		4
.L_633:
        /*00d8*/ 	.byte	0x04, 0x17
        /*00da*/ 	.short	(.L_635 - .L_634)
.L_634:
        /*00dc*/ 	.word	0x00000000
        /*00e0*/ 	.short	0x0006
        /*00e2*/ 	.short	0x002c
        /*00e4*/ 	.byte	0x00, 0xf0, 0x11, 0x00


	//----- nvinfo : EIATTR_KPARAM_INFO
	.align		4
.L_635:
        /*00e8*/ 	.byte	0x04, 0x17
        /*00ea*/ 	.short	(.L_637 - .L_636)
.L_636:
        /*00ec*/ 	.word	0x00000000
        /*00f0*/ 	.short	0x0005
        /*00f2*/ 	.short	0x0028
        /*00f4*/ 	.byte	0x00, 0xf0, 0x11, 0x00


	//----- nvinfo : EIATTR_KPARAM_INFO
	.align		4
.L_637:
        /*00f8*/ 	.byte	0x04, 0x17
        /*00fa*/ 	.short	(.L_639 - .L_638)
.L_638:
        /*00fc*/ 	.word	0x00000000
        /*0100*/ 	.short	0x0004
        /*0102*/ 	.short	0x0020
        /*0104*/ 	.byte	0x00, 0xf0, 0x21, 0x00


	//----- nvinfo : EIATTR_KPARAM_INFO
	.align		4
.L_639:
        /*0108*/ 	.byte	0x04, 0x17
        /*010a*/ 	.short	(.L_641 - .L_640)
.L_640:
        /*010c*/ 	.word	0x00000000
        /*0110*/ 	.short	0x0003
        /*0112*/ 	.short	0x0018
        /*0114*/ 	.byte	0x00, 0xf0, 0x21, 0x00


	//----- nvinfo : EIATTR_KPARAM_INFO
	.align		4
.L_641:
        /*0118*/ 	.byte	0x04, 0x17
        /*011a*/ 	.short	(.L_643 - .L_642)
.L_642:
        /*011c*/ 	.word	0x00000000
        /*0120*/ 	.short	0x0002
        /*0122*/ 	.short	0x0010
        /*0124*/ 	.byte	0x00, 0xf0, 0x21, 0x00


	//----- nvinfo : EIATTR_KPARAM_INFO
	.align		4
.L_643:
        /*0128*/ 	.byte	0x04, 0x17
        /*012a*/ 	.short	(.L_645 - .L_644)
.L_644:
        /*012c*/ 	.word	0x00000000
        /*0130*/ 	.short	0x0001
        /*0132*/ 	.short	0x0008
        /*0134*/ 	.byte	0x00, 0xf0, 0x21, 0x00


	//----- nvinfo : EIATTR_KPARAM_INFO
	.align		4
.L_645:
        /*0138*/ 	.byte	0x04, 0x17
        /*013a*/ 	.short	(.L_647 - .L_646)
.L_646:
        /*013c*/ 	.word	0x00000000
        /*0140*/ 	.short	0x0000
        /*0142*/ 	.short	0x0000
        /*0144*/ 	.byte	0x00, 0xf0, 0x21, 0x00


	//----- nvinfo : EIATTR_SPARSE_MMA_MASK
	.align		4
.L_647:
        /*0148*/ 	.byte	0x03, 0x50
        /*014a*/ 	.short	0x0000


	//----- nvinfo : EIATTR_MAXREG_COUNT
	.align		4
        /*014c*/ 	.byte	0x03, 0x1b
        /*014e*/ 	.short	0x00ff


	//----- nvinfo : EIATTR_NUM_BARRIERS
	.align		4
        /*0150*/ 	.byte	0x02, 0x4c
        /*0152*/ 	.byte	0x01
	.zero		1


	//----- nvinfo : EIATTR_MERCURY_ISA_VERSION
	.align		4
        /*0154*/ 	.byte	0x03, 0x5f
        /*0156*/ 	.short	0x0101


	//----- nvinfo : EIATTR_EXIT_INSTR_OFFSETS
	.align		4
        /*0158*/ 	.byte	0x04, 0x1c
        /*015a*/ 	.short	(.L_649 - .L_648)


	//   ....[0]....
.L_648:
        /*015c*/ 	.word	0x00000340


	//   ....[1]....
        /*0160*/ 	.word	0x00000ee0


	//   ....[2]....
        /*0164*/ 	.word	0x0000c150


	//   ....[3]....
        /*0168*/ 	.word	0x0000c440


	//   ....[4]....
        /*016c*/ 	.word	0x0000c6b0


	//   ....[5]....
        /*0170*/ 	.word	0x0000c920


	//   ....[6]....
        /*0174*/ 	.word	0x0000ca80


	//   ....[7]....
        /*0178*/ 	.word	0x0000cb20


	//   ....[8]....
        /*017c*/ 	.word	0x0000cb60


	//----- nvinfo : EIATTR_CRS_STACK_SIZE
	.align		4
.L_649:
        /*0180*/ 	.byte	0x04, 0x1e
        /*0182*/ 	.short	(.L_651 - .L_650)
.L_650:
        /*0184*/ 	.word	0x00000000


	//----- nvinfo : EIATTR_CBANK_PARAM_SIZE
	.align		4
.L_651:
        /*0188*/ 	.byte	0x03, 0x19
        /*018a*/ 	.short	0x0074


	//----- nvinfo : EIATTR_PARAM_CBANK
	.align		4
        /*018c*/ 	.byte	0x04, 0x0a
        /*018e*/ 	.short	(.L_653 - .L_652)
	.align		4
.L_652:
        /*0190*/ 	.word	index@(.nv.constant0._Z23gemm_half_q_half_kernelILi4ELi160ELb1ELb1ELi64EEvPK6__halfPKjS4_S2_PS0_iiiiPKtS7_iiiiiibS2_i)
        /*0194*/ 	.short	0x0210
        /*0196*/ 	.short	0x0074


	//----- nvinfo : EIATTR_SW_WAR
	.align		4
.L_653:
        /*0198*/ 	.byte	0x04, 0x36
        /*019a*/ 	.short	(.L_655 - .L_654)
.L_654:
        /*019c*/ 	.word	0x00000008
.L_655:


//--------------------- .nv.info._Z23gemm_half_q_half_kernelILi4ELi40ELb1ELb1ELi64EEvPK6__halfPKjS4_S2_PS0_iiiiPKtS7_iiiiiibS2_i --------------------------
	.section	.nv.info._Z23gemm_half_q_half_kernelILi4ELi40ELb1ELb1ELi64EEvPK6__halfPKjS4_S2_PS0_iiiiPKtS7_iiiiiibS2_i,"",@"SHT_CUDA_INFO"
	.sectionflags	@""
	.align	4


	//----- nvinfo : EIATTR_CUDA_API_VERSION
	.align		4
        /*0000*/ 	.byte	0x04, 0x37
        /*0002*/ 	.short	(.L_657 - .L_656)
.L_656:
        /*0004*/ 	.word	0x00000082


	//----- nvinfo : EIATTR_KPARAM_INFO
	.align		4
.L_657:
        /*0008*/ 	.byte	0x04, 0x17
        /*000a*/ 	.short	(.L_659 - .L_658)
.L_658:
        /*000c*/ 	.word	0x00000000
        /*0010*/ 	.short	0x0013
        /*0012*/ 	.short	0x0070
        /*0014*/ 	.byte	0x00, 0xf0, 0x11, 0x00


	//----- nvinfo : EIATTR_KPARAM_INFO
	.align		4
.L_659:
        /*0018*/ 	.byte	0x04, 0x17
        /*001a*/ 	.short	(.L_661 - .L_660)
.L_660:
        /*001c*/ 	.word	0x00000000
        /*0020*/ 	.short	0x0012
        /*0022*/ 	.short	0x0068
        /*0024*/ 	.byte	0x00, 0xf0, 0x21, 0x00


	//----- nvinfo : EIATTR_KPARAM_INFO
	.align		4
.L_661:
        /*0028*/ 	.byte	0x04, 0x17
        /*002a*/ 	.short	(.L_663 - .L_662)
.L_662:
        /*002c*/ 	.word	0x00000000
        /*0030*/ 	.short	0x0011
        /*0032*/ 	.short	0x0060
        /*0034*/ 	.byte	0x00, 0xf0, 0x05, 0x00


	//----- nvinfo : EIATTR_KPARAM_INFO
	.align		4
.L_663:
        /*0038*/ 	.byte	0x04, 0x17
        /*003a*/ 	.short	(.L_665 - .L_664)
.L_664:
        /*003c*/ 	.word	0x00000000
        /*0040*/ 	.short	0x0010
        /*0042*/ 	.short	0x005c
        /*0044*/ 	.byte	0x00, 0xf0, 0x11, 0x00


	//----- nvinfo : EIATTR_KPARAM_INFO
	.align		4
.L_665:
        /*0048*/ 	.byte	0x04, 0x17
        /*004a*/ 	.short	(.L_667 - .L_666)
.L_666:
        /*004c*/ 	.word	0x00000000
        /*0050*/ 	.short	0x000f
        /*0052*/ 	.short	0x0058
        /*0054*/ 	.byte	0x00, 0xf0, 0x11, 0x00


	//----- nvinfo : EIATTR_KPARAM_INFO
	.align		4
.L_667:
        /*0058*/ 	.byte	0x04, 0x17
        /*005a*/ 	.short	(.L_669 - .L_668)
.L_668:
        /*005c*/ 	.word	0x00000000
        /*0060*/ 	.short	0x000e
        /*0062*/ 	.short	0x0054
        /*0064*/ 	.byte	0x00, 0xf0, 0x11, 0x00


	//----- nvinfo : EIATTR_KPARAM_INFO
	.align		4
.L_669:
        /*0068*/ 	.byte	0x04, 0x17
        /*006a*/ 	.short	(.L_671 - .L_670)
.L_670:
        /*006c*/ 	.word	0x00000000
        /*0070*/ 	.short	0x000d
        /*0072*/ 	.short	0x0050
        /*0074*/ 	.byte	0x00, 0xf0, 0x11, 0x00


	//----- nvinfo : EIATTR_KPARAM_INFO
	.align		4
.L_671:
        /*0078*/ 	.byte	0x04, 0x17
        /*007a*/ 	.short	(.L_673 - .L_672)
.L_672:
        /*007c*/ 	.word	0x00000000
        /*0080*/ 	.short	0x000c
        /*0082*/ 	.short	0x004c
        /*0084*/ 	.byte	0x00, 0xf0, 0x11, 0x00


	//----- nvinfo : EIATTR_KPARAM_INFO
	.align		4
.L_673:
        /*0088*/ 	.byte	0x04, 0x17
        /*008a*/ 	.short	(.L_675 - .L_674)
.L_674:
        /*008c*/ 	.word	0x00000000
        /*0090*/ 	.short	0x000b
        /*0092*/ 	.short	0x0048
        /*0094*/ 	.byte	0x00, 0xf0, 0x11, 0x00


	//----- nvinfo : EIATTR_KPARAM_INFO
	.align		4
.L_675:
        /*0098*/ 	.byte	0x04, 0x17
        /*009a*/ 	.short	(.L_677 - .L_676)
.L_676:
        /*009c*/ 	.word	0x00000000
        /*00a0*/ 	.short	0x000a
        /*00a2*/ 	.short	0x0040
        /*00a4*/ 	.byte	0x00, 0xf0, 0x21, 0x00


	//----- nvinfo : EIATTR_KPARAM_INFO
	.align		4
.L_677:
        /*00a8*/ 	.byte	0x04, 0x17
        /*00aa*/ 	.short	(.L_679 - .L_678)
.L_678:
        /*00ac*/ 	.word	0x00000000
        /*00b0*/ 	.short	0x0009
        /*00b2*/ 	.short	0x0038
        /*00b4*/ 	.byte	0x00, 0xf0, 0x21, 0x00


	//----- nvinfo : EIATTR_KPARAM_INFO
	.align		4
.L_679:
        /*00b8*/ 	.byte	0x04, 0x17
        /*00ba*/ 	.short	(.L_681 - .L_680)
.L_680:
        /*00bc*/ 	.word	0x00000000
        /*00c0*/ 	.short	0x0008
        /*00c2*/ 	.short	0x0034
        /*00c4*/ 	.byte	0x00, 0xf0, 0x11, 0x00


	//----- nvinfo : EIATTR_KPARAM_INFO
	.align		4
.L_681:
        /*00c8*/ 	.byte	0x04, 0x17
        /*00ca*/ 	.short	(.L_683 - .L_682)
.L_682:
        /*00cc*/ 	.word	0x00000000
        /*00d0*/ 	.short	0x0007
        /*00d2*/ 	.short	0x0030
        /*00d4*/ 	.byte	0x00, 0xf0, 0x11, 0x00


	//----- nvinfo : EIATTR_KPARAM_INFO
	.align		4
.L_683:
        /*00d8*/ 	.byte	0x04, 0x17
        /*00da*/ 	.short	(.L_685 - .L_684)
.L_684:
        /*00dc*/ 	.word	0x00000000
        /*00e0*/ 	.short	0x0006
        /*00e2*/ 	.short	0x002c
        /*00e4*/ 	.byte	0x00, 0xf0, 0x11, 0x00


	//----- nvinfo : EIATTR_KPARAM_INFO
	.align		4
.L_685:
        /*00e8*/ 	.byte	0x04, 0x17
        /*00ea*/ 	.short	(.L_687 - .L_686)
.L_686:
        /*00ec*/ 	.word	0x00000000
        /*00f0*/ 	.short	0x0005
        /*00f2*/ 	.short	0x0028
        /*00f4*/ 	.byte	0x00, 0xf0, 0x11, 0x00


	//----- nvinfo : EIATTR_KPARAM_INFO
	.align		4
.L_687:
        /*00f8*/ 	.byte	0x04, 0x17
        /*00fa*/ 	.short	(.L_689 - .L_688)
.L_688:
        /*00fc*/ 	.word	0x00000000
        /*0100*/ 	.short	0x0004
        /*0102*/ 	.short	0x0020
        /*0104*/ 	.byte	0x00, 0xf0, 0x21, 0x00


	//----- nvinfo : EIATTR_KPARAM_INFO
	.align		4
.L_689:
        /*0108*/ 	.byte	0x04, 0x17
        /*010a*/ 	.short	(.L_691 - .L_690)
.L_690:
        /*010c*/ 	.word	0x00000000
        /*0110*/ 	.short	0x0003
        /*0112*/ 	.short	0x0018
        /*0114*/ 	.byte	0x00, 0xf0, 0x21, 0x00


	//----- nvinfo : EIATTR_KPARAM_INFO
	.align		4
.L_691:
        /*0118*/ 	.byte	0x04, 0x17
        /*011a*/ 	.short	(.L_693 - .L_692)
.L_692:
        /*011c*/ 	.word	0x00000000
        /*0120*/ 	.short	0x0002
        /*0122*/ 	.short	0x0010
        /*0124*/ 	.byte	0x00, 0xf0, 0x21, 0x00


	//----- nvinfo : EIATTR_KPARAM_INFO
	.align		4
.L_693:
        /*0128*/ 	.byte	0x04, 0x17
        /*012a*/ 	.short	(.L_695 - .L_694)
.L_694:
        /*012c*/ 	.word	0x00000000
        /*0130*/ 	.short	0x0001
        /*0132*/ 	.short	0x0008
        /*0134*/ 	.byte	0x00, 0xf0, 0x21, 0x00


	//----- nvinfo : EIATTR_KPARAM_INFO
	.align		4
.L_695:
        /*0138*/ 	.byte	0x04, 0x17
        /*013a*/ 	.short	(.L_697 - .L_696)
.L_696:
        /*013c*/ 	.word	0x00000000
        /*0140*/ 	.short	0x0000
        /*0142*/ 	.short	0x0000
        /*0144*/ 	.byte	0x00, 0xf0, 0x21, 0x00


	//----- nvinfo : EIATTR_SPARSE_MMA_MASK
	.align		4
.L_697:
        /*0148*/ 	.byte	0x03, 0x50
        /*014a*/ 	.short	0x0000


	//----- nvinfo : EIATTR_MAXREG_COUNT
	.align		4
        /*014c*/ 	.byte	0x03, 0x1b
        /*014e*/ 	.short	0x00ff


	//----- nvinfo : EIATTR_NUM_BARRIERS
	.align		4
        /*0150*/ 	.byte	0x02, 0x4c
        /*0152*/ 	.byte	0x01
	.zero		1


	//----- nvinfo : EIATTR_MERCURY_ISA_VERSION
	.align		4
        /*0154*/ 	.byte	0x03, 0x5f
        /*0156*/ 	.short	0x0101


	//----- nvinfo : EIATTR_EXIT_INSTR_OFFSETS
	.align		4
        /*0158*/ 	.byte	0x04, 0x1c
        /*015a*/ 	.short	(.L_699 - .L_698)


	//   ....[0]....
.L_698:
        /*015c*/ 	.word	0x00000330


	//   ....[1]....
        /*0160*/ 	.word	0x00000ed0


	//   ....[2]....
        /*0164*/ 	.word	0x0000b1a0


	//   ....[3]....
        /*0168*/ 	.word	0x0000b490


	//   ....[4]....
        /*016c*/ 	.word	0x0000b700


	//   ....[5]....
        /*0170*/ 	.word	0x0000b970


	//   ....[6]....
        /*0174*/ 	.word	0x0000bad0


	//   ....[7]....
        /*0178*/ 	.word	0x0000bb70


	//   ....[8]....
        /*017c*/ 	.word	0x0000bbb0


	//----- nvinfo : EIATTR_CRS_STACK_SIZE
	.align		4
.L_699:
        /*0180*/ 	.byte	0x04, 0x1e
        /*0182*/ 	.short	(.L_701 - .L_700)
.L_700:
        /*0184*/ 	.word	0x00000000


	//----- nvinfo : EIATTR_CBANK_PARAM_SIZE
	.align		4
.L_701:
        /*0188*/ 	.byte	0x03, 0x19
        /*018a*/ 	.short	0x0074


	//----- nvinfo : EIATTR_PARAM_CBANK
	.align		4
        /*018c*/ 	.byte	0x04, 0x0a
        /*018e*/ 	.short	(.L_703 - .L_702)
	.align		4
.L_702:
        /*0190*/ 	.word	index@(.nv.constant0._Z23gemm_half_q_half_kernelILi4ELi40ELb1ELb1ELi64EEvPK6__halfPKjS4_S2_PS0_iiiiPKtS7_iiiiiibS2_i)
        /*0194*/ 	.short	0x0210
        /*0196*/ 	.short	0x0074


	//----- nvinfo : EIATTR_SW_WAR
	.align		4
.L_703:
        /*0198*/ 	.byte	0x04, 0x36
        /*019a*/ 	.short	(.L_705 - .L_704)
.L_704:
        /*019c*/ 	.word	0x00000008
.L_705:


//--------------------- .nv.info._Z23gemm_half_q_half_kernelILi4ELi10ELb1ELb1ELi64EEvPK6__halfPKjS4_S2_PS0_iiiiPKtS7_iiiiiibS2_i --------------------------
	.section	.nv.info._Z23gemm_half_q_half_kernelILi4ELi10ELb1ELb1ELi64EEvPK6__halfPKjS4_S2_PS0_iiiiPKtS7_iiiiiibS2_i,"",@"SHT_CUDA_INFO"
	.sectionflags	@""
	.align	4


	//----- nvinfo : EIATTR_CUDA_API_VERSION
	.align		4
        /*0000*/ 	.byte	0x04, 0x37
        /*0002*/ 	.short	(.L_707 - .L_706)
.L_706:
        /*0004*/ 	.word	0x00000082


	//----- nvinfo : EIATTR_KPARAM_INFO
	.align		4
.L_707:
        /*0008*/ 	.byte	0x04, 0x17
        /*000a*/ 	.short	(.L_709 - .L_708)
.L_708:
        /*000c*/ 	.word	0x00000000
        /*0010*/ 	.short	0x0013
        /*0012*/ 	.short	0x0070
        /*0014*/ 	.byte	0x00, 0xf0, 0x11, 0x00


	//----- nvinfo : EIATTR_KPARAM_INFO
	.align		4
.L_709:
        /*0018*/ 	.byte	0x04, 0x17
        /*001a*/ 	.short	(.L_711 - .L_710)
.L_710:
        /*001c*/ 	.word	0x00000000
        /*0020*/ 	.short	0x0012
        /*0022*/ 	.short	0x0068
        /*0024*/ 	.byte	0x00, 0xf0, 0x21, 0x00


	//----- nvinfo : EIATTR_KPARAM_INFO
	.align		4
.L_711:
        /*0028*/ 	.byte	0x04, 0x17
        /*002a*/ 	.short	(.L_713 - .L_712)
.L_712:
        /*002c*/ 	.word	0x00000000
        /*0030*/ 	.short	0x0011
        /*0032*/ 	.short	0x0060
        /*0034*/ 	.byte	0x00, 0xf0, 0x05, 0x00


	//----- nvinfo : EIATTR_KPARAM_INFO
	.align		4
.L_713:
        /*0038*/ 	.byte	0x04, 0x17
        /*003a*/ 	.short	(.L_715 - .L_714)
.L_714:
        /*003c*/ 	.word	0x00000000
        /*0040*/ 	.short	0x0010
        /*0042*/ 	.short	0x005c
        /*0044*/ 	.byte	0x00, 0xf0, 0x11, 0x00


	//----- nvinfo : EIATTR_KPARAM_INFO
	.align		4
.L_715:
        /*0048*/ 	.byte	0x04, 0x17
        /*004a*/ 	.short	(.L_717 - .L_716)
.L_716:
        /*004c*/ 	.word	0x00000000
        /*0050*/ 	.short	0x000f
        /*0052*/ 	.short	0x0058
        /*0054*/ 	.byte	0x00, 0xf0, 0x11, 0x00


	//----- nvinfo : EIATTR_KPARAM_INFO
	.align		4
.L_717:
        /*0058*/ 	.byte	0x04, 0x17
        /*005a*/ 	.short	(.L_719 - .L_718)
.L_718:
        /*005c*/ 	.word	0x00000000
        /*0060*/ 	.short	0x000e
        /*0062*/ 	.short	0x0054
        /*0064*/ 	.byte	0x00, 0xf0, 0x11, 0x00


	//----- nvinfo : EIATTR_KPARAM_INFO
	.align		4
.L_719:
        /*0068*/ 	.byte	0x04, 0x17
        /*006a*/ 	.short	(.L_721 - .L_720)
.L_720:
        /*006c*/ 	.word	0x00000000
        /*0070*/ 	.short	0x000d
        /*0072*/ 	.short	0x0050
        /*0074*/ 	.byte	0x00, 0xf0, 0x11, 0x00


	//----- nvinfo : EIATTR_KPARAM_INFO
	.align		4
.L_721:
        /*0078*/ 	.byte	0x04, 0x17
        /*007a*/ 	.short	(.L_723 - .L_722)
.L_722:
        /*007c*/ 	.word	0x00000000
        /*0080*/ 	.short	0x000c
        /*0082*/ 	.short	0x004c
        /*0084*/ 	.byte	0x00, 0xf0, 0x11, 0x00


	//----- nvinfo : EIATTR_KPARAM_INFO
	.align		4
.L_723:
        /*0088*/ 	.byte	0x04, 0x17
        /*008a*/ 	.short	(.L_725 - .L_724)
.L_724:
        /*008c*/ 	.word	0x00000000
        /*0090*/ 	.short	0x000b
        /*0092*/ 	.short	0x0048
        /*0094*/ 	.byte	0x00, 0xf0, 0x11, 0x00


	//----- nvinfo : EIATTR_KPARAM_INFO
	.align		4
.L_725:
        /*0098*/ 	.byte	0x04, 0x17
        /*009a*/ 	.short	(.L_727 - .L_726)
.L_726:
        /*009c*/ 	.word	0x00000000
        /*00a0*/ 	.short	0x000a
        /*00a2*/ 	.short	0x0040
        /*00a4*/ 	.byte	0x00, 0xf0, 0x21, 0x00


	//----- nvinfo : EIATTR_KPARAM_INFO
	.align		4
.L_727:
        /*00a8*/ 	.byte	0x04, 0x17
        /*00aa*/ 	.short	(.L_729 - .L_728)
.L_728:
        /*00ac*/ 	.word	0x00000000
        /*00b0*/ 	.short	0x0009
        /*00b2*/ 	.short	0x0038
        /*00b4*/ 	.byte	0x00, 0xf0, 0x21, 0x00


	//----- nvinfo : EIATTR_KPARAM_INFO
	.align		4
.L_729:
        /*00b8*/ 	.byte	0x04, 0x17
        /*00ba*/ 	.short	(.L_731 - .L_730)
.L_730:
        /*00bc*/ 	.word	0x00000000
        /*00c0*/ 	.short	0x0008
        /*00c2*/ 	.short	0x0034
        /*00c4*/ 	.byte	0x00, 0xf0, 0x11, 0x00


	//----- nvinfo : EIATTR_KPARAM_INFO
	.align		4
.L_731:
        /*00c8*/ 	.byte	0x04, 0x17
        /*00ca*/ 	.short	(.L_733 - .L_732)
.L_732:
        /*00cc*/ 	.word	0x00000000
        /*00d0*/ 	.short	0x0007
        /*00d2*/ 	.short	0x0030
        /*00d4*/ 	.byte	0x00, 0xf0, 0x11, 0x00


	//----- nvinfo : EIATTR_KPARAM_INFO
	.align		4
.L_733:
        /*00d8*/ 	.byte	0x04, 0x17
        /*00da*/ 	.short	(.L_735 - .L_734)
.L_734:
        /*00dc*/ 	.word	0x00000000
        /*00e0*/ 	.short	0x0006
        /*00e2*/ 	.short	0x002c
        /*00e4*/ 	.byte	0x00, 0xf0, 0x11, 0x00


	//----- nvinfo : EIATTR_KPARAM_INFO
	.align		4
.L_735:
        /*00e8*/ 	.byte	0x04, 0x17
        /*00ea*/ 	.short	(.L_737 - .L_736)
.L_736:
        /*00ec*/ 	.word	0x00000000
        /*00f0*/ 	.short	0x0005
        /*00f2*/ 	.short	0x0028
        /*00f4*/ 	.byte	0x00, 0xf0, 0x11, 0x00


	//----- nvinfo : EIATTR_KPARAM_INFO
	.align		4
.L_737:
        /*00f8*/ 	.byte	0x04, 0x17
        /*00fa*/ 	.short	(.L_739 - .L_738)
.L_738:
        /*00fc*/ 	.word	0x00000000
        /*0100*/ 	.short	0x0004
        /*0102*/ 	.short	0x0020
        /*0104*/ 	.byte	0x00, 0xf0, 0x21, 0x00


	//----- nvinfo : EIATTR_KPARAM_INFO
	.align		4
.L_739:
        /*0108*/ 	.byte	0x04, 0x17
        /*010a*/ 	.short	(.L_741 - .L_740)
.L_740:
        /*010c*/ 	.word	0x00000000
        /*0110*/ 	.short	0x0003
        /*0112*/ 	.short	0x0018
        /*0114*/ 	.byte	0x00, 0xf0, 0x21, 0x00


	//----- nvinfo : EIATTR_KPARAM_INFO
	.align		4
.L_741:
        /*0118*/ 	.byte	0x04, 0x17
        /*011a*/ 	.short	(.L_743 - .L_742)
.L_742:
        /*011c*/ 	.word	0x00000000
        /*0120*/ 	.short	0x0002
        /*0122*/ 	.short	0x0010
        /*0124*/ 	.byte	0x00, 0xf0, 0x21, 0x00


	//----- nvinfo : EIATTR_KPARAM_INFO
	.align		4
.L_743:
        /*0128*/ 	.byte	0x04, 0x17
        /*012a*/ 	.short	(.L_745 - .L_744)
.L_744:
        /*012c*/ 	.word	0x00000000
        /*0130*/ 	.short	0x0001
        /*0132*/ 	.short	0x0008
        /*0134*/ 	.byte	0x00, 0xf0, 0x21, 0x00


	//----- nvinfo : EIATTR_KPARAM_INFO
	.align		4
.L_745:
        /*0138*/ 	.byte	0x04, 0x17
        /*013a*/ 	.short	(.L_747 - .L_746)
.L_746:
        /*013c*/ 	.word	0x00000000
        /*0140*/ 	.short	0x0000
        /*0142*/ 	.short	0x0000
        /*0144*/ 	.byte	0x00, 0xf0, 0x21, 0x00


	//----- nvinfo : EIATTR_SPARSE_MMA_MASK
	.align		4
.L_747:
        /*0148*/ 	.byte	0x03, 0x50
        /*014a*/ 	.short	0x0000


	//----- nvinfo : EIATTR_MAXREG_COUNT
	.align		4
        /*014c*/ 	.byte	0x03, 0x1b
        /*014e*/ 	.short	0x00ff


	//----- nvinfo : EIATTR_NUM_BARRIERS
	.align		4
        /*0150*/ 	.byte	0x02, 0x4c
        /*0152*/ 	.byte	0x01
	.zero		1


	//----- nvinfo : EIATTR_MERCURY_ISA_VERSION
	.align		4
        /*0154*/ 	.byte	0x03, 0x5f
        /*0156*/ 	.short	0x0101


	//----- nvinfo : EIATTR_EXIT_INSTR_OFFSETS
	.align		4
        /*0158*/ 	.byte	0x04, 0x1c
        /*015a*/ 	.short	(.L_749 - .L_748)


	//   ....[0]....
.L_748:
        /*015c*/ 	.word	0x00000330


	//   ....[1]....
        /*0160*/ 	.word	0x00000ed0


	//   ....[2]....
        /*0164*/ 	.word	0x00009c20


	//   ....[3]....
        /*0168*/ 	.word	0x00009f20


	//   ....[4]....
        /*016c*/ 	.word	0x0000a190


	//   ....[5]....
        /*0170*/ 	.word	0x0000a400


	//   ....[6]....
        /*0174*/ 	.word	0x0000a560


	//   ....[7]....
        /*0178*/ 	.word	0x0000a5f0


	//   ....[8]....
        /*017c*/ 	.word	0x0000a630


	//----- nvinfo : EIATTR_CRS_STACK_SIZE
	.align		4
.L_749:
        /*0180*/ 	.byte	0x04, 0x1e
        /*0182*/ 	.short	(.L_751 - .L_750)
.L_750:
        /*0184*/ 	.word	0x00000000


	//----- nvinfo : EIATTR_CBANK_PARAM_SIZE
	.align		4
.L_751:
        /*0188*/ 	.byte	0x03, 0x19
        /*018a*/ 	.short	0x0074


	//----- nvinfo : EIATTR_PARAM_CBANK
	.align		4
        /*018c*/ 	.byte	0x04, 0x0a
        /*018e*/ 	.short	(.L_753 - .L_752)
	.align		4
.L_752:
        /*0190*/ 	.word	index@(.nv.constant0._Z23gemm_half_q_half_kernelILi4ELi10ELb1ELb1ELi64EEvPK6__halfPKjS4_S2_PS0_iiiiPKtS7_iiiiiibS2_i)
        /*0194*/ 	.short	0x0210
        /*0196*/ 	.short	0x0074


	//----- nvinfo : EIATTR_SW_WAR
	.align		4
.L_753:
        /*0198*/ 	.byte	0x04, 0x36
        /*019a*/ 	.short	(.L_755 - .L_754)
.L_754:
        /*019c*/ 	.word	0x00000008
.L_755:


//--------------------- .nv.info._Z23gemm_half_q_half_kernelILi4ELi172ELb1ELb1ELi64EEvPK6__halfPKjS4_S2_PS0_iiiiPKtS7_iiiiiibS2_i --------------------------
	.section	.nv.info._Z23gemm_half_q_half_kernelILi4ELi172ELb1ELb1ELi64EEvPK6__halfPKjS4_S2_PS0_iiiiPKtS7_iiiiiibS2_i,"",@"SHT_CUDA_INFO"
	.sectionflags	@""
	.align	4


	//----- nvinfo : EIATTR_CUDA_API_VERSION
	.align		4
        /*0000*/ 	.byte	0x04, 0x37
        /*0002*/ 	.short	(.L_757 - .L_756)
.L_756:
        /*0004*/ 	.word	0x00000082


	//----- nvinfo : EIATTR_KPARAM_INFO
	.align		4
.L_757:
        /*0008*/ 	.byte	0x04, 0x17
        /*000a*/ 	.short	(.L_759 - .L_758)
.L_758:
        /*000c*/ 	.word	0x00000000
        /*0010*/ 	.short	0x0013
        /*0012*/ 	.short	0x0070
        /*0014*/ 	.byte	0x00, 0xf0, 0x11, 0x00


	//----- nvinfo : EIATTR_KPARAM_INFO
	.align		4
.L_759:
        /*0018*/ 	.byte	0x04, 0x17
        /*001a*/ 	.short	(.L_761 - .L_760)
.L_760:
        /*001c*/ 	.word	0x00000000
        /*0020*/ 	.short	0x0012
        /*0022*/ 	.short	0x0068
        /*0024*/ 	.byte	0x00, 0xf0, 0x21, 0x00


	//----- nvinfo : EIATTR_KPARAM_INFO
	.align		4
.L_761:
        /*0028*/ 	.byte	0x04, 0x17
        /*002a*/ 	.short	(.L_763 - .L_762)
.L_762:
        /*002c*/ 	.word	0x00000000
        /*0030*/ 	.short	0x0011
        /*0032*/ 	.short	0x0060
        /*0034*/ 	.byte	0x00, 0xf0, 0x05, 0x00


	//----- nvinfo : EIATTR_KPARAM_INFO
	.align		4
.L_763:
        /*0038*/ 	.byte	0x04, 0x17
        /*003a*/ 	.short	(.L_765 - .L_764)
.L_764:
        /*003c*/ 	.word	0x00000000
        /*0040*/ 	.short	0x0010
        /*0042*/ 	.short	0x005c
        /*0044*/ 	.byte	0x00, 0xf0, 0x11, 0x00


	//----- nvinfo : EIATTR_KPARAM_INFO
	.align		4
.L_765:
        /*0048*/ 	.byte	0x04, 0x17
        /*004a*/ 	.short	(.L_767 - .L_766)
.L_766:
        /*004c*/ 	.word	0x00000000
        /*0050*/ 	.short	0x000f
        /*0052*/ 	.short	0x0058
        /*0054*/ 	.byte	0x00, 0xf0, 0x11, 0x00


	//----- nvinfo : EIATTR_KPARAM_INFO
	.align		4
.L_767:
        /*0058*/ 	.byte	0x04, 0x17
        /*005a*/ 	.short	(.L_769 - .L_768)
.L_768:
        /*005c*/ 	.word	0x00000000
        /*0060*/ 	.short	0x000e
        /*0062*/ 	.short	0x0054
        /*0064*/ 	.byte	0x00, 0xf0, 0x11, 0x00


	//----- nvinfo : EIATTR_KPARAM_INFO
	.align		4
.L_769:
        /*0068*/ 	.byte	0x04, 0x17
        /*006a*/ 	.short	(.L_771 - .L_770)
.L_770:
        /*006c*/ 	.word	0x00000000
        /*0070*/ 	.short	0x000d
        /*0072*/ 	.short	0x0050
        /*0074*/ 	.byte	0x00, 0xf0, 0x11, 0x00


	//----- nvinfo : EIATTR_KPARAM_INFO
	.align		4
.L_771:
        /*0078*/ 	.byte	0x04, 0x17
        /*007a*/ 	.short	(.L_773 - .L_772)
.L_772:
        /*007c*/ 	.word	0x00000000
        /*0080*/ 	.short	0x000c
        /*0082*/ 	.short	0x004c
        /*0084*/ 	.byte	0x00, 0xf0, 0x11, 0x00


	//----- nvinfo : EIATTR_KPARAM_INFO
	.align		4
.L_773:
        /*0088*/ 	.byte	0x04, 0x17
        /*008a*/ 	.short	(.L_775 - .L_774)
.L_774:
        /*008c*/ 	.word	0x00000000
        /*0090*/ 	.short	0x000b
        /*0092*/ 	.short	0x0048
        /*0094*/ 	.byte	0x00, 0xf0, 0x11, 0x00


	//----- nvinfo : EIATTR_KPARAM_INFO
	.align		4
.L_775:
        /*0098*/ 	.byte	0x04, 0x17
        /*009a*/ 	.short	(.L_777 - .L_776)
.L_776:
        /*009c*/ 	.word	0x00000000
        /*00a0*/ 	.short	0x000a
        /*00a2*/ 	.short	0x0040
        /*00a4*/ 	.byte	0x00, 0xf0, 0x21, 0x00


	//----- nvinfo : EIATTR_KPARAM_INFO
	.align		4
.L_777:
        /*00a8*/ 	.byte	0x04, 0x17
        /*00aa*/ 	.short	(.L_779 - .L_778)
.L_778:
        /*00ac*/ 	.word	0x00000000
        /*00b0*/ 	.short	0x0009
        /*00b2*/ 	.short	0x0038
        /*00b4*/ 	.byte	0x00, 0xf0, 0x21, 0x00


	//----- nvinfo : EIATTR_KPARAM_INFO
	.align		4
.L_779:
        /*00b8*/ 	.byte	0x04, 0x17
        /*00ba*/ 	.short	(.L_781 - .L_780)
.L_780:
        /*00bc*/ 	.word	0x00000000
        /*00c0*/ 	.short	0x0008
        /*00c2*/ 	.short	0x0034
        /*00c4*/ 	.byte	0x00, 0xf0, 0x11, 0x00


	//----- nvinfo : EIATTR_KPARAM_INFO
	.align		4
.L_781:
        /*00c8*/ 	.byte	0x04, 0x17
        /*00ca*/ 	.short	(.L_783 - .L_782)
.L_782:
        /*00cc*/ 	.word	0x00000000
        /*00d0*/ 	.short	0x0007
        /*00d2*/ 	.short	0x0030
        /*00d4*/ 	.byte	0x00, 0xf0, 0x11, 0x00


	//----- nvinfo : EIATTR_KPARAM_INFO
	.align		4
.L_783:
        /*00d8*/ 	.byte	0x04, 0x17
        /*00da*/ 	.short	(.L_785 - .L_784)
.L_784:
        /*00dc*/ 	.word	0x00000000
        /*00e0*/ 	.short	0x0006
        /*00e2*/ 	.short	0x002c
        /*00e4*/ 	.byte	0x00, 0xf0, 0x11, 0x00


	//----- nvinfo : EIATTR_KPARAM_INFO
	.align		4
.L_785:
        /*00e8*/ 	.byte	0x04, 0x17
        /*00ea*/ 	.short	(.L_787 - .L_786)
.L_786:
        /*00ec*/ 	.word	0x00000000
        /*00f0*/ 	.short	0x0005
        /*00f2*/ 	.short	0x0028
        /*00f4*/ 	.byte	0x00, 0xf0, 0x11, 0x00


	//----- nvinfo : EIATTR_KPARAM_INFO
	.align		4
.L_787:
        /*00f8*/ 	.byte	0x04, 0x17
        /*00fa*/ 	.short	(.L_789 - .L_788)
.L_788:
        /*00fc*/ 	.word	0x00000000
        /*0100*/ 	.short	0x0004
        /*0102*/ 	.short	0x0020
        /*0104*/ 	.byte	0x00, 0xf0, 0x21, 0x00


	//----- nvinfo : EIATTR_KPARAM_INFO
	.align		4
.L_789:
        /*0108*/ 	.byte	0x04, 0x17
        /*010a*/ 	.short	(.L_791 - .L_790)
.L_790:
        /*010c*/ 	.word	0x00000000
        /*0110*/ 	.short	0x0003
        /*0112*/ 	.short	0x0018
        /*0114*/ 	.byte	0x00, 0xf0, 0x21, 0x00


	//----- nvinfo : EIATTR_KPARAM_INFO
	.align		4
.L_791:
        /*0118*/ 	.byte	0x04, 0x17
        /*011a*/ 	.short	(.L_793 - .L_792)
.L_792:
        /*011c*/ 	.word	0x00000000
        /*0120*/ 	.short	0x0002
        /*0122*/ 	.short	0x0010
        /*0124*/ 	.byte	0x00, 0xf0, 0x21, 0x00


	//----- nvinfo : EIATTR_KPARAM_INFO
	.align		4
.L_793:
        /*0128*/ 	.byte	0x04, 0x17
        /*012a*/ 	.short	(.L_795 - .L_794)
.L_794:
        /*012c*/ 	.word	0x00000000
        /*0130*/ 	.short	0x0001
        /*0132*/ 	.short	0x0008
        /*0134*/ 	.byte	0x00, 0xf0, 0x21, 0x00


	//----- nvinfo : EIATTR_KPARAM_INFO
	.align		4
.L_795:
        /*0138*/ 	.byte	0x04, 0x17
        /*013a*/ 	.short	(.L_797 - .L_796)
.L_796:
        /*013c*/ 	.word	0x00000000
        /*0140*/ 	.short	0x0000
        /*0142*/ 	.short	0x0000
        /*0144*/ 	.byte	0x00, 0xf0, 0x21, 0x00


	//----- nvinfo : EIATTR_SPARSE_MMA_MASK
	.align		4
.L_797:
        /*0148*/ 	.byte	0x03, 0x50
        /*014a*/ 	.short	0x0000


	//----- nvinfo : EIATTR_MAXREG_COUNT
	.align		4
        /*014c*/ 	.byte	0x03, 0x1b
        /*014e*/ 	.short	0x00ff


	//----- nvinfo : EIATTR_NUM_BARRIERS
	.align		4
        /*0150*/ 	.byte	0x02, 0x4c
        /*0152*/ 	.byte	0x01
	.zero		1


	//----- nvinfo : EIATTR_MERCURY_ISA_VERSION
	.align		4
        /*0154*/ 	.byte	0x03, 0x5f
        /*0156*/ 	.short	0x0101


	//----- nvinfo : EIATTR_EXIT_INSTR_OFFSETS
	.align		4
        /*0158*/ 	.byte	0x04, 0x1c
        /*015a*/ 	.short	(.L_799 - .L_798)


	//   ....[0]....
.L_798:
        /*015c*/ 	.word	0x00000340


	//   ....[1]....
        /*0160*/ 	.word	0x00000ee0


	//   ....[2]....
        /*0164*/ 	.word	0x000151f0


	//   ....[3]....
        /*0168*/ 	.word	0x000154e0


	//   ....[4]....
        /*016c*/ 	.word	0x00015750


	//   ....[5]....
        /*0170*/ 	.word	0x000159c0


	//   ....[6]....
        /*0174*/ 	.word	0x00015b20


	//   ....[7]....
        /*0178*/ 	.word	0x00015bc0


	//   ....[8]....
        /*017c*/ 	.word	0x00015c00


	//----- nvinfo : EIATTR_CRS_STACK_SIZE
	.align		4
.L_799:
        /*0180*/ 	.byte	0x04, 0x1e
        /*0182*/ 	.short	(.L_801 - .L_800)
.L_800:
        /*0184*/ 	.word	0x00000000


	//----- nvinfo : EIATTR_CBANK_PARAM_SIZE
	.align		4
.L_801:
        /*0188*/ 	.byte	0x03, 0x19
        /*018a*/ 	.short	0x0074


	//----- nvinfo : EIATTR_PARAM_CBANK
	.align		4
        /*018c*/ 	.byte	0x04, 0x0a
        /*018e*/ 	.short	(.L_803 - .L_802)
	.align		4
.L_802:
        /*0190*/ 	.word	index@(.nv.constant0._Z23gemm_half_q_half_kernelILi4ELi172ELb1ELb1ELi64EEvPK6__halfPKjS4_S2_PS0_iiiiPKtS7_iiiiiibS2_i)
        /*0194*/ 	.short	0x0210
        /*0196*/ 	.short	0x0074


	//----- nvinfo : EIATTR_SW_WAR
	.align		4
.L_803:
        /*0198*/ 	.byte	0x04, 0x36
        /*019a*/ 	.short	(.L_805 - .L_804)
.L_804:
        /*019c*/ 	.word	0x00000008
.L_805:


//--------------------- .nv.info._Z23gemm_half_q_half_kernelILi4ELi176ELb1ELb1ELi64EEvPK6__halfPKjS4_S2_PS0_iiiiPKtS7_iiiiiibS2_i --------------------------
	.section	.nv.info._Z23gemm_half_q_half_kernelILi4ELi176ELb1ELb1ELi64EEvPK6__halfPKjS4_S2_PS0_iiiiPKtS7_iiiiiibS2_i,"",@"SHT_CUDA_INFO"
	.sectionflags	@""
	.align	4


	//----- nvinfo : EIATTR_CUDA_API_VERSION
	.align		4
        /*0000*/ 	.byte	0x04, 0x37
        /*0002*/ 	.short	(.L_807 - .L_806)
.L_806:
        /*0004*/ 	.word	0x00000082


	//----- nvinfo : EIATTR_KPARAM_INFO
	.align		4
.L_807:
        /*0008*/ 	.byte	0x04, 0x17
        /*000a*/ 	.short	(.L_809 - .L_808)
.L_808:
        /*000c*/ 	.word	0x00000000
        /*0010*/ 	.short	0x0013
        /*0012*/ 	.short	0x0070
        /*0014*/ 	.byte	0x00, 0xf0, 0x11, 0x00


	//----- nvinfo : EIATTR_KPARAM_INFO
	.align		4
.L_809:
        /*0018*/ 	.byte	0x04, 0x17
        /*001a*/ 	.short	(.L_811 - .L_810)
.L_810:
        /*001c*/ 	.word	0x00000000
        /*0020*/ 	.short	0x0012
        /*0022*/ 	.short	0x0068
        /*0024*/ 	.byte	0x00, 0xf0, 0x21, 0x00


	//----- nvinfo : EIATTR_KPARAM_INFO
	.align		4
.L_811:
        /*0028*/ 	.byte	0x04, 0x17
        /*002a*/ 	.short	(.L_813 - .L_812)
.L_812:
        /*002c*/ 	.word	0x00000000
        /*0030*/ 	.short	0x0011
        /*0032*/ 	.short	0x0060
        /*0034*/ 	.byte	0x00, 0xf0, 0x05, 0x00


	//----- nvinfo : EIATTR_KPARAM_INFO
	.align		4
.L_813:
        /*0038*/ 	.byte	0x04, 0x17
        /*003a*/ 	.short	(.L_815 - .L_814)
.L_814:
        /*003c*/ 	.word	0x00000000
        /*0040*/ 	.short	0x0010
        /*0042*/ 	.short	0x005c
        /*0044*/ 	.byte	0x00, 0xf0, 0x11, 0x00


	//----- nvinfo : EIATTR_KPARAM_INFO
	.align		4
.L_815:
        /*0048*/ 	.byte	0x04, 0x17
        /*004a*/ 	.short	(.L_817 - .L_816)
.L_816:
        /*004c*/ 	.word	0x00000000
        /*0050*/ 	.short	0x000f
        /*0052*/ 	.short	0x0058
        /*0054*/ 	.byte	0x00, 0xf0, 0x11, 0x00


	//----- nvinfo : EIATTR_KPARAM_INFO
	.align		4
.L_817:
        /*0058*/ 	.byte	0x04, 0x17
        /*005a*/ 	.short	(.L_819 - .L_818)
.L_818:
        /*005c*/ 	.word	0x00000000
        /*0060*/ 	.short	0x000e
        /*0062*/ 	.short	0x0054
        /*0064*/ 	.byte	0x00, 0xf0, 0x11, 0x00


	//----- nvinfo : EIATTR_KPARAM_INFO
	.align		4
.L_819:
        /*0068*/ 	.byte	0x04, 0x17
        /*006a*/ 	.short	(.L_821 - .L_820)
.L_820:
        /*006c*/ 	.word	0x00000000
        /*0070*/ 	.short	0x000d
        /*0072*/ 	.short	0x0050
        /*0074*/ 	.byte	0x00, 0xf0, 0x11, 0x00


	//----- nvinfo : EIATTR_KPARAM_INFO
	.align		4
.L_821:
        /*0078*/ 	.byte	0x04, 0x17
        /*007a*/ 	.short	(.L_823 - .L_822)
.L_822:
        /*007c*/ 	.word	0x00000000
        /*0080*/ 	.short	0x000c
        /*0082*/ 	.short	0x004c
        /*0084*/ 	.byte	0x00, 0xf0, 0x11, 0x00


	//----- nvinfo : EIATTR_KPARAM_INFO
	.align		4
.L_823:
        /*0088*/ 	.byte	0x04, 0x17
        /*008a*/ 	.short	(.L_825 - .L_824)
.L_824:
        /*008c*/ 	.word	0x00000000
        /*0090*/ 	.short	0x000b
        /*0092*/ 	.short	0x0048
        /*0094*/ 	.byte	0x00, 0xf0, 0x11, 0x00


	//----- nvinfo : EIATTR_KPARAM_INFO
	.align		4
.L_825:
        /*0098*/ 	.byte	0x04, 0x17
        /*009a*/ 	.short	(.L_827 - .L_826)
.L_826:
        /*009c*/ 	.word	0x00000000
        /*00a0*/ 	.short	0x000a
        /*00a2*/ 	.short	0x0040
        /*00a4*/ 	.byte	0x00, 0xf0, 0x21, 0x00


	//----- nvinfo : EIATTR_KPARAM_INFO
	.align		4
.L_827:
        /*00a8*/ 	.byte	0x04, 0x17
        /*00aa*/ 	.short	(.L_829 - .L_828)
.L_828:
        /*00ac*/ 	.word	0x00000000
        /*00b0*/ 	.short	0x0009
        /*00b2*/ 	.short	0x0038
        /*00b4*/ 	.byte	0x00, 0xf0, 0x21, 0x00


	//----- nvinfo : EIATTR_KPARAM_INFO
	.align		4
.L_829:
        /*00b8*/ 	.byte	0x04, 0x17
        /*00ba*/ 	.short	(.L_831 - .L_830)
.L_830:
        /*00bc*/ 	.word	0x00000000
        /*00c0*/ 	.short	0x0008
        /*00c2*/ 	.short	0x0034
        /*00c4*/ 	.byte	0x00, 0xf0, 0x11, 0x00


	//----- nvinfo : EIATTR_KPARAM_INFO
	.align		4
.L_831:
        /*00c8*/ 	.byte	0x04, 0x17
        /*00ca*/ 	.short	(.L_833 - .L_832)
.L_832:
        /*00cc*/ 	.word	0x00000000
        /*00d0*/ 	.short	0x0007
        /*00d2*/ 	.short	0x0030
        /*00d4*/ 	.byte	0x00, 0xf0, 0x11, 0x00


	//----- nvinfo : EIATTR_KPARAM_INFO
	.align		4
.L_833:
        /*00d8*/ 	.byte	0x04, 0x17
        /*00da*/ 	.short	(.L_835 - .L_834)
.L_834:
        /*00dc*/ 	.word	0x00000000
        /*00e0*/ 	.short	0x0006
        /*00e2*/ 	.short	0x002c
        /*00e4*/ 	.byte	0x00, 0xf0, 0x11, 0x00


	//----- nvinfo : EIATTR_KPARAM_INFO
	.align		4
.L_835:
        /*00e8*/ 	.byte	0x04, 0x17
        /*00ea*/ 	.short	(.L_837 - .L_836)
.L_836:
        /*00ec*/ 	.word	0x00000000
        /*00f0*/ 	.short	0x0005
        /*00f2*/ 	.short	0x0028
        /*00f4*/ 	.byte	0x00, 0xf0, 0x11, 0x00


	//----- nvinfo : EIATTR_KPARAM_INFO
	.align		4
.L_837:
        /*00f8*/ 	.byte	0x04, 0x17
        /*00fa*/ 	.short	(.L_839 - .L_838)
.L_838:
        /*00fc*/ 	.word	0x00000000
        /*0100*/ 	.short	0x0004
        /*0102*/ 	.short	0x0020
        /*0104*/ 	.byte	0x00, 0xf0, 0x21, 0x00


	//----- nvinfo : EIATTR_KPARAM_INFO
	.align		4
.L_839:
        /*0108*/ 	.byte	0x04, 0x17
        /*010a*/ 	.short	(.L_841 - .L_840)
.L_840:
        /*010c*/ 	.word	0x00000000
        /*0110*/ 	.short	0x0003
        /*0112*/ 	.short	0x0018
        /*0114*/ 	.byte	0x00, 0xf0, 0x21, 0x00


	//----- nvinfo : EIATTR_KPARAM_INFO
	.align		4
.L_841:
        /*0118*/ 	.byte	0x04, 0x17
        /*011a*/ 	.short	(.L_843 - .L_842)
.L_842:
        /*011c*/ 	.word	0x00000000
        /*0120*/ 	.short	0x0002
        /*0122*/ 	.short	0x0010
        /*0124*/ 	.byte	0x00, 0xf0, 0x21, 0x00


	//----- nvinfo : EIATTR_KPARAM_INFO
	.align		4
.L_843:
        /*0128*/ 	.byte	0x04, 0x17
        /*012a*/ 	.short	(.L_845 - .L_844)
.L_844:
        /*012c*/ 	.word	0x00000000
        /*0130*/ 	.short	0x0001
        /*0132*/ 	.short	0x0008
        /*0134*/ 	.byte	0x00, 0xf0, 0x21, 0x00


	//----- nvinfo : EIATTR_KPARAM_INFO
	.align		4
.L_845:
        /*0138*/ 	.byte	0x04, 0x17
        /*013a*/ 	.short	(.L_847 - .L_846)
.L_846:
        /*013c*/ 	.word	0x00000000
        /*0140*/ 	.short	0x0000
        /*0142*/ 	.short	0x0000
        /*0144*/ 	.byte	0x00, 0xf0, 0x21, 0x00


	//----- nvinfo : EIATTR_SPARSE_MMA_MASK
	.align		4
.L_847:
        /*0148*/ 	.byte	0x03, 0x50
        /*014a*/ 	.short	0x0000


	//----- nvinfo : EIATTR_MAXREG_COUNT
	.align		4
        /*014c*/ 	.byte	0x03, 0x1b
        /*014e*/ 	.short	0x00ff


	//----- nvinfo : EIATTR_NUM_BARRIERS
	.align		4
        /*0150*/ 	.byte	0x02, 0x4c
        /*0152*/ 	.byte	0x01
	.zero		1


	//----- nvinfo : EIATTR_MERCURY_ISA_VERSION
	.align		4
        /*0154*/ 	.byte	0x03, 0x5f
        /*0156*/ 	.short	0x0101


	//----- nvinfo : EIATTR_EXIT_INSTR_OFFSETS
	.align		4
        /*0158*/ 	.byte	0x04, 0x1c
        /*015a*/ 	.short	(.L_849 - .L_848)


	//   ....[0]....
.L_848:
        /*015c*/ 	.word	0x00000340


	//   ....[1]....
        /*0160*/ 	.word	0x00000ee0


	//   ....[2]....
        /*0164*/ 	.word	0x0000e790


	//   ....[3]....
        /*0168*/ 	.word	0x0000ea80


	//   ....[4]....
        /*016c*/ 	.word	0x0000ecf0


	//   ....[5]....
        /*0170*/ 	.word	0x0000ef60


	//   ....[6]....
        /*0174*/ 	.word	0x0000f0c0


	//   ....[7]....
        /*0178*/ 	.word	0x0000f160


	//   ....[8]....
        /*017c*/ 	.word	0x0000f1a0


	//----- nvinfo : EIATTR_CRS_STACK_SIZE
	.align		4
.L_849:
        /*0180*/ 	.byte	0x04, 0x1e
        /*0182*/ 	.short	(.L_851 - .L_850)
.L_850:
        /*0184*/ 	.word	0x00000000


	//----- nvinfo : EIATTR_CBANK_PARAM_SIZE
	.align		4
.L_851:
        /*0188*/ 	.byte	0x03, 0x19
        /*018a*/ 	.short	0x0074


	//----- nvinfo : EIATTR_PARAM_CBANK
	.align		4
        /*018c*/ 	.byte	0x04, 0x0a
        /*018e*/ 	.short	(.L_853 - .L_852)
	.align		4
.L_852:
        /*0190*/ 	.word	index@(.nv.constant0._Z23gemm_half_q_half_kernelILi4ELi176ELb1ELb1ELi64EEvPK6__halfPKjS4_S2_PS0_iiiiPKtS7_iiiiiibS2_i)
        /*0194*/ 	.short	0x0210
        /*0196*/ 	.short	0x0074


	//----- nvinfo : EIATTR_SW_WAR
	.align		4
.L_853:
        /*0198*/ 	.byte	0x04, 0x36
        /*019a*/ 	.short	(.L_855 - .L_854)
.L_854:
        /*019c*/ 	.word	0x00000008
.L_855:


//--------------------- .nv.info._Z23gemm_half_q_half_kernelILi4ELi152ELb1ELb1ELi64EEvPK6__halfPKjS4_S2_PS0_iiiiPKtS7_iiiiiibS2_i --------------------------
	.section	.nv.info._Z23gemm_half_q_half_kernelILi4ELi152ELb1ELb1ELi64EEvPK6__halfPKjS4_S2_PS0_iiiiPKtS7_iiiiiibS2_i,"",@"SHT_CUDA_INFO"
	.sectionflags	@""
	.align	4


	//----- nvinfo : EIATTR_CUDA_API_VERSION
	.align		4
        /*0000*/ 	.byte	0x04, 0x37
        /*0002*/ 	.short	(.L_857 - .L_856)
.L_856:
        /*0004*/ 	.word	0x00000082


	//----- nvinfo : EIATTR_KPARAM_INFO
	.align		4
.L_857:
        /*0008*/ 	.byte	0x04, 0x17
        /*000a*/ 	.short	(.L_859 - .L_858)
.L_858:
        /*000c*/ 	.word	0x00000000
        /*0010*/ 	.short	0x0013
        /*0012*/ 	.short	0x0070
        /*0014*/ 	.byte	0x00, 0xf0, 0x11, 0x00


	//----- nvinfo : EIATTR_KPARAM_INFO
	.align		4
.L_859:
        /*0018*/ 	.byte	0x04, 0x17
        /*001a*/ 	.short	(.L_861 - .L_860)
.L_860:
        /*001c*/ 	.word	0x00000000
        /*0020*/ 	.short	0x0012
        /*0022*/ 	.short	0x0068
        /*0024*/ 	.byte	0x00, 0xf0, 0x21, 0x00


	//----- nvinfo : EIATTR_KPARAM_INFO
	.align		4
.L_861:
        /*0028*/ 	.byte	0x04, 0x17
        /*002a*/ 	.short	(.L_863 - .L_862)
.L_862:
        /*002c*/ 	.word	0x00000000
        /*0030*/ 	.short	0x0011
        /*0032*/ 	.short	0x0060
        /*0034*/ 	.byte	0x00, 0xf0, 0x05, 0x00


	//----- nvinfo : EIATTR_KPARAM_INFO
	.align		4
.L_863:
        /*0038*/ 	.byte	0x04, 0x17
        /*003a*/ 	.short	(.L_865 - .L_864)
.L_864:
        /*003c*/ 	.word	0x00000000
        /*0040*/ 	.short	0x0010
        /*0042*/ 	.short	0x005c
        /*0044*/ 	.byte	0x00, 0xf0, 0x11, 0x00


	//----- nvinfo : EIATTR_KPARAM_INFO
	.align		4
.L_865:
        /*0048*/ 	.byte	0x04, 0x17
        /*004a*/ 	.short	(.L_867 - .L_866)
.L_866:
        /*004c*/ 	.word	0x00000000
        /*0050*/ 	.short	0x000f
        /*0052*/ 	.short	0x0058
        /*0054*/ 	.byte	0x00, 0xf0, 0x11, 0x00


	//----- nvinfo : EIATTR_KPARAM_INFO
	.align		4
.L_867:
        /*0058*/ 	.byte	0x04, 0x17
        /*005a*/ 	.short	(.L_869 - .L_868)
.L_868:
        /*005c*/ 	.word	0x00000000
        /*0060*/ 	.short	0x000e
        /*0062*/ 	.short	0x0054
        /*0064*/ 	.byte	0x00, 0xf0, 0x11, 0x00


	//----- nvinfo : EIATTR_KPARAM_INFO
	.align		4
.L_869:
        /*0068*/ 	.byte	0x04, 0x17
        /*006a*/ 	.short	(.L_871 - .L_870)
.L_870:
        /*006c*/ 	.word	0x00000000
        /*0070*/ 	.short	0x000d
        /*0072*/ 	.short	0x0050
        /*0074*/ 	.byte	0x00, 0xf0, 0x11, 0x00


	//----- nvinfo : EIATTR_KPARAM_INFO
	.align		4
.L_871:
        /*0078*/ 	.byte	0x04, 0x17
        /*007a*/ 	.short	(.L_873 - .L_872)
.L_872:
        /*007c*/ 	.word	0x00000000
        /*0080*/ 	.short	0x000c
        /*0082*/ 	.short	0x004c
        /*0084*/ 	.byte	0x00, 0xf0, 0x11, 0x00


	//----- nvinfo : EIATTR_KPARAM_INFO
	.align		4
.L_873:
        /*0088*/ 	.byte	0x04, 0x17
        /*008a*/ 	.short	(.L_875 - .L_874)
.L_874:
        /*008c*/ 	.word	0x00000000
        /*0090*/ 	.short	0x000b
        /*0092*/ 	.short	0x0048
        /*0094*/ 	.byte	0x00, 0xf0, 0x11, 0x00


	//----- nvinfo : EIATTR_KPARAM_INFO
	.align		4
.L_875:
        /*0098*/ 	.byte	0x04, 0x17
        /*009a*/ 	.short	(.L_877 - .L_876)
.L_876:
        /*009c*/ 	.word	0x00000000
        /*00a0*/ 	.short	0x000a
        /*00a2*/ 	.short	0x0040
        /*00a4*/ 	.byte	0x00, 0xf0, 0x21, 0x00


	//----- nvinfo : EIATTR_KPARAM_INFO
	.align		4
.L_877:
        /*00a8*/ 	.byte	0x04, 0x17
        /*00aa*/ 	.short	(.L_879 - .L_878)
.L_878:
        /*00ac*/ 	.word	0x00000000
        /*00b0*/ 	.short	0x0009
        /*00b2*/ 	.short	0x0038
        /*00b4*/ 	.byte	0x00, 0xf0, 0x21, 0x00


	//----- nvinfo : EIATTR_KPARAM_INFO
	.align		4
.L_879:
        /*00b8*/ 	.byte	0x04, 0x17
        /*00ba*/ 	.short	(.L_881 - .L_880)
.L_880:
        /*00bc*/ 	.word	0x00000000
        /*00c0*/ 	.short	0x0008
        /*00c2*/ 	.short	0x0034
        /*00c4*/ 	.byte	0x00, 0xf0, 0x11, 0x00


	//----- nvinfo : EIATTR_KPARAM_INFO
	.align		4
.L_881:
        /*00c8*/ 	.byte	0x04, 0x17
        /*00ca*/ 	.short	(.L_883 - .L_882)
.L_882:
        /*00cc*/ 	.word	0x00000000
        /*00d0*/ 	.short	0x0007
        /*00d2*/ 	.short	0x0030
        /*00d4*/ 	.byte	0x00, 0xf0, 0x11, 0x00


	//----- nvinfo : EIATTR_KPARAM_INFO
	.align		4
.L_883:
        /*00d8*/ 	.byte	0x04, 0x17
        /*00da*/ 	.short	(.L_885 - .L_884)
.L_884:
        /*00dc*/ 	.word	0x00000000
        /*00e0*/ 	.short	0x0006
        /*00e2*/ 	.short	0x002c
        /*00e4*/ 	.byte	0x00, 0xf0, 0x11, 0x00


	//----- nvinfo : EIATTR_KPARAM_INFO
	.align		4
.L_885:
        /*00e8*/ 	.byte	0x04, 0x17
        /*00ea*/ 	.short	(.L_887 - .L_886)
.L_886:
        /*00ec*/ 	.word	0x00000000
        /*00f0*/ 	.short	0x0005
        /*00f2*/ 	.short	0x0028
        /*00f4*/ 	.byte	0x00, 0xf0, 0x11, 0x00


	//----- nvinfo : EIATTR_KPARAM_INFO
	.align		4
.L_887:
        /*00f8*/ 	.byte	0x04, 0x17
        /*00fa*/ 	.short	(.L_889 - .L_888)
.L_888:
        /*00fc*/ 	.word	0x00000000
        /*0100*/ 	.short	0x0004
        /*0102*/ 	.short	0x0020
        /*0104*/ 	.byte	0x00, 0xf0, 0x21, 0x00


	//----- nvinfo : EIATTR_KPARAM_INFO
	.align		4
.L_889:
        /*0108*/ 	.byte	0x04, 0x17
        /*010a*/ 	.short	(.L_891 - .L_890)
.L_890:
        /*010c*/ 	.word	0x00000000
        /*0110*/ 	.short	0x0003
        /*0112*/ 	.short	0x0018
        /*0114*/ 	.byte	0x00, 0xf0, 0x21, 0x00


	//----- nvinfo : EIATTR_KPARAM_INFO
	.align		4
.L_891:
        /*0118*/ 	.byte	0x04, 0x17
        /*011a*/ 	.short	(.L_893 - .L_892)
.L_892:
        /*011c*/ 	.word	0x00000000
        /*0120*/ 	.short	0x0002
        /*0122*/ 	.short	0x0010
        /*0124*/ 	.byte	0x00, 0xf0, 0x21, 0x00


	//----- nvinfo : EIATTR_KPARAM_INFO
	.align		4
.L_893:
        /*0128*/ 	.byte	0x04, 0x17
        /*012a*/ 	.short	(.L_895 - .L_894)
.L_894:
        /*012c*/ 	.word	0x00000000
        /*0130*/ 	.short	0x0001
        /*0132*/ 	.short	0x0008
        /*0134*/ 	.byte	0x00, 0xf0, 0x21, 0x00


	//----- nvinfo : EIATTR_KPARAM_INFO
	.align		4
.L_895:
        /*0138*/ 	.byte	0x04, 0x17
        /*013a*/ 	.short	(.L_897 - .L_896)
.L_896:
        /*013c*/ 	.word	0x00000000
        /*0140*/ 	.short	0x0000
        /*0142*/ 	.short	0x0000
        /*0144*/ 	.byte	0x00, 0xf0, 0x21, 0x00


	//----- nvinfo : EIATTR_SPARSE_MMA_MASK
	.align		4
.L_897:
        /*0148*/ 	.byte	0x03, 0x50
        /*014a*/ 	.short	0x0000


	//----- nvinfo : EIATTR_MAXREG_COUNT
	.align		4
        /*014c*/ 	.byte	0x03, 0x1b
        /*014e*/ 	.short	0x00ff


	//----- nvinfo : EIATTR_NUM_BARRIERS
	.align		4
        /*0150*/ 	.byte	0x02, 0x4c
        /*0152*/ 	.byte	0x01
	.zero		1


	//----- nvinfo : EIATTR_MERCURY_ISA_VERSION
	.align		4
        /*0154*/ 	.byte	0x03, 0x5f
        /*0156*/ 	.short	0x0101


	//----- nvinfo : EIATTR_EXIT_INSTR_OFFSETS
	.align		4
        /*0158*/ 	.byte	0x04, 0x1c
        /*015a*/ 	.short	(.L_899 - .L_898)


	//   ....[0]....
.L_898:
        /*015c*/ 	.word	0x00000340


	//   ....[1]....
        /*0160*/ 	.word	0x00000ee0


	//   ....[2]....
        /*0164*/ 	.word	0x00012920


	//   ....[3]....
        /*0168*/ 	.word	0x00012c10


	//   ....[4]....
        /*016c*/ 	.word	0x00012e80


	//   ....[5]....
        /*0170*/ 	.word	0x000130f0


	//   ....[6]....
        /*0174*/ 	.word	0x00013250


	//   ....[7]....
        /*0178*/ 	.word	0x000132f0


	//   ....[8]....
        /*017c*/ 	.word	0x00013330


	//----- nvinfo : EIATTR_CRS_STACK_SIZE
	.align		4
.L_899:
        /*0180*/ 	.byte	0x04, 0x1e
        /*0182*/ 	.short	(.L_901 - .L_900)
.L_900:
        /*0184*/ 	.word	0x00000000


	//----- nvinfo : EIATTR_CBANK_PARAM_SIZE
	.align		4
.L_901:
        /*0188*/ 	.byte	0x03, 0x19
        /*018a*/ 	.short	0x0074


	//----- nvinfo : EIATTR_PARAM_CBANK
	.align		4
        /*018c*/ 	.byte	0x04, 0x0a
        /*018e*/ 	.short	(.L_903 - .L_902)
	.align		4
.L_902:
        /*0190*/ 	.word	index@(.nv.constant0._Z23gemm_half_q_half_kernelILi4ELi152ELb1ELb1ELi64EEvPK6__halfPKjS4_S2_PS0_iiiiPKtS7_iiiiiibS2_i)
        /*0194*/ 	.short	0x0210
        /*0196*/ 	.short	0x0074


	//----- nvinfo : EIATTR_SW_WAR
	.align		4
.L_903:
        /*0198*/ 	.byte	0x04, 0x36
        /*019a*/ 	.short	(.L_905 - .L_904)
.L_904:
        /*019c*/ 	.word	0x00000008
.L_905:


//--------------------- .nv.info._Z23gemm_half_q_half_kernelILi4ELi140ELb1ELb1ELi64EEvPK6__halfPKjS4_S2_PS0_iiiiPKtS7_iiiiiibS2_i --------------------------
	.section	.nv.info._Z23gemm_half_q_half_kernelILi4ELi140ELb1ELb1ELi64EEvPK6__halfPKjS4_S2_PS0_iiiiPKtS7_iiiiiibS2_i,"",@"SHT_CUDA_INFO"
	.sectionflags	@""
	.align	4


	//----- nvinfo : EIATTR_CUDA_API_VERSION
	.align		4
        /*0000*/ 	.byte	0x04, 0x37
        /*0002*/ 	.short	(.L_907 - .L_906)
.L_906:
        /*0004*/ 	.word	0x00000082


	//----- nvinfo : EIATTR_KPARAM_INFO
	.align		4
.L_907:
        /*0008*/ 	.byte	0x04, 0x17
        /*000a*/ 	.short	(.L_909 - .L_908)
.L_908:
        /*000c*/ 	.word	0x00000000
        /*0010*/ 	.short	0x0013
        /*0012*/ 	.short	0x0070
        /*0014*/ 	.byte	0x00, 0xf0, 0x11, 0x00


	//----- nvinfo : EIATTR_KPARAM_INFO
	.align		4
.L_909:
        /*0018*/ 	.byte	0x04, 0x17
        /*001a*/ 	.short	(.L_911 - .L_910)
.L_910:
        /*001c*/ 	.word	0x00000000
        /*0020*/ 	.short	0x0012
        /*0022*/ 	.short	0x0068
        /*0024*/ 	.byte	0x00, 0xf0, 0x21, 0x00


	//----- nvinfo : EIATTR_KPARAM_INFO
	.align		4
.L_911:
        /*0028*/ 	.byte	0x04, 0x17
        /*002a*/ 	.short	(.L_913 - .L_912)
.L_912:
        /*002c*/ 	.word	0x00000000
        /*0030*/ 	.short	0x0011
        /*0032*/ 	.short	0x0060
        /*0034*/ 	.byte	0x00, 0xf0, 0x05, 0x00


	//----- nvinfo : EIATTR_KPARAM_INFO
	.align		4
.L_913:
        /*0038*/ 	.byte	0x04, 0x17
        /*003a*/ 	.short	(.L_915 - .L_914)
.L_914:
        /*003c*/ 	.word	0x00000000
        /*0040*/ 	.short	0x0010
        /*0042*/ 	.short	0x005c
        /*0044*/ 	.byte	0x00, 0xf0, 0x11, 0x00


	//----- nvinfo : EIATTR_KPARAM_INFO
	.align		4
.L_915:
        /*0048*/ 	.byte	0x04, 0x17
        /*004a*/ 	.short	(.L_917 - .L_916)
.L_916:
        /*004c*/ 	.word	0x00000000
        /*0050*/ 	.short	0x000f
        /*0052*/ 	.short	0x0058
        /*0054*/ 	.byte	0x00, 0xf0, 0x11, 0x00


	//----- nvinfo : EIATTR_KPARAM_INFO
	.align		4
.L_917:
        /*0058*/ 	.byte	0x04, 0x17
        /*005a*/ 	.short	(.L_919 - .L_918)
.L_918:
        /*005c*/ 	.word	0x00000000
        /*0060*/ 	.short	0x000e
        /*0062*/ 	.short	0x0054
        /*0064*/ 	.byte	0x00, 0xf0, 0x11, 0x00


	//----- nvinfo : EIATTR_KPARAM_INFO
	.align		4
.L_919:
        /*0068*/ 	.byte	0x04, 0x17
        /*006a*/ 	.short	(.L_921 - .L_920)
.L_920:
        /*006c*/ 	.word	0x00000000
        /*0070*/ 	.short	0x000d
        /*0072*/ 	.short	0x0050
        /*0074*/ 	.byte	0x00, 0xf0, 0x11, 0x00


	//----- nvinfo : EIATTR_KPARAM_INFO
	.align		4
.L_921:
        /*0078*/ 	.byte	0x04, 0x17
        /*007a*/ 	.short	(.L_923 - .L_922)
.L_922:
        /*007c*/ 	.word	0x00000000
        /*0080*/ 	.short	0x000c
        /*0082*/ 	.short	0x004c
        /*0084*/ 	.byte	0x00, 0xf0, 0x11, 0x00


	//----- nvinfo : EIATTR_KPARAM_INFO
	.align		4
.L_923:
        /*0088*/ 	.byte	0x04, 0x17
        /*008a*/ 	.short	(.L_925 - .L_924)
.L_924:
        /*008c*/ 	.word	0x00000000
        /*0090*/ 	.short	0x000b
        /*0092*/ 	.short	0x0048
        /*0094*/ 	.byte	0x00, 0xf0, 0x11, 0x00


	//----- nvinfo : EIATTR_KPARAM_INFO
	.align		4
.L_925:
        /*0098*/ 	.byte	0x04, 0x17
        /*009a*/ 	.short	(.L_927 - .L_926)
.L_926:
        /*009c*/ 	.word	0x00000000
        /*00a0*/ 	.short	0x000a
        /*00a2*/ 	.short	0x0040
        /*00a4*/ 	.byte	0x00, 0xf0, 0x21, 0x00


	//----- nvinfo : EIATTR_KPARAM_INFO
	.align		4
.L_927:
        /*00a8*/ 	.byte	0x04, 0x17
        /*00aa*/ 	.short	(.L_929 - .L_928)
.L_928:
        /*00ac*/ 	.word	0x00000000
        /*00b0*/ 	.short	0x0009
        /*00b2*/ 	.short	0x0038
        /*00b4*/ 	.byte	0x00, 0xf0, 0x21, 0x00


	//----- nvinfo : EIATTR_KPARAM_INFO
	.align		4
.L_929:
        /*00b8*/ 	.byte	0x04, 0x17
        /*00ba*/ 	.short	(.L_931 - .L_930)
.L_930:
        /*00bc*/ 	.word	0x00000000
        /*00c0*/ 	.short	0x0008
        /*00c2*/ 	.short	0x0034
        /*00c4*/ 	.byte	0x00, 0xf0, 0x11, 0x00


	//----- nvinfo : EIATTR_KPARAM_INFO
	.align		4
.L_931:
        /*00c8*/ 	.byte	0x04, 0x17
        /*00ca*/ 	.short	(.L_933 - .L_932)
.L_932:
        /*00cc*/ 	.word	0x00000000
        /*00d0*/ 	.short	0x0007
        /*00d2*/ 	.short	0x0030
        /*00d4*/ 	.byte	0x00, 0xf0, 0x11, 0x00


	//----- nvinfo : EIATTR_KPARAM_INFO
	.align		4
.L_933:
        /*00d8*/ 	.byte	0x04, 0x17
        /*00da*/ 	.short	(.L_935 - .L_934)
.L_934:
        /*00dc*/ 	.word	0x00000000
        /*00e0*/ 	.short	0x0006
        /*00e2*/ 	.short	0x002c
        /*00e4*/ 	.byte	0x00, 0xf0, 0x11, 0x00


	//----- nvinfo : EIATTR_KPARAM_INFO
	.align		4
.L_935:
        /*00e8*/ 	.byte	0x04, 0x17
        /*00ea*/ 	.short	(.L_937 - .L_936)
.L_936:
        /*00ec*/ 	.word	0x00000000
        /*00f0*/ 	.short	0x0005
        /*00f2*/ 	.short	0x0028
        /*00f4*/ 	.byte	0x00, 0xf0, 0x11, 0x00


	//----- nvinfo : EIATTR_KPARAM_INFO
	.align		4
.L_937:
        /*00f8*/ 	.byte	0x04, 0x17
        /*00fa*/ 	.short	(.L_939 - .L_938)
.L_938:
        /*00fc*/ 	.word	0x00000000
        /*0100*/ 	.short	0x0004
        /*0102*/ 	.short	0x0020
        /*0104*/ 	.byte	0x00, 0xf0, 0x21, 0x00


	//----- nvinfo : EIATTR_KPARAM_INFO
	.align		4
.L_939:
        /*0108*/ 	.byte	0x04, 0x17
        /*010a*/ 	.short	(.L_941 - .L_940)
.L_940:
        /*010c*/ 	.word	0x00000000
        /*0110*/ 	.short	0x0003
        /*0112*/ 	.short	0x0018
        /*0114*/ 	.byte	0x00, 0xf0, 0x21, 0x00


	//----- nvinfo : EIATTR_KPARAM_INFO
	.align		4
.L_941:
        /*0118*/ 	.byte	0x04, 0x17
        /*011a*/ 	.short	(.L_943 - .L_942)
.L_942:
        /*011c*/ 	.word	0x00000000
        /*0120*/ 	.short	0x0002
        /*0122*/ 	.short	0x0010
        /*0124*/ 	.byte	0x00, 0xf0, 0x21, 0x00


	//----- nvinfo : EIATTR_KPARAM_INFO
	.align		4
.L_943:
        /*0128*/ 	.byte	0x04, 0x17
        /*012a*/ 	.short	(.L_945 - .L_944)
.L_944:
        /*012c*/ 	.word	0x00000000
        /*0130*/ 	.short	0x0001
        /*0132*/ 	.short	0x0008
        /*0134*/ 	.byte	0x00, 0xf0, 0x21, 0x00


	//----- nvinfo : EIATTR_KPARAM_INFO
	.align		4
.L_945:
        /*0138*/ 	.byte	0x04, 0x17
        /*013a*/ 	.short	(.L_947 - .L_946)
.L_946:
        /*013c*/ 	.word	0x00000000
        /*0140*/ 	.short	0x0000
        /*0142*/ 	.short	0x0000
        /*0144*/ 	.byte	0x00, 0xf0, 0x21, 0x00


	//----- nvinfo : EIATTR_SPARSE_MMA_MASK
	.align		4
.L_947:
        /*0148*/ 	.byte	0x03, 0x50
        /*014a*/ 	.short	0x0000


	//----- nvinfo : EIATTR_MAXREG_COUNT
	.align		4
        /*014c*/ 	.byte	0x03, 0x1b
        /*014e*/ 	.short	0x00ff


	//----- nvinfo : EIATTR_NUM_BARRIERS
	.align		4
        /*0150*/ 	.byte	0x02, 0x4c
        /*0152*/ 	.byte	0x01
	.zero		1


	//----- nvinfo : EIATTR_MERCURY_ISA_VERSION
	.align		4
        /*0154*/ 	.byte	0x03, 0x5f
        /*0156*/ 	.short	0x0101


	//----- nvinfo : EIATTR_EXIT_INSTR_OFFSETS
	.align		4
        /*0158*/ 	.byte	0x04, 0x1c
        /*015a*/ 	.short	(.L_949 - .L_948)


	//   ....[0]....
.L_948:
        /*015c*/ 	.word	0x00000340


	//   ....[1]....
        /*0160*/ 	.word	0x00000ee0


	//   ....[2]....
        /*0164*/ 	.word	0x000127a0


	//   ....[3]....
        /*0168*/ 	.word	0x00012a90


	//   ....[4]....
        /*016c*/ 	.word	0x00012d00


	//   ....[5]....
        /*0170*/ 	.word	0x00012f70


	//   ....[6]....
        /*0174*/ 	.word	0x000130d0


	//   ....[7]....
        /*0178*/ 	.word	0x00013170


	//   ....[8]....
        /*017c*/ 	.word	0x000131b0


	//----- nvinfo : EIATTR_CRS_STACK_SIZE
	.align		4
.L_949:
        /*0180*/ 	.byte	0x04, 0x1e
        /*0182*/ 	.short	(.L_951 - .L_950)
.L_950:
        /*0184*/ 	.word	0x00000000


	//----- nvinfo : EIATTR_CBANK_PARAM_SIZE
	.align		4
.L_951:
        /*0188*/ 	.byte	0x03, 0x19
        /*018a*/ 	.short	0x0074


	//----- nvinfo : EIATTR_PARAM_CBANK
	.align		4
        /*018c*/ 	.byte	0x04, 0x0a
        /*018e*/ 	.short	(.L_953 - .L_952)
	.align		4
.L_952:
        /*0190*/ 	.word	index@(.nv.constant0._Z23gemm_half_q_half_kernelILi4ELi140ELb1ELb1ELi64EEvPK6__halfPKjS4_S2_PS0_iiiiPKtS7_iiiiiibS2_i)
        /*0194*/ 	.short	0x0210
        /*0196*/ 	.short	0x0074


	//----- nvinfo : EIATTR_SW_WAR
	.align		4
.L_953:
        /*0198*/ 	.byte	0x04, 0x36
        /*019a*/ 	.short	(.L_955 - .L_954)
.L_954:
        /*019c*/ 	.word	0x00000008
.L_955:


//--------------------- .nv.info._Z23gemm_half_q_half_kernelILi4ELi20ELb1ELb1ELi64EEvPK6__halfPKjS4_S2_PS0_iiiiPKtS7_iiiiiibS2_i --------------------------
	.section	.nv.info._Z23gemm_half_q_half_kernelILi4ELi20ELb1ELb1ELi64EEvPK6__halfPKjS4_S2_PS0_iiiiPKtS7_iiiiiibS2_i,"",@"SHT_CUDA_INFO"
	.sectionflags	@""
	.align	4


	//----- nvinfo : EIATTR_CUDA_API_VERSION
	.align		4
        /*0000*/ 	.byte	0x04, 0x37
        /*0002*/ 	.short	(.L_957 - .L_956)
.L_956:
        /*0004*/ 	.word	0x00000082


	//----- nvinfo : EIATTR_KPARAM_INFO
	.align		4
.L_957:
        /*0008*/ 	.byte	0x04, 0x17
        /*000a*/ 	.short	(.L_959 - .L_958)
.L_958:
        /*000c*/ 	.word	0x00000000
        /*0010*/ 	.short	0x0013
        /*0012*/ 	.short	0x0070
        /*0014*/ 	.byte	0x00, 0xf0, 0x11, 0x00


	//----- nvinfo : EIATTR_KPARAM_INFO
	.align		4
.L_959:
        /*0018*/ 	.byte	0x04, 0x17
        /*001a*/ 	.short	(.L_961 - .L_960)
.L_960:
        /*001c*/ 	.word	0x00000000
        /*0020*/ 	.short	0x0012
        /*0022*/ 	.short	0x0068
        /*0024*/ 	.byte	0x00, 0xf0, 0x21, 0x00


	//----- nvinfo : EIATTR_KPARAM_INFO
	.align		4
.L_961:
        /*0028*/ 	.byte	0x04, 0x17
        /*002a*/ 	.short	(.L_963 - .L_962)
.L_962:
        /*002c*/ 	.word	0x00000000
        /*0030*/ 	.short	0x0011
        /*0032*/ 	.short	0x0060
        /*0034*/ 	.byte	0x00, 0xf0, 0x05, 0x00


	//----- nvinfo : EIATTR_KPARAM_INFO
	.align		4
.L_963:
        /*0038*/ 	.byte	0x04, 0x17
        /*003a*/ 	.short	(.L_965 - .L_964)
.L_964:
        /*003c*/ 	.word	0x00000000
        /*0040*/ 	.short	0x0010
        /*0042*/ 	.short	0x005c
        /*0044*/ 	.byte	0x00, 0xf0, 0x11, 0x00


	//----- nvinfo : EIATTR_KPARAM_INFO
	.align		4
.L_965:
        /*0048*/ 	.byte	0x04, 0x17
        /*004a*/ 	.short	(.L_967 - .L_966)
.L_966:
        /*004c*/ 	.word	0x00000000
        /*0050*/ 	.short	0x000f
        /*0052*/ 	.short	0x0058
        /*0054*/ 	.byte	0x00, 0xf0, 0x11, 0x00


	//----- nvinfo : EIATTR_KPARAM_INFO
	.align		4
.L_967:
        /*0058*/ 	.byte	0x04, 0x17
        /*005a*/ 	.short	(.L_969 - .L_968)
.L_968:
        /*005c*/ 	.word	0x00000000
        /*0060*/ 	.short	0x000e
        /*0062*/ 	.short	0x0054
        /*0064*/ 	.byte	0x00, 0xf0, 0x11, 0x00


	//----- nvinfo : EIATTR_KPARAM_INFO
	.align		4
.L_969:
        /*0068*/ 	.byte	0x04, 0x17
        /*006a*/ 	.short	(.L_971 - .L_970)
.L_970:
        /*006c*/ 	.word	0x00000000
        /*0070*/ 	.short	0x000d
        /*0072*/ 	.short	0x0050
        /*0074*/ 	.byte	0x00, 0xf0, 0x11, 0x00


	//----- nvinfo : EIATTR_KPARAM_INFO
	.align		4
.L_971:
        /*0078*/ 	.byte	0x04, 0x17
        /*007a*/ 	.short	(.L_973 - .L_972)
.L_972:
        /*007c*/ 	.word	0x00000000
        /*0080*/ 	.short	0x000c
        /*0082*/ 	.short	0x004c
        /*0084*/ 	.byte	0x00, 0xf0, 0x11, 0x00


	//----- nvinfo : EIATTR_KPARAM_INFO
	.align		4
.L_973:
        /*0088*/ 	.byte	0x04, 0x17
        /*008a*/ 	.short	(.L_975 - .L_974)
.L_974:
        /*008c*/ 	.word	0x00000000
        /*0090*/ 	.short	0x000b
        /*0092*/ 	.short	0x0048
        /*0094*/ 	.byte	0x00, 0xf0, 0x11, 0x00


	//----- nvinfo : EIATTR_KPARAM_INFO
	.align		4
.L_975:
        /*0098*/ 	.byte	0x04, 0x17
        /*009a*/ 	.short	(.L_977 - .L_976)
.L_976:
        /*009c*/ 	.word	0x00000000
        /*00a0*/ 	.short	0x000a
        /*00a2*/ 	.short	0x0040
        /*00a4*/ 	.byte	0x00, 0xf0, 0x21, 0x00


	//----- nvinfo : EIATTR_KPARAM_INFO
	.align		4
.L_977:
        /*00a8*/ 	.byte	0x04, 0x17
        /*00aa*/ 	.short	(.L_979 - .L_978)
.L_978:
        /*00ac*/ 	.word	0x00000000
        /*00b0*/ 	.short	0x0009
        /*00b2*/ 	.short	0x0038
        /*00b4*/ 	.byte	0x00, 0xf0, 0x21, 0x00


	//----- nvinfo : EIATTR_KPARAM_INFO
	.align		4
.L_979:
        /*00b8*/ 	.byte	0x04, 0x17
        /*00ba*/ 	.short	(.L_981 - .L_980)
.L_980:
        /*00bc*/ 	.word	0x00000000
        /*00c0*/ 	.short	0x0008
        /*00c2*/ 	.short	0x0034
        /*00c4*/ 	.byte	0x00, 0xf0, 0x11, 0x00


	//----- nvinfo : EIATTR_KPARAM_INFO
	.align		4
.L_981:
        /*00c8*/ 	.byte	0x04, 0x17
        /*00ca*/ 	.short	(.L_983 - .L_982)
.L_982:
        /*00cc*/ 	.word	0x00000000
        /*00d0*/ 	.short	0x0007
        /*00d2*/ 	.short	0x0030
        /*00d4*/ 	.byte	0x00, 0xf0, 0x11, 0x00


	//----- nvinfo : EIATTR_KPARAM_INFO
	.align		4
.L_983:
        /*00d8*/ 	.byte	0x04, 0x17
        /*00da*/ 	.short	(.L_985 - .L_984)
.L_984:
        /*00dc*/ 	.word	0x00000000
        /*00e0*/ 	.short	0x0006
        /*00e2*/ 	.short	0x002c
        /*00e4*/ 	.byte	0x00, 0xf0, 0x11, 0x00


	//----- nvinfo : EIATTR_KPARAM_INFO
	.align		4
.L_985:
        /*00e8*/ 	.byte	0x04, 0x17
        /*00ea*/ 	.short	(.L_987 - .L_986)
.L_986:
        /*00ec*/ 	.word	0x00000000
        /*00f0*/ 	.short	0x0005
        /*00f2*/ 	.short	0x0028
        /*00f4*/ 	.byte	0x00, 0xf0, 0x11, 0x00


	//----- nvinfo : EIATTR_KPARAM_INFO
	.align		4
.L_987:
        /*00f8*/ 	.byte	0x04, 0x17
        /*00fa*/ 	.short	(.L_989 - .L_988)
.L_988:
        /*00fc*/ 	.word	0x00000000
        /*0100*/ 	.short	0x0004
        /*0102*/ 	.short	0x0020
        /*0104*/ 	.byte	0x00, 0xf0, 0x21, 0x00


	//----- nvinfo : EIATTR_KPARAM_INFO
	.align		4
.L_989:
        /*0108*/ 	.byte	0x04, 0x17
        /*010a*/ 	.short	(.L_991 - .L_990)
.L_990:
        /*010c*/ 	.word	0x00000000
        /*0110*/ 	.short	0x0003
        /*0112*/ 	.short	0x0018
        /*0114*/ 	.byte	0x00, 0xf0, 0x21, 0x00


	//----- nvinfo : EIATTR_KPARAM_INFO
	.align		4
.L_991:
        /*0118*/ 	.byte	0x04, 0x17
        /*011a*/ 	.short	(.L_993 - .L_992)
.L_992:
        /*011c*/ 	.word	0x00000000
        /*0120*/ 	.short	0x0002
        /*0122*/ 	.short	0x0010
        /*0124*/ 	.byte	0x00, 0xf0, 0x21, 0x00


	//----- nvinfo : EIATTR_KPARAM_INFO
	.align		4
.L_993:
        /*0128*/ 	.byte	0x04, 0x17
        /*012a*/ 	.short	(.L_995 - .L_994)
.L_994:
        /*012c*/ 	.word	0x00000000
        /*0130*/ 	.short	0x0001
        /*0132*/ 	.short	0x0008
        /*0134*/ 	.byte	0x00, 0xf0, 0x21, 0x00


	//----- nvinfo : EIATTR_KPARAM_INFO
	.align		4
.L_995:
        /*0138*/ 	.byte	0x04, 0x17
        /*013a*/ 	.short	(.L_997 - .L_996)
.L_996:
        /*013c*/ 	.word	0x00000000
        /*0140*/ 	.short	0x0000
        /*0142*/ 	.short	0x0000
        /*0144*/ 	.byte	0x00, 0xf0, 0x21, 0x00


	//----- nvinfo : EIATTR_SPARSE_MMA_MASK
	.align		4
.L_997:
        /*0148*/ 	.byte	0x03, 0x50
        /*014a*/ 	.short	0x0000


	//----- nvinfo : EIATTR_MAXREG_COUNT
	.align		4
        /*014c*/ 	.byte	0x03, 0x1b
        /*014e*/ 	.short	0x00ff


	//----- nvinfo : EIATTR_NUM_BARRIERS
	.align		4
        /*0150*/ 	.byte	0x02, 0x4c
        /*0152*/ 	.byte	0x01
	.zero		1


	//----- nvinfo : EIATTR_MERCURY_ISA_VERSION
	.align		4
        /*0154*/ 	.byte	0x03, 0x5f
        /*0156*/ 	.short	0x0101


	//----- nvinfo : EIATTR_EXIT_INSTR_OFFSETS
	.align		4
        /*0158*/ 	.byte	0x04, 0x1c
        /*015a*/ 	.short	(.L_999 - .L_998)


	//   ....[0]....
.L_998:
        /*015c*/ 	.word	0x00000330


	//   ....[1]....
        /*0160*/ 	.word	0x00000a40


	//   ....[2]....
        /*0164*/ 	.word	0x00005fd0


	//   ....[3]....
        /*0168*/ 	.word	0x000062c0


	//   ....[4]....
        /*016c*/ 	.word	0x00006530


	//   ....[5]....
        /*0170*/ 	.word	0x000067a0


	//   ....[6]....
        /*0174*/ 	.word	0x00006900


	//   ....[7]....
        /*0178*/ 	.word	0x000069a0


	//   ....[8]....
        /*017c*/ 	.word	0x000069e0


	//----- nvinfo : EIATTR_CRS_STACK_SIZE
	.align		4
.L_999:
        /*0180*/ 	.byte	0x04, 0x1e
        /*0182*/ 	.short	(.L_1001 - .L_1000)
.L_1000:
        /*0184*/ 	.word	0x00000000


	//----- nvinfo : EIATTR_CBANK_PARAM_SIZE
	.align		4
.L_1001:
        /*0188*/ 	.byte	0x03, 0x19
        /*018a*/ 	.short	0x0074


	//----- nvinfo : EIATTR_PARAM_CBANK
	.align		4
        /*018c*/ 	.byte	0x04, 0x0a
        /*018e*/ 	.short	(.L_1003 - .L_1002)
	.align		4
.L_1002:
        /*0190*/ 	.word	index@(.nv.constant0._Z23gemm_half_q_half_kernelILi4ELi20ELb1ELb1ELi64EEvPK6__halfPKjS4_S2_PS0_iiiiPKtS7_iiiiiibS2_i)
        /*0194*/ 	.short	0x0210
        /*0196*/ 	.short	0x0074


	//----- nvinfo : EIATTR_SW_WAR
	.align		4
.L_1003:
        /*0198*/ 	.byte	0x04, 0x36
        /*019a*/ 	.short	(.L_1005 - .L_1004)
.L_1004:
        /*019c*/ 	.word	0x00000008
.L_1005:


//--------------------- .nv.info._Z23gemm_half_q_half_kernelILi4ELi38ELb1ELb1ELi64EEvPK6__halfPKjS4_S2_PS0_iiiiPKtS7_iiiiiibS2_i --------------------------
	.section	.nv.info._Z23gemm_half_q_half_kernelILi4ELi38ELb1ELb1ELi64EEvPK6__halfPKjS4_S2_PS0_iiiiPKtS7_iiiiiibS2_i,"",@"SHT_CUDA_INFO"
	.sectionflags	@""
	.align	4


	//----- nvinfo : EIATTR_CUDA_API_VERSION
	.align		4
        /*0000*/ 	.byte	0x04, 0x37
        /*0002*/ 	.short	(.L_1007 - .L_1006)
.L_1006:
        /*0004*/ 	.word	0x00000082


	//----- nvinfo : EIATTR_KPARAM_INFO
	.align		4
.L_1007:
        /*0008*/ 	.byte	0x04, 0x17
        /*000a*/ 	.short	(.L_1009 - .L_1008)
.L_1008:
        /*000c*/ 	.word	0x00000000
        /*0010*/ 	.short	0x0013
        /*0012*/ 	.short	0x0070
        /*0014*/ 	.byte	0x00, 0xf0, 0x11, 0x00


	//----- nvinfo : EIATTR_KPARAM_INFO
	.align		4
.L_1009:
        /*0018*/ 	.byte	0x04, 0x17
        /*001a*/ 	.short	(.L_1011 - .L_1010)
.L_1010:
        /*001c*/ 	.word	0x00000000
        /*0020*/ 	.short	0x0012
        /*0022*/ 	.short	0x0068
        /*0024*/ 	.byte	0x00, 0xf0, 0x21, 0x00


	//----- nvinfo : EIATTR_KPARAM_INFO
	.align		4
.L_1011:
        /*0028*/ 	.byte	0x04, 0x17
        /*002a*/ 	.short	(.L_1013 - .L_1012)
.L_1012:
        /*002c*/ 	.word	0x00000000
        /*0030*/ 	.short	0x0011
        /*0032*/ 	.short	0x0060
        /*0034*/ 	.byte	0x00, 0xf0, 0x05, 0x00


	//----- nvinfo : EIATTR_KPARAM_INFO
	.align		4
.L_1013:
        /*0038*/ 	.byte	0x04, 0x17
        /*003a*/ 	.short	(.L_1015 - .L_1014)
.L_1014:
        /*003c*/ 	.word	0x00000000
        /*0040*/ 	.short	0x0010
        /*0042*/ 	.short	0x005c
        /*0044*/ 	.byte	0x00, 0xf0, 0x11, 0x00


	//----- nvinfo : EIATTR_KPARAM_INFO
	.align		4
.L_1015:
        /*0048*/ 	.byte	0x04, 0x17
        /*004a*/ 	.short	(.L_1017 - .L_1016)
.L_1016:
        /*004c*/ 	.word	0x00000000
        /*0050*/ 	.short	0x000f
        /*0052*/ 	.short	0x0058
        /*0054*/ 	.byte	0x00, 0xf0, 0x11, 0x00


	//----- nvinfo : EIATTR_KPARAM_INFO
	.align		4
.L_1017:
        /*0058*/ 	.byte	0x04, 0x17
        /*005a*/ 	.short	(.L_1019 - .L_1018)
.L_1018:
        /*005c*/ 	.word	0x00000000
        /*0060*/ 	.short	0x000e
        /*0062*/ 	.short	0x0054
        /*0064*/ 	.byte	0x00, 0xf0, 0x11, 0x00


	//----- nvinfo : EIATTR_KPARAM_INFO
	.align		4
.L_1019:
        /*0068*/ 	.byte	0x04, 0x17
        /*006a*/ 	.short	(.L_1021 - .L_1020)
.L_1020:
        /*006c*/ 	.word	0x00000000
        /*0070*/ 	.short	0x000d
        /*0072*/ 	.short	0x0050
        /*0074*/ 	.byte	0x00, 0xf0, 0x11, 0x00


	//----- nvinfo : EIATTR_KPARAM_INFO
	.align		4
.L_1021:
        /*0078*/ 	.byte	0x04, 0x17
        /*007a*/ 	.short	(.L_1023 - .L_1022)
.L_1022:
        /*007c*/ 	.word	0x00000000
        /*0080*/ 	.short	0x000c
        /*0082*/ 	.short	0x004c
        /*0084*/ 	.byte	0x00, 0xf0, 0x11, 0x00


	//----- nvinfo : EIATTR_KPARAM_INFO
	.align		4
.L_1023:
        /*0088*/ 	.byte	0x04, 0x17
        /*008a*/ 	.short	(.L_1025 - .L_1024)
.L_1024:
        /*008c*/ 	.word	0x00000000
        /*0090*/ 	.short	0x000b
        /*0092*/ 	.short	0x0048
        /*0094*/ 	.byte	0x00, 0xf0, 0x11, 0x00


	//----- nvinfo : EIATTR_KPARAM_INFO
	.align		4
.L_1025:
        /*0098*/ 	.byte	0x04, 0x17
        /*009a*/ 	.short	(.L_1027 - .L_1026)
.L_1026:
        /*009c*/ 	.word	0x00000000
        /*00a0*/ 	.short	0x000a
        /*00a2*/ 	.short	0x0040
        /*00a4*/ 	.byte	0x00, 0xf0, 0x21, 0x00


	//----- nvinfo : EIATTR_KPARAM_INFO
	.align		4
.L_1027:
        /*00a8*/ 	.byte	0x04, 0x17
        /*00aa*/ 	.short	(.L_1029 - .L_1028)
.L_1028:
        /*00ac*/ 	.word	0x00000000
        /*00b0*/ 	.short	0x0009
        /*00b2*/ 	.short	0x0038
        /*00b4*/ 	.byte	0x00, 0xf0, 0x21, 0x00


	//----- nvinfo : EIATTR_KPARAM_INFO
	.align		4
.L_1029:
        /*00b8*/ 	.byte	0x04, 0x17
        /*00ba*/ 	.short	(.L_1031 - .L_1030)
.L_1030:
        /*00bc*/ 	.word	0x00000000
        /*00c0*/ 	.short	0x0008
        /*00c2*/ 	.short	0x0034
        /*00c4*/ 	.byte	0x00, 0xf0, 0x11, 0x00


	//----- nvinfo : EIATTR_KPARAM_INFO
	.align		4
.L_1031:
        /*00c8*/ 	.byte	0x04, 0x17
        /*00ca*/ 	.short	(.L_1033 - .L_1032)
.L_1032:
        /*00cc*/ 	.word	0x00000000
        /*00d0*/ 	.short	0x0007
        /*00d2*/ 	.short	0x0030
        /*00d4*/ 	.byte	0x00, 0xf0, 0x11, 0x00


	//----- nvinfo : EIATTR_KPARAM_INFO
	.align		4
.L_1033:
        /*00d8*/ 	.byte	0x04, 0x17
        /*00da*/ 	.short	(.L_1035 - .L_1034)
.L_1034:
        /*00dc*/ 	.word	0x00000000
        /*00e0*/ 	.short	0x0006
        /*00e2*/ 	.short	0x002c
        /*00e4*/ 	.byte	0x00, 0xf0, 0x11, 0x00


	//----- nvinfo : EIATTR_KPARAM_INFO
	.align		4
.L_1035:
        /*00e8*/ 	.byte	0x04, 0x17
        /*00ea*/ 	.short	(.L_1037 - .L_1036)
.L_1036:
        /*00ec*/ 	.word	0x00000000
        /*00f0*/ 	.short	0x0005
        /*00f2*/ 	.short	0x0028
        /*00f4*/ 	.byte	0x00, 0xf0, 0x11, 0x00


	//----- nvinfo : EIATTR_KPARAM_INFO
	.align		4
.L_1037:
        /*00f8*/ 	.byte	0x04, 0x17
        /*00fa*/ 	.short	(.L_1039 - .L_1038)
.L_1038:
        /*00fc*/ 	.word	0x00000000
        /*0100*/ 	.short	0x0004
        /*0102*/ 	.short	0x0020
        /*0104*/ 	.byte	0x00, 0xf0, 0x21, 0x00


	//----- nvinfo : EIATTR_KPARAM_INFO
	.align		4
.L_1039:
        /*0108*/ 	.byte	0x04, 0x17
        /*010a*/ 	.short	(.L_1041 - .L_1040)
.L_1040:
        /*010c*/ 	.word	0x00000000
        /*0110*/ 	.short	0x0003
        /*0112*/ 	.short	0x0018
        /*0114*/ 	.byte	0x00, 0xf0, 0x21, 0x00


	//----- nvinfo : EIATTR_KPARAM_INFO
	.align		4
.L_1041:
        /*0118*/ 	.byte	0x04, 0x17
        /*011a*/ 	.short	(.L_1043 - .L_1042)
.L_1042:
        /*011c*/ 	.word	0x00000000
        /*0120*/ 	.short	0x0002
        /*0122*/ 	.short	0x0010
        /*0124*/ 	.byte	0x00, 0xf0, 0x21, 0x00


	//----- nvinfo : EIATTR_KPARAM_INFO
	.align		4
.L_1043:
        /*0128*/ 	.byte	0x04, 0x17
        /*012a*/ 	.short	(.L_1045 - .L_1044)
.L_1044:
        /*012c*/ 	.word	0x00000000
        /*0130*/ 	.short	0x0001
        /*0132*/ 	.short	0x0008
        /*0134*/ 	.byte	0x00, 0xf0, 0x21, 0x00


	//----- nvinfo : EIATTR_KPARAM_INFO
	.align		4
.L_1045:
        /*0138*/ 	.byte	0x04, 0x17
        /*013a*/ 	.short	(.L_1047 - .L_1046)
.L_1046:
        /*013c*/ 	.word	0x00000000
        /*0140*/ 	.short	0x0000
        /*0142*/ 	.short	0x0000
        /*0144*/ 	.byte	0x00, 0xf0, 0x21, 0x00


	//----- nvinfo : EIATTR_SPARSE_MMA_MASK
	.align		4
.L_1047:
        /*0148*/ 	.byte	0x03, 0x50
        /*014a*/ 	.short	0x0000


	//----- nvinfo : EIATTR_MAXREG_COUNT
	.align		4
        /*014c*/ 	.byte	0x03, 0x1b
        /*014e*/ 	.short	0x00ff


	//----- nvinfo : EIATTR_NUM_BARRIERS
	.align		4
        /*0150*/ 	.byte	0x02, 0x4c
        /*0152*/ 	.byte	0x01
	.zero		1


	//----- nvinfo : EIATTR_MERCURY_ISA_VERSION
	.align		4
        /*0154*/ 	.byte	0x03, 0x5f
        /*0156*/ 	.short	0x0101


	//----- nvinfo : EIATTR_EXIT_INSTR_OFFSETS
	.align		4
        /*0158*/ 	.byte	0x04, 0x1c
        /*015a*/ 	.short	(.L_1049 - .L_1048)


	//   ....[0]....
.L_1048:
        /*015c*/ 	.word	0x00000330


	//   ....[1]....
        /*0160*/ 	.word	0x00000ed0


	//   ....[2]....
        /*0164*/ 	.word	0x00007dd0


	//   ....[3]....
        /*0168*/ 	.word	0x000080d0


	//   ....[4]....
        /*016c*/ 	.word	0x00008340


	//   ....[5]....
        /*0170*/ 	.word	0x000085b0


	//   ....[6]....
        /*0174*/ 	.word	0x00008710


	//   ....[7]....
        /*0178*/ 	.word	0x000087a0


	//   ....[8]....
        /*017c*/ 	.word	0x000087e0


	//----- nvinfo : EIATTR_CRS_STACK_SIZE
	.align		4
.L_1049:
        /*0180*/ 	.byte	0x04, 0x1e
        /*0182*/ 	.short	(.L_1051 - .L_1050)
.L_1050:
        /*0184*/ 	.word	0x00000000


	//----- nvinfo : EIATTR_CBANK_PARAM_SIZE
	.align		4
.L_1051:
        /*0188*/ 	.byte	0x03, 0x19
        /*018a*/ 	.short	0x0074


	//----- nvinfo : EIATTR_PARAM_CBANK
	.align		4
        /*018c*/ 	.byte	0x04, 0x0a
        /*018e*/ 	.short	(.L_1053 - .L_1052)
	.align		4
.L_1052:
        /*0190*/ 	.word	index@(.nv.constant0._Z23gemm_half_q_half_kernelILi4ELi38ELb1ELb1ELi64EEvPK6__halfPKjS4_S2_PS0_iiiiPKtS7_iiiiiibS2_i)
        /*0194*/ 	.short	0x0210
        /*0196*/ 	.short	0x0074


	//----- nvinfo : EIATTR_SW_WAR
	.align		4
.L_1053:
        /*0198*/ 	.byte	0x04, 0x36
        /*019a*/ 	.short	(.L_1055 - .L_1054)
.L_1054:
        /*019c*/ 	.word	0x00000008
.L_1055:


//--------------------- .nv.info._Z23gemm_half_q_half_kernelILi4ELi128ELb1ELb1ELi64EEvPK6__halfPKjS4_S2_PS0_iiiiPKtS7_iiiiiibS2_i --------------------------
	.section	.nv.info._Z23gemm_half_q_half_kernelILi4ELi128ELb1ELb1ELi64EEvPK6__halfPKjS4_S2_PS0_iiiiPKtS7_iiiiiibS2_i,"",@"SHT_CUDA_INFO"
	.sectionflags	@""
	.align	4


	//----- nvinfo : EIATTR_CUDA_API_VERSION
	.align		4
        /*0000*/ 	.byte	0x04, 0x37
        /*0002*/ 	.short	(.L_1057 - .L_1056)
.L_1056:
        /*0004*/ 	.word	0x00000082


	//----- nvinfo : EIATTR_KPARAM_INFO
	.align		4
.L_1057:
        /*0008*/ 	.byte	0x04, 0x17
        /*000a*/ 	.short	(.L_1059 - .L_1058)
.L_1058:
        /*000c*/ 	.word	0x00000000
        /*0010*/ 	.short	0x0013
        /*0012*/ 	.short	0x0070
        /*0014*/ 	.byte	0x00, 0xf0, 0x11, 0x00


	//----- nvinfo : EIATTR_KPARAM_INFO
	.align		4
.L_1059:
        /*0018*/ 	.byte	0x04, 0x17
        /*001a*/ 	.short	(.L_1061 - .L_1060)
.L_1060:
        /*001c*/ 	.word	0x00000000
        /*0020*/ 	.short	0x0012
        /*0022*/ 	.short	0x0068
        /*0024*/ 	.byte	0x00, 0xf0, 0x21, 0x00


	//----- nvinfo : EIATTR_KPARAM_INFO
	.align		4
.L_1061:
        /*0028*/ 	.byte	0x04, 0x17
        /*002a*/ 	.short	(.L_1063 - .L_1062)
.L_1062:
        /*002c*/ 	.word	0x00000000
        /*0030*/ 	.short	0x0011
        /*0032*/ 	.short	0x0060
        /*0034*/ 	.byte	0x00, 0xf0, 0x05, 0x00


	//----- nvinfo : EIATTR_KPARAM_INFO
	.align		4
.L_1063:
        /*0038*/ 	.byte	0x04, 0x17
        /*003a*/ 	.short	(.L_1065 - .L_1064)
.L_1064:
        /*003c*/ 	.word	0x00000000
        /*0040*/ 	.short	0x0010
        /*0042*/ 	.short	0x005c
        /*0044*/ 	.byte	0x00, 0xf0, 0x11, 0x00


	//----- nvinfo : EIATTR_KPARAM_INFO
	.align		4
.L_1065:
        /*0048*/ 	.byte	0x04, 0x17
        /*004a*/ 	.short	(.L_1067 - .L_1066)
.L_1066:
        /*004c*/ 	.word	0x00000000
        /*0050*/ 	.short	0x000f
        /*0052*/ 	.short	0x0058
        /*0054*/ 	.byte	0x00, 0xf0, 0x11, 0x00


	//----- nvinfo : EIATTR_KPARAM_INFO
	.align		4
.L_1067:
        /*0058*/ 	.byte	0x04, 0x17
        /*005a*/ 	.short	(.L_1069 - .L_1068)
.L_1068:
        /*005c*/ 	.word	0x00000000
        /*0060*/ 	.short	0x000e
        /*0062*/ 	.short	0x0054
        /*0064*/ 	.byte	0x00, 0xf0, 0x11, 0x00


	//----- nvinfo : EIATTR_KPARAM_INFO
	.align		4
.L_1069:
        /*0068*/ 	.byte	0x04, 0x17
        /*006a*/ 	.short	(.L_1071 - .L_1070)
.L_1070:
        /*006c*/ 	.word	0x00000000
        /*0070*/ 	.short	0x000d
        /*0072*/ 	.short	0x0050
        /*0074*/ 	.byte	0x00, 0xf0, 0x11, 0x00


	//----- nvinfo : EIATTR_KPARAM_INFO
	.align		4
.L_1071:
        /*0078*/ 	.byte	0x04, 0x17
        /*007a*/ 	.short	(.L_1073 - .L_1072)
.L_1072:
        /*007c*/ 	.word	0x00000000
        /*0080*/ 	.short	0x000c
        /*0082*/ 	.short	0x004c
        /*0084*/ 	.byte	0x00, 0xf0, 0x11, 0x00


	//----- nvinfo : EIATTR_KPARAM_INFO
	.align		4
.L_1073:
        /*0088*/ 	.byte	0x04, 0x17
        /*008a*/ 	.short	(.L_1075 - .L_1074)
.L_1074:
        /*008c*/ 	.word	0x00000000
        /*0090*/ 	.short	0x000b
        /*0092*/ 	.short	0x0048
        /*0094*/ 	.byte	0x00, 0xf0, 0x11, 0x00


	//----- nvinfo : EIATTR_KPARAM_INFO
	.align		4
.L_1075:
        /*0098*/ 	.byte	0x04, 0x17
        /*009a*/ 	.short	(.L_1077 - .L_1076)
.L_1076:
        /*009c*/ 	.word	0x00000000
        /*00a0*/ 	.short	0x000a
        /*00a2*/ 	.short	0x0040
        /*00a4*/ 	.byte	0x00, 0xf0, 0x21, 0x00


	//----- nvinfo : EIATTR_KPARAM_INFO
	.align		4
.L_1077:
        /*00a8*/ 	.byte	0x04, 0x17
        /*00aa*/ 	.short	(.L_1079 - .L_1078)
.L_1078:
        /*00ac*/ 	.word	0x00000000
        /*00b0*/ 	.short	0x0009
        /*00b2*/ 	.short	0x0038
        /*00b4*/ 	.byte	0x00, 0xf0, 0x21, 0x00


	//----- nvinfo : EIATTR_KPARAM_INFO
	.align		4
.L_1079:
        /*00b8*/ 	.byte	0x04, 0x17
        /*00ba*/ 	.short	(.L_1081 - .L_1080)
.L_1080:
        /*00bc*/ 	.word	0x00000000
        /*00c0*/ 	.short	0x0008
        /*00c2*/ 	.short	0x0034
        /*00c4*/ 	.byte	0x00, 0xf0, 0x11, 0x00


	//----- nvinfo : EIATTR_KPARAM_INFO
	.align		4
.L_1081:
        /*00c8*/ 	.byte	0x04, 0x17
        /*00ca*/ 	.short	(.L_1083 - .L_1082)
.L_1082:
        /*00cc*/ 	.word	0x00000000
        /*00d0*/ 	.short	0x0007
        /*00d2*/ 	.short	0x0030
        /*00d4*/ 	.byte	0x00, 0xf0, 0x11, 0x00


	//----- nvinfo : EIATTR_KPARAM_INFO
	.align		4
.L_1083:
        /*00d8*/ 	.byte	0x04, 0x17
        /*00da*/ 	.short	(.L_1085 - .L_1084)
.L_1084:
        /*00dc*/ 	.word	0x00000000
        /*00e0*/ 	.short	0x0006
        /*00e2*/ 	.short	0x002c
        /*00e4*/ 	.byte	0x00, 0xf0, 0x11, 0x00


	//----- nvinfo : EIATTR_KPARAM_INFO
	.align		4
.L_1085:
        /*00e8*/ 	.byte	0x04, 0x17
        /*00ea*/ 	.short	(.L_1087 - .L_1086)
.L_1086:
        /*00ec*/ 	.word	0x00000000
        /*00f0*/ 	.short	0x0005
        /*00f2*/ 	.short	0x0028
        /*00f4*/ 	.byte	0x00, 0xf0, 0x11, 0x00


	//----- nvinfo : EIATTR_KPARAM_INFO
	.align		4
.L_1087:
        /*00f8*/ 	.byte	0x04, 0x17
        /*00fa*/ 	.short	(.L_1089 - .L_1088)
.L_1088:
        /*00fc*/ 	.word	0x00000000
        /*0100*/ 	.short	0x0004
        /*0102*/ 	.short	0x0020
        /*0104*/ 	.byte	0x00, 0xf0, 0x21, 0x00


	//----- nvinfo : EIATTR_KPARAM_INFO
	.align		4
.L_1089:
        /*0108*/ 	.byte	0x04, 0x17
        /*010a*/ 	.short	(.L_1091 - .L_1090)
.L_1090:
        /*010c*/ 	.word	0x00000000
        /*0110*/ 	.short	0x0003
        /*0112*/ 	.short	0x0018
        /*0114*/ 	.byte	0x00, 0xf0, 0x21, 0x00


	//----- nvinfo : EIATTR_KPARAM_INFO
	.align		4
.L_1091:
        /*0118*/ 	.byte	0x04, 0x17
        /*011a*/ 	.short	(.L_1093 - .L_1092)
.L_1092:
        /*011c*/ 	.word	0x00000000
        /*0120*/ 	.short	0x0002
        /*0122*/ 	.short	0x0010
        /*0124*/ 	.byte	0x00, 0xf0, 0x21, 0x00


	//----- nvinfo : EIATTR_KPARAM_INFO
	.align		4
.L_1093:
        /*0128*/ 	.byte	0x04, 0x17
        /*012a*/ 	.short	(.L_1095 - .L_1094)
.L_1094:
        /*012c*/ 	.word	0x00000000
        /*0130*/ 	.short	0x0001
        /*0132*/ 	.short	0x0008
        /*0134*/ 	.byte	0x00, 0xf0, 0x21, 0x00


	//----- nvinfo : EIATTR_KPARAM_INFO
	.align		4
.L_1095:
        /*0138*/ 	.byte	0x04, 0x17
        /*013a*/ 	.short	(.L_1097 - .L_1096)
.L_1096:
        /*013c*/ 	.word	0x00000000
        /*0140*/ 	.short	0x0000
        /*0142*/ 	.short	0x0000
        /*0144*/ 	.byte	0x00, 0xf0, 0x21, 0x00


	//----- nvinfo : EIATTR_SPARSE_MMA_MASK
	.align		4
.L_1097:
        /*0148*/ 	.byte	0x03, 0x50
        /*014a*/ 	.short	0x0000


	//----- nvinfo : EIATTR_MAXREG_COUNT
	.align		4
        /*014c*/ 	.byte	0x03, 0x1b
        /*014e*/ 	.short	0x00ff


	//----- nvinfo : EIATTR_NUM_BARRIERS
	.align		4
        /*0150*/ 	.byte	0x02, 0x4c
        /*0152*/ 	.byte	0x01
	.zero		1


	//----- nvinfo : EIATTR_MERCURY_ISA_VERSION
	.align		4
        /*0154*/ 	.byte	0x03, 0x5f
        /*0156*/ 	.short	0x0101


	//----- nvinfo : EIATTR_EXIT_INSTR_OFFSETS
	.align		4
        /*0158*/ 	.byte	0x04, 0x1c
        /*015a*/ 	.short	(.L_1099 - .L_1098)


	//   ....[0]....
.L_1098:
        /*015c*/ 	.word	0x00000340


	//   ....[1]....
        /*0160*/ 	.word	0x00000ed0


	//   ....[2]....
        /*0164*/ 	.word	0x00009740


	//   ....[3]....
        /*0168*/ 	.word	0x00009a40


	//   ....[4]....
        /*016c*/ 	.word	0x00009cc0


	//   ....[5]....
        /*0170*/ 	.word	0x00009f40


	//   ....[6]....
        /*0174*/ 	.word	0x0000a0b0


	//   ....[7]....
        /*0178*/ 	.word	0x0000a150


	//   ....[8]....
        /*017c*/ 	.word	0x0000a190


	//----- nvinfo : EIATTR_CRS_STACK_SIZE
	.align		4
.L_1099:
        /*0180*/ 	.byte	0x04, 0x1e
        /*0182*/ 	.short	(.L_1101 - .L_1100)
.L_1100:
        /*0184*/ 	.word	0x00000000


	//----- nvinfo : EIATTR_CBANK_PARAM_SIZE
	.align		4
.L_1101:
        /*0188*/ 	.byte	0x03, 0x19
        /*018a*/ 	.short	0x0074


	//----- nvinfo : EIATTR_PARAM_CBANK
	.align		4
        /*018c*/ 	.byte	0x04, 0x0a
        /*018e*/ 	.short	(.L_1103 - .L_1102)
	.align		4
.L_1102:
        /*0190*/ 	.word	index@(.nv.constant0._Z23gemm_half_q_half_kernelILi4ELi128ELb1ELb1ELi64EEvPK6__halfPKjS4_S2_PS0_iiiiPKtS7_iiiiiibS2_i)
        /*0194*/ 	.short	0x0210
        /*0196*/ 	.short	0x0074


	//----- nvinfo : EIATTR_SW_WAR
	.align		4
.L_1103:
        /*0198*/ 	.byte	0x04, 0x36
        /*019a*/ 	.short	(.L_1105 - .L_1104)
.L_1104:
        /*019c*/ 	.word	0x00000008
.L_1105:


//--------------------- .nv.info._Z23gemm_half_q_half_kernelILi4ELi190ELb1ELb1ELi32EEvPK6__halfPKjS4_S2_PS0_iiiiPKtS7_iiiiiibS2_i --------------------------
	.section	.nv.info._Z23gemm_half_q_half_kernelILi4ELi190ELb1ELb1ELi32EEvPK6__halfPKjS4_S2_PS0_iiiiPKtS7_iiiiiibS2_i,"",@"SHT_CUDA_INFO"
	.sectionflags	@""
	.align	4


	//----- nvinfo : EIATTR_CUDA_API_VERSION
	.align		4
        /*0000*/ 	.byte	0x04, 0x37
        /*0002*/ 	.short	(.L_1107 - .L_1106)
.L_1106:
        /*0004*/ 	.word	0x00000082


	//----- nvinfo : EIATTR_KPARAM_INFO
	.align		4
.L_1107:
        /*0008*/ 	.byte	0x04, 0x17
        /*000a*/ 	.short	(.L_1109 - .L_1108)
.L_1108:
        /*000c*/ 	.word	0x00000000
        /*0010*/ 	.short	0x0013
        /*0012*/ 	.short	0x0070
        /*0014*/ 	.byte	0x00, 0xf0, 0x11, 0x00


	//----- nvinfo : EIATTR_KPARAM_INFO
	.align		4
.L_1109:
        /*0018*/ 	.byte	0x04, 0x17
        /*001a*/ 	.short	(.L_1111 - .L_1110)
.L_1110:
        /*001c*/ 	.word	0x00000000
        /*0020*/ 	.short	0x0012
        /*0022*/ 	.short	0x0068
        /*0024*/ 	.byte	0x00, 0xf0, 0x21, 0x00


	//----- nvinfo : EIATTR_KPARAM_INFO
	.align		4
.L_1111:
        /*0028*/ 	.byte	0x04, 0x17
        /*002a*/ 	.short	(.L_1113 - .L_1112)
.L_1112:
        /*002c*/ 	.word	0x00000000
        /*0030*/ 	.short	0x0011
        /*0032*/ 	.short	0x0060
        /*0034*/ 	.byte	0x00, 0xf0, 0x05, 0x00


	//----- nvinfo : EIATTR_KPARAM_INFO
	.align		4
.L_1113:
        /*0038*/ 	.byte	0x04, 0x17
        /*003a*/ 	.short	(.L_1115 - .L_1114)
.L_1114:
        /*003c*/ 	.word	0x00000000
        /*0040*/ 	.short	0x0010
        /*0042*/ 	.short	0x005c
        /*0044*/ 	.byte	0x00, 0xf0, 0x11, 0x00


	//----- nvinfo : EIATTR_KPARAM_INFO
	.align		4
.L_1115:
        /*0048*/ 	.byte	0x04, 0x17
        /*004a*/ 	.short	(.L_1117 - .L_1116)
.L_1116:
        /*004c*/ 	.word	0x00000000
        /*0050*/ 	.short	0x000f
        /*0052*/ 	.short	0x0058
        /*0054*/ 	.byte	0x00, 0xf0, 0x11, 0x00


	//----- nvinfo : EIATTR_KPARAM_INFO
	.align		4
.L_1117:
        /*0058*/ 	.byte	0x04, 0x17
        /*005a*/ 	.short	(.L_1119 - .L_1118)
.L_1118:
        /*005c*/ 	.word	0x00000000
        /*0060*/ 	.short	0x000e
        /*0062*/ 	.short	0x0054
        /*0064*/ 	.byte	0x00, 0xf0, 0x11, 0x00


	//----- nvinfo : EIATTR_KPARAM_INFO
	.align		4
.L_1119:
        /*0068*/ 	.byte	0x04, 0x17
        /*006a*/ 	.short	(.L_1121 - .L_1120)
.L_1120:
        /*006c*/ 	.word	0x00000000
        /*0070*/ 	.short	0x000d
        /*0072*/ 	.short	0x0050
        /*0074*/ 	.byte	0x00, 0xf0, 0x11, 0x00


	//----- nvinfo : EIATTR_KPARAM_INFO
	.align		4
.L_1121:
        /*0078*/ 	.byte	0x04, 0x17
        /*007a*/ 	.short	(.L_1123 - .L_1122)
.L_1122:
        /*007c*/ 	.word	0x00000000
        /*0080*/ 	.short	0x000c
        /*0082*/ 	.short	0x004c
        /*0084*/ 	.byte	0x00, 0xf0, 0x11, 0x00


	//----- nvinfo : EIATTR_KPARAM_INFO
	.align		4
.L_1123:
        /*0088*/ 	.byte	0x04, 0x17
        /*008a*/ 	.short	(.L_1125 - .L_1124)
.L_1124:
        /*008c*/ 	.word	0x00000000
        /*0090*/ 	.short	0x000b
        /*0092*/ 	.short	0x0048
        /*0094*/ 	.byte	0x00, 0xf0, 0x11, 0x00


	//----- nvinfo : EIATTR_KPARAM_INFO
	.align		4
.L_1125:
        /*0098*/ 	.byte	0x04, 0x17
        /*009a*/ 	.short	(.L_1127 - .L_1126)
.L_1126:
        /*009c*/ 	.word	0x00000000
        /*00a0*/ 	.short	0x000a
        /*00a2*/ 	.short	0x0040
        /*00a4*/ 	.byte	0x00, 0xf0, 0x21, 0x00


	//----- nvinfo : EIATTR_KPARAM_INFO
	.align		4
.L_1127:
        /*00a8*/ 	.byte	0x04, 0x17
        /*00aa*/ 	.short	(.L_1129 - .L_1128)
.L_1128:
        /*00ac*/ 	.word	0x00000000
        /*00b0*/ 	.short	0x0009
        /*00b2*/ 	.short	0x0038
        /*00b4*/ 	.byte	0x00, 0xf0, 0x21, 0x00


	//----- nvinfo : EIATTR_KPARAM_INFO
	.align		4
.L_1129:
        /*00b8*/ 	.byte	0x04, 0x17
        /*00ba*/ 	.short	(.L_1131 - .L_1130)
.L_1130:
        /*00bc*/ 	.word	0x00000000
        /*00c0*/ 	.short	0x0008
        /*00c2*/ 	.short	0x0034
        /*00c4*/ 	.byte	0x00, 0xf0, 0x11, 0x00


	//----- nvinfo : EIATTR_KPARAM_INFO
	.align		4
.L_1131:
        /*00c8*/ 	.byte	0x04, 0x17
        /*00ca*/ 	.short	(.L_1133 - .L_1132)
.L_1132:
        /*00cc*/ 	.word	0x00000000
        /*00d0*/ 	.short	0x0007
        /*00d2*/ 	.short	0x0030
        /*00d4*/ 	.byte	0x00, 0xf0, 0x11, 0x00


	//----- nvinfo : EIATTR_KPARAM_INFO
	.align		4
.L_1133:
        /*00d8*/ 	.byte	0x04, 0x17
        /*00da*/ 	.short	(.L_1135 - .L_1134)
.L_1134:
        /*00dc*/ 	.word	0x00000000
        /*00e0*/ 	.short	0x0006
        /*00e2*/ 	.short	0x002c
        /*00e4*/ 	.byte	0x00, 0xf0, 0x11, 0x00


	//----- nvinfo : EIATTR_KPARAM_INFO
	.align		4
.L_1135:
        /*00e8*/ 	.byte	0x04, 0x17
        /*00ea*/ 	.short	(.L_1137 - .L_1136)
.L_1136:
        /*00ec*/ 	.word	0x00000000
        /*00f0*/ 	.short	0x0005
        /*00f2*/ 	.short	0x0028
        /*00f4*/ 	.byte	0x00, 0xf0, 0x11, 0x00


	//----- nvinfo : EIATTR_KPARAM_INFO
	.align		4
.L_1137:
        /*00f8*/ 	.byte	0x04, 0x17
        /*00fa*/ 	.short	(.L_1139 - .L_1138)
.L_1138:
        /*00fc*/ 	.word	0x00000000
        /*0100*/ 	.short	0x0004
        /*0102*/ 	.short	0x0020
        /*0104*/ 	.byte	0x00, 0xf0, 0x21, 0x00


	//----- nvinfo : EIATTR_KPARAM_INFO
	.align		4
.L_1139:
        /*0108*/ 	.byte	0x04, 0x17
        /*010a*/ 	.short	(.L_1141 - .L_1140)
.L_1140:
        /*010c*/ 	.word	0x00000000
        /*0110*/ 	.short	0x0003
        /*0112*/ 	.short	0x0018
        /*0114*/ 	.byte	0x00, 0xf0, 0x21, 0x00


	//----- nvinfo : EIATTR_KPARAM_INFO
	.align		4
.L_1141:
        /*0118*/ 	.byte	0x04, 0x17
        /*011a*/ 	.short	(.L_1143 - .L_1142)
.L_1142:
        /*011c*/ 	.word	0x00000000
        /*0120*/ 	.short	0x0002
        /*0122*/ 	.short	0x0010
        /*0124*/ 	.byte	0x00, 0xf0, 0x21, 0x00


	//----- nvinfo : EIATTR_KPARAM_INFO
	.align		4
.L_1143:
        /*0128*/ 	.byte	0x04, 0x17
        /*012a*/ 	.short	(.L_1145 - .L_1144)
.L_1144:
        /*012c*/ 	.word	0x00000000
        /*0130*/ 	.short	0x0001
        /*0132*/ 	.short	0x0008
        /*0134*/ 	.byte	0x00, 0xf0, 0x21, 0x00


	//----- nvinfo : EIATTR_KPARAM_INFO
	.align		4
.L_1145:
        /*0138*/ 	.byte	0x04, 0x17
        /*013a*/ 	.short	(.L_1147 - .L_1146)
.L_1146:
        /*013c*/ 	.word	0x00000000
        /*0140*/ 	.short	0x0000
        /*0142*/ 	.short	0x0000
        /*0144*/ 	.byte	0x00, 0xf0, 0x21, 0x00


	//----- nvinfo : EIATTR_SPARSE_MMA_MASK
	.align		4
.L_1147:
        /*0148*/ 	.byte	0x03, 0x50
        /*014a*/ 	.short	0x0000


	//----- nvinfo : EIATTR_MAXREG_COUNT
	.align		4
        /*014c*/ 	.byte	0x03, 0x1b
        /*014e*/ 	.short	0x00ff


	//----- nvinfo : EIATTR_NUM_BARRIERS
	.align		4
        /*0150*/ 	.byte	0x02, 0x4c
        /*0152*/ 	.byte	0x01
	.zero		1


	//----- nvinfo : EIATTR_MERCURY_ISA_VERSION
	.align		4
        /*0154*/ 	.byte	0x03, 0x5f
        /*0156*/ 	.short	0x0101


	//----- nvinfo : EIATTR_EXIT_INSTR_OFFSETS
	.align		4
        /*0158*/ 	.byte	0x04, 0x1c
        /*015a*/ 	.short	(.L_1149 - .L_1148)


	//   ....[0]....
.L_1148:
        /*015c*/ 	.word	0x00000330


	//   ....[1]....
        /*0160*/ 	.word	0x00000ed0


	//   ....[2]....
        /*0164*/ 	.word	0x000180b0


	//   ....[3]....
        /*0168*/ 	.word	0x000183b0


	//   ....[4]....
        /*016c*/ 	.word	0x00018620


	//   ....[5]....
        /*0170*/ 	.word	0x00018890


	//   ....[6]....
        /*0174*/ 	.word	0x000189f0


	//   ....[7]....
        /*0178*/ 	.word	0x00018a80


	//   ....[8]....
        /*017c*/ 	.word	0x00018ac0


	//----- nvinfo : EIATTR_CRS_STACK_SIZE
	.align		4
.L_1149:
        /*0180*/ 	.byte	0x04, 0x1e
        /*0182*/ 	.short	(.L_1151 - .L_1150)
.L_1150:
        /*0184*/ 	.word	0x00000000


	//----- nvinfo : EIATTR_CBANK_PARAM_SIZE
	.align		4
.L_1151:
        /*0188*/ 	.byte	0x03, 0x19
        /*018a*/ 	.short	0x0074


	//----- nvinfo : EIATTR_PARAM_CBANK
	.align		4
        /*018c*/ 	.byte	0x04, 0x0a
        /*018e*/ 	.short	(.L_1153 - .L_1152)
	.align		4
.L_1152:
        /*0190*/ 	.word	index@(.nv.constant0._Z23gemm_half_q_half_kernelILi4ELi190ELb1ELb1ELi32EEvPK6__halfPKjS4_S2_PS0_iiiiPKtS7_iiiiiibS2_i)
        /*0194*/ 	.short	0x0210
        /*0196*/ 	.short	0x0074


	//----- nvinfo : EIATTR_SW_WAR
	.align		4
.L_1153:
        /*0198*/ 	.byte	0x04, 0x36
        /*019a*/ 	.short	(.L_1155 - .L_1154)
.L_1154:
        /*019c*/ 	.word	0x00000008
.L_1155:


//--------------------- .nv.info._Z23gemm_half_q_half_kernelILi4ELi160ELb1ELb1ELi32EEvPK6__halfPKjS4_S2_PS0_iiiiPKtS7_iiiiiibS2_i --------------------------
	.section	.nv.info._Z23gemm_half_q_half_kernelILi4ELi160ELb1ELb1ELi32EEvPK6__halfPKjS4_S2_PS0_iiiiPKtS7_iiiiiibS2_i,"",@"SHT_CUDA_INFO"
	.sectionflags	@""
	.align	4


	//----- nvinfo : EIATTR_CUDA_API_VERSION
	.align		4
        /*0000*/ 	.byte	0x04, 0x37
        /*0002*/ 	.short	(.L_1157 - .L_1156)
.L_1156:
        /*0004*/ 	.word	0x00000082


	//----- nvinfo : EIATTR_KPARAM_INFO
	.align		4
.L_1157:
        /*0008*/ 	.byte	0x04, 0x17
        /*000a*/ 	.short	(.L_1159 - .L_1158)
.L_1158:
        /*000c*/ 	.word	0x00000000
        /*0010*/ 	.short	0x0013
        /*0012*/ 	.short	0x0070
        /*0014*/ 	.byte	0x00, 0xf0, 0x11, 0x00


	//----- nvinfo : EIATTR_KPARAM_INFO
	.align		4
.L_1159:
        /*0018*/ 	.byte	0x04, 0x17
        /*001a*/ 	.short	(.L_1161 - .L_1160)
.L_1160:
        /*001c*/ 	.word	0x00000000
        /*0020*/ 	.short	0x0012
        /*0022*/ 	.short	0x0068
        /*0024*/ 	.byte	0x00, 0xf0, 0x21, 0x00


	//----- nvinfo : EIATTR_KPARAM_INFO
	.align		4
.L_1161:
        /*0028*/ 	.byte	0x04, 0x17
        /*002a*/ 	.short	(.L_1163 - .L_1162)
.L_1162:
        /*002c*/ 	.word	0x00000000
        /*0030*/ 	.short	0x0011
        /*0032*/ 	.short	0x0060
        /*0034*/ 	.byte	0x00, 0xf0, 0x05, 0x00


	//----- nvinfo : EIATTR_KPARAM_INFO
	.align		4
.L_1163:
        /*0038*/ 	.byte	0x04, 0x17
        /*003a*/ 	.short	(.L_1165 - .L_1164)
.L_1164:
        /*003c*/ 	.word	0x00000000
        /*0040*/ 	.short	0x0010
        /*0042*/ 	.short	0x005c
        /*0044*/ 	.byte	0x00, 0xf0, 0x11, 0x00


	//----- nvinfo : EIATTR_KPARAM_INFO
	.align		4
.L_1165:
        /*0048*/ 	.byte	0x04, 0x17
        /*004a*/ 	.short	(.L_1167 - .L_1166)
.L_1166:
        /*004c*/ 	.word	0x00000000
        /*0050*/ 	.short	0x000f
        /*0052*/ 	.short	0x0058
        /*0054*/ 	.byte	0x00, 0xf0, 0x11, 0x00


	//----- nvinfo : EIATTR_KPARAM_INFO
	.align		4
.L_1167:
        /*0058*/ 	.byte	0x04, 0x17
        /*005a*/ 	.short	(.L_1169 - .L_1168)
.L_1168:
        /*005c*/ 	.word	0x00000000
        /*0060*/ 	.short	0x000e
        /*0062*/ 	.short	0x0054
        /*0064*/ 	.byte	0x00, 0xf0, 0x11, 0x00


	//----- nvinfo : EIATTR_KPARAM_INFO
	.align		4
.L_1169:
        /*0068*/ 	.byte	0x04, 0x17
        /*006a*/ 	.short	(.L_1171 - .L_1170)
.L_1170:
        /*006c*/ 	.word	0x00000000
        /*0070*/ 	.short	0x000d
        /*0072*/ 	.short	0x0050
        /*0074*/ 	.byte	0x00, 0xf0, 0x11, 0x00


	//----- nvinfo : EIATTR_KPARAM_INFO
	.align		4
.L_1171:
        /*0078*/ 	.byte	0x04, 0x17
        /*007a*/ 	.short	(.L_1173 - .L_1172)
.L_1172:
        /*007c*/ 	.word	0x00000000
        /*0080*/ 	.short	0x000c
        /*0082*/ 	.short	0x004c
        /*0084*/ 	.byte	0x00, 0xf0, 0x11, 0x00


	//----- nvinfo : EIATTR_KPARAM_INFO
	.align		4
.L_1173:
        /*0088*/ 	.byte	0x04, 0x17
        /*008a*/ 	.short	(.L_1175 - .L_1174)
.L_1174:
        /*008c*/ 	.word	0x00000000
        /*0090*/ 	.short	0x000b
        /*0092*/ 	.short	0x0048
        /*0094*/ 	.byte	0x00, 0xf0, 0x11, 0x00


	//----- nvinfo : EIATTR_KPARAM_INFO
	.align		4
.L_1175:
        /*0098*/ 	.byte	0x04, 0x17
        /*009a*/ 	.short	(.L_1177 - .L_1176)
.L_1176:
        /*009c*/ 	.word	0x00000000
        /*00a0*/ 	.short	0x000a
        /*00a2*/ 	.short	0x0040
        /*00a4*/ 	.byte	0x00, 0xf0, 0x21, 0x00


	//----- nvinfo : EIATTR_KPARAM_INFO
	.align		4
.L_1177:
        /*00a8*/ 	.byte	0x04, 0x17
        /*00aa*/ 	.short	(.L_1179 - .L_1178)
.L_1178:
        /*00ac*/ 	.word	0x00000000
        /*00b0*/ 	.short	0x0009
        /*00b2*/ 	.short	0x0038
        /*00b4*/ 	.byte	0x00, 0xf0, 0x21, 0x00


	//----- nvinfo : EIATTR_KPARAM_INFO
	.align		4
.L_1179:
        /*00b8*/ 	.byte	0x04, 0x17
        /*00ba*/ 	.short	(.L_1181 - .L_1180)
.L_1180:
        /*00bc*/ 	.word	0x00000000
        /*00c0*/ 	.short	0x0008
        /*00c2*/ 	.short	0x0034
        /*00c4*/ 	.byte	0x00, 0xf0, 0x11, 0x00


	//----- nvinfo : EIATTR_KPARAM_INFO
	.align		4
.L_1181:
        /*00c8*/ 	.byte	0x04, 0x17
        /*00ca*/ 	.short	(.L_1183 - .L_1182)
.L_1182:
        /*00cc*/ 	.word	0x00000000
        /*00d0*/ 	.short	0x0007
        /*00d2*/ 	.short	0x0030
        /*00d4*/ 	.byte	0x00, 0xf0, 0x11, 0x00


	//----- nvinfo : EIATTR_KPARAM_INFO
	.align		4
.L_1183:
        /*00d8*/ 	.byte	0x04, 0x17
        /*00da*/ 	.short	(.L_1185 - .L_1184)
.L_1184:
        /*00dc*/ 	.word	0x00000000
        /*00e0*/ 	.short	0x0006
        /*00e2*/ 	.short	0x002c
        /*00e4*/ 	.byte	0x00, 0xf0, 0x11, 0x00


	//----- nvinfo : EIATTR_KPARAM_INFO
	.align		4
.L_1185:
        /*00e8*/ 	.byte	0x04, 0x17
        /*00ea*/ 	.short	(.L_1187 - .L_1186)
.L_1186:
        /*00ec*/ 	.word	0x00000000
        /*00f0*/ 	.short	0x0005
        /*00f2*/ 	.short	0x0028
        /*00f4*/ 	.byte	0x00, 0xf0, 0x11, 0x00


	//----- nvinfo : EIATTR_KPARAM_INFO
	.align		4
.L_1187:
        /*00f8*/ 	.byte	0x04, 0x17
        /*00fa*/ 	.short	(.L_1189 - .L_1188)
.L_1188:
        /*00fc*/ 	.word	0x00000000
        /*0100*/ 	.short	0x0004
        /*0102*/ 	.short	0x0020
        /*0104*/ 	.byte	0x00, 0xf0, 0x21, 0x00


	//----- nvinfo : EIATTR_KPARAM_INFO
	.align		4
.L_1189:
        /*0108*/ 	.byte	0x04, 0x17
        /*010a*/ 	.short	(.L_1191 - .L_1190)
.L_1190:
        /*010c*/ 	.word	0x00000000
        /*0110*/ 	.short	0x0003
        /*0112*/ 	.short	0x0018
        /*0114*/ 	.byte	0x00, 0xf0, 0x21, 0x00


	//----- nvinfo : EIATTR_KPARAM_INFO
	.align		4
.L_1191:
        /*0118*/ 	.byte	0x04, 0x17
        /*011a*/ 	.short	(.L_1193 - .L_1192)
.L_1192:
        /*011c*/ 	.word	0x00000000
        /*0120*/ 	.short	0x0002
        /*0122*/ 	.short	0x0010
        /*0124*/ 	.byte	0x00, 0xf0, 0x21, 0x00


	//----- nvinfo : EIATTR_KPARAM_INFO
	.align		4
.L_1193:
        /*0128*/ 	.byte	0x04, 0x17
        /*012a*/ 	.short	(.L_1195 - .L_1194)
.L_1194:
        /*012c*/ 	.word	0x00000000
        /*0130*/ 	.short	0x0001
        /*0132*/ 	.short	0x0008
        /*0134*/ 	.byte	0x00, 0xf0, 0x21, 0x00


	//----- nvinfo : EIATTR_KPARAM_INFO
	.align		4
.L_1195:
        /*0138*/ 	.byte	0x04, 0x17
        /*013a*/ 	.short	(.L_1197 - .L_1196)
.L_1196:
        /*013c*/ 	.word	0x00000000
        /*0140*/ 	.short	0x0000
        /*0142*/ 	.short	0x0000
        /*0144*/ 	.byte	0x00, 0xf0, 0x21, 0x00


	//----- nvinfo : EIATTR_SPARSE_MMA_MASK
	.align		4
.L_1197:
        /*0148*/ 	.byte	0x03, 0x50
        /*014a*/ 	.short	0x0000


	//----- nvinfo : EIATTR_MAXREG_COUNT
	.align		4
        /*014c*/ 	.byte	0x03, 0x1b
        /*014e*/ 	.short	0x00ff


	//----- nvinfo : EIATTR_NUM_BARRIERS
	.align		4
        /*0150*/ 	.byte	0x02, 0x4c
        /*0152*/ 	.byte	0x01
	.zero		1


	//----- nvinfo : EIATTR_MERCURY_ISA_VERSION
	.align		4
        /*0154*/ 	.byte	0x03, 0x5f
        /*0156*/ 	.short	0x0101


	//----- nvinfo : EIATTR_EXIT_INSTR_OFFSETS
	.align		4
        /*0158*/ 	.byte	0x04, 0x1c
        /*015a*/ 	.short	(.L_1199 - .L_1198)


	//   ....[0]....
.L_1198:
        /*015c*/ 	.word	0x00000350


	//   ....[1]....
        /*0160*/ 	.word	0x00000ef0


	//   ....[2]....
        /*0164*/ 	.word	0x0000bc60


	//   ....[3]....
        /*0168*/ 	.word	0x0000bf50


	//   ....[4]....
        /*016c*/ 	.word	0x0000c1c0


	//   ....[5]....
        /*0170*/ 	.word	0x0000c430


	//   ....[6]....
        /*0174*/ 	.word	0x0000c590


	//   ....[7]....
        /*0178*/ 	.word	0x0000c630


	//   ....[8]....
        /*017c*/ 	.word	0x0000c670


	//----- nvinfo : EIATTR_CRS_STACK_SIZE
	.align		4
.L_1199:
        /*0180*/ 	.byte	0x04, 0x1e
        /*0182*/ 	.short	(.L_1201 - .L_1200)
.L_1200:
        /*0184*/ 	.word	0x00000000


	//----- nvinfo : EIATTR_CBANK_PARAM_SIZE
	.align		4
.L_1201:
        /*0188*/ 	.byte	0x03, 0x19
        /*018a*/ 	.short	0x0074


	//----- nvinfo : EIATTR_PARAM_CBANK
	.align		4
        /*018c*/ 	.byte	0x04, 0x0a
        /*018e*/ 	.short	(.L_1203 - .L_1202)
	.align		4
.L_1202:
        /*0190*/ 	.word	index@(.nv.constant0._Z23gemm_half_q_half_kernelILi4ELi160ELb1ELb1ELi32EEvPK6__halfPKjS4_S2_PS0_iiiiPKtS7_iiiiiibS2_i)
        /*0194*/ 	.short	0x0210
        /*0196*/ 	.short	0x0074


	//----- nvinfo : EIATTR_SW_WAR
	.align		4
.L_1203:
        /*0198*/ 	.byte	0x04, 0x36
        /*019a*/ 	.short	(.L_1205 - .L_1204)
.L_1204:
        /*019c*/ 	.word	0x00000008
.L_1205:


//--------------------- .nv.info._Z23gemm_half_q_half_kernelILi4ELi40ELb1ELb1ELi32EEvPK6__halfPKjS4_S2_PS0_iiiiPKtS7_iiiiiibS2_i --------------------------
	.section	.nv.info._Z23gemm_half_q_half_kernelILi4ELi40ELb1ELb1ELi32EEvPK6__halfPKjS4_S2_PS0_iiiiPKtS7_iiiiiibS2_i,"",@"SHT_CUDA_INFO"
	.sectionflags	@""
	.align	4


	//----- nvinfo : EIATTR_CUDA_API_VERSION
	.align		4
        /*0000*/ 	.byte	0x04, 0x37
        /*0002*/ 	.short	(.L_1207 - .L_1206)
.L_1206:
        /*0004*/ 	.word	0x00000082


	//----- nvinfo : EIATTR_KPARAM_INFO
	.align		4
.L_1207:
        /*0008*/ 	.byte	0x04, 0x17
        /*000a*/ 	.short	(.L_1209 - .L_1208)
.L_1208:
        /*000c*/ 	.word	0x00000000
        /*0010*/ 	.short	0x0013
        /*0012*/ 	.short	0x0070
        /*0014*/ 	.byte	0x00, 0xf0, 0x11, 0x00


	//----- nvinfo : EIATTR_KPARAM_INFO
	.align		4
.L_1209:
        /*0018*/ 	.byte	0x04, 0x17
        /*001a*/ 	.short	(.L_1211 - .L_1210)
.L_1210:
        /*001c*/ 	.word	0x00000000
        /*0020*/ 	.short	0x0012
        /*0022*/ 	.short	0x0068
        /*0024*/ 	.byte	0x00, 0xf0, 0x21, 0x00


	//----- nvinfo : EIATTR_KPARAM_INFO
	.align		4
.L_1211:
        /*0028*/ 	.byte	0x04, 0x17
        /*002a*/ 	.short	(.L_1213 - .L_1212)
.L_1212:
        /*002c*/ 	.word	0x00000000
        /*0030*/ 	.short	0x0011
        /*0032*/ 	.short	0x0060
        /*0034*/ 	.byte	0x00, 0xf0, 0x05, 0x00


	//----- nvinfo : EIATTR_KPARAM_INFO
	.align		4
.L_1213:
        /*0038*/ 	.byte	0x04, 0x17
        /*003a*/ 	.short	(.L_1215 - .L_1214)
.L_1214:
        /*003c*/ 	.word	0x00000000
        /*0040*/ 	.short	0x0010
        /*0042*/ 	.short	0x005c
        /*0044*/ 	.byte	0x00, 0xf0, 0x11, 0x00


	//----- nvinfo : EIATTR_KPARAM_INFO
	.align		4
.L_1215:
        /*0048*/ 	.byte	0x04, 0x17
        /*004a*/ 	.short	(.L_1217 - .L_1216)
.L_1216:
        /*004c*/ 	.word	0x00000000
        /*0050*/ 	.short	0x000f
        /*0052*/ 	.short	0x0058
        /*0054*/ 	.byte	0x00, 0xf0, 0x11, 0x00


	//----- nvinfo : EIATTR_KPARAM_INFO
	.align		4
.L_1217:
        /*0058*/ 	.byte	0x04, 0x17
        /*005a*/ 	.short	(.L_1219 - .L_1218)
.L_1218:
        /*005c*/ 	.word	0x00000000
        /*0060*/ 	.short	0x000e
        /*0062*/ 	.short	0x0054
        /*0064*/ 	.byte	0x00, 0xf0, 0x11, 0x00


	//----- nvinfo : EIATTR_KPARAM_INFO
	.align		4
.L_1219:
        /*0068*/ 	.byte	0x04, 0x17
        /*006a*/ 	.short	(.L_1221 - .L_1220)
.L_1220:
        /*006c*/ 	.word	0x00000000
        /*0070*/ 	.short	0x000d
        /*0072*/ 	.short	0x0050
        /*0074*/ 	.byte	0x00, 0xf0, 0x11, 0x00


	//----- nvinfo : EIATTR_KPARAM_INFO
	.align		4
.L_1221:
        /*0078*/ 	.byte	0x04, 0x17
        /*007a*/ 	.short	(.L_1223 - .L_1222)
.L_1222:
        /*007c*/ 	.word	0x00000000
        /*0080*/ 	.short	0x000c
        /*0082*/ 	.short	0x004c
        /*0084*/ 	.byte	0x00, 0xf0, 0x11, 0x00


	//----- nvinfo : EIATTR_KPARAM_INFO
	.align		4
.L_1223:
        /*0088*/ 	.byte	0x04, 0x17
        /*008a*/ 	.short	(.L_1225 - .L_1224)
.L_1224:
        /*008c*/ 	.word	0x00000000
        /*0090*/ 	.short	0x000b
        /*0092*/ 	.short	0x0048
        /*0094*/ 	.byte	0x00, 0xf0, 0x11, 0x00


	//----- nvinfo : EIATTR_KPARAM_INFO
	.align		4
.L_1225:
        /*0098*/ 	.byte	0x04, 0x17
        /*009a*/ 	.short	(.L_1227 - .L_1226)
.L_1226:
        /*009c*/ 	.word	0x00000000
        /*00a0*/ 	.short	0x000a
        /*00a2*/ 	.short	0x0040
        /*00a4*/ 	.byte	0x00, 0xf0, 0x21, 0x00


	//----- nvinfo : EIATTR_KPARAM_INFO
	.align		4
.L_1227:
        /*00a8*/ 	.byte	0x04, 0x17
        /*00aa*/ 	.short	(.L_1229 - .L_1228)
.L_1228:
        /*00ac*/ 	.word	0x00000000
        /*00b0*/ 	.short	0x0009
        /*00b2*/ 	.short	0x0038
        /*00b4*/ 	.byte	0x00, 0xf0, 0x21, 0x00


	//----- nvinfo : EIATTR_KPARAM_INFO
	.align		4
.L_1229:
        /*00b8*/ 	.byte	0x04, 0x17
        /*00ba*/ 	.short	(.L_1231 - .L_1230)
.L_1230:
        /*00bc*/ 	.word	0x00000000
        /*00c0*/ 	.short	0x0008
        /*00c2*/ 	.short	0x0034
        /*00c4*/ 	.byte	0x00, 0xf0, 0x11, 0x00


	//----- nvinfo : EIATTR_KPARAM_INFO
	.align		4
.L_1231:
        /*00c8*/ 	.byte	0x04, 0x17
        /*00ca*/ 	.short	(.L_1233 - .L_1232)
.L_1232:
        /*00cc*/ 	.word	0x00000000
        /*00d0*/ 	.short	0x0007
        /*00d2*/ 	.short	0x0030
        /*00d4*/ 	.byte	0x00, 0xf0, 0x11, 0x00


	//----- nvinfo : EIATTR_KPARAM_INFO
	.align		4
.L_1233:
        /*00d8*/ 	.byte	0x04, 0x17
        /*00da*/ 	.short	(.L_1235 - .L_1234)
.L_1234:
        /*00dc*/ 	.word	0x00000000
        /*00e0*/ 	.short	0x0006
        /*00e2*/ 	.short	0x002c
        /*00e4*/ 	.byte	0x00, 0xf0, 0x11, 0x00


	//----- nvinfo : EIATTR_KPARAM_INFO
	.align		4
.L_1235:
        /*00e8*/ 	.byte	0x04, 0x17
        /*00ea*/ 	.short	(.L_1237 - .L_1236)
.L_1236:
        /*00ec*/ 	.word	0x00000000
        /*00f0*/ 	.short	0x0005
        /*00f2*/ 	.short	0x0028
        /*00f4*/ 	.byte	0x00, 0xf0, 0x11, 0x00


	//----- nvinfo : EIATTR_KPARAM_INFO
	.align		4
.L_1237:
        /*00f8*/ 	.byte	0x04, 0x17
        /*00fa*/ 	.short	(.L_1239 - .L_1238)
.L_1238:
        /*00fc*/ 	.word	0x00000000
        /*0100*/ 	.short	0x0004
        /*0102*/ 	.short	0x0020
        /*0104*/ 	.byte	0x00, 0xf0, 0x21, 0x00


	//----- nvinfo : EIATTR_KPARAM_INFO
	.align		4
.L_1239:
        /*0108*/ 	.byte	0x04, 0x17
        /*010a*/ 	.short	(.L_1241 - .L_1240)
.L_1240:
        /*010c*/ 	.word	0x00000000
        /*0110*/ 	.short	0x0003
        /*0112*/ 	.short	0x0018
        /*0114*/ 	.byte	0x00, 0xf0, 0x21, 0x00


	//----- nvinfo : EIATTR_KPARAM_INFO
	.align		4
.L_1241:
        /*0118*/ 	.byte	0x04, 0x17
        /*011a*/ 	.short	(.L_1243 - .L_1242)
.L_1242:
        /*011c*/ 	.word	0x00000000
        /*0120*/ 	.short	0x0002
        /*0122*/ 	.short	0x0010
        /*0124*/ 	.byte	0x00, 0xf0, 0x21, 0x00


	//----- nvinfo : EIATTR_KPARAM_INFO
	.align		4
.L_1243:
        /*0128*/ 	.byte	0x04, 0x17
        /*012a*/ 	.short	(.L_1245 - .L_1244)
.L_1244:
        /*012c*/ 	.word	0x00000000
        /*0130*/ 	.short	0x0001
        /*0132*/ 	.short	0x0008
        /*0134*/ 	.byte	0x00, 0xf0, 0x21, 0x00


	//----- nvinfo : EIATTR_KPARAM_INFO
	.align		4
.L_1245:
        /*0138*/ 	.byte	0x04, 0x17
        /*013a*/ 	.short	(.L_1247 - .L_1246)
.L_1246:
        /*013c*/ 	.word	0x00000000
        /*0140*/ 	.short	0x0000
        /*0142*/ 	.short	0x0000
        /*0144*/ 	.byte	0x00, 0xf0, 0x21, 0x00


	//----- nvinfo : EIATTR_SPARSE_MMA_MASK
	.align		4
.L_1247:
        /*0148*/ 	.byte	0x03, 0x50
        /*014a*/ 	.short	0x0000


	//----- nvinfo : EIATTR_MAXREG_COUNT
	.align		4
        /*014c*/ 	.byte	0x03, 0x1b
        /*014e*/ 	.short	0x00ff


	//----- nvinfo : EIATTR_NUM_BARRIERS
	.align		4
        /*0150*/ 	.byte	0x02, 0x4c
        /*0152*/ 	.byte	0x01
	.zero		1


	//----- nvinfo : EIATTR_MERCURY_ISA_VERSION
	.align		4
        /*0154*/ 	.byte	0x03, 0x5f
        /*0156*/ 	.short	0x0101


	//----- nvinfo : EIATTR_EXIT_INSTR_OFFSETS
	.align		4
        /*0158*/ 	.byte	0x04, 0x1c
        /*015a*/ 	.short	(.L_1249 - .L_1248)


	//   ....[0]....
.L_1248:
        /*015c*/ 	.word	0x00000320


	//   ....[1]....
        /*0160*/ 	.word	0x00000ec0


	//   ....[2]....
        /*0164*/ 	.word	0x0000ace0


	//   ....[3]....
        /*0168*/ 	.word	0x0000afd0


	//   ....[4]....
        /*016c*/ 	.word	0x0000b240


	//   ....[5]....
        /*0170*/ 	.word	0x0000b4b0


	//   ....[6]....
        /*0174*/ 	.word	0x0000b610


	//   ....[7]....
        /*0178*/ 	.word	0x0000b6b0


	//   ....[8]....
        /*017c*/ 	.word	0x0000b6f0


	//----- nvinfo : EIATTR_CRS_STACK_SIZE
	.align		4
.L_1249:
        /*0180*/ 	.byte	0x04, 0x1e
        /*0182*/ 	.short	(.L_1251 - .L_1250)
.L_1250:
        /*0184*/ 	.word	0x00000000


	//----- nvinfo : EIATTR_CBANK_PARAM_SIZE
	.align		4
.L_1251:
        /*0188*/ 	.byte	0x03, 0x19
        /*018a*/ 	.short	0x0074


	//----- nvinfo : EIATTR_PARAM_CBANK
	.align		4
        /*018c*/ 	.byte	0x04, 0x0a
        /*018e*/ 	.short	(.L_1253 - .L_1252)
	.align		4
.L_1252:
        /*0190*/ 	.word	index@(.nv.constant0._Z23gemm_half_q_half_kernelILi4ELi40ELb1ELb1ELi32EEvPK6__halfPKjS4_S2_PS0_iiiiPKtS7_iiiiiibS2_i)
        /*0194*/ 	.short	0x0210
        /*0196*/ 	.short	0x0074


	//----- nvinfo : EIATTR_SW_WAR
	.align		4
.L_1253:
        /*0198*/ 	.byte	0x04, 0x36
        /*019a*/ 	.short	(.L_1255 - .L_1254)
.L_1254:
        /*019c*/ 	.word	0x00000008
.L_1255:


//--------------------- .nv.info._Z23gemm_half_q_half_kernelILi4ELi10ELb1ELb1ELi32EEvPK6__halfPKjS4_S2_PS0_iiiiPKtS7_iiiiiibS2_i --------------------------
	.section	.nv.info._Z23gemm_half_q_half_kernelILi4ELi10ELb1ELb1ELi32EEvPK6__halfPKjS4_S2_PS0_iiiiPKtS7_iiiiiibS2_i,"",@"SHT_CUDA_INFO"
	.sectionflags	@""
	.align	4


	//----- nvinfo : EIATTR_CUDA_API_VERSION
	.align		4
        /*0000*/ 	.byte	0x04, 0x37
        /*0002*/ 	.short	(.L_1257 - .L_1256)
.L_1256:
        /*0004*/ 	.word	0x00000082


	//----- nvinfo : EIATTR_KPARAM_INFO
	.align		4
.L_1257:
        /*0008*/ 	.byte	0x04, 0x17
        /*000a*/ 	.short	(.L_1259 - .L_1258)
.L_1258:
        /*000c*/ 	.word	0x00000000
        /*0010*/ 	.short	0x0013
        /*0012*/ 	.short	0x0070
        /*0014*/ 	.byte	0x00, 0xf0, 0x11, 0x00


	//----- nvinfo : EIATTR_KPARAM_INFO
	.align		4
.L_1259:
        /*0018*/ 	.byte	0x04, 0x17
        /*001a*/ 	.short	(.L_1261 - .L_1260)
.L_1260:
        /*001c*/ 	.word	0x00000000
        /*0020*/ 	.short	0x0012
        /*0022*/ 	.short	0x0068
        /*0024*/ 	.byte	0x00, 0xf0, 0x21, 0x00


	//----- nvinfo : EIATTR_KPARAM_INFO
	.align		4
.L_1261:
        /*0028*/ 	.byte	0x04, 0x17
        /*002a*/ 	.short	(.L_1263 - .L_1262)
.L_1262:
        /*002c*/ 	.word	0x00000000
        /*0030*/ 	.short	0x0011
        /*0032*/ 	.short	0x0060
        /*0034*/ 	.byte	0x00, 0xf0, 0x05, 0x00


	//----- nvinfo : EIATTR_KPARAM_INFO
	.align		4
.L_1263:
        /*0038*/ 	.byte	0x04, 0x17
        /*003a*/ 	.short	(.L_1265 - .L_1264)
.L_1264:
        /*003c*/ 	.word	0x00000000
        /*0040*/ 	.short	0x0010
        /*0042*/ 	.short	0x005c
        /*0044*/ 	.byte	0x00, 0xf0, 0x11, 0x00


	//----- nvinfo : EIATTR_KPARAM_INFO
	.align		4
.L_1265:
        /*0048*/ 	.byte	0x04, 0x17
        /*004a*/ 	.short	(.L_1267 - .L_1266)
.L_1266:
        /*004c*/ 	.word	0x00000000
        /*0050*/ 	.short	0x000f
        /*0052*/ 	.short	0x0058
        /*0054*/ 	.byte	0x00, 0xf0, 0x11, 0x00


	//----- nvinfo : EIATTR_KPARAM_INFO
	.align		4
.L_1267:
        /*0058*/ 	.byte	0x04, 0x17
        /*005a*/ 	.short	(.L_1269 - .L_1268)
.L_1268:
        /*005c*/ 	.word	0x00000000
        /*0060*/ 	.short	0x000e
        /*0062*/ 	.short	0x0054
        /*0064*/ 	.byte	0x00, 0xf0, 0x11, 0x00


	//----- nvinfo : EIATTR_KPARAM_INFO
	.align		4
.L_1269:
        /*0068*/ 	.byte	0x04, 0x17
        /*006a*/ 	.short	(.L_1271 - .L_1270)
.L_1270:
        /*006c*/ 	.word	0x00000000
        /*0070*/ 	.short	0x000d
        /*0072*/ 	.short	0x0050
        /*0074*/ 	.byte	0x00, 0xf0, 0x11, 0x00


	//----- nvinfo : EIATTR_KPARAM_INFO
	.align		4
.L_1271:
        /*0078*/ 	.byte	0x04, 0x17
        /*007a*/ 	.short	(.L_1273 - .L_1272)
.L_1272:
        /*007c*/ 	.word	0x00000000
        /*0080*/ 	.short	0x000c
        /*0082*/ 	.short	0x004c
        /*0084*/ 	.byte	0x00, 0xf0, 0x11, 0x00


	//----- nvinfo : EIATTR_KPARAM_INFO
	.align		4
.L_1273:
        /*0088*/ 	.byte	0x04, 0x17
        /*008a*/ 	.short	(.L_1275 - .L_1274)
.L_1274:
        /*008c*/ 	.word	0x00000000
        /*0090*/ 	.short	0x000b
        /*0092*/ 	.short	0x0048
        /*0094*/ 	.byte	0x00, 0xf0, 0x11, 0x00


	//----- nvinfo : EIATTR_KPARAM_INFO
	.align		4
.L_1275:
        /*0098*/ 	.byte	0x04, 0x17
        /*009a*/ 	.short	(.L_1277 - .L_1276)
.L_1276:
        /*009c*/ 	.word	0x00000000
        /*00a0*/ 	.short	0x000a
        /*00a2*/ 	.short	0x0040
        /*00a4*/ 	.byte	0x00, 0xf0, 0x21, 0x00


	//----- nvinfo : EIATTR_KPARAM_INFO
	.align		4
.L_1277:
        /*00a8*/ 	.byte	0x04, 0x17
        /*00aa*/ 	.short	(.L_1279 - .L_1278)
.L_1278:
        /*00ac*/ 	.word	0x00000000
        /*00b0*/ 	.short	0x0009
        /*00b2*/ 	.short	0x0038
        /*00b4*/ 	.byte	0x00, 0xf0, 0x21, 0x00


	//----- nvinfo : EIATTR_KPARAM_INFO
	.align		4
.L_1279:
        /*00b8*/ 	.byte	0x04, 0x17
        /*00ba*/ 	.short	(.L_1281 - .L_1280)
.L_1280:
        /*00bc*/ 	.word	0x00000000
        /*00c0*/ 	.short	0x0008
        /*00c2*/ 	.short	0x0034
        /*00c4*/ 	.byte	0x00, 0xf0, 0x11, 0x00


	//----- nvinfo : EIATTR_KPARAM_INFO
	.align		4
.L_1281:
        /*00c8*/ 	.byte	0x04, 0x17
        /*00ca*/ 	.short	(.L_1283 - .L_1282)
.L_1282:
        /*00cc*/ 	.word	0x00000000
        /*00d0*/ 	.short	0x0007
        /*00d2*/ 	.short	0x0030
        /*00d4*/ 	.byte	0x00, 0xf0, 0x11, 0x00


	//----- nvinfo : EIATTR_KPARAM_INFO
	.align		4
.L_1283:
        /*00d8*/ 	.byte	0x04, 0x17
        /*00da*/ 	.short	(.L_1285 - .L_1284)
.L_1284:
        /*00dc*/ 	.word	0x00000000
        /*00e0*/ 	.short	0x0006
        /*00e2*/ 	.short	0x002c
        /*00e4*/ 	.byte	0x00, 0xf0, 0x11, 0x00


	//----- nvinfo : EIATTR_KPARAM_INFO
	.align		4
.L_1285:
        /*00e8*/ 	.byte	0x04, 0x17
        /*00ea*/ 	.short	(.L_1287 - .L_1286)
.L_1286:
        /*00ec*/ 	.word	0x00000000
        /*00f0*/ 	.short	0x0005
        /*00f2*/ 	.short	0x0028
        /*00f4*/ 	.byte	0x00, 0xf0, 0x11, 0x00


	//----- nvinfo : EIATTR_KPARAM_INFO
	.align		4
.L_1287:
        /*00f8*/ 	.byte	0x04, 0x17
        /*00fa*/ 	.short	(.L_1289 - .L_1288)
.L_1288:
        /*00fc*/ 	.word	0x00000000
        /*0100*/ 	.short	0x0004
        /*0102*/ 	.short	0x0020
        /*0104*/ 	.byte	0x00, 0xf0, 0x21, 0x00


	//----- nvinfo : EIATTR_KPARAM_INFO
	.align		4
.L_1289:
        /*0108*/ 	.byte	0x04, 0x17
        /*010a*/ 	.short	(.L_1291 - .L_1290)
.L_1290:
        /*010c*/ 	.word	0x00000000
        /*0110*/ 	.short	0x0003
        /*0112*/ 	.short	0x0018
        /*0114*/ 	.byte	0x00, 0xf0, 0x21, 0x00


	//----- nvinfo : EIATTR_KPARAM_INFO
	.align		4
.L_1291:
        /*0118*/ 	.byte	0x04, 0x17
        /*011a*/ 	.short	(.L_1293 - .L_1292)
.L_1292:
        /*011c*/ 	.word	0x00000000
        /*0120*/ 	.short	0x0002
        /*0122*/ 	.short	0x0010
        /*0124*/ 	.byte	0x00, 0xf0, 0x21, 0x00


	//----- nvinfo : EIATTR_KPARAM_INFO
	.align		4
.L_1293:
        /*0128*/ 	.byte	0x04, 0x17
        /*012a*/ 	.short	(.L_1295 - .L_1294)
.L_1294:
        /*012c*/ 	.word	0x00000000
        /*0130*/ 	.short	0x0001
        /*0132*/ 	.short	0x0008
        /*0134*/ 	.byte	0x00, 0xf0, 0x21, 0x00


	//----- nvinfo : EIATTR_KPARAM_INFO
	.align		4
.L_1295:
        /*0138*/ 	.byte	0x04, 0x17
        /*013a*/ 	.short	(.L_1297 - .L_1296)
.L_1296:
        /*013c*/ 	.word	0x00000000
        /*0140*/ 	.short	0x0000
        /*0142*/ 	.short	0x0000
        /*0144*/ 	.byte	0x00, 0xf0, 0x21, 0x00


	//----- nvinfo : EIATTR_SPARSE_MMA_MASK
	.align		4
.L_1297:
        /*0148*/ 	.byte	0x03, 0x50
        /*014a*/ 	.short	0x0000


	//----- nvinfo : EIATTR_MAXREG_COUNT
	.align		4
        /*014c*/ 	.byte	0x03, 0x1b
        /*014e*/ 	.short	0x00ff


	//----- nvinfo : EIATTR_NUM_BARRIERS
	.align		4
        /*0150*/ 	.byte	0x02, 0x4c
        /*0152*/ 	.byte	0x01
	.zero		1


	//----- nvinfo : EIATTR_MERCURY_ISA_VERSION
	.align		4
        /*0154*/ 	.byte	0x03, 0x5f
        /*0156*/ 	.short	0x0101


	//----- nvinfo : EIATTR_EXIT_INSTR_OFFSETS
	.align		4
        /*0158*/ 	.byte	0x04, 0x1c
        /*015a*/ 	.short	(.L_1299 - .L_1298)


	//   ....[0]....
.L_1298:
        /*015c*/ 	.word	0x00000320


	//   ....[1]....
        /*0160*/ 	.word	0x00000ec0


	//   ....[2]....
        /*0164*/ 	.word	0x000096c0


	//   ....[3]....
        /*0168*/ 	.word	0x000099c0


	//   ....[4]....
        /*016c*/ 	.word	0x00009c30


	//   ....[5]....
        /*0170*/ 	.word	0x00009ea0


	//   ....[6]....
        /*0174*/ 	.word	0x0000a000


	//   ....[7]....
        /*0178*/ 	.word	0x0000a090


	//   ....[8]....
        /*017c*/ 	.word	0x0000a0d0


	//----- nvinfo : EIATTR_CRS_STACK_SIZE
	.align		4
.L_1299:
        /*0180*/ 	.byte	0x04, 0x1e
        /*0182*/ 	.short	(.L_1301 - .L_1300)
.L_1300:
        /*0184*/ 	.word	0x00000000


	//----- nvinfo : EIATTR_CBANK_PARAM_SIZE
	.align		4
.L_1301:
        /*0188*/ 	.byte	0x03, 0x19
        /*018a*/ 	.short	0x0074


	//----- nvinfo : EIATTR_PARAM_CBANK
	.align		4
        /*018c*/ 	.byte	0x04, 0x0a
        /*018e*/ 	.short	(.L_1303 - .L_1302)
	.align		4
.L_1302:
        /*0190*/ 	.word	index@(.nv.constant0._Z23gemm_half_q_half_kernelILi4ELi10ELb1ELb1ELi32EEvPK6__halfPKjS4_S2_PS0_iiiiPKtS7_iiiiiibS2_i)
        /*0194*/ 	.short	0x0210
        /*0196*/ 	.short	0x0074


	//----- nvinfo : EIATTR_SW_WAR
	.align		4
.L_1303:
        /*0198*/ 	.byte	0x04, 0x36
        /*019a*/ 	.short	(.L_1305 - .L_1304)
.L_1304:
        /*019c*/ 	.word	0x00000008
.L_1305:


//--------------------- .nv.info._Z23gemm_half_q_half_kernelILi4ELi172ELb1ELb1ELi32EEvPK6__halfPKjS4_S2_PS0_iiiiPKtS7_iiiiiibS2_i --------------------------
	.section	.nv.info._Z23gemm_half_q_half_kernelILi4ELi172ELb1ELb1ELi32EEvPK6__halfPKjS4_S2_PS0_iiiiPKtS7_iiiiiibS2_i,"",@"SHT_CUDA_INFO"
	.sectionflags	@""
	.align	4


	//----- nvinfo : EIATTR_CUDA_API_VERSION
	.align		4
        /*0000*/ 	.byte	0x04, 0x37
        /*0002*/ 	.short	(.L_1307 - .L_1306)
.L_1306:
        /*0004*/ 	.word	0x00000082


	//----- nvinfo : EIATTR_KPARAM_INFO
	.align		4
.L_1307:
        /*0008*/ 	.byte	0x04, 0x17
        /*000a*/ 	.short	(.L_1309 - .L_1308)
.L_1308:
        /*000c*/ 	.word	0x00000000
        /*0010*/ 	.short	0x0013
        /*0012*/ 	.short	0x0070
        /*0014*/ 	.byte	0x00, 0xf0, 0x11, 0x00


	//----- nvinfo : EIATTR_KPARAM_INFO
	.align		4
.L_1309:
        /*0018*/ 	.byte	0x04, 0x17
        /*001a*/ 	.short	(.L_1311 - .L_1310)
.L_1310:
        /*001c*/ 	.word	0x00000000
        /*0020*/ 	.short	0x0012
        /*0022*/ 	.short	0x0068
        /*0024*/ 	.byte	0x00, 0xf0, 0x21, 0x00


	//----- nvinfo : EIATTR_KPARAM_INFO
	.align		4
.L_1311:
        /*0028*/ 	.byte	0x04, 0x17
        /*002a*/ 	.short	(.L_1313 - .L_1312)
.L_1312:
        /*002c*/ 	.word	0x00000000
        /*0030*/ 	.short	0x0011
        /*0032*/ 	.short	0x0060
        /*0034*/ 	.byte	0x00, 0xf0, 0x05, 0x00


	//----- nvinfo : EIATTR_KPARAM_INFO
	.align		4
.L_1313:
        /*0038*/ 	.byte	0x04, 0x17
        /*003a*/ 	.short	(.L_1315 - .L_1314)
.L_1314:
        /*003c*/ 	.word	0x00000000
        /*0040*/ 	.short	0x0010
        /*0042*/ 	.short	0x005c
        /*0044*/ 	.byte	0x00, 0xf0, 0x11, 0x00


	//----- nvinfo : EIATTR_KPARAM_INFO
	.align		4
.L_1315:
        /*0048*/ 	.byte	0x04, 0x17
        /*004a*/ 	.short	(.L_1317 - .L_1316)
.L_1316:
        /*004c*/ 	.word	0x00000000
        /*0050*/ 	.short	0x000f
        /*0052*/ 	.short	0x0058
        /*0054*/ 	.byte	0x00, 0xf0, 0x11, 0x00


	//----- nvinfo : EIATTR_KPARAM_INFO
	.align		4
.L_1317:
        /*0058*/ 	.byte	0x04, 0x17
        /*005a*/ 	.short	(.L_1319 - .L_1318)
.L_1318:
        /*005c*/ 	.word	0x00000000
        /*0060*/ 	.short	0x000e
        /*0062*/ 	.short	0x0054
        /*0064*/ 	.byte	0x00, 0xf0, 0x11, 0x00


	//----- nvinfo : EIATTR_KPARAM_INFO
	.align		4
.L_1319:
        /*0068*/ 	.byte	0x04, 0x17
        /*006a*/ 	.short	(.L_1321 - .L_1320)
.L_1320:
        /*006c*/ 	.word	0x00000000
        /*0070*/ 	.short	0x000d
        /*0072*/ 	.short	0x0050
        /*0074*/ 	.byte	0x00, 0xf0, 0x11, 0x00


	//----- nvinfo : EIATTR_KPARAM_INFO
	.align		4
.L_1321:
        /*0078*/ 	.byte	0x04, 0x17
        /*007a*/ 	.short	(.L_1323 - .L_1322)
.L_1322:
        /*007c*/ 	.word	0x00000000
        /*0080*/ 	.short	0x000c
        /*0082*/ 	.short	0x004c
        /*0084*/ 	.byte	0x00, 0xf0, 0x11, 0x00


	//----- nvinfo : EIATTR_KPARAM_INFO
	.align		4
.L_1323:
        /*0088*/ 	.byte	0x04, 0x17
        /*008a*/ 	.short	(.L_1325 - .L_1324)
.L_1324:
        /*008c*/ 	.word	0x00000000
        /*0090*/ 	.short	0x000b
        /*0092*/ 	.short	0x0048
        /*0094*/ 	.byte	0x00, 0xf0, 0x11, 0x00


	//----- nvinfo : EIATTR_KPARAM_INFO
	.align		4
.L_1325:
        /*0098*/ 	.byte	0x04, 0x17
        /*009a*/ 	.short	(.L_1327 - .L_1326)
.L_1326:
        /*009c*/ 	.word	0x00000000
        /*00a0*/ 	.short	0x000a
        /*00a2*/ 	.short	0x0040
        /*00a4*/ 	.byte	0x00, 0xf0, 0x21, 0x00


	//----- nvinfo : EIATTR_KPARAM_INFO
	.align		4
.L_1327:
        /*00a8*/ 	.byte	0x04, 0x17
        /*00aa*/ 	.short	(.L_1329 - .L_1328)
.L_1328:
        /*00ac*/ 	.word	0x00000000
        /*00b0*/ 	.short	0x0009
        /*00b2*/ 	.short	0x0038
        /*00b4*/ 	.byte	0x00, 0xf0, 0x21, 0x00


	//----- nvinfo : EIATTR_KPARAM_INFO
	.align		4
.L_1329:
        /*00b8*/ 	.byte	0x04, 0x17
        /*00ba*/ 	.short	(.L_1331 - .L_1330)
.L_1330:
        /*00bc*/ 	.word	0x00000000
        /*00c0*/ 	.short	0x0008
        /*00c2*/ 	.short	0x0034
        /*00c4*/ 	.byte	0x00, 0xf0, 0x11, 0x00


	//----- nvinfo : EIATTR_KPARAM_INFO
	.align		4
.L_1331:
        /*00c8*/ 	.byte	0x04, 0x17
        /*00ca*/ 	.short	(.L_1333 - .L_1332)
.L_1332:
        /*00cc*/ 	.word	0x00000000
        /*00d0*/ 	.short	0x0007
        /*00d2*/ 	.short	0x0030
        /*00d4*/ 	.byte	0x00, 0xf0, 0x11, 0x00


	//----- nvinfo : EIATTR_KPARAM_INFO
	.align		4
.L_1333:
        /*00d8*/ 	.byte	0x04, 0x17
        /*00da*/ 	.short	(.L_1335 - .L_1334)
.L_1334:
        /*00dc*/ 	.word	0x00000000
        /*00e0*/ 	.short	0x0006
        /*00e2*/ 	.short	0x002c
        /*00e4*/ 	.byte	0x00, 0xf0, 0x11, 0x00


	//----- nvinfo : EIATTR_KPARAM_INFO
	.align		4
.L_1335:
        /*00e8*/ 	.byte	0x04, 0x17
        /*00ea*/ 	.short	(.L_1337 - .L_1336)
.L_1336:
        /*00ec*/ 	.word	0x00000000
        /*00f0*/ 	.short	0x0005
        /*00f2*/ 	.short	0x0028
        /*00f4*/ 	.byte	0x00, 0xf0, 0x11, 0x00


	//----- nvinfo : EIATTR_KPARAM_INFO
	.align		4
.L_1337:
        /*00f8*/ 	.byte	0x04, 0x17
        /*00fa*/ 	.short	(.L_1339 - .L_1338)
.L_1338:
        /*00fc*/ 	.word	0x00000000
        /*0100*/ 	.short	0x0004
        /*0102*/ 	.short	0x0020
        /*0104*/ 	.byte	0x00, 0xf0, 0x21, 0x00


	//----- nvinfo : EIATTR_KPARAM_INFO
	.align		4
.L_1339:
        /*0108*/ 	.byte	0x04, 0x17
        /*010a*/ 	.short	(.L_1341 - .L_1340)
.L_1340:
        /*010c*/ 	.word	0x00000000
        /*0110*/ 	.short	0x0003
        /*0112*/ 	.short	0x0018
        /*0114*/ 	.byte	0x00, 0xf0, 0x21, 0x00


	//----- nvinfo : EIATTR_KPARAM_INFO
	.align		4
.L_1341:
        /*0118*/ 	.byte	0x04, 0x17
        /*011a*/ 	.short	(.L_1343 - .L_1342)
.L_1342:
        /*011c*/ 	.word	0x00000000
        /*0120*/ 	.short	0x0002
        /*0122*/ 	.short	0x0010
        /*0124*/ 	.byte	0x00, 0xf0, 0x21, 0x00


	//----- nvinfo : EIATTR_KPARAM_INFO
	.align		4
.L_1343:
        /*0128*/ 	.byte	0x04, 0x17
        /*012a*/ 	.short	(.L_1345 - .L_1344)
.L_1344:
        /*012c*/ 	.word	0x00000000
        /*0130*/ 	.short	0x0001
        /*0132*/ 	.short	0x0008
        /*0134*/ 	.byte	0x00, 0xf0, 0x21, 0x00


	//----- nvinfo : EIATTR_KPARAM_INFO
	.align		4
.L_1345:
        /*0138*/ 	.byte	0x04, 0x17
        /*013a*/ 	.short	(.L_1347 - .L_1346)
.L_1346:
        /*013c*/ 	.word	0x00000000
        /*0140*/ 	.short	0x0000
        /*0142*/ 	.short	0x0000
        /*0144*/ 	.byte	0x00, 0xf0, 0x21, 0x00


	//----- nvinfo : EIATTR_SPARSE_MMA_MASK
	.align		4
.L_1347:
        /*0148*/ 	.byte	0x03, 0x50
        /*014a*/ 	.short	0x0000


	//----- nvinfo : EIATTR_MAXREG_COUNT
	.align		4
        /*014c*/ 	.byte	0x03, 0x1b
        /*014e*/ 	.short	0x00ff


	//----- nvinfo : EIATTR_NUM_BARRIERS
	.align		4
        /*0150*/ 	.byte	0x02, 0x4c
        /*0152*/ 	.byte	0x01
	.zero		1


	//----- nvinfo : EIATTR_MERCURY_ISA_VERSION
	.align		4
        /*0154*/ 	.byte	0x03, 0x5f
        /*0156*/ 	.short	0x0101


	//----- nvinfo : EIATTR_EXIT_INSTR_OFFSETS
	.align		4
        /*0158*/ 	.byte	0x04, 0x1c
        /*015a*/ 	.short	(.L_1349 - .L_1348)


	//   ....[0]....
.L_1348:
        /*015c*/ 	.word	0x00000330


	//   ....[1]....
        /*0160*/ 	.word	0x00000ed0


	//   ....[2]....
        /*0164*/ 	.word	0x000147c0


	//   ....[3]....
        /*0168*/ 	.word	0x00014ab0


	//   ....[4]....
        /*016c*/ 	.word	0x00014d20


	//   ....[5]....
        /*0170*/ 	.word	0x00014f90


	//   ....[6]....
        /*0174*/ 	.word	0x000150f0


	//   ....[7]....
        /*0178*/ 	.word	0x00015190


	//   ....[8]....
        /*017c*/ 	.word	0x000151d0


	//----- nvinfo : EIATTR_CRS_STACK_SIZE
	.align		4
.L_1349:
        /*0180*/ 	.byte	0x04, 0x1e
        /*0182*/ 	.short	(.L_1351 - .L_1350)
.L_1350:
        /*0184*/ 	.word	0x00000000


	//----- nvinfo : EIATTR_CBANK_PARAM_SIZE
	.align		4
.L_1351:
        /*0188*/ 	.byte	0x03, 0x19
        /*018a*/ 	.short	0x0074


	//----- nvinfo : EIATTR_PARAM_CBANK
	.align		4
        /*018c*/ 	.byte	0x04, 0x0a
        /*018e*/ 	.short	(.L_1353 - .L_1352)
	.align		4
.L_1352:
        /*0190*/ 	.word	index@(.nv.constant0._Z23gemm_half_q_half_kernelILi4ELi172ELb1ELb1ELi32EEvPK6__halfPKjS4_S2_PS0_iiiiPKtS7_iiiiiibS2_i)
        /*0194*/ 	.short	0x0210
        /*0196*/ 	.short	0x0074


	//----- nvinfo : EIATTR_SW_WAR
	.align		4
.L_1353:
        /*0198*/ 	.byte	0x04, 0x36
        /*019a*/ 	.short	(.L_1355 - .L_1354)
.L_1354:
        /*019c*/ 	.word	0x00000008
.L_1355:


//--------------------- .nv.info._Z23gemm_half_q_half_kernelILi4ELi176ELb1ELb1ELi32EEvPK6__halfPKjS4_S2_PS0_iiiiPKtS7_iiiiiibS2_i --------------------------
	.section	.nv.info._Z23gemm_half_q_half_kernelILi4ELi176ELb1ELb1ELi32EEvPK6__halfPKjS4_S2_PS0_iiiiPKtS7_iiiiiibS2_i,"",@"SHT_CUDA_INFO"
	.sectionflags	@""
	.align	4


	//----- nvinfo : EIATTR_CUDA_API_VERSION
	.align		4
        /*0000*/ 	.byte	0x04, 0x37
        /*0002*/ 	.short	(.L_1357 - .L_1356)
.L_1356:
        /*0004*/ 	.word	0x00000082


	//----- nvinfo : EIATTR_KPARAM_INFO
	.align		4
.L_1357:
        /*0008*/ 	.byte	0x04, 0x17
        /*000a*/ 	.short	(.L_1359 - .L_1358)
.L_1358:
        /*000c*/ 	.word	0x00000000
        /*0010*/ 	.short	0x0013
        /*0012*/ 	.short	0x0070
        /*0014*/ 	.byte	0x00, 0xf0, 0x11, 0x00


	//----- nvinfo : EIATTR_KPARAM_INFO
	.align		4
.L_1359:
        /*0018*/ 	.byte	0x04, 0x17
        /*001a*/ 	.short	(.L_1361 - .L_1360)
.L_1360:
        /*001c*/ 	.word	0x00000000
        /*0020*/ 	.short	0x0012
        /*0022*/ 	.short	0x0068
        /*0024*/ 	.byte	0x00, 0xf0, 0x21, 0x00


	//----- nvinfo : EIATTR_KPARAM_INFO
	.align		4
.L_1361:
        /*0028*/ 	.byte	0x04, 0x17
        /*002a*/ 	.short	(.L_1363 - .L_1362)
.L_1362:
        /*002c*/ 	.word	0x00000000
        /*0030*/ 	.short	0x0011
        /*0032*/ 	.short	0x0060
        /*0034*/ 	.byte	0x00, 0xf0, 0x05, 0x00


	//----- nvinfo : EIATTR_KPARAM_INFO
	.align		4
.L_1363:
        /*0038*/ 	.byte	0x04, 0x17
        /*003a*/ 	.short	(.L_1365 - .L_1364)
.L_1364:
        /*003c*/ 	.word	0x00000000
        /*0040*/ 	.short	0x0010
        /*0042*/ 	.short	0x005c
        /*0044*/ 	.byte	0x00, 0xf0, 0x11, 0x00


	//----- nvinfo : EIATTR_KPARAM_INFO
	.align		4
.L_1365:
        /*0048*/ 	.byte	0x04, 0x17
        /*004a*/ 	.short	(.L_1367 - .L_1366)
.L_1366:
        /*004c*/ 	.word	0x00000000
        /*0050*/ 	.short	0x000f
        /*0052*/ 	.short	0x0058
        /*0054*/ 	.byte	0x00, 0xf0, 0x11, 0x00


	//----- nvinfo : EIATTR_KPARAM_INFO
	.align		4
.L_1367:
        /*0058*/ 	.byte	0x04, 0x17
        /*005a*/ 	.short	(.L_1369 - .L_1368)
.L_1368:
        /*005c*/ 	.word	0x00000000
        /*0060*/ 	.short	0x000e
        /*0062*/ 	.short	0x0054
        /*0064*/ 	.byte	0x00, 0xf0, 0x11, 0x00


	//----- nvinfo : EIATTR_KPARAM_INFO
	.align		4
.L_1369:
        /*0068*/ 	.byte	0x04, 0x17
        /*006a*/ 	.short	(.L_1371 - .L_1370)
.L_1370:
        /*006c*/ 	.word	0x00000000
        /*0070*/ 	.short	0x000d
        /*0072*/ 	.short	0x0050
        /*0074*/ 	.byte	0x00, 0xf0, 0x11, 0x00


	//----- nvinfo : EIATTR_KPARAM_INFO
	.align		4
.L_1371:
        /*0078*/ 	.byte	0x04, 0x17
        /*007a*/ 	.short	(.L_1373 - .L_1372)
.L_1372:
        /*007c*/ 	.word	0x00000000
        /*0080*/ 	.short	0x000c
        /*0082*/ 	.short	0x004c
        /*0084*/ 	.byte	0x00, 0xf0, 0x11, 0x00


	//----- nvinfo : EIATTR_KPARAM_INFO
	.align		4
.L_1373:
        /*0088*/ 	.byte	0x04, 0x17
        /*008a*/ 	.short	(.L_1375 - .L_1374)
.L_1374:
        /*008c*/ 	.word	0x00000000
        /*0090*/ 	.short	0x000b
        /*0092*/ 	.short	0x0048
        /*0094*/ 	.byte	0x00, 0xf0, 0x11, 0x00


	//----- nvinfo : EIATTR_KPARAM_INFO
	.align		4
.L_1375:
        /*0098*/ 	.byte	0x04, 0x17
        /*009a*/ 	.short	(.L_1377 - .L_1376)
.L_1376:
        /*009c*/ 	.word	0x00000000
        /*00a0*/ 	.short	0x000a
        /*00a2*/ 	.short	0x0040
        /*00a4*/ 	.byte	0x00, 0xf0, 0x21, 0x00


	//----- nvinfo : EIATTR_KPARAM_INFO
	.align		4
.L_1377:
        /*00a8*/ 	.byte	0x04, 0x17
        /*00aa*/ 	.short	(.L_1379 - .L_1378)
.L_1378:
        /*00ac*/ 	.word	0x00000000
        /*00b0*/ 	.short	0x0009
        /*00b2*/ 	.short	0x0038
        /*00b4*/ 	.byte	0x00, 0xf0, 0x21, 0x00


	//----- nvinfo : EIATTR_KPARAM_INFO
	.align		4
.L_1379:
        /*00b8*/ 	.byte	0x04, 0x17
        /*00ba*/ 	.short	(.L_1381 - .L_1380)
.L_1380:
        /*00bc*/ 	.word	0x00000000
        /*00c0*/ 	.short	0x0008
        /*00c2*/ 	.short	0x0034
        /*00c4*/ 	.byte	0x00, 0xf0, 0x11, 0x00


	//----- nvinfo : EIATTR_KPARAM_INFO
	.align		4
.L_1381:
        /*00c8*/ 	.byte	0x04, 0x17
        /*00ca*/ 	.short	(.L_1383 - .L_1382)
.L_1382:
        /*00cc*/ 	.word	0x00000000
        /*00d0*/ 	.short	0x0007
        /*00d2*/ 	.short	0x0030
        /*00d4*/ 	.byte	0x00, 0xf0, 0x11, 0x00


	//----- nvinfo : EIATTR_KPARAM_INFO
	.align		4
.L_1383:
        /*00d8*/ 	.byte	0x04, 0x17
        /*00da*/ 	.short	(.L_1385 - .L_1384)
.L_1384:
        /*00dc*/ 	.word	0x00000000
        /*00e0*/ 	.short	0x0006
        /*00e2*/ 	.short	0x002c
        /*00e4*/ 	.byte	0x00, 0xf0, 0x11, 0x00


	//----- nvinfo : EIATTR_KPARAM_INFO
	.align		4
.L_1385:
        /*00e8*/ 	.byte	0x04, 0x17
        /*00ea*/ 	.short	(.L_1387 - .L_1386)
.L_1386:
        /*00ec*/ 	.word	0x00000000
        /*00f0*/ 	.short	0x0005
        /*00f2*/ 	.short	0x0028
        /*00f4*/ 	.byte	0x00, 0xf0, 0x11, 0x00


	//----- nvinfo : EIATTR_KPARAM_INFO
	.align		4
.L_1387:
        /*00f8*/ 	.byte	0x04, 0x17
        /*00fa*/ 	.short	(.L_1389 - .L_1388)
.L_1388:
        /*00fc*/ 	.word	0x00000000
        /*0100*/ 	.short	0x0004
        /*0102*/ 	.short	0x0020
        /*0104*/ 	.byte	0x00, 0xf0, 0x21, 0x00


	//----- nvinfo : EIATTR_KPARAM_INFO
	.align		4
.L_1389:
        /*0108*/ 	.byte	0x04, 0x17
        /*010a*/ 	.short	(.L_1391 - .L_1390)
.L_1390:
        /*010c*/ 	.word	0x00000000
        /*0110*/ 	.short	0x0003
        /*0112*/ 	.short	0x0018
        /*0114*/ 	.byte	0x00, 0xf0, 0x21, 0x00


	//----- nvinfo : EIATTR_KPARAM_INFO
	.align		4
.L_1391:
        /*0118*/ 	.byte	0x04, 0x17
        /*011a*/ 	.short	(.L_1393 - .L_1392)
.L_1392:
        /*011c*/ 	.word	0x00000000
        /*0120*/ 	.short	0x0002
        /*0122*/ 	.short	0x0010
        /*0124*/ 	.byte	0x00, 0xf0, 0x21, 0x00


	//----- nvinfo : EIATTR_KPARAM_INFO
	.align		4
.L_1393:
        /*0128*/ 	.byte	0x04, 0x17
        /*012a*/ 	.short	(.L_1395 - .L_1394)
.L_1394:
        /*012c*/ 	.word	0x00000000
        /*0130*/ 	.short	0x0001
        /*0132*/ 	.short	0x0008
        /*0134*/ 	.byte	0x00, 0xf0, 0x21, 0x00


	//----- nvinfo : EIATTR_KPARAM_INFO
	.align		4
.L_1395:
        /*0138*/ 	.byte	0x04, 0x17
        /*013a*/ 	.short	(.L_1397 - .L_1396)
.L_1396:
        /*013c*/ 	.word	0x00000000
        /*0140*/ 	.short	0x0000
        /*0142*/ 	.short	0x0000
        /*0144*/ 	.byte	0x00, 0xf0, 0x21, 0x00


	//----- nvinfo : EIATTR_SPARSE_MMA_MASK
	.align		4
.L_1397:
        /*0148*/ 	.byte	0x03, 0x50
        /*014a*/ 	.short	0x0000


	//----- nvinfo : EIATTR_MAXREG_COUNT
	.align		4
        /*014c*/ 	.byte	0x03, 0x1b
        /*014e*/ 	.short	0x00ff


	//----- nvinfo : EIATTR_NUM_BARRIERS
	.align		4
        /*0150*/ 	.byte	0x02, 0x4c
        /*0152*/ 	.byte	0x01
	.zero		1


	//----- nvinfo : EIATTR_MERCURY_ISA_VERSION
	.align		4
        /*0154*/ 	.byte	0x03, 0x5f
        /*0156*/ 	.short	0x0101


	//----- nvinfo : EIATTR_EXIT_INSTR_OFFSETS
	.align		4
        /*0158*/ 	.byte	0x04, 0x1c
        /*015a*/ 	.short	(.L_1399 - .L_1398)


	//   ....[0]....
.L_1398:
        /*015c*/ 	.word	0x00000330


	//   ....[1]....
        /*0160*/ 	.word	0x00000ed0


	//   ....[2]....
        /*0164*/ 	.word	0x0000e200


	//   ....[3]....
        /*0168*/ 	.word	0x0000e4f0


	//   ....[4]....
        /*016c*/ 	.word	0x0000e760


	//   ....[5]....
        /*0170*/ 	.word	0x0000e9d0


	//   ....[6]....
        /*0174*/ 	.word	0x0000eb30


	//   ....[7]....
        /*0178*/ 	.word	0x0000ebd0


	//   ....[8]....
        /*017c*/ 	.word	0x0000ec10


	//----- nvinfo : EIATTR_CRS_STACK_SIZE
	.align		4
.L_1399:
        /*0180*/ 	.byte	0x04, 0x1e
        /*0182*/ 	.short	(.L_1401 - .L_1400)
.L_1400:
        /*0184*/ 	.word	0x00000000


	//----- nvinfo : EIATTR_CBANK_PARAM_SIZE
	.align		4
.L_1401:
        /*0188*/ 	.byte	0x03, 0x19
        /*018a*/ 	.short	0x0074


	//----- nvinfo : EIATTR_PARAM_CBANK
	.align		4
        /*018c*/ 	.byte	0x04, 0x0a
        /*018e*/ 	.short	(.L_1403 - .L_1402)
	.align		4
.L_1402:
        /*0190*/ 	.word	index@(.nv.constant0._Z23gemm_half_q_half_kernelILi4ELi176ELb1ELb1ELi32EEvPK6__halfPKjS4_S2_PS0_iiiiPKtS7_iiiiiibS2_i)
        /*0194*/ 	.short	0x0210
        /*0196*/ 	.short	0x0074


	//----- nvinfo : EIATTR_SW_WAR
	.align		4
.L_1403:
        /*0198*/ 	.byte	0x04, 0x36
        /*019a*/ 	.short	(.L_1405 - .L_1404)
.L_1404:
        /*019c*/ 	.word	0x00000008
.L_1405:


//--------------------- .nv.info._Z23gemm_half_q_half_kernelILi4ELi152ELb1ELb1ELi32EEvPK6__halfPKjS4_S2_PS0_iiiiPKtS7_iiiiiibS2_i --------------------------
	.section	.nv.info._Z23gemm_half_q_half_kernelILi4ELi152ELb1ELb1ELi32EEvPK6__halfPKjS4_S2_PS0_iiiiPKtS7_iiiiiibS2_i,"",@"SHT_CUDA_INFO"
	.sectionflags	@""
	.align	4


	//----- nvinfo : EIATTR_CUDA_API_VERSION
	.align		4
        /*0000*/ 	.byte	0x04, 0x37
        /*0002*/ 	.short	(.L_1407 - .L_1406)
.L_1406:
        /*0004*/ 	.word	0x00000082


	//----- nvinfo : EIATTR_KPARAM_INFO
	.align		4
.L_1407:
        /*0008*/ 	.byte	0x04, 0x17
        /*000a*/ 	.short	(.L_1409 - .L_1408)
.L_1408:
        /*000c*/ 	.word	0x00000000
        /*0010*/ 	.short	0x0013
        /*0012*/ 	.short	0x0070
        /*0014*/ 	.byte	0x00, 0xf0, 0x11, 0x00


	//----- nvinfo : EIATTR_KPARAM_INFO
	.align		4
.L_1409:
        /*0018*/ 	.byte	0x04, 0x17
        /*001a*/ 	.short	(.L_1411 - .L_1410)
.L_1410:
        /*001c*/ 	.word	0x00000000
        /*0020*/ 	.short	0x0012
        /*0022*/ 	.short	0x0068
        /*0024*/ 	.byte	0x00, 0xf0, 0x21, 0x00


	//----- nvinfo : EIATTR_KPARAM_INFO
	.align		4
.L_1411:
        /*0028*/ 	.byte	0x04, 0x17
        /*002a*/ 	.short	(.L_1413 - .L_1412)
.L_1412:
        /*002c*/ 	.word	0x00000000
        /*0030*/ 	.short	0x0011
        /*0032*/ 	.short	0x0060
        /*0034*/ 	.byte	0x00, 0xf0, 0x05, 0x00


	//----- nvinfo : EIATTR_KPARAM_INFO
	.align		4
.L_1413:
        /*0038*/ 	.byte	0x04, 0x17
        /*003a*/ 	.short	(.L_1415 - .L_1414)
.L_1414:
        /*003c*/ 	.word	0x00000000
        /*0040*/ 	.short	0x0010
        /*0042*/ 	.short	0x005c
        /*0044*/ 	.byte	0x00, 0xf0, 0x11, 0x00


	//----- nvinfo : EIATTR_KPARAM_INFO
	.align		4
.L_1415:
        /*0048*/ 	.byte	0x04, 0x17
        /*004a*/ 	.short	(.L_1417 - .L_1416)
.L_1416:
        /*004c*/ 	.word	0x00000000
        /*0050*/ 	.short	0x000f
        /*0052*/ 	.short	0x0058
        /*0054*/ 	.byte	0x00, 0xf0, 0x11, 0x00


	//----- nvinfo : EIATTR_KPARAM_INFO
	.align		4
.L_1417:
        /*0058*/ 	.byte	0x04, 0x17
        /*005a*/ 	.short	(.L_1419 - .L_1418)
.L_1418:
        /*005c*/ 	.word	0x00000000
        /*0060*/ 	.short	0x000e
        /*0062*/ 	.short	0x0054
        /*0064*/ 	.byte	0x00, 0xf0, 0x11, 0x00


	//----- nvinfo : EIATTR_KPARAM_INFO
	.align		4
.L_1419:
        /*0068*/ 	.byte	0x04, 0x17
        /*006a*/ 	.short	(.L_1421 - .L_1420)
.L_1420:
        /*006c*/ 	.word	0x00000000
        /*0070*/ 	.short	0x000d
        /*0072*/ 	.short	0x0050
        /*0074*/ 	.byte	0x00, 0xf0, 0x11, 0x00


	//----- nvinfo : EIATTR_KPARAM_INFO
	.align		4
.L_1421:
        /*0078*/ 	.byte	0x04, 0x17
        /*007a*/ 	.short	(.L_1423 - .L_1422)
.L_1422:
        /*007c*/ 	.word	0x00000000
        /*0080*/ 	.short	0x000c
        /*0082*/ 	.short	0x004c
        /*0084*/ 	.byte	0x00, 0xf0, 0x11, 0x00


	//----- nvinfo : EIATTR_KPARAM_INFO
	.align		4
.L_1423:
        /*0088*/ 	.byte	0x04, 0x17
        /*008a*/ 	.short	(.L_1425 - .L_1424)
.L_1424:
        /*008c*/ 	.word	0x00000000
        /*0090*/ 	.short	0x000b
        /*0092*/ 	.short	0x0048
        /*0094*/ 	.byte	0x00, 0xf0, 0x11, 0x00


	//----- nvinfo : EIATTR_KPARAM_INFO
	.align		4
.L_1425:
        /*0098*/ 	.byte	0x04, 0x17
        /*009a*/ 	.short	(.L_1427 - .L_1426)
.L_1426:
        /*009c*/ 	.word	0x00000000
        /*00a0*/ 	.short	0x000a
        /*00a2*/ 	.short	0x0040
        /*00a4*/ 	.byte	0x00, 0xf0, 0x21, 0x00


	//----- nvinfo : EIATTR_KPARAM_INFO
	.align		4
.L_1427:
        /*00a8*/ 	.byte	0x04, 0x17
        /*00aa*/ 	.short	(.L_1429 - .L_1428)
.L_1428:
        /*00ac*/ 	.word	0x00000000
        /*00b0*/ 	.short	0x0009
        /*00b2*/ 	.short	0x0038
        /*00b4*/ 	.byte	0x00, 0xf0, 0x21, 0x00


	//----- nvinfo : EIATTR_KPARAM_INFO
	.align		4
.L_1429:
        /*00b8*/ 	.byte	0x04, 0x17
        /*00ba*/ 	.short	(.L_1431 - .L_1430)
.L_1430:
        /*00bc*/ 	.word	0x00000000
        /*00c0*/ 	.short	0x0008
        /*00c2*/ 	.short	0x0034
        /*00c4*/ 	.byte	0x00, 0xf0, 0x11, 0x00


	//----- nvinfo : EIATTR_KPARAM_INFO
	.align		4
.L_1431:
        /*00c8*/ 	.byte	0x04, 0x17
        /*00ca*/ 	.short	(.L_1433 - .L_1432)
.L_1432:
        /*00cc*/ 	.word	0x00000000
        /*00d0*/ 	.short	0x0007
        /*00d2*/ 	.short	0x0030
        /*00d4*/ 	.byte	0x00, 0xf0, 0x11, 0x00


	//----- nvinfo : EIATTR_KPARAM_INFO
	.align		4
.L_1433:
        /*00d8*/ 	.byte	0x04, 0x17
        /*00da*/ 	.short	(.L_1435 - .L_1434)
.L_1434:
        /*00dc*/ 	.word	0x00000000
        /*00e0*/ 	.short	0x0006
        /*00e2*/ 	.short	0x002c
        /*00e4*/ 	.byte	0x00, 0xf0, 0x11, 0x00


	//----- nvinfo : EIATTR_KPARAM_INFO
	.align		4
.L_1435:
        /*00e8*/ 	.byte	0x04, 0x17
        /*00ea*/ 	.short	(.L_1437 - .L_1436)
.L_1436:
        /*00ec*/ 	.word	0x00000000
        /*00f0*/ 	.short	0x0005
        /*00f2*/ 	.short	0x0028
        /*00f4*/ 	.byte	0x00, 0xf0, 0x11, 0x00


	//----- nvinfo : EIATTR_KPARAM_INFO
	.align		4
.L_1437:
        /*00f8*/ 	.byte	0x04, 0x17
        /*00fa*/ 	.short	(.L_1439 - .L_1438)
.L_1438:
        /*00fc*/ 	.word	0x00000000
        /*0100*/ 	.short	0x0004
        /*0102*/ 	.short	0x0020
        /*0104*/ 	.byte	0x00, 0xf0, 0x21, 0x00


	//----- nvinfo : EIATTR_KPARAM_INFO
	.align		4
.L_1439:
        /*0108*/ 	.byte	0x04, 0x17
        /*010a*/ 	.short	(.L_1441 - .L_1440)
.L_1440:
        /*010c*/ 	.word	0x00000000
        /*0110*/ 	.short	0x0003
        /*0112*/ 	.short	0x0018
        /*0114*/ 	.byte	0x00, 0xf0, 0x21, 0x00


	//----- nvinfo : EIATTR_KPARAM_INFO
	.align		4
.L_1441:
        /*0118*/ 	.byte	0x04, 0x17
        /*011a*/ 	.short	(.L_1443 - .L_1442)
.L_1442:
        /*011c*/ 	.word	0x00000000
        /*0120*/ 	.short	0x0002
        /*0122*/ 	.short	0x0010
        /*0124*/ 	.byte	0x00, 0xf0, 0x21, 0x00


	//----- nvinfo : EIATTR_KPARAM_INFO
	.align		4
.L_1443:
        /*0128*/ 	.byte	0x04, 0x17
        /*012a*/ 	.short	(.L_1445 - .L_1444)
.L_1444:
        /*012c*/ 	.word	0x00000000
        /*0130*/ 	.short	0x0001
        /*0132*/ 	.short	0x0008
        /*0134*/ 	.byte	0x00, 0xf0, 0x21, 0x00


	//----- nvinfo : EIATTR_KPARAM_INFO
	.align		4
.L_1445:
        /*0138*/ 	.byte	0x04, 0x17
        /*013a*/ 	.short	(.L_1447 - .L_1446)
.L_1446:
        /*013c*/ 	.word	0x00000000
        /*0140*/ 	.short	0x0000
        /*0142*/ 	.short	0x0000
        /*0144*/ 	.byte	0x00, 0xf0, 0x21, 0x00


	//----- nvinfo : EIATTR_SPARSE_MMA_MASK
	.align		4
.L_1447:
        /*0148*/ 	.byte	0x03, 0x50
        /*014a*/ 	.short	0x0000


	//----- nvinfo : EIATTR_MAXREG_COUNT
	.align		4
        /*014c*/ 	.byte	0x03, 0x1b
        /*014e*/ 	.short	0x00ff


	//----- nvinfo : EIATTR_NUM_BARRIERS
	.align		4
        /*0150*/ 	.byte	0x02, 0x4c
        /*0152*/ 	.byte	0x01
	.zero		1


	//----- nvinfo : EIATTR_MERCURY_ISA_VERSION
	.align		4
        /*0154*/ 	.byte	0x03, 0x5f
        /*0156*/ 	.short	0x0101


	//----- nvinfo : EIATTR_EXIT_INSTR_OFFSETS
	.align		4
        /*0158*/ 	.byte	0x04, 0x1c
        /*015a*/ 	.short	(.L_1449 - .L_1448)


	//   ....[0]....
.L_1448:
        /*015c*/ 	.word	0x00000330


	//   ....[1]....
        /*0160*/ 	.word	0x00000ed0


	//   ....[2]....
        /*0164*/ 	.word	0x00011ef0


	//   ....[3]....
        /*0168*/ 	.word	0x000121e0


	//   ....[4]....
        /*016c*/ 	.word	0x00012450


	//   ....[5]....
        /*0170*/ 	.word	0x000126c0


	//   ....[6]....
        /*0174*/ 	.word	0x00012820


	//   ....[7]....
        /*0178*/ 	.word	0x000128c0


	//   ....[8]....
        /*017c*/ 	.word	0x00012900


	//----- nvinfo : EIATTR_CRS_STACK_SIZE
	.align		4
.L_1449:
        /*0180*/ 	.byte	0x04, 0x1e
        /*0182*/ 	.short	(.L_1451 - .L_1450)
.L_1450:
        /*0184*/ 	.word	0x00000000


	//----- nvinfo : EIATTR_CBANK_PARAM_SIZE
	.align		4
.L_1451:
        /*0188*/ 	.byte	0x03, 0x19
        /*018a*/ 	.short	0x0074


	//----- nvinfo : EIATTR_PARAM_CBANK
	.align		4
        /*018c*/ 	.byte	0x04, 0x0a
        /*018e*/ 	.short	(.L_1453 - .L_1452)
	.align		4
.L_1452:
        /*0190*/ 	.word	index@(.nv.constant0._Z23gemm_half_q_half_kernelILi4ELi152ELb1ELb1ELi32EEvPK6__halfPKjS4_S2_PS0_iiiiPKtS7_iiiiiibS2_i)
        /*0194*/ 	.short	0x0210
        /*0196*/ 	.short	0x0074


	//----- nvinfo : EIATTR_SW_WAR
	.align		4
.L_1453:
        /*0198*/ 	.byte	0x04, 0x36
        /*019a*/ 	.short	(.L_1455 - .L_1454)
.L_1454:
        /*019c*/ 	.word	0x00000008
.L_1455:


//--------------------- .nv.info._Z23gemm_half_q_half_kernelILi4ELi140ELb1ELb1ELi32EEvPK6__halfPKjS4_S2_PS0_iiiiPKtS7_iiiiiibS2_i --------------------------
	.section	.nv.info._Z23gemm_half_q_half_kernelILi4ELi140ELb1ELb1ELi32EEvPK6__halfPKjS4_S2_PS0_iiiiPKtS7_iiiiiibS2_i,"",@"SHT_CUDA_INFO"
	.sectionflags	@""
	.align	4


	//----- nvinfo : EIATTR_CUDA_API_VERSION
	.align		4
        /*0000*/ 	.byte	0x04, 0x37
        /*0002*/ 	.short	(.L_1457 - .L_1456)
.L_1456:
        /*0004*/ 	.word	0x00000082


	//----- nvinfo : EIATTR_KPARAM_INFO
	.align		4
.L_1457:
        /*0008*/ 	.byte	0x04, 0x17
        /*000a*/ 	.short	(.L_1459 - .L_1458)
.L_1458:
        /*000c*/ 	.word	0x00000000
        /*0010*/ 	.short	0x0013
        /*0012*/ 	.short	0x0070
        /*0014*/ 	.byte	0x00, 0xf0, 0x11, 0x00


	//----- nvinfo : EIATTR_KPARAM_INFO
	.align		4
.L_1459:
        /*0018*/ 	.byte	0x04, 0x17
        /*001a*/ 	.short	(.L_1461 - .L_1460)
.L_1460:
        /*001c*/ 	.word	0x00000000
        /*0020*/ 	.short	0x0012
        /*0022*/ 	.short	0x0068
        /*0024*/ 	.byte	0x00, 0xf0, 0x21, 0x00


	//----- nvinfo : EIATTR_KPARAM_INFO
	.align		4
.L_1461:
        /*0028*/ 	.byte	0x04, 0x17
        /*002a*/ 	.short	(.L_1463 - .L_1462)
.L_1462:
        /*002c*/ 	.word	0x00000000
        /*0030*/ 	.short	0x0011
        /*0032*/ 	.short	0x0060
        /*0034*/ 	.byte	0x00, 0xf0, 0x05, 0x00


	//----- nvinfo : EIATTR_KPARAM_INFO
	.align		4
.L_1463:
        /*0038*/ 	.byte	0x04, 0x17
        /*003a*/ 	.short	(.L_1465 - .L_1464)
.L_1464:
        /*003c*/ 	.word	0x00000000
        /*0040*/ 	.short	0x0010
        /*0042*/ 	.short	0x005c
        /*0044*/ 	.byte	0x00, 0xf0, 0x11, 0x00


	//----- nvinfo : EIATTR_KPARAM_INFO
	.align		4
.L_1465:
        /*0048*/ 	.byte	0x04, 0x17
        /*004a*/ 	.short	(.L_1467 - .L_1466)
.L_1466:
        /*004c*/ 	.word	0x00000000
        /*0050*/ 	.short	0x000f
        /*0052*/ 	.short	0x0058
        /*0054*/ 	.byte	0x00, 0xf0, 0x11, 0x00


	//----- nvinfo : EIATTR_KPARAM_INFO
	.align		4
.L_1467:
        /*0058*/ 	.byte	0x04, 0x17
        /*005a*/ 	.short	(.L_1469 - .L_1468)
.L_1468:
        /*005c*/ 	.word	0x00000000
        /*0060*/ 	.short	0x000e
        /*0062*/ 	.short	0x0054
        /*0064*/ 	.byte	0x00, 0xf0, 0x11, 0x00


	//----- nvinfo : EIATTR_KPARAM_INFO
	.align		4
.L_1469:
        /*0068*/ 	.byte	0x04, 0x17
        /*006a*/ 	.short	(.L_1471 - .L_1470)
.L_1470:
        /*006c*/ 	.word	0x00000000
        /*0070*/ 	.short	0x000d
        /*0072*/ 	.short	0x0050
        /*0074*/ 	.byte	0x00, 0xf0, 0x11, 0x00


	//----- nvinfo : EIATTR_KPARAM_INFO
	.align		4
.L_1471:
        /*0078*/ 	.byte	0x04, 0x17
        /*007a*/ 	.short	(.L_1473 - .L_1472)
.L_1472:
        /*007c*/ 	.word	0x00000000
        /*0080*/ 	.short	0x000c
        /*0082*/ 	.short	0x004c
        /*0084*/ 	.byte	0x00, 0xf0, 0x11, 0x00


	//----- nvinfo : EIATTR_KPARAM_INFO
	.align		4
.L_1473:
        /*0088*/ 	.byte	0x04, 0x17
        /*008a*/ 	.short	(.L_1475 - .L_1474)
.L_1474:
        /*008c*/ 	.word	0x00000000
        /*0090*/ 	.short	0x000b
        /*0092*/ 	.short	0x0048
        /*0094*/ 	.byte	0x00, 0xf0, 0x11, 0x00


	//----- nvinfo : EIATTR_KPARAM_INFO
	.align		4
.L_1475:
        /*0098*/ 	.byte	0x04, 0x17
        /*009a*/ 	.short	(.L_1477 - .L_1476)
.L_1476:
        /*009c*/ 	.word	0x00000000
        /*00a0*/ 	.short	0x000a
        /*00a2*/ 	.short	0x0040
        /*00a4*/ 	.byte	0x00, 0xf0, 0x21, 0x00


	//----- nvinfo : EIATTR_KPARAM_INFO
	.align		4
.L_1477:
        /*00a8*/ 	.byte	0x04, 0x17
        /*00aa*/ 	.short	(.L_1479 - .L_1478)
.L_1478:
        /*00ac*/ 	.word	0x00000000
        /*00b0*/ 	.short	0x0009
        /*00b2*/ 	.short	0x0038
        /*00b4*/ 	.byte	0x00, 0xf0, 0x21, 0x00


	//----- nvinfo : EIATTR_KPARAM_INFO
	.align		4
.L_1479:
        /*00b8*/ 	.byte	0x04, 0x17
        /*00ba*/ 	.short	(.L_1481 - .L_1480)
.L_1480:
        /*00bc*/ 	.word	0x00000000
        /*00c0*/ 	.short	0x0008
        /*00c2*/ 	.short	0x0034
        /*00c4*/ 	.byte	0x00, 0xf0, 0x11, 0x00


	//----- nvinfo : EIATTR_KPARAM_INFO
	.align		4
.L_1481:
        /*00c8*/ 	.byte	0x04, 0x17
        /*00ca*/ 	.short	(.L_1483 - .L_1482)
.L_1482:
        /*00cc*/ 	.word	0x00000000
        /*00d0*/ 	.short	0x0007
        /*00d2*/ 	.short	0x0030
        /*00d4*/ 	.byte	0x00, 0xf0, 0x11, 0x00


	//----- nvinfo : EIATTR_KPARAM_INFO
	.align		4
.L_1483:
        /*00d8*/ 	.byte	0x04, 0x17
        /*00da*/ 	.short	(.L_1485 - .L_1484)
.L_1484:
        /*00dc*/ 	.word	0x00000000
        /*00e0*/ 	.short	0x0006
        /*00e2*/ 	.short	0x002c
        /*00e4*/ 	.byte	0x00, 0xf0, 0x11, 0x00


	//----- nvinfo : EIATTR_KPARAM_INFO
	.align		4
.L_1485:
        /*00e8*/ 	.byte	0x04, 0x17
        /*00ea*/ 	.short	(.L_1487 - .L_1486)
.L_1486:
        /*00ec*/ 	.word	0x00000000
        /*00f0*/ 	.short	0x0005
        /*00f2*/ 	.short	0x0028
        /*00f4*/ 	.byte	0x00, 0xf0, 0x11, 0x00


	//----- nvinfo : EIATTR_KPARAM_INFO
	.align		4
.L_1487:
        /*00f8*/ 	.byte	0x04, 0x17
        /*00fa*/ 	.short	(.L_1489 - .L_1488)
.L_1488:
        /*00fc*/ 	.word	0x00000000
        /*0100*/ 	.short	0x0004
        /*0102*/ 	.short	0x0020
        /*0104*/ 	.byte	0x00, 0xf0, 0x21, 0x00


	//----- nvinfo : EIATTR_KPARAM_INFO
	.align		4
.L_1489:
        /*0108*/ 	.byte	0x04, 0x17
        /*010a*/ 	.short	(.L_1491 - .L_1490)
.L_1490:
        /*010c*/ 	.word	0x00000000
        /*0110*/ 	.short	0x0003
        /*0112*/ 	.short	0x0018
        /*0114*/ 	.byte	0x00, 0xf0, 0x21, 0x00


	//----- nvinfo : EIATTR_KPARAM_INFO
	.align		4
.L_1491:
        /*0118*/ 	.byte	0x04, 0x17
        /*011a*/ 	.short	(.L_1493 - .L_1492)
.L_1492:
        /*011c*/ 	.word	0x00000000
        /*0120*/ 	.short	0x0002
        /*0122*/ 	.short	0x0010
        /*0124*/ 	.byte	0x00, 0xf0, 0x21, 0x00


	//----- nvinfo : EIATTR_KPARAM_INFO
	.align		4
.L_1493:
        /*0128*/ 	.byte	0x04, 0x17
        /*012a*/ 	.short	(.L_1495 - .L_1494)
.L_1494:
        /*012c*/ 	.word	0x00000000
        /*0130*/ 	.short	0x0001
        /*0132*/ 	.short	0x0008
        /*0134*/ 	.byte	0x00, 0xf0, 0x21, 0x00


	//----- nvinfo : EIATTR_KPARAM_INFO
	.align		4
.L_1495:
        /*0138*/ 	.byte	0x04, 0x17
        /*013a*/ 	.short	(.L_1497 - .L_1496)
.L_1496:
        /*013c*/ 	.word	0x00000000
        /*0140*/ 	.short	0x0000
        /*0142*/ 	.short	0x0000
        /*0144*/ 	.byte	0x00, 0xf0, 0x21, 0x00


	//----- nvinfo : EIATTR_SPARSE_MMA_MASK
	.align		4
.L_1497:
        /*0148*/ 	.byte	0x03, 0x50
        /*014a*/ 	.short	0x0000


	//----- nvinfo : EIATTR_MAXREG_COUNT
	.align		4
        /*014c*/ 	.byte	0x03, 0x1b
        /*014e*/ 	.short	0x00ff


	//----- nvinfo : EIATTR_NUM_BARRIERS
	.align		4
        /*0150*/ 	.byte	0x02, 0x4c
        /*0152*/ 	.byte	0x01
	.zero		1


	//----- nvinfo : EIATTR_MERCURY_ISA_VERSION
	.align		4
        /*0154*/ 	.byte	0x03, 0x5f
        /*0156*/ 	.short	0x0101


	//----- nvinfo : EIATTR_EXIT_INSTR_OFFSETS
	.align		4
        /*0158*/ 	.byte	0x04, 0x1c
        /*015a*/ 	.short	(.L_1499 - .L_1498)


	//   ....[0]....
.L_1498:
        /*015c*/ 	.word	0x00000330


	//   ....[1]....
        /*0160*/ 	.word	0x00000ed0


	//   ....[2]....
        /*0164*/ 	.word	0x00011d50


	//   ....[3]....
        /*0168*/ 	.word	0x00012040


	//   ....[4]....
        /*016c*/ 	.word	0x000122b0


	//   ....[5]....
        /*0170*/ 	.word	0x00012520


	//   ....[6]....
        /*0174*/ 	.word	0x00012680


	//   ....[7]....
        /*0178*/ 	.word	0x00012720


	//   ....[8]....
        /*017c*/ 	.word	0x00012760


	//----- nvinfo : EIATTR_CRS_STACK_SIZE
	.align		4
.L_1499:
        /*0180*/ 	.byte	0x04, 0x1e
        /*0182*/ 	.short	(.L_1501 - .L_1500)
.L_1500:
        /*0184*/ 	.word	0x00000000


	//----- nvinfo : EIATTR_CBANK_PARAM_SIZE
	.align		4
.L_1501:
        /*0188*/ 	.byte	0x03, 0x19
        /*018a*/ 	.short	0x0074


	//----- nvinfo : EIATTR_PARAM_CBANK
	.align		4
        /*018c*/ 	.byte	0x04, 0x0a
        /*018e*/ 	.short	(.L_1503 - .L_1502)
	.align		4
.L_1502:
        /*0190*/ 	.word	index@(.nv.constant0._Z23gemm_half_q_half_kernelILi4ELi140ELb1ELb1ELi32EEvPK6__halfPKjS4_S2_PS0_iiiiPKtS7_iiiiiibS2_i)
        /*0194*/ 	.short	0x0210
        /*0196*/ 	.short	0x0074


	//----- nvinfo : EIATTR_SW_WAR
	.align		4
.L_1503:
        /*0198*/ 	.byte	0x04, 0x36
        /*019a*/ 	.short	(.L_1505 - .L_1504)
.L_1504:
        /*019c*/ 	.word	0x00000008
.L_1505:


//--------------------- .nv.info._Z23gemm_half_q_half_kernelILi4ELi20ELb1ELb1ELi32EEvPK6__halfPKjS4_S2_PS0_iiiiPKtS7_iiiiiibS2_i --------------------------
	.section	.nv.info._Z23gemm_half_q_half_kernelILi4ELi20ELb1ELb1ELi32EEvPK6__halfPKjS4_S2_PS0_iiiiPKtS7_iiiiiibS2_i,"",@"SHT_CUDA_INFO"
	.sectionflags	@""
	.align	4


	//----- nvinfo : EIATTR_CUDA_API_VERSION
	.align		4
        /*0000*/ 	.byte	0x04, 0x37
        /*0002*/ 	.short	(.L_1507 - .L_1506)
.L_1506:
        /*0004*/ 	.word	0x00000082


	//----- nvinfo : EIATTR_KPARAM_INFO
	.align		4
.L_1507:
        /*0008*/ 	.byte	0x04, 0x17
        /*000a*/ 	.short	(.L_1509 - .L_1508)
.L_1508:
        /*000c*/ 	.word	0x00000000
        /*0010*/ 	.short	0x0013
        /*0012*/ 	.short	0x0070
        /*0014*/ 	.byte	0x00, 0xf0, 0x11, 0x00


	//----- nvinfo : EIATTR_KPARAM_INFO
	.align		4
.L_1509:
        /*0018*/ 	.byte	0x04, 0x17
        /*001a*/ 	.short	(.L_1511 - .L_1510)
.L_1510:
        /*001c*/ 	.word	0x00000000
        /*0020*/ 	.short	0x0012
        /*0022*/ 	.short	0x0068
        /*0024*/ 	.byte	0x00, 0xf0, 0x21, 0x00


	//----- nvinfo : EIATTR_KPARAM_INFO
	.align		4
.L_1511:
        /*0028*/ 	.byte	0x04, 0x17
        /*002a*/ 	.short	(.L_1513 - .L_1512)
.L_1512:
        /*002c*/ 	.word	0x00000000
        /*0030*/ 	.short	0x0011
        /*0032*/ 	.short	0x0060
        /*0034*/ 	.byte	0x00, 0xf0, 0x05, 0x00


	//----- nvinfo : EIATTR_KPARAM_INFO
	.align		4
.L_1513:
        /*0038*/ 	.byte	0x04, 0x17
        /*003a*/ 	.short	(.L_1515 - .L_1514)
.L_1514:
        /*003c*/ 	.word	0x00000000
        /*0040*/ 	.short	0x0010
        /*0042*/ 	.short	0x005c
        /*0044*/ 	.byte	0x00, 0xf0, 0x11, 0x00


	//----- nvinfo : EIATTR_KPARAM_INFO
	.align		4
.L_1515:
        /*0048*/ 	.byte	0x04, 0x17
        /*004a*/ 	.short	(.L_1517 - .L_1516)
.L_1516:
        /*004c*/ 	.word	0x00000000
        /*0050*/ 	.short	0x000f
        /*0052*/ 	.short	0x0058
        /*0054*/ 	.byte	0x00, 0xf0, 0x11, 0x00


	//----- nvinfo : EIATTR_KPARAM_INFO
	.align		4
.L_1517:
        /*0058*/ 	.byte	0x04, 0x17
        /*005a*/ 	.short	(.L_1519 - .L_1518)
.L_1518:
        /*005c*/ 	.word	0x00000000
        /*0060*/ 	.short	0x000e
        /*0062*/ 	.short	0x0054
        /*0064*/ 	.byte	0x00, 0xf0, 0x11, 0x00


	//----- nvinfo : EIATTR_KPARAM_INFO
	.align		4
.L_1519:
        /*0068*/ 	.byte	0x04, 0x17
        /*006a*/ 	.short	(.L_1521 - .L_1520)
.L_1520:
        /*006c*/ 	.word	0x00000000
        /*0070*/ 	.short	0x000d
        /*0072*/ 	.short	0x0050
        /*0074*/ 	.byte	0x00, 0xf0, 0x11, 0x00


	//----- nvinfo : EIATTR_KPARAM_INFO
	.align		4
.L_1521:
        /*0078*/ 	.byte	0x04, 0x17
        /*007a*/ 	.short	(.L_1523 - .L_1522)
.L_1522:
        /*007c*/ 	.word	0x00000000
        /*0080*/ 	.short	0x000c
        /*0082*/ 	.short	0x004c
        /*0084*/ 	.byte	0x00, 0xf0, 0x11, 0x00


	//----- nvinfo : EIATTR_KPARAM_INFO
	.align		4
.L_1523:
        /*0088*/ 	.byte	0x04, 0x17
        /*008a*/ 	.short	(.L_1525 - .L_1524)
.L_1524:
        /*008c*/ 	.word	0x00000000
        /*0090*/ 	.short	0x000b
        /*0092*/ 	.short	0x0048
        /*0094*/ 	.byte	0x00, 0xf0, 0x11, 0x00


	//----- nvinfo : EIATTR_KPARAM_INFO
	.align		4
.L_1525:
        /*0098*/ 	.byte	0x04, 0x17
        /*009a*/ 	.short	(.L_1527 - .L_1526)
.L_1526:
        /*009c*/ 	.word	0x00000000
        /*00a0*/ 	.short	0x000a
        /*00a2*/ 	.short	0x0040
        /*00a4*/ 	.byte	0x00, 0xf0, 0x21, 0x00


	//----- nvinfo : EIATTR_KPARAM_INFO
	.align		4
.L_1527:
        /*00a8*/ 	.byte	0x04, 0x17
        /*00aa*/ 	.short	(.L_1529 - .L_1528)
.L_1528:
        /*00ac*/ 	.word	0x00000000
        /*00b0*/ 	.short	0x0009
        /*00b2*/ 	.short	0x0038
        /*00b4*/ 	.byte	0x00, 0xf0, 0x21, 0x00


	//----- nvinfo : EIATTR_KPARAM_INFO
	.align		4
.L_1529:
        /*00b8*/ 	.byte	0x04, 0x17
        /*00ba*/ 	.short	(.L_1531 - .L_1530)
.L_1530:
        /*00bc*/ 	.word	0x00000000
        /*00c0*/ 	.short	0x0008
        /*00c2*/ 	.short	0x0034
        /*00c4*/ 	.byte	0x00, 0xf0, 0x11, 0x00


	//----- nvinfo : EIATTR_KPARAM_INFO
	.align		4
.L_1531:
        /*00c8*/ 	.byte	0x04, 0x17
        /*00ca*/ 	.short	(.L_1533 - .L_1532)
.L_1532:
        /*00cc*/ 	.word	0x00000000
        /*00d0*/ 	.short	0x0007
        /*00d2*/ 	.short	0x0030
        /*00d4*/ 	.byte	0x00, 0xf0, 0x11, 0x00


	//----- nvinfo : EIATTR_KPARAM_INFO
	.align		4
.L_1533:
        /*00d8*/ 	.byte	0x04, 0x17
        /*00da*/ 	.short	(.L_1535 - .L_1534)
.L_1534:
        /*00dc*/ 	.word	0x00000000
        /*00e0*/ 	.short	0x0006
        /*00e2*/ 	.short	0x002c
        /*00e4*/ 	.byte	0x00, 0xf0, 0x11, 0x00


	//----- nvinfo : EIATTR_KPARAM_INFO
	.align		4
.L_1535:
        /*00e8*/ 	.byte	0x04, 0x17
        /*00ea*/ 	.short	(.L_1537 - .L_1536)
.L_1536:
        /*00ec*/ 	.word	0x00000000
        /*00f0*/ 	.short	0x0005
        /*00f2*/ 	.short	0x0028
        /*00f4*/ 	.byte	0x00, 0xf0, 0x11, 0x00


	//----- nvinfo : EIATTR_KPARAM_INFO
	.align		4
.L_1537:
        /*00f8*/ 	.byte	0x04, 0x17
        /*00fa*/ 	.short	(.L_1539 - .L_1538)
.L_1538:
        /*00fc*/ 	.word	0x00000000
        /*0100*/ 	.short	0x0004
        /*0102*/ 	.short	0x0020
        /*0104*/ 	.byte	0x00, 0xf0, 0x21, 0x00


	//----- nvinfo : EIATTR_KPARAM_INFO
	.align		4
.L_1539:
        /*0108*/ 	.byte	0x04, 0x17
        /*010a*/ 	.short	(.L_1541 - .L_1540)
.L_1540:
        /*010c*/ 	.word	0x00000000
        /*0110*/ 	.short	0x0003
        /*0112*/ 	.short	0x0018
        /*0114*/ 	.byte	0x00, 0xf0, 0x21, 0x00


	//----- nvinfo : EIATTR_KPARAM_INFO
	.align		4
.L_1541:
        /*0118*/ 	.byte	0x04, 0x17
        /*011a*/ 	.short	(.L_1543 - .L_1542)
.L_1542:
        /*011c*/ 	.word	0x00000000
        /*0120*/ 	.short	0x0002
        /*0122*/ 	.short	0x0010
        /*0124*/ 	.byte	0x00, 0xf0, 0x21, 0x00


	//----- nvinfo : EIATTR_KPARAM_INFO
	.align		4
.L_1543:
        /*0128*/ 	.byte	0x04, 0x17
        /*012a*/ 	.short	(.L_1545 - .L_1544)
.L_1544:
        /*012c*/ 	.word	0x00000000
        /*0130*/ 	.short	0x0001
        /*0132*/ 	.short	0x0008
        /*0134*/ 	.byte	0x00, 0xf0, 0x21, 0x00


	//----- nvinfo : EIATTR_KPARAM_INFO
	.align		4
.L_1545:
        /*0138*/ 	.byte	0x04, 0x17
        /*013a*/ 	.short	(.L_1547 - .L_1546)
.L_1546:
        /*013c*/ 	.word	0x00000000
        /*0140*/ 	.short	0x0000
        /*0142*/ 	.short	0x0000
        /*0144*/ 	.byte	0x00, 0xf0, 0x21, 0x00


	//----- nvinfo : EIATTR_SPARSE_MMA_MASK
	.align		4
.L_1547:
        /*0148*/ 	.byte	0x03, 0x50
        /*014a*/ 	.short	0x0000


	//----- nvinfo : EIATTR_MAXREG_COUNT
	.align		4
        /*014c*/ 	.byte	0x03, 0x1b
        /*014e*/ 	.short	0x00ff


	//----- nvinfo : EIATTR_NUM_BARRIERS
	.align		4
        /*0150*/ 	.byte	0x02, 0x4c
        /*0152*/ 	.byte	0x01
	.zero		1


	//----- nvinfo : EIATTR_MERCURY_ISA_VERSION
	.align		4
        /*0154*/ 	.byte	0x03, 0x5f
        /*0156*/ 	.short	0x0101


	//----- nvinfo : EIATTR_EXIT_INSTR_OFFSETS
	.align		4
        /*0158*/ 	.byte	0x04, 0x1c
        /*015a*/ 	.short	(.L_1549 - .L_1548)


	//   ....[0]....
.L_1548:
        /*015c*/ 	.word	0x00000320


	//   ....[1]....
        /*0160*/ 	.word	0x00000a30


	//   ....[2]....
        /*0164*/ 	.word	0x00005e90


	//   ....[3]....
        /*0168*/ 	.word	0x00006180


	//   ....[4]....
        /*016c*/ 	.word	0x000063f0


	//   ....[5]....
        /*0170*/ 	.word	0x00006660


	//   ....[6]....
        /*0174*/ 	.word	0x000067c0


	//   ....[7]....
        /*0178*/ 	.word	0x00006860


	//   ....[8]....
        /*017c*/ 	.word	0x000068a0


	//----- nvinfo : EIATTR_CRS_STACK_SIZE
	.align		4
.L_1549:
        /*0180*/ 	.byte	0x04, 0x1e
        /*0182*/ 	.short	(.L_1551 - .L_1550)
.L_1550:
        /*0184*/ 	.word	0x00000000


	//----- nvinfo : EIATTR_CBANK_PARAM_SIZE
	.align		4
.L_1551:
        /*0188*/ 	.byte	0x03, 0x19
        /*018a*/ 	.short	0x0074


	//----- nvinfo : EIATTR_PARAM_CBANK
	.align		4
        /*018c*/ 	.byte	0x04, 0x0a
        /*018e*/ 	.short	(.L_1553 - .L_1552)
	.align		4
.L_1552:
        /*0190*/ 	.word	index@(.nv.constant0._Z23gemm_half_q_half_kernelILi4ELi20ELb1ELb1ELi32EEvPK6__halfPKjS4_S2_PS0_iiiiPKtS7_iiiiiibS2_i)
        /*0194*/ 	.short	0x0210
        /*0196*/ 	.short	0x0074


	//----- nvinfo : EIATTR_SW_WAR
	.align		4
.L_1553:
        /*0198*/ 	.byte	0x04, 0x36
        /*019a*/ 	.short	(.L_1555 - .L_1554)
.L_1554:
        /*019c*/ 	.word	0x00000008
.L_1555:


//--------------------- .nv.info._Z23gemm_half_q_half_kernelILi4ELi38ELb1ELb1ELi32EEvPK6__halfPKjS4_S2_PS0_iiiiPKtS7_iiiiiibS2_i --------------------------
	.section	.nv.info._Z23gemm_half_q_half_kernelILi4ELi38ELb1ELb1ELi32EEvPK6__halfPKjS4_S2_PS0_iiiiPKtS7_iiiiiibS2_i,"",@"SHT_CUDA_INFO"
	.sectionflags	@""
	.align	4


	//----- nvinfo : EIATTR_CUDA_API_VERSION
	.align		4
        /*0000*/ 	.byte	0x04, 0x37
        /*0002*/ 	.short	(.L_1557 - .L_1556)
.L_1556:
        /*0004*/ 	.word	0x00000082


	//----- nvinfo : EIATTR_KPARAM_INFO
	.align		4
.L_1557:
        /*0008*/ 	.byte	0x04, 0x17
        /*000a*/ 	.short	(.L_1559 - .L_1558)
.L_1558:
        /*000c*/ 	.word	0x00000000
        /*0010*/ 	.short	0x0013
        /*0012*/ 	.short	0x0070
        /*0014*/ 	.byte	0x00, 0xf0, 0x11, 0x00


	//----- nvinfo : EIATTR_KPARAM_INFO
	.align		4
.L_1559:
        /*0018*/ 	.byte	0x04, 0x17
        /*001a*/ 	.short	(.L_1561 - .L_1560)
.L_1560:
        /*001c*/ 	.word	0x00000000
        /*0020*/ 	.short	0x0012
        /*0022*/ 	.short	0x0068
        /*0024*/ 	.byte	0x00, 0xf0, 0x21, 0x00


	//----- nvinfo : EIATTR_KPARAM_INFO
	.align		4
.L_1561:
        /*0028*/ 	.byte	0x04, 0x17
        /*002a*/ 	.short	(.L_1563 - .L_1562)
.L_1562:
        /*002c*/ 	.word	0x00000000
        /*0030*/ 	.short	0x0011
        /*0032*/ 	.short	0x0060
        /*0034*/ 	.byte	0x00, 0xf0, 0x05, 0x00


	//----- nvinfo : EIATTR_KPARAM_INFO
	.align		4
.L_1563:
        /*0038*/ 	.byte	0x04, 0x17
        /*003a*/ 	.short	(.L_1565 - .L_1564)
.L_1564:
        /*003c*/ 	.word	0x00000000
        /*0040*/ 	.short	0x0010
        /*0042*/ 	.short	0x005c
        /*0044*/ 	.byte	0x00, 0xf0, 0x11, 0x00


	//----- nvinfo : EIATTR_KPARAM_INFO
	.align		4
.L_1565:
        /*0048*/ 	.byte	0x04, 0x17
        /*004a*/ 	.short	(.L_1567 - .L_1566)
.L_1566:
        /*004c*/ 	.word	0x00000000
        /*0050*/ 	.short	0x000f
        /*0052*/ 	.short	0x0058
        /*0054*/ 	.byte	0x00, 0xf0, 0x11, 0x00


	//----- nvinfo : EIATTR_KPARAM_INFO
	.align		4
.L_1567:
        /*0058*/ 	.byte	0x04, 0x17
        /*005a*/ 	.short	(.L_1569 - .L_1568)
.L_1568:
        /*005c*/ 	.word	0x00000000
        /*0060*/ 	.short	0x000e
        /*0062*/ 	.short	0x0054
        /*0064*/ 	.byte	0x00, 0xf0, 0x11, 0x00


	//----- nvinfo : EIATTR_KPARAM_INFO
	.align		4
.L_1569:
        /*0068*/ 	.byte	0x04, 0x17
        /*006a*/ 	.short	(.L_1571 - .L_1570)
.L_1570:
        /*006c*/ 	.word	0x00000000
        /*0070*/ 	.short	0x000d
        /*0072*/ 	.short	0x0050
        /*0074*/ 	.byte	0x00, 0xf0, 0x11, 0x00


	//----- nvinfo : EIATTR_KPARAM_INFO
	.align		4
.L_1571:
        /*0078*/ 	.byte	0x04, 0x17
        /*007a*/ 	.short	(.L_1573 - .L_1572)
.L_1572:
        /*007c*/ 	.word	0x00000000
        /*0080*/ 	.short	0x000c
        /*0082*/ 	.short	0x004c
        /*0084*/ 	.byte	0x00, 0xf0, 0x11, 0x00


	//----- nvinfo : EIATTR_KPARAM_INFO
	.align		4
.L_1573:
        /*0088*/ 	.byte	0x04, 0x17
        /*008a*/ 	.short	(.L_1575 - .L_1574)
.L_1574:
        /*008c*/ 	.word	0x00000000
        /*0090*/ 	.short	0x000b
        /*0092*/ 	.short	0x0048
        /*0094*/ 	.byte	0x00, 0xf0, 0x11, 0x00


	//----- nvinfo : EIATTR_KPARAM_INFO
	.align		4
.L_1575:
        /*0098*/ 	.byte	0x04, 0x17
        /*009a*/ 	.short	(.L_1577 - .L_1576)
.L_1576:
        /*009c*/ 	.word	0x00000000
        /*00a0*/ 	.short	0x000a
        /*00a2*/ 	.short	0x0040
        /*00a4*/ 	.byte	0x00, 0xf0, 0x21, 0x00


	//----- nvinfo : EIATTR_KPARAM_INFO
	.align		4
.L_1577:
        /*00a8*/ 	.byte	0x04, 0x17
        /*00aa*/ 	.short	(.L_1579 - .L_1578)
.L_1578:
        /*00ac*/ 	.word	0x00000000
        /*00b0*/ 	.short	0x0009
        /*00b2*/ 	.short	0x0038
        /*00b4*/ 	.byte	0x00, 0xf0, 0x21, 0x00


	//----- nvinfo : EIATTR_KPARAM_INFO
	.align		4
.L_1579:
        /*00b8*/ 	.byte	0x04, 0x17
        /*00ba*/ 	.short	(.L_1581 - .L_1580)
.L_1580:
        /*00bc*/ 	.word	0x00000000
        /*00c0*/ 	.short	0x0008
        /*00c2*/ 	.short	0x0034
        /*00c4*/ 	.byte	0x00, 0xf0, 0x11, 0x00


	//----- nvinfo : EIATTR_KPARAM_INFO
	.align		4
.L_1581:
        /*00c8*/ 	.byte	0x04, 0x17
        /*00ca*/ 	.short	(.L_1583 - .L_1582)
.L_1582:
        /*00cc*/ 	.word	0x00000000
        /*00d0*/ 	.short	0x0007
        /*00d2*/ 	.short	0x0030
        /*00d4*/ 	.byte	0x00, 0xf0, 0x11, 0x00


	//----- nvinfo : EIATTR_KPARAM_INFO
	.align		4
.L_1583:
        /*00d8*/ 	.byte	0x04, 0x17
        /*00da*/ 	.short	(.L_1585 - .L_1584)
.L_1584:
        /*00dc*/ 	.word	0x00000000
        /*00e0*/ 	.short	0x0006
        /*00e2*/ 	.short	0x002c
        /*00e4*/ 	.byte	0x00, 0xf0, 0x11, 0x00


	//----- nvinfo : EIATTR_KPARAM_INFO
	.align		4
.L_1585:
        /*00e8*/ 	.byte	0x04, 0x17
        /*00ea*/ 	.short	(.L_1587 - .L_1586)
.L_1586:
        /*00ec*/ 	.word	0x00000000
        /*00f0*/ 	.short	0x0005
        /*00f2*/ 	.short	0x0028
        /*00f4*/ 	.byte	0x00, 0xf0, 0x11, 0x00


	//----- nvinfo : EIATTR_KPARAM_INFO
	.align		4
.L_1587:
        /*00f8*/ 	.byte	0x04, 0x17
        /*00fa*/ 	.short	(.L_1589 - .L_1588)
.L_1588:
        /*00fc*/ 	.word	0x00000000
        /*0100*/ 	.short	0x0004
        /*0102*/ 	.short	0x0020
        /*0104*/ 	.byte	0x00, 0xf0, 0x21, 0x00


	//----- nvinfo : EIATTR_KPARAM_INFO
	.align		4
.L_1589:
        /*0108*/ 	.byte	0x04, 0x17
        /*010a*/ 	.short	(.L_1591 - .L_1590)
.L_1590:
        /*010c*/ 	.word	0x00000000
        /*0110*/ 	.short	0x0003
        /*0112*/ 	.short	0x0018
        /*0114*/ 	.byte	0x00, 0xf0, 0x21, 0x00


	//----- nvinfo : EIATTR_KPARAM_INFO
	.align		4
.L_1591:
        /*0118*/ 	.byte	0x04, 0x17
        /*011a*/ 	.short	(.L_1593 - .L_1592)
.L_1592:
        /*011c*/ 	.word	0x00000000
        /*0120*/ 	.short	0x0002
        /*0122*/ 	.short	0x0010
        /*0124*/ 	.byte	0x00, 0xf0, 0x21, 0x00


	//----- nvinfo : EIATTR_KPARAM_INFO
	.align		4
.L_1593:
        /*0128*/ 	.byte	0x04, 0x17
        /*012a*/ 	.short	(.L_1595 - .L_1594)
.L_1594:
        /*012c*/ 	.word	0x00000000
        /*0130*/ 	.short	0x0001
        /*0132*/ 	.short	0x0008
        /*0134*/ 	.byte	0x00, 0xf0, 0x21, 0x00


	//----- nvinfo : EIATTR_KPARAM_INFO
	.align		4
.L_1595:
        /*0138*/ 	.byte	0x04, 0x17
        /*013a*/ 	.short	(.L_1597 - .L_1596)
.L_1596:
        /*013c*/ 	.word	0x00000000
        /*0140*/ 	.short	0x0000
        /*0142*/ 	.short	0x0000
        /*0144*/ 	.byte	0x00, 0xf0, 0x21, 0x00


	//----- nvinfo : EIATTR_SPARSE_MMA_MASK
	.align		4
.L_1597:
        /*0148*/ 	.byte	0x03, 0x50
        /*014a*/ 	.short	0x0000


	//----- nvinfo : EIATTR_MAXREG_COUNT
	.align		4
        /*014c*/ 	.byte	0x03, 0x1b
        /*014e*/ 	.short	0x00ff


	//----- nvinfo : EIATTR_NUM_BARRIERS
	.align		4
        /*0150*/ 	.byte	0x02, 0x4c
        /*0152*/ 	.byte	0x01
	.zero		1


	//----- nvinfo : EIATTR_MERCURY_ISA_VERSION
	.align		4
        /*0154*/ 	.byte	0x03, 0x5f
        /*0156*/ 	.short	0x0101


	//----- nvinfo : EIATTR_EXIT_INSTR_OFFSETS
	.align		4
        /*0158*/ 	.byte	0x04, 0x1c
        /*015a*/ 	.short	(.L_1599 - .L_1598)


	//   ....[0]....
.L_1598:
        /*015c*/ 	.word	0x00000320


	//   ....[1]....
        /*0160*/ 	.word	0x00000ec0


	//   ....[2]....
        /*0164*/ 	.word	0x00007cb0


	//   ....[3]....
        /*0168*/ 	.word	0x00007fb0


	//   ....[4]....
        /*016c*/ 	.word	0x00008220


	//   ....[5]....
        /*0170*/ 	.word	0x00008490


	//   ....[6]....
        /*0174*/ 	.word	0x000085f0


	//   ....[7]....
        /*0178*/ 	.word	0x00008680


	//   ....[8]....
        /*017c*/ 	.word	0x000086c0


	//----- nvinfo : EIATTR_CRS_STACK_SIZE
	.align		4
.L_1599:
        /*0180*/ 	.byte	0x04, 0x1e
        /*0182*/ 	.short	(.L_1601 - .L_1600)
.L_1600:
        /*0184*/ 	.word	0x00000000


	//----- nvinfo : EIATTR_CBANK_PARAM_SIZE
	.align		4
.L_1601:
        /*0188*/ 	.byte	0x03, 0x19
        /*018a*/ 	.short	0x0074


	//----- nvinfo : EIATTR_PARAM_CBANK
	.align		4
        /*018c*/ 	.byte	0x04, 0x0a
        /*018e*/ 	.short	(.L_1603 - .L_1602)
	.align		4
.L_1602:
        /*0190*/ 	.word	index@(.nv.constant0._Z23gemm_half_q_half_kernelILi4ELi38ELb1ELb1ELi32EEvPK6__halfPKjS4_S2_PS0_iiiiPKtS7_iiiiiibS2_i)
        /*0194*/ 	.short	0x0210
        /*0196*/ 	.short	0x0074


	//----- nvinfo : EIATTR_SW_WAR
	.align		4
.L_1603:
        /*0198*/ 	.byte	0x04, 0x36
        /*019a*/ 	.short	(.L_1605 - .L_1604)
.L_1604:
        /*019c*/ 	.word	0x00000008
.L_1605:


//--------------------- .nv.info._Z23gemm_half_q_half_kernelILi4ELi128ELb1ELb1ELi32EEvPK6__halfPKjS4_S2_PS0_iiiiPKtS7_iiiiiibS2_i --------------------------
	.section	.nv.info._Z23gemm_half_q_half_kernelILi4ELi128ELb1ELb1ELi32EEvPK6__halfPKjS4_S2_PS0_iiiiPKtS7_iiiiiibS2_i,"",@"SHT_CUDA_INFO"
	.sectionflags	@""
	.align	4


	//----- nvinfo : EIATTR_CUDA_API_VERSION
	.align		4
        /*0000*/ 	.byte	0x04, 0x37
        /*0002*/ 	.short	(.L_1607 - .L_1606)
.L_1606:
        /*0004*/ 	.word	0x00000082


	//----- nvinfo : EIATTR_KPARAM_INFO
	.align		4
.L_1607:
        /*0008*/ 	.byte	0x04, 0x17
        /*000a*/ 	.short	(.L_1609 - .L_1608)
.L_1608:
        /*000c*/ 	.word	0x00000000
        /*0010*/ 	.short	0x0013
        /*0012*/ 	.short	0x0070
        /*0014*/ 	.byte	0x00, 0xf0, 0x11, 0x00


	//----- nvinfo : EIATTR_KPARAM_INFO
	.align		4
.L_1609:
        /*0018*/ 	.byte	0x04, 0x17
        /*001a*/ 	.short	(.L_1611 - .L_1610)
.L_1610:
        /*001c*/ 	.word	0x00000000
        /*0020*/ 	.short	0x0012
        /*0022*/ 	.short	0x0068
        /*0024*/ 	.byte	0x00, 0xf0, 0x21, 0x00


	//----- nvinfo : EIATTR_KPARAM_INFO
	.align		4
.L_1611:
        /*0028*/ 	.byte	0x04, 0x17
        /*002a*/ 	.short	(.L_1613 - .L_1612)
.L_1612:
        /*002c*/ 	.word	0x00000000
        /*0030*/ 	.short	0x0011
        /*0032*/ 	.short	0x0060
        /*0034*/ 	.byte	0x00, 0xf0, 0x05, 0x00


	//----- nvinfo : EIATTR_KPARAM_INFO
	.align		4
.L_1613:
        /*0038*/ 	.byte	0x04, 0x17
        /*003a*/ 	.short	(.L_1615 - .L_1614)
.L_1614:
        /*003c*/ 	.word	0x00000000
        /*0040*/ 	.short	0x0010
        /*0042*/ 	.short	0x005c
        /*0044*/ 	.byte	0x00, 0xf0, 0x11, 0x00


	//----- nvinfo : EIATTR_KPARAM_INFO
	.align		4
.L_1615:
        /*0048*/ 	.byte	0x04, 0x17
        /*004a*/ 	.short	(.L_1617 - .L_1616)
.L_1616:
        /*004c*/ 	.word	0x00000000
        /*0050*/ 	.short	0x000f
        /*0052*/ 	.short	0x0058
        /*0054*/ 	.byte	0x00, 0xf0, 0x11, 0x00


	//----- nvinfo : EIATTR_KPARAM_INFO
	.align		4
.L_1617:
        /*0058*/ 	.byte	0x04, 0x17
        /*005a*/ 	.short	(.L_1619 - .L_1618)
.L_1618:
        /*005c*/ 	.word	0x00000000
        /*0060*/ 	.short	0x000e
        /*0062*/ 	.short	0x0054
        /*0064*/ 	.byte	0x00, 0xf0, 0x11, 0x00


	//----- nvinfo : EIATTR_KPARAM_INFO
	.align		4
.L_1619:
        /*0068*/ 	.byte	0x04, 0x17
        /*006a*/ 	.short	(.L_1621 - .L_1620)
.L_1620:
        /*006c*/ 	.word	0x00000000
        /*0070*/ 	.short	0x000d
        /*0072*/ 	.short	0x0050
        /*0074*/ 	.byte	0x00, 0xf0, 0x11, 0x00


	//----- nvinfo : EIATTR_KPARAM_INFO
	.align		4
.L_1621:
        /*0078*/ 	.byte	0x04, 0x17
        /*007a*/ 	.short	(.L_1623 - .L_1622)
.L_1622:
        /*007c*/ 	.word	0x00000000
        /*0080*/ 	.short	0x000c
        /*0082*/ 	.short	0x004c
        /*0084*/ 	.byte	0x00, 0xf0, 0x11, 0x00


	//----- nvinfo : EIATTR_KPARAM_INFO
	.align		4
.L_1623:
        /*0088*/ 	.byte	0x04, 0x17
        /*008a*/ 	.short	(.L_1625 - .L_1624)
.L_1624:
        /*008c*/ 	.word	0x00000000
        /*0090*/ 	.short	0x000b
        /*0092*/ 	.short	0x0048
        /*0094*/ 	.byte	0x00, 0xf0, 0x11, 0x00


	//----- nvinfo : EIATTR_KPARAM_INFO
	.align		4
.L_1625:
        /*0098*/ 	.byte	0x04, 0x17
        /*009a*/ 	.short	(.L_1627 - .L_1626)
.L_1626:
        /*009c*/ 	.word	0x00000000
        /*00a0*/ 	.short	0x000a
        /*00a2*/ 	.short	0x0040
        /*00a4*/ 	.byte	0x00, 0xf0, 0x21, 0x00


	//----- nvinfo : EIATTR_KPARAM_INFO
	.align		4
.L_1627:
        /*00a8*/ 	.byte	0x04, 0x17
        /*00aa*/ 	.short	(.L_1629 - .L_1628)
.L_1628:
        /*00ac*/ 	.word	0x00000000
        /*00b0*/ 	.short	0x0009
        /*00b2*/ 	.short	0x0038
        /*00b4*/ 	.byte	0x00, 0xf0, 0x21, 0x00


	//----- nvinfo : EIATTR_KPARAM_INFO
	.align		4
.L_1629:
        /*00b8*/ 	.byte	0x04, 0x17
        /*00ba*/ 	.short	(.L_1631 - .L_1630)
.L_1630:
        /*00bc*/ 	.word	0x00000000
        /*00c0*/ 	.short	0x0008
        /*00c2*/ 	.short	0x0034
        /*00c4*/ 	.byte	0x00, 0xf0, 0x11, 0x00


	//----- nvinfo : EIATTR_KPARAM_INFO
	.align		4
.L_1631:
        /*00c8*/ 	.byte	0x04, 0x17
        /*00ca*/ 	.short	(.L_1633 - .L_1632)
.L_1632:
        /*00cc*/ 	.word	0x00000000
        /*00d0*/ 	.short	0x0007
        /*00d2*/ 	.short	0x0030
        /*00d4*/ 	.byte	0x00, 0xf0, 0x11, 0x00


	//----- nvinfo : EIATTR_KPARAM_INFO
	.align		4
.L_1633:
        /*00d8*/ 	.byte	0x04, 0x17
        /*00da*/ 	.short	(.L_1635 - .L_1634)
.L_1634:
        /*00dc*/ 	.word	0x00000000
        /*00e0*/ 	.short	0x0006
        /*00e2*/ 	.short	0x002c
        /*00e4*/ 	.byte	0x00, 0xf0, 0x11, 0x00


	//----- nvinfo : EIATTR_KPARAM_INFO
	.align		4
.L_1635:
        /*00e8*/ 	.byte	0x04, 0x17
        /*00ea*/ 	.short	(.L_1637 - .L_1636)
.L_1636:
        /*00ec*/ 	.word	0x00000000
        /*00f0*/ 	.short	0x0005
        /*00f2*/ 	.short	0x0028
        /*00f4*/ 	.byte	0x00, 0xf0, 0x11, 0x00


	//----- nvinfo : EIATTR_KPARAM_INFO
	.align		4
.L_1637:
        /*00f8*/ 	.byte	0x04, 0x17
        /*00fa*/ 	.short	(.L_1639 - .L_1638)
.L_1638:
        /*00fc*/ 	.word	0x00000000
        /*0100*/ 	.short	0x0004
        /*0102*/ 	.short	0x0020
        /*0104*/ 	.byte	0x00, 0xf0, 0x21, 0x00


	//----- nvinfo : EIATTR_KPARAM_INFO
	.align		4
.L_1639:
        /*0108*/ 	.byte	0x04, 0x17
        /*010a*/ 	.short	(.L_1641 - .L_1640)
.L_1640:
        /*010c*/ 	.word	0x00000000
        /*0110*/ 	.short	0x0003
        /*0112*/ 	.short	0x0018
        /*0114*/ 	.byte	0x00, 0xf0, 0x21, 0x00


	//----- nvinfo : EIATTR_KPARAM_INFO
	.align		4
.L_1641:
        /*0118*/ 	.byte	0x04, 0x17
        /*011a*/ 	.short	(.L_1643 - .L_1642)
.L_1642:
        /*011c*/ 	.word	0x00000000
        /*0120*/ 	.short	0x0002
        /*0122*/ 	.short	0x0010
        /*0124*/ 	.byte	0x00, 0xf0, 0x21, 0x00


	//----- nvinfo : EIATTR_KPARAM_INFO
	.align		4
.L_1643:
        /*0128*/ 	.byte	0x04, 0x17
        /*012a*/ 	.short	(.L_1645 - .L_1644)
.L_1644:
        /*012c*/ 	.word	0x00000000
        /*0130*/ 	.short	0x0001
        /*0132*/ 	.short	0x0008
        /*0134*/ 	.byte	0x00, 0xf0, 0x21, 0x00


	//----- nvinfo : EIATTR_KPARAM_INFO
	.align		4
.L_1645:
        /*0138*/ 	.byte	0x04, 0x17
        /*013a*/ 	.short	(.L_1647 - .L_1646)
.L_1646:
        /*013c*/ 	.word	0x00000000
        /*0140*/ 	.short	0x0000
        /*0142*/ 	.short	0x0000
        /*0144*/ 	.byte	0x00, 0xf0, 0x21, 0x00


	//----- nvinfo : EIATTR_SPARSE_MMA_MASK
	.align		4
.L_1647:
        /*0148*/ 	.byte	0x03, 0x50
        /*014a*/ 	.short	0x0000


	//----- nvinfo : EIATTR_MAXREG_COUNT
	.align		4
        /*014c*/ 	.byte	0x03, 0x1b
        /*014e*/ 	.short	0x00ff


	//----- nvinfo : EIATTR_NUM_BARRIERS
	.align		4
        /*0150*/ 	.byte	0x02, 0x4c
        /*0152*/ 	.byte	0x01
	.zero		1


	//----- nvinfo : EIATTR_MERCURY_ISA_VERSION
	.align		4
        /*0154*/ 	.byte	0x03, 0x5f
        /*0156*/ 	.short	0x0101


	//----- nvinfo : EIATTR_EXIT_INSTR_OFFSETS
	.align		4
        /*0158*/ 	.byte	0x04, 0x1c
        /*015a*/ 	.short	(.L_1649 - .L_1648)


	//   ....[0]....
.L_1648:
        /*015c*/ 	.word	0x00000340


	//   ....[1]....
        /*0160*/ 	.word	0x00000ed0


	//   ....[2]....
        /*0164*/ 	.word	0x00009240


	//   ....[3]....
        /*0168*/ 	.word	0x00009540


	//   ....[4]....
        /*016c*/ 	.word	0x000097c0


	//   ....[5]....
        /*0170*/ 	.word	0x00009a40


	//   ....[6]....
        /*0174*/ 	.word	0x00009bb0


	//   ....[7]....
        /*0178*/ 	.word	0x00009c50


	//   ....[8]....
        /*017c*/ 	.word	0x00009c90


	//----- nvinfo : EIATTR_CRS_STACK_SIZE
	.align		4
.L_1649:
        /*0180*/ 	.byte	0x04, 0x1e
        /*0182*/ 	.short	(.L_1651 - .L_1650)
.L_1650:
        /*0184*/ 	.word	0x00000000


	//----- nvinfo : EIATTR_CBANK_PARAM_SIZE
	.align		4
.L_1651:
        /*0188*/ 	.byte	0x03, 0x19
        /*018a*/ 	.short	0x0074


	//----- nvinfo : EIATTR_PARAM_CBANK
	.align		4
        /*018c*/ 	.byte	0x04, 0x0a
        /*018e*/ 	.short	(.L_1653 - .L_1652)
	.align		4
.L_1652:
        /*0190*/ 	.word	index@(.nv.constant0._Z23gemm_half_q_half_kernelILi4ELi128ELb1ELb1ELi32EEvPK6__halfPKjS4_S2_PS0_iiiiPKtS7_iiiiiibS2_i)
        /*0194*/ 	.short	0x0210
        /*0196*/ 	.short	0x0074


	//----- nvinfo : EIATTR_SW_WAR
	.align		4
.L_1653:
        /*0198*/ 	.byte	0x04, 0x36
        /*019a*/ 	.short	(.L_1655 - .L_1654)
.L_1654:
        /*019c*/ 	.word	0x00000008
.L_1655:


//--------------------- .nv.info._Z23gemm_half_q_half_kernelILi3ELi190ELb1ELb1ELi64EEvPK6__halfPKjS4_S2_PS0_iiiiPKtS7_iiiiiibS2_i --------------------------
	.section	.nv.info._Z23gemm_half_q_half_kernelILi3ELi190ELb1ELb1ELi64EEvPK6__halfPKjS4_S2_PS0_iiiiPKtS7_iiiiiibS2_i,"",@"SHT_CUDA_INFO"
	.sectionflags	@""
	.align	4


	//----- nvinfo : EIATTR_CUDA_API_VERSION
	.align		4
        /*0000*/ 	.byte	0x04, 0x37
        /*0002*/ 	.short	(.L_1657 - .L_1656)
.L_1656:
        /*0004*/ 	.word	0x00000082


	//----- nvinfo : EIATTR_KPARAM_INFO
	.align		4
.L_1657:
        /*0008*/ 	.byte	0x04, 0x17
        /*000a*/ 	.short	(.L_1659 - .L_1658)
.L_1658:
        /*000c*/ 	.word	0x00000000
        /*0010*/ 	.short	0x0013
        /*0012*/ 	.short	0x0070
        /*0014*/ 	.byte	0x00, 0xf0, 0x11, 0x00


	//----- nvinfo : EIATTR_KPARAM_INFO
	.align		4
.L_1659:
        /*0018*/ 	.byte	0x04, 0x17
        /*001a*/ 	.short	(.L_1661 - .L_1660)
.L_1660:
        /*001c*/ 	.word	0x00000000
        /*0020*/ 	.short	0x0012
        /*0022*/ 	.short	0x0068
        /*0024*/ 	.byte	0x00, 0xf0, 0x21, 0x00


	//----- nvinfo : EIATTR_KPARAM_INFO
	.align		4
.L_1661:
        /*0028*/ 	.byte	0x04, 0x17
        /*002a*/ 	.short	(.L_1663 - .L_1662)
.L_1662:
        /*002c*/ 	.word	0x00000000
        /*0030*/ 	.short	0x0011
        /*0032*/ 	.short	0x0060
        /*0034*/ 	.byte	0x00, 0xf0, 0x05, 0x00


	//----- nvinfo : EIATTR_KPARAM_INFO
	.align		4
.L_1663:
        /*0038*/ 	.byte	0x04, 0x17
        /*003a*/ 	.short	(.L_1665 - .L_1664)
.L_1664:
        /*003c*/ 	.word	0x00000000
        /*0040*/ 	.short	0x0010
        /*0042*/ 	.short	0x005c
        /*0044*/ 	.byte	0x00, 0xf0, 0x11, 0x00


	//----- nvinfo : EIATTR_KPARAM_INFO
	.align		4
.L_1665:
        /*0048*/ 	.byte	0x04, 0x17
        /*004a*/ 	.short	(.L_1667 - .L_1666)
.L_1666:
        /*004c*/ 	.word	0x00000000
        /*0050*/ 	.short	0x000f
        /*0052*/ 	.short	0x0058
        /*0054*/ 	.byte	0x00, 0xf0, 0x11, 0x00


	//----- nvinfo : EIATTR_KPARAM_INFO
	.align		4
.L_1667:
        /*0058*/ 	.byte	0x04, 0x17
        /*005a*/ 	.short	(.L_1669 - .L_1668)
.L_1668:
        /*005c*/ 	.word	0x00000000
        /*0060*/ 	.short	0x000e
        /*0062*/ 	.short	0x0054
        /*0064*/ 	.byte	0x00, 0xf0, 0x11, 0x00


	//----- nvinfo : EIATTR_KPARAM_INFO
	.align		4
.L_1669:
        /*0068*/ 	.byte	0x04, 0x17
        /*006a*/ 	.short	(.L_1671 - .L_1670)
.L_1670:
        /*006c*/ 	.word	0x00000000
        /*0070*/ 	.short	0x000d
        /*0072*/ 	.short	0x0050
        /*0074*/ 	.byte	0x00, 0xf0, 0x11, 0x00


	//----- nvinfo : EIATTR_KPARAM_INFO
	.align		4
.L_1671:
        /*0078*/ 	.byte	0x04, 0x17
        /*007a*/ 	.short	(.L_1673 - .L_1672)
.L_1672:
        /*007c*/ 	.word	0x00000000
        /*0080*/ 	.short	0x000c
        /*0082*/ 	.short	0x004c
        /*0084*/ 	.byte	0x00, 0xf0, 0x11, 0x00


	//----- nvinfo : EIATTR_KPARAM_INFO
	.align		4
.L_1673:
        /*0088*/ 	.byte	0x04, 0x17
        /*008a*/ 	.short	(.L_1675 - .L_1674)
.L_1674:
        /*008c*/ 	.word	0x00000000
        /*0090*/ 	.short	0x000b
        /*0092*/ 	.short	0x0048
        /*0094*/ 	.byte	0x00, 0xf0, 0x11, 0x00


	//----- nvinfo : EIATTR_KPARAM_INFO
	.align		4
.L_1675:
        /*0098*/ 	.byte	0x04, 0x17
        /*009a*/ 	.short	(.L_1677 - .L_1676)
.L_1676:
        /*009c*/ 	.word	0x00000000
        /*00a0*/ 	.short	0x000a
        /*00a2*/ 	.short	0x0040
        /*00a4*/ 	.byte	0x00, 0xf0, 0x21, 0x00


	//----- nvinfo : EIATTR_KPARAM_INFO
	.align		4
.L_1677:
        /*00a8*/ 	.byte	0x04, 0x17
        /*00aa*/ 	.short	(.L_1679 - .L_1678)
.L_1678:
        /*00ac*/ 	.word	0x00000000
        /*00b0*/ 	.short	0x0009
        /*00b2*/ 	.short	0x0038
        /*00b4*/ 	.byte	0x00, 0xf0, 0x21, 0x00


	//----- nvinfo : EIATTR_KPARAM_INFO
	.align		4
.L_1679:
        /*00b8*/ 	.byte	0x04, 0x17
        /*00ba*/ 	.short	(.L_1681 - .L_1680)
.L_1680:
        /*00bc*/ 	.word	0x00000000
        /*00c0*/ 	.short	0x0008
        /*00c2*/ 	.short	0x0034
        /*00c4*/ 	.byte	0x00, 0xf0, 0x11, 0x00


	//----- nvinfo : EIATTR_KPARAM_INFO
	.align		4
.L_1681:
        /*00c8*/ 	.byte	0x04, 0x17
        /*00ca*/ 	.short	(.L_1683 - .L_1682)
.L_1682:
        /*00cc*/ 	.word	0x00000000
        /*00d0*/ 	.short	0x0007
        /*00d2*/ 	.short	0x0030
        /*00d4*/ 	.byte	0x00, 0xf0, 0x11, 0x00


	//----- nvinfo : EIATTR_KPARAM_INFO
	.align		4
.L_1683:
        /*00d8*/ 	.byte	0x04, 0x17
        /*00da*/ 	.short	(.L_1685 - .L_1684)
.L_1684:
        /*00dc*/ 	.word	0x00000000
        /*00e0*/ 	.short	0x0006
        /*00e2*/ 	.short	0x002c
        /*00e4*/ 	.byte	0x00, 0xf0, 0x11, 0x00


	//----- nvinfo : EIATTR_KPARAM_INFO
	.align		4
.L_1685:
        /*00e8*/ 	.byte	0x04, 0x17
        /*00ea*/ 	.short	(.L_1687 - .L_1686)
.L_1686:
        /*00ec*/ 	.word	0x00000000
        /*00f0*/ 	.short	0x0005
        /*00f2*/ 	.short	0x0028
        /*00f4*/ 	.byte	0x00, 0xf0, 0x11, 0x00


	//----- nvinfo : EIATTR_KPARAM_INFO
	.align		4
.L_1687:
        /*00f8*/ 	.byte	0x04, 0x17
        /*00fa*/ 	.short	(.L_1689 - .L_1688)
.L_1688:
        /*00fc*/ 	.word	0x00000000
        /*0100*/ 	.short	0x0004
        /*0102*/ 	.short	0x0020
        /*0104*/ 	.byte	0x00, 0xf0, 0x21, 0x00


	//----- nvinfo : EIATTR_KPARAM_INFO
	.align		4
.L_1689:
        /*0108*/ 	.byte	0x04, 0x17
        /*010a*/ 	.short	(.L_1691 - .L_1690)
.L_1690:
        /*010c*/ 	.word	0x00000000
        /*0110*/ 	.short	0x0003
        /*0112*/ 	.short	0x0018
        /*0114*/ 	.byte	0x00, 0xf0, 0x21, 0x00


	//----- nvinfo : EIATTR_KPARAM_INFO
	.align		4
.L_1691:
        /*0118*/ 	.byte	0x04, 0x17
        /*011a*/ 	.short	(.L_1693 - .L_1692)
.L_1692:
        /*011c*/ 	.word	0x00000000
        /*0120*/ 	.short	0x0002
        /*0122*/ 	.short	0x0010
        /*0124*/ 	.byte	0x00, 0xf0, 0x21, 0x00


	//----- nvinfo : EIATTR_KPARAM_INFO
	.align		4
.L_1693:
        /*0128*/ 	.byte	0x04, 0x17
        /*012a*/ 	.short	(.L_1695 - .L_1694)
.L_1694:
        /*012c*/ 	.word	0x00000000
        /*0130*/ 	.short	0x0001
        /*0132*/ 	.short	0x0008
        /*0134*/ 	.byte	0x00, 0xf0, 0x21, 0x00


	//----- nvinfo : EIATTR_KPARAM_INFO
	.align		4
.L_1695:
        /*0138*/ 	.byte	0x04, 0x17
        /*013a*/ 	.short	(.L_1697 - .L_1696)
.L_1696:
        /*013c*/ 	.word	0x00000000
        /*0140*/ 	.short	0x0000
        /*0142*/ 	.short	0x0000
        /*0144*/ 	.byte	0x00, 0xf0, 0x21, 0x00


	//----- nvinfo : EIATTR_SPARSE_MMA_MASK
	.align		4
.L_1697:
        /*0148*/ 	.byte	0x03, 0x50
        /*014a*/ 	.short	0x0000


	//----- nvinfo : EIATTR_MAXREG_COUNT
	.align		4
        /*014c*/ 	.byte	0x03, 0x1b
        /*014e*/ 	.short	0x00ff


	//----- nvinfo : EIATTR_NUM_BARRIERS
	.align		4
        /*0150*/ 	.byte	0x02, 0x4c
        /*0152*/ 	.byte	0x01
	.zero		1


	//----- nvinfo : EIATTR_MERCURY_ISA_VERSION
	.align		4
        /*0154*/ 	.byte	0x03, 0x5f
        /*0156*/ 	.short	0x0101


	//----- nvinfo : EIATTR_EXIT_INSTR_OFFSETS
	.align		4
        /*0158*/ 	.byte	0x04, 0x1c
        /*015a*/ 	.short	(.L_1699 - .L_1698)


	//   ....[0]....
.L_1698:
        /*015c*/ 	.word	0x00000290


	//   ....[1]....
        /*0160*/ 	.word	0x00000e50


	//   ....[2]....
        /*0164*/ 	.word	0x00014880


	//   ....[3]....
        /*0168*/ 	.word	0x00014b70


	//   ....[4]....
        /*016c*/ 	.word	0x00014de0


	//   ....[5]....
        /*0170*/ 	.word	0x00014f50


	//   ....[6]....
        /*0174*/ 	.word	0x00014fe0


	//   ....[7]....
        /*0178*/ 	.word	0x00015020


	//----- nvinfo : EIATTR_CRS_STACK_SIZE
	.align		4
.L_1699:
        /*017c*/ 	.byte	0x04, 0x1e
        /*017e*/ 	.short	(.L_1701 - .L_1700)
.L_1700:
        /*0180*/ 	.word	0x00000000


	//----- nvinfo : EIATTR_CBANK_PARAM_SIZE
	.align		4
.L_1701:
        /*0184*/ 	.byte	0x03, 0x19
        /*0186*/ 	.short	0x0074


	//----- nvinfo : EIATTR_PARAM_CBANK
	.align		4
        /*0188*/ 	.byte	0x04, 0x0a
        /*018a*/ 	.short	(.L_1703 - .L_1702)
	.align		4
.L_1702:
        /*018c*/ 	.word	index@(.nv.constant0._Z23gemm_half_q_half_kernelILi3ELi190ELb1ELb1ELi64EEvPK6__halfPKjS4_S2_PS0_iiiiPKtS7_iiiiiibS2_i)
        /*0190*/ 	.short	0x0210
        /*0192*/ 	.short	0x0074


	//----- nvinfo : EIATTR_SW_WAR
	.align		4
.L_1703:
        /*0194*/ 	.byte	0x04, 0x36
        /*0196*/ 	.short	(.L_1705 - .L_1704)
.L_1704:
        /*0198*/ 	.word	0x00000008
.L_1705:


//--------------------- .nv.info._Z23gemm_half_q_half_kernelILi3ELi160ELb1ELb1ELi64EEvPK6__halfPKjS4_S2_PS0_iiiiPKtS7_iiiiiibS2_i --------------------------
	.section	.nv.info._Z23gemm_half_q_half_kernelILi3ELi160ELb1ELb1ELi64EEvPK6__halfPKjS4_S2_PS0_iiiiPKtS7_iiiiiibS2_i,"",@"SHT_CUDA_INFO"
	.sectionflags	@""
	.align	4


	//----- nvinfo : EIATTR_CUDA_API_VERSION
	.align		4
        /*0000*/ 	.byte	0x04, 0x37
        /*0002*/ 	.short	(.L_1707 - .L_1706)
.L_1706:
        /*0004*/ 	.word	0x00000082


	//----- nvinfo : EIATTR_KPARAM_INFO
	.align		4
.L_1707:
        /*0008*/ 	.byte	0x04, 0x17
        /*000a*/ 	.short	(.L_1709 - .L_1708)
.L_1708:
        /*000c*/ 	.word	0x00000000
        /*0010*/ 	.short	0x0013
        /*0012*/ 	.short	0x0070
        /*0014*/ 	.byte	0x00, 0xf0, 0x11, 0x00


	//----- nvinfo : EIATTR_KPARAM_INFO
	.align		4
.L_1709:
        /*0018*/ 	.byte	0x04, 0x17
        /*001a*/ 	.short	(.L_1711 - .L_1710)
.L_1710:
        /*001c*/ 	.word	0x00000000
        /*0020*/ 	.short	0x0012
        /*0022*/ 	.short	0x0068
        /*0024*/ 	.byte	0x00, 0xf0, 0x21, 0x00


	//----- nvinfo : EIATTR_KPARAM_INFO
	.align		4
.L_1711:
        /*0028*/ 	.byte	0x04, 0x17
        /*002a*/ 	.short	(.L_1713 - .L_1712)
.L_1712:
        /*002c*/ 	.word	0x00000000
        /*0030*/ 	.short	0x0011
        /*0032*/ 	.short	0x0060
        /*0034*/ 	.byte	0x00, 0xf0, 0x05, 0x00


	//----- nvinfo : EIATTR_KPARAM_INFO
	.align		4
.L_1713:
        /*0038*/ 	.byte	0x04, 0x17
        /*003a*/ 	.short	(.L_1715 - .L_1714)
.L_1714:
        /*003c*/ 	.word	0x00000000
        /*0040*/ 	.short	0x0010
        /*0042*/ 	.short	0x005c
        /*0044*/ 	.byte	0x00, 0xf0, 0x11, 0x00


	//----- nvinfo : EIATTR_KPARAM_INFO
	.align		4
.L_1715:
        /*0048*/ 	.byte	0x04, 0x17
        /*004a*/ 	.short	(.L_1717 - .L_1716)
.L_1716:
        /*004c*/ 	.word	0x00000000
        /*0050*/ 	.short	0x000f
        /*0052*/ 	.short	0x0058
        /*0054*/ 	.byte	0x00, 0xf0, 0x11, 0x00


	//----- nvinfo : EIATTR_KPARAM_INFO
	.align		4
.L_1717:
        /*0058*/ 	.byte	0x04, 0x17
        /*005a*/ 	.short	(.L_1719 - .L_1718)
.L_1718:
        /*005c*/ 	.word	0x00000000
        /*0060*/ 	.short	0x000e
        /*0062*/ 	.short	0x0054
        /*0064*/ 	.byte	0x00, 0xf0, 0x11, 0x00


	//----- nvinfo : EIATTR_KPARAM_INFO
	.align		4
.L_1719:
        /*0068*/ 	.byte	0x04, 0x17
        /*006a*/ 	.short	(.L_1721 - .L_1720)
.L_1720:
        /*006c*/ 	.word	0x00000000
        /*0070*/ 	.short	0x000d
        /*0072*/ 	.short	0x0050
        /*0074*/ 	.byte	0x00, 0xf0, 0x11, 0x00


	//----- nvinfo : EIATTR_KPARAM_INFO
	.align		4
.L_1721:
        /*0078*/ 	.byte	0x04, 0x17
        /*007a*/ 	.short	(.L_1723 - .L_1722)
.L_1722:
        /*007c*/ 	.word	0x00000000
        /*0080*/ 	.short	0x000c
        /*0082*/ 	.short	0x004c
        /*0084*/ 	.byte	0x00, 0xf0, 0x11, 0x00


	//----- nvinfo : EIATTR_KPARAM_INFO
	.align		4
.L_1723:
        /*0088*/ 	.byte	0x04, 0x17
        /*008a*/ 	.short	(.L_1725 - .L_1724)
.L_1724:
        /*008c*/ 	.word	0x00000000
        /*0090*/ 	.short	0x000b
        /*0092*/ 	.short	0x0048
        /*0094*/ 	.byte	0x00, 0xf0, 0x11, 0x00


	//----- nvinfo : EIATTR_KPARAM_INFO
	.align		4
.L_1725:
        /*0098*/ 	.byte	0x04, 0x17
        /*009a*/ 	.short	(.L_1727 - .L_1726)
.L_1726:
        /*009c*/ 	.word	0x00000000
        /*00a0*/ 	.short	0x000a
        /*00a2*/ 	.short	0x0040
        /*00a4*/ 	.byte	0x00, 0xf0, 0x21, 0x00


	//----- nvinfo : EIATTR_KPARAM_INFO
	.align		4
.L_1727:
        /*00a8*/ 	.byte	0x04, 0x17
        /*00aa*/ 	.short	(.L_1729 - .L_1728)
.L_1728:
        /*00ac*/ 	.word	0x00000000
        /*00b0*/ 	.short	0x0009
        /*00b2*/ 	.short	0x0038
        /*00b4*/ 	.byte	0x00, 0xf0, 0x21, 0x00


	//----- nvinfo : EIATTR_KPARAM_INFO
	.align		4
.L_1729:
        /*00b8*/ 	.byte	0x04, 0x17
        /*00ba*/ 	.short	(.L_1731 - .L_1730)
.L_1730:
        /*00bc*/ 	.word	0x00000000
        /*00c0*/ 	.short	0x0008
        /*00c2*/ 	.short	0x0034
        /*00c4*/ 	.byte	0x00, 0xf0, 0x11, 0x00


	//----- nvinfo : EIATTR_KPARAM_INFO
	.align		4
.L_1731:
        /*00c8*/ 	.byte	0x04, 0x17
        /*00ca*/ 	.short	(.L_1733 - .L_1732)
.L_1732:
        /*00cc*/ 	.word	0x00000000
        /*00d0*/ 	.short	0x0007
        /*00d2*/ 	.short	0x0030
        /*00d4*/ 	.byte	0x00, 0xf0, 0x11, 0x00


	//----- nvinfo : EIATTR_KPARAM_INFO
	.align		4
.L_1733:
        /*00d8*/ 	.byte	0x04, 0x17
        /*00da*/ 	.short	(.L_1735 - .L_1734)
.L_1734:
        /*00dc*/ 	.word	0x00000000
        /*00e0*/ 	.short	0x0006
        /*00e2*/ 	.short	0x002c
        /*00e4*/ 	.byte	0x00, 0xf0, 0x11, 0x00


	//----- nvinfo : EIATTR_KPARAM_INFO
	.align		4
.L_1735:
        /*00e8*/ 	.byte	0x04, 0x17
        /*00ea*/ 	.short	(.L_1737 - .L_1736)
.L_1736:
        /*00ec*/ 	.word	0x00000000
        /*00f0*/ 	.short	0x0005
        /*00f2*/ 	.short	0x0028
        /*00f4*/ 	.byte	0x00, 0xf0, 0x11, 0x00


	//----- nvinfo : EIATTR_KPARAM_INFO
	.align		4
.L_1737:
        /*00f8*/ 	.byte	0x04, 0x17
        /*00fa*/ 	.short	(.L_1739 - .L_1738)
.L_1738:
        /*00fc*/ 	.word	0x00000000
        /*0100*/ 	.short	0x0004
        /*0102*/ 	.short	0x0020
        /*0104*/ 	.byte	0x00, 0xf0, 0x21, 0x00


	//----- nvinfo : EIATTR_KPARAM_INFO
	.align		4
.L_1739:
        /*0108*/ 	.byte	0x04, 0x17
        /*010a*/ 	.short	(.L_1741 - .L_1740)
.L_1740:
        /*010c*/ 	.word	0x00000000
        /*0110*/ 	.short	0x0003
        /*0112*/ 	.short	0x0018
        /*0114*/ 	.byte	0x00, 0xf0, 0x21, 0x00


	//----- nvinfo : EIATTR_KPARAM_INFO
	.align		4
.L_1741:
        /*0118*/ 	.byte	0x04, 0x17
        /*011a*/ 	.short	(.L_1743 - .L_1742)
.L_1742:
        /*011c*/ 	.word	0x00000000
        /*0120*/ 	.short	0x0002
        /*0122*/ 	.short	0x0010
        /*0124*/ 	.byte	0x00, 0xf0, 0x21, 0x00


	//----- nvinfo : EIATTR_KPARAM_INFO
	.align		4
.L_1743:
        /*0128*/ 	.byte	0x04, 0x17
        /*012a*/ 	.short	(.L_1745 - .L_1744)
.L_1744:
        /*012c*/ 	.word	0x00000000
        /*0130*/ 	.short	0x0001
        /*0132*/ 	.short	0x0008
        /*0134*/ 	.byte	0x00, 0xf0, 0x21, 0x00


	//----- nvinfo : EIATTR_KPARAM_INFO
	.align		4
.L_1745:
        /*0138*/ 	.byte	0x04, 0x17
        /*013a*/ 	.short	(.L_1747 - .L_1746)
.L_1746:
        /*013c*/ 	.word	0x00000000
        /*0140*/ 	.short	0x0000
        /*0142*/ 	.short	0x0000
        /*0144*/ 	.byte	0x00, 0xf0, 0x21, 0x00


	//----- nvinfo : EIATTR_SPARSE_MMA_MASK
	.align		4
.L_1747:
        /*0148*/ 	.byte	0x03, 0x50
        /*014a*/ 	.short	0x0000


	//----- nvinfo : EIATTR_MAXREG_COUNT
	.align		4
        /*014c*/ 	.byte	0x03, 0x1b
        /*014e*/ 	.short	0x00ff


	//----- nvinfo : EIATTR_NUM_BARRIERS
	.align		4
        /*0150*/ 	.byte	0x02, 0x4c
        /*0152*/ 	.byte	0x01
	.zero		1


	//----- nvinfo : EIATTR_MERCURY_ISA_VERSION
	.align		4
        /*0154*/ 	.byte	0x03, 0x5f
        /*0156*/ 	.short	0x0101


	//----- nvinfo : EIATTR_EXIT_INSTR_OFFSETS
	.align		4
        /*0158*/ 	.byte	0x04, 0x1c
        /*015a*/ 	.short	(.L_1749 - .L_1748)


	//   ....[0]....
.L_1748:
        /*015c*/ 	.word	0x00000290


	//   ....[1]....
        /*0160*/ 	.word	0x00000e50


	//   ....[2]....
        /*0164*/ 	.word	0x0000a330


	//   ....[3]....
        /*0168*/ 	.word	0x0000a620


	//   ....[4]....
        /*016c*/ 	.word	0x0000a8a0


	//   ....[5]....
        /*0170*/ 	.word	0x0000aa10


	//   ....[6]....
        /*0174*/ 	.word	0x0000aab0


	//   ....[7]....
        /*0178*/ 	.word	0x0000aaf0


	//----- nvinfo : EIATTR_CRS_STACK_SIZE
	.align		4
.L_1749:
        /*017c*/ 	.byte	0x04, 0x1e
        /*017e*/ 	.short	(.L_1751 - .L_1750)
.L_1750:
        /*0180*/ 	.word	0x00000000


	//----- nvinfo : EIATTR_CBANK_PARAM_SIZE
	.align		4
.L_1751:
        /*0184*/ 	.byte	0x03, 0x19
        /*0186*/ 	.short	0x0074


	//----- nvinfo : EIATTR_PARAM_CBANK
	.align		4
        /*0188*/ 	.byte	0x04, 0x0a
        /*018a*/ 	.short	(.L_1753 - .L_1752)
	.align		4
.L_1752:
        /*018c*/ 	.word	index@(.nv.constant0._Z23gemm_half_q_half_kernelILi3ELi160ELb1ELb1ELi64EEvPK6__halfPKjS4_S2_PS0_iiiiPKtS7_iiiiiibS2_i)
        /*0190*/ 	.short	0x0210
        /*0192*/ 	.short	0x0074


	//----- nvinfo : EIATTR_SW_WAR
	.align		4
.L_1753:
        /*0194*/ 	.byte	0x04, 0x36
        /*0196*/ 	.short	(.L_1755 - .L_1754)
.L_1754:
        /*0198*/ 	.word	0x00000008
.L_1755:


//--------------------- .nv.info._Z23gemm_half_q_half_kernelILi3ELi40ELb1ELb1ELi64EEvPK6__halfPKjS4_S2_PS0_iiiiPKtS7_iiiiiibS2_i --------------------------
	.section	.nv.info._Z23gemm_half_q_half_kernelILi3ELi40ELb1ELb1ELi64EEvPK6__halfPKjS4_S2_PS0_iiiiPKtS7_iiiiiibS2_i,"",@"SHT_CUDA_INFO"
	.sectionflags	@""
	.align	4


	//----- nvinfo : EIATTR_CUDA_API_VERSION
	.align		4
        /*0000*/ 	.byte	0x04, 0x37
        /*0002*/ 	.short	(.L_1757 - .L_1756)
.L_1756:
        /*0004*/ 	.word	0x00000082


	//----- nvinfo : EIATTR_KPARAM_INFO
	.align		4
.L_1757:
        /*0008*/ 	.byte	0x04, 0x17
        /*000a*/ 	.short	(.L_1759 - .L_1758)
.L_1758:
        /*000c*/ 	.word	0x00000000
        /*0010*/ 	.short	0x0013
        /*0012*/ 	.short	0x0070
        /*0014*/ 	.byte	0x00, 0xf0, 0x11, 0x00


	//----- nvinfo : EIATTR_KPARAM_INFO
	.align		4
.L_1759:
        /*0018*/ 	.byte	0x04, 0x17
        /*001a*/ 	.short	(.L_1761 - .L_1760)
.L_1760:
        /*001c*/ 	.word	0x00000000
        /*0020*/ 	.short	0x0012
        /*0022*/ 	.short	0x0068
        /*0024*/ 	.byte	0x00, 0xf0, 0x21, 0x00


	//----- nvinfo : EIATTR_KPARAM_INFO
	.align		4
.L_1761:
        /*0028*/ 	.byte	0x04, 0x17
        /*002a*/ 	.short	(.L_1763 - .L_1762)
.L_1762:
        /*002c*/ 	.word	0x00000000
        /*0030*/ 	.short	0x0011
        /*0032*/ 	.short	0x0060
        /*0034*/ 	.byte	0x00, 0xf0, 0x05, 0x00


	//----- nvinfo : EIATTR_KPARAM_INFO
	.align		4
.L_1763:
        /*0038*/ 	.byte	0x04, 0x17
        /*003a*/ 	.short	(.L_1765 - .L_1764)
.L_1764:
        /*003c*/ 	.word	0x00000000
        /*0040*/ 	.short	0x0010
        /*0042*/ 	.short	0x005c
        /*0044*/ 	.byte	0x00, 0xf0, 0x11, 0x00


	//----- nvinfo : EIATTR_KPARAM_INFO
	.align		4
.L_1765:
        /*0048*/ 	.byte	0x04, 0x17
        /*004a*/ 	.short	(.L_1767 - .L_1766)
.L_1766:
        /*004c*/ 	.word	0x00000000
        /*0050*/ 	.short	0x000f
        /*0052*/ 	.short	0x0058
        /*0054*/ 	.byte	0x00, 0xf0, 0x11, 0x00


	//----- nvinfo : EIATTR_KPARAM_INFO
	.align		4
.L_1767:
        /*0058*/ 	.byte	0x04, 0x17
        /*005a*/ 	.short	(.L_1769 - .L_1768)
.L_1768:
        /*005c*/ 	.word	0x00000000
        /*0060*/ 	.short	0x000e
        /*0062*/ 	.short	0x0054
        /*0064*/ 	.byte	0x00, 0xf0, 0x11, 0x00


	//----- nvinfo : EIATTR_KPARAM_INFO
	.align		4
.L_1769:
        /*0068*/ 	.byte	0x04, 0x17
        /*006a*/ 	.short	(.L_1771 - .L_1770)
.L_1770:
        /*006c*/ 	.word	0x00000000
        /*0070*/ 	.short	0x000d
        /*0072*/ 	.short	0x0050
        /*0074*/ 	.byte	0x00, 0xf0, 0x11, 0x00


	//----- nvinfo : EIATTR_KPARAM_INFO
	.align		4
.L_1771:
        /*0078*/ 	.byte	0x04, 0x17
        /*007a*/ 	.short	(.L_1773 - .L_1772)
.L_1772:
        /*007c*/ 	.word	0x00000000
        /*0080*/ 	.short	0x000c
        /*0082*/ 	.short	0x004c
        /*0084*/ 	.byte	0x00, 0xf0, 0x11, 0x00


	//----- nvinfo : EIATTR_KPARAM_INFO
	.align		4
.L_1773:
        /*0088*/ 	.byte	0x04, 0x17
        /*008a*/ 	.short	(.L_1775 - .L_1774)
.L_1774:
        /*008c*/ 	.word	0x00000000
        /*0090*/ 	.short	0x000b
        /*0092*/ 	.short	0x0048
        /*0094*/ 	.byte	0x00, 0xf0, 0x11, 0x00


	//----- nvinfo : EIATTR_KPARAM_INFO
	.align		4
.L_1775:
        /*0098*/ 	.byte	0x04, 0x17
        /*009a*/ 	.short	(.L_1777 - .L_1776)
.L_1776:
        /*009c*/ 	.word	0x00000000
        /*00a0*/ 	.short	0x000a
        /*00a2*/ 	.short	0x0040
        /*00a4*/ 	.byte	0x00, 0xf0, 0x21, 0x00


	//----- nvinfo : EIATTR_KPARAM_INFO
	.align		4
.L_1777:
        /*00a8*/ 	.byte	0x04, 0x17
        /*00aa*/ 	.short	(.L_1779 - .L_1778)
.L_1778:
        /*00ac*/ 	.word	0x00000000
        /*00b0*/ 	.short	0x0009
        /*00b2*/ 	.short	0x0038
        /*00b4*/ 	.byte	0x00, 0xf0, 0x21, 0x00


	//----- nvinfo : EIATTR_KPARAM_INFO
	.align		4
.L_1779:
        /*00b8*/ 	.byte	0x04, 0x17
        /*00ba*/ 	.short	(.L_1781 - .L_1780)
.L_1780:
        /*00bc*/ 	.word	0x00000000
        /*00c0*/ 	.short	0x0008
        /*00c2*/ 	.short	0x0034
        /*00c4*/ 	.byte	0x00, 0xf0, 0x11, 0x00


	//----- nvinfo : EIATTR_KPARAM_INFO
	.align		4
.L_1781:
        /*00c8*/ 	.byte	0x04, 0x17
        /*00ca*/ 	.short	(.L_1783 - .L_1782)
.L_1782:
        /*00cc*/ 	.word	0x00000000
        /*00d0*/ 	.short	0x0007
        /*00d2*/ 	.short	0x0030
        /*00d4*/ 	.byte	0x00, 0xf0, 0x11, 0x00


	//----- nvinfo : EIATTR_KPARAM_INFO
	.align		4
.L_1783:
        /*00d8*/ 	.byte	0x04, 0x17
        /*00da*/ 	.short	(.L_1785 - .L_1784)
.L_1784:
        /*00dc*/ 	.word	0x00000000
        /*00e0*/ 	.short	0x0006
        /*00e2*/ 	.short	0x002c
        /*00e4*/ 	.byte	0x00, 0xf0, 0x11, 0x00


	//----- nvinfo : EIATTR_KPARAM_INFO
	.align		4
.L_1785:
        /*00e8*/ 	.byte	0x04, 0x17
        /*00ea*/ 	.short	(.L_1787 - .L_1786)
.L_1786:
        /*00ec*/ 	.word	0x00000000
        /*00f0*/ 	.short	0x0005
        /*00f2*/ 	.short	0x0028
        /*00f4*/ 	.byte	0x00, 0xf0, 0x11, 0x00


	//----- nvinfo : EIATTR_KPARAM_INFO
	.align		4
.L_1787:
        /*00f8*/ 	.byte	0x04, 0x17
        /*00fa*/ 	.short	(.L_1789 - .L_1788)
.L_1788:
        /*00fc*/ 	.word	0x00000000
        /*0100*/ 	.short	0x0004
        /*0102*/ 	.short	0x0020
        /*0104*/ 	.byte	0x00, 0xf0, 0x21, 0x00


	//----- nvinfo : EIATTR_KPARAM_INFO
	.align		4
.L_1789:
        /*0108*/ 	.byte	0x04, 0x17
        /*010a*/ 	.short	(.L_1791 - .L_1790)
.L_1790:
        /*010c*/ 	.word	0x00000000
        /*0110*/ 	.short	0x0003
        /*0112*/ 	.short	0x0018
        /*0114*/ 	.byte	0x00, 0xf0, 0x21, 0x00


	//----- nvinfo : EIATTR_KPARAM_INFO
	.align		4
.L_1791:
        /*0118*/ 	.byte	0x04, 0x17
        /*011a*/ 	.short	(.L_1793 - .L_1792)
.L_1792:
        /*011c*/ 	.word	0x00000000
        /*0120*/ 	.short	0x0002
        /*0122*/ 	.short	0x0010
        /*0124*/ 	.byte	0x00, 0xf0, 0x21, 0x00


	//----- nvinfo : EIATTR_KPARAM_INFO
	.align		4
.L_1793:
        /*0128*/ 	.byte	0x04, 0x17
        /*012a*/ 	.short	(.L_1795 - .L_1794)
.L_1794:
        /*012c*/ 	.word	0x00000000
        /*0130*/ 	.short	0x0001
        /*0132*/ 	.short	0x0008
        /*0134*/ 	.byte	0x00, 0xf0, 0x21, 0x00


	//----- nvinfo : EIATTR_KPARAM_INFO
	.align		4
.L_1795:
        /*0138*/ 	.byte	0x04, 0x17
        /*013a*/ 	.short	(.L_1797 - .L_1796)
.L_1796:
        /*013c*/ 	.word	0x00000000
        /*0140*/ 	.short	0x0000
        /*0142*/ 	.short	0x0000
        /*0144*/ 	.byte	0x00, 0xf0, 0x21, 0x00


	//----- nvinfo : EIATTR_SPARSE_MMA_MASK
	.align		4
.L_1797:
        /*0148*/ 	.byte	0x03, 0x50
        /*014a*/ 	.short	0x0000


	//----- nvinfo : EIATTR_MAXREG_COUNT
	.align		4
        /*014c*/ 	.byte	0x03, 0x1b
        /*014e*/ 	.short	0x00ff


	//----- nvinfo : EIATTR_NUM_BARRIERS
	.align		4
        /*0150*/ 	.byte	0x02, 0x4c
        /*0152*/ 	.byte	0x01
	.zero		1


	//----- nvinfo : EIATTR_MERCURY_ISA_VERSION
	.align		4
        /*0154*/ 	.byte	0x03, 0x5f
        /*0156*/ 	.short	0x0101


	//----- nvinfo : EIATTR_EXIT_INSTR_OFFSETS
	.align		4
        /*0158*/ 	.byte	0x04, 0x1c
        /*015a*/ 	.short	(.L_1799 - .L_1798)


	//   ....[0]....
.L_1798:
        /*015c*/ 	.word	0x00000290


	//   ....[1]....
        /*0160*/ 	.word	0x000009b0


	//   ....[2]....
        /*0164*/ 	.word	0x00008db0


	//   ....[3]....
        /*0168*/ 	.word	0x000090a0


	//   ....[4]....
        /*016c*/ 	.word	0x00009320


	//   ....[5]....
        /*0170*/ 	.word	0x00009490


	//   ....[6]....
        /*0174*/ 	.word	0x00009530


	//   ....[7]....
        /*0178*/ 	.word	0x00009570


	//----- nvinfo : EIATTR_CRS_STACK_SIZE
	.align		4
.L_1799:
        /*017c*/ 	.byte	0x04, 0x1e
        /*017e*/ 	.short	(.L_1801 - .L_1800)
.L_1800:
        /*0180*/ 	.word	0x00000000


	//----- nvinfo : EIATTR_CBANK_PARAM_SIZE
	.align		4
.L_1801:
        /*0184*/ 	.byte	0x03, 0x19
        /*0186*/ 	.short	0x0074


	//----- nvinfo : EIATTR_PARAM_CBANK
	.align		4
        /*0188*/ 	.byte	0x04, 0x0a
        /*018a*/ 	.short	(.L_1803 - .L_1802)
	.align		4
.L_1802:
        /*018c*/ 	.word	index@(.nv.constant0._Z23gemm_half_q_half_kernelILi3ELi40ELb1ELb1ELi64EEvPK6__halfPKjS4_S2_PS0_iiiiPKtS7_iiiiiibS2_i)
        /*0190*/ 	.short	0x0210
        /*0192*/ 	.short	0x0074


	//----- nvinfo : EIATTR_SW_WAR
	.align		4
.L_1803:
        /*0194*/ 	.byte	0x04, 0x36
        /*0196*/ 	.short	(.L_1805 - .L_1804)
.L_1804:
        /*0198*/ 	.word	0x00000008
.L_1805:


//--------------------- .nv.info._Z23gemm_half_q_half_kernelILi3ELi10ELb1ELb1ELi64EEvPK6__halfPKjS4_S2_PS0_iiiiPKtS7_iiiiiibS2_i --------------------------
	.section	.nv.info._Z23gemm_half_q_half_kernelILi3ELi10ELb1ELb1ELi64EEvPK6__halfPKjS4_S2_PS0_iiiiPKtS7_iiiiiibS2_i,"",@"SHT_CUDA_INFO"
	.sectionflags	@""
	.align	4


	//----- nvinfo : EIATTR_CUDA_API_VERSION
	.align		4
        /*0000*/ 	.byte	0x04, 0x37
        /*0002*/ 	.short	(.L_1807 - .L_1806)
.L_1806:
        /*0004*/ 	.word	0x00000082


	//----- nvinfo : EIATTR_KPARAM_INFO
	.align		4
.L_1807:
        /*0008*/ 	.byte	0x04, 0x17
        /*000a*/ 	.short	(.L_1809 - .L_1808)
.L_1808:
        /*000c*/ 	.word	0x00000000
        /*0010*/ 	.short	0x0013
        /*0012*/ 	.short	0x0070
        /*0014*/ 	.byte	0x00, 0xf0, 0x11, 0x00


	//----- nvinfo : EIATTR_KPARAM_INFO
	.align		4
.L_1809:
        /*0018*/ 	.byte	0x04, 0x17
        /*001a*/ 	.short	(.L_1811 - .L_1810)
.L_1810:
        /*001c*/ 	.word	0x00000000
        /*0020*/ 	.short	0x0012
        /*0022*/ 	.short	0x0068
        /*0024*/ 	.byte	0x00, 0xf0, 0x21, 0x00


	//----- nvinfo : EIATTR_KPARAM_INFO
	.align		4
.L_1811:
        /*0028*/ 	.byte	0x04, 0x17
        /*002a*/ 	.short	(.L_1813 - .L_1812)
.L_1812:
        /*002c*/ 	.word	0x00000000
        /*0030*/ 	.short	0x0011
        /*0032*/ 	.short	0x0060
        /*0034*/ 	.byte	0x00, 0xf0, 0x05, 0x00


	//----- nvinfo : EIATTR_KPARAM_INFO
	.align		4
.L_1813:
        /*0038*/ 	.byte	0x04, 0x17
        /*003a*/ 	.short	(.L_1815 - .L_1814)
.L_1814:
        /*003c*/ 	.word	0x00000000
        /*0040*/ 	.short	0x0010
        /*0042*/ 	.short	0x005c
        /*0044*/ 	.byte	0x00, 0xf0, 0x11, 0x00


	//----- nvinfo : EIATTR_KPARAM_INFO
	.align		4
.L_1815:
        /*0048*/ 	.byte	0x04, 0x17
        /*004a*/ 	.short	(.L_1817 - .L_1816)
.L_1816:
        /*004c*/ 	.word	0x00000000
        /*0050*/ 	.short	0x000f
        /*0052*/ 	.short	0x0058
        /*0054*/ 	.byte	0x00, 0xf0, 0x11, 0x00


	//----- nvinfo : EIATTR_KPARAM_INFO
	.align		4
.L_1817:
        /*0058*/ 	.byte	0x04, 0x17
        /*005a*/ 	.short	(.L_1819 - .L_1818)
.L_1818:
        /*005c*/ 	.word	0x00000000
        /*0060*/ 	.short	0x000e
        /*0062*/ 	.short	0x0054
        /*0064*/ 	.byte	0x00, 0xf0, 0x11, 0x00


	//----- nvinfo : EIATTR_KPARAM_INFO
	.align		4
.L_1819:
        /*0068*/ 	.byte	0x04, 0x17
        /*006a*/ 	.short	(.L_1821 - .L_1820)
.L_1820:
        /*006c*/ 	.word	0x00000000
        /*0070*/ 	.short	0x000d
        /*0072*/ 	.short	0x0050
        /*0074*/ 	.byte	0x00, 0xf0, 0x11, 0x00


	//----- nvinfo : EIATTR_KPARAM_INFO
	.align		4
.L_1821:
        /*0078*/ 	.byte	0x04, 0x17
        /*007a*/ 	.short	(.L_1823 - .L_1822)
.L_1822:
        /*007c*/ 	.word	0x00000000
        /*0080*/ 	.short	0x000c
        /*0082*/ 	.short	0x004c
        /*0084*/ 	.byte	0x00, 0xf0, 0x11, 0x00


	//----- nvinfo : EIATTR_KPARAM_INFO
	.align		4
.L_1823:
        /*0088*/ 	.byte	0x04, 0x17
        /*008a*/ 	.short	(.L_1825 - .L_1824)
.L_1824:
        /*008c*/ 	.word	0x00000000
        /*0090*/ 	.short	0x000b
        /*0092*/ 	.short	0x0048
        /*0094*/ 	.byte	0x00, 0xf0, 0x11, 0x00


	//----- nvinfo : EIATTR_KPARAM_INFO
	.align		4
.L_1825:
        /*0098*/ 	.byte	0x04, 0x17
        /*009a*/ 	.short	(.L_1827 - .L_1826)
.L_1826:
        /*009c*/ 	.word	0x00000000
        /*00a0*/ 	.short	0x000a
        /*00a2*/ 	.short	0x0040
        /*00a4*/ 	.byte	0x00, 0xf0, 0x21, 0x00


	//----- nvinfo : EIATTR_KPARAM_INFO
	.align		4
.L_1827:
        /*00a8*/ 	.byte	0x04, 0x17
        /*00aa*/ 	.short	(.L_1829 - .L_1828)
.L_1828:
        /*00ac*/ 	.word	0x00000000
        /*00b0*/ 	.short	0x0009
        /*00b2*/ 	.short	0x0038
        /*00b4*/ 	.byte	0x00, 0xf0, 0x21, 0x00


	//----- nvinfo : EIATTR_KPARAM_INFO
	.align		4
.L_1829:
        /*00b8*/ 	.byte	0x04, 0x17
        /*00ba*/ 	.short	(.L_1831 - .L_1830)
.L_1830:
        /*00bc*/ 	.word	0x00000000
        /*00c0*/ 	.short	0x0008
        /*00c2*/ 	.short	0x0034
        /*00c4*/ 	.byte	0x00, 0xf0, 0x11, 0x00


	//----- nvinfo : EIATTR_KPARAM_INFO
	.align		4
.L_1831:
        /*00c8*/ 	.byte	0x04, 0x17
        /*00ca*/ 	.short	(.L_1833 - .L_1832)
.L_1832:
        /*00cc*/ 	.word	0x00000000
        /*00d0*/ 	.short	0x0007
        /*00d2*/ 	.short	0x0030
        /*00d4*/ 	.byte	0x00, 0xf0, 0x11, 0x00


	//----- nvinfo : EIATTR_KPARAM_INFO
	.align		4
.L_1833:
        /*00d8*/ 	.byte	0x04, 0x17
        /*00da*/ 	.short	(.L_1835 - .L_1834)
.L_1834:
        /*00dc*/ 	.word	0x00000000
        /*00e0*/ 	.short	0x0006
        /*00e2*/ 	.short	0x002c
        /*00e4*/ 	.byte	0x00, 0xf0, 0x11, 0x00


	//----- nvinfo : EIATTR_KPARAM_INFO
	.align		4
.L_1835:
        /*00e8*/ 	.byte	0x04, 0x17
        /*00ea*/ 	.short	(.L_1837 - .L_1836)
.L_1836:
        /*00ec*/ 	.word	0x00000000
        /*00f0*/ 	.short	0x0005
        /*00f2*/ 	.short	0x0028
        /*00f4*/ 	.byte	0x00, 0xf0, 0x11, 0x00


	//----- nvinfo : EIATTR_KPARAM_INFO
	.align		4
.L_1837:
        /*00f8*/ 	.byte	0x04, 0x17
        /*00fa*/ 	.short	(.L_1839 - .L_1838)
.L_1838:
        /*00fc*/ 	.word	0x00000000
        /*0100*/ 	.short	0x0004
        /*0102*/ 	.short	0x0020
        /*0104*/ 	.byte	0x00, 0xf0, 0x21, 0x00


	//----- nvinfo : EIATTR_KPARAM_INFO
	.align		4
.L_1839:
        /*0108*/ 	.byte	0x04, 0x17
        /*010a*/ 	.short	(.L_1841 - .L_1840)
.L_1840:
        /*010c*/ 	.word	0x00000000
        /*0110*/ 	.short	0x0003
        /*0112*/ 	.short	0x0018
        /*0114*/ 	.byte	0x00, 0xf0, 0x21, 0x00


	//----- nvinfo : EIATTR_KPARAM_INFO
	.align		4
.L_1841:
        /*0118*/ 	.byte	0x04, 0x17
        /*011a*/ 	.short	(.L_1843 - .L_1842)
.L_1842:
        /*011c*/ 	.word	0x00000000
        /*0120*/ 	.short	0x0002
        /*0122*/ 	.short	0x0010
        /*0124*/ 	.byte	0x00, 0xf0, 0x21, 0x00


	//----- nvinfo : EIATTR_KPARAM_INFO
	.align		4
.L_1843:
        /*0128*/ 	.byte	0x04, 0x17
        /*012a*/ 	.short	(.L_1845 - .L_1844)
.L_1844:
        /*012c*/ 	.word	0x00000000
        /*0130*/ 	.short	0x0001
        /*0132*/ 	.short	0x0008
        /*0134*/ 	.byte	0x00, 0xf0, 0x21, 0x00


	//----- nvinfo : EIATTR_KPARAM_INFO
	.align		4
.L_1845:
        /*0138*/ 	.byte	0x04, 0x17
        /*013a*/ 	.short	(.L_1847 - .L_1846)
.L_1846:
        /*013c*/ 	.word	0x00000000
        /*0140*/ 	.short	0x0000
        /*0142*/ 	.short	0x0000
        /*0144*/ 	.byte	0x00, 0xf0, 0x21, 0x00


	//----- nvinfo : EIATTR_SPARSE_MMA_MASK
	.align		4
.L_1847:
        /*0148*/ 	.byte	0x03, 0x50
        /*014a*/ 	.short	0x0000


	//----- nvinfo : EIATTR_MAXREG_COUNT
	.align		4
        /*014c*/ 	.byte	0x03, 0x1b
        /*014e*/ 	.short	0x00ff


	//----- nvinfo : EIATTR_NUM_BARRIERS
	.align		4
        /*0150*/ 	.byte	0x02, 0x4c
        /*0152*/ 	.byte	0x01
	.zero		1


	//----- nvinfo : EIATTR_MERCURY_ISA_VERSION
	.align		4
        /*0154*/ 	.byte	0x03, 0x5f
        /*0156*/ 	.short	0x0101


	//----- nvinfo : EIATTR_EXIT_INSTR_OFFSETS
	.align		4
        /*0158*/ 	.byte	0x04, 0x1c
        /*015a*/ 	.short	(.L_1849 - .L_1848)


	//   ....[0]....
.L_1848:
        /*015c*/ 	.word	0x00000290


	//   ....[1]....
        /*0160*/ 	.word	0x000009b0


	//   ....[2]....
        /*0164*/ 	.word	0x00007ae0


	//   ....[3]....
        /*0168*/ 	.word	0x00007dd0


	//   ....[4]....
        /*016c*/ 	.word	0x00008040


	//   ....[5]....
        /*0170*/ 	.word	0x000081b0


	//   ....[6]....
        /*0174*/ 	.word	0x00008240


	//   ....[7]....
        /*0178*/ 	.word	0x00008280


	//----- nvinfo : EIATTR_CRS_STACK_SIZE
	.align		4
.L_1849:
        /*017c*/ 	.byte	0x04, 0x1e
        /*017e*/ 	.short	(.L_1851 - .L_1850)
.L_1850:
        /*0180*/ 	.word	0x00000000


	//----- nvinfo : EIATTR_CBANK_PARAM_SIZE
	.align		4
.L_1851:
        /*0184*/ 	.byte	0x03, 0x19
        /*0186*/ 	.short	0x0074


	//----- nvinfo : EIATTR_PARAM_CBANK
	.align		4
        /*0188*/ 	.byte	0x04, 0x0a
        /*018a*/ 	.short	(.L_1853 - .L_1852)
	.align		4
.L_1852:
        /*018c*/ 	.word	index@(.nv.constant0._Z23gemm_half_q_half_kernelILi3ELi10ELb1ELb1ELi64EEvPK6__halfPKjS4_S2_PS0_iiiiPKtS7_iiiiiibS2_i)
        /*0190*/ 	.short	0x0210
        /*0192*/ 	.short	0x0074


	//----- nvinfo : EIATTR_SW_WAR
	.align		4
.L_1853:
        /*0194*/ 	.byte	0x04, 0x36
        /*0196*/ 	.short	(.L_1855 - .L_1854)
.L_1854:
        /*0198*/ 	.word	0x00000008
.L_1855:


//--------------------- .nv.info._Z23gemm_half_q_half_kernelILi3ELi172ELb1ELb1ELi64EEvPK6__halfPKjS4_S2_PS0_iiiiPKtS7_iiiiiibS2_i --------------------------
	.section	.nv.info._Z23gemm_half_q_half_kernelILi3ELi172ELb1ELb1ELi64EEvPK6__halfPKjS4_S2_PS0_iiiiPKtS7_iiiiiibS2_i,"",@"SHT_CUDA_INFO"
	.sectionflags	@""
	.align	4


	//----- nvinfo : EIATTR_CUDA_API_VERSION
	.align		4
        /*0000*/ 	.byte	0x04, 0x37
        /*0002*/ 	.short	(.L_1857 - .L_1856)
.L_1856:
        /*0004*/ 	.word	0x00000082


	//----- nvinfo : EIATTR_KPARAM_INFO
	.align		4
.L_1857:
        /*0008*/ 	.byte	0x04, 0x17
        /*000a*/ 	.short	(.L_1859 - .L_1858)
.L_1858:
        /*000c*/ 	.word	0x00000000
        /*0010*/ 	.short	0x0013
        /*0012*/ 	.short	0x0070
        /*0014*/ 	.byte	0x00, 0xf0, 0x11, 0x00


	//----- nvinfo : EIATTR_KPARAM_INFO
	.align		4
.L_1859:
        /*0018*/ 	.byte	0x04, 0x17
        /*001a*/ 	.short	(.L_1861 - .L_1860)
.L_1860:
        /*001c*/ 	.word	0x00000000
        /*0020*/ 	.short	0x0012
        /*0022*/ 	.short	0x0068
        /*0024*/ 	.byte	0x00, 0xf0, 0x21, 0x00


	//----- nvinfo : EIATTR_KPARAM_INFO
	.align		4
.L_1861:
        /*0028*/ 	.byte	0x04, 0x17
        /*002a*/ 	.short	(.L_1863 - .L_1862)
.L_1862:
        /*002c*/ 	.word	0x00000000
        /*0030*/ 	.short	0x0011
        /*0032*/ 	.short	0x0060
        /*0034*/ 	.byte	0x00, 0xf0, 0x05, 0x00


	//----- nvinfo : EIATTR_KPARAM_INFO
	.align		4
.L_1863:
        /*0038*/ 	.byte	0x04, 0x17
        /*003a*/ 	.short	(.L_1865 - .L_1864)
.L_1864:
        /*003c*/ 	.word	0x00000000
        /*0040*/ 	.short	0x0010
        /*0042*/ 	.short	0x005c
        /*0044*/ 	.byte	0x00, 0xf0, 0x11, 0x00


	//----- nvinfo : EIATTR_KPARAM_INFO
	.align		4
.L_1865:
        /*0048*/ 	.byte	0x04, 0x17
        /*004a*/ 	.short	(.L_1867 - .L_1866)
.L_1866:
        /*004c*/ 	.word	0x00000000
        /*0050*/ 	.short	0x000f
        /*0052*/ 	.short	0x0058
        /*0054*/ 	.byte	0x00, 0xf0, 0x11, 0x00


	//----- nvinfo : EIATTR_KPARAM_INFO
	.align		4
.L_1867:
        /*0058*/ 	.byte	0x04, 0x17
        /*005a*/ 	.short	(.L_1869 - .L_1868)
.L_1868:
        /*005c*/ 	.word	0x00000000
        /*0060*/ 	.short	0x000e
        /*0062*/ 	.short	0x0054
        /*0064*/ 	.byte	0x00, 0xf0, 0x11, 0x00


	//----- nvinfo : EIATTR_KPARAM_INFO
	.align		4
.L_1869:
        /*0068*/ 	.byte	0x04, 0x17
        /*006a*/ 	.short	(.L_1871 - .L_1870)
.L_1870:
        /*006c*/ 	.word	0x00000000
        /*0070*/ 	.short	0x000d
        /*0072*/ 	.short	0x0050
        /*0074*/ 	.byte	0x00, 0xf0, 0x11, 0x00


	//----- nvinfo : EIATTR_KPARAM_INFO
	.align		4
.L_1871:
        /*0078*/ 	.byte	0x04, 0x17
        /*007a*/ 	.short	(.L_1873 - .L_1872)
.L_1872:
        /*007c*/ 	.word	0x00000000
        /*0080*/ 	.short	0x000c
        /*0082*/ 	.short	0x004c
        /*0084*/ 	.byte	0x00, 0xf0, 0x11, 0x00


	//----- nvinfo : EIATTR_KPARAM_INFO
	.align		4
.L_1873:
        /*0088*/ 	.byte	0x04, 0x17
        /*008a*/ 	.short	(.L_1875 - .L_1874)
.L_1874:
        /*008c*/ 	.word	0x00000000
        /*0090*/ 	.short	0x000b
        /*0092*/ 	.short	0x0048
        /*0094*/ 	.byte	0x00, 0xf0, 0x11, 0x00


	//----- nvinfo : EIATTR_KPARAM_INFO
	.align		4
.L_1875:
        /*0098*/ 	.byte	0x04, 0x17
        /*009a*/ 	.short	(.L_1877 - .L_1876)
.L_1876:
        /*009c*/ 	.word	0x00000000
        /*00a0*/ 	.short	0x000a
        /*00a2*/ 	.short	0x0040
        /*00a4*/ 	.byte	0x00, 0xf0, 0x21, 0x00


	//----- nvinfo : EIATTR_KPARAM_INFO
	.align		4
.L_1877:
        /*00a8*/ 	.byte	0x04, 0x17
        /*00aa*/ 	.short	(.L_1879 - .L_1878)
.L_1878:
        /*00ac*/ 	.word	0x00000000
        /*00b0*/ 	.short	0x0009
        /*00b2*/ 	.short	0x0038
        /*00b4*/ 	.byte	0x00, 0xf0, 0x21, 0x00


	//----- nvinfo : EIATTR_KPARAM_INFO
	.align		4
.L_1879:
        /*00b8*/ 	.byte	0x04, 0x17
        /*00ba*/ 	.short	(.L_1881 - .L_1880)
.L_1880:
        /*00bc*/ 	.word	0x00000000
        /*00c0*/ 	.short	0x0008
        /*00c2*/ 	.short	0x0034
        /*00c4*/ 	.byte	0x00, 0xf0, 0x11, 0x00


	//----- nvinfo : EIATTR_KPARAM_INFO
	.align		4
.L_1881:
        /*00c8*/ 	.byte	0x04, 0x17
        /*00ca*/ 	.short	(.L_1883 - .L_1882)
.L_1882:
        /*00cc*/ 	.word	0x00000000
        /*00d0*/ 	.short	0x0007
        /*00d2*/ 	.short	0x0030
        /*00d4*/ 	.byte	0x00, 0xf0, 0x11, 0x00


	//----- nvinfo : EIATTR_KPARAM_INFO
	.align		4
.L_1883:
        /*00d8*/ 	.byte	0x04, 0x17
        /*00da*/ 	.short	(.L_1885 - .L_1884)
.L_1884:
        /*00dc*/ 	.word	0x00000000
        /*00e0*/ 	.short	0x0006
        /*00e2*/ 	.short	0x002c
        /*00e4*/ 	.byte	0x00, 0xf0, 0x11, 0x00


	//----- nvinfo : EIATTR_KPARAM_INFO
	.align		4
.L_1885:
        /*00e8*/ 	.byte	0x04, 0x17
        /*00ea*/ 	.short	(.L_1887 - .L_1886)
.L_1886:
        /*00ec*/ 	.word	0x00000000
        /*00f0*/ 	.short	0x0005
        /*00f2*/ 	.short	0x0028
        /*00f4*/ 	.byte	0x00, 0xf0, 0x11, 0x00


	//----- nvinfo : EIATTR_KPARAM_INFO
	.align		4
.L_1887:
        /*00f8*/ 	.byte	0x04, 0x17
        /*00fa*/ 	.short	(.L_1889 - .L_1888)
.L_1888:
        /*00fc*/ 	.word	0x00000000
        /*0100*/ 	.short	0x0004
        /*0102*/ 	.short	0x0020
        /*0104*/ 	.byte	0x00, 0xf0, 0x21, 0x00


	//----- nvinfo : EIATTR_KPARAM_INFO
	.align		4
.L_1889:
        /*0108*/ 	.byte	0x04, 0x17
        /*010a*/ 	.short	(.L_1891 - .L_1890)
.L_1890:
        /*010c*/ 	.word	0x00000000
        /*0110*/ 	.short	0x0003
        /*0112*/ 	.short	0x0018
        /*0114*/ 	.byte	0x00, 0xf0, 0x21, 0x00


	//----- nvinfo : EIATTR_KPARAM_INFO
	.align		4
.L_1891:
        /*0118*/ 	.byte	0x04, 0x17
        /*011a*/ 	.short	(.L_1893 - .L_1892)
.L_1892:
        /*011c*/ 	.word	0x00000000
        /*0120*/ 	.short	0x0002
        /*0122*/ 	.short	0x0010
        /*0124*/ 	.byte	0x00, 0xf0, 0x21, 0x00


	//----- nvinfo : EIATTR_KPARAM_INFO
	.align		4
.L_1893:
        /*0128*/ 	.byte	0x04, 0x17
        /*012a*/ 	.short	(.L_1895 - .L_1894)
.L_1894:
        /*012c*/ 	.word	0x00000000
        /*0130*/ 	.short	0x0001
        /*0132*/ 	.short	0x0008
        /*0134*/ 	.byte	0x00, 0xf0, 0x21, 0x00


	//----- nvinfo : EIATTR_KPARAM_INFO
	.align		4
.L_1895:
        /*0138*/ 	.byte	0x04, 0x17
        /*013a*/ 	.short	(.L_1897 - .L_1896)
.L_1896:
        /*013c*/ 	.word	0x00000000
        /*0140*/ 	.short	0x0000
        /*0142*/ 	.short	0x0000
        /*0144*/ 	.byte	0x00, 0xf0, 0x21, 0x00


	//----- nvinfo : EIATTR_SPARSE_MMA_MASK
	.align		4
.L_1897:
        /*0148*/ 	.byte	0x03, 0x50
        /*014a*/ 	.short	0x0000


	//----- nvinfo : EIATTR_MAXREG_COUNT
	.align		4
        /*014c*/ 	.byte	0x03, 0x1b
        /*014e*/ 	.short	0x00ff


	//----- nvinfo : EIATTR_NUM_BARRIERS
	.align		4
        /*0150*/ 	.byte	0x02, 0x4c
        /*0152*/ 	.byte	0x01
	.zero		1


	//----- nvinfo : EIATTR_MERCURY_ISA_VERSION
	.align		4
        /*0154*/ 	.byte	0x03, 0x5f
        /*0156*/ 	.short	0x0101


	//----- nvinfo : EIATTR_EXIT_INSTR_OFFSETS
	.align		4
        /*0158*/ 	.byte	0x04, 0x1c
        /*015a*/ 	.short	(.L_1899 - .L_1898)


	//   ....[0]....
.L_1898:
        /*015c*/ 	.word	0x00000290


	//   ....[1]....
        /*0160*/ 	.word	0x00000e50


	//   ....[2]....
        /*0164*/ 	.word	0x000117b0


	//   ....[3]....
        /*0168*/ 	.word	0x00011aa0


	//   ....[4]....
        /*016c*/ 	.word	0x00011d20


	//   ....[5]....
        /*0170*/ 	.word	0x00011e90


	//   ....[6]....
        /*0174*/ 	.word	0x00011f30


	//   ....[7]....
        /*0178*/ 	.word	0x00011f70


	//----- nvinfo : EIATTR_CRS_STACK_SIZE
	.align		4
.L_1899:
        /*017c*/ 	.byte	0x04, 0x1e
        /*017e*/ 	.short	(.L_1901 - .L_1900)
.L_1900:
        /*0180*/ 	.word	0x00000000


	//----- nvinfo : EIATTR_CBANK_PARAM_SIZE
	.align		4
.L_1901:
        /*0184*/ 	.byte	0x03, 0x19
        /*0186*/ 	.short	0x0074


	//----- nvinfo : EIATTR_PARAM_CBANK
	.align		4
        /*0188*/ 	.byte	0x04, 0x0a
        /*018a*/ 	.short	(.L_1903 - .L_1902)
	.align		4
.L_1902:
        /*018c*/ 	.word	index@(.nv.constant0._Z23gemm_half_q_half_kernelILi3ELi172ELb1ELb1ELi64EEvPK6__halfPKjS4_S2_PS0_iiiiPKtS7_iiiiiibS2_i)
        /*0190*/ 	.short	0x0210
        /*0192*/ 	.short	0x0074


	//----- nvinfo : EIATTR_SW_WAR
	.align		4
.L_1903:
        /*0194*/ 	.byte	0x04, 0x36
        /*0196*/ 	.short	(.L_1905 - .L_1904)
.L_1904:
        /*0198*/ 	.word	0x00000008
.L_1905:


//--------------------- .nv.info._Z23gemm_half_q_half_kernelILi3ELi176ELb1ELb1ELi64EEvPK6__halfPKjS4_S2_PS0_iiiiPKtS7_iiiiiibS2_i --------------------------
	.section	.nv.info._Z23gemm_half_q_half_kernelILi3ELi176ELb1ELb1ELi64EEvPK6__halfPKjS4_S2_PS0_iiiiPKtS7_iiiiiibS2_i,"",@"SHT_CUDA_INFO"
	.sectionflags	@""
	.align	4


	//----- nvinfo : EIATTR_CUDA_API_VERSION
	.align		4
        /*0000*/ 	.byte	0x04, 0x37
        /*0002*/ 	.short	(.L_1907 - .L_1906)
.L_1906:
        /*0004*/ 	.word	0x00000082


	//----- nvinfo : EIATTR_KPARAM_INFO
	.align		4
.L_1907:
        /*0008*/ 	.byte	0x04, 0x17
        /*000a*/ 	.short	(.L_1909 - .L_1908)
.L_1908:
        /*000c*/ 	.word	0x00000000
        /*0010*/ 	.short	0x0013
        /*0012*/ 	.short	0x0070
        /*0014*/ 	.byte	0x00, 0xf0, 0x11, 0x00


	//----- nvinfo : EIATTR_KPARAM_INFO
	.align		4
.L_1909:
        /*0018*/ 	.byte	0x04, 0x17
        /*001a*/ 	.short	(.L_1911 - .L_1910)
.L_1910:
        /*001c*/ 	.word	0x00000000
        /*0020*/ 	.short	0x0012
        /*0022*/ 	.short	0x0068
        /*0024*/ 	.byte	0x00, 0xf0, 0x21, 0x00


	//----- nvinfo : EIATTR_KPARAM_INFO
	.align		4
.L_1911:
        /*0028*/ 	.byte	0x04, 0x17
        /*002a*/ 	.short	(.L_1913 - .L_1912)
.L_1912:
        /*002c*/ 	.word	0x00000000
        /*0030*/ 	.short	0x0011
        /*0032*/ 	.short	0x0060
        /*0034*/ 	.byte	0x00, 0xf0, 0x05, 0x00


	//----- nvinfo : EIATTR_KPARAM_INFO
	.align		4
.L_1913:
        /*0038*/ 	.byte	0x04, 0x17
        /*003a*/ 	.short	(.L_1915 - .L_1914)
.L_1914:
        /*003c*/ 	.word	0x00000000
        /*0040*/ 	.short	0x0010
        /*0042*/ 	.short	0x005c
        /*0044*/ 	.byte	0x00, 0xf0, 0x11, 0x00


	//----- nvinfo : EIATTR_KPARAM_INFO
	.align		4
.L_1915:
        /*0048*/ 	.byte	0x04, 0x17
        /*004a*/ 	.short	(.L_1917 - .L_1916)
.L_1916:
        /*004c*/ 	.word	0x00000000
        /*0050*/ 	.short	0x000f
        /*0052*/ 	.short	0x0058
        /*0054*/ 	.byte	0x00, 0xf0, 0x11, 0x00


	//----- nvinfo : EIATTR_KPARAM_INFO
	.align		4
.L_1917:
        /*0058*/ 	.byte	0x04, 0x17
        /*005a*/ 	.short	(.L_1919 - .L_1918)
.L_1918:
        /*005c*/ 	.word	0x00000000
        /*0060*/ 	.short	0x000e
        /*0062*/ 	.short	0x0054
        /*0064*/ 	.byte	0x00, 0xf0, 0x11, 0x00


	//----- nvinfo : EIATTR_KPARAM_INFO
	.align		4
.L_1919:
        /*0068*/ 	.byte	0x04, 0x17
        /*006a*/ 	.short	(.L_1921 - .L_1920)
.L_1920:
        /*006c*/ 	.word	0x00000000
        /*0070*/ 	.short	0x000d
        /*0072*/ 	.short	0x0050
        /*0074*/ 	.byte	0x00, 0xf0, 0x11, 0x00


	//----- nvinfo : EIATTR_KPARAM_INFO
	.align		4
.L_1921:
        /*0078*/ 	.byte	0x04, 0x17
        /*007a*/ 	.short	(.L_1923 - .L_1922)
.L_1922:
        /*007c*/ 	.word	0x00000000
        /*0080*/ 	.short	0x000c
        /*0082*/ 	.short	0x004c
        /*0084*/ 	.byte	0x00, 0xf0, 0x11, 0x00


	//----- nvinfo : EIATTR_KPARAM_INFO
	.align		4
.L_1923:
        /*0088*/ 	.byte	0x04, 0x17
        /*008a*/ 	.short	(.L_1925 - .L_1924)
.L_1924:
        /*008c*/ 	.word	0x00000000
        /*0090*/ 	.short	0x000b
        /*0092*/ 	.short	0x0048
        /*0094*/ 	.byte	0x00, 0xf0, 0x11, 0x00


	//----- nvinfo : EIATTR_KPARAM_INFO
	.align		4
.L_1925:
        /*0098*/ 	.byte	0x04, 0x17
        /*009a*/ 	.short	(.L_1927 - .L_1926)
.L_1926:
        /*009c*/ 	.word	0x00000000
        /*00a0*/ 	.short	0x000a
        /*00a2*/ 	.short	0x0040
        /*00a4*/ 	.byte	0x00, 0xf0, 0x21, 0x00


	//----- nvinfo : EIATTR_KPARAM_INFO
	.align		4
.L_1927:
        /*00a8*/ 	.byte	0x04, 0x17
        /*00aa*/ 	.short	(.L_1929 - .L_1928)
.L_1928:
        /*00ac*/ 	.word	0x00000000
        /*00b0*/ 	.short	0x0009
        /*00b2*/ 	.short	0x0038
        /*00b4*/ 	.byte	0x00, 0xf0, 0x21, 0x00


	//----- nvinfo : EIATTR_KPARAM_INFO
	.align		4
.L_1929:
        /*00b8*/ 	.byte	0x04, 0x17
        /*00ba*/ 	.short	(.L_1931 - .L_1930)
.L_1930:
        /*00bc*/ 	.word	0x00000000
        /*00c0*/ 	.short	0x0008
        /*00c2*/ 	.short	0x0034
        /*00c4*/ 	.byte	0x00, 0xf0, 0x11, 0x00


	//----- nvinfo : EIATTR_KPARAM_INFO
	.align		4
.L_1931:
        /*00c8*/ 	.byte	0x04, 0x17
        /*00ca*/ 	.short	(.L_1933 - .L_1932)
.L_1932:
        /*00cc*/ 	.word	0x00000000
        /*00d0*/ 	.short	0x0007
        /*00d2*/ 	.short	0x0030
        /*00d4*/ 	.byte	0x00, 0xf0, 0x11, 0x00


	//----- nvinfo : EIATTR_KPARAM_INFO
	.align		4
.L_1933:
        /*00d8*/ 	.byte	0x04, 0x17
        /*00da*/ 	.short	(.L_1935 - .L_1934)
.L_1934:
        /*00dc*/ 	.word	0x00000000
        /*00e0*/ 	.short	0x0006
        /*00e2*/ 	.short	0x002c
        /*00e4*/ 	.byte	0x00, 0xf0, 0x11, 0x00


	//----- nvinfo : EIATTR_KPARAM_INFO
	.align		4
.L_1935:
        /*00e8*/ 	.byte	0x04, 0x17
        /*00ea*/ 	.short	(.L_1937 - .L_1936)
.L_1936:
        /*00ec*/ 	.word	0x00000000
        /*00f0*/ 	.short	0x0005
        /*00f2*/ 	.short	0x0028
        /*00f4*/ 	.byte	0x00, 0xf0, 0x11, 0x00


	//----- nvinfo : EIATTR_KPARAM_INFO
	.align		4
.L_1937:
        /*00f8*/ 	.byte	0x04, 0x17
        /*00fa*/ 	.short	(.L_1939 - .L_1938)
.L_1938:
        /*00fc*/ 	.word	0x00000000
        /*0100*/ 	.short	0x0004
        /*0102*/ 	.short	0x0020
        /*0104*/ 	.byte	0x00, 0xf0, 0x21, 0x00


	//----- nvinfo : EIATTR_KPARAM_INFO
	.align		4
.L_1939:
        /*0108*/ 	.byte	0x04, 0x17
        /*010a*/ 	.short	(.L_1941 - .L_1940)
.L_1940:
        /*010c*/ 	.word	0x00000000
        /*0110*/ 	.short	0x0003
        /*0112*/ 	.short	0x0018
        /*0114*/ 	.byte	0x00, 0xf0, 0x21, 0x00


	//----- nvinfo : EIATTR_KPARAM_INFO
	.align		4
.L_1941:
        /*0118*/ 	.byte	0x04, 0x17
        /*011a*/ 	.short	(.L_1943 - .L_1942)
.L_1942:
        /*011c*/ 	.word	0x00000000
        /*0120*/ 	.short	0x0002
        /*0122*/ 	.short	0x0010
        /*0124*/ 	.byte	0x00, 0xf0, 0x21, 0x00


	//----- nvinfo : EIATTR_KPARAM_INFO
	.align		4
.L_1943:
        /*0128*/ 	.byte	0x04, 0x17
        /*012a*/ 	.short	(.L_1945 - .L_1944)
.L_1944:
        /*012c*/ 	.word	0x00000000
        /*0130*/ 	.short	0x0001
        /*0132*/ 	.short	0x0008
        /*0134*/ 	.byte	0x00, 0xf0, 0x21, 0x00


	//----- nvinfo : EIATTR_KPARAM_INFO
	.align		4
.L_1945:
        /*0138*/ 	.byte	0x04, 0x17
        /*013a*/ 	.short	(.L_1947 - .L_1946)
.L_1946:
        /*013c*/ 	.word	0x00000000
        /*0140*/ 	.short	0x0000
        /*0142*/ 	.short	0x0000
        /*0144*/ 	.byte	0x00, 0xf0, 0x21, 0x00


	//----- nvinfo : EIATTR_SPARSE_MMA_MASK
	.align		4
.L_1947:
        /*0148*/ 	.byte	0x03, 0x50
        /*014a*/ 	.short	0x0000


	//----- nvinfo : EIATTR_MAXREG_COUNT
	.align		4
        /*014c*/ 	.byte	0x03, 0x1b
        /*014e*/ 	.short	0x00ff


	//----- nvinfo : EIATTR_NUM_BARRIERS
	.align		4
        /*0150*/ 	.byte	0x02, 0x4c
        /*0152*/ 	.byte	0x01
	.zero		1


	//----- nvinfo : EIATTR_MERCURY_ISA_VERSION
	.align		4
        /*0154*/ 	.byte	0x03, 0x5f
        /*0156*/ 	.short	0x0101


	//----- nvinfo : EIATTR_EXIT_INSTR_OFFSETS
	.align		4
        /*0158*/ 	.byte	0x04, 0x1c
        /*015a*/ 	.short	(.L_1949 - .L_1948)


	//   ....[0]....
.L_1948:
        /*015c*/ 	.word	0x00000290


	//   ....[1]....
        /*0160*/ 	.word	0x00000e50


	//   ....[2]....
        /*0164*/ 	.word	0x0000c550


	//   ....[3]....
        /*0168*/ 	.word	0x0000c840


	//   ....[4]....
        /*016c*/ 	.word	0x0000cac0


	//   ....[5]....
        /*0170*/ 	.word	0x0000cc30


	//   ....[6]....
        /*0174*/ 	.word	0x0000ccd0


	//   ....[7]....
        /*0178*/ 	.word	0x0000cd10


	//----- nvinfo : EIATTR_CRS_STACK_SIZE
	.align		4
.L_1949:
        /*017c*/ 	.byte	0x04, 0x1e
        /*017e*/ 	.short	(.L_1951 - .L_1950)
.L_1950:
        /*0180*/ 	.word	0x00000000


	//----- nvinfo : EIATTR_CBANK_PARAM_SIZE
	.align		4
.L_1951:
        /*0184*/ 	.byte	0x03, 0x19
        /*0186*/ 	.short	0x0074


	//----- nvinfo : EIATTR_PARAM_CBANK
	.align		4
        /*0188*/ 	.byte	0x04, 0x0a
        /*018a*/ 	.short	(.L_1953 - .L_1952)
	.align		4
.L_1952:
        /*018c*/ 	.word	index@(.nv.constant0._Z23gemm_half_q_half_kernelILi3ELi176ELb1ELb1ELi64EEvPK6__halfPKjS4_S2_PS0_iiiiPKtS7_iiiiiibS2_i)
        /*0190*/ 	.short	0x0210
        /*0192*/ 	.short	0x0074


	//----- nvinfo : EIATTR_SW_WAR
	.align		4
.L_1953:
        /*0194*/ 	.byte	0x04, 0x36
        /*0196*/ 	.short	(.L_1955 - .L_1954)
.L_1954:
        /*0198*/ 	.word	0x00000008
.L_1955:


//--------------------- .nv.info._Z23gemm_half_q_half_kernelILi3ELi152ELb1ELb1ELi64EEvPK6__halfPKjS4_S2_PS0_iiiiPKtS7_iiiiiibS2_i --------------------------
	.section	.nv.info._Z23gemm_half_q_half_kernelILi3ELi152ELb1ELb1ELi64EEvPK6__halfPKjS4_S2_PS0_iiiiPKtS7_iiiiiibS2_i,"",@"SHT_CUDA_INFO"
	.sectionflags	@""
	.align	4


	//----- nvinfo : EIATTR_CUDA_API_VERSION
	.align		4
        /*0000*/ 	.byte	0x04, 0x37
        /*0002*/ 	.short	(.L_1957 - .L_1956)
.L_1956:
        /*0004*/ 	.word	0x00000082


	//----- nvinfo : EIATTR_KPARAM_INFO
	.align		4
.L_1957:
        /*0008*/ 	.byte	0x04, 0x17
        /*000a*/ 	.short	(.L_1959 - .L_1958)
.L_1958:
        /*000c*/ 	.word	0x00000000
        /*0010*/ 	.short	0x0013
        /*0012*/ 	.short	0x0070
        /*0014*/ 	.byte	0x00, 0xf0, 0x11, 0x00


	//----- nvinfo : EIATTR_KPARAM_INFO
	.align		4
.L_1959:
        /*0018*/ 	.byte	0x04, 0x17
        /*001a*/ 	.short	(.L_1961 - .L_1960)
.L_1960:
        /*001c*/ 	.word	0x00000000
        /*0020*/ 	.short	0x0012
        /*0022*/ 	.short	0x0068
        /*0024*/ 	.byte	0x00, 0xf0, 0x21, 0x00


	//----- nvinfo : EIATTR_KPARAM_INFO
	.align		4
.L_1961:
        /*0028*/ 	.byte	0x04, 0x17
        /*002a*/ 	.short	(.L_1963 - .L_1962)
.L_1962:
        /*002c*/ 	.word	0x00000000
        /*0030*/ 	.short	0x0011
        /*0032*/ 	.short	0x0060
        /*0034*/ 	.byte	0x00, 0xf0, 0x05, 0x00


	//----- nvinfo : EIATTR_KPARAM_INFO
	.align		4
.L_1963:
        /*0038*/ 	.byte	0x04, 0x17
        /*003a*/ 	.short	(.L_1965 - .L_1964)
.L_1964:
        /*003c*/ 	.word	0x00000000
        /*0040*/ 	.short	0x0010
        /*0042*/ 	.short	0x005c
        /*0044*/ 	.byte	0x00, 0xf0, 0x11, 0x00


	//----- nvinfo : EIATTR_KPARAM_INFO
	.align		4
.L_1965:
        /*0048*/ 	.byte	0x04, 0x17
        /*004a*/ 	.short	(.L_1967 - .L_1966)
.L_1966:
        /*004c*/ 	.word	0x00000000
        /*0050*/ 	.short	0x000f
        /*0052*/ 	.short	0x0058
        /*0054*/ 	.byte	0x00, 0xf0, 0x11, 0x00


	//----- nvinfo : EIATTR_KPARAM_INFO
	.align		4
.L_1967:
        /*0058*/ 	.byte	0x04, 0x17
        /*005a*/ 	.short	(.L_1969 - .L_1968)
.L_1968:
        /*005c*/ 	.word	0x00000000
        /*0060*/ 	.short	0x000e
        /*0062*/ 	.short	0x0054
        /*0064*/ 	.byte	0x00, 0xf0, 0x11, 0x00


	//----- nvinfo : EIATTR_KPARAM_INFO
	.align		4
.L_1969:
        /*0068*/ 	.byte	0x04, 0x17
        /*006a*/ 	.short	(.L_1971 - .L_1970)
.L_1970:
        /*006c*/ 	.word	0x00000000
        /*0070*/ 	.short	0x000d
        /*0072*/ 	.short	0x0050
        /*0074*/ 	.byte	0x00, 0xf0, 0x11, 0x00


	//----- nvinfo : EIATTR_KPARAM_INFO
	.align		4
.L_1971:
        /*0078*/ 	.byte	0x04, 0x17
        /*007a*/ 	.short	(.L_1973 - .L_1972)
.L_1972:
        /*007c*/ 	.word	0x00000000
        /*0080*/ 	.short	0x000c
        /*0082*/ 	.short	0x004c
        /*0084*/ 	.byte	0x00, 0xf0, 0x11, 0x00


	//----- nvinfo : EIATTR_KPARAM_INFO
	.align		4
.L_1973:
        /*0088*/ 	.byte	0x04, 0x17
        /*008a*/ 	.short	(.L_1975 - .L_1974)
.L_1974:
        /*008c*/ 	.word	0x00000000
        /*0090*/ 	.short	0x000b
        /*0092*/ 	.short	0x0048
        /*0094*/ 	.byte	0x00, 0xf0, 0x11, 0x00


	//----- nvinfo : EIATTR_KPARAM_INFO
	.align		4
.L_1975:
        /*0098*/ 	.byte	0x04, 0x17
        /*009a*/ 	.short	(.L_1977 - .L_1976)
.L_1976:
        /*009c*/ 	.word	0x00000000
        /*00a0*/ 	.short	0x000a
        /*00a2*/ 	.short	0x0040
        /*00a4*/ 	.byte	0x00, 0xf0, 0x21, 0x00


	//----- nvinfo : EIATTR_KPARAM_INFO
	.align		4
.L_1977:
        /*00a8*/ 	.byte	0x04, 0x17
        /*00aa*/ 	.short	(.L_1979 - .L_1978)
.L_1978:
        /*00ac*/ 	.word	0x00000000
        /*00b0*/ 	.short	0x0009
        /*00b2*/ 	.short	0x0038
        /*00b4*/ 	.byte	0x00, 0xf0, 0x21, 0x00


	//----- nvinfo : EIATTR_KPARAM_INFO
	.align		4
.L_1979:
        /*00b8*/ 	.byte	0x04, 0x17
        /*00ba*/ 	.short	(.L_1981 - .L_1980)
.L_1980:
        /*00bc*/ 	.word	0x00000000
        /*00c0*/ 	.short	0x0008
        /*00c2*/ 	.short	0x0034
        /*00c4*/ 	.byte	0x00, 0xf0, 0x11, 0x00


	//----- nvinfo : EIATTR_KPARAM_INFO
	.align		4
.L_1981:
        /*00c8*/ 	.byte	0x04, 0x17
        /*00ca*/ 	.short	(.L_1983 - .L_1982)
.L_1982:
        /*00cc*/ 	.word	0x00000000
        /*00d0*/ 	.short	0x0007
        /*00d2*/ 	.short	0x0030
        /*00d4*/ 	.byte	0x00, 0xf0, 0x11, 0x00


	//----- nvinfo : EIATTR_KPARAM_INFO
	.align		4
.L_1983:
        /*00d8*/ 	.byte	0x04, 0x17
        /*00da*/ 	.short	(.L_1985 - .L_1984)
.L_1984:
        /*00dc*/ 	.word	0x00000000
        /*00e0*/ 	.short	0x0006
        /*00e2*/ 	.short	0x002c
        /*00e4*/ 	.byte	0x00, 0xf0, 0x11, 0x00


	//----- nvinfo : EIATTR_KPARAM_INFO
	.align		4
.L_1985:
        /*00e8*/ 	.byte	0x04, 0x17
        /*00ea*/ 	.short	(.L_1987 - .L_1986)
.L_1986:
        /*00ec*/ 	.word	0x00000000
        /*00f0*/ 	.short	0x0005
        /*00f2*/ 	.short	0x0028
        /*00f4*/ 	.byte	0x00, 0xf0, 0x11, 0x00


	//----- nvinfo : EIATTR_KPARAM_INFO
	.align		4
.L_1987:
        /*00f8*/ 	.byte	0x04, 0x17
        /*00fa*/ 	.short	(.L_1989 - .L_1988)
.L_1988:
        /*00fc*/ 	.word	0x00000000
        /*0100*/ 	.short	0x0004
        /*0102*/ 	.short	0x0020
        /*0104*/ 	.byte	0x00, 0xf0, 0x21, 0x00


	//----- nvinfo : EIATTR_KPARAM_INFO
	.align		4
.L_1989:
        /*0108*/ 	.byte	0x04, 0x17
        /*010a*/ 	.short	(.L_1991 - .L_1990)
.L_1990:
        /*010c*/ 	.word	0x00000000
        /*0110*/ 	.short	0x0003
        /*0112*/ 	.short	0x0018
        /*0114*/ 	.byte	0x00, 0xf0, 0x21, 0x00


	//----- nvinfo : EIATTR_KPARAM_INFO
	.align		4
.L_1991:
        /*0118*/ 	.byte	0x04, 0x17
        /*011a*/ 	.short	(.L_1993 - .L_1992)
.L_1992:
        /*011c*/ 	.word	0x00000000
        /*0120*/ 	.short	0x0002
        /*0122*/ 	.short	0x0010
        /*0124*/ 	.byte	0x00, 0xf0, 0x21, 0x00


	//----- nvinfo : EIATTR_KPARAM_INFO
	.align		4
.L_1993:
        /*0128*/ 	.byte	0x04, 0x17
        /*012a*/ 	.short	(.L_1995 - .L_1994)
.L_1994:
        /*012c*/ 	.word	0x00000000
        /*0130*/ 	.short	0x0001
        /*0132*/ 	.short	0x0008
        /*0134*/ 	.byte	0x00, 0xf0, 0x21, 0x00


	//----- nvinfo : EIATTR_KPARAM_INFO
	.align		4
.L_1995:
        /*0138*/ 	.byte	0x04, 0x17
        /*013a*/ 	.short	(.L_1997 - .L_1996)
.L_1996:
        /*013c*/ 	.word	0x00000000
        /*0140*/ 	.short	0x0000
        /*0142*/ 	.short	0x0000
        /*0144*/ 	.byte	0x00, 0xf0, 0x21, 0x00


	//----- nvinfo : EIATTR_SPARSE_MMA_MASK
	.align		4
.L_1997:
        /*0148*/ 	.byte	0x03, 0x50
        /*014a*/ 	.short	0x0000


	//----- nvinfo : EIATTR_MAXREG_COUNT
	.align		4
        /*014c*/ 	.byte	0x03, 0x1b
        /*014e*/ 	.short	0x00ff


	//----- nvinfo : EIATTR_NUM_BARRIERS
	.align		4
        /*0150*/ 	.byte	0x02, 0x4c
        /*0152*/ 	.byte	0x01
	.zero		1


	//----- nvinfo : EIATTR_MERCURY_ISA_VERSION
	.align		4
        /*0154*/ 	.byte	0x03, 0x5f
        /*0156*/ 	.short	0x0101


	//----- nvinfo : EIATTR_EXIT_INSTR_OFFSETS
	.align		4
        /*0158*/ 	.byte	0x04, 0x1c
        /*015a*/ 	.short	(.L_1999 - .L_1998)


	//   ....[0]....
.L_1998:
        /*015c*/ 	.word	0x00000290


	//   ....[1]....
        /*0160*/ 	.word	0x00000e50


	//   ....[2]....
        /*0164*/ 	.word	0x0000f3f0


	//   ....[3]....
        /*0168*/ 	.word	0x0000f6e0


	//   ....[4]....
        /*016c*/ 	.word	0x0000f960


	//   ....[5]....
        /*0170*/ 	.word	0x0000fad0


	//   ....[6]....
        /*0174*/ 	.word	0x0000fb70


	//   ....[7]....
        /*0178*/ 	.word	0x0000fbb0


	//----- nvinfo : EIATTR_CRS_STACK_SIZE
	.align		4
.L_1999:
        /*017c*/ 	.byte	0x04, 0x1e
        /*017e*/ 	.short	(.L_2001 - .L_2000)
.L_2000:
        /*0180*/ 	.word	0x00000000


	//----- nvinfo : EIATTR_CBANK_PARAM_SIZE
	.align		4
.L_2001:
        /*0184*/ 	.byte	0x03, 0x19
        /*0186*/ 	.short	0x0074


	//----- nvinfo : EIATTR_PARAM_CBANK
	.align		4
        /*0188*/ 	.byte	0x04, 0x0a
        /*018a*/ 	.short	(.L_2003 - .L_2002)
	.align		4
.L_2002:
        /*018c*/ 	.word	index@(.nv.constant0._Z23gemm_half_q_half_kernelILi3ELi152ELb1ELb1ELi64EEvPK6__halfPKjS4_S2_PS0_iiiiPKtS7_iiiiiibS2_i)
        /*0190*/ 	.short	0x0210
        /*0192*/ 	.short	0x0074


	//----- nvinfo : EIATTR_SW_WAR
	.align		4
.L_2003:
        /*0194*/ 	.byte	0x04, 0x36
        /*0196*/ 	.short	(.L_2005 - .L_2004)
.L_2004:
        /*0198*/ 	.word	0x00000008
.L_2005:


//--------------------- .nv.info._Z23gemm_half_q_half_kernelILi3ELi140ELb1ELb1ELi64EEvPK6__halfPKjS4_S2_PS0_iiiiPKtS7_iiiiiibS2_i --------------------------
	.section	.nv.info._Z23gemm_half_q_half_kernelILi3ELi140ELb1ELb1ELi64EEvPK6__halfPKjS4_S2_PS0_iiiiPKtS7_iiiiiibS2_i,"",@"SHT_CUDA_INFO"
	.sectionflags	@""
	.align	4


	//----- nvinfo : EIATTR_CUDA_API_VERSION
	.align		4
        /*0000*/ 	.byte	0x04, 0x37
        /*0002*/ 	.short	(.L_2007 - .L_2006)
.L_2006:
        /*0004*/ 	.word	0x00000082


	//----- nvinfo : EIATTR_KPARAM_INFO
	.align		4
.L_2007:
        /*0008*/ 	.byte	0x04, 0x17
        /*000a*/ 	.short	(.L_2009 - .L_2008)
.L_2008:
        /*000c*/ 	.word	0x00000000
        /*0010*/ 	.short	0x0013
        /*0012*/ 	.short	0x0070
        /*0014*/ 	.byte	0x00, 0xf0, 0x11, 0x00


	//----- nvinfo : EIATTR_KPARAM_INFO
	.align		4
.L_2009:
        /*0018*/ 	.byte	0x04, 0x17
        /*001a*/ 	.short	(.L_2011 - .L_2010)
.L_2010:
        /*001c*/ 	.word	0x00000000
        /*0020*/ 	.short	0x0012
        /*0022*/ 	.short	0x0068
        /*0024*/ 	.byte	0x00, 0xf0, 0x21, 0x00


	//----- nvinfo : EIATTR_KPARAM_INFO
	.align		4
.L_2011:
        /*0028*/ 	.byte	0x04, 0x17
        /*002a*/ 	.short	(.L_2013 - .L_2012)
.L_2012:
        /*002c*/ 	.word	0x00000000
        /*0030*/ 	.short	0x0011
        /*0032*/ 	.short	0x0060
        /*0034*/ 	.byte	0x00, 0xf0, 0x05, 0x00


	//----- nvinfo : EIATTR_KPARAM_INFO
	.align		4
.L_2013:
        /*0038*/ 	.byte	0x04, 0x17
        /*003a*/ 	.short	(.L_2015 - .L_2014)
.L_2014:
        /*003c*/ 	.word	0x00000000
        /*0040*/ 	.short	0x0010
        /*0042*/ 	.short	0x005c
        /*0044*/ 	.byte	0x00, 0xf0, 0x11, 0x00


	//----- nvinfo : EIATTR_KPARAM_INFO
	.align		4
.L_2015:
        /*0048*/ 	.byte	0x04, 0x17
        /*004a*/ 	.short	(.L_2017 - .L_2016)
.L_2016:
        /*004c*/ 	.word	0x00000000
        /*0050*/ 	.short	0x000f
        /*0052*/ 	.short	0x0058
        /*0054*/ 	.byte	0x00, 0xf0, 0x11, 0x00


	//----- nvinfo : EIATTR_KPARAM_INFO
	.align		4
.L_2017:
        /*0058*/ 	.byte	0x04, 0x17
        /*005a*/ 	.short	(.L_2019 - .L_2018)
.L_2018:
        /*005c*/ 	.word	0x00000000
        /*0060*/ 	.short	0x000e
        /*0062*/ 	.short	0x0054
        /*0064*/ 	.byte	0x00, 0xf0, 0x11, 0x00


	//----- nvinfo : EIATTR_KPARAM_INFO
	.align		4
.L_2019:
        /*0068*/ 	.byte	0x04, 0x17
        /*006a*/ 	.short	(.L_2021 - .L_2020)
.L_2020:
        /*006c*/ 	.word	0x00000000
        /*0070*/ 	.short	0x000d
        /*0072*/ 	.short	0x0050
        /*0074*/ 	.byte	0x00, 0xf0, 0x11, 0x00


	//----- nvinfo : EIATTR_KPARAM_INFO
	.align		4
.L_2021:
        /*0078*/ 	.byte	0x04, 0x17
        /*007a*/ 	.short	(.L_2023 - .L_2022)
.L_2022:
        /*007c*/ 	.word	0x00000000
        /*0080*/ 	.short	0x000c
        /*0082*/ 	.short	0x004c
        /*0084*/ 	.byte	0x00, 0xf0, 0x11, 0x00


	//----- nvinfo : EIATTR_KPARAM_INFO
	.align		4
.L_2023:
        /*0088*/ 	.byte	0x04, 0x17
        /*008a*/ 	.short	(.L_2025 - .L_2024)
.L_2024:
        /*008c*/ 	.word	0x00000000
        /*0090*/ 	.short	0x000b
        /*0092*/ 	.short	0x0048
        /*0094*/ 	.byte	0x00, 0xf0, 0x11, 0x00


	//----- nvinfo : EIATTR_KPARAM_INFO
	.align		4
.L_2025:
        /*0098*/ 	.byte	0x04, 0x17
        /*009a*/ 	.short	(.L_2027 - .L_2026)
.L_2026:
        /*009c*/ 	.word	0x00000000
        /*00a0*/ 	.short	0x000a
        /*00a2*/ 	.short	0x0040
        /*00a4*/ 	.byte	0x00, 0xf0, 0x21, 0x00


	//----- nvinfo : EIATTR_KPARAM_INFO
	.align		4
.L_2027:
        /*00a8*/ 	.byte	0x04, 0x17
        /*00aa*/ 	.short	(.L_2029 - .L_2028)
.L_2028:
        /*00ac*/ 	.word	0x00000000
        /*00b0*/ 	.short	0x0009
        /*00b2*/ 	.short	0x0038
        /*00b4*/ 	.byte	0x00, 0xf0, 0x21, 0x00


	//----- nvinfo : EIATTR_KPARAM_INFO
	.align		4
.L_2029:
        /*00b8*/ 	.byte	0x04, 0x17
        /*00ba*/ 	.short	(.L_2031 - .L_2030)
.L_2030:
        /*00bc*/ 	.word	0x00000000
        /*00c0*/ 	.short	0x0008
        /*00c2*/ 	.short	0x0034
        /*00c4*/ 	.byte	0x00, 0xf0, 0x11, 0x00


	//----- nvinfo : EIATTR_KPARAM_INFO
	.align		4
.L_2031:
        /*00c8*/ 	.byte	0x04, 0x17
        /*00ca*/ 	.short	(.L_2033 - .L_2032)
.L_2032:
        /*00cc*/ 	.word	0x00000000
        /*00d0*/ 	.short	0x0007
        /*00d2*/ 	.short	0x0030
        /*00d4*/ 	.byte	0x00, 0xf0, 0x11, 0x00


	//----- nvinfo : EIATTR_KPARAM_INFO
	.align		4
.L_2033:
        /*00d8*/ 	.byte	0x04, 0x17
        /*00da*/ 	.short	(.L_2035 - .L_2034)
.L_2034:
        /*00dc*/ 	.word	0x00000000
        /*00e0*/ 	.short	0x0006
        /*00e2*/ 	.short	0x002c
        /*00e4*/ 	.byte	0x00, 0xf0, 0x11, 0x00


	//----- nvinfo : EIATTR_KPARAM_INFO
	.align		4
.L_2035:
        /*00e8*/ 	.byte	0x04, 0x17
        /*00ea*/ 	.short	(.L_2037 - .L_2036)
.L_2036:
        /*00ec*/ 	.word	0x00000000
        /*00f0*/ 	.short	0x0005
        /*00f2*/ 	.short	0x0028
        /*00f4*/ 	.byte	0x00, 0xf0, 0x11, 0x00


	//----- nvinfo : EIATTR_KPARAM_INFO
	.align		4
.L_2037:
        /*00f8*/ 	.byte	0x04, 0x17
        /*00fa*/ 	.short	(.L_2039 - .L_2038)
.L_2038:
        /*00fc*/ 	.word	0x00000000
        /*0100*/ 	.short	0x0004
        /*0102*/ 	.short	0x0020
        /*0104*/ 	.byte	0x00, 0xf0, 0x21, 0x00


	//----- nvinfo : EIATTR_KPARAM_INFO
	.align		4
.L_2039:
        /*0108*/ 	.byte	0x04, 0x17
        /*010a*/ 	.short	(.L_2041 - .L_2040)
.L_2040:
        /*010c*/ 	.word	0x00000000
        /*0110*/ 	.short	0x0003
        /*0112*/ 	.short	0x0018
        /*0114*/ 	.byte	0x00, 0xf0, 0x21, 0x00


	//----- nvinfo : EIATTR_KPARAM_INFO
	.align		4
.L_2041:
        /*0118*/ 	.byte	0x04, 0x17
        /*011a*/ 	.short	(.L_2043 - .L_2042)
.L_2042:
        /*011c*/ 	.word	0x00000000
        /*0120*/ 	.short	0x0002
        /*0122*/ 	.short	0x0010
        /*0124*/ 	.byte	0x00, 0xf0, 0x21, 0x00


	//----- nvinfo : EIATTR_KPARAM_INFO
	.align		4
.L_2043:
        /*0128*/ 	.byte	0x04, 0x17
        /*012a*/ 	.short	(.L_2045 - .L_2044)
.L_2044:
        /*012c*/ 	.word	0x00000000
        /*0130*/ 	.short	0x0001
        /*0132*/ 	.short	0x0008
        /*0134*/ 	.byte	0x00, 0xf0, 0x21, 0x00


	//----- nvinfo : EIATTR_KPARAM_INFO
	.align		4
.L_2045:
        /*0138*/ 	.byte	0x04, 0x17
        /*013a*/ 	.short	(.L_2047 - .L_2046)
.L_2046:
        /*013c*/ 	.word	0x00000000
        /*0140*/ 	.short	0x0000
        /*0142*/ 	.short	0x0000
        /*0144*/ 	.byte	0x00, 0xf0, 0x21, 0x00


	//----- nvinfo : EIATTR_SPARSE_MMA_MASK
	.align		4
.L_2047:
        /*0148*/ 	.byte	0x03, 0x50
        /*014a*/ 	.short	0x0000


	//----- nvinfo : EIATTR_MAXREG_COUNT
	.align		4
        /*014c*/ 	.byte	0x03, 0x1b
        /*014e*/ 	.short	0x00ff


	//----- nvinfo : EIATTR_NUM_BARRIERS
	.align		4
        /*0150*/ 	.byte	0x02, 0x4c
        /*0152*/ 	.byte	0x01
	.zero		1


	//----- nvinfo : EIATTR_MERCURY_ISA_VERSION
	.align		4
        /*0154*/ 	.byte	0x03, 0x5f
        /*0156*/ 	.short	0x0101


	//----- nvinfo : EIATTR_EXIT_INSTR_OFFSETS
	.align		4
        /*0158*/ 	.byte	0x04, 0x1c
        /*015a*/ 	.short	(.L_2049 - .L_2048)


	//   ....[0]....
.L_2048:
        /*015c*/ 	.word	0x00000290


	//   ....[1]....
        /*0160*/ 	.word	0x00000e50


	//   ....[2]....
        /*0164*/ 	.word	0x0000f2a0


	//   ....[3]....
        /*0168*/ 	.word	0x0000f590


	//   ....[4]....
        /*016c*/ 	.word	0x0000f810


	//   ....[5]....
        /*0170*/ 	.word	0x0000f980


	//   ....[6]....
        /*0174*/ 	.word	0x0000fa20


	//   ....[7]....
        /*0178*/ 	.word	0x0000fa60


	//----- nvinfo : EIATTR_CRS_STACK_SIZE
	.align		4
.L_2049:
        /*017c*/ 	.byte	0x04, 0x1e
        /*017e*/ 	.short	(.L_2051 - .L_2050)
.L_2050:
        /*0180*/ 	.word	0x00000000


	//----- nvinfo : EIATTR_CBANK_PARAM_SIZE
	.align		4
.L_2051:
        /*0184*/ 	.byte	0x03, 0x19
        /*0186*/ 	.short	0x0074


	//----- nvinfo : EIATTR_PARAM_CBANK
	.align		4
        /*0188*/ 	.byte	0x04, 0x0a
        /*018a*/ 	.short	(.L_2053 - .L_2052)
	.align		4
.L_2052:
        /*018c*/ 	.word	index@(.nv.constant0._Z23gemm_half_q_half_kernelILi3ELi140ELb1ELb1ELi64EEvPK6__halfPKjS4_S2_PS0_iiiiPKtS7_iiiiiibS2_i)
        /*0190*/ 	.short	0x0210
        /*0192*/ 	.short	0x0074


	//----- nvinfo : EIATTR_SW_WAR
	.align		4
.L_2053:
        /*0194*/ 	.byte	0x04, 0x36
        /*0196*/ 	.short	(.L_2055 - .L_2054)
.L_2054:
        /*0198*/ 	.word	0x00000008
.L_2055:


//--------------------- .nv.info._Z23gemm_half_q_half_kernelILi3ELi20ELb1ELb1ELi64EEvPK6__halfPKjS4_S2_PS0_iiiiPKtS7_iiiiiibS2_i --------------------------
	.section	.nv.info._Z23gemm_half_q_half_kernelILi3ELi20ELb1ELb1ELi64EEvPK6__halfPKjS4_S2_PS0_iiiiPKtS7_iiiiiibS2_i,"",@"SHT_CUDA_INFO"
	.sectionflags	@""
	.align	4


	//----- nvinfo : EIATTR_CUDA_API_VERSION
	.align		4
        /*0000*/ 	.byte	0x04, 0x37
        /*0002*/ 	.short	(.L_2057 - .L_2056)
.L_2056:
        /*0004*/ 	.word	0x00000082


	//----- nvinfo : EIATTR_KPARAM_INFO
	.align		4
.L_2057:
        /*0008*/ 	.byte	0x04, 0x17
        /*000a*/ 	.short	(.L_2059 - .L_2058)
.L_2058:
        /*000c*/ 	.word	0x00000000
        /*0010*/ 	.short	0x0013
        /*0012*/ 	.short	0x0070
        /*0014*/ 	.byte	0x00, 0xf0, 0x11, 0x00


	//----- nvinfo : EIATTR_KPARAM_INFO
	.align		4
.L_2059:
        /*0018*/ 	.byte	0x04, 0x17
        /*001a*/ 	.short	(.L_2061 - .L_2060)
.L_2060:
        /*001c*/ 	.word	0x00000000
        /*0020*/ 	.short	0x0012
        /*0022*/ 	.short	0x0068
        /*0024*/ 	.byte	0x00, 0xf0, 0x21, 0x00


	//----- nvinfo : EIATTR_KPARAM_INFO
	.align		4
.L_2061:
        /*0028*/ 	.byte	0x04, 0x17
        /*002a*/ 	.short	(.L_2063 - .L_2062)
.L_2062:
        /*002c*/ 	.word	0x00000000
        /*0030*/ 	.short	0x0011
        /*0032*/ 	.short	0x0060
        /*0034*/ 	.byte	0x00, 0xf0, 0x05, 0x00


	//----- nvinfo : EIATTR_KPARAM_INFO
	.align		4
.L_2063:
        /*0038*/ 	.byte	0x04, 0x17
        /*003a*/ 	.short	(.L_2065 - .L_2064)
.L_2064:
        /*003c*/ 	.word	0x00000000
        /*0040*/ 	.short	0x0010
        /*0042*/ 	.short	0x005c
        /*0044*/ 	.byte	0x00, 0xf0, 0x11, 0x00


	//----- nvinfo : EIATTR_KPARAM_INFO
	.align		4
.L_2065:
        /*0048*/ 	.byte	0x04, 0x17
        /*004a*/ 	.short	(.L_2067 - .L_2066)
.L_2066:
        /*004c*/ 	.word	0x00000000
        /*0050*/ 	.short	0x000f
        /*0052*/ 	.short	0x0058
        /*0054*/ 	.byte	0x00, 0xf0, 0x11, 0x00


	//----- nvinfo : EIATTR_KPARAM_INFO
	.align		4
.L_2067:
        /*0058*/ 	.byte	0x04, 0x17
        /*005a*/ 	.short	(.L_2069 - .L_2068)
.L_2068:
        /*005c*/ 	.word	0x00000000
        /*0060*/ 	.short	0x000e
        /*0062*/ 	.short	0x0054
        /*0064*/ 	.byte	0x00, 0xf0, 0x11, 0x00


	//----- nvinfo : EIATTR_KPARAM_INFO
	.align		4
.L_2069:
        /*0068*/ 	.byte	0x04, 0x17
        /*006a*/ 	.short	(.L_2071 - .L_2070)
.L_2070:
        /*006c*/ 	.word	0x00000000
        /*0070*/ 	.short	0x000d
        /*0072*/ 	.short	0x0050
        /*0074*/ 	.byte	0x00, 0xf0, 0x11, 0x00


	//----- nvinfo : EIATTR_KPARAM_INFO
	.align		4
.L_2071:
        /*0078*/ 	.byte	0x04, 0x17
        /*007a*/ 	.short	(.L_2073 - .L_2072)
.L_2072:
        /*007c*/ 	.word	0x00000000
        /*0080*/ 	.short	0x000c
        /*0082*/ 	.short	0x004c
        /*0084*/ 	.byte	0x00, 0xf0, 0x11, 0x00


	//----- nvinfo : EIATTR_KPARAM_INFO
	.align		4
.L_2073:
        /*0088*/ 	.byte	0x04, 0x17
        /*008a*/ 	.short	(.L_2075 - .L_2074)
.L_2074:
        /*008c*/ 	.word	0x00000000
        /*0090*/ 	.short	0x000b
        /*0092*/ 	.short	0x0048
        /*0094*/ 	.byte	0x00, 0xf0, 0x11, 0x00


	//----- nvinfo : EIATTR_KPARAM_INFO
	.align		4
.L_2075:
        /*0098*/ 	.byte	0x04, 0x17
        /*009a*/ 	.short	(.L_2077 - .L_2076)
.L_2076:
        /*009c*/ 	.word	0x00000000
        /*00a0*/ 	.short	0x000a
        /*00a2*/ 	.short	0x0040
        /*00a4*/ 	.byte	0x00, 0xf0, 0x21, 0x00


	//----- nvinfo : EIATTR_KPARAM_INFO
	.align		4
.L_2077:
        /*00a8*/ 	.byte	0x04, 0x17
        /*00aa*/ 	.short	(.L_2079 - .L_2078)
.L_2078:
        /*00ac*/ 	.word	0x00000000
        /*00b0*/ 	.short	0x0009
        /*00b2*/ 	.short	0x0038
        /*00b4*/ 	.byte	0x00, 0xf0, 0x21, 0x00


	//----- nvinfo : EIATTR_KPARAM_INFO
	.align		4
.L_2079:
        /*00b8*/ 	.byte	0x04, 0x17
        /*00ba*/ 	.short	(.L_2081 - .L_2080)
.L_2080:
        /*00bc*/ 	.word	0x00000000
        /*00c0*/ 	.short	0x0008
        /*00c2*/ 	.short	0x0034
        /*00c4*/ 	.byte	0x00, 0xf0, 0x11, 0x00


	//----- nvinfo : EIATTR_KPARAM_INFO
	.align		4
.L_2081:
        /*00c8*/ 	.byte	0x04, 0x17
        /*00ca*/ 	.short	(.L_2083 - .L_2082)
.L_2082:
        /*00cc*/ 	.word	0x00000000
        /*00d0*/ 	.short	0x0007
        /*00d2*/ 	.short	0x0030
        /*00d4*/ 	.byte	0x00, 0xf0, 0x11, 0x00


	//----- nvinfo : EIATTR_KPARAM_INFO
	.align		4
.L_2083:
        /*00d8*/ 	.byte	0x04, 0x17
        /*00da*/ 	.short	(.L_2085 - .L_2084)
.L_2084:
        /*00dc*/ 	.word	0x00000000
        /*00e0*/ 	.short	0x0006
        /*00e2*/ 	.short	0x002c
        /*00e4*/ 	.byte	0x00, 0xf0, 0x11, 0x00


	//----- nvinfo : EIATTR_KPARAM_INFO
	.align		4
.L_2085:
        /*00e8*/ 	.byte	0x04, 0x17
        /*00ea*/ 	.short	(.L_2087 - .L_2086)
.L_2086:
        /*00ec*/ 	.word	0x00000000
        /*00f0*/ 	.short	0x0005
        /*00f2*/ 	.short	0x0028
        /*00f4*/ 	.byte	0x00, 0xf0, 0x11, 0x00


	//----- nvinfo : EIATTR_KPARAM_INFO
	.align		4
.L_2087:
        /*00f8*/ 	.byte	0x04, 0x17
        /*00fa*/ 	.short	(.L_2089 - .L_2088)
.L_2088:
        /*00fc*/ 	.word	0x00000000
        /*0100*/ 	.short	0x0004
        /*0102*/ 	.short	0x0020
        /*0104*/ 	.byte	0x00, 0xf0, 0x21, 0x00


	//----- nvinfo : EIATTR_KPARAM_INFO
	.align		4
.L_2089:
        /*0108*/ 	.byte	0x04, 0x17
        /*010a*/ 	.short	(.L_2091 - .L_2090)
.L_2090:
        /*010c*/ 	.word	0x00000000
        /*0110*/ 	.short	0x0003
        /*0112*/ 	.short	0x0018
        /*0114*/ 	.byte	0x00, 0xf0, 0x21, 0x00


	//----- nvinfo : EIATTR_KPARAM_INFO
	.align		4
.L_2091:
        /*0118*/ 	.byte	0x04, 0x17
        /*011a*/ 	.short	(.L_2093 - .L_2092)
.L_2092:
        /*011c*/ 	.word	0x00000000
        /*0120*/ 	.short	0x0002
        /*0122*/ 	.short	0x0010
        /*0124*/ 	.byte	0x00, 0xf0, 0x21, 0x00


	//----- nvinfo : EIATTR_KPARAM_INFO
	.align		4
.L_2093:
        /*0128*/ 	.byte	0x04, 0x17
        /*012a*/ 	.short	(.L_2095 - .L_2094)
.L_2094:
        /*012c*/ 	.word	0x00000000
        /*0130*/ 	.short	0x0001
        /*0132*/ 	.short	0x0008
        /*0134*/ 	.byte	0x00, 0xf0, 0x21, 0x00


	//----- nvinfo : EIATTR_KPARAM_INFO
	.align		4
.L_2095:
        /*0138*/ 	.byte	0x04, 0x17
        /*013a*/ 	.short	(.L_2097 - .L_2096)
.L_2096:
        /*013c*/ 	.word	0x00000000
        /*0140*/ 	.short	0x0000
        /*0142*/ 	.short	0x0000
        /*0144*/ 	.byte	0x00, 0xf0, 0x21, 0x00


	//----- nvinfo : EIATTR_SPARSE_MMA_MASK
	.align		4
.L_2097:
        /*0148*/ 	.byte	0x03, 0x50
        /*014a*/ 	.short	0x0000


	//----- nvinfo : EIATTR_MAXREG_COUNT
	.align		4
        /*014c*/ 	.byte	0x03, 0x1b
        /*014e*/ 	.short	0x00ff


	//----- nvinfo : EIATTR_NUM_BARRIERS
	.align		4
        /*0150*/ 	.byte	0x02, 0x4c
        /*0152*/ 	.byte	0x01
	.zero		1


	//----- nvinfo : EIATTR_MERCURY_ISA_VERSION
	.align		4
        /*0154*/ 	.byte	0x03, 0x5f
        /*0156*/ 	.short	0x0101


	//----- nvinfo : EIATTR_EXIT_INSTR_OFFSETS
	.align		4
        /*0158*/ 	.byte	0x04, 0x1c
        /*015a*/ 	.short	(.L_2099 - .L_2098)


	//   ....[0]....
.L_2098:
        /*015c*/ 	.word	0x00000290


	//   ....[1]....
        /*0160*/ 	.word	0x000009b0


	//   ....[2]....
        /*0164*/ 	.word	0x00005510


	//   ....[3]....
        /*0168*/ 	.word	0x00005800


	//   ....[4]....
        /*016c*/ 	.word	0x00005a80


	//   ....[5]....
        /*0170*/ 	.word	0x00005bf0


	//   ....[6]....
        /*0174*/ 	.word	0x00005c90


	//   ....[7]....
        /*0178*/ 	.word	0x00005cd0


	//----- nvinfo : EIATTR_CRS_STACK_SIZE
	.align		4
.L_2099:
        /*017c*/ 	.byte	0x04, 0x1e
        /*017e*/ 	.short	(.L_2101 - .L_2100)
.L_2100:
        /*0180*/ 	.word	0x00000000


	//----- nvinfo : EIATTR_CBANK_PARAM_SIZE
	.align		4
.L_2101:
        /*0184*/ 	.byte	0x03, 0x19
        /*0186*/ 	.short	0x0074


	//----- nvinfo : EIATTR_PARAM_CBANK
	.align		4
        /*0188*/ 	.byte	0x04, 0x0a
        /*018a*/ 	.short	(.L_2103 - .L_2102)
	.align		4
.L_2102:
        /*018c*/ 	.word	index@(.nv.constant0._Z23gemm_half_q_half_kernelILi3ELi20ELb1ELb1ELi64EEvPK6__halfPKjS4_S2_PS0_iiiiPKtS7_iiiiiibS2_i)
        /*0190*/ 	.short	0x0210
        /*0192*/ 	.short	0x0074


	//----- nvinfo : EIATTR_SW_WAR
	.align		4
.L_2103:
        /*0194*/ 	.byte	0x04, 0x36
        /*0196*/ 	.short	(.L_2105 - .L_2104)
.L_2104:
        /*0198*/ 	.word	0x00000008
.L_2105:


//--------------------- .nv.info._Z23gemm_half_q_half_kernelILi3ELi38ELb1ELb1ELi64EEvPK6__halfPKjS4_S2_PS0_iiiiPKtS7_iiiiiibS2_i --------------------------
	.section	.nv.info._Z23gemm_half_q_half_kernelILi3ELi38ELb1ELb1ELi64EEvPK6__halfPKjS4_S2_PS0_iiiiPKtS7_iiiiiibS2_i,"",@"SHT_CUDA_INFO"
	.sectionflags	@""
	.align	4


	//----- nvinfo : EIATTR_CUDA_API_VERSION
	.align		4
        /*0000*/ 	.byte	0x04, 0x37
        /*0002*/ 	.short	(.L_2107 - .L_2106)
.L_2106:
        /*0004*/ 	.word	0x00000082


	//----- nvinfo : EIATTR_KPARAM_INFO
	.align		4
.L_2107:
        /*0008*/ 	.byte	0x04, 0x17
        /*000a*/ 	.short	(.L_2109 - .L_2108)
.L_2108:
        /*000c*/ 	.word	0x00000000
        /*0010*/ 	.short	0x0013
        /*0012*/ 	.short	0x0070
        /*0014*/ 	.byte	0x00, 0xf0, 0x11, 0x00


	//----- nvinfo : EIATTR_KPARAM_INFO
	.align		4
.L_2109:
        /*0018*/ 	.byte	0x04, 0x17
        /*001a*/ 	.short	(.L_2111 - .L_2110)
.L_2110:
        /*001c*/ 	.word	0x00000000
        /*0020*/ 	.short	0x0012
        /*0022*/ 	.short	0x0068
        /*0024*/ 	.byte	0x00, 0xf0, 0x21, 0x00


	//----- nvinfo : EIATTR_KPARAM_INFO
	.align		4
.L_2111:
        /*0028*/ 	.byte	0x04, 0x17
        /*002a*/ 	.short	(.L_2113 - .L_2112)
.L_2112:
        /*002c*/ 	.word	0x00000000
        /*0030*/ 	.short	0x0011
        /*0032*/ 	.short	0x0060
        /*0034*/ 	.byte	0x00, 0xf0, 0x05, 0x00


	//----- nvinfo : EIATTR_KPARAM_INFO
	.align		4
.L_2113:
        /*0038*/ 	.byte	0x04, 0x17
        /*003a*/ 	.short	(.L_2115 - .L_2114)
.L_2114:
        /*003c*/ 	.word	0x00000000
        /*0040*/ 	.short	0x0010
        /*0042*/ 	.short	0x005c
        /*0044*/ 	.byte	0x00, 0xf0, 0x11, 0x00


	//----- nvinfo : EIATTR_KPARAM_INFO
	.align		4
.L_2115:
        /*0048*/ 	.byte	0x04, 0x17
        /*004a*/ 	.short	(.L_2117 - .L_2116)
.L_2116:
        /*004c*/ 	.word	0x00000000
        /*0050*/ 	.short	0x000f
        /*0052*/ 	.short	0x0058
        /*0054*/ 	.byte	0x00, 0xf0, 0x11, 0x00


	//----- nvinfo : EIATTR_KPARAM_INFO
	.align		4
.L_2117:
        /*0058*/ 	.byte	0x04, 0x17
        /*005a*/ 	.short	(.L_2119 - .L_2118)
.L_2118:
        /*005c*/ 	.word	0x00000000
        /*0060*/ 	.short	0x000e
        /*0062*/ 	.short	0x0054
        /*0064*/ 	.byte	0x00, 0xf0, 0x11, 0x00


	//----- nvinfo : EIATTR_KPARAM_INFO
	.align		4
.L_2119:
        /*0068*/ 	.byte	0x04, 0x17
        /*006a*/ 	.short	(.L_2121 - .L_2120)
.L_2120:
        /*006c*/ 	.word	0x00000000
        /*0070*/ 	.short	0x000d
        /*0072*/ 	.short	0x0050
        /*0074*/ 	.byte	0x00, 0xf0, 0x11, 0x00


	//----- nvinfo : EIATTR_KPARAM_INFO
	.align		4
.L_2121:
        /*0078*/ 	.byte	0x04, 0x17
        /*007a*/ 	.short	(.L_2123 - .L_2122)
.L_2122:
        /*007c*/ 	.word	0x00000000
        /*0080*/ 	.short	0x000c
        /*0082*/ 	.short	0x004c
        /*0084*/ 	.byte	0x00, 0xf0, 0x11, 0x00


	//----- nvinfo : EIATTR_KPARAM_INFO
	.align		4
.L_2123:
        /*0088*/ 	.byte	0x04, 0x17
        /*008a*/ 	.short	(.L_2125 - .L_2124)
.L_2124:
        /*008c*/ 	.word	0x00000000
        /*0090*/ 	.short	0x000b
        /*0092*/ 	.short	0x0048
        /*0094*/ 	.byte	0x00, 0xf0, 0x11, 0x00


	//----- nvinfo : EIATTR_KPARAM_INFO
	.align		4
.L_2125:
        /*0098*/ 	.byte	0x04, 0x17
        /*009a*/ 	.short	(.L_2127 - .L_2126)
.L_2126:
        /*009c*/ 	.word	0x00000000
        /*00a0*/ 	.short	0x000a
        /*00a2*/ 	.short	0x0040
        /*00a4*/ 	.byte	0x00, 0xf0, 0x21, 0x00


	//----- nvinfo : EIATTR_KPARAM_INFO
	.align		4
.L_2127:
        /*00a8*/ 	.byte	0x04, 0x17
        /*00aa*/ 	.short	(.L_2129 - .L_2128)
.L_2128:
        /*00ac*/ 	.word	0x00000000
        /*00b0*/ 	.short	0x0009
        /*00b2*/ 	.short	0x0038
        /*00b4*/ 	.byte	0x00, 0xf0, 0x21, 0x00


	//----- nvinfo : EIATTR_KPARAM_INFO
	.align		4
.L_2129:
        /*00b8*/ 	.byte	0x04, 0x17
        /*00ba*/ 	.short	(.L_2131 - .L_2130)
.L_2130:
        /*00bc*/ 	.word	0x00000000
        /*00c0*/ 	.short	0x0008
        /*00c2*/ 	.short	0x0034
        /*00c4*/ 	.byte	0x00, 0xf0, 0x11, 0x00


	//----- nvinfo : EIATTR_KPARAM_INFO
	.align		4
.L_2131:
        /*00c8*/ 	.byte	0x04, 0x17
        /*00ca*/ 	.short	(.L_2133 - .L_2132)
.L_2132:
        /*00cc*/ 	.word	0x00000000
        /*00d0*/ 	.short	0x0007
        /*00d2*/ 	.short	0x0030
        /*00d4*/ 	.byte	0x00, 0xf0, 0x11, 0x00


	//----- nvinfo : EIATTR_KPARAM_INFO
	.align		4
.L_2133:
        /*00d8*/ 	.byte	0x04, 0x17
        /*00da*/ 	.short	(.L_2135 - .L_2134)
.L_2134:
        /*00dc*/ 	.word	0x00000000
        /*00e0*/ 	.short	0x0006
        /*00e2*/ 	.short	0x002c
        /*00e4*/ 	.byte	0x00, 0xf0, 0x11, 0x00


	//----- nvinfo : EIATTR_KPARAM_INFO
	.align		4
.L_2135:
        /*00e8*/ 	.byte	0x04, 0x17
        /*00ea*/ 	.short	(.L_2137 - .L_2136)
.L_2136:
        /*00ec*/ 	.word	0x00000000
        /*00f0*/ 	.short	0x0005
        /*00f2*/ 	.short	0x0028
        /*00f4*/ 	.byte	0x00, 0xf0, 0x11, 0x00


	//----- nvinfo : EIATTR_KPARAM_INFO
	.align		4
.L_2137:
        /*00f8*/ 	.byte	0x04, 0x17
        /*00fa*/ 	.short	(.L_2139 - .L_2138)
.L_2138:
        /*00fc*/ 	.word	0x00000000
        /*0100*/ 	.short	0x0004
        /*0102*/ 	.short	0x0020
        /*0104*/ 	.byte	0x00, 0xf0, 0x21, 0x00


	//----- nvinfo : EIATTR_KPARAM_INFO
	.align		4
.L_2139:
        /*0108*/ 	.byte	0x04, 0x17
        /*010a*/ 	.short	(.L_2141 - .L_2140)
.L_2140:
        /*010c*/ 	.word	0x00000000
        /*0110*/ 	.short	0x0003
        /*0112*/ 	.short	0x0018
        /*0114*/ 	.byte	0x00, 0xf0, 0x21, 0x00


	//----- nvinfo : EIATTR_KPARAM_INFO
	.align		4
.L_2141:
        /*0118*/ 	.byte	0x04, 0x17
        /*011a*/ 	.short	(.L_2143 - .L_2142)
.L_2142:
        /*011c*/ 	.word	0x00000000
        /*0120*/ 	.short	0x0002
        /*0122*/ 	.short	0x0010
        /*0124*/ 	.byte	0x00, 0xf0, 0x21, 0x00


	//----- nvinfo : EIATTR_KPARAM_INFO
	.align		4
.L_2143:
        /*0128*/ 	.byte	0x04, 0x17
        /*012a*/ 	.short	(.L_2145 - .L_2144)
.L_2144:
        /*012c*/ 	.word	0x00000000
        /*0130*/ 	.short	0x0001
        /*0132*/ 	.short	0x0008
        /*0134*/ 	.byte	0x00, 0xf0, 0x21, 0x00


	//----- nvinfo : EIATTR_KPARAM_INFO
	.align		4
.L_2145:
        /*0138*/ 	.byte	0x04, 0x17
        /*013a*/ 	.short	(.L_2147 - .L_2146)
.L_2146:
        /*013c*/ 	.word	0x00000000
        /*0140*/ 	.short	0x0000
        /*0142*/ 	.short	0x0000
        /*0144*/ 	.byte	0x00, 0xf0, 0x21, 0x00


	//----- nvinfo : EIATTR_SPARSE_MMA_MASK
	.align		4
.L_2147:
        /*0148*/ 	.byte	0x03, 0x50
        /*014a*/ 	.short	0x0000


	//----- nvinfo : EIATTR_MAXREG_COUNT
	.align		4
        /*014c*/ 	.byte	0x03, 0x1b
        /*014e*/ 	.short	0x00ff


	//----- nvinfo : EIATTR_NUM_BARRIERS
	.align		4
        /*0150*/ 	.byte	0x02, 0x4c
        /*0152*/ 	.byte	0x01
	.zero		1


	//----- nvinfo : EIATTR_MERCURY_ISA_VERSION
	.align		4
        /*0154*/ 	.byte	0x03, 0x5f
        /*0156*/ 	.short	0x0101


	//----- nvinfo : EIATTR_EXIT_INSTR_OFFSETS
	.align		4
        /*0158*/ 	.byte	0x04, 0x1c
        /*015a*/ 	.short	(.L_2149 - .L_2148)


	//   ....[0]....
.L_2148:
        /*015c*/ 	.word	0x00000290


	//   ....[1]....
        /*0160*/ 	.word	0x00000e50


	//   ....[2]....
        /*0164*/ 	.word	0x00006f30


	//   ....[3]....
        /*0168*/ 	.word	0x00007220


	//   ....[4]....
        /*016c*/ 	.word	0x00007490


	//   ....[5]....
        /*0170*/ 	.word	0x00007600


	//   ....[6]....
        /*0174*/ 	.word	0x00007690


	//   ....[7]....
        /*0178*/ 	.word	0x000076d0


	//----- nvinfo : EIATTR_CRS_STACK_SIZE
	.align		4
.L_2149:
        /*017c*/ 	.byte	0x04, 0x1e
        /*017e*/ 	.short	(.L_2151 - .L_2150)
.L_2150:
        /*0180*/ 	.word	0x00000000


	//----- nvinfo : EIATTR_CBANK_PARAM_SIZE
	.align		4
.L_2151:
        /*0184*/ 	.byte	0x03, 0x19
        /*0186*/ 	.short	0x0074


	//----- nvinfo : EIATTR_PARAM_CBANK
	.align		4
        /*0188*/ 	.byte	0x04, 0x0a
        /*018a*/ 	.short	(.L_2153 - .L_2152)
	.align		4
.L_2152:
        /*018c*/ 	.word	index@(.nv.constant0._Z23gemm_half_q_half_kernelILi3ELi38ELb1ELb1ELi64EEvPK6__halfPKjS4_S2_PS0_iiiiPKtS7_iiiiiibS2_i)
        /*0190*/ 	.short	0x0210
        /*0192*/ 	.short	0x0074


	//----- nvinfo : EIATTR_SW_WAR
	.align		4
.L_2153:
        /*0194*/ 	.byte	0x04, 0x36
        /*0196*/ 	.short	(.L_2155 - .L_2154)
.L_2154:
        /*0198*/ 	.word	0x00000008
.L_2155:


//--------------------- .nv.info._Z23gemm_half_q_half_kernelILi3ELi128ELb1ELb1ELi64EEvPK6__halfPKjS4_S2_PS0_iiiiPKtS7_iiiiiibS2_i --------------------------
	.section	.nv.info._Z23gemm_half_q_half_kernelILi3ELi128ELb1ELb1ELi64EEvPK6__halfPKjS4_S2_PS0_iiiiPKtS7_iiiiiibS2_i,"",@"SHT_CUDA_INFO"
	.sectionflags	@""
	.align	4


	//----- nvinfo : EIATTR_CUDA_API_VERSION
	.align		4
        /*0000*/ 	.byte	0x04, 0x37
        /*0002*/ 	.short	(.L_2157 - .L_2156)
.L_2156:
        /*0004*/ 	.word	0x00000082


	//----- nvinfo : EIATTR_KPARAM_INFO
	.align		4
.L_2157:
        /*0008*/ 	.byte	0x04, 0x17
        /*000a*/ 	.short	(.L_2159 - .L_2158)
.L_2158:
        /*000c*/ 	.word	0x00000000
        /*0010*/ 	.short	0x0013
        /*0012*/ 	.short	0x0070
        /*0014*/ 	.byte	0x00, 0xf0, 0x11, 0x00


	//----- nvinfo : EIATTR_KPARAM_INFO
	.align		4
.L_2159:
        /*0018*/ 	.byte	0x04, 0x17
        /*001a*/ 	.short	(.L_2161 - .L_2160)
.L_2160:
        /*001c*/ 	.word	0x00000000
        /*0020*/ 	.short	0x0012
        /*0022*/ 	.short	0x0068
        /*0024*/ 	.byte	0x00, 0xf0, 0x21, 0x00


	//----- nvinfo : EIATTR_KPARAM_INFO
	.align		4
.L_2161:
        /*0028*/ 	.byte	0x04, 0x17
        /*002a*/ 	.short	(.L_2163 - .L_2162)
.L_2162:
        /*002c*/ 	.word	0x00000000
        /*0030*/ 	.short	0x0011
        /*0032*/ 	.short	0x0060
        /*0034*/ 	.byte	0x00, 0xf0, 0x05, 0x00


	//----- nvinfo : EIATTR_KPARAM_INFO
	.align		4
.L_2163:
        /*0038*/ 	.byte	0x04, 0x17
        /*003a*/ 	.short	(.L_2165 - .L_2164)
.L_2164:
        /*003c*/ 	.word	0x00000000
        /*0040*/ 	.short	0x0010
        /*0042*/ 	.short	0x005c
        /*0044*/ 	.byte	0x00, 0xf0, 0x11, 0x00


	//----- nvinfo : EIATTR_KPARAM_INFO
	.align		4
.L_2165:
        /*0048*/ 	.byte	0x04, 0x17
        /*004a*/ 	.short	(.L_2167 - .L_2166)
.L_2166:
        /*004c*/ 	.word	0x00000000
        /*0050*/ 	.short	0x000f
        /*0052*/ 	.short	0x0058
        /*0054*/ 	.byte	0x00, 0xf0, 0x11, 0x00


	//----- nvinfo : EIATTR_KPARAM_INFO
	.align		4
.L_2167:
        /*0058*/ 	.byte	0x04, 0x17
        /*005a*/ 	.short	(.L_2169 - .L_2168)
.L_2168:
        /*005c*/ 	.word	0x00000000
        /*0060*/ 	.short	0x000e
        /*0062*/ 	.short	0x0054
        /*0064*/ 	.byte	0x00, 0xf0, 0x11, 0x00


	//----- nvinfo : EIATTR_KPARAM_INFO
	.align		4
.L_2169:
        /*0068*/ 	.byte	0x04, 0x17
        /*006a*/ 	.short	(.L_2171 - .L_2170)
.L_2170:
        /*006c*/ 	.word	0x00000000
        /*0070*/ 	.short	0x000d
        /*0072*/ 	.short	0x0050
        /*0074*/ 	.byte	0x00, 0xf0, 0x11, 0x00


	//----- nvinfo : EIATTR_KPARAM_INFO
	.align		4
.L_2171:
        /*0078*/ 	.byte	0x04, 0x17
        /*007a*/ 	.short	(.L_2173 - .L_2172)
.L_2172:
        /*007c*/ 	.word	0x00000000
        /*0080*/ 	.short	0x000c
        /*0082*/ 	.short	0x004c
        /*0084*/ 	.byte	0x00, 0xf0, 0x11, 0x00


	//----- nvinfo : EIATTR_KPARAM_INFO
	.align		4
.L_2173:
        /*0088*/ 	.byte	0x04, 0x17
        /*008a*/ 	.short	(.L_2175 - .L_2174)
.L_2174:
        /*008c*/ 	.word	0x00000000
        /*0090*/ 	.short	0x000b
        /*0092*/ 	.short	0x0048
        /*0094*/ 	.byte	0x00, 0xf0, 0x11, 0x00


	//----- nvinfo : EIATTR_KPARAM_INFO
	.align		4
.L_2175:
        /*0098*/ 	.byte	0x04, 0x17
        /*009a*/ 	.short	(.L_2177 - .L_2176)
.L_2176:
        /*009c*/ 	.word	0x00000000
        /*00a0*/ 	.short	0x000a
        /*00a2*/ 	.short	0x0040
        /*00a4*/ 	.byte	0x00, 0xf0, 0x21, 0x00


	//----- nvinfo : EIATTR_KPARAM_INFO
	.align		4
.L_2177:
        /*00a8*/ 	.byte	0x04, 0x17
        /*00aa*/ 	.short	(.L_2179 - .L_2178)
.L_2178:
        /*00ac*/ 	.word	0x00000000
        /*00b0*/ 	.short	0x0009
        /*00b2*/ 	.short	0x0038
        /*00b4*/ 	.byte	0x00, 0xf0, 0x21, 0x00


	//----- nvinfo : EIATTR_KPARAM_INFO
	.align		4
.L_2179:
        /*00b8*/ 	.byte	0x04, 0x17
        /*00ba*/ 	.short	(.L_2181 - .L_2180)
.L_2180:
        /*00bc*/ 	.word	0x00000000
        /*00c0*/ 	.short	0x0008
        /*00c2*/ 	.short	0x0034
        /*00c4*/ 	.byte	0x00, 0xf0, 0x11, 0x00


	//----- nvinfo : EIATTR_KPARAM_INFO
	.align		4
.L_2181:
        /*00c8*/ 	.byte	0x04, 0x17
        /*00ca*/ 	.short	(.L_2183 - .L_2182)
.L_2182:
        /*00cc*/ 	.word	0x00000000
        /*00d0*/ 	.short	0x0007
        /*00d2*/ 	.short	0x0030
        /*00d4*/ 	.byte	0x00, 0xf0, 0x11, 0x00


	//----- nvinfo : EIATTR_KPARAM_INFO
	.align		4
.L_2183:
        /*00d8*/ 	.byte	0x04, 0x17
        /*00da*/ 	.short	(.L_2185 - .L_2184)
.L_2184:
        /*00dc*/ 	.word	0x00000000
        /*00e0*/ 	.short	0x0006
        /*00e2*/ 	.short	0x002c
        /*00e4*/ 	.byte	0x00, 0xf0, 0x11, 0x00


	//----- nvinfo : EIATTR_KPARAM_INFO
	.align		4
.L_2185:
        /*00e8*/ 	.byte	0x04, 0x17
        /*00ea*/ 	.short	(.L_2187 - .L_2186)
.L_2186:
        /*00ec*/ 	.word	0x00000000
        /*00f0*/ 	.short	0x0005
        /*00f2*/ 	.short	0x0028
        /*00f4*/ 	.byte	0x00, 0xf0, 0x11, 0x00


	//----- nvinfo : EIATTR_KPARAM_INFO
	.align		4
.L_2187:
        /*00f8*/ 	.byte	0x04, 0x17
        /*00fa*/ 	.short	(.L_2189 - .L_2188)
.L_2188:
        /*00fc*/ 	.word	0x00000000
        /*0100*/ 	.short	0x0004
        /*0102*/ 	.short	0x0020
        /*0104*/ 	.byte	0x00, 0xf0, 0x21, 0x00


	//----- nvinfo : EIATTR_KPARAM_INFO
	.align		4
.L_2189:
        /*0108*/ 	.byte	0x04, 0x17
        /*010a*/ 	.short	(.L_2191 - .L_2190)
.L_2190:
        /*010c*/ 	.word	0x00000000
        /*0110*/ 	.short	0x0003
        /*0112*/ 	.short	0x0018
        /*0114*/ 	.byte	0x00, 0xf0, 0x21, 0x00


	//----- nvinfo : EIATTR_KPARAM_INFO
	.align		4
.L_2191:
        /*0118*/ 	.byte	0x04, 0x17
        /*011a*/ 	.short	(.L_2193 - .L_2192)
.L_2192:
        /*011c*/ 	.word	0x00000000
        /*0120*/ 	.short	0x0002
        /*0122*/ 	.short	0x0010
        /*0124*/ 	.byte	0x00, 0xf0, 0x21, 0x00


	//----- nvinfo : EIATTR_KPARAM_INFO
	.align		4
.L_2193:
        /*0128*/ 	.byte	0x04, 0x17
        /*012a*/ 	.short	(.L_2195 - .L_2194)
.L_2194:
        /*012c*/ 	.word	0x00000000
        /*0130*/ 	.short	0x0001
        /*0132*/ 	.short	0x0008
        /*0134*/ 	.byte	0x00, 0xf0, 0x21, 0x00


	//----- nvinfo : EIATTR_KPARAM_INFO
	.align		4
.L_2195:
        /*0138*/ 	.byte	0x04, 0x17
        /*013a*/ 	.short	(.L_2197 - .L_2196)
.L_2196:
        /*013c*/ 	.word	0x00000000
        /*0140*/ 	.short	0x0000
        /*0142*/ 	.short	0x0000
        /*0144*/ 	.byte	0x00, 0xf0, 0x21, 0x00


	//----- nvinfo : EIATTR_SPARSE_MMA_MASK
	.align		4
.L_2197:
        /*0148*/ 	.byte	0x03, 0x50
        /*014a*/ 	.short	0x0000


	//----- nvinfo : EIATTR_MAXREG_COUNT
	.align		4
        /*014c*/ 	.byte	0x03, 0x1b
        /*014e*/ 	.short	0x00ff


	//----- nvinfo : EIATTR_NUM_BARRIERS
	.align		4
        /*0150*/ 	.byte	0x02, 0x4c
        /*0152*/ 	.byte	0x01
	.zero		1


	//----- nvinfo : EIATTR_MERCURY_ISA_VERSION
	.align		4
        /*0154*/ 	.byte	0x03, 0x5f
        /*0156*/ 	.short	0x0101


	//----- nvinfo : EIATTR_EXIT_INSTR_OFFSETS
	.align		4
        /*0158*/ 	.byte	0x04, 0x1c
        /*015a*/ 	.short	(.L_2199 - .L_2198)


	//   ....[0]....
.L_2198:
        /*015c*/ 	.word	0x000002b0


	//   ....[1]....
        /*0160*/ 	.word	0x000009d0


	//   ....[2]....
        /*0164*/ 	.word	0x000078c0


	//   ....[3]....
        /*0168*/ 	.word	0x00007bc0


	//   ....[4]....
        /*016c*/ 	.word	0x00007e40


	//   ....[5]....
        /*0170*/ 	.word	0x00007fb0


	//   ....[6]....
        /*0174*/ 	.word	0x00008050


	//   ....[7]....
        /*0178*/ 	.word	0x00008090


	//----- nvinfo : EIATTR_CRS_STACK_SIZE
	.align		4
.L_2199:
        /*017c*/ 	.byte	0x04, 0x1e
        /*017e*/ 	.short	(.L_2201 - .L_2200)
.L_2200:
        /*0180*/ 	.word	0x00000000


	//----- nvinfo : EIATTR_CBANK_PARAM_SIZE
	.align		4
.L_2201:
        /*0184*/ 	.byte	0x03, 0x19
        /*0186*/ 	.short	0x0074


	//----- nvinfo : EIATTR_PARAM_CBANK
	.align		4
        /*0188*/ 	.byte	0x04, 0x0a
        /*018a*/ 	.short	(.L_2203 - .L_2202)
	.align		4
.L_2202:
        /*018c*/ 	.word	index@(.nv.constant0._Z23gemm_half_q_half_kernelILi3ELi128ELb1ELb1ELi64EEvPK6__halfPKjS4_S2_PS0_iiiiPKtS7_iiiiiibS2_i)
        /*0190*/ 	.short	0x0210
        /*0192*/ 	.short	0x0074


	//----- nvinfo : EIATTR_SW_WAR
	.align		4
.L_2203:
        /*0194*/ 	.byte	0x04, 0x36
        /*0196*/ 	.short	(.L_2205 - .L_2204)
.L_2204:
        /*0198*/ 	.word	0x00000008
.L_2205:


//--------------------- .nv.info._Z23gemm_half_q_half_kernelILi3ELi190ELb1ELb1ELi32EEvPK6__halfPKjS4_S2_PS0_iiiiPKtS7_iiiiiibS2_i --------------------------
	.section	.nv.info._Z23gemm_half_q_half_kernelILi3ELi190ELb1ELb1ELi32EEvPK6__halfPKjS4_S2_PS0_iiiiPKtS7_iiiiiibS2_i,"",@"SHT_CUDA_INFO"
	.sectionflags	@""
	.align	4


	//----- nvinfo : EIATTR_CUDA_API_VERSION
	.align		4
        /*0000*/ 	.byte	0x04, 0x37
        /*0002*/ 	.short	(.L_2207 - .L_2206)
.L_2206:
        /*0004*/ 	.word	0x00000082


	//----- nvinfo : EIATTR_KPARAM_INFO
	.align		4
.L_2207:
        /*0008*/ 	.byte	0x04, 0x17
        /*000a*/ 	.short	(.L_2209 - .L_2208)
.L_2208:
        /*000c*/ 	.word	0x00000000
        /*0010*/ 	.short	0x0013
        /*0012*/ 	.short	0x0070
        /*0014*/ 	.byte	0x00, 0xf0, 0x11, 0x00


	//----- nvinfo : EIATTR_KPARAM_INFO
	.align		4
.L_2209:
        /*0018*/ 	.byte	0x04, 0x17
        /*001a*/ 	.short	(.L_2211 - .L_2210)
.L_2210:
        /*001c*/ 	.word	0x00000000
        /*0020*/ 	.short	0x0012
        /*0022*/ 	.short	0x0068
        /*0024*/ 	.byte	0x00, 0xf0, 0x21, 0x00


	//----- nvinfo : EIATTR_KPARAM_INFO
	.align		4
.L_2211:
        /*0028*/ 	.byte	0x04, 0x17
        /*002a*/ 	.short	(.L_2213 - .L_2212)
.L_2212:
        /*002c*/ 	.word	0x00000000
        /*0030*/ 	.short	0x0011
        /*0032*/ 	.short	0x0060
        /*0034*/ 	.byte	0x00, 0xf0, 0x05, 0x00


	//----- nvinfo : EIATTR_KPARAM_INFO
	.align		4
.L_2213:
        /*0038*/ 	.byte	0x04, 0x17
        /*003a*/ 	.short	(.L_2215 - .L_2214)
.L_2214:
        /*003c*/ 	.word	0x00000000
        /*0040*/ 	.short	0x0010
        /*0042*/ 	.short	0x005c
        /*0044*/ 	.byte	0x00, 0xf0, 0x11, 0x00


	//----- nvinfo : EIATTR_KPARAM_INFO
	.align		4
.L_2215:
        /*0048*/ 	.byte	0x04, 0x17
        /*004a*/ 	.short	(.L_2217 - .L_2216)
.L_2216:
        /*004c*/ 	.word	0x00000000
        /*0050*/ 	.short	0x000f
        /*0052*/ 	.short	0x0058
        /*0054*/ 	.byte	0x00, 0xf0, 0x11, 0x00


	//----- nvinfo : EIATTR_KPARAM_INFO
	.align		4
.L_2217:
        /*0058*/ 	.byte	0x04, 0x17
        /*005a*/ 	.short	(.L_2219 - .L_2218)
.L_2218:
        /*005c*/ 	.word	0x00000000
        /*0060*/ 	.short	0x000e
        /*0062*/ 	.short	0x0054
        /*0064*/ 	.byte	0x00, 0xf0, 0x11, 0x00


	//----- nvinfo : EIATTR_KPARAM_INFO
	.align		4
.L_2219:
        /*0068*/ 	.byte	0x04, 0x17
        /*006a*/ 	.short	(.L_2221 - .L_2220)
.L_2220:
        /*006c*/ 	.word	0x00000000
        /*0070*/ 	.short	0x000d
        /*0072*/ 	.short	0x0050
        /*0074*/ 	.byte	0x00, 0xf0, 0x11, 0x00


	//----- nvinfo : EIATTR_KPARAM_INFO
	.align		4
.L_2221:
        /*0078*/ 	.byte	0x04, 0x17
        /*007a*/ 	.short	(.L_2223 - .L_2222)
.L_2222:
        /*007c*/ 	.word	0x00000000
        /*0080*/ 	.short	0x000c
        /*0082*/ 	.short	0x004c
        /*0084*/ 	.byte	0x00, 0xf0, 0x11, 0x00


	//----- nvinfo : EIATTR_KPARAM_INFO
	.align		4
.L_2223:
        /*0088*/ 	.byte	0x04, 0x17
        /*008a*/ 	.short	(.L_2225 - .L_2224)
.L_2224:
        /*008c*/ 	.word	0x00000000
        /*0090*/ 	.short	0x000b
        /*0092*/ 	.short	0x0048
        /*0094*/ 	.byte	0x00, 0xf0, 0x11, 0x00


	//----- nvinfo : EIATTR_KPARAM_INFO
	.align		4
.L_2225:
        /*0098*/ 	.byte	0x04, 0x17
        /*009a*/ 	.short	(.L_2227 - .L_2226)
.L_2226:
        /*009c*/ 	.word	0x00000000
        /*00a0*/ 	.short	0x000a
        /*00a2*/ 	.short	0x0040
        /*00a4*/ 	.byte	0x00, 0xf0, 0x21, 0x00


	//----- nvinfo : EIATTR_KPARAM_INFO
	.align		4
.L_2227:
        /*00a8*/ 	.byte	0x04, 0x17
        /*00aa*/ 	.short	(.L_2229 - .L_2228)
.L_2228:
        /*00ac*/ 	.word	0x00000000
        /*00b0*/ 	.short	0x0009
        /*00b2*/ 	.short	0x0038
        /*00b4*/ 	.byte	0x00, 0xf0, 0x21, 0x00


	//----- nvinfo : EIATTR_KPARAM_INFO
	.align		4
.L_2229:
        /*00b8*/ 	.byte	0x04, 0x17
        /*00ba*/ 	.short	(.L_2231 - .L_2230)
.L_2230:
        /*00bc*/ 	.word	0x00000000
        /*00c0*/ 	.short	0x0008
        /*00c2*/ 	.short	0x0034
        /*00c4*/ 	.byte	0x00, 0xf0, 0x11, 0x00


	//----- nvinfo : EIATTR_KPARAM_INFO
	.align		4
.L_2231:
        /*00c8*/ 	.byte	0x04, 0x17
        /*00ca*/ 	.short	(.L_2233 - .L_2232)
.L_2232:
        /*00cc*/ 	.word	0x00000000
        /*00d0*/ 	.short	0x0007
        /*00d2*/ 	.short	0x0030
        /*00d4*/ 	.byte	0x00, 0xf0, 0x11, 0x00


	//----- nvinfo : EIATTR_KPARAM_INFO
	.align		4
.L_2233:
        /*00d8*/ 	.byte	0x04, 0x17
        /*00da*/ 	.short	(.L_2235 - .L_2234)
.L_2234:
        /*00dc*/ 	.word	0x00000000
        /*00e0*/ 	.short	0x0006
        /*00e2*/ 	.short	0x002c
        /*00e4*/ 	.byte	0x00, 0xf0, 0x11, 0x00


	//----- nvinfo : EIATTR_KPARAM_INFO
	.align		4
.L_2235:
        /*00e8*/ 	.byte	0x04, 0x17
        /*00ea*/ 	.short	(.L_2237 - .L_2236)
.L_2236:
        /*00ec*/ 	.word	0x00000000
        /*00f0*/ 	.short	0x0005
        /*00f2*/ 	.short	0x0028
        /*00f4*/ 	.byte	0x00, 0xf0, 0x11, 0x00


	//----- nvinfo : EIATTR_KPARAM_INFO
	.align		4
.L_2237:
        /*00f8*/ 	.byte	0x04, 0x17
        /*00fa*/ 	.short	(.L_2239 - .L_2238)
.L_2238:
        /*00fc*/ 	.word	0x00000000
        /*0100*/ 	.short	0x0004
        /*0102*/ 	.short	0x0020
        /*0104*/ 	.byte	0x00, 0xf0, 0x21, 0x00


	//----- nvinfo : EIATTR_KPARAM_INFO
	.align		4
.L_2239:
        /*0108*/ 	.byte	0x04, 0x17
        /*010a*/ 	.short	(.L_2241 - .L_2240)
.L_2240:
        /*010c*/ 	.word	0x00000000
        /*0110*/ 	.short	0x0003
        /*0112*/ 	.short	0x0018
        /*0114*/ 	.byte	0x00, 0xf0, 0x21, 0x00


	//----- nvinfo : EIATTR_KPARAM_INFO
	.align		4
.L_2241:
        /*0118*/ 	.byte	0x04, 0x17
        /*011a*/ 	.short	(.L_2243 - .L_2242)
.L_2242:
        /*011c*/ 	.word	0x00000000
        /*0120*/ 	.short	0x0002
        /*0122*/ 	.short	0x0010
        /*0124*/ 	.byte	0x00, 0xf0, 0x21, 0x00


	//----- nvinfo : EIATTR_KPARAM_INFO
	.align		4
.L_2243:
        /*0128*/ 	.byte	0x04, 0x17
        /*012a*/ 	.short	(.L_2245 - .L_2244)
.L_2244:
        /*012c*/ 	.word	0x00000000
        /*0130*/ 	.short	0x0001
        /*0132*/ 	.short	0x0008
        /*0134*/ 	.byte	0x00, 0xf0, 0x21, 0x00


	//----- nvinfo : EIATTR_KPARAM_INFO
	.align		4
.L_2245:
        /*0138*/ 	.byte	0x04, 0x17
        /*013a*/ 	.short	(.L_2247 - .L_2246)
.L_2246:
        /*013c*/ 	.word	0x00000000
        /*0140*/ 	.short	0x0000
        /*0142*/ 	.short	0x0000
        /*0144*/ 	.byte	0x00, 0xf0, 0x21, 0x00


	//----- nvinfo : EIATTR_SPARSE_MMA_MASK
	.align		4
.L_2247:
        /*0148*/ 	.byte	0x03, 0x50
        /*014a*/ 	.short	0x0000


	//----- nvinfo : EIATTR_MAXREG_COUNT
	.align		4
        /*014c*/ 	.byte	0x03, 0x1b
        /*014e*/ 	.short	0x00ff


	//----- nvinfo : EIATTR_NUM_BARRIERS
	.align		4
        /*0150*/ 	.byte	0x02, 0x4c
        /*0152*/ 	.byte	0x01
	.zero		1


	//----- nvinfo : EIATTR_MERCURY_ISA_VERSION
	.align		4
        /*0154*/ 	.byte	0x03, 0x5f
        /*0156*/ 	.short	0x0101


	//----- nvinfo : EIATTR_EXIT_INSTR_OFFSETS
	.align		4
        /*0158*/ 	.byte	0x04, 0x1c
        /*015a*/ 	.short	(.L_2249 - .L_2248)


	//   ....[0]....
.L_2248:
        /*015c*/ 	.word	0x00000280


	//   ....[1]....
        /*0160*/ 	.word	0x00000e40


	//   ....[2]....
        /*0164*/ 	.word	0x00013f20


	//   ....[3]....
        /*0168*/ 	.word	0x00014210


	//   ....[4]....
        /*016c*/ 	.word	0x00014480


	//   ....[5]....
        /*0170*/ 	.word	0x000145f0


	//   ....[6]....
        /*0174*/ 	.word	0x00014680


	//   ....[7]....
        /*0178*/ 	.word	0x000146c0


	//----- nvinfo : EIATTR_CRS_STACK_SIZE
	.align		4
.L_2249:
        /*017c*/ 	.byte	0x04, 0x1e
        /*017e*/ 	.short	(.L_2251 - .L_2250)
.L_2250:
        /*0180*/ 	.word	0x00000000


	//----- nvinfo : EIATTR_CBANK_PARAM_SIZE
	.align		4
.L_2251:
        /*0184*/ 	.byte	0x03, 0x19
        /*0186*/ 	.short	0x0074


	//----- nvinfo : EIATTR_PARAM_CBANK
	.align		4
        /*0188*/ 	.byte	0x04, 0x0a
        /*018a*/ 	.short	(.L_2253 - .L_2252)
	.align		4
.L_2252:
        /*018c*/ 	.word	index@(.nv.constant0._Z23gemm_half_q_half_kernelILi3ELi190ELb1ELb1ELi32EEvPK6__halfPKjS4_S2_PS0_iiiiPKtS7_iiiiiibS2_i)
        /*0190*/ 	.short	0x0210
        /*0192*/ 	.short	0x0074


	//----- nvinfo : EIATTR_SW_WAR
	.align		4
.L_2253:
        /*0194*/ 	.byte	0x04, 0x36
        /*0196*/ 	.short	(.L_2255 - .L_2254)
.L_2254:
        /*0198*/ 	.word	0x00000008
.L_2255:


//--------------------- .nv.info._Z23gemm_half_q_half_kernelILi3ELi160ELb1ELb1ELi32EEvPK6__halfPKjS4_S2_PS0_iiiiPKtS7_iiiiiibS2_i --------------------------
	.section	.nv.info._Z23gemm_half_q_half_kernelILi3ELi160ELb1ELb1ELi32EEvPK6__halfPKjS4_S2_PS0_iiiiPKtS7_iiiiiibS2_i,"",@"SHT_CUDA_INFO"
	.sectionflags	@""
	.align	4


	//----- nvinfo : EIATTR_CUDA_API_VERSION
	.align		4
        /*0000*/ 	.byte	0x04, 0x37
        /*0002*/ 	.short	(.L_2257 - .L_2256)
.L_2256:
        /*0004*/ 	.word	0x00000082


	//----- nvinfo : EIATTR_KPARAM_INFO
	.align		4
.L_2257:
        /*0008*/ 	.byte	0x04, 0x17
        /*000a*/ 	.short	(.L_2259 - .L_2258)
.L_2258:
        /*000c*/ 	.word	0x00000000
        /*0010*/ 	.short	0x0013
        /*0012*/ 	.short	0x0070
        /*0014*/ 	.byte	0x00, 0xf0, 0x11, 0x00


	//----- nvinfo : EIATTR_KPARAM_INFO
	.align		4
.L_2259:
        /*0018*/ 	.byte	0x04, 0x17
        /*001a*/ 	.short	(.L_2261 - .L_2260)
.L_2260:
        /*001c*/ 	.word	0x00000000
        /*0020*/ 	.short	0x0012
        /*0022*/ 	.short	0x0068
        /*0024*/ 	.byte	0x00, 0xf0, 0x21, 0x00


	//----- nvinfo : EIATTR_KPARAM_INFO
	.align		4
.L_2261:
        /*0028*/ 	.byte	0x04, 0x17
        /*002a*/ 	.short	(.L_2263 - .L_2262)
.L_2262:
        /*002c*/ 	.word	0x00000000
        /*0030*/ 	.short	0x0011
        /*0032*/ 	.short	0x0060
        /*0034*/ 	.byte	0x00, 0xf0, 0x05, 0x00


	//----- nvinfo : EIATTR_KPARAM_INFO
	.align		4
.L_2263:
        /*0038*/ 	.byte	0x04, 0x17
        /*003a*/ 	.short	(.L_2265 - .L_2264)
.L_2264:
        /*003c*/ 	.word	0x00000000
        /*0040*/ 	.short	0x0010
        /*0042*/ 	.short	0x005c
        /*0044*/ 	.byte	0x00, 0xf0, 0x11, 0x00


	//----- nvinfo : EIATTR_KPARAM_INFO
	.align		4
.L_2265:
        /*0048*/ 	.byte	0x04, 0x17
        /*004a*/ 	.short	(.L_2267 - .L_2266)
.L_2266:
        /*004c*/ 	.word	0x00000000
        /*0050*/ 	.short	0x000f
        /*0052*/ 	.short	0x0058
        /*0054*/ 	.byte	0x00, 0xf0, 0x11, 0x00


	//----- nvinfo : EIATTR_KPARAM_INFO
	.align		4
.L_2267:
        /*0058*/ 	.byte	0x04, 0x17
        /*005a*/ 	.short	(.L_2269 - .L_2268)
.L_2268:
        /*005c*/ 	.word	0x00000000
        /*0060*/ 	.short	0x000e
        /*0062*/ 	.short	0x0054
        /*0064*/ 	.byte	0x00, 0xf0, 0x11, 0x00


	//----- nvinfo : EIATTR_KPARAM_INFO
	.align		4
.L_2269:
        /*0068*/ 	.byte	0x04, 0x17
        /*006a*/ 	.short	(.L_2271 - .L_2270)
.L_2270:
        /*006c*/ 	.word	0x00000000
        /*0070*/ 	.short	0x000d
        /*0072*/ 	.short	0x0050
        /*0074*/ 	.byte	0x00, 0xf0, 0x11, 0x00


	//----- nvinfo : EIATTR_KPARAM_INFO
	.align		4
.L_2271:
        /*0078*/ 	.byte	0x04, 0x17
        /*007a*/ 	.short	(.L_2273 - .L_2272)
.L_2272:
        /*007c*/ 	.word	0x00000000
        /*0080*/ 	.short	0x000c
        /*0082*/ 	.short	0x004c
        /*0084*/ 	.byte	0x00, 0xf0, 0x11, 0x00


	//----- nvinfo : EIATTR_KPARAM_INFO
	.align		4
.L_2273:
        /*0088*/ 	.byte	0x04, 0x17
        /*008a*/ 	.short	(.L_2275 - .L_2274)
.L_2274:
        /*008c*/ 	.word	0x00000000
        /*0090*/ 	.short	0x000b
        /*0092*/ 	.short	0x0048
        /*0094*/ 	.byte	0x00, 0xf0, 0x11, 0x00


	//----- nvinfo : EIATTR_KPARAM_INFO
	.align		4
.L_2275:
        /*0098*/ 	.byte	0x04, 0x17
        /*009a*/ 	.short	(.L_2277 - .L_2276)
.L_2276:
        /*009c*/ 	.word	0x00000000
        /*00a0*/ 	.short	0x000a
        /*00a2*/ 	.short	0x0040
        /*00a4*/ 	.byte	0x00, 0xf0, 0x21, 0x00


	//----- nvinfo : EIATTR_KPARAM_INFO
	.align		4
.L_2277:
        /*00a8*/ 	.byte	0x04, 0x17
        /*00aa*/ 	.short	(.L_2279 - .L_2278)
.L_2278:
        /*00ac*/ 	.word	0x00000000
        /*00b0*/ 	.short	0x0009
        /*00b2*/ 	.short	0x0038
        /*00b4*/ 	.byte	0x00, 0xf0, 0x21, 0x00


	//----- nvinfo : EIATTR_KPARAM_INFO
	.align		4
.L_2279:
        /*00b8*/ 	.byte	0x04, 0x17
        /*00ba*/ 	.short	(.L_2281 - .L_2280)
.L_2280:
        /*00bc*/ 	.word	0x00000000
        /*00c0*/ 	.short	0x0008
        /*00c2*/ 	.short	0x0034
        /*00c4*/ 	.byte	0x00, 0xf0, 0x11, 0x00


	//----- nvinfo : EIATTR_KPARAM_INFO
	.align		4
.L_2281:
        /*00c8*/ 	.byte	0x04, 0x17
        /*00ca*/ 	.short	(.L_2283 - .L_2282)
.L_2282:
        /*00cc*/ 	.word	0x00000000
        /*00d0*/ 	.short	0x0007
        /*00d2*/ 	.short	0x0030
        /*00d4*/ 	.byte	0x00, 0xf0, 0x11, 0x00


	//----- nvinfo : EIATTR_KPARAM_INFO
	.align		4
.L_2283:
        /*00d8*/ 	.byte	0x04, 0x17
        /*00da*/ 	.short	(.L_2285 - .L_2284)
.L_2284:
        /*00dc*/ 	.word	0x00000000
        /*00e0*/ 	.short	0x0006
        /*00e2*/ 	.short	0x002c
        /*00e4*/ 	.byte	0x00, 0xf0, 0x11, 0x00


	//----- nvinfo : EIATTR_KPARAM_INFO
	.align		4
.L_2285:
        /*00e8*/ 	.byte	0x04, 0x17
        /*00ea*/ 	.short	(.L_2287 - .L_2286)
.L_2286:
        /*00ec*/ 	.word	0x00000000
        /*00f0*/ 	.short	0x0005
        /*00f2*/ 	.short	0x0028
        /*00f4*/ 	.byte	0x00, 0xf0, 0x11, 0x00


	//----- nvinfo : EIATTR_KPARAM_INFO
	.align		4
.L_2287:
        /*00f8*/ 	.byte	0x04, 0x17
        /*00fa*/ 	.short	(.L_2289 - .L_2288)
.L_2288:
        /*00fc*/ 	.word	0x00000000
        /*0100*/ 	.short	0x0004
        /*0102*/ 	.short	0x0020
        /*0104*/ 	.byte	0x00, 0xf0, 0x21, 0x00


	//----- nvinfo : EIATTR_KPARAM_INFO
	.align		4
.L_2289:
        /*0108*/ 	.byte	0x04, 0x17
        /*010a*/ 	.short	(.L_2291 - .L_2290)
.L_2290:
        /*010c*/ 	.word	0x00000000
        /*0110*/ 	.short	0x0003
        /*0112*/ 	.short	0x0018
        /*0114*/ 	.byte	0x00, 0xf0, 0x21, 0x00


	//----- nvinfo : EIATTR_KPARAM_INFO
	.align		4
.L_2291:
        /*0118*/ 	.byte	0x04, 0x17
        /*011a*/ 	.short	(.L_2293 - .L_2292)
.L_2292:
        /*011c*/ 	.word	0x00000000
        /*0120*/ 	.short	0x0002
        /*0122*/ 	.short	0x0010
        /*0124*/ 	.byte	0x00, 0xf0, 0x21, 0x00


	//----- nvinfo : EIATTR_KPARAM_INFO
	.align		4
.L_2293:
        /*0128*/ 	.byte	0x04, 0x17
        /*012a*/ 	.short	(.L_2295 - .L_2294)
.L_2294:
        /*012c*/ 	.word	0x00000000
        /*0130*/ 	.short	0x0001
        /*0132*/ 	.short	0x0008
        /*0134*/ 	.byte	0x00, 0xf0, 0x21, 0x00


	//----- nvinfo : EIATTR_KPARAM_INFO
	.align		4
.L_2295:
        /*0138*/ 	.byte	0x04, 0x17
        /*013a*/ 	.short	(.L_2297 - .L_2296)
.L_2296:
        /*013c*/ 	.word	0x00000000
        /*0140*/ 	.short	0x0000
        /*0142*/ 	.short	0x0000
        /*0144*/ 	.byte	0x00, 0xf0, 0x21, 0x00


	//----- nvinfo : EIATTR_SPARSE_MMA_MASK
	.align		4
.L_2297:
        /*0148*/ 	.byte	0x03, 0x50
        /*014a*/ 	.short	0x0000


	//----- nvinfo : EIATTR_MAXREG_COUNT
	.align		4
        /*014c*/ 	.byte	0x03, 0x1b
        /*014e*/ 	.short	0x00ff


	//----- nvinfo : EIATTR_NUM_BARRIERS
	.align		4
        /*0150*/ 	.byte	0x02, 0x4c
        /*0152*/ 	.byte	0x01
	.zero		1


	//----- nvinfo : EIATTR_MERCURY_ISA_VERSION
	.align		4
        /*0154*/ 	.byte	0x03, 0x5f
        /*0156*/ 	.short	0x0101


	//----- nvinfo : EIATTR_EXIT_INSTR_OFFSETS
	.align		4
        /*0158*/ 	.byte	0x04, 0x1c
        /*015a*/ 	.short	(.L_2299 - .L_2298)


	//   ....[0]....
.L_2298:
        /*015c*/ 	.word	0x000002a0


	//   ....[1]....
        /*0160*/ 	.word	0x00000e60


	//   ....[2]....
        /*0164*/ 	.word	0x00009ed0


	//   ....[3]....
        /*0168*/ 	.word	0x0000a1c0


	//   ....[4]....
        /*016c*/ 	.word	0x0000a440


	//   ....[5]....
        /*0170*/ 	.word	0x0000a5b0


	//   ....[6]....
        /*0174*/ 	.word	0x0000a650


	//   ....[7]....
        /*0178*/ 	.word	0x0000a690


	//----- nvinfo : EIATTR_CRS_STACK_SIZE
	.align		4
.L_2299:
        /*017c*/ 	.byte	0x04, 0x1e
        /*017e*/ 	.short	(.L_2301 - .L_2300)
.L_2300:
        /*0180*/ 	.word	0x00000000


	//----- nvinfo : EIATTR_CBANK_PARAM_SIZE
	.align		4
.L_2301:
        /*0184*/ 	.byte	0x03, 0x19
        /*0186*/ 	.short	0x0074


	//----- nvinfo : EIATTR_PARAM_CBANK
	.align		4
        /*0188*/ 	.byte	0x04, 0x0a
        /*018a*/ 	.short	(.L_2303 - .L_2302)
	.align		4
.L_2302:
        /*018c*/ 	.word	index@(.nv.constant0._Z23gemm_half_q_half_kernelILi3ELi160ELb1ELb1ELi32EEvPK6__halfPKjS4_S2_PS0_iiiiPKtS7_iiiiiibS2_i)
        /*0190*/ 	.short	0x0210
        /*0192*/ 	.short	0x0074


	//----- nvinfo : EIATTR_SW_WAR
	.align		4
.L_2303:
        /*0194*/ 	.byte	0x04, 0x36
        /*0196*/ 	.short	(.L_2305 - .L_2304)
.L_2304:
        /*0198*/ 	.word	0x00000008
.L_2305:


//--------------------- .nv.info._Z23gemm_half_q_half_kernelILi3ELi40ELb1ELb1ELi32EEvPK6__halfPKjS4_S2_PS0_iiiiPKtS7_iiiiiibS2_i --------------------------
	.section	.nv.info._Z23gemm_half_q_half_kernelILi3ELi40ELb1ELb1ELi32EEvPK6__halfPKjS4_S2_PS0_iiiiPKtS7_iiiiiibS2_i,"",@"SHT_CUDA_INFO"
	.sectionflags	@""
	.align	4


	//----- nvinfo : EIATTR_CUDA_API_VERSION
	.align		4
        /*0000*/ 	.byte	0x04, 0x37
        /*0002*/ 	.short	(.L_2307 - .L_2306)
.L_2306:
        /*0004*/ 	.word	0x00000082


	//----- nvinfo : EIATTR_KPARAM_INFO
	.align		4
.L_2307:
        /*0008*/ 	.byte	0x04, 0x17
        /*000a*/ 	.short	(.L_2309 - .L_2308)
.L_2308:
        /*000c*/ 	.word	0x00000000
        /*0010*/ 	.short	0x0013
        /*0012*/ 	.short	0x0070
        /*0014*/ 	.byte	0x00, 0xf0, 0x11, 0x00


	//----- nvinfo : EIATTR_KPARAM_INFO
	.align		4
.L_2309:
        /*0018*/ 	.byte	0x04, 0x17
        /*001a*/ 	.short	(.L_2311 - .L_2310)
.L_2310:
        /*001c*/ 	.word	0x00000000
        /*0020*/ 	.short	0x0012
        /*0022*/ 	.short	0x0068
        /*0024*/ 	.byte	0x00, 0xf0, 0x21, 0x00


	//----- nvinfo : EIATTR_KPARAM_INFO
	.align		4
.L_2311:
        /*0028*/ 	.byte	0x04, 0x17
        /*002a*/ 	.short	(.L_2313 - .L_2312)
.L_2312:
        /*002c*/ 	.word	0x00000000
        /*0030*/ 	.short	0x0011
        /*0032*/ 	.short	0x0060
        /*0034*/ 	.byte	0x00, 0xf0, 0x05, 0x00


	//----- nvinfo : EIATTR_KPARAM_INFO
	.align		4
.L_2313:
        /*0038*/ 	.byte	0x04, 0x17
        /*003a*/ 	.short	(.L_2315 - .L_2314)
.L_2314:
        /*003c*/ 	.word	0x00000000
        /*0040*/ 	.short	0x0010
        /*0042*/ 	.short	0x005c
        /*0044*/ 	.byte	0x00, 0xf0, 0x11, 0x00


	//----- nvinfo : EIATTR_KPARAM_INFO
	.align		4
.L_2315:
        /*0048*/ 	.byte	0x04, 0x17
        /*004a*/ 	.short	(.L_2317 - .L_2316)
.L_2316:
        /*004c*/ 	.word	0x00000000
        /*0050*/ 	.short	0x000f
        /*0052*/ 	.short	0x0058
        /*0054*/ 	.byte	0x00, 0xf0, 0x11, 0x00


	//----- nvinfo : EIATTR_KPARAM_INFO
	.align		4
.L_2317:
        /*0058*/ 	.byte	0x04, 0x17
        /*005a*/ 	.short	(.L_2319 - .L_2318)
.L_2318:
        /*005c*/ 	.word	0x00000000
        /*0060*/ 	.short	0x000e
        /*0062*/ 	.short	0x0054
        /*0064*/ 	.byte	0x00, 0xf0, 0x11, 0x00


	//----- nvinfo : EIATTR_KPARAM_INFO
	.align		4
.L_2319:
        /*0068*/ 	.byte	0x04, 0x17
        /*006a*/ 	.short	(.L_2321 - .L_2320)
.L_2320:
        /*006c*/ 	.word	0x00000000
        /*0070*/ 	.short	0x000d
        /*0072*/ 	.short	0x0050
        /*0074*/ 	.byte	0x00, 0xf0, 0x11, 0x00


	//----- nvinfo : EIATTR_KPARAM_INFO
	.align		4
.L_2321:
        /*0078*/ 	.byte	0x04, 0x17
        /*007a*/ 	.short	(.L_2323 - .L_2322)
.L_2322:
        /*007c*/ 	.word	0x00000000
        /*0080*/ 	.short	0x000c
        /*0082*/ 	.short	0x004c
        /*0084*/ 	.byte	0x00, 0xf0, 0x11, 0x00


	//----- nvinfo : EIATTR_KPARAM_INFO
	.align		4
.L_2323:
        /*0088*/ 	.byte	0x04, 0x17
        /*008a*/ 	.short	(.L_2325 - .L_2324)
.L_2324:
        /*008c*/ 	.word	0x00000000
        /*0090*/ 	.short	0x000b
        /*0092*/ 	.short	0x0048
        /*0094*/ 	.byte	0x00, 0xf0, 0x11, 0x00


	//----- nvinfo : EIATTR_KPARAM_INFO
	.align		4
.L_2325:
        /*0098*/ 	.byte	0x04, 0x17
        /*009a*/ 	.short	(.L_2327 - .L_2326)
.L_2326:
        /*009c*/ 	.word	0x00000000
        /*00a0*/ 	.short	0x000a
        /*00a2*/ 	.short	0x0040
        /*00a4*/ 	.byte	0x00, 0xf0, 0x21, 0x00


	//----- nvinfo : EIATTR_KPARAM_INFO
	.align		4
.L_2327:
        /*00a8*/ 	.byte	0x04, 0x17
        /*00aa*/ 	.short	(.L_2329 - .L_2328)
.L_2328:
        /*00ac*/ 	.word	0x00000000
        /*00b0*/ 	.short	0x0009
        /*00b2*/ 	.short	0x0038
        /*00b4*/ 	.byte	0x00, 0xf0, 0x21, 0x00


	//----- nvinfo : EIATTR_KPARAM_INFO
	.align		4
.L_2329:
        /*00b8*/ 	.byte	0x04, 0x17
        /*00ba*/ 	.short	(.L_2331 - .L_2330)
.L_2330:
        /*00bc*/ 	.word	0x00000000
        /*00c0*/ 	.short	0x0008
        /*00c2*/ 	.short	0x0034
        /*00c4*/ 	.byte	0x00, 0xf0, 0x11, 0x00


	//----- nvinfo : EIATTR_KPARAM_INFO
	.align		4
.L_2331:
        /*00c8*/ 	.byte	0x04, 0x17
        /*00ca*/ 	.short	(.L_2333 - .L_2332)
.L_2332:
        /*00cc*/ 	.word	0x00000000
        /*00d0*/ 	.short	0x0007
        /*00d2*/ 	.short	0x0030
        /*00d4*/ 	.byte	0x00, 0xf0, 0x11, 0x00


	//----- nvinfo : EIATTR_KPARAM_INFO
	.align		4
.L_2333:
        /*00d8*/ 	.byte	0x04, 0x17
        /*00da*/ 	.short	(.L_2335 - .L_2334)
.L_2334:
        /*00dc*/ 	.word	0x00000000
        /*00e0*/ 	.short	0x0006
        /*00e2*/ 	.short	0x002c
        /*00e4*/ 	.byte	0x00, 0xf0, 0x11, 0x00


	//----- nvinfo : EIATTR_KPARAM_INFO
	.align		4
.L_2335:
        /*00e8*/ 	.byte	0x04, 0x17
        /*00ea*/ 	.short	(.L_2337 - .L_2336)
.L_2336:
        /*00ec*/ 	.word	0x00000000
        /*00f0*/ 	.short	0x0005
        /*00f2*/ 	.short	0x0028
        /*00f4*/ 	.byte	0x00, 0xf0, 0x11, 0x00


	//----- nvinfo : EIATTR_KPARAM_INFO
	.align		4
.L_2337:
        /*00f8*/ 	.byte	0x04, 0x17
        /*00fa*/ 	.short	(.L_2339 - .L_2338)
.L_2338:
        /*00fc*/ 	.word	0x00000000
        /*0100*/ 	.short	0x0004
        /*0102*/ 	.short	0x0020
        /*0104*/ 	.byte	0x00, 0xf0, 0x21, 0x00


	//----- nvinfo : EIATTR_KPARAM_INFO
	.align		4
.L_2339:
        /*0108*/ 	.byte	0x04, 0x17
        /*010a*/ 	.short	(.L_2341 - .L_2340)
.L_2340:
        /*010c*/ 	.word	0x00000000
        /*0110*/ 	.short	0x0003
        /*0112*/ 	.short	0x0018
        /*0114*/ 	.byte	0x00, 0xf0, 0x21, 0x00


	//----- nvinfo : EIATTR_KPARAM_INFO
	.align		4
.L_2341:
        /*0118*/ 	.byte	0x04, 0x17
        /*011a*/ 	.short	(.L_2343 - .L_2342)
.L_2342:
        /*011c*/ 	.word	0x00000000
        /*0120*/ 	.short	0x0002
        /*0122*/ 	.short	0x0010
        /*0124*/ 	.byte	0x00, 0xf0, 0x21, 0x00


	//----- nvinfo : EIATTR_KPARAM_INFO
	.align		4
.L_2343:
        /*0128*/ 	.byte	0x04, 0x17
        /*012a*/ 	.short	(.L_2345 - .L_2344)
.L_2344:
        /*012c*/ 	.word	0x00000000
        /*0130*/ 	.short	0x0001
        /*0132*/ 	.short	0x0008
        /*0134*/ 	.byte	0x00, 0xf0, 0x21, 0x00


	//----- nvinfo : EIATTR_KPARAM_INFO
	.align		4
.L_2345:
        /*0138*/ 	.byte	0x04, 0x17
        /*013a*/ 	.short	(.L_2347 - .L_2346)
.L_2346:
        /*013c*/ 	.word	0x00000000
        /*0140*/ 	.short	0x0000
        /*0142*/ 	.short	0x0000
        /*0144*/ 	.byte	0x00, 0xf0, 0x21, 0x00


	//----- nvinfo : EIATTR_SPARSE_MMA_MASK
	.align		4
.L_2347:
        /*0148*/ 	.byte	0x03, 0x50
        /*014a*/ 	.short	0x0000


	//----- nvinfo : EIATTR_MAXREG_COUNT
	.align		4
        /*014c*/ 	.byte	0x03, 0x1b
        /*014e*/ 	.short	0x00ff


	//----- nvinfo : EIATTR_NUM_BARRIERS
	.align		4
        /*0150*/ 	.byte	0x02, 0x4c
        /*0152*/ 	.byte	0x01
	.zero		1


	//----- nvinfo : EIATTR_MERCURY_ISA_VERSION
	.align		4
        /*0154*/ 	.byte	0x03, 0x5f
        /*0156*/ 	.short	0x0101


	//----- nvinfo : EIATTR_EXIT_INSTR_OFFSETS
	.align		4
        /*0158*/ 	.byte	0x04, 0x1c
        /*015a*/ 	.short	(.L_2349 - .L_2348)


	//   ....[0]....
.L_2348:
        /*015c*/ 	.word	0x00000280


	//   ....[1]....
        /*0160*/ 	.word	0x00000e30


	//   ....[2]....
        /*0164*/ 	.word	0x00008e90


	//   ....[3]....
        /*0168*/ 	.word	0x00009180


	//   ....[4]....
        /*016c*/ 	.word	0x00009400


	//   ....[5]....
        /*0170*/ 	.word	0x00009570


	//   ....[6]....
        /*0174*/ 	.word	0x00009610


	//   ....[7]....
        /*0178*/ 	.word	0x00009650


	//----- nvinfo : EIATTR_CRS_STACK_SIZE
	.align		4
.L_2349:
        /*017c*/ 	.byte	0x04, 0x1e
        /*017e*/ 	.short	(.L_2351 - .L_2350)
.L_2350:
        /*0180*/ 	.word	0x00000000


	//----- nvinfo : EIATTR_CBANK_PARAM_SIZE
	.align		4
.L_2351:
        /*0184*/ 	.byte	0x03, 0x19
        /*0186*/ 	.short	0x0074


	//----- nvinfo : EIATTR_PARAM_CBANK
	.align		4
        /*0188*/ 	.byte	0x04, 0x0a
        /*018a*/ 	.short	(.L_2353 - .L_2352)
	.align		4
.L_2352:
        /*018c*/ 	.word	index@(.nv.constant0._Z23gemm_half_q_half_kernelILi3ELi40ELb1ELb1ELi32EEvPK6__halfPKjS4_S2_PS0_iiiiPKtS7_iiiiiibS2_i)
        /*0190*/ 	.short	0x0210
        /*0192*/ 	.short	0x0074


	//----- nvinfo : EIATTR_SW_WAR
	.align		4
.L_2353:
        /*0194*/ 	.byte	0x04, 0x36
        /*0196*/ 	.short	(.L_2355 - .L_2354)
.L_2354:
        /*0198*/ 	.word	0x00000008
.L_2355:


//--------------------- .nv.info._Z23gemm_half_q_half_kernelILi3ELi10ELb1ELb1ELi32EEvPK6__halfPKjS4_S2_PS0_iiiiPKtS7_iiiiiibS2_i --------------------------
	.section	.nv.info._Z23gemm_half_q_half_kernelILi3ELi10ELb1ELb1ELi32EEvPK6__halfPKjS4_S2_PS0_iiiiPKtS7_iiiiiibS2_i,"",@"SHT_CUDA_INFO"
	.sectionflags	@""
	.align	4


	//----- nvinfo : EIATTR_CUDA_API_VERSION
	.align		4
        /*0000*/ 	.byte	0x04, 0x37
        /*0002*/ 	.short	(.L_2357 - .L_2356)
.L_2356:
        /*0004*/ 	.word	0x00000082


	//----- nvinfo : EIATTR_KPARAM_INFO
	.align		4
.L_2357:
        /*0008*/ 	.byte	0x04, 0x17
        /*000a*/ 	.short	(.L_2359 - .L_2358)
.L_2358:
        /*000c*/ 	.word	0x00000000
        /*0010*/ 	.short	0x0013
        /*0012*/ 	.short	0x0070
        /*0014*/ 	.byte	0x00, 0xf0, 0x11, 0x00


	//----- nvinfo : EIATTR_KPARAM_INFO
	.align		4
.L_2359:
        /*0018*/ 	.byte	0x04, 0x17
        /*001a*/ 	.short	(.L_2361 - .L_2360)
.L_2360:
        /*001c*/ 	.word	0x00000000
        /*0020*/ 	.short	0x0012
        /*0022*/ 	.short	0x0068
        /*0024*/ 	.byte	0x00, 0xf0, 0x21, 0x00


	//----- nvinfo : EIATTR_KPARAM_INFO
	.align		4
.L_2361:
        /*0028*/ 	.byte	0x04, 0x17
        /*002a*/ 	.short	(.L_2363 - .L_2362)
.L_2362:
        /*002c*/ 	.word	0x00000000
        /*0030*/ 	.short	0x0011
        /*0032*/ 	.short	0x0060
        /*0034*/ 	.byte	0x00, 0xf0, 0x05, 0x00


	//----- nvinfo : EIATTR_KPARAM_INFO
	.align		4
.L_2363:
        /*0038*/ 	.byte	0x04, 0x17
        /*003a*/ 	.short	(.L_2365 - .L_2364)
.L_2364:
        /*003c*/ 	.word	0x00000000
        /*0040*/ 	.short	0x0010
        /*0042*/ 	.short	0x005c
        /*0044*/ 	.byte	0x00, 0xf0, 0x11, 0x00


	//----- nvinfo : EIATTR_KPARAM_INFO
	.align		4
.L_2365:
        /*0048*/ 	.byte	0x04, 0x17
        /*004a*/ 	.short	(.L_2367 - .L_2366)
.L_2366:
        /*004c*/ 	.word	0x00000000
        /*0050*/ 	.short	0x000f
        /*0052*/ 	.short	0x0058
        /*0054*/ 	.byte	0x00, 0xf0, 0x11, 0x00


	//----- nvinfo : EIATTR_KPARAM_INFO
	.align		4
.L_2367:
        /*0058*/ 	.byte	0x04, 0x17
        /*005a*/ 	.short	(.L_2369 - .L_2368)
.L_2368:
        /*005c*/ 	.word	0x00000000
        /*0060*/ 	.short	0x000e
        /*0062*/ 	.short	0x0054
        /*0064*/ 	.byte	0x00, 0xf0, 0x11, 0x00


	//----- nvinfo : EIATTR_KPARAM_INFO
	.align		4
.L_2369:
        /*0068*/ 	.byte	0x04, 0x17
        /*006a*/ 	.short	(.L_2371 - .L_2370)
.L_2370:
        /*006c*/ 	.word	0x00000000
        /*0070*/ 	.short	0x000d
        /*0072*/ 	.short	0x0050
        /*0074*/ 	.byte	0x00, 0xf0, 0x11, 0x00


	//----- nvinfo : EIATTR_KPARAM_INFO
	.align		4
.L_2371:
        /*0078*/ 	.byte	0x04, 0x17
        /*007a*/ 	.short	(.L_2373 - .L_2372)
.L_2372:
        /*007c*/ 	.word	0x00000000
        /*0080*/ 	.short	0x000c
        /*0082*/ 	.short	0x004c
        /*0084*/ 	.byte	0x00, 0xf0, 0x11, 0x00


	//----- nvinfo : EIATTR_KPARAM_INFO
	.align		4
.L_2373:
        /*0088*/ 	.byte	0x04, 0x17
        /*008a*/ 	.short	(.L_2375 - .L_2374)
.L_2374:
        /*008c*/ 	.word	0x00000000
        /*0090*/ 	.short	0x000b
        /*0092*/ 	.short	0x0048
        /*0094*/ 	.byte	0x00, 0xf0, 0x11, 0x00


	//----- nvinfo : EIATTR_KPARAM_INFO
	.align		4
.L_2375:
        /*0098*/ 	.byte	0x04, 0x17
        /*009a*/ 	.short	(.L_2377 - .L_2376)
.L_2376:
        /*009c*/ 	.word	0x00000000
        /*00a0*/ 	.short	0x000a
        /*00a2*/ 	.short	0x0040
        /*00a4*/ 	.byte	0x00, 0xf0, 0x21, 0x00


	//----- nvinfo : EIATTR_KPARAM_INFO
	.align		4
.L_2377:
        /*00a8*/ 	.byte	0x04, 0x17
        /*00aa*/ 	.short	(.L_2379 - .L_2378)
.L_2378:
        /*00ac*/ 	.word	0x00000000
        /*00b0*/ 	.short	0x0009
        /*00b2*/ 	.short	0x0038
        /*00b4*/ 	.byte	0x00, 0xf0, 0x21, 0x00


	//----- nvinfo : EIATTR_KPARAM_INFO
	.align		4
.L_2379:
        /*00b8*/ 	.byte	0x04, 0x17
        /*00ba*/ 	.short	(.L_2381 - .L_2380)
.L_2380:
        /*00bc*/ 	.word	0x00000000
        /*00c0*/ 	.short	0x0008
        /*00c2*/ 	.short	0x0034
        /*00c4*/ 	.byte	0x00, 0xf0, 0x11, 0x00


	//----- nvinfo : EIATTR_KPARAM_INFO
	.align		4
.L_2381:
        /*00c8*/ 	.byte	0x04, 0x17
        /*00ca*/ 	.short	(.L_2383 - .L_2382)
.L_2382:
        /*00cc*/ 	.word	0x00000000
        /*00d0*/ 	.short	0x0007
        /*00d2*/ 	.short	0x0030
        /*00d4*/ 	.byte	0x00, 0xf0, 0x11, 0x00


	//----- nvinfo : EIATTR_KPARAM_INFO
	.align		4
.L_2383:
        /*00d8*/ 	.byte	0x04, 0x17
        /*00da*/ 	.short	(.L_2385 - .L_2384)
.L_2384:
        /*00dc*/ 	.word	0x00000000
        /*00e0*/ 	.short	0x0006
        /*00e2*/ 	.short	0x002c
        /*00e4*/ 	.byte	0x00, 0xf0, 0x11, 0x00


	//----- nvinfo : EIATTR_KPARAM_INFO
	.align		4
.L_2385:
        /*00e8*/ 	.byte	0x04, 0x17
        /*00ea*/ 	.short	(.L_2387 - .L_2386)
.L_2386:
        /*00ec*/ 	.word	0x00000000
        /*00f0*/ 	.short	0x0005
        /*00f2*/ 	.short	0x0028
        /*00f4*/ 	.byte	0x00, 0xf0, 0x11, 0x00


	//----- nvinfo : EIATTR_KPARAM_INFO
	.align		4
.L_2387:
        /*00f8*/ 	.byte	0x04, 0x17
        /*00fa*/ 	.short	(.L_2389 - .L_2388)
.L_2388:
        /*00fc*/ 	.word	0x00000000
        /*0100*/ 	.short	0x0004
        /*0102*/ 	.short	0x0020
        /*0104*/ 	.byte	0x00, 0xf0, 0x21, 0x00


	//----- nvinfo : EIATTR_KPARAM_INFO
	.align		4
.L_2389:
        /*0108*/ 	.byte	0x04, 0x17
        /*010a*/ 	.short	(.L_2391 - .L_2390)
.L_2390:
        /*010c*/ 	.word	0x00000000
        /*0110*/ 	.short	0x0003
        /*0112*/ 	.short	0x0018
        /*0114*/ 	.byte	0x00, 0xf0, 0x21, 0x00


	//----- nvinfo : EIATTR_KPARAM_INFO
	.align		4
.L_2391:
        /*0118*/ 	.byte	0x04, 0x17
        /*011a*/ 	.short	(.L_2393 - .L_2392)
.L_2392:
        /*011c*/ 	.word	0x00000000
        /*0120*/ 	.short	0x0002
        /*0122*/ 	.short	0x0010
        /*0124*/ 	.byte	0x00, 0xf0, 0x21, 0x00


	//----- nvinfo : EIATTR_KPARAM_INFO
	.align		4
.L_2393:
        /*0128*/ 	.byte	0x04, 0x17
        /*012a*/ 	.short	(.L_2395 - .L_2394)
.L_2394:
        /*012c*/ 	.word	0x00000000
        /*0130*/ 	.short	0x0001
        /*0132*/ 	.short	0x0008
        /*0134*/ 	.byte	0x00, 0xf0, 0x21, 0x00


	//----- nvinfo : EIATTR_KPARAM_INFO
	.align		4
.L_2395:
        /*0138*/ 	.byte	0x04, 0x17
        /*013a*/ 	.short	(.L_2397 - .L_2396)
.L_2396:
        /*013c*/ 	.word	0x00000000
        /*0140*/ 	.short	0x0000
        /*0142*/ 	.short	0x0000
        /*0144*/ 	.byte	0x00, 0xf0, 0x21, 0x00


	//----- nvinfo : EIATTR_SPARSE_MMA_MASK
	.align		4
.L_2397:
        /*0148*/ 	.byte	0x03, 0x50
        /*014a*/ 	.short	0x0000


	//----- nvinfo : EIATTR_MAXREG_COUNT
	.align		4
        /*014c*/ 	.byte	0x03, 0x1b
        /*014e*/ 	.short	0x00ff


	//----- nvinfo : EIATTR_NUM_BARRIERS
	.align		4
        /*0150*/ 	.byte	0x02, 0x4c
        /*0152*/ 	.byte	0x01
	.zero		1


	//----- nvinfo : EIATTR_MERCURY_ISA_VERSION
	.align		4
        /*0154*/ 	.byte	0x03, 0x5f
        /*0156*/ 	.short	0x0101


	//----- nvinfo : EIATTR_EXIT_INSTR_OFFSETS
	.align		4
        /*0158*/ 	.byte	0x04, 0x1c
        /*015a*/ 	.short	(.L_2399 - .L_2398)


	//   ....[0]....
.L_2398:
        /*015c*/ 	.word	0x00000280


	//   ....[1]....
        /*0160*/ 	.word	0x000009a0


	//   ....[2]....
        /*0164*/ 	.word	0x00007660


	//   ....[3]....
        /*0168*/ 	.word	0x00007950


	//   ....[4]....
        /*016c*/ 	.word	0x00007bc0


	//   ....[5]....
        /*0170*/ 	.word	0x00007d30


	//   ....[6]....
        /*0174*/ 	.word	0x00007dc0


	//   ....[7]....
        /*0178*/ 	.word	0x00007e00


	//----- nvinfo : EIATTR_CRS_STACK_SIZE
	.align		4
.L_2399:
        /*017c*/ 	.byte	0x04, 0x1e
        /*017e*/ 	.short	(.L_2401 - .L_2400)
.L_2400:
        /*0180*/ 	.word	0x00000000


	//----- nvinfo : EIATTR_CBANK_PARAM_SIZE
	.align		4
.L_2401:
        /*0184*/ 	.byte	0x03, 0x19
        /*0186*/ 	.short	0x0074


	//----- nvinfo : EIATTR_PARAM_CBANK
	.align		4
        /*0188*/ 	.byte	0x04, 0x0a
        /*018a*/ 	.short	(.L_2403 - .L_2402)
	.align		4
.L_2402:
        /*018c*/ 	.word	index@(.nv.constant0._Z23gemm_half_q_half_kernelILi3ELi10ELb1ELb1ELi32EEvPK6__halfPKjS4_S2_PS0_iiiiPKtS7_iiiiiibS2_i)
        /*0190*/ 	.short	0x0210
        /*0192*/ 	.short	0x0074


	//----- nvinfo : EIATTR_SW_WAR
	.align		4
.L_2403:
        /*0194*/ 	.byte	0x04, 0x36
        /*0196*/ 	.short	(.L_2405 - .L_2404)
.L_2404:
        /*0198*/ 	.word	0x00000008
.L_2405:


//--------------------- .nv.info._Z23gemm_half_q_half_kernelILi3ELi172ELb1ELb1ELi32EEvPK6__halfPKjS4_S2_PS0_iiiiPKtS7_iiiiiibS2_i --------------------------
	.section	.nv.info._Z23gemm_half_q_half_kernelILi3ELi172ELb1ELb1ELi32EEvPK6__halfPKjS4_S2_PS0_iiiiPKtS7_iiiiiibS2_i,"",@"SHT_CUDA_INFO"
	.sectionflags	@""
	.align	4


	//----- nvinfo : EIATTR_CUDA_API_VERSION
	.align		4
        /*0000*/ 	.byte	0x04, 0x37
        /*0002*/ 	.short	(.L_2407 - .L_2406)
.L_2406:
        /*0004*/ 	.word	0x00000082


	//----- nvinfo : EIATTR_KPARAM_INFO
	.align		4
.L_2407:
        /*0008*/ 	.byte	0x04, 0x17
        /*000a*/ 	.short	(.L_2409 - .L_2408)
.L_2408:
        /*000c*/ 	.word	0x00000000
        /*0010*/ 	.short	0x0013
        /*0012*/ 	.short	0x0070
        /*0014*/ 	.byte	0x00, 0xf0, 0x11, 0x00


	//----- nvinfo : EIATTR_KPARAM_INFO
	.align		4
.L_2409:
        /*0018*/ 	.byte	0x04, 0x17
        /*001a*/ 	.short	(.L_2411 - .L_2410)
.L_2410:
        /*001c*/ 	.word	0x00000000
        /*0020*/ 	.short	0x0012
        /*0022*/ 	.short	0x0068
        /*0024*/ 	.byte	0x00, 0xf0, 0x21, 0x00


	//----- nvinfo : EIATTR_KPARAM_INFO
	.align		4
.L_2411:
        /*0028*/ 	.byte	0x04, 0x17
        /*002a*/ 	.short	(.L_2413 - .L_2412)
.L_2412:
        /*002c*/ 	.word	0x00000000
        /*0030*/ 	.short	0x0011
        /*0032*/ 	.short	0x0060
        /*0034*/ 	.byte	0x00, 0xf0, 0x05, 0x00


	//----- nvinfo : EIATTR_KPARAM_INFO
	.align		4
.L_2413:
        /*0038*/ 	.byte	0x04, 0x17
        /*003a*/ 	.short	(.L_2415 - .L_2414)
.L_2414:
        /*003c*/ 	.word	0x00000000
        /*0040*/ 	.short	0x0010
        /*0042*/ 	.short	0x005c
        /*0044*/ 	.byte	0x00, 0xf0, 0x11, 0x00


	//----- nvinfo : EIATTR_KPARAM_INFO
	.align		4
.L_2415:
        /*0048*/ 	.byte	0x04, 0x17
        /*004a*/ 	.short	(.L_2417 - .L_2416)
.L_2416:
        /*004c*/ 	.word	0x00000000
        /*0050*/ 	.short	0x000f
        /*0052*/ 	.short	0x0058
        /*0054*/ 	.byte	0x00, 0xf0, 0x11, 0x00


	//----- nvinfo : EIATTR_KPARAM_INFO
	.align		4
.L_2417:
        /*0058*/ 	.byte	0x04, 0x17
        /*005a*/ 	.short	(.L_2419 - .L_2418)
.L_2418:
        /*005c*/ 	.word	0x00000000
        /*0060*/ 	.short	0x000e
        /*0062*/ 	.short	0x0054
        /*0064*/ 	.byte	0x00, 0xf0, 0x11, 0x00


	//----- nvinfo : EIATTR_KPARAM_INFO
	.align		4
.L_2419:
        /*0068*/ 	.byte	0x04, 0x17
        /*006a*/ 	.short	(.L_2421 - .L_2420)
.L_2420:
        /*006c*/ 	.word	0x00000000
        /*0070*/ 	.short	0x000d
        /*0072*/ 	.short	0x0050
        /*0074*/ 	.byte	0x00, 0xf0, 0x11, 0x00


	//----- nvinfo : EIATTR_KPARAM_INFO
	.align		4
.L_2421:
        /*0078*/ 	.byte	0x04, 0x17
        /*007a*/ 	.short	(.L_2423 - .L_2422)
.L_2422:
        /*007c*/ 	.word	0x00000000
        /*0080*/ 	.short	0x000c
        /*0082*/ 	.short	0x004c
        /*0084*/ 	.byte	0x00, 0xf0, 0x11, 0x00


	//----- nvinfo : EIATTR_KPARAM_INFO
	.align		4
.L_2423:
        /*0088*/ 	.byte	0x04, 0x17
        /*008a*/ 	.short	(.L_2425 - .L_2424)
.L_2424:
        /*008c*/ 	.word	0x00000000
        /*0090*/ 	.short	0x000b
        /*0092*/ 	.short	0x0048
        /*0094*/ 	.byte	0x00, 0xf0, 0x11, 0x00


	//----- nvinfo : EIATTR_KPARAM_INFO
	.align		4
.L_2425:
        /*0098*/ 	.byte	0x04, 0x17
        /*009a*/ 	.short	(.L_2427 - .L_2426)
.L_2426:
        /*009c*/ 	.word	0x00000000
        /*00a0*/ 	.short	0x000a
        /*00a2*/ 	.short	0x0040
        /*00a4*/ 	.byte	0x00, 0xf0, 0x21, 0x00


	//----- nvinfo : EIATTR_KPARAM_INFO
	.align		4
.L_2427:
        /*00a8*/ 	.byte	0x04, 0x17
        /*00aa*/ 	.short	(.L_2429 - .L_2428)
.L_2428:
        /*00ac*/ 	.word	0x00000000
        /*00b0*/ 	.short	0x0009
        /*00b2*/ 	.short	0x0038
        /*00b4*/ 	.byte	0x00, 0xf0, 0x21, 0x00


	//----- nvinfo : EIATTR_KPARAM_INFO
	.align		4
.L_2429:
        /*00b8*/ 	.byte	0x04, 0x17
        /*00ba*/ 	.short	(.L_2431 - .L_2430)
.L_2430:
        /*00bc*/ 	.word	0x00000000
        /*00c0*/ 	.short	0x0008
        /*00c2*/ 	.short	0x0034
        /*00c4*/ 	.byte	0x00, 0xf0, 0x11, 0x00


	//----- nvinfo : EIATTR_KPARAM_INFO
	.align		4
.L_2431:
        /*00c8*/ 	.byte	0x04, 0x17
        /*00ca*/ 	.short	(.L_2433 - .L_2432)
.L_2432:
        /*00cc*/ 	.word	0x00000000
        /*00d0*/ 	.short	0x0007
        /*00d2*/ 	.short	0x0030
        /*00d4*/ 	.byte	0x00, 0xf0, 0x11, 0x00


	//----- nvinfo : EIATTR_KPARAM_INFO
	.align		4
.L_2433:
        /*00d8*/ 	.byte	0x04, 0x17
        /*00da*/ 	.short	(.L_2435 - .L_2434)
.L_2434:
        /*00dc*/ 	.word	0x00000000
        /*00e0*/ 	.short	0x0006
        /*00e2*/ 	.short	0x002c
        /*00e4*/ 	.byte	0x00, 0xf0, 0x11, 0x00


	//----- nvinfo : EIATTR_KPARAM_INFO
	.align		4
.L_2435:
        /*00e8*/ 	.byte	0x04, 0x17
        /*00ea*/ 	.short	(.L_2437 - .L_2436)
.L_2436:
        /*00ec*/ 	.word	0x00000000
        /*00f0*/ 	.short	0x0005
        /*00f2*/ 	.short	0x0028
        /*00f4*/ 	.byte	0x00, 0xf0, 0x11, 0x00


	//----- nvinfo : EIATTR_KPARAM_INFO
	.align		4
.L_2437:
        /*00f8*/ 	.byte	0x04, 0x17
        /*00fa*/ 	.short	(.L_2439 - .L_2438)
.L_2438:
        /*00fc*/ 	.word	0x00000000
        /*0100*/ 	.short	0x0004
        /*0102*/ 	.short	0x0020
        /*0104*/ 	.byte	0x00, 0xf0, 0x21, 0x00


	//----- nvinfo : EIATTR_KPARAM_INFO
	.align		4
.L_2439:
        /*0108*/ 	.byte	0x04, 0x17
        /*010a*/ 	.short	(.L_2441 - .L_2440)
.L_2440:
        /*010c*/ 	.word	0x00000000
        /*0110*/ 	.short	0x0003
        /*0112*/ 	.short	0x0018
        /*0114*/ 	.byte	0x00, 0xf0, 0x21, 0x00


	//----- nvinfo : EIATTR_KPARAM_INFO
	.align		4
.L_2441:
        /*0118*/ 	.byte	0x04, 0x17
        /*011a*/ 	.short	(.L_2443 - .L_2442)
.L_2442:
        /*011c*/ 	.word	0x00000000
        /*0120*/ 	.short	0x0002
        /*0122*/ 	.short	0x0010
        /*0124*/ 	.byte	0x00, 0xf0, 0x21, 0x00


	//----- nvinfo : EIATTR_KPARAM_INFO
	.align		4
.L_2443:
        /*0128*/ 	.byte	0x04, 0x17
        /*012a*/ 	.short	(.L_2445 - .L_2444)
.L_2444:
        /*012c*/ 	.word	0x00000000
        /*0130*/ 	.short	0x0001
        /*0132*/ 	.short	0x0008
        /*0134*/ 	.byte	0x00, 0xf0, 0x21, 0x00


	//----- nvinfo : EIATTR_KPARAM_INFO
	.align		4
.L_2445:
        /*0138*/ 	.byte	0x04, 0x17
        /*013a*/ 	.short	(.L_2447 - .L_2446)
.L_2446:
        /*013c*/ 	.word	0x00000000
        /*0140*/ 	.short	0x0000
        /*0142*/ 	.short	0x0000
        /*0144*/ 	.byte	0x00, 0xf0, 0x21, 0x00


	//----- nvinfo : EIATTR_SPARSE_MMA_MASK
	.align		4
.L_2447:
        /*0148*/ 	.byte	0x03, 0x50
        /*014a*/ 	.short	0x0000


	//----- nvinfo : EIATTR_MAXREG_COUNT
	.align		4
        /*014c*/ 	.byte	0x03, 0x1b
        /*014e*/ 	.short	0x00ff


	//----- nvinfo : EIATTR_NUM_BARRIERS
	.align		4
        /*0150*/ 	.byte	0x02, 0x4c
        /*0152*/ 	.byte	0x01
	.zero		1


	//----- nvinfo : EIATTR_MERCURY_ISA_VERSION
	.align		4
        /*0154*/ 	.byte	0x03, 0x5f
        /*0156*/ 	.short	0x0101


	//----- nvinfo : EIATTR_EXIT_INSTR_OFFSETS
	.align		4
        /*0158*/ 	.byte	0x04, 0x1c
        /*015a*/ 	.short	(.L_2449 - .L_2448)


	//   ....[0]....
.L_2448:
        /*015c*/ 	.word	0x00000280


	//   ....[1]....
        /*0160*/ 	.word	0x00000e40


	//   ....[2]....
        /*0164*/ 	.word	0x00010e40


	//   ....[3]....
        /*0168*/ 	.word	0x00011130


	//   ....[4]....
        /*016c*/ 	.word	0x000113b0


	//   ....[5]....
        /*0170*/ 	.word	0x00011520


	//   ....[6]....
        /*0174*/ 	.word	0x000115c0


	//   ....[7]....
        /*0178*/ 	.word	0x00011600


	//----- nvinfo : EIATTR_CRS_STACK_SIZE
	.align		4
.L_2449:
        /*017c*/ 	.byte	0x04, 0x1e
        /*017e*/ 	.short	(.L_2451 - .L_2450)
.L_2450:
        /*0180*/ 	.word	0x00000000


	//----- nvinfo : EIATTR_CBANK_PARAM_SIZE
	.align		4
.L_2451:
        /*0184*/ 	.byte	0x03, 0x19
        /*0186*/ 	.short	0x0074


	//----- nvinfo : EIATTR_PARAM_CBANK
	.align		4
        /*0188*/ 	.byte	0x04, 0x0a
        /*018a*/ 	.short	(.L_2453 - .L_2452)
	.align		4
.L_2452:
        /*018c*/ 	.word	index@(.nv.constant0._Z23gemm_half_q_half_kernelILi3ELi172ELb1ELb1ELi32EEvPK6__halfPKjS4_S2_PS0_iiiiPKtS7_iiiiiibS2_i)
        /*0190*/ 	.short	0x0210
        /*0192*/ 	.short	0x0074


	//----- nvinfo : EIATTR_SW_WAR
	.align		4
.L_2453:
        /*0194*/ 	.byte	0x04, 0x36
        /*0196*/ 	.short	(.L_2455 - .L_2454)
.L_2454:
        /*0198*/ 	.word	0x00000008
.L_2455:


//--------------------- .nv.info._Z23gemm_half_q_half_kernelILi3ELi176ELb1ELb1ELi32EEvPK6__halfPKjS4_S2_PS0_iiiiPKtS7_iiiiiibS2_i --------------------------
	.section	.nv.info._Z23gemm_half_q_half_kernelILi3ELi176ELb1ELb1ELi32EEvPK6__halfPKjS4_S2_PS0_iiiiPKtS7_iiiiiibS2_i,"",@"SHT_CUDA_INFO"
	.sectionflags	@""
	.align	4


	//----- nvinfo : EIATTR_CUDA_API_VERSION
	.align		4
        /*0000*/ 	.byte	0x04, 0x37
        /*0002*/ 	.short	(.L_2457 - .L_2456)
.L_2456:
        /*0004*/ 	.word	0x00000082


	//----- nvinfo : EIATTR_KPARAM_INFO
	.align		4
.L_2457:
        /*0008*/ 	.byte	0x04, 0x17
        /*000a*/ 	.short	(.L_2459 - .L_2458)
.L_2458:
        /*000c*/ 	.word	0x00000000
        /*0010*/ 	.short	0x0013
        /*0012*/ 	.short	0x0070
        /*0014*/ 	.byte	0x00, 0xf0, 0x11, 0x00


	//----- nvinfo : EIATTR_KPARAM_INFO
	.align		4
.L_2459:
        /*0018*/ 	.byte	0x04, 0x17
        /*001a*/ 	.short	(.L_2461 - .L_2460)
.L_2460:
        /*001c*/ 	.word	0x00000000
        /*0020*/ 	.short	0x0012
        /*0022*/ 	.short	0x0068
        /*0024*/ 	.byte	0x00, 0xf0, 0x21, 0x00


	//----- nvinfo : EIATTR_KPARAM_INFO
	.align		4
.L_2461:
        /*0028*/ 	.byte	0x04, 0x17
        /*002a*/ 	.short	(.L_2463 - .L_2462)
.L_2462:
        /*002c*/ 	.word	0x00000000
        /*0030*/ 	.short	0x0011
        /*0032*/ 	.short	0x0060
        /*0034*/ 	.byte	0x00, 0xf0, 0x05, 0x00


	//----- nvinfo : EIATTR_KPARAM_INFO
	.align		4
.L_2463:
        /*0038*/ 	.byte	0x04, 0x17
        /*003a*/ 	.short	(.L_2465 - .L_2464)
.L_2464:
        /*003c*/ 	.word	0x00000000
        /*0040*/ 	.short	0x0010
        /*0042*/ 	.short	0x005c
        /*0044*/ 	.byte	0x00, 0xf0, 0x11, 0x00


	//----- nvinfo : EIATTR_KPARAM_INFO
	.align		4
.L_2465:
        /*0048*/ 	.byte	0x04, 0x17
        /*004a*/ 	.short	(.L_2467 - .L_2466)
.L_2466:
        /*004c*/ 	.word	0x00000000
        /*0050*/ 	.short	0x000f
        /*0052*/ 	.short	0x0058
        /*0054*/ 	.byte	0x00, 0xf0, 0x11, 0x00


	//----- nvinfo : EIATTR_KPARAM_INFO
	.align		4
.L_2467:
        /*0058*/ 	.byte	0x04, 0x17
        /*005a*/ 	.short	(.L_2469 - .L_2468)
.L_2468:
        /*005c*/ 	.word	0x00000000
        /*0060*/ 	.short	0x000e
        /*0062*/ 	.short	0x0054
        /*0064*/ 	.byte	0x00, 0xf0, 0x11, 0x00


	//----- nvinfo : EIATTR_KPARAM_INFO
	.align		4
.L_2469:
        /*0068*/ 	.byte	0x04, 0x17
        /*006a*/ 	.short	(.L_2471 - .L_2470)
.L_2470:
        /*006c*/ 	.word	0x00000000
        /*0070*/ 	.short	0x000d
        /*0072*/ 	.short	0x0050
        /*0074*/ 	.byte	0x00, 0xf0, 0x11, 0x00


	//----- nvinfo : EIATTR_KPARAM_INFO
	.align		4
.L_2471:
        /*0078*/ 	.byte	0x04, 0x17
        /*007a*/ 	.short	(.L_2473 - .L_2472)
.L_2472:
        /*007c*/ 	.word	0x00000000
        /*0080*/ 	.short	0x000c
        /*0082*/ 	.short	0x004c
        /*0084*/ 	.byte	0x00, 0xf0, 0x11, 0x00


	//----- nvinfo : EIATTR_KPARAM_INFO
	.align		4
.L_2473:
        /*0088*/ 	.byte	0x04, 0x17
        /*008a*/ 	.short	(.L_2475 - .L_2474)
.L_2474:
        /*008c*/ 	.word	0x00000000
        /*0090*/ 	.short	0x000b
        /*0092*/ 	.short	0x0048
        /*0094*/ 	.byte	0x00, 0xf0, 0x11, 0x00


	//----- nvinfo : EIATTR_KPARAM_INFO
	.align		4
.L_2475:
        /*0098*/ 	.byte	0x04, 0x17
        /*009a*/ 	.short	(.L_2477 - .L_2476)
.L_2476:
        /*009c*/ 	.word	0x00000000
        /*00a0*/ 	.short	0x000a
        /*00a2*/ 	.short	0x0040
        /*00a4*/ 	.byte	0x00, 0xf0, 0x21, 0x00


	//----- nvinfo : EIATTR_KPARAM_INFO
	.align		4
.L_2477:
        /*00a8*/ 	.byte	0x04, 0x17
        /*00aa*/ 	.short	(.L_2479 - .L_2478)
.L_2478:
        /*00ac*/ 	.word	0x00000000
        /*00b0*/ 	.short	0x0009
        /*00b2*/ 	.short	0x0038
        /*00b4*/ 	.byte	0x00, 0xf0, 0x21, 0x00


	//----- nvinfo : EIATTR_KPARAM_INFO
	.align		4
.L_2479:
        /*00b8*/ 	.byte	0x04, 0x17
        /*00ba*/ 	.short	(.L_2481 - .L_2480)
.L_2480:
        /*00bc*/ 	.word	0x00000000
        /*00c0*/ 	.short	0x0008
        /*00c2*/ 	.short	0x0034
        /*00c4*/ 	.byte	0x00, 0xf0, 0x11, 0x00


	//----- nvinfo : EIATTR_KPARAM_INFO
	.align		4
.L_2481:
        /*00c8*/ 	.byte	0x04, 0x17
        /*00ca*/ 	.short	(.L_2483 - .L_2482)
.L_2482:
        /*00cc*/ 	.word	0x00000000
        /*00d0*/ 	.short	0x0007
        /*00d2*/ 	.short	0x0030
        /*00d4*/ 	.byte	0x00, 0xf0, 0x11, 0x00


	//----- nvinfo : EIATTR_KPARAM_INFO
	.align		4
.L_2483:
        /*00d8*/ 	.byte	0x04, 0x17
        /*00da*/ 	.short	(.L_2485 - .L_2484)
.L_2484:
        /*00dc*/ 	.word	0x00000000
        /*00e0*/ 	.short	0x0006
        /*00e2*/ 	.short	0x002c
        /*00e4*/ 	.byte	0x00, 0xf0, 0x11, 0x00


	//----- nvinfo : EIATTR_KPARAM_INFO
	.align		4
.L_2485:
        /*00e8*/ 	.byte	0x04, 0x17
        /*00ea*/ 	.short	(.L_2487 - .L_2486)
.L_2486:
        /*00ec*/ 	.word	0x00000000
        /*00f0*/ 	.short	0x0005
        /*00f2*/ 	.short	0x0028
        /*00f4*/ 	.byte	0x00, 0xf0, 0x11, 0x00


	//----- nvinfo : EIATTR_KPARAM_INFO
	.align		4
.L_2487:
        /*00f8*/ 	.byte	0x04, 0x17
        /*00fa*/ 	.short	(.L_2489 - .L_2488)
.L_2488:
        /*00fc*/ 	.word	0x00000000
        /*0100*/ 	.short	0x0004
        /*0102*/ 	.short	0x0020
        /*0104*/ 	.byte	0x00, 0xf0, 0x21, 0x00


	//----- nvinfo : EIATTR_KPARAM_INFO
	.align		4
.L_2489:
        /*0108*/ 	.byte	0x04, 0x17
        /*010a*/ 	.short	(.L_2491 - .L_2490)
.L_2490:
        /*010c*/ 	.word	0x00000000
        /*0110*/ 	.short	0x0003
        /*0112*/ 	.short	0x0018
        /*0114*/ 	.byte	0x00, 0xf0, 0x21, 0x00


	//----- nvinfo : EIATTR_KPARAM_INFO
	.align		4
.L_2491:
        /*0118*/ 	.byte	0x04, 0x17
        /*011a*/ 	.short	(.L_2493 - .L_2492)
.L_2492:
        /*011c*/ 	.word	0x00000000
        /*0120*/ 	.short	0x0002
        /*0122*/ 	.short	0x0010
        /*0124*/ 	.byte	0x00, 0xf0, 0x21, 0x00


	//----- nvinfo : EIATTR_KPARAM_INFO
	.align		4
.L_2493:
        /*0128*/ 	.byte	0x04, 0x17
        /*012a*/ 	.short	(.L_2495 - .L_2494)
.L_2494:
        /*012c*/ 	.word	0x00000000
        /*0130*/ 	.short	0x0001
        /*0132*/ 	.short	0x0008
        /*0134*/ 	.byte	0x00, 0xf0, 0x21, 0x00


	//----- nvinfo : EIATTR_KPARAM_INFO
	.align		4
.L_2495:
        /*0138*/ 	.byte	0x04, 0x17
        /*013a*/ 	.short	(.L_2497 - .L_2496)
.L_2496:
        /*013c*/ 	.word	0x00000000
        /*0140*/ 	.short	0x0000
        /*0142*/ 	.short	0x0000
        /*0144*/ 	.byte	0x00, 0xf0, 0x21, 0x00


	//----- nvinfo : EIATTR_SPARSE_MMA_MASK
	.align		4
.L_2497:
        /*0148*/ 	.byte	0x03, 0x50
        /*014a*/ 	.short	0x0000


	//----- nvinfo : EIATTR_MAXREG_COUNT
	.align		4
        /*014c*/ 	.byte	0x03, 0x1b
        /*014e*/ 	.short	0x00ff


	//----- nvinfo : EIATTR_NUM_BARRIERS
	.align		4
        /*0150*/ 	.byte	0x02, 0x4c
        /*0152*/ 	.byte	0x01
	.zero		1


	//----- nvinfo : EIATTR_MERCURY_ISA_VERSION
	.align		4
        /*0154*/ 	.byte	0x03, 0x5f
        /*0156*/ 	.short	0x0101


	//----- nvinfo : EIATTR_EXIT_INSTR_OFFSETS
	.align		4
        /*0158*/ 	.byte	0x04, 0x1c
        /*015a*/ 	.short	(.L_2499 - .L_2498)


	//   ....[0]....
.L_2498:
        /*015c*/ 	.word	0x00000280


	//   ....[1]....
        /*0160*/ 	.word	0x00000e40


	//   ....[2]....
        /*0164*/ 	.word	0x0000bf70


	//   ....[3]....
        /*0168*/ 	.word	0x0000c260


	//   ....[4]....
        /*016c*/ 	.word	0x0000c4e0


	//   ....[5]....
        /*0170*/ 	.word	0x0000c650


	//   ....[6]....
        /*0174*/ 	.word	0x0000c6f0


	//   ....[7]....
        /*0178*/ 	.word	0x0000c730


	//----- nvinfo : EIATTR_CRS_STACK_SIZE
	.align		4
.L_2499:
        /*017c*/ 	.byte	0x04, 0x1e
        /*017e*/ 	.short	(.L_2501 - .L_2500)
.L_2500:
        /*0180*/ 	.word	0x00000000


	//----- nvinfo : EIATTR_CBANK_PARAM_SIZE
	.align		4
.L_2501:
        /*0184*/ 	.byte	0x03, 0x19
        /*0186*/ 	.short	0x0074


	//----- nvinfo : EIATTR_PARAM_CBANK
	.align		4
        /*0188*/ 	.byte	0x04, 0x0a
        /*018a*/ 	.short	(.L_2503 - .L_2502)
	.align		4
.L_2502:
        /*018c*/ 	.word	index@(.nv.constant0._Z23gemm_half_q_half_kernelILi3ELi176ELb1ELb1ELi32EEvPK6__halfPKjS4_S2_PS0_iiiiPKtS7_iiiiiibS2_i)
        /*0190*/ 	.short	0x0210
        /*0192*/ 	.short	0x0074


	//----- nvinfo : EIATTR_SW_WAR
	.align		4
.L_2503:
        /*0194*/ 	.byte	0x04, 0x36
        /*0196*/ 	.short	(.L_2505 - .L_2504)
.L_2504:
        /*0198*/ 	.word	0x00000008
.L_2505:


//--------------------- .nv.info._Z23gemm_half_q_half_kernelILi3ELi152ELb1ELb1ELi32EEvPK6__halfPKjS4_S2_PS0_iiiiPKtS7_iiiiiibS2_i --------------------------
	.section	.nv.info._Z23gemm_half_q_half_kernelILi3ELi152ELb1ELb1ELi32EEvPK6__halfPKjS4_S2_PS0_iiiiPKtS7_iiiiiibS2_i,"",@"SHT_CUDA_INFO"
	.sectionflags	@""
	.align	4


	//----- nvinfo : EIATTR_CUDA_API_VERSION
	.align		4
        /*0000*/ 	.byte	0x04, 0x37
        /*0002*/ 	.short	(.L_2507 - .L_2506)
.L_2506:
        /*0004*/ 	.word	0x00000082


	//----- nvinfo : EIATTR_KPARAM_INFO
	.align		4
.L_2507:
        /*0008*/ 	.byte	0x04, 0x17
        /*000a*/ 	.short	(.L_2509 - .L_2508)
.L_2508:
        /*000c*/ 	.word	0x00000000
        /*0010*/ 	.short	0x0013
        /*0012*/ 	.short	0x0070
        /*0014*/ 	.byte	0x00, 0xf0, 0x11, 0x00


	//----- nvinfo : EIATTR_KPARAM_INFO
	.align		4
.L_2509:
        /*0018*/ 	.byte	0x04, 0x17
        /*001a*/ 	.short	(.L_2511 - .L_2510)
.L_2510:
        /*001c*/ 	.word	0x00000000
        /*0020*/ 	.short	0x0012
        /*0022*/ 	.short	0x0068
        /*0024*/ 	.byte	0x00, 0xf0, 0x21, 0x00


	//----- nvinfo : EIATTR_KPARAM_INFO
	.align		4
.L_2511:
        /*0028*/ 	.byte	0x04, 0x17
        /*002a*/ 	.short	(.L_2513 - .L_2512)
.L_2512:
        /*002c*/ 	.word	0x00000000
        /*0030*/ 	.short	0x0011
        /*0032*/ 	.short	0x0060
        /*0034*/ 	.byte	0x00, 0xf0, 0x05, 0x00


	//----- nvinfo : EIATTR_KPARAM_INFO
	.align		4
.L_2513:
        /*0038*/ 	.byte	0x04, 0x17
        /*003a*/ 	.short	(.L_2515 - .L_2514)
.L_2514:
        /*003c*/ 	.word	0x00000000
        /*0040*/ 	.short	0x0010
        /*0042*/ 	.short	0x005c
        /*0044*/ 	.byte	0x00, 0xf0, 0x11, 0x00


	//----- nvinfo : EIATTR_KPARAM_INFO
	.align		4
.L_2515:
        /*0048*/ 	.byte	0x04, 0x17
        /*004a*/ 	.short	(.L_2517 - .L_2516)
.L_2516:
        /*004c*/ 	.word	0x00000000
        /*0050*/ 	.short	0x000f
        /*0052*/ 	.short	0x0058
        /*0054*/ 	.byte	0x00, 0xf0, 0x11, 0x00


	//----- nvinfo : EIATTR_KPARAM_INFO
	.align		4
.L_2517:
        /*0058*/ 	.byte	0x04, 0x17
        /*005a*/ 	.short	(.L_2519 - .L_2518)
.L_2518:
        /*005c*/ 	.word	0x00000000
        /*0060*/ 	.short	0x000e
        /*0062*/ 	.short	0x0054
        /*0064*/ 	.byte	0x00, 0xf0, 0x11, 0x00


	//----- nvinfo : EIATTR_KPARAM_INFO
	.align		4
.L_2519:
        /*0068*/ 	.byte	0x04, 0x17
        /*006a*/ 	.short	(.L_2521 - .L_2520)
.L_2520:
        /*006c*/ 	.word	0x00000000
        /*0070*/ 	.short	0x000d
        /*0072*/ 	.short	0x0050
        /*0074*/ 	.byte	0x00, 0xf0, 0x11, 0x00


	//----- nvinfo : EIATTR_KPARAM_INFO
	.align		4
.L_2521:
        /*0078*/ 	.byte	0x04, 0x17
        /*007a*/ 	.short	(.L_2523 - .L_2522)
.L_2522:
        /*007c*/ 	.word	0x00000000
        /*0080*/ 	.short	0x000c
        /*0082*/ 	.short	0x004c
        /*0084*/ 	.byte	0x00, 0xf0, 0x11, 0x00


	//----- nvinfo : EIATTR_KPARAM_INFO
	.align		4
.L_2523:
        /*0088*/ 	.byte	0x04, 0x17
        /*008a*/ 	.short	(.L_2525 - .L_2524)
.L_2524:
        /*008c*/ 	.word	0x00000000
        /*0090*/ 	.short	0x000b
        /*0092*/ 	.short	0x0048
        /*0094*/ 	.byte	0x00, 0xf0, 0x11, 0x00


	//----- nvinfo : EIATTR_KPARAM_INFO
	.align		4
.L_2525:
        /*0098*/ 	.byte	0x04, 0x17
        /*009a*/ 	.short	(.L_2527 - .L_2526)
.L_2526:
        /*009c*/ 	.word	0x00000000
        /*00a0*/ 	.short	0x000a
        /*00a2*/ 	.short	0x0040
        /*00a4*/ 	.byte	0x00, 0xf0, 0x21, 0x00


	//----- nvinfo : EIATTR_KPARAM_INFO
	.align		4
.L_2527:
        /*00a8*/ 	.byte	0x04, 0x17
        /*00aa*/ 	.short	(.L_2529 - .L_2528)
.L_2528:
        /*00ac*/ 	.word	0x00000000
        /*00b0*/ 	.short	0x0009
        /*00b2*/ 	.short	0x0038
        /*00b4*/ 	.byte	0x00, 0xf0, 0x21, 0x00


	//----- nvinfo : EIATTR_KPARAM_INFO
	.align		4
.L_2529:
        /*00b8*/ 	.byte	0x04, 0x17
        /*00ba*/ 	.short	(.L_2531 - .L_2530)
.L_2530:
        /*00bc*/ 	.word	0x00000000
        /*00c0*/ 	.short	0x0008
        /*00c2*/ 	.short	0x0034
        /*00c4*/ 	.byte	0x00, 0xf0, 0x11, 0x00


	//----- nvinfo : EIATTR_KPARAM_INFO
	.align		4
.L_2531:
        /*00c8*/ 	.byte	0x04, 0x17
        /*00ca*/ 	.short	(.L_2533 - .L_2532)
.L_2532:
        /*00cc*/ 	.word	0x00000000
        /*00d0*/ 	.short	0x0007
        /*00d2*/ 	.short	0x0030
        /*00d4*/ 	.byte	0x00, 0xf0, 0x11, 0x00


	//----- nvinfo : EIATTR_KPARAM_INFO
	.align		4
.L_2533:
        /*00d8*/ 	.byte	0x04, 0x17
        /*00da*/ 	.short	(.L_2535 - .L_2534)
.L_2534:
        /*00dc*/ 	.word	0x00000000
        /*00e0*/ 	.short	0x0006
        /*00e2*/ 	.short	0x002c
        /*00e4*/ 	.byte	0x00, 0xf0, 0x11, 0x00


	//----- nvinfo : EIATTR_KPARAM_INFO
	.align		4
.L_2535:
        /*00e8*/ 	.byte	0x04, 0x17
        /*00ea*/ 	.short	(.L_2537 - .L_2536)
.L_2536:
        /*00ec*/ 	.word	0x00000000
        /*00f0*/ 	.short	0x0005
        /*00f2*/ 	.short	0x0028
        /*00f4*/ 	.byte	0x00, 0xf0, 0x11, 0x00


	//----- nvinfo : EIATTR_KPARAM_INFO
	.align		4
.L_2537:
        /*00f8*/ 	.byte	0x04, 0x17
        /*00fa*/ 	.short	(.L_2539 - .L_2538)
.L_2538:
        /*00fc*/ 	.word	0x00000000
        /*0100*/ 	.short	0x0004
        /*0102*/ 	.short	0x0020
        /*0104*/ 	.byte	0x00, 0xf0, 0x21, 0x00


	//----- nvinfo : EIATTR_KPARAM_INFO
	.align		4
.L_2539:
        /*0108*/ 	.byte	0x04, 0x17
        /*010a*/ 	.short	(.L_2541 - .L_2540)
.L_2540:
        /*010c*/ 	.word	0x00000000
        /*0110*/ 	.short	0x0003
        /*0112*/ 	.short	0x0018
        /*0114*/ 	.byte	0x00, 0xf0, 0x21, 0x00


	//----- nvinfo : EIATTR_KPARAM_INFO
	.align		4
.L_2541:
        /*0118*/ 	.byte	0x04, 0x17
        /*011a*/ 	.short	(.L_2543 - .L_2542)
.L_2542:
        /*011c*/ 	.word	0x00000000
        /*0120*/ 	.short	0x0002
        /*0122*/ 	.short	0x0010
        /*0124*/ 	.byte	0x00, 0xf0, 0x21, 0x00


	//----- nvinfo : EIATTR_KPARAM_INFO
	.align		4
.L_2543:
        /*0128*/ 	.byte	0x04, 0x17
        /*012a*/ 	.short	(.L_2545 - .L_2544)
.L_2544:
        /*012c*/ 	.word	0x00000000
        /*0130*/ 	.short	0x0001
        /*0132*/ 	.short	0x0008
        /*0134*/ 	.byte	0x00, 0xf0, 0x21, 0x00


	//----- nvinfo : EIATTR_KPARAM_INFO
	.align		4
.L_2545:
        /*0138*/ 	.byte	0x04, 0x17
        /*013a*/ 	.short	(.L_2547 - .L_2546)
.L_2546:
        /*013c*/ 	.word	0x00000000
        /*0140*/ 	.short	0x0000
        /*0142*/ 	.short	0x0000
        /*0144*/ 	.byte	0x00, 0xf0, 0x21, 0x00


	//----- nvinfo : EIATTR_SPARSE_MMA_MASK
	.align		4
.L_2547:
        /*0148*/ 	.byte	0x03, 0x50
        /*014a*/ 	.short	0x0000


	//----- nvinfo : EIATTR_MAXREG_COUNT
	.align		4
        /*014c*/ 	.byte	0x03, 0x1b
        /*014e*/ 	.short	0x00ff


	//----- nvinfo : EIATTR_NUM_BARRIERS
	.align		4
        /*0150*/ 	.byte	0x02, 0x4c
        /*0152*/ 	.byte	0x01
	.zero		1


	//----- nvinfo : EIATTR_MERCURY_ISA_VERSION
	.align		4
        /*0154*/ 	.byte	0x03, 0x5f
        /*0156*/ 	.short	0x0101


	//----- nvinfo : EIATTR_EXIT_INSTR_OFFSETS
	.align		4
        /*0158*/ 	.byte	0x04, 0x1c
        /*015a*/ 	.short	(.L_2549 - .L_2548)


	//   ....[0]....
.L_2548:
        /*015c*/ 	.word	0x00000280


	//   ....[1]....
        /*0160*/ 	.word	0x00000e40


	//   ....[2]....
        /*0164*/ 	.word	0x0000eba0


	//   ....[3]....
        /*0168*/ 	.word	0x0000ee90


	//   ....[4]....
        /*016c*/ 	.word	0x0000f110


	//   ....[5]....
        /*0170*/ 	.word	0x0000f280


	//   ....[6]....
        /*0174*/ 	.word	0x0000f320


	//   ....[7]....
        /*0178*/ 	.word	0x0000f360


	//----- nvinfo : EIATTR_CRS_STACK_SIZE
	.align		4
.L_2549:
        /*017c*/ 	.byte	0x04, 0x1e
        /*017e*/ 	.short	(.L_2551 - .L_2550)
.L_2550:
        /*0180*/ 	.word	0x00000000


	//----- nvinfo : EIATTR_CBANK_PARAM_SIZE
	.align		4
.L_2551:
        /*0184*/ 	.byte	0x03, 0x19
        /*0186*/ 	.short	0x0074


	//----- nvinfo : EIATTR_PARAM_CBANK
	.align		4
        /*0188*/ 	.byte	0x04, 0x0a
        /*018a*/ 	.short	(.L_2553 - .L_2552)
	.align		4
.L_2552:
        /*018c*/ 	.word	index@(.nv.constant0._Z23gemm_half_q_half_kernelILi3ELi152ELb1ELb1ELi32EEvPK6__halfPKjS4_S2_PS0_iiiiPKtS7_iiiiiibS2_i)
        /*0190*/ 	.short	0x0210
        /*0192*/ 	.short	0x0074


	//----- nvinfo : EIATTR_SW_WAR
	.align		4
.L_2553:
        /*0194*/ 	.byte	0x04, 0x36
        /*0196*/ 	.short	(.L_2555 - .L_2554)
.L_2554:
        /*0198*/ 	.word	0x00000008
.L_2555:


//--------------------- .nv.info._Z23gemm_half_q_half_kernelILi3ELi140ELb1ELb1ELi32EEvPK6__halfPKjS4_S2_PS0_iiiiPKtS7_iiiiiibS2_i --------------------------
	.section	.nv.info._Z23gemm_half_q_half_kernelILi3ELi140ELb1ELb1ELi32EEvPK6__halfPKjS4_S2_PS0_iiiiPKtS7_iiiiiibS2_i,"",@"SHT_CUDA_INFO"
	.sectionflags	@""
	.align	4


	//----- nvinfo : EIATTR_CUDA_API_VERSION
	.align		4
        /*0000*/ 	.byte	0x04, 0x37
        /*0002*/ 	.short	(.L_2557 - .L_2556)
.L_2556:
        /*0004*/ 	.word	0x00000082


	//----- nvinfo : EIATTR_KPARAM_INFO
	.align		4
.L_2557:
        /*0008*/ 	.byte	0x04, 0x17
        /*000a*/ 	.short	(.L_2559 - .L_2558)
.L_2558:
        /*000c*/ 	.word	0x00000000
        /*0010*/ 	.short	0x0013
        /*0012*/ 	.short	0x0070
        /*0014*/ 	.byte	0x00, 0xf0, 0x11, 0x00


	//----- nvinfo : EIATTR_KPARAM_INFO
	.align		4
.L_2559:
        /*0018*/ 	.byte	0x04, 0x17
        /*001a*/ 	.short	(.L_2561 - .L_2560)
.L_2560:
        /*001c*/ 	.word	0x00000000
        /*0020*/ 	.short	0x0012
        /*0022*/ 	.short	0x0068
        /*0024*/ 	.byte	0x00, 0xf0, 0x21, 0x00


	//----- nvinfo : EIATTR_KPARAM_INFO
	.align		4
.L_2561:
        /*0028*/ 	.byte	0x04, 0x17
        /*002a*/ 	.short	(.L_2563 - .L_2562)
.L_2562:
        /*002c*/ 	.word	0x00000000
        /*0030*/ 	.short	0x0011
        /*0032*/ 	.short	0x0060
        /*0034*/ 	.byte	0x00, 0xf0, 0x05, 0x00


	//----- nvinfo : EIATTR_KPARAM_INFO
	.align		4
.L_2563:
        /*0038*/ 	.byte	0x04, 0x17
        /*003a*/ 	.short	(.L_2565 - .L_2564)
.L_2564:
        /*003c*/ 	.word	0x00000000
        /*0040*/ 	.short	0x0010
        /*0042*/ 	.short	0x005c
        /*0044*/ 	.byte	0x00, 0xf0, 0x11, 0x00


	//----- nvinfo : EIATTR_KPARAM_INFO
	.align		4
.L_2565:
        /*0048*/ 	.byte	0x04, 0x17
        /*004a*/ 	.short	(.L_2567 - .L_2566)
.L_2566:
        /*004c*/ 	.word	0x00000000
        /*0050*/ 	.short	0x000f
        /*0052*/ 	.short	0x0058
        /*0054*/ 	.byte	0x00, 0xf0, 0x11, 0x00


	//----- nvinfo : EIATTR_KPARAM_INFO
	.align		4
.L_2567:
        /*0058*/ 	.byte	0x04, 0x17
        /*005a*/ 	.short	(.L_2569 - .L_2568)
.L_2568:
        /*005c*/ 	.word	0x00000000
        /*0060*/ 	.short	0x000e
        /*0062*/ 	.short	0x0054
        /*0064*/ 	.byte	0x00, 0xf0, 0x11, 0x00


	//----- nvinfo : EIATTR_KPARAM_INFO
	.align		4
.L_2569:
        /*0068*/ 	.byte	0x04, 0x17
        /*006a*/ 	.short	(.L_2571 - .L_2570)
.L_2570:
        /*006c*/ 	.word	0x00000000
        /*0070*/ 	.short	0x000d
        /*0072*/ 	.short	0x0050
        /*0074*/ 	.byte	0x00, 0xf0, 0x11, 0x00


	//----- nvinfo : EIATTR_KPARAM_INFO
	.align		4
.L_2571:
        /*0078*/ 	.byte	0x04, 0x17
        /*007a*/ 	.short	(.L_2573 - .L_2572)
.L_2572:
        /*007c*/ 	.word	0x00000000
        /*0080*/ 	.short	0x000c
        /*0082*/ 	.short	0x004c
        /*0084*/ 	.byte	0x00, 0xf0, 0x11, 0x00


	//----- nvinfo : EIATTR_KPARAM_INFO
	.align		4
.L_2573:
        /*0088*/ 	.byte	0x04, 0x17
        /*008a*/ 	.short	(.L_2575 - .L_2574)
.L_2574:
        /*008c*/ 	.word	0x00000000
        /*0090*/ 	.short	0x000b
        /*0092*/ 	.short	0x0048
        /*0094*/ 	.byte	0x00, 0xf0, 0x11, 0x00


	//----- nvinfo : EIATTR_KPARAM_INFO
	.align		4
.L_2575:
        /*0098*/ 	.byte	0x04, 0x17
        /*009a*/ 	.short	(.L_2577 - .L_2576)
.L_2576:
        /*009c*/ 	.word	0x00000000
        /*00a0*/ 	.short	0x000a
        /*00a2*/ 	.short	0x0040
        /*00a4*/ 	.byte	0x00, 0xf0, 0x21, 0x00


	//----- nvinfo : EIATTR_KPARAM_INFO
	.align		4
.L_2577:
        /*00a8*/ 	.byte	0x04, 0x17
        /*00aa*/ 	.short	(.L_2579 - .L_2578)
.L_2578:
        /*00ac*/ 	.word	0x00000000
        /*00b0*/ 	.short	0x0009
        /*00b2*/ 	.short	0x0038
        /*00b4*/ 	.byte	0x00, 0xf0, 0x21, 0x00


	//----- nvinfo : EIATTR_KPARAM_INFO
	.align		4
.L_2579:
        /*00b8*/ 	.byte	0x04, 0x17
        /*00ba*/ 	.short	(.L_2581 - .L_2580)
.L_2580:
        /*00bc*/ 	.word	0x00000000
        /*00c0*/ 	.short	0x0008
        /*00c2*/ 	.short	0x0034
        /*00c4*/ 	.byte	0x00, 0xf0, 0x11, 0x00


	//----- nvinfo : EIATTR_KPARAM_INFO
	.align		4
.L_2581:
        /*00c8*/ 	.byte	0x04, 0x17
        /*00ca*/ 	.short	(.L_2583 - .L_2582)
.L_2582:
        /*00cc*/ 	.word	0x00000000
        /*00d0*/ 	.short	0x0007
        /*00d2*/ 	.short	0x0030
        /*00d4*/ 	.byte	0x00, 0xf0, 0x11, 0x00


	//----- nvinfo : EIATTR_KPARAM_INFO
	.align		4
.L_2583:
        /*00d8*/ 	.byte	0x04, 0x17
        /*00da*/ 	.short	(.L_2585 - .L_2584)
.L_2584:
        /*00dc*/ 	.word	0x00000000
        /*00e0*/ 	.short	0x0006
        /*00e2*/ 	.short	0x002c
        /*00e4*/ 	.byte	0x00, 0xf0, 0x11, 0x00


	//----- nvinfo : EIATTR_KPARAM_INFO
	.align		4
.L_2585:
        /*00e8*/ 	.byte	0x04, 0x17
        /*00ea*/ 	.short	(.L_2587 - .L_2586)
.L_2586:
        /*00ec*/ 	.word	0x00000000
        /*00f0*/ 	.short	0x0005
        /*00f2*/ 	.short	0x0028
        /*00f4*/ 	.byte	0x00, 0xf0, 0x11, 0x00


	//----- nvinfo : EIATTR_KPARAM_INFO
	.align		4
.L_2587:
        /*00f8*/ 	.byte	0x04, 0x17
        /*00fa*/ 	.short	(.L_2589 - .L_2588)
.L_2588:
        /*00fc*/ 	.word	0x00000000
        /*0100*/ 	.short	0x0004
        /*0102*/ 	.short	0x0020
        /*0104*/ 	.byte	0x00, 0xf0, 0x21, 0x00


	//----- nvinfo : EIATTR_KPARAM_INFO
	.align		4
.L_2589:
        /*0108*/ 	.byte	0x04, 0x17
        /*010a*/ 	.short	(.L_2591 - .L_2590)
.L_2590:
        /*010c*/ 	.word	0x00000000
        /*0110*/ 	.short	0x0003
        /*0112*/ 	.short	0x0018
        /*0114*/ 	.byte	0x00, 0xf0, 0x21, 0x00


	//----- nvinfo : EIATTR_KPARAM_INFO
	.align		4
.L_2591:
        /*0118*/ 	.byte	0x04, 0x17
        /*011a*/ 	.short	(.L_2593 - .L_2592)
.L_2592:
        /*011c*/ 	.word	0x00000000
        /*0120*/ 	.short	0x0002
        /*0122*/ 	.short	0x0010
        /*0124*/ 	.byte	0x00, 0xf0, 0x21, 0x00


	//----- nvinfo : EIATTR_KPARAM_INFO
	.align		4
.L_2593:
        /*0128*/ 	.byte	0x04, 0x17
        /*012a*/ 	.short	(.L_2595 - .L_2594)
.L_2594:
        /*012c*/ 	.word	0x00000000
        /*0130*/ 	.short	0x0001
        /*0132*/ 	.short	0x0008
        /*0134*/ 	.byte	0x00, 0xf0, 0x21, 0x00


	//----- nvinfo : EIATTR_KPARAM_INFO
	.align		4
.L_2595:
        /*0138*/ 	.byte	0x04, 0x17
        /*013a*/ 	.short	(.L_2597 - .L_2596)
.L_2596:
        /*013c*/ 	.word	0x00000000
        /*0140*/ 	.short	0x0000
        /*0142*/ 	.short	0x0000
        /*0144*/ 	.byte	0x00, 0xf0, 0x21, 0x00


	//----- nvinfo : EIATTR_SPARSE_MMA_MASK
	.align		4
.L_2597:
        /*0148*/ 	.byte	0x03, 0x50
        /*014a*/ 	.short	0x0000


	//----- nvinfo : EIATTR_MAXREG_COUNT
	.align		4
        /*014c*/ 	.byte	0x03, 0x1b
        /*014e*/ 	.short	0x00ff


	//----- nvinfo : EIATTR_NUM_BARRIERS
	.align		4
        /*0150*/ 	.byte	0x02, 0x4c
        /*0152*/ 	.byte	0x01
	.zero		1


	//----- nvinfo : EIATTR_MERCURY_ISA_VERSION
	.align		4
        /*0154*/ 	.byte	0x03, 0x5f
        /*0156*/ 	.short	0x0101


	//----- nvinfo : EIATTR_EXIT_INSTR_OFFSETS
	.align		4
        /*0158*/ 	.byte	0x04, 0x1c
        /*015a*/ 	.short	(.L_2599 - .L_2598)


	//   ....[0]....
.L_2598:
        /*015c*/ 	.word	0x00000280


	//   ....[1]....
        /*0160*/ 	.word	0x00000e40


	//   ....[2]....
        /*0164*/ 	.word	0x0000ea00


	//   ....[3]....
        /*0168*/ 	.word	0x0000ecf0


	//   ....[4]....
        /*016c*/ 	.word	0x0000ef70


	//   ....[5]....
        /*0170*/ 	.word	0x0000f0e0


	//   ....[6]....
        /*0174*/ 	.word	0x0000f180


	//   ....[7]....
        /*0178*/ 	.word	0x0000f1c0


	//----- nvinfo : EIATTR_CRS_STACK_SIZE
	.align		4
.L_2599:
        /*017c*/ 	.byte	0x04, 0x1e
        /*017e*/ 	.short	(.L_2601 - .L_2600)
.L_2600:
        /*0180*/ 	.word	0x00000000


	//----- nvinfo : EIATTR_CBANK_PARAM_SIZE
	.align		4
.L_2601:
        /*0184*/ 	.byte	0x03, 0x19
        /*0186*/ 	.short	0x0074


	//----- nvinfo : EIATTR_PARAM_CBANK
	.align		4
        /*0188*/ 	.byte	0x04, 0x0a
        /*018a*/ 	.short	(.L_2603 - .L_2602)
	.align		4
.L_2602:
        /*018c*/ 	.word	index@(.nv.constant0._Z23gemm_half_q_half_kernelILi3ELi140ELb1ELb1ELi32EEvPK6__halfPKjS4_S2_PS0_iiiiPKtS7_iiiiiibS2_i)
        /*0190*/ 	.short	0x0210
        /*0192*/ 	.short	0x0074


	//----- nvinfo : EIATTR_SW_WAR
	.align		4
.L_2603:
        /*0194*/ 	.byte	0x04, 0x36
        /*0196*/ 	.short	(.L_2605 - .L_2604)
.L_2604:
        /*0198*/ 	.word	0x00000008
.L_2605:


//--------------------- .nv.info._Z23gemm_half_q_half_kernelILi3ELi20ELb1ELb1ELi32EEvPK6__halfPKjS4_S2_PS0_iiiiPKtS7_iiiiiibS2_i --------------------------
	.section	.nv.info._Z23gemm_half_q_half_kernelILi3ELi20ELb1ELb1ELi32EEvPK6__halfPKjS4_S2_PS0_iiiiPKtS7_iiiiiibS2_i,"",@"SHT_CUDA_INFO"
	.sectionflags	@""
	.align	4


	//----- nvinfo : EIATTR_CUDA_API_VERSION
	.align		4
        /*0000*/ 	.byte	0x04, 0x37
        /*0002*/ 	.short	(.L_2607 - .L_2606)
.L_2606:
        /*0004*/ 	.word	0x00000082


	//----- nvinfo : EIATTR_KPARAM_INFO
	.align		4
.L_2607:
        /*0008*/ 	.byte	0x04, 0x17
        /*000a*/ 	.short	(.L_2609 - .L_2608)
.L_2608:
        /*000c*/ 	.word	0x00000000
        /*0010*/ 	.short	0x0013
        /*0012*/ 	.short	0x0070
        /*0014*/ 	.byte	0x00, 0xf0, 0x11, 0x00


	//----- nvinfo : EIATTR_KPARAM_INFO
	.align		4
.L_2609:
        /*0018*/ 	.byte	0x04, 0x17
        /*001a*/ 	.short	(.L_2611 - .L_2610)
.L_2610:
        /*001c*/ 	.word	0x00000000
        /*0020*/ 	.short	0x0012
        /*0022*/ 	.short	0x0068
        /*0024*/ 	.byte	0x00, 0xf0, 0x21, 0x00


	//----- nvinfo : EIATTR_KPARAM_INFO
	.align		4
.L_2611:
        /*0028*/ 	.byte	0x04, 0x17
        /*002a*/ 	.short	(.L_2613 - .L_2612)
.L_2612:
        /*002c*/ 	.word	0x00000000
        /*0030*/ 	.short	0x0011
        /*0032*/ 	.short	0x0060
        /*0034*/ 	.byte	0x00, 0xf0, 0x05, 0x00


	//----- nvinfo : EIATTR_KPARAM_INFO
	.align		4
.L_2613:
        /*0038*/ 	.byte	0x04, 0x17
        /*003a*/ 	.short	(.L_2615 - .L_2614)
.L_2614:
        /*003c*/ 	.word	0x00000000
        /*0040*/ 	.short	0x0010
        /*0042*/ 	.short	0x005c
        /*0044*/ 	.byte	0x00, 0xf0, 0x11, 0x00


	//----- nvinfo : EIATTR_KPARAM_INFO
	.align		4
.L_2615:
        /*0048*/ 	.byte	0x04, 0x17
        /*004a*/ 	.short	(.L_2617 - .L_2616)
.L_2616:
        /*004c*/ 	.word	0x00000000
        /*0050*/ 	.short	0x000f
        /*0052*/ 	.short	0x0058
        /*0054*/ 	.byte	0x00, 0xf0, 0x11, 0x00


	//----- nvinfo : EIATTR_KPARAM_INFO
	.align		4
.L_2617:
        /*0058*/ 	.byte	0x04, 0x17
        /*005a*/ 	.short	(.L_2619 - .L_2618)
.L_2618:
        /*005c*/ 	.word	0x00000000
        /*0060*/ 	.short	0x000e
        /*0062*/ 	.short	0x0054
        /*0064*/ 	.byte	0x00, 0xf0, 0x11, 0x00


	//----- nvinfo : EIATTR_KPARAM_INFO
	.align		4
.L_2619:
        /*0068*/ 	.byte	0x04, 0x17
        /*006a*/ 	.short	(.L_2621 - .L_2620)
.L_2620:
        /*006c*/ 	.word	0x00000000
        /*0070*/ 	.short	0x000d
        /*0072*/ 	.short	0x0050
        /*0074*/ 	.byte	0x00, 0xf0, 0x11, 0x00


	//----- nvinfo : EIATTR_KPARAM_INFO
	.align		4
.L_2621:
        /*0078*/ 	.byte	0x04, 0x17
        /*007a*/ 	.short	(.L_2623 - .L_2622)
.L_2622:
        /*007c*/ 	.word	0x00000000
        /*0080*/ 	.short	0x000c
        /*0082*/ 	.short	0x004c
        /*0084*/ 	.byte	0x00, 0xf0, 0x11, 0x00


	//----- nvinfo : EIATTR_KPARAM_INFO
	.align		4
.L_2623:
        /*0088*/ 	.byte	0x04, 0x17
        /*008a*/ 	.short	(.L_2625 - .L_2624)
.L_2624:
        /*008c*/ 	.word	0x00000000
        /*0090*/ 	.short	0x000b
        /*0092*/ 	.short	0x0048
        /*0094*/ 	.byte	0x00, 0xf0, 0x11, 0x00


	//----- nvinfo : EIATTR_KPARAM_INFO
	.align		4
.L_2625:
        /*0098*/ 	.byte	0x04, 0x17
        /*009a*/ 	.short	(.L_2627 - .L_2626)
.L_2626:
        /*009c*/ 	.word	0x00000000
        /*00a0*/ 	.short	0x000a
        /*00a2*/ 	.short	0x0040
        /*00a4*/ 	.byte	0x00, 0xf0, 0x21, 0x00


	//----- nvinfo : EIATTR_KPARAM_INFO
	.align		4
.L_2627:
        /*00a8*/ 	.byte	0x04, 0x17
        /*00aa*/ 	.short	(.L_2629 - .L_2628)
.L_2628:
        /*00ac*/ 	.word	0x00000000
        /*00b0*/ 	.short	0x0009
        /*00b2*/ 	.short	0x0038
        /*00b4*/ 	.byte	0x00, 0xf0, 0x21, 0x00


	//----- nvinfo : EIATTR_KPARAM_INFO
	.align		4
.L_2629:
        /*00b8*/ 	.byte	0x04, 0x17
        /*00ba*/ 	.short	(.L_2631 - .L_2630)
.L_2630:
        /*00bc*/ 	.word	0x00000000
        /*00c0*/ 	.short	0x0008
        /*00c2*/ 	.short	0x0034
        /*00c4*/ 	.byte	0x00, 0xf0, 0x11, 0x00


	//----- nvinfo : EIATTR_KPARAM_INFO
	.align		4
.L_2631:
        /*00c8*/ 	.byte	0x04, 0x17
        /*00ca*/ 	.short	(.L_2633 - .L_2632)
.L_2632:
        /*00cc*/ 	.word	0x00000000
        /*00d0*/ 	.short	0x0007
        /*00d2*/ 	.short	0x0030
        /*00d4*/ 	.byte	0x00, 0xf0, 0x11, 0x00


	//----- nvinfo : EIATTR_KPARAM_INFO
	.align		4
.L_2633:
        /*00d8*/ 	.byte	0x04, 0x17
        /*00da*/ 	.short	(.L_2635 - .L_2634)
.L_2634:
        /*00dc*/ 	.word	0x00000000
        /*00e0*/ 	.short	0x0006
        /*00e2*/ 	.short	0x002c
        /*00e4*/ 	.byte	0x00, 0xf0, 0x11, 0x00


	//----- nvinfo : EIATTR_KPARAM_INFO
	.align		4
.L_2635:
        /*00e8*/ 	.byte	0x04, 0x17
        /*00ea*/ 	.short	(.L_2637 - .L_2636)
.L_2636:
        /*00ec*/ 	.word	0x00000000
        /*00f0*/ 	.short	0x0005
        /*00f2*/ 	.short	0x0028
        /*00f4*/ 	.byte	0x00, 0xf0, 0x11, 0x00


	//----- nvinfo : EIATTR_KPARAM_INFO
	.align		4
.L_2637:
        /*00f8*/ 	.byte	0x04, 0x17
        /*00fa*/ 	.short	(.L_2639 - .L_2638)
.L_2638:
        /*00fc*/ 	.word	0x00000000
        /*0100*/ 	.short	0x0004
        /*0102*/ 	.short	0x0020
        /*0104*/ 	.byte	0x00, 0xf0, 0x21, 0x00


	//----- nvinfo : EIATTR_KPARAM_INFO
	.align		4
.L_2639:
        /*0108*/ 	.byte	0x04, 0x17
        /*010a*/ 	.short	(.L_2641 - .L_2640)
.L_2640:
        /*010c*/ 	.word	0x00000000
        /*0110*/ 	.short	0x0003
        /*0112*/ 	.short	0x0018
        /*0114*/ 	.byte	0x00, 0xf0, 0x21, 0x00


	//----- nvinfo : EIATTR_KPARAM_INFO
	.align		4
.L_2641:
        /*0118*/ 	.byte	0x04, 0x17
        /*011a*/ 	.short	(.L_2643 - .L_2642)
.L_2642:
        /*011c*/ 	.word	0x00000000
        /*0120*/ 	.short	0x0002
        /*0122*/ 	.short	0x0010
        /*0124*/ 	.byte	0x00, 0xf0, 0x21, 0x00


	//----- nvinfo : EIATTR_KPARAM_INFO
	.align		4
.L_2643:
        /*0128*/ 	.byte	0x04, 0x17
        /*012a*/ 	.short	(.L_2645 - .L_2644)
.L_2644:
        /*012c*/ 	.word	0x00000000
        /*0130*/ 	.short	0x0001
        /*0132*/ 	.short	0x0008
        /*0134*/ 	.byte	0x00, 0xf0, 0x21, 0x00


	//----- nvinfo : EIATTR_KPARAM_INFO
	.align		4
.L_2645:
        /*0138*/ 	.byte	0x04, 0x17
        /*013a*/ 	.short	(.L_2647 - .L_2646)
.L_2646:
        /*013c*/ 	.word	0x00000000
        /*0140*/ 	.short	0x0000
        /*0142*/ 	.short	0x0000
        /*0144*/ 	.byte	0x00, 0xf0, 0x21, 0x00


	//----- nvinfo : EIATTR_SPARSE_MMA_MASK
	.align		4
.L_2647:
        /*0148*/ 	.byte	0x03, 0x50
        /*014a*/ 	.short	0x0000


	//----- nvinfo : EIATTR_MAXREG_COUNT
	.align		4
        /*014c*/ 	.byte	0x03, 0x1b
        /*014e*/ 	.short	0x00ff


	//----- nvinfo : EIATTR_NUM_BARRIERS
	.align		4
        /*0150*/ 	.byte	0x02, 0x4c
        /*0152*/ 	.byte	0x01
	.zero		1


	//----- nvinfo : EIATTR_MERCURY_ISA_VERSION
	.align		4
        /*0154*/ 	.byte	0x03, 0x5f
        /*0156*/ 	.short	0x0101


	//----- nvinfo : EIATTR_EXIT_INSTR_OFFSETS
	.align		4
        /*0158*/ 	.byte	0x04, 0x1c
        /*015a*/ 	.short	(.L_2649 - .L_2648)


	//   ....[0]....
.L_2648:
        /*015c*/ 	.word	0x00000280


	//   ....[1]....
        /*0160*/ 	.word	0x000009a0


	//   ....[2]....
        /*0164*/ 	.word	0x000053b0


	//   ....[3]....
        /*0168*/ 	.word	0x000056a0


	//   ....[4]....
        /*016c*/ 	.word	0x00005920


	//   ....[5]....
        /*0170*/ 	.word	0x00005a90


	//   ....[6]....
        /*0174*/ 	.word	0x00005b30


	//   ....[7]....
        /*0178*/ 	.word	0x00005b70


	//----- nvinfo : EIATTR_CRS_STACK_SIZE
	.align		4
.L_2649:
        /*017c*/ 	.byte	0x04, 0x1e
        /*017e*/ 	.short	(.L_2651 - .L_2650)
.L_2650:
        /*0180*/ 	.word	0x00000000


	//----- nvinfo : EIATTR_CBANK_PARAM_SIZE
	.align		4
.L_2651:
        /*0184*/ 	.byte	0x03, 0x19
        /*0186*/ 	.short	0x0074


	//----- nvinfo : EIATTR_PARAM_CBANK
	.align		4
        /*0188*/ 	.byte	0x04, 0x0a
        /*018a*/ 	.short	(.L_2653 - .L_2652)
	.align		4
.L_2652:
        /*018c*/ 	.word	index@(.nv.constant0._Z23gemm_half_q_half_kernelILi3ELi20ELb1ELb1ELi32EEvPK6__halfPKjS4_S2_PS0_iiiiPKtS7_iiiiiibS2_i)
        /*0190*/ 	.short	0x0210
        /*0192*/ 	.short	0x0074


	//----- nvinfo : EIATTR_SW_WAR
	.align		4
.L_2653:
        /*0194*/ 	.byte	0x04, 0x36
        /*0196*/ 	.short	(.L_2655 - .L_2654)
.L_2654:
        /*0198*/ 	.word	0x00000008
.L_2655:


//--------------------- .nv.info._Z23gemm_half_q_half_kernelILi3ELi38ELb1ELb1ELi32EEvPK6__halfPKjS4_S2_PS0_iiiiPKtS7_iiiiiibS2_i --------------------------
	.section	.nv.info._Z23gemm_half_q_half_kernelILi3ELi38ELb1ELb1ELi32EEvPK6__halfPKjS4_S2_PS0_iiiiPKtS7_iiiiiibS2_i,"",@"SHT_CUDA_INFO"
	.sectionflags	@""
	.align	4


	//----- nvinfo : EIATTR_CUDA_API_VERSION
	.align		4
        /*0000*/ 	.byte	0x04, 0x37
        /*0002*/ 	.short	(.L_2657 - .L_2656)
.L_2656:
        /*0004*/ 	.word	0x00000082


	//----- nvinfo : EIATTR_KPARAM_INFO
	.align		4
.L_2657:
        /*0008*/ 	.byte	0x04, 0x17
        /*000a*/ 	.short	(.L_2659 - .L_2658)
.L_2658:
        /*000c*/ 	.word	0x00000000
        /*0010*/ 	.short	0x0013
        /*0012*/ 	.short	0x0070
        /*0014*/ 	.byte	0x00, 0xf0, 0x11, 0x00


	//----- nvinfo : EIATTR_KPARAM_INFO
	.align		4
.L_2659:
        /*0018*/ 	.byte	0x04, 0x17
        /*001a*/ 	.short	(.L_2661 - .L_2660)
.L_2660:
        /*001c*/ 	.word	0x00000000
        /*0020*/ 	.short	0x0012
        /*0022*/ 	.short	0x0068
        /*0024*/ 	.byte	0x00, 0xf0, 0x21, 0x00


	//----- nvinfo : EIATTR_KPARAM_INFO
	.align		4
.L_2661:
        /*0028*/ 	.byte	0x04, 0x17
        /*002a*/ 	.short	(.L_2663 - .L_2662)
.L_2662:
        /*002c*/ 	.word	0x00000000
        /*0030*/ 	.short	0x0011
        /*0032*/ 	.short	0x0060
        /*0034*/ 	.byte	0x00, 0xf0, 0x05, 0x00


	//----- nvinfo : EIATTR_KPARAM_INFO
	.align		4
.L_2663:
        /*0038*/ 	.byte	0x04, 0x17
        /*003a*/ 	.short	(.L_2665 - .L_2664)
.L_2664:
        /*003c*/ 	.word	0x00000000
        /*0040*/ 	.short	0x0010
        /*0042*/ 	.short	0x005c
        /*0044*/ 	.byte	0x00, 0xf0, 0x11, 0x00


	//----- nvinfo : EIATTR_KPARAM_INFO
	.align		4
.L_2665:
        /*0048*/ 	.byte	0x04, 0x17
        /*004a*/ 	.short	(.L_2667 - .L_2666)
.L_2666:
        /*004c*/ 	.word	0x00000000
        /*0050*/ 	.short	0x000f
        /*0052*/ 	.short	0x0058
        /*0054*/ 	.byte	0x00, 0xf0, 0x11, 0x00


	//----- nvinfo : EIATTR_KPARAM_INFO
	.align		4
.L_2667:
        /*0058*/ 	.byte	0x04, 0x17
        /*005a*/ 	.short	(.L_2669 - .L_2668)
.L_2668:
        /*005c*/ 	.word	0x00000000
        /*0060*/ 	.short	0x000e
        /*0062*/ 	.short	0x0054
        /*0064*/ 	.byte	0x00, 0xf0, 0x11, 0x00


	//----- nvinfo : EIATTR_KPARAM_INFO
	.align		4
.L_2669:
        /*0068*/ 	.byte	0x04, 0x17
        /*006a*/ 	.short	(.L_2671 - .L_2670)
.L_2670:
        /*006c*/ 	.word	0x00000000
        /*0070*/ 	.short	0x000d
        /*0072*/ 	.short	0x0050
        /*0074*/ 	.byte	0x00, 0xf0, 0x11, 0x00


	//----- nvinfo : EIATTR_KPARAM_INFO
	.align		4
.L_2671:
        /*0078*/ 	.byte	0x04, 0x17
        /*007a*/ 	.short	(.L_2673 - .L_2672)
.L_2672:
        /*007c*/ 	.word	0x00000000
        /*0080*/ 	.short	0x000c
        /*0082*/ 	.short	0x004c
        /*0084*/ 	.byte	0x00, 0xf0, 0x11, 0x00


	//----- nvinfo : EIATTR_KPARAM_INFO
	.align		4
.L_2673:
        /*0088*/ 	.byte	0x04, 0x17
        /*008a*/ 	.short	(.L_2675 - .L_2674)
.L_2674:
        /*008c*/ 	.word	0x00000000
        /*0090*/ 	.short	0x000b
        /*0092*/ 	.short	0x0048
        /*0094*/ 	.byte	0x00, 0xf0, 0x11, 0x00


	//----- nvinfo : EIATTR_KPARAM_INFO
	.align		4
.L_2675:
        /*0098*/ 	.byte	0x04, 0x17
        /*009a*/ 	.short	(.L_2677 - .L_2676)
.L_2676:
        /*009c*/ 	.word	0x00000000
        /*00a0*/ 	.short	0x000a
        /*00a2*/ 	.short	0x0040
        /*00a4*/ 	.byte	0x00, 0xf0, 0x21, 0x00


	//----- nvinfo : EIATTR_KPARAM_INFO
	.align		4
.L_2677:
        /*00a8*/ 	.byte	0x04, 0x17
        /*00aa*/ 	.short	(.L_2679 - .L_2678)
.L_2678:
        /*00ac*/ 	.word	0x00000000
        /*00b0*/ 	.short	0x0009
        /*00b2*/ 	.short	0x0038
        /*00b4*/ 	.byte	0x00, 0xf0, 0x21, 0x00


	//----- nvinfo : EIATTR_KPARAM_INFO
	.align		4
.L_2679:
        /*00b8*/ 	.byte	0x04, 0x17
        /*00ba*/ 	.short	(.L_2681 - .L_2680)
.L_2680:
        /*00bc*/ 	.word	0x00000000
        /*00c0*/ 	.short	0x0008
        /*00c2*/ 	.short	0x0034
        /*00c4*/ 	.byte	0x00, 0xf0, 0x11, 0x00


	//----- nvinfo : EIATTR_KPARAM_INFO
	.align		4
.L_2681:
        /*00c8*/ 	.byte	0x04, 0x17
        /*00ca*/ 	.short	(.L_2683 - .L_2682)
.L_2682:
        /*00cc*/ 	.word	0x00000000
        /*00d0*/ 	.short	0x0007
        /*00d2*/ 	.short	0x0030
        /*00d4*/ 	.byte	0x00, 0xf0, 0x11, 0x00


	//----- nvinfo : EIATTR_KPARAM_INFO
	.align		4
.L_2683:
        /*00d8*/ 	.byte	0x04, 0x17
        /*00da*/ 	.short	(.L_2685 - .L_2684)
.L_2684:
        /*00dc*/ 	.word	0x00000000
        /*00e0*/ 	.short	0x0006
        /*00e2*/ 	.short	0x002c
        /*00e4*/ 	.byte	0x00, 0xf0, 0x11, 0x00


	//----- nvinfo : EIATTR_KPARAM_INFO
	.align		4
.L_2685:
        /*00e8*/ 	.byte	0x04, 0x17
        /*00ea*/ 	.short	(.L_2687 - .L_2686)
.L_2686:
        /*00ec*/ 	.word	0x00000000
        /*00f0*/ 	.short	0x0005
        /*00f2*/ 	.short	0x0028
        /*00f4*/ 	.byte	0x00, 0xf0, 0x11, 0x00


	//----- nvinfo : EIATTR_KPARAM_INFO
	.align		4
.L_2687:
        /*00f8*/ 	.byte	0x04, 0x17
        /*00fa*/ 	.short	(.L_2689 - .L_2688)
.L_2688:
        /*00fc*/ 	.word	0x00000000
        /*0100*/ 	.short	0x0004
        /*0102*/ 	.short	0x0020
        /*0104*/ 	.byte	0x00, 0xf0, 0x21, 0x00


	//----- nvinfo : EIATTR_KPARAM_INFO
	.align		4
.L_2689:
        /*0108*/ 	.byte	0x04, 0x17
        /*010a*/ 	.short	(.L_2691 - .L_2690)
.L_2690:
        /*010c*/ 	.word	0x00000000
        /*0110*/ 	.short	0x0003
        /*0112*/ 	.short	0x0018
        /*0114*/ 	.byte	0x00, 0xf0, 0x21, 0x00


	//----- nvinfo : EIATTR_KPARAM_INFO
	.align		4
.L_2691:
        /*0118*/ 	.byte	0x04, 0x17
        /*011a*/ 	.short	(.L_2693 - .L_2692)
.L_2692:
        /*011c*/ 	.word	0x00000000
        /*0120*/ 	.short	0x0002
        /*0122*/ 	.short	0x0010
        /*0124*/ 	.byte	0x00, 0xf0, 0x21, 0x00


	//----- nvinfo : EIATTR_KPARAM_INFO
	.align		4
.L_2693:
        /*0128*/ 	.byte	0x04, 0x17
        /*012a*/ 	.short	(.L_2695 - .L_2694)
.L_2694:
        /*012c*/ 	.word	0x00000000
        /*0130*/ 	.short	0x0001
        /*0132*/ 	.short	0x0008
        /*0134*/ 	.byte	0x00, 0xf0, 0x21, 0x00


	//----- nvinfo : EIATTR_KPARAM_INFO
	.align		4
.L_2695:
        /*0138*/ 	.byte	0x04, 0x17
        /*013a*/ 	.short	(.L_2697 - .L_2696)
.L_2696:
        /*013c*/ 	.word	0x00000000
        /*0140*/ 	.short	0x0000
        /*0142*/ 	.short	0x0000
        /*0144*/ 	.byte	0x00, 0xf0, 0x21, 0x00


	//----- nvinfo : EIATTR_SPARSE_MMA_MASK
	.align		4
.L_2697:
        /*0148*/ 	.byte	0x03, 0x50
        /*014a*/ 	.short	0x0000


	//----- nvinfo : EIATTR_MAXREG_COUNT
	.align		4
        /*014c*/ 	.byte	0x03, 0x1b
        /*014e*/ 	.short	0x00ff


	//----- nvinfo : EIATTR_NUM_BARRIERS
	.align		4
        /*0150*/ 	.byte	0x02, 0x4c
        /*0152*/ 	.byte	0x01
	.zero		1


	//----- nvinfo : EIATTR_MERCURY_ISA_VERSION
	.align		4
        /*0154*/ 	.byte	0x03, 0x5f
        /*0156*/ 	.short	0x0101


	//----- nvinfo : EIATTR_EXIT_INSTR_OFFSETS
	.align		4
        /*0158*/ 	.byte	0x04, 0x1c
        /*015a*/ 	.short	(.L_2699 - .L_2698)


	//   ....[0]....
.L_2698:
        /*015c*/ 	.word	0x00000280


	//   ....[1]....
        /*0160*/ 	.word	0x00000e40


	//   ....[2]....
        /*0164*/ 	.word	0x00006da0


	//   ....[3]....
        /*0168*/ 	.word	0x00007090


	//   ....[4]....
        /*016c*/ 	.word	0x00007300


	//   ....[5]....
        /*0170*/ 	.word	0x00007470


	//   ....[6]....
        /*0174*/ 	.word	0x00007500


	//   ....[7]....
        /*0178*/ 	.word	0x00007540


	//----- nvinfo : EIATTR_CRS_STACK_SIZE
	.align		4
.L_2699:
        /*017c*/ 	.byte	0x04, 0x1e
        /*017e*/ 	.short	(.L_2701 - .L_2700)
.L_2700:
        /*0180*/ 	.word	0x00000000


	//----- nvinfo : EIATTR_CBANK_PARAM_SIZE
	.align		4
.L_2701:
        /*0184*/ 	.byte	0x03, 0x19
        /*0186*/ 	.short	0x0074


	//----- nvinfo : EIATTR_PARAM_CBANK
	.align		4
        /*0188*/ 	.byte	0x04, 0x0a
        /*018a*/ 	.short	(.L_2703 - .L_2702)
	.align		4
.L_2702:
        /*018c*/ 	.word	index@(.nv.constant0._Z23gemm_half_q_half_kernelILi3ELi38ELb1ELb1ELi32EEvPK6__halfPKjS4_S2_PS0_iiiiPKtS7_iiiiiibS2_i)
        /*0190*/ 	.short	0x0210
        /*0192*/ 	.short	0x0074


	//----- nvinfo : EIATTR_SW_WAR
	.align		4
.L_2703:
        /*0194*/ 	.byte	0x04, 0x36
        /*0196*/ 	.short	(.L_2705 - .L_2704)
.L_2704:
        /*0198*/ 	.word	0x00000008
.L_2705:


//--------------------- .nv.info._Z23gemm_half_q_half_kernelILi3ELi128ELb1ELb1ELi32EEvPK6__halfPKjS4_S2_PS0_iiiiPKtS7_iiiiiibS2_i --------------------------
	.section	.nv.info._Z23gemm_half_q_half_kernelILi3ELi128ELb1ELb1ELi32EEvPK6__halfPKjS4_S2_PS0_iiiiPKtS7_iiiiiibS2_i,"",@"SHT_CUDA_INFO"
	.sectionflags	@""
	.align	4


	//----- nvinfo : EIATTR_CUDA_API_VERSION
	.align		4
        /*0000*/ 	.byte	0x04, 0x37
        /*0002*/ 	.short	(.L_2707 - .L_2706)
.L_2706:
        /*0004*/ 	.word	0x00000082


	//----- nvinfo : EIATTR_KPARAM_INFO
	.align		4
.L_2707:
        /*0008*/ 	.byte	0x04, 0x17
        /*000a*/ 	.short	(.L_2709 - .L_2708)
.L_2708:
        /*000c*/ 	.word	0x00000000
        /*0010*/ 	.short	0x0013
        /*0012*/ 	.short	0x0070
        /*0014*/ 	.byte	0x00, 0xf0, 0x11, 0x00


	//----- nvinfo : EIATTR_KPARAM_INFO
	.align		4
.L_2709:
        /*0018*/ 	.byte	0x04, 0x17
        /*001a*/ 	.short	(.L_2711 - .L_2710)
.L_2710:
        /*001c*/ 	.word	0x00000000
        /*0020*/ 	.short	0x0012
        /*0022*/ 	.short	0x0068
        /*0024*/ 	.byte	0x00, 0xf0, 0x21, 0x00


	//----- nvinfo : EIATTR_KPARAM_INFO
	.align		4
.L_2711:
        /*0028*/ 	.byte	0x04, 0x17
        /*002a*/ 	.short	(.L_2713 - .L_2712)
.L_2712:
        /*002c*/ 	.word	0x00000000
        /*0030*/ 	.short	0x0011
        /*0032*/ 	.short	0x0060
        /*0034*/ 	.byte	0x00, 0xf0, 0x05, 0x00


	//----- nvinfo : EIATTR_KPARAM_INFO
	.align		4
.L_2713:
        /*0038*/ 	.byte	0x04, 0x17
        /*003a*/ 	.short	(.L_2715 - .L_2714)
.L_2714:
        /*003c*/ 	.word	0x00000000
        /*0040*/ 	.short	0x0010
        /*0042*/ 	.short	0x005c
        /*0044*/ 	.byte	0x00, 0xf0, 0x11, 0x00


	//----- nvinfo : EIATTR_KPARAM_INFO
	.align		4
.L_2715:
        /*0048*/ 	.byte	0x04, 0x17
        /*004a*/ 	.short	(.L_2717 - .L_2716)
.L_2716:
        /*004c*/ 	.word	0x00000000
        /*0050*/ 	.short	0x000f
        /*0052*/ 	.short	0x0058
        /*0054*/ 	.byte	0x00, 0xf0, 0x11, 0x00


	//----- nvinfo : EIATTR_KPARAM_INFO
	.align		4
.L_2717:
        /*0058*/ 	.byte	0x04, 0x17
        /*005a*/ 	.short	(.L_2719 - .L_2718)
.L_2718:
        /*005c*/ 	.word	0x00000000
        /*0060*/ 	.short	0x000e
        /*0062*/ 	.short	0x0054
        /*0064*/ 	.byte	0x00, 0xf0, 0x11, 0x00


	//----- nvinfo : EIATTR_KPARAM_INFO
	.align		4
.L_2719:
        /*0068*/ 	.byte	0x04, 0x17
        /*006a*/ 	.short	(.L_2721 - .L_2720)
.L_2720:
        /*006c*/ 	.word	0x00000000
        /*0070*/ 	.short	0x000d
        /*0072*/ 	.short	0x0050
        /*0074*/ 	.byte	0x00, 0xf0, 0x11, 0x00


	//----- nvinfo : EIATTR_KPARAM_INFO
	.align		4
.L_2721:
        /*0078*/ 	.byte	0x04, 0x17
        /*007a*/ 	.short	(.L_2723 - .L_2722)
.L_2722:
        /*007c*/ 	.word	0x00000000
        /*0080*/ 	.short	0x000c
        /*0082*/ 	.short	0x004c
        /*0084*/ 	.byte	0x00, 0xf0, 0x11, 0x00


	//----- nvinfo : EIATTR_KPARAM_INFO
	.align		4
.L_2723:
        /*0088*/ 	.byte	0x04, 0x17
        /*008a*/ 	.short	(.L_2725 - .L_2724)
.L_2724:
        /*008c*/ 	.word	0x00000000
        /*0090*/ 	.short	0x000b
        /*0092*/ 	.short	0x0048
        /*0094*/ 	.byte	0x00, 0xf0, 0x11, 0x00


	//----- nvinfo : EIATTR_KPARAM_INFO
	.align		4
.L_2725:
        /*0098*/ 	.byte	0x04, 0x17
        /*009a*/ 	.short	(.L_2727 - .L_2726)
.L_2726:
        /*009c*/ 	.word	0x00000000
        /*00a0*/ 	.short	0x000a
        /*00a2*/ 	.short	0x0040
        /*00a4*/ 	.byte	0x00, 0xf0, 0x21, 0x00


	//----- nvinfo : EIATTR_KPARAM_INFO
	.align		4
.L_2727:
        /*00a8*/ 	.byte	0x04, 0x17
        /*00aa*/ 	.short	(.L_2729 - .L_2728)
.L_2728:
        /*00ac*/ 	.word	0x00000000
        /*00b0*/ 	.short	0x0009
        /*00b2*/ 	.short	0x0038
        /*00b4*/ 	.byte	0x00, 0xf0, 0x21, 0x00


	//----- nvinfo : EIATTR_KPARAM_INFO
	.align		4
.L_2729:
        /*00b8*/ 	.byte	0x04, 0x17
        /*00ba*/ 	.short	(.L_2731 - .L_2730)
.L_2730:
        /*00bc*/ 	.word	0x00000000
        /*00c0*/ 	.short	0x0008
        /*00c2*/ 	.short	0x0034
        /*00c4*/ 	.byte	0x00, 0xf0, 0x11, 0x00


	//----- nvinfo : EIATTR_KPARAM_INFO
	.align		4
.L_2731:
        /*00c8*/ 	.byte	0x04, 0x17
        /*00ca*/ 	.short	(.L_2733 - .L_2732)
.L_2732:
        /*00cc*/ 	.word	0x00000000
        /*00d0*/ 	.short	0x0007
        /*00d2*/ 	.short	0x0030
        /*00d4*/ 	.byte	0x00, 0xf0, 0x11, 0x00


	//----- nvinfo : EIATTR_KPARAM_INFO
	.align		4
.L_2733:
        /*00d8*/ 	.byte	0x04, 0x17
        /*00da*/ 	.short	(.L_2735 - .L_2734)
.L_2734:
        /*00dc*/ 	.word	0x00000000
        /*00e0*/ 	.short	0x0006
        /*00e2*/ 	.short	0x002c
        /*00e4*/ 	.byte	0x00, 0xf0, 0x11, 0x00


	//----- nvinfo : EIATTR_KPARAM_INFO
	.align		4
.L_2735:
        /*00e8*/ 	.byte	0x04, 0x17
        /*00ea*/ 	.short	(.L_2737 - .L_2736)
.L_2736:
        /*00ec*/ 	.word	0x00000000
        /*00f0*/ 	.short	0x0005
        /*00f2*/ 	.short	0x0028
        /*00f4*/ 	.byte	0x00, 0xf0, 0x11, 0x00


	//----- nvinfo : EIATTR_KPARAM_INFO
	.align		4
.L_2737:
        /*00f8*/ 	.byte	0x04, 0x17
        /*00fa*/ 	.short	(.L_2739 - .L_2738)
.L_2738:
        /*00fc*/ 	.word	0x00000000
        /*0100*/ 	.short	0x0004
        /*0102*/ 	.short	0x0020
        /*0104*/ 	.byte	0x00, 0xf0, 0x21, 0x00


	//----- nvinfo : EIATTR_KPARAM_INFO
	.align		4
.L_2739:
        /*0108*/ 	.byte	0x04, 0x17
        /*010a*/ 	.short	(.L_2741 - .L_2740)
.L_2740:
        /*010c*/ 	.word	0x00000000
        /*0110*/ 	.short	0x0003
        /*0112*/ 	.short	0x0018
        /*0114*/ 	.byte	0x00, 0xf0, 0x21, 0x00


	//----- nvinfo : EIATTR_KPARAM_INFO
	.align		4
.L_2741:
        /*0118*/ 	.byte	0x04, 0x17
        /*011a*/ 	.short	(.L_2743 - .L_2742)
.L_2742:
        /*011c*/ 	.word	0x00000000
        /*0120*/ 	.short	0x0002
        /*0122*/ 	.short	0x0010
        /*0124*/ 	.byte	0x00, 0xf0, 0x21, 0x00


	//----- nvinfo : EIATTR_KPARAM_INFO
	.align		4
.L_2743:
        /*0128*/ 	.byte	0x04, 0x17
        /*012a*/ 	.short	(.L_2745 - .L_2744)
.L_2744:
        /*012c*/ 	.word	0x00000000
        /*0130*/ 	.short	0x0001
        /*0132*/ 	.short	0x0008
        /*0134*/ 	.byte	0x00, 0xf0, 0x21, 0x00


	//----- nvinfo : EIATTR_KPARAM_INFO
	.align		4
.L_2745:
        /*0138*/ 	.byte	0x04, 0x17
        /*013a*/ 	.short	(.L_2747 - .L_2746)
.L_2746:
        /*013c*/ 	.word	0x00000000
        /*0140*/ 	.short	0x0000
        /*0142*/ 	.short	0x0000
        /*0144*/ 	.byte	0x00, 0xf0, 0x21, 0x00


	//----- nvinfo : EIATTR_SPARSE_MMA_MASK
	.align		4
.L_2747:
        /*0148*/ 	.byte	0x03, 0x50
        /*014a*/ 	.short	0x0000


	//----- nvinfo : EIATTR_MAXREG_COUNT
	.align		4
        /*014c*/ 	.byte	0x03, 0x1b
        /*014e*/ 	.short	0x00ff


	//----- nvinfo : EIATTR_NUM_BARRIERS
	.align		4
        /*0150*/ 	.byte	0x02, 0x4c
        /*0152*/ 	.byte	0x01
	.zero		1


	//----- nvinfo : EIATTR_MERCURY_ISA_VERSION
	.align		4
        /*0154*/ 	.byte	0x03, 0x5f
        /*0156*/ 	.short	0x0101


	//----- nvinfo : EIATTR_EXIT_INSTR_OFFSETS
	.align		4
        /*0158*/ 	.byte	0x04, 0x1c
        /*015a*/ 	.short	(.L_2749 - .L_2748)


	//   ....[0]....
.L_2748:
        /*015c*/ 	.word	0x000002a0


	//   ....[1]....
        /*0160*/ 	.word	0x000009c0


	//   ....[2]....
        /*0164*/ 	.word	0x000074d0


	//   ....[3]....
        /*0168*/ 	.word	0x000077d0


	//   ....[4]....
        /*016c*/ 	.word	0x00007a50


	//   ....[5]....
        /*0170*/ 	.word	0x00007bc0


	//   ....[6]....
        /*0174*/ 	.word	0x00007c60


	//   ....[7]....
        /*0178*/ 	.word	0x00007ca0


	//----- nvinfo : EIATTR_CRS_STACK_SIZE
	.align		4
.L_2749:
        /*017c*/ 	.byte	0x04, 0x1e
        /*017e*/ 	.short	(.L_2751 - .L_2750)
.L_2750:
        /*0180*/ 	.word	0x00000000


	//----- nvinfo : EIATTR_CBANK_PARAM_SIZE
	.align		4
.L_2751:
        /*0184*/ 	.byte	0x03, 0x19
        /*0186*/ 	.short	0x0074


	//----- nvinfo : EIATTR_PARAM_CBANK
	.align		4
        /*0188*/ 	.byte	0x04, 0x0a
        /*018a*/ 	.short	(.L_2753 - .L_2752)
	.align		4
.L_2752:
        /*018c*/ 	.word	index@(.nv.constant0._Z23gemm_half_q_half_kernelILi3ELi128ELb1ELb1ELi32EEvPK6__halfPKjS4_S2_PS0_iiiiPKtS7_iiiiiibS2_i)
        /*0190*/ 	.short	0x0210
        /*0192*/ 	.short	0x0074


	//----- nvinfo : EIATTR_SW_WAR
	.align		4
.L_2753:
        /*0194*/ 	.byte	0x04, 0x36
        /*0196*/ 	.short	(.L_2755 - .L_2754)
.L_2754:
        /*0198*/ 	.word	0x00000008
.L_2755:


//--------------------- .nv.info._Z23gemm_half_q_half_kernelILi2ELi190ELb1ELb1ELi64EEvPK6__halfPKjS4_S2_PS0_iiiiPKtS7_iiiiiibS2_i --------------------------
	.section	.nv.info._Z23gemm_half_q_half_kernelILi2ELi190ELb1ELb1ELi64EEvPK6__halfPKjS4_S2_PS0_iiiiPKtS7_iiiiiibS2_i,"",@"SHT_CUDA_INFO"
	.sectionflags	@""
	.align	4


	//----- nvinfo : EIATTR_CUDA_API_VERSION
	.align		4
        /*0000*/ 	.byte	0x04, 0x37
        /*0002*/ 	.short	(.L_2757 - .L_2756)
.L_2756:
        /*0004*/ 	.word	0x00000082


	//----- nvinfo : EIATTR_KPARAM_INFO
	.align		4
.L_2757:
        /*0008*/ 	.byte	0x04, 0x17
        /*000a*/ 	.short	(.L_2759 - .L_2758)
.L_2758:
        /*000c*/ 	.word	0x00000000
        /*0010*/ 	.short	0x0013
        /*0012*/ 	.short	0x0070
        /*0014*/ 	.byte	0x00, 0xf0, 0x11, 0x00


	//----- nvinfo : EIATTR_KPARAM_INFO
	.align		4
.L_2759:
        /*0018*/ 	.byte	0x04, 0x17
        /*001a*/ 	.short	(.L_2761 - .L_2760)
.L_2760:
        /*001c*/ 	.word	0x00000000
        /*0020*/ 	.short	0x0012
        /*0022*/ 	.short	0x0068
        /*0024*/ 	.byte	0x00, 0xf0, 0x21, 0x00


	//----- nvinfo : EIATTR_KPARAM_INFO
	.align		4
.L_2761:
        /*0028*/ 	.byte	0x04, 0x17
        /*002a*/ 	.short	(.L_2763 - .L_2762)
.L_2762:
        /*002c*/ 	.word	0x00000000
        /*0030*/ 	.short	0x0011
        /*0032*/ 	.short	0x0060
        /*0034*/ 	.byte	0x00, 0xf0, 0x05, 0x00


	//----- nvinfo : EIATTR_KPARAM_INFO
	.align		4
.L_2763:
        /*0038*/ 	.byte	0x04, 0x17
        /*003a*/ 	.short	(.L_2765 - .L_2764)
.L_2764:
        /*003c*/ 	.word	0x00000000
        /*0040*/ 	.short	0x0010
        /*0042*/ 	.short	0x005c
        /*0044*/ 	.byte	0x00, 0xf0, 0x11, 0x00


	//----- nvinfo : EIATTR_KPARAM_INFO
	.align		4
.L_2765:
        /*0048*/ 	.byte	0x04, 0x17
        /*004a*/ 	.short	(.L_2767 - .L_2766)
.L_2766:
        /*004c*/ 	.word	0x00000000
        /*0050*/ 	.short	0x000f
        /*0052*/ 	.short	0x0058
        /*0054*/ 	.byte	0x00, 0xf0, 0x11, 0x00


	//----- nvinfo : EIATTR_KPARAM_INFO
	.align		4
.L_2767:
        /*0058*/ 	.byte	0x04, 0x17
        /*005a*/ 	.short	(.L_2769 - .L_2768)
.L_2768:
        /*005c*/ 	.word	0x00000000
        /*0060*/ 	.short	0x000e
        /*0062*/ 	.short	0x0054
        /*0064*/ 	.byte	0x00, 0xf0, 0x11, 0x00


	//----- nvinfo : EIATTR_KPARAM_INFO
	.align		4
.L_2769:
        /*0068*/ 	.byte	0x04, 0x17
        /*006a*/ 	.short	(.L_2771 - .L_2770)
.L_2770:
        /*006c*/ 	.word	0x00000000
        /*0070*/ 	.short	0x000d
        /*0072*/ 	.short	0x0050
        /*0074*/ 	.byte	0x00, 0xf0, 0x11, 0x00


	//----- nvinfo : EIATTR_KPARAM_INFO
	.align		4
.L_2771:
        /*0078*/ 	.byte	0x04, 0x17
        /*007a*/ 	.short	(.L_2773 - .L_2772)
.L_2772:
        /*007c*/ 	.word	0x00000000
        /*0080*/ 	.short	0x000c
        /*0082*/ 	.short	0x004c
        /*0084*/ 	.byte	0x00, 0xf0, 0x11, 0x00


	//----- nvinfo : EIATTR_KPARAM_INFO
	.align		4
.L_2773:
        /*0088*/ 	.byte	0x04, 0x17
        /*008a*/ 	.short	(.L_2775 - .L_2774)
.L_2774:
        /*008c*/ 	.word	0x00000000
        /*0090*/ 	.short	0x000b
        /*0092*/ 	.short	0x0048
        /*0094*/ 	.byte	0x00, 0xf0, 0x11, 0x00


	//----- nvinfo : EIATTR_KPARAM_INFO
	.align		4
.L_2775:
        /*0098*/ 	.byte	0x04, 0x17
        /*009a*/ 	.short	(.L_2777 - .L_2776)
.L_2776:
        /*009c*/ 	.word	0x00000000
        /*00a0*/ 	.short	0x000a
        /*00a2*/ 	.short	0x0040
        /*00a4*/ 	.byte	0x00, 0xf0, 0x21, 0x00


	//----- nvinfo : EIATTR_KPARAM_INFO
	.align		4
.L_2777:
        /*00a8*/ 	.byte	0x04, 0x17
        /*00aa*/ 	.short	(.L_2779 - .L_2778)
.L_2778:
        /*00ac*/ 	.word	0x00000000
        /*00b0*/ 	.short	0x0009
        /*00b2*/ 	.short	0x0038
        /*00b4*/ 	.byte	0x00, 0xf0, 0x21, 0x00


	//----- nvinfo : EIATTR_KPARAM_INFO
	.align		4
.L_2779:
        /*00b8*/ 	.byte	0x04, 0x17
        /*00ba*/ 	.short	(.L_2781 - .L_2780)
.L_2780:
        /*00bc*/ 	.word	0x00000000
        /*00c0*/ 	.short	0x0008
        /*00c2*/ 	.short	0x0034
        /*00c4*/ 	.byte	0x00, 0xf0, 0x11, 0x00


	//----- nvinfo : EIATTR_KPARAM_INFO
	.align		4
.L_2781:
        /*00c8*/ 	.byte	0x04, 0x17
        /*00ca*/ 	.short	(.L_2783 - .L_2782)
.L_2782:
        /*00cc*/ 	.word	0x00000000
        /*00d0*/ 	.short	0x0007
        /*00d2*/ 	.short	0x0030
        /*00d4*/ 	.byte	0x00, 0xf0, 0x11, 0x00


	//----- nvinfo : EIATTR_KPARAM_INFO
	.align		4
.L_2783:
        /*00d8*/ 	.byte	0x04, 0x17
        /*00da*/ 	.short	(.L_2785 - .L_2784)
.L_2784:
        /*00dc*/ 	.word	0x00000000
        /*00e0*/ 	.short	0x0006
        /*00e2*/ 	.short	0x002c
        /*00e4*/ 	.byte	0x00, 0xf0, 0x11, 0x00


	//----- nvinfo : EIATTR_KPARAM_INFO
	.align		4
.L_2785:
        /*00e8*/ 	.byte	0x04, 0x17
        /*00ea*/ 	.short	(.L_2787 - .L_2786)
.L_2786:
        /*00ec*/ 	.word	0x00000000
        /*00f0*/ 	.short	0x0005
        /*00f2*/ 	.short	0x0028
        /*00f4*/ 	.byte	0x00, 0xf0, 0x11, 0x00


	//----- nvinfo : EIATTR_KPARAM_INFO
	.align		4
.L_2787:
        /*00f8*/ 	.byte	0x04, 0x17
        /*00fa*/ 	.short	(.L_2789 - .L_2788)
.L_2788:
        /*00fc*/ 	.word	0x00000000
        /*0100*/ 	.short	0x0004
        /*0102*/ 	.short	0x0020
        /*0104*/ 	.byte	0x00, 0xf0, 0x21, 0x00


	//----- nvinfo : EIATTR_KPARAM_INFO
	.align		4
.L_2789:
        /*0108*/ 	.byte	0x04, 0x17
        /*010a*/ 	.short	(.L_2791 - .L_2790)
.L_2790:
        /*010c*/ 	.word	0x00000000
        /*0110*/ 	.short	0x0003
        /*0112*/ 	.short	0x0018
        /*0114*/ 	.byte	0x00, 0xf0, 0x21, 0x00


	//----- nvinfo : EIATTR_KPARAM_INFO
	.align		4
.L_2791:
        /*0118*/ 	.byte	0x04, 0x17
        /*011a*/ 	.short	(.L_2793 - .L_2792)
.L_2792:
        /*011c*/ 	.word	0x00000000
        /*0120*/ 	.short	0x0002
        /*0122*/ 	.short	0x0010
        /*0124*/ 	.byte	0x00, 0xf0, 0x21, 0x00


	//----- nvinfo : EIATTR_KPARAM_INFO
	.align		4
.L_2793:
        /*0128*/ 	.byte	0x04, 0x17
        /*012a*/ 	.short	(.L_2795 - .L_2794)
.L_2794:
        /*012c*/ 	.word	0x00000000
        /*0130*/ 	.short	0x0001
        /*0132*/ 	.short	0x0008
        /*0134*/ 	.byte	0x00, 0xf0, 0x21, 0x00


	//----- nvinfo : EIATTR_KPARAM_INFO
	.align		4
.L_2795:
        /*0138*/ 	.byte	0x04, 0x17
        /*013a*/ 	.short	(.L_2797 - .L_2796)
.L_2796:
        /*013c*/ 	.word	0x00000000
        /*0140*/ 	.short	0x0000
        /*0142*/ 	.short	0x0000
        /*0144*/ 	.byte	0x00, 0xf0, 0x21, 0x00


	//----- nvinfo : EIATTR_SPARSE_MMA_MASK
	.align		4
.L_2797:
        /*0148*/ 	.byte	0x03, 0x50
        /*014a*/ 	.short	0x0000


	//----- nvinfo : EIATTR_MAXREG_COUNT
	.align		4
        /*014c*/ 	.byte	0x03, 0x1b
        /*014e*/ 	.short	0x00ff


	//----- nvinfo : EIATTR_NUM_BARRIERS
	.align		4
        /*0150*/ 	.byte	0x02, 0x4c
        /*0152*/ 	.byte	0x01
	.zero		1


	//----- nvinfo : EIATTR_MERCURY_ISA_VERSION
	.align		4
        /*0154*/ 	.byte	0x03, 0x5f
        /*0156*/ 	.short	0x0101


	//----- nvinfo : EIATTR_EXIT_INSTR_OFFSETS
	.align		4
        /*0158*/ 	.byte	0x04, 0x1c
        /*015a*/ 	.short	(.L_2799 - .L_2798)


	//   ....[0]....
.L_2798:
        /*015c*/ 	.word	0x000001e0


	//   ....[1]....
        /*0160*/ 	.word	0x00000da0


	//   ....[2]....
        /*0164*/ 	.word	0x00010510


	//   ....[3]....
        /*0168*/ 	.word	0x00010820


	//   ....[4]....
        /*016c*/ 	.word	0x00010990


	//   ....[5]....
        /*0170*/ 	.word	0x00010a20


	//   ....[6]....
        /*0174*/ 	.word	0x00010a60


	//----- nvinfo : EIATTR_CRS_STACK_SIZE
	.align		4
.L_2799:
        /*0178*/ 	.byte	0x04, 0x1e
        /*017a*/ 	.short	(.L_2801 - .L_2800)
.L_2800:
        /*017c*/ 	.word	0x00000000


	//----- nvinfo : EIATTR_CBANK_PARAM_SIZE
	.align		4
.L_2801:
        /*0180*/ 	.byte	0x03, 0x19
        /*0182*/ 	.short	0x0074


	//----- nvinfo : EIATTR_PARAM_CBANK
	.align		4
        /*0184*/ 	.byte	0x04, 0x0a
        /*0186*/ 	.short	(.L_2803 - .L_2802)
	.align		4
.L_2802:
        /*0188*/ 	.word	index@(.nv.constant0._Z23gemm_half_q_half_kernelILi2ELi190ELb1ELb1ELi64EEvPK6__halfPKjS4_S2_PS0_iiiiPKtS7_iiiiiibS2_i)
        /*018c*/ 	.short	0x0210
        /*018e*/ 	.short	0x0074


	//----- nvinfo : EIATTR_SW_WAR
	.align		4
.L_2803:
        /*0190*/ 	.byte	0x04, 0x36
        /*0192*/ 	.short	(.L_2805 - .L_2804)
.L_2804:
        /*0194*/ 	.word	0x00000008
.L_2805:


//--------------------- .nv.info._Z23gemm_half_q_half_kernelILi2ELi160ELb1ELb1ELi64EEvPK6__halfPKjS4_S2_PS0_iiiiPKtS7_iiiiiibS2_i --------------------------
	.section	.nv.info._Z23gemm_half_q_half_kernelILi2ELi160ELb1ELb1ELi64EEvPK6__halfPKjS4_S2_PS0_iiiiPKtS7_iiiiiibS2_i,"",@"SHT_CUDA_INFO"
	.sectionflags	@""
	.align	4


	//----- nvinfo : EIATTR_CUDA_API_VERSION
	.align		4
        /*0000*/ 	.byte	0x04, 0x37
        /*0002*/ 	.short	(.L_2807 - .L_2806)
.L_2806:
        /*0004*/ 	.word	0x00000082


	//----- nvinfo : EIATTR_KPARAM_INFO
	.align		4
.L_2807:
        /*0008*/ 	.byte	0x04, 0x17
        /*000a*/ 	.short	(.L_2809 - .L_2808)
.L_2808:
        /*000c*/ 	.word	0x00000000
        /*0010*/ 	.short	0x0013
        /*0012*/ 	.short	0x0070
        /*0014*/ 	.byte	0x00, 0xf0, 0x11, 0x00


	//----- nvinfo : EIATTR_KPARAM_INFO
	.align		4
.L_2809:
        /*0018*/ 	.byte	0x04, 0x17
        /*001a*/ 	.short	(.L_2811 - .L_2810)
.L_2810:
        /*001c*/ 	.word	0x00000000
        /*0020*/ 	.short	0x0012
        /*0022*/ 	.short	0x0068
        /*0024*/ 	.byte	0x00, 0xf0, 0x21, 0x00


	//----- nvinfo : EIATTR_KPARAM_INFO
	.align		4
.L_2811:
        /*0028*/ 	.byte	0x04, 0x17
        /*002a*/ 	.short	(.L_2813 - .L_2812)
.L_2812:
        /*002c*/ 	.word	0x00000000
        /*0030*/ 	.short	0x0011
        /*0032*/ 	.short	0x0060
        /*0034*/ 	.byte	0x00, 0xf0, 0x05, 0x00


	//----- nvinfo : EIATTR_KPARAM_INFO
	.align		4
.L_2813:
        /*0038*/ 	.byte	0x04, 0x17
        /*003a*/ 	.short	(.L_2815 - .L_2814)
.L_2814:
        /*003c*/ 	.word	0x00000000
        /*0040*/ 	.short	0x0010
        /*0042*/ 	.short	0x005c
        /*0044*/ 	.byte	0x00, 0xf0, 0x11, 0x00


	//----- nvinfo : EIATTR_KPARAM_INFO
	.align		4
.L_2815:
        /*0048*/ 	.byte	0x04, 0x17
        /*004a*/ 	.short	(.L_2817 - .L_2816)
.L_2816:
        /*004c*/ 	.word	0x00000000
        /*0050*/ 	.short	0x000f
        /*0052*/ 	.short	0x0058
        /*0054*/ 	.byte	0x00, 0xf0, 0x11, 0x00


	//----- nvinfo : EIATTR_KPARAM_INFO
	.align		4
.L_2817:
        /*0058*/ 	.byte	0x04, 0x17
        /*005a*/ 	.short	(.L_2819 - .L_2818)
.L_2818:
        /*005c*/ 	.word	0x00000000
        /*0060*/ 	.short	0x000e
        /*0062*/ 	.short	0x0054
        /*0064*/ 	.byte	0x00, 0xf0, 0x11, 0x00


	//----- nvinfo : EIATTR_KPARAM_INFO
	.align		4
.L_2819:
        /*0068*/ 	.byte	0x04, 0x17
        /*006a*/ 	.short	(.L_2821 - .L_2820)
.L_2820:
        /*006c*/ 	.word	0x00000000
        /*0070*/ 	.short	0x000d
        /*0072*/ 	.short	0x0050
        /*0074*/ 	.byte	0x00, 0xf0, 0x11, 0x00


	//----- nvinfo : EIATTR_KPARAM_INFO
	.align		4
.L_2821:
        /*0078*/ 	.byte	0x04, 0x17
        /*007a*/ 	.short	(.L_2823 - .L_2822)
.L_2822:
        /*007c*/ 	.word	0x00000000
        /*0080*/ 	.short	0x000c
        /*0082*/ 	.short	0x004c
        /*0084*/ 	.byte	0x00, 0xf0, 0x11, 0x00


	//----- nvinfo : EIATTR_KPARAM_INFO
	.align		4
.L_2823:
        /*0088*/ 	.byte	0x04, 0x17
        /*008a*/ 	.short	(.L_2825 - .L_2824)
.L_2824:
        /*008c*/ 	.word	0x00000000
        /*0090*/ 	.short	0x000b
        /*0092*/ 	.short	0x0048
        /*0094*/ 	.byte	0x00, 0xf0, 0x11, 0x00


	//----- nvinfo : EIATTR_KPARAM_INFO
	.align		4
.L_2825:
        /*0098*/ 	.byte	0x04, 0x17
        /*009a*/ 	.short	(.L_2827 - .L_2826)
.L_2826:
        /*009c*/ 	.word	0x00000000
        /*00a0*/ 	.short	0x000a
        /*00a2*/ 	.short	0x0040
        /*00a4*/ 	.byte	0x00, 0xf0, 0x21, 0x00


	//----- nvinfo : EIATTR_KPARAM_INFO
	.align		4
.L_2827:
        /*00a8*/ 	.byte	0x04, 0x17
        /*00aa*/ 	.short	(.L_2829 - .L_2828)
.L_2828:
        /*00ac*/ 	.word	0x00000000
        /*00b0*/ 	.short	0x0009
        /*00b2*/ 	.short	0x0038
        /*00b4*/ 	.byte	0x00, 0xf0, 0x21, 0x00


	//----- nvinfo : EIATTR_KPARAM_INFO
	.align		4
.L_2829:
        /*00b8*/ 	.byte	0x04, 0x17
        /*00ba*/ 	.short	(.L_2831 - .L_2830)
.L_2830:
        /*00bc*/ 	.word	0x00000000
        /*00c0*/ 	.short	0x0008
        /*00c2*/ 	.short	0x0034
        /*00c4*/ 	.byte	0x00, 0xf0, 0x11, 0x00


	//----- nvinfo : EIATTR_KPARAM_INFO
	.align		4
.L_2831:
        /*00c8*/ 	.byte	0x04, 0x17
        /*00ca*/ 	.short	(.L_2833 - .L_2832)
.L_2832:
        /*00cc*/ 	.word	0x00000000
        /*00d0*/ 	.short	0x0007
        /*00d2*/ 	.short	0x0030
        /*00d4*/ 	.byte	0x00, 0xf0, 0x11, 0x00


	//----- nvinfo : EIATTR_KPARAM_INFO
	.align		4
.L_2833:
        /*00d8*/ 	.byte	0x04, 0x17
        /*00da*/ 	.short	(.L_2835 - .L_2834)
.L_2834:
        /*00dc*/ 	.word	0x00000000
        /*00e0*/ 	.short	0x0006
        /*00e2*/ 	.short	0x002c
        /*00e4*/ 	.byte	0x00, 0xf0, 0x11, 0x00


	//----- nvinfo : EIATTR_KPARAM_INFO
	.align		4
.L_2835:
        /*00e8*/ 	.byte	0x04, 0x17
        /*00ea*/ 	.short	(.L_2837 - .L_2836)
.L_2836:
        /*00ec*/ 	.word	0x00000000
        /*00f0*/ 	.short	0x0005
        /*00f2*/ 	.short	0x0028
        /*00f4*/ 	.byte	0x00, 0xf0, 0x11, 0x00


	//----- nvinfo : EIATTR_KPARAM_INFO
	.align		4
.L_2837:
        /*00f8*/ 	.byte	0x04, 0x17
        /*00fa*/ 	.short	(.L_2839 - .L_2838)
.L_2838:
        /*00fc*/ 	.word	0x00000000
        /*0100*/ 	.short	0x0004
        /*0102*/ 	.short	0x0020
        /*0104*/ 	.byte	0x00, 0xf0, 0x21, 0x00


	//----- nvinfo : EIATTR_KPARAM_INFO
	.align		4
.L_2839:
        /*0108*/ 	.byte	0x04, 0x17
        /*010a*/ 	.short	(.L_2841 - .L_2840)
.L_2840:
        /*010c*/ 	.word	0x00000000
        /*0110*/ 	.short	0x0003
        /*0112*/ 	.short	0x0018
        /*0114*/ 	.byte	0x00, 0xf0, 0x21, 0x00


	//----- nvinfo : EIATTR_KPARAM_INFO
	.align		4
.L_2841:
        /*0118*/ 	.byte	0x04, 0x17
        /*011a*/ 	.short	(.L_2843 - .L_2842)
.L_2842:
        /*011c*/ 	.word	0x00000000
        /*0120*/ 	.short	0x0002
        /*0122*/ 	.short	0x0010
        /*0124*/ 	.byte	0x00, 0xf0, 0x21, 0x00


	//----- nvinfo : EIATTR_KPARAM_INFO
	.align		4
.L_2843:
        /*0128*/ 	.byte	0x04, 0x17
        /*012a*/ 	.short	(.L_2845 - .L_2844)
.L_2844:
        /*012c*/ 	.word	0x00000000
        /*0130*/ 	.short	0x0001
        /*0132*/ 	.short	0x0008
        /*0134*/ 	.byte	0x00, 0xf0, 0x21, 0x00


	//----- nvinfo : EIATTR_KPARAM_INFO
	.align		4
.L_2845:
        /*0138*/ 	.byte	0x04, 0x17
        /*013a*/ 	.short	(.L_2847 - .L_2846)
.L_2846:
        /*013c*/ 	.word	0x00000000
        /*0140*/ 	.short	0x0000
        /*0142*/ 	.short	0x0000
        /*0144*/ 	.byte	0x00, 0xf0, 0x21, 0x00


	//----- nvinfo : EIATTR_SPARSE_MMA_MASK
	.align		4
.L_2847:
        /*0148*/ 	.byte	0x03, 0x50
        /*014a*/ 	.short	0x0000


	//----- nvinfo : EIATTR_MAXREG_COUNT
	.align		4
        /*014c*/ 	.byte	0x03, 0x1b
        /*014e*/ 	.short	0x00ff


	//----- nvinfo : EIATTR_NUM_BARRIERS
	.align		4
        /*0150*/ 	.byte	0x02, 0x4c
        /*0152*/ 	.byte	0x01
	.zero		1


	//----- nvinfo : EIATTR_MERCURY_ISA_VERSION
	.align		4
        /*0154*/ 	.byte	0x03, 0x5f
        /*0156*/ 	.short	0x0101


	//----- nvinfo : EIATTR_EXIT_INSTR_OFFSETS
	.align		4
        /*0158*/ 	.byte	0x04, 0x1c
        /*015a*/ 	.short	(.L_2849 - .L_2848)


	//   ....[0]....
.L_2848:
        /*015c*/ 	.word	0x000001e0


	//   ....[1]....
        /*0160*/ 	.word	0x00000900


	//   ....[2]....
        /*0164*/ 	.word	0x00007e80


	//   ....[3]....
        /*0168*/ 	.word	0x000081a0


	//   ....[4]....
        /*016c*/ 	.word	0x00008310


	//   ....[5]....
        /*0170*/ 	.word	0x000083b0


	//   ....[6]....
        /*0174*/ 	.word	0x000083f0


	//----- nvinfo : EIATTR_CRS_STACK_SIZE
	.align		4
.L_2849:
        /*0178*/ 	.byte	0x04, 0x1e
        /*017a*/ 	.short	(.L_2851 - .L_2850)
.L_2850:
        /*017c*/ 	.word	0x00000000


	//----- nvinfo : EIATTR_CBANK_PARAM_SIZE
	.align		4
.L_2851:
        /*0180*/ 	.byte	0x03, 0x19
        /*0182*/ 	.short	0x0074


	//----- nvinfo : EIATTR_PARAM_CBANK
	.align		4
        /*0184*/ 	.byte	0x04, 0x0a
        /*0186*/ 	.short	(.L_2853 - .L_2852)
	.align		4
.L_2852:
        /*0188*/ 	.word	index@(.nv.constant0._Z23gemm_half_q_half_kernelILi2ELi160ELb1ELb1ELi64EEvPK6__halfPKjS4_S2_PS0_iiiiPKtS7_iiiiiibS2_i)
        /*018c*/ 	.short	0x0210
        /*018e*/ 	.short	0x0074


	//----- nvinfo : EIATTR_SW_WAR
	.align		4
.L_2853:
        /*0190*/ 	.byte	0x04, 0x36
        /*0192*/ 	.short	(.L_2855 - .L_2854)
.L_2854:
        /*0194*/ 	.word	0x00000008
.L_2855:


//--------------------- .nv.info._Z23gemm_half_q_half_kernelILi2ELi40ELb1ELb1ELi64EEvPK6__halfPKjS4_S2_PS0_iiiiPKtS7_iiiiiibS2_i --------------------------
	.section	.nv.info._Z23gemm_half_q_half_kernelILi2ELi40ELb1ELb1ELi64EEvPK6__halfPKjS4_S2_PS0_iiiiPKtS7_iiiiiibS2_i,"",@"SHT_CUDA_INFO"
	.sectionflags	@""
	.align	4


	//----- nvinfo : EIATTR_CUDA_API_VERSION
	.align		4
        /*0000*/ 	.byte	0x04, 0x37
        /*0002*/ 	.short	(.L_2857 - .L_2856)
.L_2856:
        /*0004*/ 	.word	0x00000082


	//----- nvinfo : EIATTR_KPARAM_INFO
	.align		4
.L_2857:
        /*0008*/ 	.byte	0x04, 0x17
        /*000a*/ 	.short	(.L_2859 - .L_2858)
.L_2858:
        /*000c*/ 	.word	0x00000000
        /*0010*/ 	.short	0x0013
        /*0012*/ 	.short	0x0070
        /*0014*/ 	.byte	0x00, 0xf0, 0x11, 0x00


	//----- nvinfo : EIATTR_KPARAM_INFO
	.align		4
.L_2859:
        /*0018*/ 	.byte	0x04, 0x17
        /*001a*/ 	.short	(.L_2861 - .L_2860)
.L_2860:
        /*001c*/ 	.word	0x00000000
        /*0020*/ 	.short	0x0012
        /*0022*/ 	.short	0x0068
        /*0024*/ 	.byte	0x00, 0xf0, 0x21, 0x00


	//----- nvinfo : EIATTR_KPARAM_INFO
	.align		4
.L_2861:
        /*0028*/ 	.byte	0x04, 0x17
        /*002a*/ 	.short	(.L_2863 - .L_2862)
.L_2862:
        /*002c*/ 	.word	0x00000000
        /*0030*/ 	.short	0x0011
        /*0032*/ 	.short	0x0060
        /*0034*/ 	.byte	0x00, 0xf0, 0x05, 0x00


	//----- nvinfo : EIATTR_KPARAM_INFO
	.align		4
.L_2863:
        /*0038*/ 	.byte	0x04, 0x17
        /*003a*/ 	.short	(.L_2865 - .L_2864)
.L_2864:
        /*003c*/ 	.word	0x00000000
        /*0040*/ 	.short	0x0010
        /*0042*/ 	.short	0x005c
        /*0044*/ 	.byte	0x00, 0xf0, 0x11, 0x00


	//----- nvinfo : EIATTR_KPARAM_INFO
	.align		4
.L_2865:
        /*0048*/ 	.byte	0x04, 0x17
        /*004a*/ 	.short	(.L_2867 - .L_2866)
.L_2866:
        /*004c*/ 	.word	0x00000000
        /*0050*/ 	.short	0x000f
        /*0052*/ 	.short	0x0058
        /*0054*/ 	.byte	0x00, 0xf0, 0x11, 0x00


	//----- nvinfo : EIATTR_KPARAM_INFO
	.align		4
.L_2867:
        /*0058*/ 	.byte	0x04, 0x17
        /*005a*/ 	.short	(.L_2869 - .L_2868)
.L_2868:
        /*005c*/ 	.word	0x00000000
        /*0060*/ 	.short	0x000e
        /*0062*/ 	.short	0x0054
        /*0064*/ 	.byte	0x00, 0xf0, 0x11, 0x00


	//----- nvinfo : EIATTR_KPARAM_INFO
	.align		4
.L_2869:
        /*0068*/ 	.byte	0x04, 0x17
        /*006a*/ 	.short	(.L_2871 - .L_2870)
.L_2870:
        /*006c*/ 	.word	0x00000000
        /*0070*/ 	.short	0x000d
        /*0072*/ 	.short	0x0050
        /*0074*/ 	.byte	0x00, 0xf0, 0x11, 0x00


	//----- nvinfo : EIATTR_KPARAM_INFO
	.align		4
.L_2871:
        /*0078*/ 	.byte	0x04, 0x17
        /*007a*/ 	.short	(.L_2873 - .L_2872)
.L_2872:
        /*007c*/ 	.word	0x00000000
        /*0080*/ 	.short	0x000c
        /*0082*/ 	.short	0x004c
        /*0084*/ 	.byte	0x00, 0xf0, 0x11, 0x00


	//----- nvinfo : EIATTR_KPARAM_INFO
	.align		4
.L_2873:
        /*0088*/ 	.byte	0x04, 0x17
        /*008a*/ 	.short	(.L_2875 - .L_2874)
.L_2874:
        /*008c*/ 	.word	0x00000000
        /*0090*/ 	.short	0x000b
        /*0092*/ 	.short	0x0048
        /*0094*/ 	.byte	0x00, 0xf0, 0x11, 0x00


	//----- nvinfo : EIATTR_KPARAM_INFO
	.align		4
.L_2875:
        /*0098*/ 	.byte	0x04, 0x17
        /*009a*/ 	.short	(.L_2877 - .L_2876)
.L_2876:
        /*009c*/ 	.word	0x00000000
        /*00a0*/ 	.short	0x000a
        /*00a2*/ 	.short	0x0040
        /*00a4*/ 	.byte	0x00, 0xf0, 0x21, 0x00


	//----- nvinfo : EIATTR_KPARAM_INFO
	.align		4
.L_2877:
        /*00a8*/ 	.byte	0x04, 0x17
        /*00aa*/ 	.short	(.L_2879 - .L_2878)
.L_2878:
        /*00ac*/ 	.word	0x00000000
        /*00b0*/ 	.short	0x0009
        /*00b2*/ 	.short	0x0038
        /*00b4*/ 	.byte	0x00, 0xf0, 0x21, 0x00


	//----- nvinfo : EIATTR_KPARAM_INFO
	.align		4
.L_2879:
        /*00b8*/ 	.byte	0x04, 0x17
        /*00ba*/ 	.short	(.L_2881 - .L_2880)
.L_2880:
        /*00bc*/ 	.word	0x00000000
        /*00c0*/ 	.short	0x0008
        /*00c2*/ 	.short	0x0034
        /*00c4*/ 	.byte	0x00, 0xf0, 0x11, 0x00


	//----- nvinfo : EIATTR_KPARAM_INFO
	.align		4
.L_2881:
        /*00c8*/ 	.byte	0x04, 0x17
        /*00ca*/ 	.short	(.L_2883 - .L_2882)
.L_2882:
        /*00cc*/ 	.word	0x00000000
        /*00d0*/ 	.short	0x0007
        /*00d2*/ 	.short	0x0030
        /*00d4*/ 	.byte	0x00, 0xf0, 0x11, 0x00


	//----- nvinfo : EIATTR_KPARAM_INFO
	.align		4
.L_2883:
        /*00d8*/ 	.byte	0x04, 0x17
        /*00da*/ 	.short	(.L_2885 - .L_2884)
.L_2884:
        /*00dc*/ 	.word	0x00000000
        /*00e0*/ 	.short	0x0006
        /*00e2*/ 	.short	0x002c
        /*00e4*/ 	.byte	0x00, 0xf0, 0x11, 0x00


	//----- nvinfo : EIATTR_KPARAM_INFO
	.align		4
.L_2885:
        /*00e8*/ 	.byte	0x04, 0x17
        /*00ea*/ 	.short	(.L_2887 - .L_2886)
.L_2886:
        /*00ec*/ 	.word	0x00000000
        /*00f0*/ 	.short	0x0005
        /*00f2*/ 	.short	0x0028
        /*00f4*/ 	.byte	0x00, 0xf0, 0x11, 0x00


	//----- nvinfo : EIATTR_KPARAM_INFO
	.align		4
.L_2887:
        /*00f8*/ 	.byte	0x04, 0x17
        /*00fa*/ 	.short	(.L_2889 - .L_2888)
.L_2888:
        /*00fc*/ 	.word	0x00000000
        /*0100*/ 	.short	0x0004
        /*0102*/ 	.short	0x0020
        /*0104*/ 	.byte	0x00, 0xf0, 0x21, 0x00


	//----- nvinfo : EIATTR_KPARAM_INFO
	.align		4
.L_2889:
        /*0108*/ 	.byte	0x04, 0x17
        /*010a*/ 	.short	(.L_2891 - .L_2890)
.L_2890:
        /*010c*/ 	.word	0x00000000
        /*0110*/ 	.short	0x0003
        /*0112*/ 	.short	0x0018
        /*0114*/ 	.byte	0x00, 0xf0, 0x21, 0x00


	//----- nvinfo : EIATTR_KPARAM_INFO
	.align		4
.L_2891:
        /*0118*/ 	.byte	0x04, 0x17
        /*011a*/ 	.short	(.L_2893 - .L_2892)
.L_2892:
        /*011c*/ 	.word	0x00000000
        /*0120*/ 	.short	0x0002
        /*0122*/ 	.short	0x0010
        /*0124*/ 	.byte	0x00, 0xf0, 0x21, 0x00


	//----- nvinfo : EIATTR_KPARAM_INFO
	.align		4
.L_2893:
        /*0128*/ 	.byte	0x04, 0x17
        /*012a*/ 	.short	(.L_2895 - .L_2894)
.L_2894:
        /*012c*/ 	.word	0x00000000
        /*0130*/ 	.short	0x0001
        /*0132*/ 	.short	0x0008
        /*0134*/ 	.byte	0x00, 0xf0, 0x21, 0x00


	//----- nvinfo : EIATTR_KPARAM_INFO
	.align		4
.L_2895:
        /*0138*/ 	.byte	0x04, 0x17
        /*013a*/ 	.short	(.L_2897 - .L_2896)
.L_2896:
        /*013c*/ 	.word	0x00000000
        /*0140*/ 	.short	0x0000
        /*0142*/ 	.short	0x0000
        /*0144*/ 	.byte	0x00, 0xf0, 0x21, 0x00


	//----- nvinfo : EIATTR_SPARSE_MMA_MASK
	.align		4
.L_2897:
        /*0148*/ 	.byte	0x03, 0x50
        /*014a*/ 	.short	0x0000


	//----- nvinfo : EIATTR_MAXREG_COUNT
	.align		4
        /*014c*/ 	.byte	0x03, 0x1b
        /*014e*/ 	.short	0x00ff


	//----- nvinfo : EIATTR_NUM_BARRIERS
	.align		4
        /*0150*/ 	.byte	0x02, 0x4c
        /*0152*/ 	.byte	0x01
	.zero		1


	//----- nvinfo : EIATTR_MERCURY_ISA_VERSION
	.align		4
        /*0154*/ 	.byte	0x03, 0x5f
        /*0156*/ 	.short	0x0101


	//----- nvinfo : EIATTR_EXIT_INSTR_OFFSETS
	.align		4
        /*0158*/ 	.byte	0x04, 0x1c
        /*015a*/ 	.short	(.L_2899 - .L_2898)


	//   ....[0]....
.L_2898:
        /*015c*/ 	.word	0x000001e0


	//   ....[1]....
        /*0160*/ 	.word	0x00000910


	//   ....[2]....
        /*0164*/ 	.word	0x00007040


	//   ....[3]....
        /*0168*/ 	.word	0x00007360


	//   ....[4]....
        /*016c*/ 	.word	0x000074d0


	//   ....[5]....
        /*0170*/ 	.word	0x00007570


	//   ....[6]....
        /*0174*/ 	.word	0x000075b0


	//----- nvinfo : EIATTR_CRS_STACK_SIZE
	.align		4
.L_2899:
        /*0178*/ 	.byte	0x04, 0x1e
        /*017a*/ 	.short	(.L_2901 - .L_2900)
.L_2900:
        /*017c*/ 	.word	0x00000000


	//----- nvinfo : EIATTR_CBANK_PARAM_SIZE
	.align		4
.L_2901:
        /*0180*/ 	.byte	0x03, 0x19
        /*0182*/ 	.short	0x0074


	//----- nvinfo : EIATTR_PARAM_CBANK
	.align		4
        /*0184*/ 	.byte	0x04, 0x0a
        /*0186*/ 	.short	(.L_2903 - .L_2902)
	.align		4
.L_2902:
        /*0188*/ 	.word	index@(.nv.constant0._Z23gemm_half_q_half_kernelILi2ELi40ELb1ELb1ELi64EEvPK6__halfPKjS4_S2_PS0_iiiiPKtS7_iiiiiibS2_i)
        /*018c*/ 	.short	0x0210
        /*018e*/ 	.short	0x0074


	//----- nvinfo : EIATTR_SW_WAR
	.align		4
.L_2903:
        /*0190*/ 	.byte	0x04, 0x36
        /*0192*/ 	.short	(.L_2905 - .L_2904)
.L_2904:
        /*0194*/ 	.word	0x00000008
.L_2905:


//--------------------- .nv.info._Z23gemm_half_q_half_kernelILi2ELi10ELb1ELb1ELi64EEvPK6__halfPKjS4_S2_PS0_iiiiPKtS7_iiiiiibS2_i --------------------------
	.section	.nv.info._Z23gemm_half_q_half_kernelILi2ELi10ELb1ELb1ELi64EEvPK6__halfPKjS4_S2_PS0_iiiiPKtS7_iiiiiibS2_i,"",@"SHT_CUDA_INFO"
	.sectionflags	@""
	.align	4


	//----- nvinfo : EIATTR_CUDA_API_VERSION
	.align		4
        /*0000*/ 	.byte	0x04, 0x37
        /*0002*/ 	.short	(.L_2907 - .L_2906)
.L_2906:
        /*0004*/ 	.word	0x00000082


	//----- nvinfo : EIATTR_KPARAM_INFO
	.align		4
.L_2907:
        /*0008*/ 	.byte	0x04, 0x17
        /*000a*/ 	.short	(.L_2909 - .L_2908)
.L_2908:
        /*000c*/ 	.word	0x00000000
        /*0010*/ 	.short	0x0013
        /*0012*/ 	.short	0x0070
        /*0014*/ 	.byte	0x00, 0xf0, 0x11, 0x00


	//----- nvinfo : EIATTR_KPARAM_INFO
	.align		4
.L_2909:
        /*0018*/ 	.byte	0x04, 0x17
        /*001a*/ 	.short	(.L_2911 - .L_2910)
.L_2910:
        /*001c*/ 	.word	0x00000000
        /*0020*/ 	.short	0x0012
        /*0022*/ 	.short	0x0068
        /*0024*/ 	.byte	0x00, 0xf0, 0x21, 0x00


	//----- nvinfo : EIATTR_KPARAM_INFO
	.align		4
.L_2911:
        /*0028*/ 	.byte	0x04, 0x17
        /*002a*/ 	.short	(.L_2913 - .L_2912)
.L_2912:
        /*002c*/ 	.word	0x00000000
        /*0030*/ 	.short	0x0011
        /*0032*/ 	.short	0x0060
        /*0034*/ 	.byte	0x00, 0xf0, 0x05, 0x00


	//----- nvinfo : EIATTR_KPARAM_INFO
	.align		4
.L_2913:
        /*0038*/ 	.byte	0x04, 0x17
        /*003a*/ 	.short	(.L_2915 - .L_2914)
.L_2914:
        /*003c*/ 	.word	0x00000000
        /*0040*/ 	.short	0x0010
        /*0042*/ 	.short	0x005c
        /*0044*/ 	.byte	0x00, 0xf0, 0x11, 0x00


	//----- nvinfo : EIATTR_KPARAM_INFO
	.align		4
.L_2915:
        /*0048*/ 	.byte	0x04, 0x17
        /*004a*/ 	.short	(.L_2917 - .L_2916)
.L_2916:
        /*004c*/ 	.word	0x00000000
        /*0050*/ 	.short	0x000f
        /*0052*/ 	.short	0x0058
        /*0054*/ 	.byte	0x00, 0xf0, 0x11, 0x00


	//----- nvinfo : EIATTR_KPARAM_INFO
	.align		4
.L_2917:
        /*0058*/ 	.byte	0x04, 0x17
        /*005a*/ 	.short	(.L_2919 - .L_2918)
.L_2918:
        /*005c*/ 	.word	0x00000000
        /*0060*/ 	.short	0x000e
        /*0062*/ 	.short	0x0054
        /*0064*/ 	.byte	0x00, 0xf0, 0x11, 0x00


	//----- nvinfo : EIATTR_KPARAM_INFO
	.align		4
.L_2919:
        /*0068*/ 	.byte	0x04, 0x17
        /*006a*/ 	.short	(.L_2921 - .L_2920)
.L_2920:
        /*006c*/ 	.word	0x00000000
        /*0070*/ 	.short	0x000d
        /*0072*/ 	.short	0x0050
        /*0074*/ 	.byte	0x00, 0xf0, 0x11, 0x00


	//----- nvinfo : EIATTR_KPARAM_INFO
	.align		4
.L_2921:
        /*0078*/ 	.byte	0x04, 0x17
        /*007a*/ 	.short	(.L_2923 - .L_2922)
.L_2922:
        /*007c*/ 	.word	0x00000000
        /*0080*/ 	.short	0x000c
        /*0082*/ 	.short	0x004c
        /*0084*/ 	.byte	0x00, 0xf0, 0x11, 0x00


	//----- nvinfo : EIATTR_KPARAM_INFO
	.align		4
.L_2923:
        /*0088*/ 	.byte	0x04, 0x17
        /*008a*/ 	.short	(.L_2925 - .L_2924)
.L_2924:
        /*008c*/ 	.word	0x00000000
        /*0090*/ 	.short	0x000b
        /*0092*/ 	.short	0x0048
        /*0094*/ 	.byte	0x00, 0xf0, 0x11, 0x00


	//----- nvinfo : EIATTR_KPARAM_INFO
	.align		4
.L_2925:
        /*0098*/ 	.byte	0x04, 0x17
        /*009a*/ 	.short	(.L_2927 - .L_2926)
.L_2926:
        /*009c*/ 	.word	0x00000000
        /*00a0*/ 	.short	0x000a
        /*00a2*/ 	.short	0x0040
        /*00a4*/ 	.byte	0x00, 0xf0, 0x21, 0x00


	//----- nvinfo : EIATTR_KPARAM_INFO
	.align		4
.L_2927:
        /*00a8*/ 	.byte	0x04, 0x17
        /*00aa*/ 	.short	(.L_2929 - .L_2928)
.L_2928:
        /*00ac*/ 	.word	0x00000000
        /*00b0*/ 	.short	0x0009
        /*00b2*/ 	.short	0x0038
        /*00b4*/ 	.byte	0x00, 0xf0, 0x21, 0x00


	//----- nvinfo : EIATTR_KPARAM_INFO
	.align		4
.L_2929:
        /*00b8*/ 	.byte	0x04, 0x17
        /*00ba*/ 	.short	(.L_2931 - .L_2930)
.L_2930:
        /*00bc*/ 	.word	0x00000000
        /*00c0*/ 	.short	0x0008
        /*00c2*/ 	.short	0x0034
        /*00c4*/ 	.byte	0x00, 0xf0, 0x11, 0x00


	//----- nvinfo : EIATTR_KPARAM_INFO
	.align		4
.L_2931:
        /*00c8*/ 	.byte	0x04, 0x17
        /*00ca*/ 	.short	(.L_2933 - .L_2932)
.L_2932:
        /*00cc*/ 	.word	0x00000000
        /*00d0*/ 	.short	0x0007
        /*00d2*/ 	.short	0x0030
        /*00d4*/ 	.byte	0x00, 0xf0, 0x11, 0x00


	//----- nvinfo : EIATTR_KPARAM_INFO
	.align		4
.L_2933:
        /*00d8*/ 	.byte	0x04, 0x17
        /*00da*/ 	.short	(.L_2935 - .L_2934)
.L_2934:
        /*00dc*/ 	.word	0x00000000
        /*00e0*/ 	.short	0x0006
        /*00e2*/ 	.short	0x002c
        /*00e4*/ 	.byte	0x00, 0xf0, 0x11, 0x00


	//----- nvinfo : EIATTR_KPARAM_INFO
	.align		4
.L_2935:
        /*00e8*/ 	.byte	0x04, 0x17
        /*00ea*/ 	.short	(.L_2937 - .L_2936)
.L_2936:
        /*00ec*/ 	.word	0x00000000
        /*00f0*/ 	.short	0x0005
        /*00f2*/ 	.short	0x0028
        /*00f4*/ 	.byte	0x00, 0xf0, 0x11, 0x00


	//----- nvinfo : EIATTR_KPARAM_INFO
	.align		4
.L_2937:
        /*00f8*/ 	.byte	0x04, 0x17
        /*00fa*/ 	.short	(.L_2939 - .L_2938)
.L_2938:
        /*00fc*/ 	.word	0x00000000
        /*0100*/ 	.short	0x0004
        /*0102*/ 	.short	0x0020
        /*0104*/ 	.byte	0x00, 0xf0, 0x21, 0x00


	//----- nvinfo : EIATTR_KPARAM_INFO
	.align		4
.L_2939:
        /*0108*/ 	.byte	0x04, 0x17
        /*010a*/ 	.short	(.L_2941 - .L_2940)
.L_2940:
        /*010c*/ 	.word	0x00000000
        /*0110*/ 	.short	0x0003
        /*0112*/ 	.short	0x0018
        /*0114*/ 	.byte	0x00, 0xf0, 0x21, 0x00


	//----- nvinfo : EIATTR_KPARAM_INFO
	.align		4
.L_2941:
        /*0118*/ 	.byte	0x04, 0x17
        /*011a*/ 	.short	(.L_2943 - .L_2942)
.L_2942:
        /*011c*/ 	.word	0x00000000
        /*0120*/ 	.short	0x0002
        /*0122*/ 	.short	0x0010
        /*0124*/ 	.byte	0x00, 0xf0, 0x21, 0x00


	//----- nvinfo : EIATTR_KPARAM_INFO
	.align		4
.L_2943:
        /*0128*/ 	.byte	0x04, 0x17
        /*012a*/ 	.short	(.L_2945 - .L_2944)
.L_2944:
        /*012c*/ 	.word	0x00000000
        /*0130*/ 	.short	0x0001
        /*0132*/ 	.short	0x0008
        /*0134*/ 	.byte	0x00, 0xf0, 0x21, 0x00


	//----- nvinfo : EIATTR_KPARAM_INFO
	.align		4
.L_2945:
        /*0138*/ 	.byte	0x04, 0x17
        /*013a*/ 	.short	(.L_2947 - .L_2946)
.L_2946:
        /*013c*/ 	.word	0x00000000
        /*0140*/ 	.short	0x0000
        /*0142*/ 	.short	0x0000
        /*0144*/ 	.byte	0x00, 0xf0, 0x21, 0x00


	//----- nvinfo : EIATTR_SPARSE_MMA_MASK
	.align		4
.L_2947:
        /*0148*/ 	.byte	0x03, 0x50
        /*014a*/ 	.short	0x0000


	//----- nvinfo : EIATTR_MAXREG_COUNT
	.align		4
        /*014c*/ 	.byte	0x03, 0x1b
        /*014e*/ 	.short	0x00ff


	//----- nvinfo : EIATTR_NUM_BARRIERS
	.align		4
        /*0150*/ 	.byte	0x02, 0x4c
        /*0152*/ 	.byte	0x01
	.zero		1


	//----- nvinfo : EIATTR_MERCURY_ISA_VERSION
	.align		4
        /*0154*/ 	.byte	0x03, 0x5f
        /*0156*/ 	.short	0x0101


	//----- nvinfo : EIATTR_EXIT_INSTR_OFFSETS
	.align		4
        /*0158*/ 	.byte	0x04, 0x1c
        /*015a*/ 	.short	(.L_2949 - .L_2948)


	//   ....[0]....
.L_2948:
        /*015c*/ 	.word	0x000001e0


	//   ....[1]....
        /*0160*/ 	.word	0x00000900


	//   ....[2]....
        /*0164*/ 	.word	0x00005fa0


	//   ....[3]....
        /*0168*/ 	.word	0x000062b0


	//   ....[4]....
        /*016c*/ 	.word	0x00006420


	//   ....[5]....
        /*0170*/ 	.word	0x000064b0


	//   ....[6]....
        /*0174*/ 	.word	0x000064f0


	//----- nvinfo : EIATTR_CRS_STACK_SIZE
	.align		4
.L_2949:
        /*0178*/ 	.byte	0x04, 0x1e
        /*017a*/ 	.short	(.L_2951 - .L_2950)
.L_2950:
        /*017c*/ 	.word	0x00000000


	//----- nvinfo : EIATTR_CBANK_PARAM_SIZE
	.align		4
.L_2951:
        /*0180*/ 	.byte	0x03, 0x19
        /*0182*/ 	.short	0x0074


	//----- nvinfo : EIATTR_PARAM_CBANK
	.align		4
        /*0184*/ 	.byte	0x04, 0x0a
        /*0186*/ 	.short	(.L_2953 - .L_2952)
	.align		4
.L_2952:
        /*0188*/ 	.word	index@(.nv.constant0._Z23gemm_half_q_half_kernelILi2ELi10ELb1ELb1ELi64EEvPK6__halfPKjS4_S2_PS0_iiiiPKtS7_iiiiiibS2_i)
        /*018c*/ 	.short	0x0210
        /*018e*/ 	.short	0x0074


	//----- nvinfo : EIATTR_SW_WAR
	.align		4
.L_2953:
        /*0190*/ 	.byte	0x04, 0x36
        /*0192*/ 	.short	(.L_2955 - .L_2954)
.L_2954:
        /*0194*/ 	.word	0x00000008
.L_2955:


//--------------------- .nv.info._Z23gemm_half_q_half_kernelILi2ELi172ELb1ELb1ELi64EEvPK6__halfPKjS4_S2_PS0_iiiiPKtS7_iiiiiibS2_i --------------------------
	.section	.nv.info._Z23gemm_half_q_half_kernelILi2ELi172ELb1ELb1ELi64EEvPK6__halfPKjS4_S2_PS0_iiiiPKtS7_iiiiiibS2_i,"",@"SHT_CUDA_INFO"
	.sectionflags	@""
	.align	4


	//----- nvinfo : EIATTR_CUDA_API_VERSION
	.align		4
        /*0000*/ 	.byte	0x04, 0x37
        /*0002*/ 	.short	(.L_2957 - .L_2956)
.L_2956:
        /*0004*/ 	.word	0x00000082


	//----- nvinfo : EIATTR_KPARAM_INFO
	.align		4
.L_2957:
        /*0008*/ 	.byte	0x04, 0x17
        /*000a*/ 	.short	(.L_2959 - .L_2958)
.L_2958:
        /*000c*/ 	.word	0x00000000
        /*0010*/ 	.short	0x0013
        /*0012*/ 	.short	0x0070
        /*0014*/ 	.byte	0x00, 0xf0, 0x11, 0x00


	//----- nvinfo : EIATTR_KPARAM_INFO
	.align		4
.L_2959:
        /*0018*/ 	.byte	0x04, 0x17
        /*001a*/ 	.short	(.L_2961 - .L_2960)
.L_2960:
        /*001c*/ 	.word	0x00000000
        /*0020*/ 	.short	0x0012
        /*0022*/ 	.short	0x0068
        /*0024*/ 	.byte	0x00, 0xf0, 0x21, 0x00


	//----- nvinfo : EIATTR_KPARAM_INFO
	.align		4
.L_2961:
        /*0028*/ 	.byte	0x04, 0x17
        /*002a*/ 	.short	(.L_2963 - .L_2962)
.L_2962:
        /*002c*/ 	.word	0x00000000
        /*0030*/ 	.short	0x0011
        /*0032*/ 	.short	0x0060
        /*0034*/ 	.byte	0x00, 0xf0, 0x05, 0x00


	//----- nvinfo : EIATTR_KPARAM_INFO
	.align		4
.L_2963:
        /*0038*/ 	.byte	0x04, 0x17
        /*003a*/ 	.short	(.L_2965 - .L_2964)
.L_2964:
        /*003c*/ 	.word	0x00000000
        /*0040*/ 	.short	0x0010
        /*0042*/ 	.short	0x005c
        /*0044*/ 	.byte	0x00, 0xf0, 0x11, 0x00


	//----- nvinfo : EIATTR_KPARAM_INFO
	.align		4
.L_2965:
        /*0048*/ 	.byte	0x04, 0x17
        /*004a*/ 	.short	(.L_2967 - .L_2966)
.L_2966:
        /*004c*/ 	.word	0x00000000
        /*0050*/ 	.short	0x000f
        /*0052*/ 	.short	0x0058
        /*0054*/ 	.byte	0x00, 0xf0, 0x11, 0x00


	//----- nvinfo : EIATTR_KPARAM_INFO
	.align		4
.L_2967:
        /*0058*/ 	.byte	0x04, 0x17
        /*005a*/ 	.short	(.L_2969 - .L_2968)
.L_2968:
        /*005c*/ 	.word	0x00000000
        /*0060*/ 	.short	0x000e
        /*0062*/ 	.short	0x0054
        /*0064*/ 	.byte	0x00, 0xf0, 0x11, 0x00


	//----- nvinfo : EIATTR_KPARAM_INFO
	.align		4
.L_2969:
        /*0068*/ 	.byte	0x04, 0x17
        /*006a*/ 	.short	(.L_2971 - .L_2970)
.L_2970:
        /*006c*/ 	.word	0x00000000
        /*0070*/ 	.short	0x000d
        /*0072*/ 	.short	0x0050
        /*0074*/ 	.byte	0x00, 0xf0, 0x11, 0x00


	//----- nvinfo : EIATTR_KPARAM_INFO
	.align		4
.L_2971:
        /*0078*/ 	.byte	0x04, 0x17
        /*007a*/ 	.short	(.L_2973 - .L_2972)
.L_2972:
        /*007c*/ 	.word	0x00000000
        /*0080*/ 	.short	0x000c
        /*0082*/ 	.short	0x004c
        /*0084*/ 	.byte	0x00, 0xf0, 0x11, 0x00


	//----- nvinfo : EIATTR_KPARAM_INFO
	.align		4
.L_2973:
        /*0088*/ 	.byte	0x04, 0x17
        /*008a*/ 	.short	(.L_2975 - .L_2974)
.L_2974:
        /*008c*/ 	.word	0x00000000
        /*0090*/ 	.short	0x000b
        /*0092*/ 	.short	0x0048
        /*0094*/ 	.byte	0x00, 0xf0, 0x11, 0x00


	//----- nvinfo : EIATTR_KPARAM_INFO
	.align		4
.L_2975:
        /*0098*/ 	.byte	0x04, 0x17
        /*009a*/ 	.short	(.L_2977 - .L_2976)
.L_2976:
        /*009c*/ 	.word	0x00000000
        /*00a0*/ 	.short	0x000a
        /*00a2*/ 	.short	0x0040
        /*00a4*/ 	.byte	0x00, 0xf0, 0x21, 0x00


	//----- nvinfo : EIATTR_KPARAM_INFO
	.align		4
.L_2977:
        /*00a8*/ 	.byte	0x04, 0x17
        /*00aa*/ 	.short	(.L_2979 - .L_2978)
.L_2978:
        /*00ac*/ 	.word	0x00000000
        /*00b0*/ 	.short	0x0009
        /*00b2*/ 	.short	0x0038
        /*00b4*/ 	.byte	0x00, 0xf0, 0x21, 0x00


	//----- nvinfo : EIATTR_KPARAM_INFO
	.align		4
.L_2979:
        /*00b8*/ 	.byte	0x04, 0x17
        /*00ba*/ 	.short	(.L_2981 - .L_2980)
.L_2980:
        /*00bc*/ 	.word	0x00000000
        /*00c0*/ 	.short	0x0008
        /*00c2*/ 	.short	0x0034
        /*00c4*/ 	.byte	0x00, 0xf0, 0x11, 0x00


	//----- nvinfo : EIATTR_KPARAM_INFO
	.align		4
.L_2981:
        /*00c8*/ 	.byte	0x04, 0x17
        /*00ca*/ 	.short	(.L_2983 - .L_2982)
.L_2982:
        /*00cc*/ 	.word	0x00000000
        /*00d0*/ 	.short	0x0007
        /*00d2*/ 	.short	0x0030
        /*00d4*/ 	.byte	0x00, 0xf0, 0x11, 0x00


	//----- nvinfo : EIATTR_KPARAM_INFO
	.align		4
.L_2983:
        /*00d8*/ 	.byte	0x04, 0x17
        /*00da*/ 	.short	(.L_2985 - .L_2984)
.L_2984:
        /*00dc*/ 	.word	0x00000000
        /*00e0*/ 	.short	0x0006
        /*00e2*/ 	.short	0x002c
        /*00e4*/ 	.byte	0x00, 0xf0, 0x11, 0x00


	//----- nvinfo : EIATTR_KPARAM_INFO
	.align		4
.L_2985:
        /*00e8*/ 	.byte	0x04, 0x17
        /*00ea*/ 	.short	(.L_2987 - .L_2986)
.L_2986:
        /*00ec*/ 	.word	0x00000000
        /*00f0*/ 	.short	0x0005
        /*00f2*/ 	.short	0x0028
        /*00f4*/ 	.byte	0x00, 0xf0, 0x11, 0x00


	//----- nvinfo : EIATTR_KPARAM_INFO
	.align		4
.L_2987:
        /*00f8*/ 	.byte	0x04, 0x17
        /*00fa*/ 	.short	(.L_2989 - .L_2988)
.L_2988:
        /*00fc*/ 	.word	0x00000000
        /*0100*/ 	.short	0x0004
        /*0102*/ 	.short	0x0020
        /*0104*/ 	.byte	0x00, 0xf0, 0x21, 0x00


	//----- nvinfo : EIATTR_KPARAM_INFO
	.align		4
.L_2989:
        /*0108*/ 	.byte	0x04, 0x17
        /*010a*/ 	.short	(.L_2991 - .L_2990)
.L_2990:
        /*010c*/ 	.word	0x00000000
        /*0110*/ 	.short	0x0003
        /*0112*/ 	.short	0x0018
        /*0114*/ 	.byte	0x00, 0xf0, 0x21, 0x00


	//----- nvinfo : EIATTR_KPARAM_INFO
	.align		4
.L_2991:
        /*0118*/ 	.byte	0x04, 0x17
        /*011a*/ 	.short	(.L_2993 - .L_2992)
.L_2992:
        /*011c*/ 	.word	0x00000000
        /*0120*/ 	.short	0x0002
        /*0122*/ 	.short	0x0010
        /*0124*/ 	.byte	0x00, 0xf0, 0x21, 0x00


	//----- nvinfo : EIATTR_KPARAM_INFO
	.align		4
.L_2993:
        /*0128*/ 	.byte	0x04, 0x17
        /*012a*/ 	.short	(.L_2995 - .L_2994)
.L_2994:
        /*012c*/ 	.word	0x00000000
        /*0130*/ 	.short	0x0001
        /*0132*/ 	.short	0x0008
        /*0134*/ 	.byte	0x00, 0xf0, 0x21, 0x00


	//----- nvinfo : EIATTR_KPARAM_INFO
	.align		4
.L_2995:
        /*0138*/ 	.byte	0x04, 0x17
        /*013a*/ 	.short	(.L_2997 - .L_2996)
.L_2996:
        /*013c*/ 	.word	0x00000000
        /*0140*/ 	.short	0x0000
        /*0142*/ 	.short	0x0000
        /*0144*/ 	.byte	0x00, 0xf0, 0x21, 0x00


	//----- nvinfo : EIATTR_SPARSE_MMA_MASK
	.align		4
.L_2997:
        /*0148*/ 	.byte	0x03, 0x50
        /*014a*/ 	.short	0x0000


	//----- nvinfo : EIATTR_MAXREG_COUNT
	.align		4
        /*014c*/ 	.byte	0x03, 0x1b
        /*014e*/ 	.short	0x00ff


	//----- nvinfo : EIATTR_NUM_BARRIERS
	.align		4
        /*0150*/ 	.byte	0x02, 0x4c
        /*0152*/ 	.byte	0x01
	.zero		1


	//----- nvinfo : EIATTR_MERCURY_ISA_VERSION
	.align		4
        /*0154*/ 	.byte	0x03, 0x5f
        /*0156*/ 	.short	0x0101


	//----- nvinfo : EIATTR_EXIT_INSTR_OFFSETS
	.align		4
        /*0158*/ 	.byte	0x04, 0x1c
        /*015a*/ 	.short	(.L_2999 - .L_2998)


	//   ....[0]....
.L_2998:
        /*015c*/ 	.word	0x000001e0


	//   ....[1]....
        /*0160*/ 	.word	0x00000da0


	//   ....[2]....
        /*0164*/ 	.word	0x0000dbb0


	//   ....[3]....
        /*0168*/ 	.word	0x0000ded0


	//   ....[4]....
        /*016c*/ 	.word	0x0000e040


	//   ....[5]....
        /*0170*/ 	.word	0x0000e0e0


	//   ....[6]....
        /*0174*/ 	.word	0x0000e120


	//----- nvinfo : EIATTR_CRS_STACK_SIZE
	.align		4
.L_2999:
        /*0178*/ 	.byte	0x04, 0x1e
        /*017a*/ 	.short	(.L_3001 - .L_3000)
.L_3000:
        /*017c*/ 	.word	0x00000000


	//----- nvinfo : EIATTR_CBANK_PARAM_SIZE
	.align		4
.L_3001:
        /*0180*/ 	.byte	0x03, 0x19
        /*0182*/ 	.short	0x0074


	//----- nvinfo : EIATTR_PARAM_CBANK
	.align		4
        /*0184*/ 	.byte	0x04, 0x0a
        /*0186*/ 	.short	(.L_3003 - .L_3002)
	.align		4
.L_3002:
        /*0188*/ 	.word	index@(.nv.constant0._Z23gemm_half_q_half_kernelILi2ELi172ELb1ELb1ELi64EEvPK6__halfPKjS4_S2_PS0_iiiiPKtS7_iiiiiibS2_i)
        /*018c*/ 	.short	0x0210
        /*018e*/ 	.short	0x0074


	//----- nvinfo : EIATTR_SW_WAR
	.align		4
.L_3003:
        /*0190*/ 	.byte	0x04, 0x36
        /*0192*/ 	.short	(.L_3005 - .L_3004)
.L_3004:
        /*0194*/ 	.word	0x00000008
.L_3005:


//--------------------- .nv.info._Z23gemm_half_q_half_kernelILi2ELi176ELb1ELb1ELi64EEvPK6__halfPKjS4_S2_PS0_iiiiPKtS7_iiiiiibS2_i --------------------------
	.section	.nv.info._Z23gemm_half_q_half_kernelILi2ELi176ELb1ELb1ELi64EEvPK6__halfPKjS4_S2_PS0_iiiiPKtS7_iiiiiibS2_i,"",@"SHT_CUDA_INFO"
	.sectionflags	@""
	.align	4


	//----- nvinfo : EIATTR_CUDA_API_VERSION
	.align		4
        /*0000*/ 	.byte	0x04, 0x37
        /*0002*/ 	.short	(.L_3007 - .L_3006)
.L_3006:
        /*0004*/ 	.word	0x00000082


	//----- nvinfo : EIATTR_KPARAM_INFO
	.align		4
.L_3007:
        /*0008*/ 	.byte	0x04, 0x17
        /*000a*/ 	.short	(.L_3009 - .L_3008)
.L_3008:
        /*000c*/ 	.word	0x00000000
        /*0010*/ 	.short	0x0013
        /*0012*/ 	.short	0x0070
        /*0014*/ 	.byte	0x00, 0xf0, 0x11, 0x00


	//----- nvinfo : EIATTR_KPARAM_INFO
	.align		4
.L_3009:
        /*0018*/ 	.byte	0x04, 0x17
        /*001a*/ 	.short	(.L_3011 - .L_3010)
.L_3010:
        /*001c*/ 	.word	0x00000000
        /*0020*/ 	.short	0x0012
        /*0022*/ 	.short	0x0068
        /*0024*/ 	.byte	0x00, 0xf0, 0x21, 0x00


	//----- nvinfo : EIATTR_KPARAM_INFO
	.align		4
.L_3011:
        /*0028*/ 	.byte	0x04, 0x17
        /*002a*/ 	.short	(.L_3013 - .L_3012)
.L_3012:
        /*002c*/ 	.word	0x00000000
        /*0030*/ 	.short	0x0011
        /*0032*/ 	.short	0x0060
        /*0034*/ 	.byte	0x00, 0xf0, 0x05, 0x00


	//----- nvinfo : EIATTR_KPARAM_INFO
	.align		4
.L_3013:
        /*0038*/ 	.byte	0x04, 0x17
        /*003a*/ 	.short	(.L_3015 - .L_3014)
.L_3014:
        /*003c*/ 	.word	0x00000000
        /*0040*/ 	.short	0x0010
        /*0042*/ 	.short	0x005c
        /*0044*/ 	.byte	0x00, 0xf0, 0x11, 0x00


	//----- nvinfo : EIATTR_KPARAM_INFO
	.align		4
.L_3015:
        /*0048*/ 	.byte	0x04, 0x17
        /*004a*/ 	.short	(.L_3017 - .L_3016)
.L_3016:
        /*004c*/ 	.word	0x00000000
        /*0050*/ 	.short	0x000f
        /*0052*/ 	.short	0x0058
        /*0054*/ 	.byte	0x00, 0xf0, 0x11, 0x00


	//----- nvinfo : EIATTR_KPARAM_INFO
	.align		4
.L_3017:
        /*0058*/ 	.byte	0x04, 0x17
        /*005a*/ 	.short	(.L_3019 - .L_3018)
.L_3018:
        /*005c*/ 	.word	0x00000000
        /*0060*/ 	.short	0x000e
        /*0062*/ 	.short	0x0054
        /*0064*/ 	.byte	0x00, 0xf0, 0x11, 0x00


	//----- nvinfo : EIATTR_KPARAM_INFO
	.align		4
.L_3019:
        /*0068*/ 	.byte	0x04, 0x17
        /*006a*/ 	.short	(.L_3021 - .L_3020)
.L_3020:
        /*006c*/ 	.word	0x00000000
        /*0070*/ 	.short	0x000d
        /*0072*/ 	.short	0x0050
        /*0074*/ 	.byte	0x00, 0xf0, 0x11, 0x00


	//----- nvinfo : EIATTR_KPARAM_INFO
	.align		4
.L_3021:
        /*0078*/ 	.byte	0x04, 0x17
        /*007a*/ 	.short	(.L_3023 - .L_3022)
.L_3022:
        /*007c*/ 	.word	0x00000000
        /*0080*/ 	.short	0x000c
        /*0082*/ 	.short	0x004c
        /*0084*/ 	.byte	0x00, 0xf0, 0x11, 0x00


	//----- nvinfo : EIATTR_KPARAM_INFO
	.align		4
.L_3023:
        /*0088*/ 	.byte	0x04, 0x17
        /*008a*/ 	.short	(.L_3025 - .L_3024)
.L_3024:
        /*008c*/ 	.word	0x00000000
        /*0090*/ 	.short	0x000b
        /*0092*/ 	.short	0x0048
        /*0094*/ 	.byte	0x00, 0xf0, 0x11, 0x00


	//----- nvinfo : EIATTR_KPARAM_INFO
	.align		4
.L_3025:
        /*0098*/ 	.byte	0x04, 0x17
        /*009a*/ 	.short	(.L_3027 - .L_3026)
.L_3026:
        /*009c*/ 	.word	0x00000000
        /*00a0*/ 	.short	0x000a
        /*00a2*/ 	.short	0x0040
        /*00a4*/ 	.byte	0x00, 0xf0, 0x21, 0x00


	//----- nvinfo : EIATTR_KPARAM_INFO
	.align		4
.L_3027:
        /*00a8*/ 	.byte	0x04, 0x17
        /*00aa*/ 	.short	(.L_3029 - .L_3028)
.L_3028:
        /*00ac*/ 	.word	0x00000000
        /*00b0*/ 	.short	0x0009
        /*00b2*/ 	.short	0x0038
        /*00b4*/ 	.byte	0x00, 0xf0, 0x21, 0x00


	//----- nvinfo : EIATTR_KPARAM_INFO
	.align		4
.L_3029:
        /*00b8*/ 	.byte	0x04, 0x17
        /*00ba*/ 	.short	(.L_3031 - .L_3030)
.L_3030:
        /*00bc*/ 	.word	0x00000000
        /*00c0*/ 	.short	0x0008
        /*00c2*/ 	.short	0x0034
        /*00c4*/ 	.byte	0x00, 0xf0, 0x11, 0x00


	//----- nvinfo : EIATTR_KPARAM_INFO
	.align		4
.L_3031:
        /*00c8*/ 	.byte	0x04, 0x17
        /*00ca*/ 	.short	(.L_3033 - .L_3032)
.L_3032:
        /*00cc*/ 	.word	0x00000000
        /*00d0*/ 	.short	0x0007
        /*00d2*/ 	.short	0x0030
        /*00d4*/ 	.byte	0x00, 0xf0, 0x11, 0x00


	//----- nvinfo : EIATTR_KPARAM_INFO
	.align		4
.L_3033:
        /*00d8*/ 	.byte	0x04, 0x17
        /*00da*/ 	.short	(.L_3035 - .L_3034)
.L_3034:
        /*00dc*/ 	.word	0x00000000
        /*00e0*/ 	.short	0x0006
        /*00e2*/ 	.short	0x002c
        /*00e4*/ 	.byte	0x00, 0xf0, 0x11, 0x00


	//----- nvinfo : EIATTR_KPARAM_INFO
	.align		4
.L_3035:
        /*00e8*/ 	.byte	0x04, 0x17
        /*00ea*/ 	.short	(.L_3037 - .L_3036)
.L_3036:
        /*00ec*/ 	.word	0x00000000
        /*00f0*/ 	.short	0x0005
        /*00f2*/ 	.short	0x0028
        /*00f4*/ 	.byte	0x00, 0xf0, 0x11, 0x00


	//----- nvinfo : EIATTR_KPARAM_INFO
	.align		4
.L_3037:
        /*00f8*/ 	.byte	0x04, 0x17
        /*00fa*/ 	.short	(.L_3039 - .L_3038)
.L_3038:
        /*00fc*/ 	.word	0x00000000
        /*0100*/ 	.short	0x0004
        /*0102*/ 	.short	0x0020
        /*0104*/ 	.byte	0x00, 0xf0, 0x21, 0x00


	//----- nvinfo : EIATTR_KPARAM_INFO
	.align		4
.L_3039:
        /*0108*/ 	.byte	0x04, 0x17
        /*010a*/ 	.short	(.L_3041 - .L_3040)
.L_3040:
        /*010c*/ 	.word	0x00000000
        /*0110*/ 	.short	0x0003
        /*0112*/ 	.short	0x0018
        /*0114*/ 	.byte	0x00, 0xf0, 0x21, 0x00


	//----- nvinfo : EIATTR_KPARAM_INFO
	.align		4
.L_3041:
        /*0118*/ 	.byte	0x04, 0x17
        /*011a*/ 	.short	(.L_3043 - .L_3042)
.L_3042:
        /*011c*/ 	.word	0x00000000
        /*0120*/ 	.short	0x0002
        /*0122*/ 	.short	0x0010
        /*0124*/ 	.byte	0x00, 0xf0, 0x21, 0x00


	//----- nvinfo : EIATTR_KPARAM_INFO
	.align		4
.L_3043:
        /*0128*/ 	.byte	0x04, 0x17
        /*012a*/ 	.short	(.L_3045 - .L_3044)
.L_3044:
        /*012c*/ 	.word	0x00000000
        /*0130*/ 	.short	0x0001
        /*0132*/ 	.short	0x0008
        /*0134*/ 	.byte	0x00, 0xf0, 0x21, 0x00


	//----- nvinfo : EIATTR_KPARAM_INFO
	.align		4
.L_3045:
        /*0138*/ 	.byte	0x04, 0x17
        /*013a*/ 	.short	(.L_3047 - .L_3046)
.L_3046:
        /*013c*/ 	.word	0x00000000
        /*0140*/ 	.short	0x0000
        /*0142*/ 	.short	0x0000
        /*0144*/ 	.byte	0x00, 0xf0, 0x21, 0x00


	//----- nvinfo : EIATTR_SPARSE_MMA_MASK
	.align		4
.L_3047:
        /*0148*/ 	.byte	0x03, 0x50
        /*014a*/ 	.short	0x0000


	//----- nvinfo : EIATTR_MAXREG_COUNT
	.align		4
        /*014c*/ 	.byte	0x03, 0x1b
        /*014e*/ 	.short	0x00ff


	//----- nvinfo : EIATTR_NUM_BARRIERS
	.align		4
        /*0150*/ 	.byte	0x02, 0x4c
        /*0152*/ 	.byte	0x01
	.zero		1


	//----- nvinfo : EIATTR_MERCURY_ISA_VERSION
	.align		4
        /*0154*/ 	.byte	0x03, 0x5f
        /*0156*/ 	.short	0x0101


	//----- nvinfo : EIATTR_EXIT_INSTR_OFFSETS
	.align		4
        /*0158*/ 	.byte	0x04, 0x1c
        /*015a*/ 	.short	(.L_3049 - .L_3048)


	//   ....[0]....
.L_3048:
        /*015c*/ 	.word	0x000001e0


	//   ....[1]....
        /*0160*/ 	.word	0x00000da0


	//   ....[2]....
        /*0164*/ 	.word	0x0000a080


	//   ....[3]....
        /*0168*/ 	.word	0x0000a3a0


	//   ....[4]....
        /*016c*/ 	.word	0x0000a510


	//   ....[5]....
        /*0170*/ 	.word	0x0000a5b0


	//   ....[6]....
        /*0174*/ 	.word	0x0000a5f0


	//----- nvinfo : EIATTR_CRS_STACK_SIZE
	.align		4
.L_3049:
        /*0178*/ 	.byte	0x04, 0x1e
        /*017a*/ 	.short	(.L_3051 - .L_3050)
.L_3050:
        /*017c*/ 	.word	0x00000000


	//----- nvinfo : EIATTR_CBANK_PARAM_SIZE
	.align		4
.L_3051:
        /*0180*/ 	.byte	0x03, 0x19
        /*0182*/ 	.short	0x0074


	//----- nvinfo : EIATTR_PARAM_CBANK
	.align		4
        /*0184*/ 	.byte	0x04, 0x0a
        /*0186*/ 	.short	(.L_3053 - .L_3052)
	.align		4
.L_3052:
        /*0188*/ 	.word	index@(.nv.constant0._Z23gemm_half_q_half_kernelILi2ELi176ELb1ELb1ELi64EEvPK6__halfPKjS4_S2_PS0_iiiiPKtS7_iiiiiibS2_i)
        /*018c*/ 	.short	0x0210
        /*018e*/ 	.short	0x0074


	//----- nvinfo : EIATTR_SW_WAR
	.align		4
.L_3053:
        /*0190*/ 	.byte	0x04, 0x36
        /*0192*/ 	.short	(.L_3055 - .L_3054)
.L_3054:
        /*0194*/ 	.word	0x00000008
.L_3055:


//--------------------- .nv.info._Z23gemm_half_q_half_kernelILi2ELi152ELb1ELb1ELi64EEvPK6__halfPKjS4_S2_PS0_iiiiPKtS7_iiiiiibS2_i --------------------------
	.section	.nv.info._Z23gemm_half_q_half_kernelILi2ELi152ELb1ELb1ELi64EEvPK6__halfPKjS4_S2_PS0_iiiiPKtS7_iiiiiibS2_i,"",@"SHT_CUDA_INFO"
	.sectionflags	@""
	.align	4


	//----- nvinfo : EIATTR_CUDA_API_VERSION
	.align		4
        /*0000*/ 	.byte	0x04, 0x37
        /*0002*/ 	.short	(.L_3057 - .L_3056)
.L_3056:
        /*0004*/ 	.word	0x00000082


	//----- nvinfo : EIATTR_KPARAM_INFO
	.align		4
.L_3057:
        /*0008*/ 	.byte	0x04, 0x17
        /*000a*/ 	.short	(.L_3059 - .L_3058)
.L_3058:
        /*000c*/ 	.word	0x00000000
        /*0010*/ 	.short	0x0013
        /*0012*/ 	.short	0x0070
        /*0014*/ 	.byte	0x00, 0xf0, 0x11, 0x00


	//----- nvinfo : EIATTR_KPARAM_INFO
	.align		4
.L_3059:
        /*0018*/ 	.byte	0x04, 0x17
        /*001a*/ 	.short	(.L_3061 - .L_3060)
.L_3060:
        /*001c*/ 	.word	0x00000000
        /*0020*/ 	.short	0x0012
        /*0022*/ 	.short	0x0068
        /*0024*/ 	.byte	0x00, 0xf0, 0x21, 0x00


	//----- nvinfo : EIATTR_KPARAM_INFO
	.align		4
.L_3061:
        /*0028*/ 	.byte	0x04, 0x17
        /*002a*/ 	.short	(.L_3063 - .L_3062)
.L_3062:
        /*002c*/ 	.word	0x00000000
        /*0030*/ 	.short	0x0011
        /*0032*/ 	.short	0x0060
        /*0034*/ 	.byte	0x00, 0xf0, 0x05, 0x00


	//----- nvinfo : EIATTR_KPARAM_INFO
	.align		4
.L_3063:
        /*0038*/ 	.byte	0x04, 0x17
        /*003a*/ 	.short	(.L_3065 - .L_3064)
.L_3064:
        /*003c*/ 	.word	0x00000000
        /*0040*/ 	.short	0x0010
        /*0042*/ 	.short	0x005c
        /*0044*/ 	.byte	0x00, 0xf0, 0x11, 0x00


	//----- nvinfo : EIATTR_KPARAM_INFO
	.align		4
.L_3065:
        /*0048*/ 	.byte	0x04, 0x17
        /*004a*/ 	.short	(.L_3067 - .L_3066)
.L_3066:
        /*004c*/ 	.word	0x00000000
        /*0050*/ 	.short	0x000f
        /*0052*/ 	.short	0x0058
        /*0054*/ 	.byte	0x00, 0xf0, 0x11, 0x00


	//----- nvinfo : EIATTR_KPARAM_INFO
	.align		4
.L_3067:
        /*0058*/ 	.byte	0x04, 0x17
        /*005a*/ 	.short	(.L_3069 - .L_3068)
.L_3068:
        /*005c*/ 	.word	0x00000000
        /*0060*/ 	.short	0x000e
        /*0062*/ 	.short	0x0054
        /*0064*/ 	.byte	0x00, 0xf0, 0x11, 0x00


	//----- nvinfo : EIATTR_KPARAM_INFO
	.align		4
.L_3069:
        /*0068*/ 	.byte	0x04, 0x17
        /*006a*/ 	.short	(.L_3071 - .L_3070)
.L_3070:
        /*006c*/ 	.word	0x00000000
        /*0070*/ 	.short	0x000d
        /*0072*/ 	.short	0x0050
        /*0074*/ 	.byte	0x00, 0xf0, 0x11, 0x00


	//----- nvinfo : EIATTR_KPARAM_INFO
	.align		4
.L_3071:
        /*0078*/ 	.byte	0x04, 0x17
        /*007a*/ 	.short	(.L_3073 - .L_3072)
.L_3072:
        /*007c*/ 	.word	0x00000000
        /*0080*/ 	.short	0x000c
        /*0082*/ 	.short	0x004c
        /*0084*/ 	.byte	0x00, 0xf0, 0x11, 0x00


	//----- nvinfo : EIATTR_KPARAM_INFO
	.align		4
.L_3073:
        /*0088*/ 	.byte	0x04, 0x17
        /*008a*/ 	.short	(.L_3075 - .L_3074)
.L_3074:
        /*008c*/ 	.word	0x00000000
        /*0090*/ 	.short	0x000b
        /*0092*/ 	.short	0x0048
        /*0094*/ 	.byte	0x00, 0xf0, 0x11, 0x00


	//----- nvinfo : EIATTR_KPARAM_INFO
	.align		4
.L_3075:
        /*0098*/ 	.byte	0x04, 0x17
        /*009a*/ 	.short	(.L_3077 - .L_3076)
.L_3076:
        /*009c*/ 	.word	0x00000000
        /*00a0*/ 	.short	0x000a
        /*00a2*/ 	.short	0x0040
        /*00a4*/ 	.byte	0x00, 0xf0, 0x21, 0x00


	//----- nvinfo : EIATTR_KPARAM_INFO
	.align		4
.L_3077:
        /*00a8*/ 	.byte	0x04, 0x17
        /*00aa*/ 	.short	(.L_3079 - .L_3078)
.L_3078:
        /*00ac*/ 	.word	0x00000000
        /*00b0*/ 	.short	0x0009
        /*00b2*/ 	.short	0x0038
        /*00b4*/ 	.byte	0x00, 0xf0, 0x21, 0x00


	//----- nvinfo : EIATTR_KPARAM_INFO
	.align		4
.L_3079:
        /*00b8*/ 	.byte	0x04, 0x17
        /*00ba*/ 	.short	(.L_3081 - .L_3080)
.L_3080:
        /*00bc*/ 	.word	0x00000000
        /*00c0*/ 	.short	0x0008
        /*00c2*/ 	.short	0x0034
        /*00c4*/ 	.byte	0x00, 0xf0, 0x11, 0x00


	//----- nvinfo : EIATTR_KPARAM_INFO
	.align		4
.L_3081:
        /*00c8*/ 	.byte	0x04, 0x17
        /*00ca*/ 	.short	(.L_3083 - .L_3082)
.L_3082:
        /*00cc*/ 	.word	0x00000000
        /*00d0*/ 	.short	0x0007
        /*00d2*/ 	.short	0x0030
        /*00d4*/ 	.byte	0x00, 0xf0, 0x11, 0x00


	//----- nvinfo : EIATTR_KPARAM_INFO
	.align		4
.L_3083:
        /*00d8*/ 	.byte	0x04, 0x17
        /*00da*/ 	.short	(.L_3085 - .L_3084)
.L_3084:
        /*00dc*/ 	.word	0x00000000
        /*00e0*/ 	.short	0x0006
        /*00e2*/ 	.short	0x002c
        /*00e4*/ 	.byte	0x00, 0xf0, 0x11, 0x00


	//----- nvinfo : EIATTR_KPARAM_INFO
	.align		4
.L_3085:
        /*00e8*/ 	.byte	0x04, 0x17
        /*00ea*/ 	.short	(.L_3087 - .L_3086)
.L_3086:
        /*00ec*/ 	.word	0x00000000
        /*00f0*/ 	.short	0x0005
        /*00f2*/ 	.short	0x0028
        /*00f4*/ 	.byte	0x00, 0xf0, 0x11, 0x00


	//----- nvinfo : EIATTR_KPARAM_INFO
	.align		4
.L_3087:
        /*00f8*/ 	.byte	0x04, 0x17
        /*00fa*/ 	.short	(.L_3089 - .L_3088)
.L_3088:
        /*00fc*/ 	.word	0x00000000
        /*0100*/ 	.short	0x0004
        /*0102*/ 	.short	0x0020
        /*0104*/ 	.byte	0x00, 0xf0, 0x21, 0x00


	//----- nvinfo : EIATTR_KPARAM_INFO
	.align		4
.L_3089:
        /*0108*/ 	.byte	0x04, 0x17
        /*010a*/ 	.short	(.L_3091 - .L_3090)
.L_3090:
        /*010c*/ 	.word	0x00000000
        /*0110*/ 	.short	0x0003
        /*0112*/ 	.short	0x0018
        /*0114*/ 	.byte	0x00, 0xf0, 0x21, 0x00


	//----- nvinfo : EIATTR_KPARAM_INFO
	.align		4
.L_3091:
        /*0118*/ 	.byte	0x04, 0x17
        /*011a*/ 	.short	(.L_3093 - .L_3092)
.L_3092:
        /*011c*/ 	.word	0x00000000
        /*0120*/ 	.short	0x0002
        /*0122*/ 	.short	0x0010
        /*0124*/ 	.byte	0x00, 0xf0, 0x21, 0x00


	//----- nvinfo : EIATTR_KPARAM_INFO
	.align		4
.L_3093:
        /*0128*/ 	.byte	0x04, 0x17
        /*012a*/ 	.short	(.L_3095 - .L_3094)
.L_3094:
        /*012c*/ 	.word	0x00000000
        /*0130*/ 	.short	0x0001
        /*0132*/ 	.short	0x0008
        /*0134*/ 	.byte	0x00, 0xf0, 0x21, 0x00


	//----- nvinfo : EIATTR_KPARAM_INFO
	.align		4
.L_3095:
        /*0138*/ 	.byte	0x04, 0x17
        /*013a*/ 	.short	(.L_3097 - .L_3096)
.L_3096:
        /*013c*/ 	.word	0x00000000
        /*0140*/ 	.short	0x0000
        /*0142*/ 	.short	0x0000
        /*0144*/ 	.byte	0x00, 0xf0, 0x21, 0x00


	//----- nvinfo : EIATTR_SPARSE_MMA_MASK
	.align		4
.L_3097:
        /*0148*/ 	.byte	0x03, 0x50
        /*014a*/ 	.short	0x0000


	//----- nvinfo : EIATTR_MAXREG_COUNT
	.align		4
        /*014c*/ 	.byte	0x03, 0x1b
        /*014e*/ 	.short	0x00ff


	//----- nvinfo : EIATTR_NUM_BARRIERS
	.align		4
        /*0150*/ 	.byte	0x02, 0x4c
        /*0152*/ 	.byte	0x01
	.zero		1


	//----- nvinfo : EIATTR_MERCURY_ISA_VERSION
	.align		4
        /*0154*/ 	.byte	0x03, 0x5f
        /*0156*/ 	.short	0x0101


	//----- nvinfo : EIATTR_EXIT_INSTR_OFFSETS
	.align		4
        /*0158*/ 	.byte	0x04, 0x1c
        /*015a*/ 	.short	(.L_3099 - .L_3098)


	//   ....[0]....
.L_3098:
        /*015c*/ 	.word	0x000001e0


	//   ....[1]....
        /*0160*/ 	.word	0x00000da0


	//   ....[2]....
        /*0164*/ 	.word	0x0000be40


	//   ....[3]....
        /*0168*/ 	.word	0x0000c160


	//   ....[4]....
        /*016c*/ 	.word	0x0000c2d0


	//   ....[5]....
        /*0170*/ 	.word	0x0000c370


	//   ....[6]....
        /*0174*/ 	.word	0x0000c3b0


	//----- nvinfo : EIATTR_CRS_STACK_SIZE
	.align		4
.L_3099:
        /*0178*/ 	.byte	0x04, 0x1e
        /*017a*/ 	.short	(.L_3101 - .L_3100)
.L_3100:
        /*017c*/ 	.word	0x00000000


	//----- nvinfo : EIATTR_CBANK_PARAM_SIZE
	.align		4
.L_3101:
        /*0180*/ 	.byte	0x03, 0x19
        /*0182*/ 	.short	0x0074


	//----- nvinfo : EIATTR_PARAM_CBANK
	.align		4
        /*0184*/ 	.byte	0x04, 0x0a
        /*0186*/ 	.short	(.L_3103 - .L_3102)
	.align		4
.L_3102:
        /*0188*/ 	.word	index@(.nv.constant0._Z23gemm_half_q_half_kernelILi2ELi152ELb1ELb1ELi64EEvPK6__halfPKjS4_S2_PS0_iiiiPKtS7_iiiiiibS2_i)
        /*018c*/ 	.short	0x0210
        /*018e*/ 	.short	0x0074


	//----- nvinfo : EIATTR_SW_WAR
	.align		4
.L_3103:
        /*0190*/ 	.byte	0x04, 0x36
        /*0192*/ 	.short	(.L_3105 - .L_3104)
.L_3104:
        /*0194*/ 	.word	0x00000008
.L_3105:


//--------------------- .nv.info._Z23gemm_half_q_half_kernelILi2ELi140ELb1ELb1ELi64EEvPK6__halfPKjS4_S2_PS0_iiiiPKtS7_iiiiiibS2_i --------------------------
	.section	.nv.info._Z23gemm_half_q_half_kernelILi2ELi140ELb1ELb1ELi64EEvPK6__halfPKjS4_S2_PS0_iiiiPKtS7_iiiiiibS2_i,"",@"SHT_CUDA_INFO"
	.sectionflags	@""
	.align	4


	//----- nvinfo : EIATTR_CUDA_API_VERSION
	.align		4
        /*0000*/ 	.byte	0x04, 0x37
        /*0002*/ 	.short	(.L_3107 - .L_3106)
.L_3106:
        /*0004*/ 	.word	0x00000082


	//----- nvinfo : EIATTR_KPARAM_INFO
	.align		4
.L_3107:
        /*0008*/ 	.byte	0x04, 0x17
        /*000a*/ 	.short	(.L_3109 - .L_3108)
.L_3108:
        /*000c*/ 	.word	0x00000000
        /*0010*/ 	.short	0x0013
        /*0012*/ 	.short	0x0070
        /*0014*/ 	.byte	0x00, 0xf0, 0x11, 0x00


	//----- nvinfo : EIATTR_KPARAM_INFO
	.align		4
.L_3109:
        /*0018*/ 	.byte	0x04, 0x17
        /*001a*/ 	.short	(.L_3111 - .L_3110)
.L_3110:
        /*001c*/ 	.word	0x00000000
        /*0020*/ 	.short	0x0012
        /*0022*/ 	.short	0x0068
        /*0024*/ 	.byte	0x00, 0xf0, 0x21, 0x00


	//----- nvinfo : EIATTR_KPARAM_INFO
	.align		4
.L_3111:
        /*0028*/ 	.byte	0x04, 0x17
        /*002a*/ 	.short	(.L_3113 - .L_3112)
.L_3112:
        /*002c*/ 	.word	0x00000000
        /*0030*/ 	.short	0x0011
        /*0032*/ 	.short	0x0060
        /*0034*/ 	.byte	0x00, 0xf0, 0x05, 0x00


	//----- nvinfo : EIATTR_KPARAM_INFO
	.align		4
.L_3113:
        /*0038*/ 	.byte	0x04, 0x17
        /*003a*/ 	.short	(.L_3115 - .L_3114)
.L_3114:
        /*003c*/ 	.word	0x00000000
        /*0040*/ 	.short	0x0010
        /*0042*/ 	.short	0x005c
        /*0044*/ 	.byte	0x00, 0xf0, 0x11, 0x00


	//----- nvinfo : EIATTR_KPARAM_INFO
	.align		4
.L_3115:
        /*0048*/ 	.byte	0x04, 0x17
        /*004a*/ 	.short	(.L_3117 - .L_3116)
.L_3116:
        /*004c*/ 	.word	0x00000000
        /*0050*/ 	.short	0x000f
        /*0052*/ 	.short	0x0058
        /*0054*/ 	.byte	0x00, 0xf0, 0x11, 0x00


	//----- nvinfo : EIATTR_KPARAM_INFO
	.align		4
.L_3117:
        /*0058*/ 	.byte	0x04, 0x17
        /*005a*/ 	.short	(.L_3119 - .L_3118)
.L_3118:
        /*005c*/ 	.word	0x00000000
        /*0060*/ 	.short	0x000e
        /*0062*/ 	.short	0x0054
        /*0064*/ 	.byte	0x00, 0xf0, 0x11, 0x00


	//----- nvinfo : EIATTR_KPARAM_INFO
	.align		4
.L_3119:
        /*0068*/ 	.byte	0x04, 0x17
        /*006a*/ 	.short	(.L_3121 - .L_3120)
.L_3120:
        /*006c*/ 	.word	0x00000000
        /*0070*/ 	.short	0x000d
        /*0072*/ 	.short	0x0050
        /*0074*/ 	.byte	0x00, 0xf0, 0x11, 0x00


	//----- nvinfo : EIATTR_KPARAM_INFO
	.align		4
.L_3121:
        /*0078*/ 	.byte	0x04, 0x17
        /*007a*/ 	.short	(.L_3123 - .L_3122)
.L_3122:
        /*007c*/ 	.word	0x00000000
        /*0080*/ 	.short	0x000c
        /*0082*/ 	.short	0x004c
        /*0084*/ 	.byte	0x00, 0xf0, 0x11, 0x00


	//----- nvinfo : EIATTR_KPARAM_INFO
	.align		4
.L_3123:
        /*0088*/ 	.byte	0x04, 0x17
        /*008a*/ 	.short	(.L_3125 - .L_3124)
.L_3124:
        /*008c*/ 	.word	0x00000000
        /*0090*/ 	.short	0x000b
        /*0092*/ 	.short	0x0048
        /*0094*/ 	.byte	0x00, 0xf0, 0x11, 0x00


	//----- nvinfo : EIATTR_KPARAM_INFO
	.align		4
.L_3125:
        /*0098*/ 	.byte	0x04, 0x17
        /*009a*/ 	.short	(.L_3127 - .L_3126)
.L_3126:
        /*009c*/ 	.word	0x00000000
        /*00a0*/ 	.short	0x000a
        /*00a2*/ 	.short	0x0040
        /*00a4*/ 	.byte	0x00, 0xf0, 0x21, 0x00


	//----- nvinfo : EIATTR_KPARAM_INFO
	.align		4
.L_3127:
        /*00a8*/ 	.byte	0x04, 0x17
        /*00aa*/ 	.short	(.L_3129 - .L_3128)
.L_3128:
        /*00ac*/ 	.word	0x00000000
        /*00b0*/ 	.short	0x0009
        /*00b2*/ 	.short	0x0038
        /*00b4*/ 	.byte	0x00, 0xf0, 0x21, 0x00


	//----- nvinfo : EIATTR_KPARAM_INFO
	.align		4
.L_3129:
        /*00b8*/ 	.byte	0x04, 0x17
        /*00ba*/ 	.short	(.L_3131 - .L_3130)
.L_3130:
        /*00bc*/ 	.word	0x00000000
        /*00c0*/ 	.short	0x0008
        /*00c2*/ 	.short	0x0034
        /*00c4*/ 	.byte	0x00, 0xf0, 0x11, 0x00


	//----- nvinfo : EIATTR_KPARAM_INFO
	.align		4
.L_3131:
        /*00c8*/ 	.byte	0x04, 0x17
        /*00ca*/ 	.short	(.L_3133 - .L_3132)
.L_3132:
        /*00cc*/ 	.word	0x00000000
        /*00d0*/ 	.short	0x0007
        /*00d2*/ 	.short	0x0030
        /*00d4*/ 	.byte	0x00, 0xf0, 0x11, 0x00


	//----- nvinfo : EIATTR_KPARAM_INFO
	.align		4
.L_3133:
        /*00d8*/ 	.byte	0x04, 0x17
        /*00da*/ 	.short	(.L_3135 - .L_3134)
.L_3134:
        /*00dc*/ 	.word	0x00000000
        /*00e0*/ 	.short	0x0006
        /*00e2*/ 	.short	0x002c
        /*00e4*/ 	.byte	0x00, 0xf0, 0x11, 0x00


	//----- nvinfo : EIATTR_KPARAM_INFO
	.align		4
.L_3135:
        /*00e8*/ 	.byte	0x04, 0x17
        /*00ea*/ 	.short	(.L_3137 - .L_3136)
.L_3136:
        /*00ec*/ 	.word	0x00000000
        /*00f0*/ 	.short	0x0005
        /*00f2*/ 	.short	0x0028
        /*00f4*/ 	.byte	0x00, 0xf0, 0x11, 0x00


	//----- nvinfo : EIATTR_KPARAM_INFO
	.align		4
.L_3137:
        /*00f8*/ 	.byte	0x04, 0x17
        /*00fa*/ 	.short	(.L_3139 - .L_3138)
.L_3138:
        /*00fc*/ 	.word	0x00000000
        /*0100*/ 	.short	0x0004
        /*0102*/ 	.short	0x0020
        /*0104*/ 	.byte	0x00, 0xf0, 0x21, 0x00


	//----- nvinfo : EIATTR_KPARAM_INFO
	.align		4
.L_3139:
        /*0108*/ 	.byte	0x04, 0x17
        /*010a*/ 	.short	(.L_3141 - .L_3140)
.L_3140:
        /*010c*/ 	.word	0x00000000
        /*0110*/ 	.short	0x0003
        /*0112*/ 	.short	0x0018
        /*0114*/ 	.byte	0x00, 0xf0, 0x21, 0x00


	//----- nvinfo : EIATTR_KPARAM_INFO
	.align		4
.L_3141:
        /*0118*/ 	.byte	0x04, 0x17
        /*011a*/ 	.short	(.L_3143 - .L_3142)
.L_3142:
        /*011c*/ 	.word	0x00000000
        /*0120*/ 	.short	0x0002
        /*0122*/ 	.short	0x0010
        /*0124*/ 	.byte	0x00, 0xf0, 0x21, 0x00


	//----- nvinfo : EIATTR_KPARAM_INFO
	.align		4
.L_3143:
        /*0128*/ 	.byte	0x04, 0x17
        /*012a*/ 	.short	(.L_3145 - .L_3144)
.L_3144:
        /*012c*/ 	.word	0x00000000
        /*0130*/ 	.short	0x0001
        /*0132*/ 	.short	0x0008
        /*0134*/ 	.byte	0x00, 0xf0, 0x21, 0x00


	//----- nvinfo : EIATTR_KPARAM_INFO
	.align		4
.L_3145:
        /*0138*/ 	.byte	0x04, 0x17
        /*013a*/ 	.short	(.L_3147 - .L_3146)
.L_3146:
        /*013c*/ 	.word	0x00000000
        /*0140*/ 	.short	0x0000
        /*0142*/ 	.short	0x0000
        /*0144*/ 	.byte	0x00, 0xf0, 0x21, 0x00


	//----- nvinfo : EIATTR_SPARSE_MMA_MASK
	.align		4
.L_3147:
        /*0148*/ 	.byte	0x03, 0x50
        /*014a*/ 	.short	0x0000


	//----- nvinfo : EIATTR_MAXREG_COUNT
	.align		4
        /*014c*/ 	.byte	0x03, 0x1b
        /*014e*/ 	.short	0x00ff


	//----- nvinfo : EIATTR_NUM_BARRIERS
	.align		4
        /*0150*/ 	.byte	0x02, 0x4c
        /*0152*/ 	.byte	0x01
	.zero		1


	//----- nvinfo : EIATTR_MERCURY_ISA_VERSION
	.align		4
        /*0154*/ 	.byte	0x03, 0x5f
        /*0156*/ 	.short	0x0101


	//----- nvinfo : EIATTR_EXIT_INSTR_OFFSETS
	.align		4
        /*0158*/ 	.byte	0x04, 0x1c
        /*015a*/ 	.short	(.L_3149 - .L_3148)


	//   ....[0]....
.L_3148:
        /*015c*/ 	.word	0x000001e0


	//   ....[1]....
        /*0160*/ 	.word	0x00000da0


	//   ....[2]....
        /*0164*/ 	.word	0x0000bc90


	//   ....[3]....
        /*0168*/ 	.word	0x0000bfb0


	//   ....[4]....
        /*016c*/ 	.word	0x0000c120


	//   ....[5]....
        /*0170*/ 	.word	0x0000c1c0


	//   ....[6]....
        /*0174*/ 	.word	0x0000c200


	//----- nvinfo : EIATTR_CRS_STACK_SIZE
	.align		4
.L_3149:
        /*0178*/ 	.byte	0x04, 0x1e
        /*017a*/ 	.short	(.L_3151 - .L_3150)
.L_3150:
        /*017c*/ 	.word	0x00000000


	//----- nvinfo : EIATTR_CBANK_PARAM_SIZE
	.align		4
.L_3151:
        /*0180*/ 	.byte	0x03, 0x19
        /*0182*/ 	.short	0x0074


	//----- nvinfo : EIATTR_PARAM_CBANK
	.align		4
        /*0184*/ 	.byte	0x04, 0x0a
        /*0186*/ 	.short	(.L_3153 - .L_3152)
	.align		4
.L_3152:
        /*0188*/ 	.word	index@(.nv.constant0._Z23gemm_half_q_half_kernelILi2ELi140ELb1ELb1ELi64EEvPK6__halfPKjS4_S2_PS0_iiiiPKtS7_iiiiiibS2_i)
        /*018c*/ 	.short	0x0210
        /*018e*/ 	.short	0x0074


	//----- nvinfo : EIATTR_SW_WAR
	.align		4
.L_3153:
        /*0190*/ 	.byte	0x04, 0x36
        /*0192*/ 	.short	(.L_3155 - .L_3154)
.L_3154:
        /*0194*/ 	.word	0x00000008
.L_3155:


//--------------------- .nv.info._Z23gemm_half_q_half_kernelILi2ELi20ELb1ELb1ELi64EEvPK6__halfPKjS4_S2_PS0_iiiiPKtS7_iiiiiibS2_i --------------------------
	.section	.nv.info._Z23gemm_half_q_half_kernelILi2ELi20ELb1ELb1ELi64EEvPK6__halfPKjS4_S2_PS0_iiiiPKtS7_iiiiiibS2_i,"",@"SHT_CUDA_INFO"
	.sectionflags	@""
	.align	4


	//----- nvinfo : EIATTR_CUDA_API_VERSION
	.align		4
        /*0000*/ 	.byte	0x04, 0x37
        /*0002*/ 	.short	(.L_3157 - .L_3156)
.L_3156:
        /*0004*/ 	.word	0x00000082


	//----- nvinfo : EIATTR_KPARAM_INFO
	.align		4
.L_3157:
        /*0008*/ 	.byte	0x04, 0x17
        /*000a*/ 	.short	(.L_3159 - .L_3158)
.L_3158:
        /*000c*/ 	.word	0x00000000
        /*0010*/ 	.short	0x0013
        /*0012*/ 	.short	0x0070
        /*0014*/ 	.byte	0x00, 0xf0, 0x11, 0x00


	//----- nvinfo : EIATTR_KPARAM_INFO
	.align		4
.L_3159:
        /*0018*/ 	.byte	0x04, 0x17
        /*001a*/ 	.short	(.L_3161 - .L_3160)
.L_3160:
        /*001c*/ 	.word	0x00000000
        /*0020*/ 	.short	0x0012
        /*0022*/ 	.short	0x0068
        /*0024*/ 	.byte	0x00, 0xf0, 0x21, 0x00


	//----- nvinfo : EIATTR_KPARAM_INFO
	.align		4
.L_3161:
        /*0028*/ 	.byte	0x04, 0x17
        /*002a*/ 	.short	(.L_3163 - .L_3162)
.L_3162:
        /*002c*/ 	.word	0x00000000
        /*0030*/ 	.short	0x0011
        /*0032*/ 	.short	0x0060
        /*0034*/ 	.byte	0x00, 0xf0, 0x05, 0x00


	//----- nvinfo : EIATTR_KPARAM_INFO
	.align		4
.L_3163:
        /*0038*/ 	.byte	0x04, 0x17
        /*003a*/ 	.short	(.L_3165 - .L_3164)
.L_3164:
        /*003c*/ 	.word	0x00000000
        /*0040*/ 	.short	0x0010
        /*0042*/ 	.short	0x005c
        /*0044*/ 	.byte	0x00, 0xf0, 0x11, 0x00


	//----- nvinfo : EIATTR_KPARAM_INFO
	.align		4
.L_3165:
        /*0048*/ 	.byte	0x04, 0x17
        /*004a*/ 	.short	(.L_3167 - .L_3166)
.L_3166:
        /*004c*/ 	.word	0x00000000
        /*0050*/ 	.short	0x000f
        /*0052*/ 	.short	0x0058
        /*0054*/ 	.byte	0x00, 0xf0, 0x11, 0x00


	//----- nvinfo : EIATTR_KPARAM_INFO
	.align		4
.L_3167:
        /*0058*/ 	.byte	0x04, 0x17
        /*005a*/ 	.short	(.L_3169 - .L_3168)
.L_3168:
        /*005c*/ 	.word	0x00000000
        /*0060*/ 	.short	0x000e
        /*0062*/ 	.short	0x0054
        /*0064*/ 	.byte	0x00, 0xf0, 0x11, 0x00


	//----- nvinfo : EIATTR_KPARAM_INFO
	.align		4
.L_3169:
        /*0068*/ 	.byte	0x04, 0x17
        /*006a*/ 	.short	(.L_3171 - .L_3170)
.L_3170:
        /*006c*/ 	.word	0x00000000
        /*0070*/ 	.short	0x000d
        /*0072*/ 	.short	0x0050
        /*0074*/ 	.byte	0x00, 0xf0, 0x11, 0x00


	//----- nvinfo : EIATTR_KPARAM_INFO
	.align		4
.L_3171:
        /*0078*/ 	.byte	0x04, 0x17
        /*007a*/ 	.short	(.L_3173 - .L_3172)
.L_3172:
        /*007c*/ 	.word	0x00000000
        /*0080*/ 	.short	0x000c
        /*0082*/ 	.short	0x004c
        /*0084*/ 	.byte	0x00, 0xf0, 0x11, 0x00


	//----- nvinfo : EIATTR_KPARAM_INFO
	.align		4
.L_3173:
        /*0088*/ 	.byte	0x04, 0x17
        /*008a*/ 	.short	(.L_3175 - .L_3174)
.L_3174:
        /*008c*/ 	.word	0x00000000
        /*0090*/ 	.short	0x000b
        /*0092*/ 	.short	0x0048
        /*0094*/ 	.byte	0x00, 0xf0, 0x11, 0x00


	//----- nvinfo : EIATTR_KPARAM_INFO
	.align		4
.L_3175:
        /*0098*/ 	.byte	0x04, 0x17
        /*009a*/ 	.short	(.L_3177 - .L_3176)
.L_3176:
        /*009c*/ 	.word	0x00000000
        /*00a0*/ 	.short	0x000a
        /*00a2*/ 	.short	0x0040
        /*00a4*/ 	.byte	0x00, 0xf0, 0x21, 0x00


	//----- nvinfo : EIATTR_KPARAM_INFO
	.align		4
.L_3177:
        /*00a8*/ 	.byte	0x04, 0x17
        /*00aa*/ 	.short	(.L_3179 - .L_3178)
.L_3178:
        /*00ac*/ 	.word	0x00000000
        /*00b0*/ 	.short	0x0009
        /*00b2*/ 	.short	0x0038
        /*00b4*/ 	.byte	0x00, 0xf0, 0x21, 0x00


	//----- nvinfo : EIATTR_KPARAM_INFO
	.align		4
.L_3179:
        /*00b8*/ 	.byte	0x04, 0x17
        /*00ba*/ 	.short	(.L_3181 - .L_3180)
.L_3180:
        /*00bc*/ 	.word	0x00000000
        /*00c0*/ 	.short	0x0008
        /*00c2*/ 	.short	0x0034
        /*00c4*/ 	.byte	0x00, 0xf0, 0x11, 0x00


	//----- nvinfo : EIATTR_KPARAM_INFO
	.align		4
.L_3181:
        /*00c8*/ 	.byte	0x04, 0x17
        /*00ca*/ 	.short	(.L_3183 - .L_3182)
.L_3182:
        /*00cc*/ 	.word	0x00000000
        /*00d0*/ 	.short	0x0007
        /*00d2*/ 	.short	0x0030
        /*00d4*/ 	.byte	0x00, 0xf0, 0x11, 0x00


	//----- nvinfo : EIATTR_KPARAM_INFO
	.align		4
.L_3183:
        /*00d8*/ 	.byte	0x04, 0x17
        /*00da*/ 	.short	(.L_3185 - .L_3184)
.L_3184:
        /*00dc*/ 	.word	0x00000000
        /*00e0*/ 	.short	0x0006
        /*00e2*/ 	.short	0x002c
        /*00e4*/ 	.byte	0x00, 0xf0, 0x11, 0x00


	//----- nvinfo : EIATTR_KPARAM_INFO
	.align		4
.L_3185:
        /*00e8*/ 	.byte	0x04, 0x17
        /*00ea*/ 	.short	(.L_3187 - .L_3186)
.L_3186:
        /*00ec*/ 	.word	0x00000000
        /*00f0*/ 	.short	0x0005
        /*00f2*/ 	.short	0x0028
        /*00f4*/ 	.byte	0x00, 0xf0, 0x11, 0x00


	//----- nvinfo : EIATTR_KPARAM_INFO
	.align		4
.L_3187:
        /*00f8*/ 	.byte	0x04, 0x17
        /*00fa*/ 	.short	(.L_3189 - .L_3188)
.L_3188:
        /*00fc*/ 	.word	0x00000000
        /*0100*/ 	.short	0x0004
        /*0102*/ 	.short	0x0020
        /*0104*/ 	.byte	0x00, 0xf0, 0x21, 0x00


	//----- nvinfo : EIATTR_KPARAM_INFO
	.align		4
.L_3189:
        /*0108*/ 	.byte	0x04, 0x17
        /*010a*/ 	.short	(.L_3191 - .L_3190)
.L_3190:
        /*010c*/ 	.word	0x00000000
        /*0110*/ 	.short	0x0003
        /*0112*/ 	.short	0x0018
        /*0114*/ 	.byte	0x00, 0xf0, 0x21, 0x00


	//----- nvinfo : EIATTR_KPARAM_INFO
	.align		4
.L_3191:
        /*0118*/ 	.byte	0x04, 0x17
        /*011a*/ 	.short	(.L_3193 - .L_3192)
.L_3192:
        /*011c*/ 	.word	0x00000000
        /*0120*/ 	.short	0x0002
        /*0122*/ 	.short	0x0010
        /*0124*/ 	.byte	0x00, 0xf0, 0x21, 0x00


	//----- nvinfo : EIATTR_KPARAM_INFO
	.align		4
.L_3193:
        /*0128*/ 	.byte	0x04, 0x17
        /*012a*/ 	.short	(.L_3195 - .L_3194)
.L_3194:
        /*012c*/ 	.word	0x00000000
        /*0130*/ 	.short	0x0001
        /*0132*/ 	.short	0x0008
        /*0134*/ 	.byte	0x00, 0xf0, 0x21, 0x00


	//----- nvinfo : EIATTR_KPARAM_INFO
	.align		4
.L_3195:
        /*0138*/ 	.byte	0x04, 0x17
        /*013a*/ 	.short	(.L_3197 - .L_3196)
.L_3196:
        /*013c*/ 	.word	0x00000000
        /*0140*/ 	.short	0x0000
        /*0142*/ 	.short	0x0000
        /*0144*/ 	.byte	0x00, 0xf0, 0x21, 0x00


	//----- nvinfo : EIATTR_SPARSE_MMA_MASK
	.align		4
.L_3197:
        /*0148*/ 	.byte	0x03, 0x50
        /*014a*/ 	.short	0x0000


	//----- nvinfo : EIATTR_MAXREG_COUNT
	.align		4
        /*014c*/ 	.byte	0x03, 0x1b
        /*014e*/ 	.short	0x00ff


	//----- nvinfo : EIATTR_NUM_BARRIERS
	.align		4
        /*0150*/ 	.byte	0x02, 0x4c
        /*0152*/ 	.byte	0x01
	.zero		1


	//----- nvinfo : EIATTR_MERCURY_ISA_VERSION
	.align		4
        /*0154*/ 	.byte	0x03, 0x5f
        /*0156*/ 	.short	0x0101


	//----- nvinfo : EIATTR_EXIT_INSTR_OFFSETS
	.align		4
        /*0158*/ 	.byte	0x04, 0x1c
        /*015a*/ 	.short	(.L_3199 - .L_3198)


	//   ....[0]....
.L_3198:
        /*015c*/ 	.word	0x000001e0


	//   ....[1]....
        /*0160*/ 	.word	0x00000910


	//   ....[2]....
        /*0164*/ 	.word	0x00004a30


	//   ....[3]....
        /*0168*/ 	.word	0x00004d50


	//   ....[4]....
        /*016c*/ 	.word	0x00004ec0


	//   ....[5]....
        /*0170*/ 	.word	0x00004f60


	//   ....[6]....
        /*0174*/ 	.word	0x00004fa0


	//----- nvinfo : EIATTR_CRS_STACK_SIZE
	.align		4
.L_3199:
        /*0178*/ 	.byte	0x04, 0x1e
        /*017a*/ 	.short	(.L_3201 - .L_3200)
.L_3200:
        /*017c*/ 	.word	0x00000000


	//----- nvinfo : EIATTR_CBANK_PARAM_SIZE
	.align		4
.L_3201:
        /*0180*/ 	.byte	0x03, 0x19
        /*0182*/ 	.short	0x0074


	//----- nvinfo : EIATTR_PARAM_CBANK
	.align		4
        /*0184*/ 	.byte	0x04, 0x0a
        /*0186*/ 	.short	(.L_3203 - .L_3202)
	.align		4
.L_3202:
        /*0188*/ 	.word	index@(.nv.constant0._Z23gemm_half_q_half_kernelILi2ELi20ELb1ELb1ELi64EEvPK6__halfPKjS4_S2_PS0_iiiiPKtS7_iiiiiibS2_i)
        /*018c*/ 	.short	0x0210
        /*018e*/ 	.short	0x0074


	//----- nvinfo : EIATTR_SW_WAR
	.align		4
.L_3203:
        /*0190*/ 	.byte	0x04, 0x36
        /*0192*/ 	.short	(.L_3205 - .L_3204)
.L_3204:
        /*0194*/ 	.word	0x00000008
.L_3205:


//--------------------- .nv.info._Z23gemm_half_q_half_kernelILi2ELi38ELb1ELb1ELi64EEvPK6__halfPKjS4_S2_PS0_iiiiPKtS7_iiiiiibS2_i --------------------------
	.section	.nv.info._Z23gemm_half_q_half_kernelILi2ELi38ELb1ELb1ELi64EEvPK6__halfPKjS4_S2_PS0_iiiiPKtS7_iiiiiibS2_i,"",@"SHT_CUDA_INFO"
	.sectionflags	@""
	.align	4


	//----- nvinfo : EIATTR_CUDA_API_VERSION
	.align		4
        /*0000*/ 	.byte	0x04, 0x37
        /*0002*/ 	.short	(.L_3207 - .L_3206)
.L_3206:
        /*0004*/ 	.word	0x00000082


	//----- nvinfo : EIATTR_KPARAM_INFO
	.align		4
.L_3207:
        /*0008*/ 	.byte	0x04, 0x17
        /*000a*/ 	.short	(.L_3209 - .L_3208)
.L_3208:
        /*000c*/ 	.word	0x00000000
        /*0010*/ 	.short	0x0013
        /*0012*/ 	.short	0x0070
        /*0014*/ 	.byte	0x00, 0xf0, 0x11, 0x00


	//----- nvinfo : EIATTR_KPARAM_INFO
	.align		4
.L_3209:
        /*0018*/ 	.byte	0x04, 0x17
        /*001a*/ 	.short	(.L_3211 - .L_3210)
.L_3210:
        /*001c*/ 	.word	0x00000000
        /*0020*/ 	.short	0x0012
        /*0022*/ 	.short	0x0068
        /*0024*/ 	.byte	0x00, 0xf0, 0x21, 0x00


	//----- nvinfo : EIATTR_KPARAM_INFO
	.align		4
.L_3211:
        /*0028*/ 	.byte	0x04, 0x17
        /*002a*/ 	.short	(.L_3213 - .L_3212)
.L_3212:
        /*002c*/ 	.word	0x00000000
        /*0030*/ 	.short	0x0011
        /*0032*/ 	.short	0x0060
        /*0034*/ 	.byte	0x00, 0xf0, 0x05, 0x00


	//----- nvinfo : EIATTR_KPARAM_INFO
	.align		4
.L_3213:
        /*0038*/ 	.byte	0x04, 0x17
        /*003a*/ 	.short	(.L_3215 - .L_3214)
.L_3214:
        /*003c*/ 	.word	0x00000000
        /*0040*/ 	.short	0x0010
        /*0042*/ 	.short	0x005c
        /*0044*/ 	.byte	0x00, 0xf0, 0x11, 0x00


	//----- nvinfo : EIATTR_KPARAM_INFO
	.align		4
.L_3215:
        /*0048*/ 	.byte	0x04, 0x17
        /*004a*/ 	.short	(.L_3217 - .L_3216)
.L_3216:
        /*004c*/ 	.word	0x00000000
        /*0050*/ 	.short	0x000f
        /*0052*/ 	.short	0x0058
        /*0054*/ 	.byte	0x00, 0xf0, 0x11, 0x00


	//----- nvinfo : EIATTR_KPARAM_INFO
	.align		4
.L_3217:
        /*0058*/ 	.byte	0x04, 0x17
        /*005a*/ 	.short	(.L_3219 - .L_3218)
.L_3218:
        /*005c*/ 	.word	0x00000000
        /*0060*/ 	.short	0x000e
        /*0062*/ 	.short	0x0054
        /*0064*/ 	.byte	0x00, 0xf0, 0x11, 0x00


	//----- nvinfo : EIATTR_KPARAM_INFO
	.align		4
.L_3219:
        /*0068*/ 	.byte	0x04, 0x17
        /*006a*/ 	.short	(.L_3221 - .L_3220)
.L_3220:
        /*006c*/ 	.word	0x00000000
        /*0070*/ 	.short	0x000d
        /*0072*/ 	.short	0x0050
        /*0074*/ 	.byte	0x00, 0xf0, 0x11, 0x00


	//----- nvinfo : EIATTR_KPARAM_INFO
	.align		4
.L_3221:
        /*0078*/ 	.byte	0x04, 0x17
        /*007a*/ 	.short	(.L_3223 - .L_3222)
.L_3222:
        /*007c*/ 	.word	0x00000000
        /*0080*/ 	.short	0x000c
        /*0082*/ 	.short	0x004c
        /*0084*/ 	.byte	0x00, 0xf0, 0x11, 0x00


	//----- nvinfo : EIATTR_KPARAM_INFO
	.align		4
.L_3223:
        /*0088*/ 	.byte	0x04, 0x17
        /*008a*/ 	.short	(.L_3225 - .L_3224)
.L_3224:
        /*008c*/ 	.word	0x00000000
        /*0090*/ 	.short	0x000b
        /*0092*/ 	.short	0x0048
        /*0094*/ 	.byte	0x00, 0xf0, 0x11, 0x00


	//----- nvinfo : EIATTR_KPARAM_INFO
	.align		4
.L_3225:
        /*0098*/ 	.byte	0x04, 0x17
        /*009a*/ 	.short	(.L_3227 - .L_3226)
.L_3226:
        /*009c*/ 	.word	0x00000000
        /*00a0*/ 	.short	0x000a
        /*00a2*/ 	.short	0x0040
        /*00a4*/ 	.byte	0x00, 0xf0, 0x21, 0x00


	//----- nvinfo : EIATTR_KPARAM_INFO
	.align		4
.L_3227:
        /*00a8*/ 	.byte	0x04, 0x17
        /*00aa*/ 	.short	(.L_3229 - .L_3228)
.L_3228:
        /*00ac*/ 	.word	0x00000000
        /*00b0*/ 	.short	0x0009
        /*00b2*/ 	.short	0x0038
        /*00b4*/ 	.byte	0x00, 0xf0, 0x21, 0x00


	//----- nvinfo : EIATTR_KPARAM_INFO
	.align		4
.L_3229:
        /*00b8*/ 	.byte	0x04, 0x17
        /*00ba*/ 	.short	(.L_3231 - .L_3230)
.L_3230:
        /*00bc*/ 	.word	0x00000000
        /*00c0*/ 	.short	0x0008
        /*00c2*/ 	.short	0x0034
        /*00c4*/ 	.byte	0x00, 0xf0, 0x11, 0x00


	//----- nvinfo : EIATTR_KPARAM_INFO
	.align		4
.L_3231:
        /*00c8*/ 	.byte	0x04, 0x17
        /*00ca*/ 	.short	(.L_3233 - .L_3232)
.L_3232:
        /*00cc*/ 	.word	0x00000000
        /*00d0*/ 	.short	0x0007
        /*00d2*/ 	.short	0x0030
        /*00d4*/ 	.byte	0x00, 0xf0, 0x11, 0x00


	//----- nvinfo : EIATTR_KPARAM_INFO
	.align		4
.L_3233:
        /*00d8*/ 	.byte	0x04, 0x17
        /*00da*/ 	.short	(.L_3235 - .L_3234)
.L_3234:
        /*00dc*/ 	.word	0x00000000
        /*00e0*/ 	.short	0x0006
        /*00e2*/ 	.short	0x002c
        /*00e4*/ 	.byte	0x00, 0xf0, 0x11, 0x00


	//----- nvinfo : EIATTR_KPARAM_INFO
	.align		4
.L_3235:
        /*00e8*/ 	.byte	0x04, 0x17
        /*00ea*/ 	.short	(.L_3237 - .L_3236)
.L_3236:
        /*00ec*/ 	.word	0x00000000
        /*00f0*/ 	.short	0x0005
        /*00f2*/ 	.short	0x0028
        /*00f4*/ 	.byte	0x00, 0xf0, 0x11, 0x00


	//----- nvinfo : EIATTR_KPARAM_INFO
	.align		4
.L_3237:
        /*00f8*/ 	.byte	0x04, 0x17
        /*00fa*/ 	.short	(.L_3239 - .L_3238)
.L_3238:
        /*00fc*/ 	.word	0x00000000
        /*0100*/ 	.short	0x0004
        /*0102*/ 	.short	0x0020
        /*0104*/ 	.byte	0x00, 0xf0, 0x21, 0x00


	//----- nvinfo : EIATTR_KPARAM_INFO
	.align		4
.L_3239:
        /*0108*/ 	.byte	0x04, 0x17
        /*010a*/ 	.short	(.L_3241 - .L_3240)
.L_3240:
        /*010c*/ 	.word	0x00000000
        /*0110*/ 	.short	0x0003
        /*0112*/ 	.short	0x0018
        /*0114*/ 	.byte	0x00, 0xf0, 0x21, 0x00


	//----- nvinfo : EIATTR_KPARAM_INFO
	.align		4
.L_3241:
        /*0118*/ 	.byte	0x04, 0x17
        /*011a*/ 	.short	(.L_3243 - .L_3242)
.L_3242:
        /*011c*/ 	.word	0x00000000
        /*0120*/ 	.short	0x0002
        /*0122*/ 	.short	0x0010
        /*0124*/ 	.byte	0x00, 0xf0, 0x21, 0x00


	//----- nvinfo : EIATTR_KPARAM_INFO
	.align		4
.L_3243:
        /*0128*/ 	.byte	0x04, 0x17
        /*012a*/ 	.short	(.L_3245 - .L_3244)
.L_3244:
        /*012c*/ 	.word	0x00000000
        /*0130*/ 	.short	0x0001
        /*0132*/ 	.short	0x0008
        /*0134*/ 	.byte	0x00, 0xf0, 0x21, 0x00


	//----- nvinfo : EIATTR_KPARAM_INFO
	.align		4
.L_3245:
        /*0138*/ 	.byte	0x04, 0x17
        /*013a*/ 	.short	(.L_3247 - .L_3246)
.L_3246:
        /*013c*/ 	.word	0x00000000
        /*0140*/ 	.short	0x0000
        /*0142*/ 	.short	0x0000
        /*0144*/ 	.byte	0x00, 0xf0, 0x21, 0x00


	//----- nvinfo : EIATTR_SPARSE_MMA_MASK
	.align		4
.L_3247:
        /*0148*/ 	.byte	0x03, 0x50
        /*014a*/ 	.short	0x0000


	//----- nvinfo : EIATTR_MAXREG_COUNT
	.align		4
        /*014c*/ 	.byte	0x03, 0x1b
        /*014e*/ 	.short	0x00ff


	//----- nvinfo : EIATTR_NUM_BARRIERS
	.align		4
        /*0150*/ 	.byte	0x02, 0x4c
        /*0152*/ 	.byte	0x01
	.zero		1


	//----- nvinfo : EIATTR_MERCURY_ISA_VERSION
	.align		4
        /*0154*/ 	.byte	0x03, 0x5f
        /*0156*/ 	.short	0x0101


	//----- nvinfo : EIATTR_EXIT_INSTR_OFFSETS
	.align		4
        /*0158*/ 	.byte	0x04, 0x1c
        /*015a*/ 	.short	(.L_3249 - .L_3248)


	//   ....[0]....
.L_3248:
        /*015c*/ 	.word	0x000001e0


	//   ....[1]....
        /*0160*/ 	.word	0x00000910


	//   ....[2]....
        /*0164*/ 	.word	0x00005b20


	//   ....[3]....
        /*0168*/ 	.word	0x00005e30


	//   ....[4]....
        /*016c*/ 	.word	0x00005fa0


	//   ....[5]....
        /*0170*/ 	.word	0x00006030


	//   ....[6]....
        /*0174*/ 	.word	0x00006070


	//----- nvinfo : EIATTR_CRS_STACK_SIZE
	.align		4
.L_3249:
        /*0178*/ 	.byte	0x04, 0x1e
        /*017a*/ 	.short	(.L_3251 - .L_3250)
.L_3250:
        /*017c*/ 	.word	0x00000000


	//----- nvinfo : EIATTR_CBANK_PARAM_SIZE
	.align		4
.L_3251:
        /*0180*/ 	.byte	0x03, 0x19
        /*0182*/ 	.short	0x0074


	//----- nvinfo : EIATTR_PARAM_CBANK
	.align		4
        /*0184*/ 	.byte	0x04, 0x0a
        /*0186*/ 	.short	(.L_3253 - .L_3252)
	.align		4
.L_3252:
        /*0188*/ 	.word	index@(.nv.constant0._Z23gemm_half_q_half_kernelILi2ELi38ELb1ELb1ELi64EEvPK6__halfPKjS4_S2_PS0_iiiiPKtS7_iiiiiibS2_i)
        /*018c*/ 	.short	0x0210
        /*018e*/ 	.short	0x0074


	//----- nvinfo : EIATTR_SW_WAR
	.align		4
.L_3253:
        /*0190*/ 	.byte	0x04, 0x36
        /*0192*/ 	.short	(.L_3255 - .L_3254)
.L_3254:
        /*0194*/ 	.word	0x00000008
.L_3255:


//--------------------- .nv.info._Z23gemm_half_q_half_kernelILi2ELi128ELb1ELb1ELi64EEvPK6__halfPKjS4_S2_PS0_iiiiPKtS7_iiiiiibS2_i --------------------------
	.section	.nv.info._Z23gemm_half_q_half_kernelILi2ELi128ELb1ELb1ELi64EEvPK6__halfPKjS4_S2_PS0_iiiiPKtS7_iiiiiibS2_i,"",@"SHT_CUDA_INFO"
	.sectionflags	@""
	.align	4


	//----- nvinfo : EIATTR_CUDA_API_VERSION
	.align		4
        /*0000*/ 	.byte	0x04, 0x37
        /*0002*/ 	.short	(.L_3257 - .L_3256)
.L_3256:
        /*0004*/ 	.word	0x00000082


	//----- nvinfo : EIATTR_KPARAM_INFO
	.align		4
.L_3257:
        /*0008*/ 	.byte	0x04, 0x17
        /*000a*/ 	.short	(.L_3259 - .L_3258)
.L_3258:
        /*000c*/ 	.word	0x00000000
        /*0010*/ 	.short	0x0013
        /*0012*/ 	.short	0x0070
        /*0014*/ 	.byte	0x00, 0xf0, 0x11, 0x00


	//----- nvinfo : EIATTR_KPARAM_INFO
	.align		4
.L_3259:
        /*0018*/ 	.byte	0x04, 0x17
        /*001a*/ 	.short	(.L_3261 - .L_3260)
.L_3260:
        /*001c*/ 	.word	0x00000000
        /*0020*/ 	.short	0x0012
        /*0022*/ 	.short	0x0068
        /*0024*/ 	.byte	0x00, 0xf0, 0x21, 0x00


	//----- nvinfo : EIATTR_KPARAM_INFO
	.align		4
.L_3261:
        /*0028*/ 	.byte	0x04, 0x17
        /*002a*/ 	.short	(.L_3263 - .L_3262)
.L_3262:
        /*002c*/ 	.word	0x00000000
        /*0030*/ 	.short	0x0011
        /*0032*/ 	.short	0x0060
        /*0034*/ 	.byte	0x00, 0xf0, 0x05, 0x00


	//----- nvinfo : EIATTR_KPARAM_INFO
	.align		4
.L_3263:
        /*0038*/ 	.byte	0x04, 0x17
        /*003a*/ 	.short	(.L_3265 - .L_3264)
.L_3264:
        /*003c*/ 	.word	0x00000000
        /*0040*/ 	.short	0x0010
        /*0042*/ 	.short	0x005c
        /*0044*/ 	.byte	0x00, 0xf0, 0x11, 0x00


	//----- nvinfo : EIATTR_KPARAM_INFO
	.align		4
.L_3265:
        /*0048*/ 	.byte	0x04, 0x17
        /*004a*/ 	.short	(.L_3267 - .L_3266)
.L_3266:
        /*004c*/ 	.word	0x00000000
        /*0050*/ 	.short	0x000f
        /*0052*/ 	.short	0x0058
        /*0054*/ 	.byte	0x00, 0xf0, 0x11, 0x00


	//----- nvinfo : EIATTR_KPARAM_INFO
	.align		4
.L_3267:
        /*0058*/ 	.byte	0x04, 0x17
        /*005a*/ 	.short	(.L_3269 - .L_3268)
.L_3268:
        /*005c*/ 	.word	0x00000000
        /*0060*/ 	.short	0x000e
        /*0062*/ 	.short	0x0054
        /*0064*/ 	.byte	0x00, 0xf0, 0x11, 0x00


	//----- nvinfo : EIATTR_KPARAM_INFO
	.align		4
.L_3269:
        /*0068*/ 	.byte	0x04, 0x17
        /*006a*/ 	.short	(.L_3271 - .L_3270)
.L_3270:
        /*006c*/ 	.word	0x00000000
        /*0070*/ 	.short	0x000d
        /*0072*/ 	.short	0x0050
        /*0074*/ 	.byte	0x00, 0xf0, 0x11, 0x00


	//----- nvinfo : EIATTR_KPARAM_INFO
	.align		4
.L_3271:
        /*0078*/ 	.byte	0x04, 0x17
        /*007a*/ 	.short	(.L_3273 - .L_3272)
.L_3272:
        /*007c*/ 	.word	0x00000000
        /*0080*/ 	.short	0x000c
        /*0082*/ 	.short	0x004c
        /*0084*/ 	.byte	0x00, 0xf0, 0x11, 0x00


	//----- nvinfo : EIATTR_KPARAM_INFO
	.align		4
.L_3273:
        /*0088*/ 	.byte	0x04, 0x17
        /*008a*/ 	.short	(.L_3275 - .L_3274)
.L_3274:
        /*008c*/ 	.word	0x00000000
        /*0090*/ 	.short	0x000b
        /*0092*/ 	.short	0x0048
        /*0094*/ 	.byte	0x00, 0xf0, 0x11, 0x00


	//----- nvinfo : EIATTR_KPARAM_INFO
	.align		4
.L_3275:
        /*0098*/ 	.byte	0x04, 0x17
        /*009a*/ 	.short	(.L_3277 - .L_3276)
.L_3276:
        /*009c*/ 	.word	0x00000000
        /*00a0*/ 	.short	0x000a
        /*00a2*/ 	.short	0x0040
        /*00a4*/ 	.byte	0x00, 0xf0, 0x21, 0x00


	//----- nvinfo : EIATTR_KPARAM_INFO
	.align		4
.L_3277:
        /*00a8*/ 	.byte	0x04, 0x17
        /*00aa*/ 	.short	(.L_3279 - .L_3278)
.L_3278:
        /*00ac*/ 	.word	0x00000000
        /*00b0*/ 	.short	0x0009
        /*00b2*/ 	.short	0x0038
        /*00b4*/ 	.byte	0x00, 0xf0, 0x21, 0x00


	//----- nvinfo : EIATTR_KPARAM_INFO
	.align		4
.L_3279:
        /*00b8*/ 	.byte	0x04, 0x17
        /*00ba*/ 	.short	(.L_3281 - .L_3280)
.L_3280:
        /*00bc*/ 	.word	0x00000000
        /*00c0*/ 	.short	0x0008
        /*00c2*/ 	.short	0x0034
        /*00c4*/ 	.byte	0x00, 0xf0, 0x11, 0x00


	//----- nvinfo : EIATTR_KPARAM_INFO
	.align		4
.L_3281:
        /*00c8*/ 	.byte	0x04, 0x17
        /*00ca*/ 	.short	(.L_3283 - .L_3282)
.L_3282:
        /*00cc*/ 	.word	0x00000000
        /*00d0*/ 	.short	0x0007
        /*00d2*/ 	.short	0x0030
        /*00d4*/ 	.byte	0x00, 0xf0, 0x11, 0x00


	//----- nvinfo : EIATTR_KPARAM_INFO
	.align		4
.L_3283:
        /*00d8*/ 	.byte	0x04, 0x17
        /*00da*/ 	.short	(.L_3285 - .L_3284)
.L_3284:
        /*00dc*/ 	.word	0x00000000
        /*00e0*/ 	.short	0x0006
        /*00e2*/ 	.short	0x002c
        /*00e4*/ 	.byte	0x00, 0xf0, 0x11, 0x00


	//----- nvinfo : EIATTR_KPARAM_INFO
	.align		4
.L_3285:
        /*00e8*/ 	.byte	0x04, 0x17
        /*00ea*/ 	.short	(.L_3287 - .L_3286)
.L_3286:
        /*00ec*/ 	.word	0x00000000
        /*00f0*/ 	.short	0x0005
        /*00f2*/ 	.short	0x0028
        /*00f4*/ 	.byte	0x00, 0xf0, 0x11, 0x00


	//----- nvinfo : EIATTR_KPARAM_INFO
	.align		4
.L_3287:
        /*00f8*/ 	.byte	0x04, 0x17
        /*00fa*/ 	.short	(.L_3289 - .L_3288)
.L_3288:
        /*00fc*/ 	.word	0x00000000
        /*0100*/ 	.short	0x0004
        /*0102*/ 	.short	0x0020
        /*0104*/ 	.byte	0x00, 0xf0, 0x21, 0x00


	//----- nvinfo : EIATTR_KPARAM_INFO
	.align		4
.L_3289:
        /*0108*/ 	.byte	0x04, 0x17
        /*010a*/ 	.short	(.L_3291 - .L_3290)
.L_3290:
        /*010c*/ 	.word	0x00000000
        /*0110*/ 	.short	0x0003
        /*0112*/ 	.short	0x0018
        /*0114*/ 	.byte	0x00, 0xf0, 0x21, 0x00


	//----- nvinfo : EIATTR_KPARAM_INFO
	.align		4
.L_3291:
        /*0118*/ 	.byte	0x04, 0x17
        /*011a*/ 	.short	(.L_3293 - .L_3292)
.L_3292:
        /*011c*/ 	.word	0x00000000
        /*0120*/ 	.short	0x0002
        /*0122*/ 	.short	0x0010
        /*0124*/ 	.byte	0x00, 0xf0, 0x21, 0x00


	//----- nvinfo : EIATTR_KPARAM_INFO
	.align		4
.L_3293:
        /*0128*/ 	.byte	0x04, 0x17
        /*012a*/ 	.short	(.L_3295 - .L_3294)
.L_3294:
        /*012c*/ 	.word	0x00000000
        /*0130*/ 	.short	0x0001
        /*0132*/ 	.short	0x0008
        /*0134*/ 	.byte	0x00, 0xf0, 0x21, 0x00


	//----- nvinfo : EIATTR_KPARAM_INFO
	.align		4
.L_3295:
        /*0138*/ 	.byte	0x04, 0x17
        /*013a*/ 	.short	(.L_3297 - .L_3296)
.L_3296:
        /*013c*/ 	.word	0x00000000
        /*0140*/ 	.short	0x0000
        /*0142*/ 	.short	0x0000
        /*0144*/ 	.byte	0x00, 0xf0, 0x21, 0x00


	//----- nvinfo : EIATTR_SPARSE_MMA_MASK
	.align		4
.L_3297:
        /*0148*/ 	.byte	0x03, 0x50
        /*014a*/ 	.short	0x0000


	//----- nvinfo : EIATTR_MAXREG_COUNT
	.align		4
        /*014c*/ 	.byte	0x03, 0x1b
        /*014e*/ 	.short	0x00ff


	//----- nvinfo : EIATTR_NUM_BARRIERS
	.align		4
        /*0150*/ 	.byte	0x02, 0x4c
        /*0152*/ 	.byte	0x01
	.zero		1


	//----- nvinfo : EIATTR_MERCURY_ISA_VERSION
	.align		4
        /*0154*/ 	.byte	0x03, 0x5f
        /*0156*/ 	.short	0x0101


	//----- nvinfo : EIATTR_EXIT_INSTR_OFFSETS
	.align		4
        /*0158*/ 	.byte	0x04, 0x1c
        /*015a*/ 	.short	(.L_3299 - .L_3298)


	//   ....[0]....
.L_3298:
        /*015c*/ 	.word	0x000001e0


	//   ....[1]....
        /*0160*/ 	.word	0x00000900


	//   ....[2]....
        /*0164*/ 	.word	0x00005fc0


	//   ....[3]....
        /*0168*/ 	.word	0x000062e0


	//   ....[4]....
        /*016c*/ 	.word	0x00006450


	//   ....[5]....
        /*0170*/ 	.word	0x000064f0


	//   ....[6]....
        /*0174*/ 	.word	0x00006530


	//----- nvinfo : EIATTR_CRS_STACK_SIZE
	.align		4
.L_3299:
        /*0178*/ 	.byte	0x04, 0x1e
        /*017a*/ 	.short	(.L_3301 - .L_3300)
.L_3300:
        /*017c*/ 	.word	0x00000000


	//----- nvinfo : EIATTR_CBANK_PARAM_SIZE
	.align		4
.L_3301:
        /*0180*/ 	.byte	0x03, 0x19
        /*0182*/ 	.short	0x0074


	//----- nvinfo : EIATTR_PARAM_CBANK
	.align		4
        /*0184*/ 	.byte	0x04, 0x0a
        /*0186*/ 	.short	(.L_3303 - .L_3302)
	.align		4
.L_3302:
        /*0188*/ 	.word	index@(.nv.constant0._Z23gemm_half_q_half_kernelILi2ELi128ELb1ELb1ELi64EEvPK6__halfPKjS4_S2_PS0_iiiiPKtS7_iiiiiibS2_i)
        /*018c*/ 	.short	0x0210
        /*018e*/ 	.short	0x0074


	//----- nvinfo : EIATTR_SW_WAR
	.align		4
.L_3303:
        /*0190*/ 	.byte	0x04, 0x36
        /*0192*/ 	.short	(.L_3305 - .L_3304)
.L_3304:
        /*0194*/ 	.word	0x00000008
.L_3305:


//--------------------- .nv.info._Z23gemm_half_q_half_kernelILi2ELi190ELb1ELb1ELi32EEvPK6__halfPKjS4_S2_PS0_iiiiPKtS7_iiiiiibS2_i --------------------------
	.section	.nv.info._Z23gemm_half_q_half_kernelILi2ELi190ELb1ELb1ELi32EEvPK6__halfPKjS4_S2_PS0_iiiiPKtS7_iiiiiibS2_i,"",@"SHT_CUDA_INFO"
	.sectionflags	@""
	.align	4


	//----- nvinfo : EIATTR_CUDA_API_VERSION
	.align		4
        /*0000*/ 	.byte	0x04, 0x37
        /*0002*/ 	.short	(.L_3307 - .L_3306)
.L_3306:
        /*0004*/ 	.word	0x00000082


	//----- nvinfo : EIATTR_KPARAM_INFO
	.align		4
.L_3307:
        /*0008*/ 	.byte	0x04, 0x17
        /*000a*/ 	.short	(.L_3309 - .L_3308)
.L_3308:
        /*000c*/ 	.word	0x00000000
        /*0010*/ 	.short	0x0013
        /*0012*/ 	.short	0x0070
        /*0014*/ 	.byte	0x00, 0xf0, 0x11, 0x00


	//----- nvinfo : EIATTR_KPARAM_INFO
	.align		4
.L_3309:
        /*0018*/ 	.byte	0x04, 0x17
        /*001a*/ 	.short	(.L_3311 - .L_3310)
.L_3310:
        /*001c*/ 	.word	0x00000000
        /*0020*/ 	.short	0x0012
        /*0022*/ 	.short	0x0068
        /*0024*/ 	.byte	0x00, 0xf0, 0x21, 0x00


	//----- nvinfo : EIATTR_KPARAM_INFO
	.align		4
.L_3311:
        /*0028*/ 	.byte	0x04, 0x17
        /*002a*/ 	.short	(.L_3313 - .L_3312)
.L_3312:
        /*002c*/ 	.word	0x00000000
        /*0030*/ 	.short	0x0011
        /*0032*/ 	.short	0x0060
        /*0034*/ 	.byte	0x00, 0xf0, 0x05, 0x00


	//----- nvinfo : EIATTR_KPARAM_INFO
	.align		4
.L_3313:
        /*0038*/ 	.byte	0x04, 0x17
        /*003a*/ 	.short	(.L_3315 - .L_3314)
.L_3314:
        /*003c*/ 	.word	0x00000000
        /*0040*/ 	.short	0x0010
        /*0042*/ 	.short	0x005c
        /*0044*/ 	.byte	0x00, 0xf0, 0x11, 0x00


	//----- nvinfo : EIATTR_KPARAM_INFO
	.align		4
.L_3315:
        /*0048*/ 	.byte	0x04, 0x17
        /*004a*/ 	.short	(.L_3317 - .L_3316)
.L_3316:
        /*004c*/ 	.word	0x00000000
        /*0050*/ 	.short	0x000f
        /*0052*/ 	.short	0x0058
        /*0054*/ 	.byte	0x00, 0xf0, 0x11, 0x00


	//----- nvinfo : EIATTR_KPARAM_INFO
	.align		4
.L_3317:
        /*0058*/ 	.byte	0x04, 0x17
        /*005a*/ 	.short	(.L_3319 - .L_3318)
.L_3318:
        /*005c*/ 	.word	0x00000000
        /*0060*/ 	.short	0x000e
        /*0062*/ 	.short	0x0054
        /*0064*/ 	.byte	0x00, 0xf0, 0x11, 0x00


	//----- nvinfo : EIATTR_KPARAM_INFO
	.align		4
.L_3319:
        /*0068*/ 	.byte	0x04, 0x17
        /*006a*/ 	.short	(.L_3321 - .L_3320)
.L_3320:
        /*006c*/ 	.word	0x00000000
        /*0070*/ 	.short	0x000d
        /*0072*/ 	.short	0x0050
        /*0074*/ 	.byte	0x00, 0xf0, 0x11, 0x00


	//----- nvinfo : EIATTR_KPARAM_INFO
	.align		4
.L_3321:
        /*0078*/ 	.byte	0x04, 0x17
        /*007a*/ 	.short	(.L_3323 - .L_3322)
.L_3322:
        /*007c*/ 	.word	0x00000000
        /*0080*/ 	.short	0x000c
        /*0082*/ 	.short	0x004c
        /*0084*/ 	.byte	0x00, 0xf0, 0x11, 0x00


	//----- nvinfo : EIATTR_KPARAM_INFO
	.align		4
.L_3323:
        /*0088*/ 	.byte	0x04, 0x17
        /*008a*/ 	.short	(.L_3325 - .L_3324)
.L_3324:
        /*008c*/ 	.word	0x00000000
        /*0090*/ 	.short	0x000b
        /*0092*/ 	.short	0x0048
        /*0094*/ 	.byte	0x00, 0xf0, 0x11, 0x00


	//----- nvinfo : EIATTR_KPARAM_INFO
	.align		4
.L_3325:
        /*0098*/ 	.byte	0x04, 0x17
        /*009a*/ 	.short	(.L_3327 - .L_3326)
.L_3326:
        /*009c*/ 	.word	0x00000000
        /*00a0*/ 	.short	0x000a
        /*00a2*/ 	.short	0x0040
        /*00a4*/ 	.byte	0x00, 0xf0, 0x21, 0x00


	//----- nvinfo : EIATTR_KPARAM_INFO
	.align		4
.L_3327:
        /*00a8*/ 	.byte	0x04, 0x17
        /*00aa*/ 	.short	(.L_3329 - .L_3328)
.L_3328:
        /*00ac*/ 	.word	0x00000000
        /*00b0*/ 	.short	0x0009
        /*00b2*/ 	.short	0x0038
        /*00b4*/ 	.byte	0x00, 0xf0, 0x21, 0x00


	//----- nvinfo : EIATTR_KPARAM_INFO
	.align		4
.L_3329:
        /*00b8*/ 	.byte	0x04, 0x17
        /*00ba*/ 	.short	(.L_3331 - .L_3330)
.L_3330:
        /*00bc*/ 	.word	0x00000000
        /*00c0*/ 	.short	0x0008
        /*00c2*/ 	.short	0x0034
        /*00c4*/ 	.byte	0x00, 0xf0, 0x11, 0x00


	//----- nvinfo : EIATTR_KPARAM_INFO
	.align		4
.L_3331:
        /*00c8*/ 	.byte	0x04, 0x17
        /*00ca*/ 	.short	(.L_3333 - .L_3332)
.L_3332:
        /*00cc*/ 	.word	0x00000000
        /*00d0*/ 	.short	0x0007
        /*00d2*/ 	.short	0x0030
        /*00d4*/ 	.byte	0x00, 0xf0, 0x11, 0x00


	//----- nvinfo : EIATTR_KPARAM_INFO
	.align		4
.L_3333:
        /*00d8*/ 	.byte	0x04, 0x17
        /*00da*/ 	.short	(.L_3335 - .L_3334)
.L_3334:
        /*00dc*/ 	.word	0x00000000
        /*00e0*/ 	.short	0x0006
        /*00e2*/ 	.short	0x002c
        /*00e4*/ 	.byte	0x00, 0xf0, 0x11, 0x00


	//----- nvinfo : EIATTR_KPARAM_INFO
	.align		4
.L_3335:
        /*00e8*/ 	.byte	0x04, 0x17
        /*00ea*/ 	.short	(.L_3337 - .L_3336)
.L_3336:
        /*00ec*/ 	.word	0x00000000
        /*00f0*/ 	.short	0x0005
        /*00f2*/ 	.short	0x0028
        /*00f4*/ 	.byte	0x00, 0xf0, 0x11, 0x00


	//----- nvinfo : EIATTR_KPARAM_INFO
	.align		4
.L_3337:
        /*00f8*/ 	.byte	0x04, 0x17
        /*00fa*/ 	.short	(.L_3339 - .L_3338)
.L_3338:
        /*00fc*/ 	.word	0x00000000
        /*0100*/ 	.short	0x0004
        /*0102*/ 	.short	0x0020
        /*0104*/ 	.byte	0x00, 0xf0, 0x21, 0x00


	//----- nvinfo : EIATTR_KPARAM_INFO
	.align		4
.L_3339:
        /*0108*/ 	.byte	0x04, 0x17
        /*010a*/ 	.short	(.L_3341 - .L_3340)
.L_3340:
        /*010c*/ 	.word	0x00000000
        /*0110*/ 	.short	0x0003
        /*0112*/ 	.short	0x0018
        /*0114*/ 	.byte	0x00, 0xf0, 0x21, 0x00


	//----- nvinfo : EIATTR_KPARAM_INFO
	.align		4
.L_3341:
        /*0118*/ 	.byte	0x04, 0x17
        /*011a*/ 	.short	(.L_3343 - .L_3342)
.L_3342:
        /*011c*/ 	.word	0x00000000
        /*0120*/ 	.short	0x0002
        /*0122*/ 	.short	0x0010
        /*0124*/ 	.byte	0x00, 0xf0, 0x21, 0x00


	//----- nvinfo : EIATTR_KPARAM_INFO
	.align		4
.L_3343:
        /*0128*/ 	.byte	0x04, 0x17
        /*012a*/ 	.short	(.L_3345 - .L_3344)
.L_3344:
        /*012c*/ 	.word	0x00000000
        /*0130*/ 	.short	0x0001
        /*0132*/ 	.short	0x0008
        /*0134*/ 	.byte	0x00, 0xf0, 0x21, 0x00


	//----- nvinfo : EIATTR_KPARAM_INFO
	.align		4
.L_3345:
        /*0138*/ 	.byte	0x04, 0x17
        /*013a*/ 	.short	(.L_3347 - .L_3346)
.L_3346:
        /*013c*/ 	.word	0x00000000
        /*0140*/ 	.short	0x0000
        /*0142*/ 	.short	0x0000
        /*0144*/ 	.byte	0x00, 0xf0, 0x21, 0x00


	//----- nvinfo : EIATTR_SPARSE_MMA_MASK
	.align		4
.L_3347:
        /*0148*/ 	.byte	0x03, 0x50
        /*014a*/ 	.short	0x0000


	//----- nvinfo : EIATTR_MAXREG_COUNT
	.align		4
        /*014c*/ 	.byte	0x03, 0x1b
        /*014e*/ 	.short	0x00ff


	//----- nvinfo : EIATTR_NUM_BARRIERS
	.align		4
        /*0150*/ 	.byte	0x02, 0x4c
        /*0152*/ 	.byte	0x01
	.zero		1


	//----- nvinfo : EIATTR_MERCURY_ISA_VERSION
	.align		4
        /*0154*/ 	.byte	0x03, 0x5f
        /*0156*/ 	.short	0x0101


	//----- nvinfo : EIATTR_EXIT_INSTR_OFFSETS
	.align		4
        /*0158*/ 	.byte	0x04, 0x1c
        /*015a*/ 	.short	(.L_3349 - .L_3348)


	//   ....[0]....
.L_3348:
        /*015c*/ 	.word	0x000001d0


	//   ....[1]....
        /*0160*/ 	.word	0x00000d90


	//   ....[2]....
        /*0164*/ 	.word	0x0000fd60


	//   ....[3]....
        /*0168*/ 	.word	0x00010070


	//   ....[4]....
        /*016c*/ 	.word	0x000101e0


	//   ....[5]....
        /*0170*/ 	.word	0x00010270


	//   ....[6]....
        /*0174*/ 	.word	0x000102b0


	//----- nvinfo : EIATTR_CRS_STACK_SIZE
	.align		4
.L_3349:
        /*0178*/ 	.byte	0x04, 0x1e
        /*017a*/ 	.short	(.L_3351 - .L_3350)
.L_3350:
        /*017c*/ 	.word	0x00000000


	//----- nvinfo : EIATTR_CBANK_PARAM_SIZE
	.align		4
.L_3351:
        /*0180*/ 	.byte	0x03, 0x19
        /*0182*/ 	.short	0x0074


	//----- nvinfo : EIATTR_PARAM_CBANK
	.align		4
        /*0184*/ 	.byte	0x04, 0x0a
        /*0186*/ 	.short	(.L_3353 - .L_3352)
	.align		4
.L_3352:
        /*0188*/ 	.word	index@(.nv.constant0._Z23gemm_half_q_half_kernelILi2ELi190ELb1ELb1ELi32EEvPK6__halfPKjS4_S2_PS0_iiiiPKtS7_iiiiiibS2_i)
        /*018c*/ 	.short	0x0210
        /*018e*/ 	.short	0x0074


	//----- nvinfo : EIATTR_SW_WAR
	.align		4
.L_3353:
        /*0190*/ 	.byte	0x04, 0x36
        /*0192*/ 	.short	(.L_3355 - .L_3354)
.L_3354:
        /*0194*/ 	.word	0x00000008
.L_3355:


//--------------------- .nv.info._Z23gemm_half_q_half_kernelILi2ELi160ELb1ELb1ELi32EEvPK6__halfPKjS4_S2_PS0_iiiiPKtS7_iiiiiibS2_i --------------------------
	.section	.nv.info._Z23gemm_half_q_half_kernelILi2ELi160ELb1ELb1ELi32EEvPK6__halfPKjS4_S2_PS0_iiiiPKtS7_iiiiiibS2_i,"",@"SHT_CUDA_INFO"
	.sectionflags	@""
	.align	4


	//----- nvinfo : EIATTR_CUDA_API_VERSION
	.align		4
        /*0000*/ 	.byte	0x04, 0x37
        /*0002*/ 	.short	(.L_3357 - .L_3356)
.L_3356:
        /*0004*/ 	.word	0x00000082


	//----- nvinfo : EIATTR_KPARAM_INFO
	.align		4
.L_3357:
        /*0008*/ 	.byte	0x04, 0x17
        /*000a*/ 	.short	(.L_3359 - .L_3358)
.L_3358:
        /*000c*/ 	.word	0x00000000
        /*0010*/ 	.short	0x0013
        /*0012*/ 	.short	0x0070
        /*0014*/ 	.byte	0x00, 0xf0, 0x11, 0x00


	//----- nvinfo : EIATTR_KPARAM_INFO
	.align		4
.L_3359:
        /*0018*/ 	.byte	0x04, 0x17
        /*001a*/ 	.short	(.L_3361 - .L_3360)
.L_3360:
        /*001c*/ 	.word	0x00000000
        /*0020*/ 	.short	0x0012
        /*0022*/ 	.short	0x0068
        /*0024*/ 	.byte	0x00, 0xf0, 0x21, 0x00


	//----- nvinfo : EIATTR_KPARAM_INFO
	.align		4
.L_3361:
        /*0028*/ 	.byte	0x04, 0x17
        /*002a*/ 	.short	(.L_3363 - .L_3362)
.L_3362:
        /*002c*/ 	.word	0x00000000
        /*0030*/ 	.short	0x0011
        /*0032*/ 	.short	0x0060
        /*0034*/ 	.byte	0x00, 0xf0, 0x05, 0x00


	//----- nvinfo : EIATTR_KPARAM_INFO
	.align		4
.L_3363:
        /*0038*/ 	.byte	0x04, 0x17
        /*003a*/ 	.short	(.L_3365 - .L_3364)
.L_3364:
        /*003c*/ 	.word	0x00000000
        /*0040*/ 	.short	0x0010
        /*0042*/ 	.short	0x005c
        /*0044*/ 	.byte	0x00, 0xf0, 0x11, 0x00


	//----- nvinfo : EIATTR_KPARAM_INFO
	.align		4
.L_3365:
        /*0048*/ 	.byte	0x04, 0x17
        /*004a*/ 	.short	(.L_3367 - .L_3366)
.L_3366:
        /*004c*/ 	.word	0x00000000
        /*0050*/ 	.short	0x000f
        /*0052*/ 	.short	0x0058
        /*0054*/ 	.byte	0x00, 0xf0, 0x11, 0x00


	//----- nvinfo : EIATTR_KPARAM_INFO
	.align		4
.L_3367:
        /*0058*/ 	.byte	0x04, 0x17
        /*005a*/ 	.short	(.L_3369 - .L_3368)
.L_3368:
        /*005c*/ 	.word	0x00000000
        /*0060*/ 	.short	0x000e
        /*0062*/ 	.short	0x0054
        /*0064*/ 	.byte	0x00, 0xf0, 0x11, 0x00


	//----- nvinfo : EIATTR_KPARAM_INFO
	.align		4
.L_3369:
        /*0068*/ 	.byte	0x04, 0x17
        /*006a*/ 	.short	(.L_3371 - .L_3370)
.L_3370:
        /*006c*/ 	.word	0x00000000
        /*0070*/ 	.short	0x000d
        /*0072*/ 	.short	0x0050
        /*0074*/ 	.byte	0x00, 0xf0, 0x11, 0x00


	//----- nvinfo : EIATTR_KPARAM_INFO
	.align		4
.L_3371:
        /*0078*/ 	.byte	0x04, 0x17
        /*007a*/ 	.short	(.L_3373 - .L_3372)
.L_3372:
        /*007c*/ 	.word	0x00000000
        /*0080*/ 	.short	0x000c
        /*0082*/ 	.short	0x004c
        /*0084*/ 	.byte	0x00, 0xf0, 0x11, 0x00


	//----- nvinfo : EIATTR_KPARAM_INFO
	.align		4
.L_3373:
        /*0088*/ 	.byte	0x04, 0x17
        /*008a*/ 	.short	(.L_3375 - .L_3374)
.L_3374:
        /*008c*/ 	.word	0x00000000
        /*0090*/ 	.short	0x000b
        /*0092*/ 	.short	0x0048
        /*0094*/ 	.byte	0x00, 0xf0, 0x11, 0x00


	//----- nvinfo : EIATTR_KPARAM_INFO
	.align		4
.L_3375:
        /*0098*/ 	.byte	0x04, 0x17
        /*009a*/ 	.short	(.L_3377 - .L_3376)
.L_3376:
        /*009c*/ 	.word	0x00000000
        /*00a0*/ 	.short	0x000a
        /*00a2*/ 	.short	0x0040
        /*00a4*/ 	.byte	0x00, 0xf0, 0x21, 0x00


	//----- nvinfo : EIATTR_KPARAM_INFO
	.align		4
.L_3377:
        /*00a8*/ 	.byte	0x04, 0x17
        /*00aa*/ 	.short	(.L_3379 - .L_3378)
.L_3378:
        /*00ac*/ 	.word	0x00000000
        /*00b0*/ 	.short	0x0009
        /*00b2*/ 	.short	0x0038
        /*00b4*/ 	.byte	0x00, 0xf0, 0x21, 0x00


	//----- nvinfo : EIATTR_KPARAM_INFO
	.align		4
.L_3379:
        /*00b8*/ 	.byte	0x04, 0x17
        /*00ba*/ 	.short	(.L_3381 - .L_3380)
.L_3380:
        /*00bc*/ 	.word	0x00000000
        /*00c0*/ 	.short	0x0008
        /*00c2*/ 	.short	0x0034
        /*00c4*/ 	.byte	0x00, 0xf0, 0x11, 0x00


	//----- nvinfo : EIATTR_KPARAM_INFO
	.align		4
.L_3381:
        /*00c8*/ 	.byte	0x04, 0x17
        /*00ca*/ 	.short	(.L_3383 - .L_3382)
.L_3382:
        /*00cc*/ 	.word	0x00000000
        /*00d0*/ 	.short	0x0007
        /*00d2*/ 	.short	0x0030
        /*00d4*/ 	.byte	0x00, 0xf0, 0x11, 0x00


	//----- nvinfo : EIATTR_KPARAM_INFO
	.align		4
.L_3383:
        /*00d8*/ 	.byte	0x04, 0x17
        /*00da*/ 	.short	(.L_3385 - .L_3384)
.L_3384:
        /*00dc*/ 	.word	0x00000000
        /*00e0*/ 	.short	0x0006
        /*00e2*/ 	.short	0x002c
        /*00e4*/ 	.byte	0x00, 0xf0, 0x11, 0x00


	//----- nvinfo : EIATTR_KPARAM_INFO
	.align		4
.L_3385:
        /*00e8*/ 	.byte	0x04, 0x17
        /*00ea*/ 	.short	(.L_3387 - .L_3386)
.L_3386:
        /*00ec*/ 	.word	0x00000000
        /*00f0*/ 	.short	0x0005
        /*00f2*/ 	.short	0x0028
        /*00f4*/ 	.byte	0x00, 0xf0, 0x11, 0x00


	//----- nvinfo : EIATTR_KPARAM_INFO
	.align		4
.L_3387:
        /*00f8*/ 	.byte	0x04, 0x17
        /*00fa*/ 	.short	(.L_3389 - .L_3388)
.L_3388:
        /*00fc*/ 	.word	0x00000000
        /*0100*/ 	.short	0x0004
        /*0102*/ 	.short	0x0020
        /*0104*/ 	.byte	0x00, 0xf0, 0x21, 0x00


	//----- nvinfo : EIATTR_KPARAM_INFO
	.align		4
.L_3389:
        /*0108*/ 	.byte	0x04, 0x17
        /*010a*/ 	.short	(.L_3391 - .L_3390)
.L_3390:
        /*010c*/ 	.word	0x00000000
        /*0110*/ 	.short	0x0003
        /*0112*/ 	.short	0x0018
        /*0114*/ 	.byte	0x00, 0xf0, 0x21, 0x00


	//----- nvinfo : EIATTR_KPARAM_INFO
	.align		4
.L_3391:
        /*0118*/ 	.byte	0x04, 0x17
        /*011a*/ 	.short	(.L_3393 - .L_3392)
.L_3392:
        /*011c*/ 	.word	0x00000000
        /*0120*/ 	.short	0x0002
        /*0122*/ 	.short	0x0010
        /*0124*/ 	.byte	0x00, 0xf0, 0x21, 0x00


	//----- nvinfo : EIATTR_KPARAM_INFO
	.align		4
.L_3393:
        /*0128*/ 	.byte	0x04, 0x17
        /*012a*/ 	.short	(.L_3395 - .L_3394)
.L_3394:
        /*012c*/ 	.word	0x00000000
        /*0130*/ 	.short	0x0001
        /*0132*/ 	.short	0x0008
        /*0134*/ 	.byte	0x00, 0xf0, 0x21, 0x00


	//----- nvinfo : EIATTR_KPARAM_INFO
	.align		4
.L_3395:
        /*0138*/ 	.byte	0x04, 0x17
        /*013a*/ 	.short	(.L_3397 - .L_3396)
.L_3396:
        /*013c*/ 	.word	0x00000000
        /*0140*/ 	.short	0x0000
        /*0142*/ 	.short	0x0000
        /*0144*/ 	.byte	0x00, 0xf0, 0x21, 0x00


	//----- nvinfo : EIATTR_SPARSE_MMA_MASK
	.align		4
.L_3397:
        /*0148*/ 	.byte	0x03, 0x50
        /*014a*/ 	.short	0x0000


	//----- nvinfo : EIATTR_MAXREG_COUNT
	.align		4
        /*014c*/ 	.byte	0x03, 0x1b
        /*014e*/ 	.short	0x00ff


	//----- nvinfo : EIATTR_NUM_BARRIERS
	.align		4
        /*0150*/ 	.byte	0x02, 0x4c
        /*0152*/ 	.byte	0x01
	.zero		1


	//----- nvinfo : EIATTR_MERCURY_ISA_VERSION
	.align		4
        /*0154*/ 	.byte	0x03, 0x5f
        /*0156*/ 	.short	0x0101


	//----- nvinfo : EIATTR_EXIT_INSTR_OFFSETS
	.align		4
        /*0158*/ 	.byte	0x04, 0x1c
        /*015a*/ 	.short	(.L_3399 - .L_3398)


	//   ....[0]....
.L_3398:
        /*015c*/ 	.word	0x000001d0


	//   ....[1]....
        /*0160*/ 	.word	0x000008f0


	//   ....[2]....
        /*0164*/ 	.word	0x00007b10


	//   ....[3]....
        /*0168*/ 	.word	0x00007e30


	//   ....[4]....
        /*016c*/ 	.word	0x00007fa0


	//   ....[5]....
        /*0170*/ 	.word	0x00008040


	//   ....[6]....
        /*0174*/ 	.word	0x00008080


	//----- nvinfo : EIATTR_CRS_STACK_SIZE
	.align		4
.L_3399:
        /*0178*/ 	.byte	0x04, 0x1e
        /*017a*/ 	.short	(.L_3401 - .L_3400)
.L_3400:
        /*017c*/ 	.word	0x00000000


	//----- nvinfo : EIATTR_CBANK_PARAM_SIZE
	.align		4
.L_3401:
        /*0180*/ 	.byte	0x03, 0x19
        /*0182*/ 	.short	0x0074


	//----- nvinfo : EIATTR_PARAM_CBANK
	.align		4
        /*0184*/ 	.byte	0x04, 0x0a
        /*0186*/ 	.short	(.L_3403 - .L_3402)
	.align		4
.L_3402:
        /*0188*/ 	.word	index@(.nv.constant0._Z23gemm_half_q_half_kernelILi2ELi160ELb1ELb1ELi32EEvPK6__halfPKjS4_S2_PS0_iiiiPKtS7_iiiiiibS2_i)
        /*018c*/ 	.short	0x0210
        /*018e*/ 	.short	0x0074


	//----- nvinfo : EIATTR_SW_WAR
	.align		4
.L_3403:
        /*0190*/ 	.byte	0x04, 0x36
        /*0192*/ 	.short	(.L_3405 - .L_3404)
.L_3404:
        /*0194*/ 	.word	0x00000008
.L_3405:


//--------------------- .nv.info._Z23gemm_half_q_half_kernelILi2ELi40ELb1ELb1ELi32EEvPK6__halfPKjS4_S2_PS0_iiiiPKtS7_iiiiiibS2_i --------------------------
	.section	.nv.info._Z23gemm_half_q_half_kernelILi2ELi40ELb1ELb1ELi32EEvPK6__halfPKjS4_S2_PS0_iiiiPKtS7_iiiiiibS2_i,"",@"SHT_CUDA_INFO"
	.sectionflags	@""
	.align	4


	//----- nvinfo : EIATTR_CUDA_API_VERSION
	.align		4
        /*0000*/ 	.byte	0x04, 0x37
        /*0002*/ 	.short	(.L_3407 - .L_3406)
.L_3406:
        /*0004*/ 	.word	0x00000082


	//----- nvinfo : EIATTR_KPARAM_INFO
	.align		4
.L_3407:
        /*0008*/ 	.byte	0x04, 0x17
        /*000a*/ 	.short	(.L_3409 - .L_3408)
.L_3408:
        /*000c*/ 	.word	0x00000000
        /*0010*/ 	.short	0x0013
        /*0012*/ 	.short	0x0070
        /*0014*/ 	.byte	0x00, 0xf0, 0x11, 0x00


	//----- nvinfo : EIATTR_KPARAM_INFO
	.align		4
.L_3409:
        /*0018*/ 	.byte	0x04, 0x17
        /*001a*/ 	.short	(.L_3411 - .L_3410)
.L_3410:
        /*001c*/ 	.word	0x00000000
        /*0020*/ 	.short	0x0012
        /*0022*/ 	.short	0x0068
        /*0024*/ 	.byte	0x00, 0xf0, 0x21, 0x00


	//----- nvinfo : EIATTR_KPARAM_INFO
	.align		4
.L_3411:
        /*0028*/ 	.byte	0x04, 0x17
        /*002a*/ 	.short	(.L_3413 - .L_3412)
.L_3412:
        /*002c*/ 	.word	0x00000000
        /*0030*/ 	.short	0x0011
        /*0032*/ 	.short	0x0060
        /*0034*/ 	.byte	0x00, 0xf0, 0x05, 0x00


	//----- nvinfo : EIATTR_KPARAM_INFO
	.align		4
.L_3413:
        /*0038*/ 	.byte	0x04, 0x17
        /*003a*/ 	.short	(.L_3415 - .L_3414)
.L_3414:
        /*003c*/ 	.word	0x00000000
        /*0040*/ 	.short	0x0010
        /*0042*/ 	.short	0x005c
        /*0044*/ 	.byte	0x00, 0xf0, 0x11, 0x00


	//----- nvinfo : EIATTR_KPARAM_INFO
	.align		4
.L_3415:
        /*0048*/ 	.byte	0x04, 0x17
        /*004a*/ 	.short	(.L_3417 - .L_3416)
.L_3416:
        /*004c*/ 	.word	0x00000000
        /*0050*/ 	.short	0x000f
        /*0052*/ 	.short	0x0058
        /*0054*/ 	.byte	0x00, 0xf0, 0x11, 0x00


	//----- nvinfo : EIATTR_KPARAM_INFO
	.align		4
.L_3417:
        /*0058*/ 	.byte	0x04, 0x17
        /*005a*/ 	.short	(.L_3419 - .L_3418)
.L_3418:
        /*005c*/ 	.word	0x00000000
        /*0060*/ 	.short	0x000e
        /*0062*/ 	.short	0x0054
        /*0064*/ 	.byte	0x00, 0xf0, 0x11, 0x00


	//----- nvinfo : EIATTR_KPARAM_INFO
	.align		4
.L_3419:
        /*0068*/ 	.byte	0x04, 0x17
        /*006a*/ 	.short	(.L_3421 - .L_3420)
.L_3420:
        /*006c*/ 	.word	0x00000000
        /*0070*/ 	.short	0x000d
        /*0072*/ 	.short	0x0050
        /*0074*/ 	.byte	0x00, 0xf0, 0x11, 0x00


	//----- nvinfo : EIATTR_KPARAM_INFO
	.align		4
.L_3421:
        /*0078*/ 	.byte	0x04, 0x17
        /*007a*/ 	.short	(.L_3423 - .L_3422)
.L_3422:
        /*007c*/ 	.word	0x00000000
        /*0080*/ 	.short	0x000c
        /*0082*/ 	.short	0x004c
        /*0084*/ 	.byte	0x00, 0xf0, 0x11, 0x00


	//----- nvinfo : EIATTR_KPARAM_INFO
	.align		4
.L_3423:
        /*0088*/ 	.byte	0x04, 0x17
        /*008a*/ 	.short	(.L_3425 - .L_3424)
.L_3424:
        /*008c*/ 	.word	0x00000000
        /*0090*/ 	.short	0x000b
        /*0092*/ 	.short	0x0048
        /*0094*/ 	.byte	0x00, 0xf0, 0x11, 0x00


	//----- nvinfo : EIATTR_KPARAM_INFO
	.align		4
.L_3425:
        /*0098*/ 	.byte	0x04, 0x17
        /*009a*/ 	.short	(.L_3427 - .L_3426)
.L_3426:
        /*009c*/ 	.word	0x00000000
        /*00a0*/ 	.short	0x000a
        /*00a2*/ 	.short	0x0040
        /*00a4*/ 	.byte	0x00, 0xf0, 0x21, 0x00


	//----- nvinfo : EIATTR_KPARAM_INFO
	.align		4
.L_3427:
        /*00a8*/ 	.byte	0x04, 0x17
        /*00aa*/ 	.short	(.L_3429 - .L_3428)
.L_3428:
        /*00ac*/ 	.word	0x00000000
        /*00b0*/ 	.short	0x0009
        /*00b2*/ 	.short	0x0038
        /*00b4*/ 	.byte	0x00, 0xf0, 0x21, 0x00


	//----- nvinfo : EIATTR_KPARAM_INFO
	.align		4
.L_3429:
        /*00b8*/ 	.byte	0x04, 0x17
        /*00ba*/ 	.short	(.L_3431 - .L_3430)
.L_3430:
        /*00bc*/ 	.word	0x00000000
        /*00c0*/ 	.short	0x0008
        /*00c2*/ 	.short	0x0034
        /*00c4*/ 	.byte	0x00, 0xf0, 0x11, 0x00


	//----- nvinfo : EIATTR_KPARAM_INFO
	.align		4
.L_3431:
        /*00c8*/ 	.byte	0x04, 0x17
        /*00ca*/ 	.short	(.L_3433 - .L_3432)
.L_3432:
        /*00cc*/ 	.word	0x00000000
        /*00d0*/ 	.short	0x0007
        /*00d2*/ 	.short	0x0030
        /*00d4*/ 	.byte	0x00, 0xf0, 0x11, 0x00


	//----- nvinfo : EIATTR_KPARAM_INFO
	.align		4
.L_3433:
        /*00d8*/ 	.byte	0x04, 0x17
        /*00da*/ 	.short	(.L_3435 - .L_3434)
.L_3434:
        /*00dc*/ 	.word	0x00000000
        /*00e0*/ 	.short	0x0006
        /*00e2*/ 	.short	0x002c
        /*00e4*/ 	.byte	0x00, 0xf0, 0x11, 0x00


	//----- nvinfo : EIATTR_KPARAM_INFO
	.align		4
.L_3435:
        /*00e8*/ 	.byte	0x04, 0x17
        /*00ea*/ 	.short	(.L_3437 - .L_3436)
.L_3436:
        /*00ec*/ 	.word	0x00000000
        /*00f0*/ 	.short	0x0005
        /*00f2*/ 	.short	0x0028
        /*00f4*/ 	.byte	0x00, 0xf0, 0x11, 0x00


	//----- nvinfo : EIATTR_KPARAM_INFO
	.align		4
.L_3437:
        /*00f8*/ 	.byte	0x04, 0x17
        /*00fa*/ 	.short	(.L_3439 - .L_3438)
.L_3438:
        /*00fc*/ 	.word	0x00000000
        /*0100*/ 	.short	0x0004
        /*0102*/ 	.short	0x0020
        /*0104*/ 	.byte	0x00, 0xf0, 0x21, 0x00


	//----- nvinfo : EIATTR_KPARAM_INFO
	.align		4
.L_3439:
        /*0108*/ 	.byte	0x04, 0x17
        /*010a*/ 	.short	(.L_3441 - .L_3440)
.L_3440:
        /*010c*/ 	.word	0x00000000
        /*0110*/ 	.short	0x0003
        /*0112*/ 	.short	0x0018
        /*0114*/ 	.byte	0x00, 0xf0, 0x21, 0x00


	//----- nvinfo : EIATTR_KPARAM_INFO
	.align		4
.L_3441:
        /*0118*/ 	.byte	0x04, 0x17
        /*011a*/ 	.short	(.L_3443 - .L_3442)
.L_3442:
        /*011c*/ 	.word	0x00000000
        /*0120*/ 	.short	0x0002
        /*0122*/ 	.short	0x0010
        /*0124*/ 	.byte	0x00, 0xf0, 0x21, 0x00


	//----- nvinfo : EIATTR_KPARAM_INFO
	.align		4
.L_3443:
        /*0128*/ 	.byte	0x04, 0x17
        /*012a*/ 	.short	(.L_3445 - .L_3444)
.L_3444:
        /*012c*/ 	.word	0x00000000
        /*0130*/ 	.short	0x0001
        /*0132*/ 	.short	0x0008
        /*0134*/ 	.byte	0x00, 0xf0, 0x21, 0x00


	//----- nvinfo : EIATTR_KPARAM_INFO
	.align		4
.L_3445:
        /*0138*/ 	.byte	0x04, 0x17
        /*013a*/ 	.short	(.L_3447 - .L_3446)
.L_3446:
        /*013c*/ 	.word	0x00000000
        /*0140*/ 	.short	0x0000
        /*0142*/ 	.short	0x0000
        /*0144*/ 	.byte	0x00, 0xf0, 0x21, 0x00


	//----- nvinfo : EIATTR_SPARSE_MMA_MASK
	.align		4
.L_3447:
        /*0148*/ 	.byte	0x03, 0x50
        /*014a*/ 	.short	0x0000


	//----- nvinfo : EIATTR_MAXREG_COUNT
	.align		4
        /*014c*/ 	.byte	0x03, 0x1b
        /*014e*/ 	.short	0x00ff


	//----- nvinfo : EIATTR_NUM_BARRIERS
	.align		4
        /*0150*/ 	.byte	0x02, 0x4c
        /*0152*/ 	.byte	0x01
	.zero		1


	//----- nvinfo : EIATTR_MERCURY_ISA_VERSION
	.align		4
        /*0154*/ 	.byte	0x03, 0x5f
        /*0156*/ 	.short	0x0101


	//----- nvinfo : EIATTR_EXIT_INSTR_OFFSETS
	.align		4
        /*0158*/ 	.byte	0x04, 0x1c
        /*015a*/ 	.short	(.L_3449 - .L_3448)


	//   ....[0]....
.L_3448:
        /*015c*/ 	.word	0x000001d0


	//   ....[1]....
        /*0160*/ 	.word	0x00000900


	//   ....[2]....
        /*0164*/ 	.word	0x00006cb0


	//   ....[3]....
        /*0168*/ 	.word	0x00006fd0


	//   ....[4]....
        /*016c*/ 	.word	0x00007140


	//   ....[5]....
        /*0170*/ 	.word	0x000071e0


	//   ....[6]....
        /*0174*/ 	.word	0x00007220


	//----- nvinfo : EIATTR_CRS_STACK_SIZE
	.align		4
.L_3449:
        /*0178*/ 	.byte	0x04, 0x1e
        /*017a*/ 	.short	(.L_3451 - .L_3450)
.L_3450:
        /*017c*/ 	.word	0x00000000


	//----- nvinfo : EIATTR_CBANK_PARAM_SIZE
	.align		4
.L_3451:
        /*0180*/ 	.byte	0x03, 0x19
        /*0182*/ 	.short	0x0074


	//----- nvinfo : EIATTR_PARAM_CBANK
	.align		4
        /*0184*/ 	.byte	0x04, 0x0a
        /*0186*/ 	.short	(.L_3453 - .L_3452)
	.align		4
.L_3452:
        /*0188*/ 	.word	index@(.nv.constant0._Z23gemm_half_q_half_kernelILi2ELi40ELb1ELb1ELi32EEvPK6__halfPKjS4_S2_PS0_iiiiPKtS7_iiiiiibS2_i)
        /*018c*/ 	.short	0x0210
        /*018e*/ 	.short	0x0074


	//----- nvinfo : EIATTR_SW_WAR
	.align		4
.L_3453:
        /*0190*/ 	.byte	0x04, 0x36
        /*0192*/ 	.short	(.L_3455 - .L_3454)
.L_3454:
        /*0194*/ 	.word	0x00000008
.L_3455:


//--------------------- .nv.info._Z23gemm_half_q_half_kernelILi2ELi10ELb1ELb1ELi32EEvPK6__halfPKjS4_S2_PS0_iiiiPKtS7_iiiiiibS2_i --------------------------
	.section	.nv.info._Z23gemm_half_q_half_kernelILi2ELi10ELb1ELb1ELi32EEvPK6__halfPKjS4_S2_PS0_iiiiPKtS7_iiiiiibS2_i,"",@"SHT_CUDA_INFO"
	.sectionflags	@""
	.align	4


	//----- nvinfo : EIATTR_CUDA_API_VERSION
	.align		4
        /*0000*/ 	.byte	0x04, 0x37
        /*0002*/ 	.short	(.L_3457 - .L_3456)
.L_3456:
        /*0004*/ 	.word	0x00000082


	//----- nvinfo : EIATTR_KPARAM_INFO
	.align		4
.L_3457:
        /*0008*/ 	.byte	0x04, 0x17
        /*000a*/ 	.short	(.L_3459 - .L_3458)
.L_3458:
        /*000c*/ 	.word	0x00000000
        /*0010*/ 	.short	0x0013
        /*0012*/ 	.short	0x0070
        /*0014*/ 	.byte	0x00, 0xf0, 0x11, 0x00


	//----- nvinfo : EIATTR_KPARAM_INFO
	.align		4
.L_3459:
        /*0018*/ 	.byte	0x04, 0x17
        /*001a*/ 	.short	(.L_3461 - .L_3460)
.L_3460:
        /*001c*/ 	.word	0x00000000
        /*0020*/ 	.short	0x0012
        /*0022*/ 	.short	0x0068
        /*0024*/ 	.byte	0x00, 0xf0, 0x21, 0x00


	//----- nvinfo : EIATTR_KPARAM_INFO
	.align		4
.L_3461:
        /*0028*/ 	.byte	0x04, 0x17
        /*002a*/ 	.short	(.L_3463 - .L_3462)
.L_3462:
        /*002c*/ 	.word	0x00000000
        /*0030*/ 	.short	0x0011
        /*0032*/ 	.short	0x0060
        /*0034*/ 	.byte	0x00, 0xf0, 0x05, 0x00


	//----- nvinfo : EIATTR_KPARAM_INFO
	.align		4
.L_3463:
        /*0038*/ 	.byte	0x04, 0x17
        /*003a*/ 	.short	(.L_3465 - .L_3464)
.L_3464:
        /*003c*/ 	.word	0x00000000
        /*0040*/ 	.short	0x0010
        /*0042*/ 	.short	0x005c
        /*0044*/ 	.byte	0x00, 0xf0, 0x11, 0x00


	//----- nvinfo : EIATTR_KPARAM_INFO
	.align		4
.L_3465:
        /*0048*/ 	.byte	0x04, 0x17
        /*004a*/ 	.short	(.L_3467 - .L_3466)
.L_3466:
        /*004c*/ 	.word	0x00000000
        /*0050*/ 	.short	0x000f
        /*0052*/ 	.short	0x0058
        /*0054*/ 	.byte	0x00, 0xf0, 0x11, 0x00


	//----- nvinfo : EIATTR_KPARAM_INFO
	.align		4
.L_3467:
        /*0058*/ 	.byte	0x04, 0x17
        /*005a*/ 	.short	(.L_3469 - .L_3468)
.L_3468:
        /*005c*/ 	.word	0x00000000
        /*0060*/ 	.short	0x000e
        /*0062*/ 	.short	0x0054
        /*0064*/ 	.byte	0x00, 0xf0, 0x11, 0x00


	//----- nvinfo : EIATTR_KPARAM_INFO
	.align		4
.L_3469:
        /*0068*/ 	.byte	0x04, 0x17
        /*006a*/ 	.short	(.L_3471 - .L_3470)
.L_3470:
        /*006c*/ 	.word	0x00000000
        /*0070*/ 	.short	0x000d
        /*0072*/ 	.short	0x0050
        /*0074*/ 	.byte	0x00, 0xf0, 0x11, 0x00


	//----- nvinfo : EIATTR_KPARAM_INFO
	.align		4
.L_3471:
        /*0078*/ 	.byte	0x04, 0x17
        /*007a*/ 	.short	(.L_3473 - .L_3472)
.L_3472:
        /*007c*/ 	.word	0x00000000
        /*0080*/ 	.short	0x000c
        /*0082*/ 	.short	0x004c
        /*0084*/ 	.byte	0x00, 0xf0, 0x11, 0x00


	//----- nvinfo : EIATTR_KPARAM_INFO
	.align		4
.L_3473:
        /*0088*/ 	.byte	0x04, 0x17
        /*008a*/ 	.short	(.L_3475 - .L_3474)
.L_3474:
        /*008c*/ 	.word	0x00000000
        /*0090*/ 	.short	0x000b
        /*0092*/ 	.short	0x0048
        /*0094*/ 	.byte	0x00, 0xf0, 0x11, 0x00


	//----- nvinfo : EIATTR_KPARAM_INFO
	.align		4
.L_3475:
        /*0098*/ 	.byte	0x04, 0x17
        /*009a*/ 	.short	(.L_3477 - .L_3476)
.L_3476:
        /*009c*/ 	.word	0x00000000
        /*00a0*/ 	.short	0x000a
        /*00a2*/ 	.short	0x0040
        /*00a4*/ 	.byte	0x00, 0xf0, 0x21, 0x00


	//----- nvinfo : EIATTR_KPARAM_INFO
	.align		4
.L_3477:
        /*00a8*/ 	.byte	0x04, 0x17
        /*00aa*/ 	.short	(.L_3479 - .L_3478)
.L_3478:
        /*00ac*/ 	.word	0x00000000
        /*00b0*/ 	.short	0x0009
        /*00b2*/ 	.short	0x0038
        /*00b4*/ 	.byte	0x00, 0xf0, 0x21, 0x00


	//----- nvinfo : EIATTR_KPARAM_INFO
	.align		4
.L_3479:
        /*00b8*/ 	.byte	0x04, 0x17
        /*00ba*/ 	.short	(.L_3481 - .L_3480)
.L_3480:
        /*00bc*/ 	.word	0x00000000
        /*00c0*/ 	.short	0x0008
        /*00c2*/ 	.short	0x0034
        /*00c4*/ 	.byte	0x00, 0xf0, 0x11, 0x00


	//----- nvinfo : EIATTR_KPARAM_INFO
	.align		4
.L_3481:
        /*00c8*/ 	.byte	0x04, 0x17
        /*00ca*/ 	.short	(.L_3483 - .L_3482)
.L_3482:
        /*00cc*/ 	.word	0x00000000
        /*00d0*/ 	.short	0x0007
        /*00d2*/ 	.short	0x0030
        /*00d4*/ 	.byte	0x00, 0xf0, 0x11, 0x00


	//----- nvinfo : EIATTR_KPARAM_INFO
	.align		4
.L_3483:
        /*00d8*/ 	.byte	0x04, 0x17
        /*00da*/ 	.short	(.L_3485 - .L_3484)
.L_3484:
        /*00dc*/ 	.word	0x00000000
        /*00e0*/ 	.short	0x0006
        /*00e2*/ 	.short	0x002c
        /*00e4*/ 	.byte	0x00, 0xf0, 0x11, 0x00


	//----- nvinfo : EIATTR_KPARAM_INFO
	.align		4
.L_3485:
        /*00e8*/ 	.byte	0x04, 0x17
        /*00ea*/ 	.short	(.L_3487 - .L_3486)
.L_3486:
        /*00ec*/ 	.word	0x00000000
        /*00f0*/ 	.short	0x0005
        /*00f2*/ 	.short	0x0028
        /*00f4*/ 	.byte	0x00, 0xf0, 0x11, 0x00


	//----- nvinfo : EIATTR_KPARAM_INFO
	.align		4
.L_3487:
        /*00f8*/ 	.byte	0x04, 0x17
        /*00fa*/ 	.short	(.L_3489 - .L_3488)
.L_3488:
        /*00fc*/ 	.word	0x00000000
        /*0100*/ 	.short	0x0004
        /*0102*/ 	.short	0x0020
        /*0104*/ 	.byte	0x00, 0xf0, 0x21, 0x00


	//----- nvinfo : EIATTR_KPARAM_INFO
	.align		4
.L_3489:
        /*0108*/ 	.byte	0x04, 0x17
        /*010a*/ 	.short	(.L_3491 - .L_3490)
.L_3490:
        /*010c*/ 	.word	0x00000000
        /*0110*/ 	.short	0x0003
        /*0112*/ 	.short	0x0018
        /*0114*/ 	.byte	0x00, 0xf0, 0x21, 0x00


	//----- nvinfo : EIATTR_KPARAM_INFO
	.align		4
.L_3491:
        /*0118*/ 	.byte	0x04, 0x17
        /*011a*/ 	.short	(.L_3493 - .L_3492)
.L_3492:
        /*011c*/ 	.word	0x00000000
        /*0120*/ 	.short	0x0002
        /*0122*/ 	.short	0x0010
        /*0124*/ 	.byte	0x00, 0xf0, 0x21, 0x00


	//----- nvinfo : EIATTR_KPARAM_INFO
	.align		4
.L_3493:
        /*0128*/ 	.byte	0x04, 0x17
        /*012a*/ 	.short	(.L_3495 - .L_3494)
.L_3494:
        /*012c*/ 	.word	0x00000000
        /*0130*/ 	.short	0x0001
        /*0132*/ 	.short	0x0008
        /*0134*/ 	.byte	0x00, 0xf0, 0x21, 0x00


	//----- nvinfo : EIATTR_KPARAM_INFO
	.align		4
.L_3495:
        /*0138*/ 	.byte	0x04, 0x17
        /*013a*/ 	.short	(.L_3497 - .L_3496)
.L_3496:
        /*013c*/ 	.word	0x00000000
        /*0140*/ 	.short	0x0000
        /*0142*/ 	.short	0x0000
        /*0144*/ 	.byte	0x00, 0xf0, 0x21, 0x00


	//----- nvinfo : EIATTR_SPARSE_MMA_MASK
	.align		4
.L_3497:
        /*0148*/ 	.byte	0x03, 0x50
        /*014a*/ 	.short	0x0000


	//----- nvinfo : EIATTR_MAXREG_COUNT
	.align		4
        /*014c*/ 	.byte	0x03, 0x1b
        /*014e*/ 	.short	0x00ff


	//----- nvinfo : EIATTR_NUM_BARRIERS
	.align		4
        /*0150*/ 	.byte	0x02, 0x4c
        /*0152*/ 	.byte	0x01
	.zero		1


	//----- nvinfo : EIATTR_MERCURY_ISA_VERSION
	.align		4
        /*0154*/ 	.byte	0x03, 0x5f
        /*0156*/ 	.short	0x0101


	//----- nvinfo : EIATTR_EXIT_INSTR_OFFSETS
	.align		4
        /*0158*/ 	.byte	0x04, 0x1c
        /*015a*/ 	.short	(.L_3499 - .L_3498)


	//   ....[0]....
.L_3498:
        /*015c*/ 	.word	0x000001d0


	//   ....[1]....
        /*0160*/ 	.word	0x00000900


	//   ....[2]....
        /*0164*/ 	.word	0x00005bc0


	//   ....[3]....
        /*0168*/ 	.word	0x00005ed0


	//   ....[4]....
        /*016c*/ 	.word	0x00006040


	//   ....[5]....
        /*0170*/ 	.word	0x000060d0


	//   ....[6]....
        /*0174*/ 	.word	0x00006110


	//----- nvinfo : EIATTR_CRS_STACK_SIZE
	.align		4
.L_3499:
        /*0178*/ 	.byte	0x04, 0x1e
        /*017a*/ 	.short	(.L_3501 - .L_3500)
.L_3500:
        /*017c*/ 	.word	0x00000000


	//----- nvinfo : EIATTR_CBANK_PARAM_SIZE
	.align		4
.L_3501:
        /*0180*/ 	.byte	0x03, 0x19
        /*0182*/ 	.short	0x0074


	//----- nvinfo : EIATTR_PARAM_CBANK
	.align		4
        /*0184*/ 	.byte	0x04, 0x0a
        /*0186*/ 	.short	(.L_3503 - .L_3502)
	.align		4
.L_3502:
        /*0188*/ 	.word	index@(.nv.constant0._Z23gemm_half_q_half_kernelILi2ELi10ELb1ELb1ELi32EEvPK6__halfPKjS4_S2_PS0_iiiiPKtS7_iiiiiibS2_i)
        /*018c*/ 	.short	0x0210
        /*018e*/ 	.short	0x0074


	//----- nvinfo : EIATTR_SW_WAR
	.align		4
.L_3503:
        /*0190*/ 	.byte	0x04, 0x36
        /*0192*/ 	.short	(.L_3505 - .L_3504)
.L_3504:
        /*0194*/ 	.word	0x00000008
.L_3505:


//--------------------- .nv.info._Z23gemm_half_q_half_kernelILi2ELi172ELb1ELb1ELi32EEvPK6__halfPKjS4_S2_PS0_iiiiPKtS7_iiiiiibS2_i --------------------------
	.section	.nv.info._Z23gemm_half_q_half_kernelILi2ELi172ELb1ELb1ELi32EEvPK6__halfPKjS4_S2_PS0_iiiiPKtS7_iiiiiibS2_i,"",@"SHT_CUDA_INFO"
	.sectionflags	@""
	.align	4


	//----- nvinfo : EIATTR_CUDA_API_VERSION
	.align		4
        /*0000*/ 	.byte	0x04, 0x37
        /*0002*/ 	.short	(.L_3507 - .L_3506)
.L_3506:
        /*0004*/ 	.word	0x00000082


	//----- nvinfo : EIATTR_KPARAM_INFO
	.align		4
.L_3507:
        /*0008*/ 	.byte	0x04, 0x17
        /*000a*/ 	.short	(.L_3509 - .L_3508)
.L_3508:
        /*000c*/ 	.word	0x00000000
        /*0010*/ 	.short	0x0013
        /*0012*/ 	.short	0x0070
        /*0014*/ 	.byte	0x00, 0xf0, 0x11, 0x00


	//----- nvinfo : EIATTR_KPARAM_INFO
	.align		4
.L_3509:
        /*0018*/ 	.byte	0x04, 0x17
        /*001a*/ 	.short	(.L_3511 - .L_3510)
.L_3510:
        /*001c*/ 	.word	0x00000000
        /*0020*/ 	.short	0x0012
        /*0022*/ 	.short	0x0068
        /*0024*/ 	.byte	0x00, 0xf0, 0x21, 0x00


	//----- nvinfo : EIATTR_KPARAM_INFO
	.align		4
.L_3511:
        /*0028*/ 	.byte	0x04, 0x17
        /*002a*/ 	.short	(.L_3513 - .L_3512)
.L_3512:
        /*002c*/ 	.word	0x00000000
        /*0030*/ 	.short	0x0011
        /*0032*/ 	.short	0x0060
        /*0034*/ 	.byte	0x00, 0xf0, 0x05, 0x00


	//----- nvinfo : EIATTR_KPARAM_INFO
	.align		4
.L_3513:
        /*0038*/ 	.byte	0x04, 0x17
        /*003a*/ 	.short	(.L_3515 - .L_3514)
.L_3514:
        /*003c*/ 	.word	0x00000000
        /*0040*/ 	.short	0x0010
        /*0042*/ 	.short	0x005c
        /*0044*/ 	.byte	0x00, 0xf0, 0x11, 0x00


	//----- nvinfo : EIATTR_KPARAM_INFO
	.align		4
.L_3515:
        /*0048*/ 	.byte	0x04, 0x17
        /*004a*/ 	.short	(.L_3517 - .L_3516)
.L_3516:
        /*004c*/ 	.word	0x00000000
        /*0050*/ 	.short	0x000f
        /*0052*/ 	.short	0x0058
        /*0054*/ 	.byte	0x00, 0xf0, 0x11, 0x00


	//----- nvinfo : EIATTR_KPARAM_INFO
	.align		4
.L_3517:
        /*0058*/ 	.byte	0x04, 0x17
        /*005a*/ 	.short	(.L_3519 - .L_3518)
.L_3518:
        /*005c*/ 	.word	0x00000000
        /*0060*/ 	.short	0x000e
        /*0062*/ 	.short	0x0054
        /*0064*/ 	.byte	0x00, 0xf0, 0x11, 0x00


	//----- nvinfo : EIATTR_KPARAM_INFO
	.align		4
.L_3519:
        /*0068*/ 	.byte	0x04, 0x17
        /*006a*/ 	.short	(.L_3521 - .L_3520)
.L_3520:
        /*006c*/ 	.word	0x00000000
        /*0070*/ 	.short	0x000d
        /*0072*/ 	.short	0x0050
        /*0074*/ 	.byte	0x00, 0xf0, 0x11, 0x00


	//----- nvinfo : EIATTR_KPARAM_INFO
	.align		4
.L_3521:
        /*0078*/ 	.byte	0x04, 0x17
        /*007a*/ 	.short	(.L_3523 - .L_3522)
.L_3522:
        /*007c*/ 	.word	0x00000000
        /*0080*/ 	.short	0x000c
        /*0082*/ 	.short	0x004c
        /*0084*/ 	.byte	0x00, 0xf0, 0x11, 0x00


	//----- nvinfo : EIATTR_KPARAM_INFO
	.align		4
.L_3523:
        /*0088*/ 	.byte	0x04, 0x17
        /*008a*/ 	.short	(.L_3525 - .L_3524)
.L_3524:
        /*008c*/ 	.word	0x00000000
        /*0090*/ 	.short	0x000b
        /*0092*/ 	.short	0x0048
        /*0094*/ 	.byte	0x00, 0xf0, 0x11, 0x00


	//----- nvinfo : EIATTR_KPARAM_INFO
	.align		4
.L_3525:
        /*0098*/ 	.byte	0x04, 0x17
        /*009a*/ 	.short	(.L_3527 - .L_3526)
.L_3526:
        /*009c*/ 	.word	0x00000000
        /*00a0*/ 	.short	0x000a
        /*00a2*/ 	.short	0x0040
        /*00a4*/ 	.byte	0x00, 0xf0, 0x21, 0x00


	//----- nvinfo : EIATTR_KPARAM_INFO
	.align		4
.L_3527:
        /*00a8*/ 	.byte	0x04, 0x17
        /*00aa*/ 	.short	(.L_3529 - .L_3528)
.L_3528:
        /*00ac*/ 	.word	0x00000000
        /*00b0*/ 	.short	0x0009
        /*00b2*/ 	.short	0x0038
        /*00b4*/ 	.byte	0x00, 0xf0, 0x21, 0x00


	//----- nvinfo : EIATTR_KPARAM_INFO
	.align		4
.L_3529:
        /*00b8*/ 	.byte	0x04, 0x17
        /*00ba*/ 	.short	(.L_3531 - .L_3530)
.L_3530:
        /*00bc*/ 	.word	0x00000000
        /*00c0*/ 	.short	0x0008
        /*00c2*/ 	.short	0x0034
        /*00c4*/ 	.byte	0x00, 0xf0, 0x11, 0x00


	//----- nvinfo : EIATTR_KPARAM_INFO
	.align		4
.L_3531:
        /*00c8*/ 	.byte	0x04, 0x17
        /*00ca*/ 	.short	(.L_3533 - .L_3532)
.L_3532:
        /*00cc*/ 	.word	0x00000000
        /*00d0*/ 	.short	0x0007
        /*00d2*/ 	.short	0x0030
        /*00d4*/ 	.byte	0x00, 0xf0, 0x11, 0x00


	//----- nvinfo : EIATTR_KPARAM_INFO
	.align		4
.L_3533:
        /*00d8*/ 	.byte	0x04, 0x17
        /*00da*/ 	.short	(.L_3535 - .L_3534)
.L_3534:
        /*00dc*/ 	.word	0x00000000
        /*00e0*/ 	.short	0x0006
        /*00e2*/ 	.short	0x002c
        /*00e4*/ 	.byte	0x00, 0xf0, 0x11, 0x00


	//----- nvinfo : EIATTR_KPARAM_INFO
	.align		4
.L_3535:
        /*00e8*/ 	.byte	0x04, 0x17
        /*00ea*/ 	.short	(.L_3537 - .L_3536)
.L_3536:
        /*00ec*/ 	.word	0x00000000
        /*00f0*/ 	.short	0x0005
        /*00f2*/ 	.short	0x0028
        /*00f4*/ 	.byte	0x00, 0xf0, 0x11, 0x00


	//----- nvinfo : EIATTR_KPARAM_INFO
	.align		4
.L_3537:
        /*00f8*/ 	.byte	0x04, 0x17
        /*00fa*/ 	.short	(.L_3539 - .L_3538)
.L_3538:
        /*00fc*/ 	.word	0x00000000
        /*0100*/ 	.short	0x0004
        /*0102*/ 	.short	0x0020
        /*0104*/ 	.byte	0x00, 0xf0, 0x21, 0x00


	//----- nvinfo : EIATTR_KPARAM_INFO
	.align		4
.L_3539:
        /*0108*/ 	.byte	0x04, 0x17
        /*010a*/ 	.short	(.L_3541 - .L_3540)
.L_3540:
        /*010c*/ 	.word	0x00000000
        /*0110*/ 	.short	0x0003
        /*0112*/ 	.short	0x0018
        /*0114*/ 	.byte	0x00, 0xf0, 0x21, 0x00


	//----- nvinfo : EIATTR_KPARAM_INFO
	.align		4
.L_3541:
        /*0118*/ 	.byte	0x04, 0x17
        /*011a*/ 	.short	(.L_3543 - .L_3542)
.L_3542:
        /*011c*/ 	.word	0x00000000
        /*0120*/ 	.short	0x0002
        /*0122*/ 	.short	0x0010
        /*0124*/ 	.byte	0x00, 0xf0, 0x21, 0x00


	//----- nvinfo : EIATTR_KPARAM_INFO
	.align		4
.L_3543:
        /*0128*/ 	.byte	0x04, 0x17
        /*012a*/ 	.short	(.L_3545 - .L_3544)
.L_3544:
        /*012c*/ 	.word	0x00000000
        /*0130*/ 	.short	0x0001
        /*0132*/ 	.short	0x0008
        /*0134*/ 	.byte	0x00, 0xf0, 0x21, 0x00


	//----- nvinfo : EIATTR_KPARAM_INFO
	.align		4
.L_3545:
        /*0138*/ 	.byte	0x04, 0x17
        /*013a*/ 	.short	(.L_3547 - .L_3546)
.L_3546:
        /*013c*/ 	.word	0x00000000
        /*0140*/ 	.short	0x0000
        /*0142*/ 	.short	0x0000
        /*0144*/ 	.byte	0x00, 0xf0, 0x21, 0x00


	//----- nvinfo : EIATTR_SPARSE_MMA_MASK
	.align		4
.L_3547:
        /*0148*/ 	.byte	0x03, 0x50
        /*014a*/ 	.short	0x0000


	//----- nvinfo : EIATTR_MAXREG_COUNT
	.align		4
        /*014c*/ 	.byte	0x03, 0x1b
        /*014e*/ 	.short	0x00ff


	//----- nvinfo : EIATTR_NUM_BARRIERS
	.align		4
        /*0150*/ 	.byte	0x02, 0x4c
        /*0152*/ 	.byte	0x01
	.zero		1


	//----- nvinfo : EIATTR_MERCURY_ISA_VERSION
	.align		4
        /*0154*/ 	.byte	0x03, 0x5f
        /*0156*/ 	.short	0x0101


	//----- nvinfo : EIATTR_EXIT_INSTR_OFFSETS
	.align		4
        /*0158*/ 	.byte	0x04, 0x1c
        /*015a*/ 	.short	(.L_3549 - .L_3548)


	//   ....[0]....
.L_3548:
        /*015c*/ 	.word	0x000001d0


	//   ....[1]....
        /*0160*/ 	.word	0x00000d90


	//   ....[2]....
        /*0164*/ 	.word	0x0000d500


	//   ....[3]....
        /*0168*/ 	.word	0x0000d820


	//   ....[4]....
        /*016c*/ 	.word	0x0000d990


	//   ....[5]....
        /*0170*/ 	.word	0x0000da30


	//   ....[6]....
        /*0174*/ 	.word	0x0000da70


	//----- nvinfo : EIATTR_CRS_STACK_SIZE
	.align		4
.L_3549:
        /*0178*/ 	.byte	0x04, 0x1e
        /*017a*/ 	.short	(.L_3551 - .L_3550)
.L_3550:
        /*017c*/ 	.word	0x00000000


	//----- nvinfo : EIATTR_CBANK_PARAM_SIZE
	.align		4
.L_3551:
        /*0180*/ 	.byte	0x03, 0x19
        /*0182*/ 	.short	0x0074


	//----- nvinfo : EIATTR_PARAM_CBANK
	.align		4
        /*0184*/ 	.byte	0x04, 0x0a
        /*0186*/ 	.short	(.L_3553 - .L_3552)
	.align		4
.L_3552:
        /*0188*/ 	.word	index@(.nv.constant0._Z23gemm_half_q_half_kernelILi2ELi172ELb1ELb1ELi32EEvPK6__halfPKjS4_S2_PS0_iiiiPKtS7_iiiiiibS2_i)
        /*018c*/ 	.short	0x0210
        /*018e*/ 	.short	0x0074


	//----- nvinfo : EIATTR_SW_WAR
	.align		4
.L_3553:
        /*0190*/ 	.byte	0x04, 0x36
        /*0192*/ 	.short	(.L_3555 - .L_3554)
.L_3554:
        /*0194*/ 	.word	0x00000008
.L_3555:


//--------------------- .nv.info._Z23gemm_half_q_half_kernelILi2ELi176ELb1ELb1ELi32EEvPK6__halfPKjS4_S2_PS0_iiiiPKtS7_iiiiiibS2_i --------------------------
	.section	.nv.info._Z23gemm_half_q_half_kernelILi2ELi176ELb1ELb1ELi32EEvPK6__halfPKjS4_S2_PS0_iiiiPKtS7_iiiiiibS2_i,"",@"SHT_CUDA_INFO"
	.sectionflags	@""
	.align	4


	//----- nvinfo : EIATTR_CUDA_API_VERSION
	.align		4
        /*0000*/ 	.byte	0x04, 0x37
        /*0002*/ 	.short	(.L_3557 - .L_3556)
.L_3556:
        /*0004*/ 	.word	0x00000082


	//----- nvinfo : EIATTR_KPARAM_INFO
	.align		4
.L_3557:
        /*0008*/ 	.byte	0x04, 0x17
        /*000a*/ 	.short	(.L_3559 - .L_3558)
.L_3558:
        /*000c*/ 	.word	0x00000000
        /*0010*/ 	.short	0x0013
        /*0012*/ 	.short	0x0070
        /*0014*/ 	.byte	0x00, 0xf0, 0x11, 0x00


	//----- nvinfo : EIATTR_KPARAM_INFO
	.align		4
.L_3559:
        /*0018*/ 	.byte	0x04, 0x17
        /*001a*/ 	.short	(.L_3561 - .L_3560)
.L_3560:
        /*001c*/ 	.word	0x00000000
        /*0020*/ 	.short	0x0012
        /*0022*/ 	.short	0x0068
        /*0024*/ 	.byte	0x00, 0xf0, 0x21, 0x00


	//----- nvinfo : EIATTR_KPARAM_INFO
	.align		4
.L_3561:
        /*0028*/ 	.byte	0x04, 0x17
        /*002a*/ 	.short	(.L_3563 - .L_3562)
.L_3562:
        /*002c*/ 	.word	0x00000000
        /*0030*/ 	.short	0x0011
        /*0032*/ 	.short	0x0060
        /*0034*/ 	.byte	0x00, 0xf0, 0x05, 0x00


	//----- nvinfo : EIATTR_KPARAM_INFO
	.align		4
.L_3563:
        /*0038*/ 	.byte	0x04, 0x17
        /*003a*/ 	.short	(.L_3565 - .L_3564)
.L_3564:
        /*003c*/ 	.word	0x00000000
        /*0040*/ 	.short	0x0010
        /*0042*/ 	.short	0x005c
        /*0044*/ 	.byte	0x00, 0xf0, 0x11, 0x00


	//----- nvinfo : EIATTR_KPARAM_INFO
	.align		4
.L_3565:
        /*0048*/ 	.byte	0x04, 0x17
        /*004a*/ 	.short	(.L_3567 - .L_3566)
.L_3566:
        /*004c*/ 	.word	0x00000000
        /*0050*/ 	.short	0x000f
        /*0052*/ 	.short	0x0058
        /*0054*/ 	.byte	0x00, 0xf0, 0x11, 0x00


	//----- nvinfo : EIATTR_KPARAM_INFO
	.align		4
.L_3567:
        /*0058*/ 	.byte	0x04, 0x17
        /*005a*/ 	.short	(.L_3569 - .L_3568)
.L_3568:
        /*005c*/ 	.word	0x00000000
        /*0060*/ 	.short	0x000e
        /*0062*/ 	.short	0x0054
        /*0064*/ 	.byte	0x00, 0xf0, 0x11, 0x00


	//----- nvinfo : EIATTR_KPARAM_INFO
	.align		4
.L_3569:
        /*0068*/ 	.byte	0x04, 0x17
        /*006a*/ 	.short	(.L_3571 - .L_3570)
.L_3570:
        /*006c*/ 	.word	0x00000000
        /*0070*/ 	.short	0x000d
        /*0072*/ 	.short	0x0050
        /*0074*/ 	.byte	0x00, 0xf0, 0x11, 0x00


	//----- nvinfo : EIATTR_KPARAM_INFO
	.align		4
.L_3571:
        /*0078*/ 	.byte	0x04, 0x17
        /*007a*/ 	.short	(.L_3573 - .L_3572)
.L_3572:
        /*007c*/ 	.word	0x00000000
        /*0080*/ 	.short	0x000c
        /*0082*/ 	.short	0x004c
        /*0084*/ 	.byte	0x00, 0xf0, 0x11, 0x00


	//----- nvinfo : EIATTR_KPARAM_INFO
	.align		4
.L_3573:
        /*0088*/ 	.byte	0x04, 0x17
        /*008a*/ 	.short	(.L_3575 - .L_3574)
.L_3574:
        /*008c*/ 	.word	0x00000000
        /*0090*/ 	.short	0x000b
        /*0092*/ 	.short	0x0048
        /*0094*/ 	.byte	0x00, 0xf0, 0x11, 0x00


	//----- nvinfo : EIATTR_KPARAM_INFO
	.align		4
.L_3575:
        /*0098*/ 	.byte	0x04, 0x17
        /*009a*/ 	.short	(.L_3577 - .L_3576)
.L_3576:
        /*009c*/ 	.word	0x00000000
        /*00a0*/ 	.short	0x000a
        /*00a2*/ 	.short	0x0040
        /*00a4*/ 	.byte	0x00, 0xf0, 0x21, 0x00


	//----- nvinfo : EIATTR_KPARAM_INFO
	.align		4
.L_3577:
        /*00a8*/ 	.byte	0x04, 0x17
        /*00aa*/ 	.short	(.L_3579 - .L_3578)
.L_3578:
        /*00ac*/ 	.word	0x00000000
        /*00b0*/ 	.short	0x0009
        /*00b2*/ 	.short	0x0038
        /*00b4*/ 	.byte	0x00, 0xf0, 0x21, 0x00


	//----- nvinfo : EIATTR_KPARAM_INFO
	.align		4
.L_3579:
        /*00b8*/ 	.byte	0x04, 0x17
        /*00ba*/ 	.short	(.L_3581 - .L_3580)
.L_3580:
        /*00bc*/ 	.word	0x00000000
        /*00c0*/ 	.short	0x0008
        /*00c2*/ 	.short	0x0034
        /*00c4*/ 	.byte	0x00, 0xf0, 0x11, 0x00


	//----- nvinfo : EIATTR_KPARAM_INFO
	.align		4
.L_3581:
        /*00c8*/ 	.byte	0x04, 0x17
        /*00ca*/ 	.short	(.L_3583 - .L_3582)
.L_3582:
        /*00cc*/ 	.word	0x00000000
        /*00d0*/ 	.short	0x0007
        /*00d2*/ 	.short	0x0030
        /*00d4*/ 	.byte	0x00, 0xf0, 0x11, 0x00


	//----- nvinfo : EIATTR_KPARAM_INFO
	.align		4
.L_3583:
        /*00d8*/ 	.byte	0x04, 0x17
        /*00da*/ 	.short	(.L_3585 - .L_3584)
.L_3584:
        /*00dc*/ 	.word	0x00000000
        /*00e0*/ 	.short	0x0006
        /*00e2*/ 	.short	0x002c
        /*00e4*/ 	.byte	0x00, 0xf0, 0x11, 0x00


	//----- nvinfo : EIATTR_KPARAM_INFO
	.align		4
.L_3585:
        /*00e8*/ 	.byte	0x04, 0x17
        /*00ea*/ 	.short	(.L_3587 - .L_3586)
.L_3586:
        /*00ec*/ 	.word	0x00000000
        /*00f0*/ 	.short	0x0005
        /*00f2*/ 	.short	0x0028
        /*00f4*/ 	.byte	0x00, 0xf0, 0x11, 0x00


	//----- nvinfo : EIATTR_KPARAM_INFO
	.align		4
.L_3587:
        /*00f8*/ 	.byte	0x04, 0x17
        /*00fa*/ 	.short	(.L_3589 - .L_3588)
.L_3588:
        /*00fc*/ 	.word	0x00000000
        /*0100*/ 	.short	0x0004
        /*0102*/ 	.short	0x0020
        /*0104*/ 	.byte	0x00, 0xf0, 0x21, 0x00


	//----- nvinfo : EIATTR_KPARAM_INFO
	.align		4
.L_3589:
        /*0108*/ 	.byte	0x04, 0x17
        /*010a*/ 	.short	(.L_3591 - .L_3590)
.L_3590:
        /*010c*/ 	.word	0x00000000
        /*0110*/ 	.short	0x0003
        /*0112*/ 	.short	0x0018
        /*0114*/ 	.byte	0x00, 0xf0, 0x21, 0x00


	//----- nvinfo : EIATTR_KPARAM_INFO
	.align		4
.L_3591:
        /*0118*/ 	.byte	0x04, 0x17
        /*011a*/ 	.short	(.L_3593 - .L_3592)
.L_3592:
        /*011c*/ 	.word	0x00000000
        /*0120*/ 	.short	0x0002
        /*0122*/ 	.short	0x0010
        /*0124*/ 	.byte	0x00, 0xf0, 0x21, 0x00


	//----- nvinfo : EIATTR_KPARAM_INFO
	.align		4
.L_3593:
        /*0128*/ 	.byte	0x04, 0x17
        /*012a*/ 	.short	(.L_3595 - .L_3594)
.L_3594:
        /*012c*/ 	.word	0x00000000
        /*0130*/ 	.short	0x0001
        /*0132*/ 	.short	0x0008
        /*0134*/ 	.byte	0x00, 0xf0, 0x21, 0x00


	//----- nvinfo : EIATTR_KPARAM_INFO
	.align		4
.L_3595:
        /*0138*/ 	.byte	0x04, 0x17
        /*013a*/ 	.short	(.L_3597 - .L_3596)
.L_3596:
        /*013c*/ 	.word	0x00000000
        /*0140*/ 	.short	0x0000
        /*0142*/ 	.short	0x0000
        /*0144*/ 	.byte	0x00, 0xf0, 0x21, 0x00


	//----- nvinfo : EIATTR_SPARSE_MMA_MASK
	.align		4
.L_3597:
        /*0148*/ 	.byte	0x03, 0x50
        /*014a*/ 	.short	0x0000


	//----- nvinfo : EIATTR_MAXREG_COUNT
	.align		4
        /*014c*/ 	.byte	0x03, 0x1b
        /*014e*/ 	.short	0x00ff


	//----- nvinfo : EIATTR_NUM_BARRIERS
	.align		4
        /*0150*/ 	.byte	0x02, 0x4c
        /*0152*/ 	.byte	0x01
	.zero		1


	//----- nvinfo : EIATTR_MERCURY_ISA_VERSION
	.align		4
        /*0154*/ 	.byte	0x03, 0x5f
        /*0156*/ 	.short	0x0101


	//----- nvinfo : EIATTR_EXIT_INSTR_OFFSETS
	.align		4
        /*0158*/ 	.byte	0x04, 0x1c
        /*015a*/ 	.short	(.L_3599 - .L_3598)


	//   ....[0]....
.L_3598:
        /*015c*/ 	.word	0x000001d0


	//   ....[1]....
        /*0160*/ 	.word	0x00000d90


	//   ....[2]....
        /*0164*/ 	.word	0x00009c90


	//   ....[3]....
        /*0168*/ 	.word	0x00009fb0


	//   ....[4]....
        /*016c*/ 	.word	0x0000a120


	//   ....[5]....
        /*0170*/ 	.word	0x0000a1c0


	//   ....[6]....
        /*0174*/ 	.word	0x0000a200


	//----- nvinfo : EIATTR_CRS_STACK_SIZE
	.align		4
.L_3599:
        /*0178*/ 	.byte	0x04, 0x1e
        /*017a*/ 	.short	(.L_3601 - .L_3600)
.L_3600:
        /*017c*/ 	.word	0x00000000


	//----- nvinfo : EIATTR_CBANK_PARAM_SIZE
	.align		4
.L_3601:
        /*0180*/ 	.byte	0x03, 0x19
        /*0182*/ 	.short	0x0074


	//----- nvinfo : EIATTR_PARAM_CBANK
	.align		4
        /*0184*/ 	.byte	0x04, 0x0a
        /*0186*/ 	.short	(.L_3603 - .L_3602)
	.align		4
.L_3602:
        /*0188*/ 	.word	index@(.nv.constant0._Z23gemm_half_q_half_kernelILi2ELi176ELb1ELb1ELi32EEvPK6__halfPKjS4_S2_PS0_iiiiPKtS7_iiiiiibS2_i)
        /*018c*/ 	.short	0x0210
        /*018e*/ 	.short	0x0074


	//----- nvinfo : EIATTR_SW_WAR
	.align		4
.L_3603:
        /*0190*/ 	.byte	0x04, 0x36
        /*0192*/ 	.short	(.L_3605 - .L_3604)
.L_3604:
        /*0194*/ 	.word	0x00000008
.L_3605:


//--------------------- .nv.info._Z23gemm_half_q_half_kernelILi2ELi152ELb1ELb1ELi32EEvPK6__halfPKjS4_S2_PS0_iiiiPKtS7_iiiiiibS2_i --------------------------
	.section	.nv.info._Z23gemm_half_q_half_kernelILi2ELi152ELb1ELb1ELi32EEvPK6__halfPKjS4_S2_PS0_iiiiPKtS7_iiiiiibS2_i,"",@"SHT_CUDA_INFO"
	.sectionflags	@""
	.align	4


	//----- nvinfo : EIATTR_CUDA_API_VERSION
	.align		4
        /*0000*/ 	.byte	0x04, 0x37
        /*0002*/ 	.short	(.L_3607 - .L_3606)
.L_3606:
        /*0004*/ 	.word	0x00000082


	//----- nvinfo : EIATTR_KPARAM_INFO
	.align		4
.L_3607:
        /*0008*/ 	.byte	0x04, 0x17
        /*000a*/ 	.short	(.L_3609 - .L_3608)
.L_3608:
        /*000c*/ 	.word	0x00000000
        /*0010*/ 	.short	0x0013
        /*0012*/ 	.short	0x0070
        /*0014*/ 	.byte	0x00, 0xf0, 0x11, 0x00


	//----- nvinfo : EIATTR_KPARAM_INFO
	.align		4
.L_3609:
        /*0018*/ 	.byte	0x04, 0x17
        /*001a*/ 	.short	(.L_3611 - .L_3610)
.L_3610:
        /*001c*/ 	.word	0x00000000
        /*0020*/ 	.short	0x0012
        /*0022*/ 	.short	0x0068
        /*0024*/ 	.byte	0x00, 0xf0, 0x21, 0x00


	//----- nvinfo : EIATTR_KPARAM_INFO
	.align		4
.L_3611:
        /*0028*/ 	.byte	0x04, 0x17
        /*002a*/ 	.short	(.L_3613 - .L_3612)
.L_3612:
        /*002c*/ 	.word	0x00000000
        /*0030*/ 	.short	0x0011
        /*0032*/ 	.short	0x0060
        /*0034*/ 	.byte	0x00, 0xf0, 0x05, 0x00


	//----- nvinfo : EIATTR_KPARAM_INFO
	.align		4
.L_3613:
        /*0038*/ 	.byte	0x04, 0x17
        /*003a*/ 	.short	(.L_3615 - .L_3614)
.L_3614:
        /*003c*/ 	.word	0x00000000
        /*0040*/ 	.short	0x0010
        /*0042*/ 	.short	0x005c
        /*0044*/ 	.byte	0x00, 0xf0, 0x11, 0x00


	//----- nvinfo : EIATTR_KPARAM_INFO
	.align		4
.L_3615:
        /*0048*/ 	.byte	0x04, 0x17
        /*004a*/ 	.short	(.L_3617 - .L_3616)
.L_3616:
        /*004c*/ 	.word	0x00000000
        /*0050*/ 	.short	0x000f
        /*0052*/ 	.short	0x0058
        /*0054*/ 	.byte	0x00, 0xf0, 0x11, 0x00


	//----- nvinfo : EIATTR_KPARAM_INFO
	.align		4
.L_3617:
        /*0058*/ 	.byte	0x04, 0x17
        /*005a*/ 	.short	(.L_3619 - .L_3618)
.L_3618:
        /*005c*/ 	.word	0x00000000
        /*0060*/ 	.short	0x000e
        /*0062*/ 	.short	0x0054
        /*0064*/ 	.byte	0x00, 0xf0, 0x11, 0x00


	//----- nvinfo : EIATTR_KPARAM_INFO
	.align		4
.L_3619:
        /*0068*/ 	.byte	0x04, 0x17
        /*006a*/ 	.short	(.L_3621 - .L_3620)
.L_3620:
        /*006c*/ 	.word	0x00000000
        /*0070*/ 	.short	0x000d
        /*0072*/ 	.short	0x0050
        /*0074*/ 	.byte	0x00, 0xf0, 0x11, 0x00


	//----- nvinfo : EIATTR_KPARAM_INFO
	.align		4
.L_3621:
        /*0078*/ 	.byte	0x04, 0x17
        /*007a*/ 	.short	(.L_3623 - .L_3622)
.L_3622:
        /*007c*/ 	.word	0x00000000
        /*0080*/ 	.short	0x000c
        /*0082*/ 	.short	0x004c
        /*0084*/ 	.byte	0x00, 0xf0, 0x11, 0x00


	//----- nvinfo : EIATTR_KPARAM_INFO
	.align		4
.L_3623:
        /*0088*/ 	.byte	0x04, 0x17
        /*008a*/ 	.short	(.L_3625 - .L_3624)
.L_3624:
        /*008c*/ 	.word	0x00000000
        /*0090*/ 	.short	0x000b
        /*0092*/ 	.short	0x0048
        /*0094*/ 	.byte	0x00, 0xf0, 0x11, 0x00


	//----- nvinfo : EIATTR_KPARAM_INFO
	.align		4
.L_3625:
        /*0098*/ 	.byte	0x04, 0x17
        /*009a*/ 	.short	(.L_3627 - .L_3626)
.L_3626:
        /*009c*/ 	.word	0x00000000
        /*00a0*/ 	.short	0x000a
        /*00a2*/ 	.short	0x0040
        /*00a4*/ 	.byte	0x00, 0xf0, 0x21, 0x00


	//----- nvinfo : EIATTR_KPARAM_INFO
	.align		4
.L_3627:
        /*00a8*/ 	.byte	0x04, 0x17
        /*00aa*/ 	.short	(.L_3629 - .L_3628)
.L_3628:
        /*00ac*/ 	.word	0x00000000
        /*00b0*/ 	.short	0x0009
        /*00b2*/ 	.short	0x0038
        /*00b4*/ 	.byte	0x00, 0xf0, 0x21, 0x00


	//----- nvinfo : EIATTR_KPARAM_INFO
	.align		4
.L_3629:
        /*00b8*/ 	.byte	0x04, 0x17
        /*00ba*/ 	.short	(.L_3631 - .L_3630)
.L_3630:
        /*00bc*/ 	.word	0x00000000
        /*00c0*/ 	.short	0x0008
        /*00c2*/ 	.short	0x0034
        /*00c4*/ 	.byte	0x00, 0xf0, 0x11, 0x00


	//----- nvinfo : EIATTR_KPARAM_INFO
	.align		4
.L_3631:
        /*00c8*/ 	.byte	0x04, 0x17
        /*00ca*/ 	.short	(.L_3633 - .L_3632)
.L_3632:
        /*00cc*/ 	.word	0x00000000
        /*00d0*/ 	.short	0x0007
        /*00d2*/ 	.short	0x0030
        /*00d4*/ 	.byte	0x00, 0xf0, 0x11, 0x00


	//----- nvinfo : EIATTR_KPARAM_INFO
	.align		4
.L_3633:
        /*00d8*/ 	.byte	0x04, 0x17
        /*00da*/ 	.short	(.L_3635 - .L_3634)
.L_3634:
        /*00dc*/ 	.word	0x00000000
        /*00e0*/ 	.short	0x0006
        /*00e2*/ 	.short	0x002c
        /*00e4*/ 	.byte	0x00, 0xf0, 0x11, 0x00


	//----- nvinfo : EIATTR_KPARAM_INFO
	.align		4
.L_3635:
        /*00e8*/ 	.byte	0x04, 0x17
        /*00ea*/ 	.short	(.L_3637 - .L_3636)
.L_3636:
        /*00ec*/ 	.word	0x00000000
        /*00f0*/ 	.short	0x0005
        /*00f2*/ 	.short	0x0028
        /*00f4*/ 	.byte	0x00, 0xf0, 0x11, 0x00


	//----- nvinfo : EIATTR_KPARAM_INFO
	.align		4
.L_3637:
        /*00f8*/ 	.byte	0x04, 0x17
        /*00fa*/ 	.short	(.L_3639 - .L_3638)
.L_3638:
        /*00fc*/ 	.word	0x00000000
        /*0100*/ 	.short	0x0004
        /*0102*/ 	.short	0x0020
        /*0104*/ 	.byte	0x00, 0xf0, 0x21, 0x00


	//----- nvinfo : EIATTR_KPARAM_INFO
	.align		4
.L_3639:
        /*0108*/ 	.byte	0x04, 0x17
        /*010a*/ 	.short	(.L_3641 - .L_3640)
.L_3640:
        /*010c*/ 	.word	0x00000000
        /*0110*/ 	.short	0x0003
        /*0112*/ 	.short	0x0018
        /*0114*/ 	.byte	0x00, 0xf0, 0x21, 0x00


	//----- nvinfo : EIATTR_KPARAM_INFO
	.align		4
.L_3641:
        /*0118*/ 	.byte	0x04, 0x17
        /*011a*/ 	.short	(.L_3643 - .L_3642)
.L_3642:
        /*011c*/ 	.word	0x00000000
        /*0120*/ 	.short	0x0002
        /*0122*/ 	.short	0x0010
        /*0124*/ 	.byte	0x00, 0xf0, 0x21, 0x00


	//----- nvinfo : EIATTR_KPARAM_INFO
	.align		4
.L_3643:
        /*0128*/ 	.byte	0x04, 0x17
        /*012a*/ 	.short	(.L_3645 - .L_3644)
.L_3644:
        /*012c*/ 	.word	0x00000000
        /*0130*/ 	.short	0x0001
        /*0132*/ 	.short	0x0008
        /*0134*/ 	.byte	0x00, 0xf0, 0x21, 0x00


	//----- nvinfo : EIATTR_KPARAM_INFO
	.align		4
.L_3645:
        /*0138*/ 	.byte	0x04, 0x17
        /*013a*/ 	.short	(.L_3647 - .L_3646)
.L_3646:
        /*013c*/ 	.word	0x00000000
        /*0140*/ 	.short	0x0000
        /*0142*/ 	.short	0x0000
        /*0144*/ 	.byte	0x00, 0xf0, 0x21, 0x00


	//----- nvinfo : EIATTR_SPARSE_MMA_MASK
	.align		4
.L_3647:
        /*0148*/ 	.byte	0x03, 0x50
        /*014a*/ 	.short	0x0000


	//----- nvinfo : EIATTR_MAXREG_COUNT
	.align		4
        /*014c*/ 	.byte	0x03, 0x1b
        /*014e*/ 	.short	0x00ff


	//----- nvinfo : EIATTR_NUM_BARRIERS
	.align		4
        /*0150*/ 	.byte	0x02, 0x4c
        /*0152*/ 	.byte	0x01
	.zero		1


	//----- nvinfo : EIATTR_MERCURY_ISA_VERSION
	.align		4
        /*0154*/ 	.byte	0x03, 0x5f
        /*0156*/ 	.short	0x0101


	//----- nvinfo : EIATTR_EXIT_INSTR_OFFSETS
	.align		4
        /*0158*/ 	.byte	0x04, 0x1c
        /*015a*/ 	.short	(.L_3649 - .L_3648)


	//   ....[0]....
.L_3648:
        /*015c*/ 	.word	0x000001d0


	//   ....[1]....
        /*0160*/ 	.word	0x00000d90


	//   ....[2]....
        /*0164*/ 	.word	0x0000b7f0


	//   ....[3]....
        /*0168*/ 	.word	0x0000bb10


	//   ....[4]....
        /*016c*/ 	.word	0x0000bc80


	//   ....[5]....
        /*0170*/ 	.word	0x0000bd20


	//   ....[6]....
        /*0174*/ 	.word	0x0000bd60


	//----- nvinfo : EIATTR_CRS_STACK_SIZE
	.align		4
.L_3649:
        /*0178*/ 	.byte	0x04, 0x1e
        /*017a*/ 	.short	(.L_3651 - .L_3650)
.L_3650:
        /*017c*/ 	.word	0x00000000


	//----- nvinfo : EIATTR_CBANK_PARAM_SIZE
	.align		4
.L_3651:
        /*0180*/ 	.byte	0x03, 0x19
        /*0182*/ 	.short	0x0074


	//----- nvinfo : EIATTR_PARAM_CBANK
	.align		4
        /*0184*/ 	.byte	0x04, 0x0a
        /*0186*/ 	.short	(.L_3653 - .L_3652)
	.align		4
.L_3652:
        /*0188*/ 	.word	index@(.nv.constant0._Z23gemm_half_q_half_kernelILi2ELi152ELb1ELb1ELi32EEvPK6__halfPKjS4_S2_PS0_iiiiPKtS7_iiiiiibS2_i)
        /*018c*/ 	.short	0x0210
        /*018e*/ 	.short	0x0074


	//----- nvinfo : EIATTR_SW_WAR
	.align		4
.L_3653:
        /*0190*/ 	.byte	0x04, 0x36
        /*0192*/ 	.short	(.L_3655 - .L_3654)
.L_3654:
        /*0194*/ 	.word	0x00000008
.L_3655:


//--------------------- .nv.info._Z23gemm_half_q_half_kernelILi2ELi140ELb1ELb1ELi32EEvPK6__halfPKjS4_S2_PS0_iiiiPKtS7_iiiiiibS2_i --------------------------
	.section	.nv.info._Z23gemm_half_q_half_kernelILi2ELi140ELb1ELb1ELi32EEvPK6__halfPKjS4_S2_PS0_iiiiPKtS7_iiiiiibS2_i,"",@"SHT_CUDA_INFO"
	.sectionflags	@""
	.align	4


	//----- nvinfo : EIATTR_CUDA_API_VERSION
	.align		4
        /*0000*/ 	.byte	0x04, 0x37
        /*0002*/ 	.short	(.L_3657 - .L_3656)
.L_3656:
        /*0004*/ 	.word	0x00000082


	//----- nvinfo : EIATTR_KPARAM_INFO
	.align		4
.L_3657:
        /*0008*/ 	.byte	0x04, 0x17
        /*000a*/ 	.short	(.L_3659 - .L_3658)
.L_3658:
        /*000c*/ 	.word	0x00000000
        /*0010*/ 	.short	0x0013
        /*0012*/ 	.short	0x0070
        /*0014*/ 	.byte	0x00, 0xf0, 0x11, 0x00


	//----- nvinfo : EIATTR_KPARAM_INFO
	.align		4
.L_3659:
        /*0018*/ 	.byte	0x04, 0x17
        /*001a*/ 	.short	(.L_3661 - .L_3660)
.L_3660:
        /*001c*/ 	.word	0x00000000
        /*0020*/ 	.short	0x0012
        /*0022*/ 	.short	0x0068
        /*0024*/ 	.byte	0x00, 0xf0, 0x21, 0x00


	//----- nvinfo : EIATTR_KPARAM_INFO
	.align		4
.L_3661:
        /*0028*/ 	.byte	0x04, 0x17
        /*002a*/ 	.short	(.L_3663 - .L_3662)
.L_3662:
        /*002c*/ 	.word	0x00000000
        /*0030*/ 	.short	0x0011
        /*0032*/ 	.short	0x0060
        /*0034*/ 	.byte	0x00, 0xf0, 0x05, 0x00


	//----- nvinfo : EIATTR_KPARAM_INFO
	.align		4
.L_3663:
        /*0038*/ 	.byte	0x04, 0x17
        /*003a*/ 	.short	(.L_3665 - .L_3664)
.L_3664:
        /*003c*/ 	.word	0x00000000
        /*0040*/ 	.short	0x0010
        /*0042*/ 	.short	0x005c
        /*0044*/ 	.byte	0x00, 0xf0, 0x11, 0x00


	//----- nvinfo : EIATTR_KPARAM_INFO
	.align		4
.L_3665:
        /*0048*/ 	.byte	0x04, 0x17
        /*004a*/ 	.short	(.L_3667 - .L_3666)
.L_3666:
        /*004c*/ 	.word	0x00000000
        /*0050*/ 	.short	0x000f
        /*0052*/ 	.short	0x0058
        /*0054*/ 	.byte	0x00, 0xf0, 0x11, 0x00


	//----- nvinfo : EIATTR_KPARAM_INFO
	.align		4
.L_3667:
        /*0058*/ 	.byte	0x04, 0x17
        /*005a*/ 	.short	(.L_3669 - .L_3668)
.L_3668:
        /*005c*/ 	.word	0x00000000
        /*0060*/ 	.short	0x000e
        /*0062*/ 	.short	0x0054
        /*0064*/ 	.byte	0x00, 0xf0, 0x11, 0x00


	//----- nvinfo : EIATTR_KPARAM_INFO
	.align		4
.L_3669:
        /*0068*/ 	.byte	0x04, 0x17
        /*006a*/ 	.short	(.L_3671 - .L_3670)
.L_3670:
        /*006c*/ 	.word	0x00000000
        /*0070*/ 	.short	0x000d
        /*0072*/ 	.short	0x0050
        /*0074*/ 	.byte	0x00, 0xf0, 0x11, 0x00


	//----- nvinfo : EIATTR_KPARAM_INFO
	.align		4
.L_3671:
        /*0078*/ 	.byte	0x04, 0x17
        /*007a*/ 	.short	(.L_3673 - .L_3672)
.L_3672:
        /*007c*/ 	.word	0x00000000
        /*0080*/ 	.short	0x000c
        /*0082*/ 	.short	0x004c
        /*0084*/ 	.byte	0x00, 0xf0, 0x11, 0x00


	//----- nvinfo : EIATTR_KPARAM_INFO
	.align		4
.L_3673:
        /*0088*/ 	.byte	0x04, 0x17
        /*008a*/ 	.short	(.L_3675 - .L_3674)
.L_3674:
        /*008c*/ 	.word	0x00000000
        /*0090*/ 	.short	0x000b
        /*0092*/ 	.short	0x0048
        /*0094*/ 	.byte	0x00, 0xf0, 0x11, 0x00


	//----- nvinfo : EIATTR_KPARAM_INFO
	.align		4
.L_3675:
        /*0098*/ 	.byte	0x04, 0x17
        /*009a*/ 	.short	(.L_3677 - .L_3676)
.L_3676:
        /*009c*/ 	.word	0x00000000
        /*00a0*/ 	.short	0x000a
        /*00a2*/ 	.short	0x0040
        /*00a4*/ 	.byte	0x00, 0xf0, 0x21, 0x00


	//----- nvinfo : EIATTR_KPARAM_INFO
	.align		4
.L_3677:
        /*00a8*/ 	.byte	0x04, 0x17
        /*00aa*/ 	.short	(.L_3679 - .L_3678)
.L_3678:
        /*00ac*/ 	.word	0x00000000
        /*00b0*/ 	.short	0x0009
        /*00b2*/ 	.short	0x0038
        /*00b4*/ 	.byte	0x00, 0xf0, 0x21, 0x00


	//----- nvinfo : EIATTR_KPARAM_INFO
	.align		4
.L_3679:
        /*00b8*/ 	.byte	0x04, 0x17
        /*00ba*/ 	.short	(.L_3681 - .L_3680)
.L_3680:
        /*00bc*/ 	.word	0x00000000
        /*00c0*/ 	.short	0x0008
        /*00c2*/ 	.short	0x0034
        /*00c4*/ 	.byte	0x00, 0xf0, 0x11, 0x00


	//----- nvinfo : EIATTR_KPARAM_INFO
	.align		4
.L_3681:
        /*00c8*/ 	.byte	0x04, 0x17
        /*00ca*/ 	.short	(.L_3683 - .L_3682)
.L_3682:
        /*00cc*/ 	.word	0x00000000
        /*00d0*/ 	.short	0x0007
        /*00d2*/ 	.short	0x0030
        /*00d4*/ 	.byte	0x00, 0xf0, 0x11, 0x00


	//----- nvinfo : EIATTR_KPARAM_INFO
	.align		4
.L_3683:
        /*00d8*/ 	.byte	0x04, 0x17
        /*00da*/ 	.short	(.L_3685 - .L_3684)
.L_3684:
        /*00dc*/ 	.word	0x00000000
        /*00e0*/ 	.short	0x0006
        /*00e2*/ 	.short	0x002c
        /*00e4*/ 	.byte	0x00, 0xf0, 0x11, 0x00


	//----- nvinfo : EIATTR_KPARAM_INFO
	.align		4
.L_3685:
        /*00e8*/ 	.byte	0x04, 0x17
        /*00ea*/ 	.short	(.L_3687 - .L_3686)
.L_3686:
        /*00ec*/ 	.word	0x00000000
        /*00f0*/ 	.short	0x0005
        /*00f2*/ 	.short	0x0028
        /*00f4*/ 	.byte	0x00, 0xf0, 0x11, 0x00


	//----- nvinfo : EIATTR_KPARAM_INFO
	.align		4
.L_3687:
        /*00f8*/ 	.byte	0x04, 0x17
        /*00fa*/ 	.short	(.L_3689 - .L_3688)
.L_3688:
        /*00fc*/ 	.word	0x00000000
        /*0100*/ 	.short	0x0004
        /*0102*/ 	.short	0x0020
        /*0104*/ 	.byte	0x00, 0xf0, 0x21, 0x00


	//----- nvinfo : EIATTR_KPARAM_INFO
	.align		4
.L_3689:
        /*0108*/ 	.byte	0x04, 0x17
        /*010a*/ 	.short	(.L_3691 - .L_3690)
.L_3690:
        /*010c*/ 	.word	0x00000000
        /*0110*/ 	.short	0x0003
        /*0112*/ 	.short	0x0018
        /*0114*/ 	.byte	0x00, 0xf0, 0x21, 0x00


	//----- nvinfo : EIATTR_KPARAM_INFO
	.align		4
.L_3691:
        /*0118*/ 	.byte	0x04, 0x17
        /*011a*/ 	.short	(.L_3693 - .L_3692)
.L_3692:
        /*011c*/ 	.word	0x00000000
        /*0120*/ 	.short	0x0002
        /*0122*/ 	.short	0x0010
        /*0124*/ 	.byte	0x00, 0xf0, 0x21, 0x00


	//----- nvinfo : EIATTR_KPARAM_INFO
	.align		4
.L_3693:
        /*0128*/ 	.byte	0x04, 0x17
        /*012a*/ 	.short	(.L_3695 - .L_3694)
.L_3694:
        /*012c*/ 	.word	0x00000000
        /*0130*/ 	.short	0x0001
        /*0132*/ 	.short	0x0008
        /*0134*/ 	.byte	0x00, 0xf0, 0x21, 0x00


	//----- nvinfo : EIATTR_KPARAM_INFO
	.align		4
.L_3695:
        /*0138*/ 	.byte	0x04, 0x17
        /*013a*/ 	.short	(.L_3697 - .L_3696)
.L_3696:
        /*013c*/ 	.word	0x00000000
        /*0140*/ 	.short	0x0000
        /*0142*/ 	.short	0x0000
        /*0144*/ 	.byte	0x00, 0xf0, 0x21, 0x00


	//----- nvinfo : EIATTR_SPARSE_MMA_MASK
	.align		4
.L_3697:
        /*0148*/ 	.byte	0x03, 0x50
        /*014a*/ 	.short	0x0000


	//----- nvinfo : EIATTR_MAXREG_COUNT
	.align		4
        /*014c*/ 	.byte	0x03, 0x1b
        /*014e*/ 	.short	0x00ff


	//----- nvinfo : EIATTR_NUM_BARRIERS
	.align		4
        /*0150*/ 	.byte	0x02, 0x4c
        /*0152*/ 	.byte	0x01
	.zero		1


	//----- nvinfo : EIATTR_MERCURY_ISA_VERSION
	.align		4
        /*0154*/ 	.byte	0x03, 0x5f
        /*0156*/ 	.short	0x0101


	//----- nvinfo : EIATTR_EXIT_INSTR_OFFSETS
	.align		4
        /*0158*/ 	.byte	0x04, 0x1c
        /*015a*/ 	.short	(.L_3699 - .L_3698)


	//   ....[0]....
.L_3698:
        /*015c*/ 	.word	0x000001d0


	//   ....[1]....
        /*0160*/ 	.word	0x00000d90


	//   ....[2]....
        /*0164*/ 	.word	0x0000b620


	//   ....[3]....
        /*0168*/ 	.word	0x0000b940


	//   ....[4]....
        /*016c*/ 	.word	0x0000bab0


	//   ....[5]....
        /*0170*/ 	.word	0x0000bb50


	//   ....[6]....
        /*0174*/ 	.word	0x0000bb90


	//----- nvinfo : EIATTR_CRS_STACK_SIZE
	.align		4
.L_3699:
        /*0178*/ 	.byte	0x04, 0x1e
        /*017a*/ 	.short	(.L_3701 - .L_3700)
.L_3700:
        /*017c*/ 	.word	0x00000000


	//----- nvinfo : EIATTR_CBANK_PARAM_SIZE
	.align		4
.L_3701:
        /*0180*/ 	.byte	0x03, 0x19
        /*0182*/ 	.short	0x0074


	//----- nvinfo : EIATTR_PARAM_CBANK
	.align		4
        /*0184*/ 	.byte	0x04, 0x0a
        /*0186*/ 	.short	(.L_3703 - .L_3702)
	.align		4
.L_3702:
        /*0188*/ 	.word	index@(.nv.constant0._Z23gemm_half_q_half_kernelILi2ELi140ELb1ELb1ELi32EEvPK6__halfPKjS4_S2_PS0_iiiiPKtS7_iiiiiibS2_i)
        /*018c*/ 	.short	0x0210
        /*018e*/ 	.short	0x0074


	//----- nvinfo : EIATTR_SW_WAR
	.align		4
.L_3703:
        /*0190*/ 	.byte	0x04, 0x36
        /*0192*/ 	.short	(.L_3705 - .L_3704)
.L_3704:
        /*0194*/ 	.word	0x00000008
.L_3705:


//--------------------- .nv.info._Z23gemm_half_q_half_kernelILi2ELi20ELb1ELb1ELi32EEvPK6__halfPKjS4_S2_PS0_iiiiPKtS7_iiiiiibS2_i --------------------------
	.section	.nv.info._Z23gemm_half_q_half_kernelILi2ELi20ELb1ELb1ELi32EEvPK6__halfPKjS4_S2_PS0_iiiiPKtS7_iiiiiibS2_i,"",@"SHT_CUDA_INFO"
	.sectionflags	@""
	.align	4


	//----- nvinfo : EIATTR_CUDA_API_VERSION
	.align		4
        /*0000*/ 	.byte	0x04, 0x37
        /*0002*/ 	.short	(.L_3707 - .L_3706)
.L_3706:
        /*0004*/ 	.word	0x00000082


	//----- nvinfo : EIATTR_KPARAM_INFO
	.align		4
.L_3707:
        /*0008*/ 	.byte	0x04, 0x17
        /*000a*/ 	.short	(.L_3709 - .L_3708)
.L_3708:
        /*000c*/ 	.word	0x00000000
        /*0010*/ 	.short	0x0013
        /*0012*/ 	.short	0x0070
        /*0014*/ 	.byte	0x00, 0xf0, 0x11, 0x00


	//----- nvinfo : EIATTR_KPARAM_INFO
	.align		4
.L_3709:
        /*0018*/ 	.byte	0x04, 0x17
        /*001a*/ 	.short	(.L_3711 - .L_3710)
.L_3710:
        /*001c*/ 	.word	0x00000000
        /*0020*/ 	.short	0x0012
        /*0022*/ 	.short	0x0068
        /*0024*/ 	.byte	0x00, 0xf0, 0x21, 0x00


	//----- nvinfo : EIATTR_KPARAM_INFO
	.align		4
.L_3711:
        /*0028*/ 	.byte	0x04, 0x17
        /*002a*/ 	.short	(.L_3713 - .L_3712)
.L_3712:
        /*002c*/ 	.word	0x00000000
        /*0030*/ 	.short	0x0011
        /*0032*/ 	.short	0x0060
        /*0034*/ 	.byte	0x00, 0xf0, 0x05, 0x00


	//----- nvinfo : EIATTR_KPARAM_INFO
	.align		4
.L_3713:
        /*0038*/ 	.byte	0x04, 0x17
        /*003a*/ 	.short	(.L_3715 - .L_3714)
.L_3714:
        /*003c*/ 	.word	0x00000000
        /*0040*/ 	.short	0x0010
        /*0042*/ 	.short	0x005c
        /*0044*/ 	.byte	0x00, 0xf0, 0x11, 0x00


	//----- nvinfo : EIATTR_KPARAM_INFO
	.align		4
.L_3715:
        /*0048*/ 	.byte	0x04, 0x17
        /*004a*/ 	.short	(.L_3717 - .L_3716)
.L_3716:
        /*004c*/ 	.word	0x00000000
        /*0050*/ 	.short	0x000f
        /*0052*/ 	.short	0x0058
        /*0054*/ 	.byte	0x00, 0xf0, 0x11, 0x00


	//----- nvinfo : EIATTR_KPARAM_INFO
	.align		4
.L_3717:
        /*0058*/ 	.byte	0x04, 0x17
        /*005a*/ 	.short	(.L_3719 - .L_3718)
.L_3718:
        /*005c*/ 	.word	0x00000000
        /*0060*/ 	.short	0x000e
        /*0062*/ 	.short	0x0054
        /*0064*/ 	.byte	0x00, 0xf0, 0x11, 0x00


	//----- nvinfo : EIATTR_KPARAM_INFO
	.align		4
.L_3719:
        /*0068*/ 	.byte	0x04, 0x17
        /*006a*/ 	.short	(.L_3721 - .L_3720)
.L_3720:
        /*006c*/ 	.word	0x00000000
        /*0070*/ 	.short	0x000d
        /*0072*/ 	.short	0x0050
        /*0074*/ 	.byte	0x00, 0xf0, 0x11, 0x00


	//----- nvinfo : EIATTR_KPARAM_INFO
	.align		4
.L_3721:
        /*0078*/ 	.byte	0x04, 0x17
        /*007a*/ 	.short	(.L_3723 - .L_3722)
.L_3722:
        /*007c*/ 	.word	0x00000000
        /*0080*/ 	.short	0x000c
        /*0082*/ 	.short	0x004c
        /*0084*/ 	.byte	0x00, 0xf0, 0x11, 0x00


	//----- nvinfo : EIATTR_KPARAM_INFO
	.align		4
.L_3723:
        /*0088*/ 	.byte	0x04, 0x17
        /*008a*/ 	.short	(.L_3725 - .L_3724)
.L_3724:
        /*008c*/ 	.word	0x00000000
        /*0090*/ 	.short	0x000b
        /*0092*/ 	.short	0x0048
        /*0094*/ 	.byte	0x00, 0xf0, 0x11, 0x00


	//----- nvinfo : EIATTR_KPARAM_INFO
	.align		4
.L_3725:
        /*0098*/ 	.byte	0x04, 0x17
        /*009a*/ 	.short	(.L_3727 - .L_3726)
.L_3726:
        /*009c*/ 	.word	0x00000000
        /*00a0*/ 	.short	0x000a
        /*00a2*/ 	.short	0x0040
        /*00a4*/ 	.byte	0x00, 0xf0, 0x21, 0x00


	//----- nvinfo : EIATTR_KPARAM_INFO
	.align		4
.L_3727:
        /*00a8*/ 	.byte	0x04, 0x17
        /*00aa*/ 	.short	(.L_3729 - .L_3728)
.L_3728:
        /*00ac*/ 	.word	0x00000000
        /*00b0*/ 	.short	0x0009
        /*00b2*/ 	.short	0x0038
        /*00b4*/ 	.byte	0x00, 0xf0, 0x21, 0x00


	//----- nvinfo : EIATTR_KPARAM_INFO
	.align		4
.L_3729:
        /*00b8*/ 	.byte	0x04, 0x17
        /*00ba*/ 	.short	(.L_3731 - .L_3730)
.L_3730:
        /*00bc*/ 	.word	0x00000000
        /*00c0*/ 	.short	0x0008
        /*00c2*/ 	.short	0x0034
        /*00c4*/ 	.byte	0x00, 0xf0, 0x11, 0x00


	//----- nvinfo : EIATTR_KPARAM_INFO
	.align		4
.L_3731:
        /*00c8*/ 	.byte	0x04, 0x17
        /*00ca*/ 	.short	(.L_3733 - .L_3732)
.L_3732:
        /*00cc*/ 	.word	0x00000000
        /*00d0*/ 	.short	0x0007
        /*00d2*/ 	.short	0x0030
        /*00d4*/ 	.byte	0x00, 0xf0, 0x11, 0x00


	//----- nvinfo : EIATTR_KPARAM_INFO
	.align		4
.L_3733:
        /*00d8*/ 	.byte	0x04, 0x17
        /*00da*/ 	.short	(.L_3735 - .L_3734)
.L_3734:
        /*00dc*/ 	.word	0x00000000
        /*00e0*/ 	.short	0x0006
        /*00e2*/ 	.short	0x002c
        /*00e4*/ 	.byte	0x00, 0xf0, 0x11, 0x00


	//----- nvinfo : EIATTR_KPARAM_INFO
	.align		4
.L_3735:
        /*00e8*/ 	.byte	0x04, 0x17
        /*00ea*/ 	.short	(.L_3737 - .L_3736)
.L_3736:
        /*00ec*/ 	.word	0x00000000
        /*00f0*/ 	.short	0x0005
        /*00f2*/ 	.short	0x0028
        /*00f4*/ 	.byte	0x00, 0xf0, 0x11, 0x00


	//----- nvinfo : EIATTR_KPARAM_INFO
	.align		4
.L_3737:
        /*00f8*/ 	.byte	0x04, 0x17
        /*00fa*/ 	.short	(.L_3739 - .L_3738)
.L_3738:
        /*00fc*/ 	.word	0x00000000
        /*0100*/ 	.short	0x0004
        /*0102*/ 	.short	0x0020
        /*0104*/ 	.byte	0x00, 0xf0, 0x21, 0x00


	//----- nvinfo : EIATTR_KPARAM_INFO
	.align		4
.L_3739:
        /*0108*/ 	.byte	0x04, 0x17
        /*010a*/ 	.short	(.L_3741 - .L_3740)
.L_3740:
        /*010c*/ 	.word	0x00000000
        /*0110*/ 	.short	0x0003
        /*0112*/ 	.short	0x0018
        /*0114*/ 	.byte	0x00, 0xf0, 0x21, 0x00


	//----- nvinfo : EIATTR_KPARAM_INFO
	.align		4
.L_3741:
        /*0118*/ 	.byte	0x04, 0x17
        /*011a*/ 	.short	(.L_3743 - .L_3742)
.L_3742:
        /*011c*/ 	.word	0x00000000
        /*0120*/ 	.short	0x0002
        /*0122*/ 	.short	0x0010
        /*0124*/ 	.byte	0x00, 0xf0, 0x21, 0x00


	//----- nvinfo : EIATTR_KPARAM_INFO
	.align		4
.L_3743:
        /*0128*/ 	.byte	0x04, 0x17
        /*012a*/ 	.short	(.L_3745 - .L_3744)
.L_3744:
        /*012c*/ 	.word	0x00000000
        /*0130*/ 	.short	0x0001
        /*0132*/ 	.short	0x0008
        /*0134*/ 	.byte	0x00, 0xf0, 0x21, 0x00


	//----- nvinfo : EIATTR_KPARAM_INFO
	.align		4
.L_3745:
        /*0138*/ 	.byte	0x04, 0x17
        /*013a*/ 	.short	(.L_3747 - .L_3746)
.L_3746:
        /*013c*/ 	.word	0x00000000
        /*0140*/ 	.short	0x0000
        /*0142*/ 	.short	0x0000
        /*0144*/ 	.byte	0x00, 0xf0, 0x21, 0x00


	//----- nvinfo : EIATTR_SPARSE_MMA_MASK
	.align		4
.L_3747:
        /*0148*/ 	.byte	0x03, 0x50
        /*014a*/ 	.short	0x0000


	//----- nvinfo : EIATTR_MAXREG_COUNT
	.align		4
        /*014c*/ 	.byte	0x03, 0x1b
        /*014e*/ 	.short	0x00ff


	//----- nvinfo : EIATTR_NUM_BARRIERS
	.align		4
        /*0150*/ 	.byte	0x02, 0x4c
        /*0152*/ 	.byte	0x01
	.zero		1


	//----- nvinfo : EIATTR_MERCURY_ISA_VERSION
	.align		4
        /*0154*/ 	.byte	0x03, 0x5f
        /*0156*/ 	.short	0x0101


	//----- nvinfo : EIATTR_EXIT_INSTR_OFFSETS
	.align		4
        /*0158*/ 	.byte	0x04, 0x1c
        /*015a*/ 	.short	(.L_3749 - .L_3748)


	//   ....[0]....
.L_3748:
        /*015c*/ 	.word	0x000001d0


	//   ....[1]....
        /*0160*/ 	.word	0x00000900


	//   ....[2]....
        /*0164*/ 	.word	0x00004870


	//   ....[3]....
        /*0168*/ 	.word	0x00004b90


	//   ....[4]....
        /*016c*/ 	.word	0x00004d00


	//   ....[5]....
        /*0170*/ 	.word	0x00004da0


	//   ....[6]....
        /*0174*/ 	.word	0x00004de0


	//----- nvinfo : EIATTR_CRS_STACK_SIZE
	.align		4
.L_3749:
        /*0178*/ 	.byte	0x04, 0x1e
        /*017a*/ 	.short	(.L_3751 - .L_3750)
.L_3750:
        /*017c*/ 	.word	0x00000000


	//----- nvinfo : EIATTR_CBANK_PARAM_SIZE
	.align		4
.L_3751:
        /*0180*/ 	.byte	0x03, 0x19
        /*0182*/ 	.short	0x0074


	//----- nvinfo : EIATTR_PARAM_CBANK
	.align		4
        /*0184*/ 	.byte	0x04, 0x0a
        /*0186*/ 	.short	(.L_3753 - .L_3752)
	.align		4
.L_3752:
        /*0188*/ 	.word	index@(.nv.constant0._Z23gemm_half_q_half_kernelILi2ELi20ELb1ELb1ELi32EEvPK6__halfPKjS4_S2_PS0_iiiiPKtS7_iiiiiibS2_i)
        /*018c*/ 	.short	0x0210
        /*018e*/ 	.short	0x0074


	//----- nvinfo : EIATTR_SW_WAR
	.align		4
.L_3753:
        /*0190*/ 	.byte	0x04, 0x36
        /*0192*/ 	.short	(.L_3755 - .L_3754)
.L_3754:
        /*0194*/ 	.word	0x00000008
.L_3755:


//--------------------- .nv.info._Z23gemm_half_q_half_kernelILi2ELi38ELb1ELb1ELi32EEvPK6__halfPKjS4_S2_PS0_iiiiPKtS7_iiiiiibS2_i --------------------------
	.section	.nv.info._Z23gemm_half_q_half_kernelILi2ELi38ELb1ELb1ELi32EEvPK6__halfPKjS4_S2_PS0_iiiiPKtS7_iiiiiibS2_i,"",@"SHT_CUDA_INFO"
	.sectionflags	@""
	.align	4


	//----- nvinfo : EIATTR_CUDA_API_VERSION
	.align		4
        /*0000*/ 	.byte	0x04, 0x37
        /*0002*/ 	.short	(.L_3757 - .L_3756)
.L_3756:
        /*0004*/ 	.word	0x00000082


	//----- nvinfo : EIATTR_KPARAM_INFO
	.align		4
.L_3757:
        /*0008*/ 	.byte	0x04, 0x17
        /*000a*/ 	.short	(.L_3759 - .L_3758)
.L_3758:
        /*000c*/ 	.word	0x00000000
        /*0010*/ 	.short	0x0013
        /*0012*/ 	.short	0x0070
        /*0014*/ 	.byte	0x00, 0xf0, 0x11, 0x00


	//----- nvinfo : EIATTR_KPARAM_INFO
	.align		4
.L_3759:
        /*0018*/ 	.byte	0x04, 0x17
        /*001a*/ 	.short	(.L_3761 - .L_3760)
.L_3760:
        /*001c*/ 	.word	0x00000000
        /*0020*/ 	.short	0x0012
        /*0022*/ 	.short	0x0068
        /*0024*/ 	.byte	0x00, 0xf0, 0x21, 0x00


	//----- nvinfo : EIATTR_KPARAM_INFO
	.align		4
.L_3761:
        /*0028*/ 	.byte	0x04, 0x17
        /*002a*/ 	.short	(.L_3763 - .L_3762)
.L_3762:
        /*002c*/ 	.word	0x00000000
        /*0030*/ 	.short	0x0011
        /*0032*/ 	.short	0x0060
        /*0034*/ 	.byte	0x00, 0xf0, 0x05, 0x00


	//----- nvinfo : EIATTR_KPARAM_INFO
	.align		4
.L_3763:
        /*0038*/ 	.byte	0x04, 0x17
        /*003a*/ 	.short	(.L_3765 - .L_3764)
.L_3764:
        /*003c*/ 	.word	0x00000000
        /*0040*/ 	.short	0x0010
        /*0042*/ 	.short	0x005c
        /*0044*/ 	.byte	0x00, 0xf0, 0x11, 0x00


	//----- nvinfo : EIATTR_KPARAM_INFO
	.align		4
.L_3765:
        /*0048*/ 	.byte	0x04, 0x17
        /*004a*/ 	.short	(.L_3767 - .L_3766)
.L_3766:
        /*004c*/ 	.word	0x00000000
        /*0050*/ 	.short	0x000f
        /*0052*/ 	.short	0x0058
        /*0054*/ 	.byte	0x00, 0xf0, 0x11, 0x00


	//----- nvinfo : EIATTR_KPARAM_INFO
	.align		4
.L_3767:
        /*0058*/ 	.byte	0x04, 0x17
        /*005a*/ 	.short	(.L_3769 - .L_3768)
.L_3768:
        /*005c*/ 	.word	0x00000000
        /*0060*/ 	.short	0x000e
        /*0062*/ 	.short	0x0054
        /*0064*/ 	.byte	0x00, 0xf0, 0x11, 0x00


	//----- nvinfo : EIATTR_KPARAM_INFO
	.align		4
.L_3769:
        /*0068*/ 	.byte	0x04, 0x17
        /*006a*/ 	.short	(.L_3771 - .L_3770)
.L_3770:
        /*006c*/ 	.word	0x00000000
        /*0070*/ 	.short	0x000d
        /*0072*/ 	.short	0x0050
        /*0074*/ 	.byte	0x00, 0xf0, 0x11, 0x00


	//----- nvinfo : EIATTR_KPARAM_INFO
	.align		4
.L_3771:
        /*0078*/ 	.byte	0x04, 0x17
        /*007a*/ 	.short	(.L_3773 - .L_3772)
.L_3772:
        /*007c*/ 	.word	0x00000000
        /*0080*/ 	.short	0x000c
        /*0082*/ 	.short	0x004c
        /*0084*/ 	.byte	0x00, 0xf0, 0x11, 0x00


	//----- nvinfo : EIATTR_KPARAM_INFO
	.align		4
.L_3773:
        /*0088*/ 	.byte	0x04, 0x17
        /*008a*/ 	.short	(.L_3775 - .L_3774)
.L_3774:
        /*008c*/ 	.word	0x00000000
        /*0090*/ 	.short	0x000b
        /*0092*/ 	.short	0x0048
        /*0094*/ 	.byte	0x00, 0xf0, 0x11, 0x00


	//----- nvinfo : EIATTR_KPARAM_INFO
	.align		4
.L_3775:
        /*0098*/ 	.byte	0x04, 0x17
        /*009a*/ 	.short	(.L_3777 - .L_3776)
.L_3776:
        /*009c*/ 	.word	0x00000000
        /*00a0*/ 	.short	0x000a
        /*00a2*/ 	.short	0x0040
        /*00a4*/ 	.byte	0x00, 0xf0, 0x21, 0x00


	//----- nvinfo : EIATTR_KPARAM_INFO
	.align		4
.L_3777:
        /*00a8*/ 	.byte	0x04, 0x17
        /*00aa*/ 	.short	(.L_3779 - .L_3778)
.L_3778:
        /*00ac*/ 	.word	0x00000000
        /*00b0*/ 	.short	0x0009
        /*00b2*/ 	.short	0x0038
        /*00b4*/ 	.byte	0x00, 0xf0, 0x21, 0x00


	//----- nvinfo : EIATTR_KPARAM_INFO
	.align		4
.L_3779:
        /*00b8*/ 	.byte	0x04, 0x17
        /*00ba*/ 	.short	(.L_3781 - .L_3780)
.L_3780:
        /*00bc*/ 	.word	0x00000000
        /*00c0*/ 	.short	0x0008
        /*00c2*/ 	.short	0x0034
        /*00c4*/ 	.byte	0x00, 0xf0, 0x11, 0x00


	//----- nvinfo : EIATTR_KPARAM_INFO
	.align		4
.L_3781:
        /*00c8*/ 	.byte	0x04, 0x17
        /*00ca*/ 	.short	(.L_3783 - .L_3782)
.L_3782:
        /*00cc*/ 	.word	0x00000000
        /*00d0*/ 	.short	0x0007
        /*00d2*/ 	.short	0x0030
        /*00d4*/ 	.byte	0x00, 0xf0, 0x11, 0x00


	//----- nvinfo : EIATTR_KPARAM_INFO
	.align		4
.L_3783:
        /*00d8*/ 	.byte	0x04, 0x17
        /*00da*/ 	.short	(.L_3785 - .L_3784)
.L_3784:
        /*00dc*/ 	.word	0x00000000
        /*00e0*/ 	.short	0x0006
        /*00e2*/ 	.short	0x002c
        /*00e4*/ 	.byte	0x00, 0xf0, 0x11, 0x00


	//----- nvinfo : EIATTR_KPARAM_INFO
	.align		4
.L_3785:
        /*00e8*/ 	.byte	0x04, 0x17
        /*00ea*/ 	.short	(.L_3787 - .L_3786)
.L_3786:
        /*00ec*/ 	.word	0x00000000
        /*00f0*/ 	.short	0x0005
        /*00f2*/ 	.short	0x0028
        /*00f4*/ 	.byte	0x00, 0xf0, 0x11, 0x00


	//----- nvinfo : EIATTR_KPARAM_INFO
	.align		4
.L_3787:
        /*00f8*/ 	.byte	0x04, 0x17
        /*00fa*/ 	.short	(.L_3789 - .L_3788)
.L_3788:
        /*00fc*/ 	.word	0x00000000
        /*0100*/ 	.short	0x0004
        /*0102*/ 	.short	0x0020
        /*0104*/ 	.byte	0x00, 0xf0, 0x21, 0x00


	//----- nvinfo : EIATTR_KPARAM_INFO
	.align		4
.L_3789:
        /*0108*/ 	.byte	0x04, 0x17
        /*010a*/ 	.short	(.L_3791 - .L_3790)
.L_3790:
        /*010c*/ 	.word	0x00000000
        /*0110*/ 	.short	0x0003
        /*0112*/ 	.short	0x0018
        /*0114*/ 	.byte	0x00, 0xf0, 0x21, 0x00


	//----- nvinfo : EIATTR_KPARAM_INFO
	.align		4
.L_3791:
        /*0118*/ 	.byte	0x04, 0x17
        /*011a*/ 	.short	(.L_3793 - .L_3792)
.L_3792:
        /*011c*/ 	.word	0x00000000
        /*0120*/ 	.short	0x0002
        /*0122*/ 	.short	0x0010
        /*0124*/ 	.byte	0x00, 0xf0, 0x21, 0x00


	//----- nvinfo : EIATTR_KPARAM_INFO
	.align		4
.L_3793:
        /*0128*/ 	.byte	0x04, 0x17
        /*012a*/ 	.short	(.L_3795 - .L_3794)
.L_3794:
        /*012c*/ 	.word	0x00000000
        /*0130*/ 	.short	0x0001
        /*0132*/ 	.short	0x0008
        /*0134*/ 	.byte	0x00, 0xf0, 0x21, 0x00


	//----- nvinfo : EIATTR_KPARAM_INFO
	.align		4
.L_3795:
        /*0138*/ 	.byte	0x04, 0x17
        /*013a*/ 	.short	(.L_3797 - .L_3796)
.L_3796:
        /*013c*/ 	.word	0x00000000
        /*0140*/ 	.short	0x0000
        /*0142*/ 	.short	0x0000
        /*0144*/ 	.byte	0x00, 0xf0, 0x21, 0x00


	//----- nvinfo : EIATTR_SPARSE_MMA_MASK
	.align		4
.L_3797:
        /*0148*/ 	.byte	0x03, 0x50
        /*014a*/ 	.short	0x0000


	//----- nvinfo : EIATTR_MAXREG_COUNT
	.align		4
        /*014c*/ 	.byte	0x03, 0x1b
        /*014e*/ 	.short	0x00ff


	//----- nvinfo : EIATTR_NUM_BARRIERS
	.align		4
        /*0150*/ 	.byte	0x02, 0x4c
        /*0152*/ 	.byte	0x01
	.zero		1


	//----- nvinfo : EIATTR_MERCURY_ISA_VERSION
	.align		4
        /*0154*/ 	.byte	0x03, 0x5f
        /*0156*/ 	.short	0x0101


	//----- nvinfo : EIATTR_EXIT_INSTR_OFFSETS
	.align		4
        /*0158*/ 	.byte	0x04, 0x1c
        /*015a*/ 	.short	(.L_3799 - .L_3798)


	//   ....[0]....
.L_3798:
        /*015c*/ 	.word	0x000001d0


	//   ....[1]....
        /*0160*/ 	.word	0x00000900


	//   ....[2]....
        /*0164*/ 	.word	0x00005940


	//   ....[3]....
        /*0168*/ 	.word	0x00005c50


	//   ....[4]....
        /*016c*/ 	.word	0x00005dc0


	//   ....[5]....
        /*0170*/ 	.word	0x00005e50


	//   ....[6]....
        /*0174*/ 	.word	0x00005e90


	//----- nvinfo : EIATTR_CRS_STACK_SIZE
	.align		4
.L_3799:
        /*0178*/ 	.byte	0x04, 0x1e
        /*017a*/ 	.short	(.L_3801 - .L_3800)
.L_3800:
        /*017c*/ 	.word	0x00000000


	//----- nvinfo : EIATTR_CBANK_PARAM_SIZE
	.align		4
.L_3801:
        /*0180*/ 	.byte	0x03, 0x19
        /*0182*/ 	.short	0x0074


	//----- nvinfo : EIATTR_PARAM_CBANK
	.align		4
        /*0184*/ 	.byte	0x04, 0x0a
        /*0186*/ 	.short	(.L_3803 - .L_3802)
	.align		4
.L_3802:
        /*0188*/ 	.word	index@(.nv.constant0._Z23gemm_half_q_half_kernelILi2ELi38ELb1ELb1ELi32EEvPK6__halfPKjS4_S2_PS0_iiiiPKtS7_iiiiiibS2_i)
        /*018c*/ 	.short	0x0210
        /*018e*/ 	.short	0x0074


	//----- nvinfo : EIATTR_SW_WAR
	.align		4
.L_3803:
        /*0190*/ 	.byte	0x04, 0x36
        /*0192*/ 	.short	(.L_3805 - .L_3804)
.L_3804:
        /*0194*/ 	.word	0x00000008
.L_3805:


//--------------------- .nv.info._Z23gemm_half_q_half_kernelILi2ELi128ELb1ELb1ELi32EEvPK6__halfPKjS4_S2_PS0_iiiiPKtS7_iiiiiibS2_i --------------------------
	.section	.nv.info._Z23gemm_half_q_half_kernelILi2ELi128ELb1ELb1ELi32EEvPK6__halfPKjS4_S2_PS0_iiiiPKtS7_iiiiiibS2_i,"",@"SHT_CUDA_INFO"
	.sectionflags	@""
	.align	4


	//----- nvinfo : EIATTR_CUDA_API_VERSION
	.align		4
        /*0000*/ 	.byte	0x04, 0x37
        /*0002*/ 	.short	(.L_3807 - .L_3806)
.L_3806:
        /*0004*/ 	.word	0x00000082


	//----- nvinfo : EIATTR_KPARAM_INFO
	.align		4
.L_3807:
        /*0008*/ 	.byte	0x04, 0x17
        /*000a*/ 	.short	(.L_3809 - .L_3808)
.L_3808:
        /*000c*/ 	.word	0x00000000
        /*0010*/ 	.short	0x0013
        /*0012*/ 	.short	0x0070
        /*0014*/ 	.byte	0x00, 0xf0, 0x11, 0x00


	//----- nvinfo : EIATTR_KPARAM_INFO
	.align		4
.L_3809:
        /*0018*/ 	.byte	0x04, 0x17
        /*001a*/ 	.short	(.L_3811 - .L_3810)
.L_3810:
        /*001c*/ 	.word	0x00000000
        /*0020*/ 	.short	0x0012
        /*0022*/ 	.short	0x0068
        /*0024*/ 	.byte	0x00, 0xf0, 0x21, 0x00


	//----- nvinfo : EIATTR_KPARAM_INFO
	.align		4
.L_3811:
        /*0028*/ 	.byte	0x04, 0x17
        /*002a*/ 	.short	(.L_3813 - .L_3812)
.L_3812:
        /*002c*/ 	.word	0x00000000
        /*0030*/ 	.short	0x0011
        /*0032*/ 	.short	0x0060
        /*0034*/ 	.byte	0x00, 0xf0, 0x05, 0x00


	//----- nvinfo : EIATTR_KPARAM_INFO
	.align		4
.L_3813:
        /*0038*/ 	.byte	0x04, 0x17
        /*003a*/ 	.short	(.L_3815 - .L_3814)
.L_3814:
        /*003c*/ 	.word	0x00000000
        /*0040*/ 	.short	0x0010
        /*0042*/ 	.short	0x005c
        /*0044*/ 	.byte	0x00, 0xf0, 0x11, 0x00


	//----- nvinfo : EIATTR_KPARAM_INFO
	.align		4
.L_3815:
        /*0048*/ 	.byte	0x04, 0x17
        /*004a*/ 	.short	(.L_3817 - .L_3816)
.L_3816:
        /*004c*/ 	.word	0x00000000
        /*0050*/ 	.short	0x000f
        /*0052*/ 	.short	0x0058
        /*0054*/ 	.byte	0x00, 0xf0, 0x11, 0x00


	//----- nvinfo : EIATTR_KPARAM_INFO
	.align		4
.L_3817:
        /*0058*/ 	.byte	0x04, 0x17
        /*005a*/ 	.short	(.L_3819 - .L_3818)
.L_3818:
        /*005c*/ 	.word	0x00000000
        /*0060*/ 	.short	0x000e
        /*0062*/ 	.short	0x0054
        /*0064*/ 	.byte	0x00, 0xf0, 0x11, 0x00


	//----- nvinfo : EIATTR_KPARAM_INFO
	.align		4
.L_3819:
        /*0068*/ 	.byte	0x04, 0x17
        /*006a*/ 	.short	(.L_3821 - .L_3820)
.L_3820:
        /*006c*/ 	.word	0x00000000
        /*0070*/ 	.short	0x000d
        /*0072*/ 	.short	0x0050
        /*0074*/ 	.byte	0x00, 0xf0, 0x11, 0x00


	//----- nvinfo : EIATTR_KPARAM_INFO
	.align		4
.L_3821:
        /*0078*/ 	.byte	0x04, 0x17
        /*007a*/ 	.short	(.L_3823 - .L_3822)
.L_3822:
        /*007c*/ 	.word	0x00000000
        /*0080*/ 	.short	0x000c
        /*0082*/ 	.short	0x004c
        /*0084*/ 	.byte	0x00, 0xf0, 0x11, 0x00


	//----- nvinfo : EIATTR_KPARAM_INFO
	.align		4
.L_3823:
        /*0088*/ 	.byte	0x04, 0x17
        /*008a*/ 	.short	(.L_3825 - .L_3824)
.L_3824:
        /*008c*/ 	.word	0x00000000
        /*0090*/ 	.short	0x000b
        /*0092*/ 	.short	0x0048
        /*0094*/ 	.byte	0x00, 0xf0, 0x11, 0x00


	//----- nvinfo : EIATTR_KPARAM_INFO
	.align		4
.L_3825:
        /*0098*/ 	.byte	0x04, 0x17
        /*009a*/ 	.short	(.L_3827 - .L_3826)
.L_3826:
        /*009c*/ 	.word	0x00000000
        /*00a0*/ 	.short	0x000a
        /*00a2*/ 	.short	0x0040
        /*00a4*/ 	.byte	0x00, 0xf0, 0x21, 0x00


	//----- nvinfo : EIATTR_KPARAM_INFO
	.align		4
.L_3827:
        /*00a8*/ 	.byte	0x04, 0x17
        /*00aa*/ 	.short	(.L_3829 - .L_3828)
.L_3828:
        /*00ac*/ 	.word	0x00000000
        /*00b0*/ 	.short	0x0009
        /*00b2*/ 	.short	0x0038
        /*00b4*/ 	.byte	0x00, 0xf0, 0x21, 0x00


	//----- nvinfo : EIATTR_KPARAM_INFO
	.align		4
.L_3829:
        /*00b8*/ 	.byte	0x04, 0x17
        /*00ba*/ 	.short	(.L_3831 - .L_3830)
.L_3830:
        /*00bc*/ 	.word	0x00000000
        /*00c0*/ 	.short	0x0008
        /*00c2*/ 	.short	0x0034
        /*00c4*/ 	.byte	0x00, 0xf0, 0x11, 0x00


	//----- nvinfo : EIATTR_KPARAM_INFO
	.align		4
.L_3831:
        /*00c8*/ 	.byte	0x04, 0x17
        /*00ca*/ 	.short	(.L_3833 - .L_3832)
.L_3832:
        /*00cc*/ 	.word	0x00000000
        /*00d0*/ 	.short	0x0007
        /*00d2*/ 	.short	0x0030
        /*00d4*/ 	.byte	0x00, 0xf0, 0x11, 0x00


	//----- nvinfo : EIATTR_KPARAM_INFO
	.align		4
.L_3833:
        /*00d8*/ 	.byte	0x04, 0x17
        /*00da*/ 	.short	(.L_3835 - .L_3834)
.L_3834:
        /*00dc*/ 	.word	0x00000000
        /*00e0*/ 	.short	0x0006
        /*00e2*/ 	.short	0x002c
        /*00e4*/ 	.byte	0x00, 0xf0, 0x11, 0x00


	//----- nvinfo : EIATTR_KPARAM_INFO
	.align		4
.L_3835:
        /*00e8*/ 	.byte	0x04, 0x17
        /*00ea*/ 	.short	(.L_3837 - .L_3836)
.L_3836:
        /*00ec*/ 	.word	0x00000000
        /*00f0*/ 	.short	0x0005
        /*00f2*/ 	.short	0x0028
        /*00f4*/ 	.byte	0x00, 0xf0, 0x11, 0x00


	//----- nvinfo : EIATTR_KPARAM_INFO
	.align		4
.L_3837:
        /*00f8*/ 	.byte	0x04, 0x17
        /*00fa*/ 	.short	(.L_3839 - .L_3838)
.L_3838:
        /*00fc*/ 	.word	0x00000000
        /*0100*/ 	.short	0x0004
        /*0102*/ 	.short	0x0020
        /*0104*/ 	.byte	0x00, 0xf0, 0x21, 0x00


	//----- nvinfo : EIATTR_KPARAM_INFO
	.align		4
.L_3839:
        /*0108*/ 	.byte	0x04, 0x17
        /*010a*/ 	.short	(.L_3841 - .L_3840)
.L_3840:
        /*010c*/ 	.word	0x00000000
        /*0110*/ 	.short	0x0003
        /*0112*/ 	.short	0x0018
        /*0114*/ 	.byte	0x00, 0xf0, 0x21, 0x00


	//----- nvinfo : EIATTR_KPARAM_INFO
	.align		4
.L_3841:
        /*0118*/ 	.byte	0x04, 0x17
        /*011a*/ 	.short	(.L_3843 - .L_3842)
.L_3842:
        /*011c*/ 	.word	0x00000000
        /*0120*/ 	.short	0x0002
        /*0122*/ 	.short	0x0010
        /*0124*/ 	.byte	0x00, 0xf0, 0x21, 0x00


	//----- nvinfo : EIATTR_KPARAM_INFO
	.align		4
.L_3843:
        /*0128*/ 	.byte	0x04, 0x17
        /*012a*/ 	.short	(.L_3845 - .L_3844)
.L_3844:
        /*012c*/ 	.word	0x00000000
        /*0130*/ 	.short	0x0001
        /*0132*/ 	.short	0x0008
        /*0134*/ 	.byte	0x00, 0xf0, 0x21, 0x00


	//----- nvinfo : EIATTR_KPARAM_INFO
	.align		4
.L_3845:
        /*0138*/ 	.byte	0x04, 0x17
        /*013a*/ 	.short	(.L_3847 - .L_3846)
.L_3846:
        /*013c*/ 	.word	0x00000000
        /*0140*/ 	.short	0x0000
        /*0142*/ 	.short	0x0000
        /*0144*/ 	.byte	0x00, 0xf0, 0x21, 0x00


	//----- nvinfo : EIATTR_SPARSE_MMA_MASK
	.align		4
.L_3847:
        /*0148*/ 	.byte	0x03, 0x50
        /*014a*/ 	.short	0x0000


	//----- nvinfo : EIATTR_MAXREG_COUNT
	.align		4
        /*014c*/ 	.byte	0x03, 0x1b
        /*014e*/ 	.short	0x00ff


	//----- nvinfo : EIATTR_NUM_BARRIERS
	.align		4
        /*0150*/ 	.byte	0x02, 0x4c
        /*0152*/ 	.byte	0x01
	.zero		1


	//----- nvinfo : EIATTR_MERCURY_ISA_VERSION
	.align		4
        /*0154*/ 	.byte	0x03, 0x5f
        /*0156*/ 	.short	0x0101


	//----- nvinfo : EIATTR_EXIT_INSTR_OFFSETS
	.align		4
        /*0158*/ 	.byte	0x04, 0x1c
        /*015a*/ 	.short	(.L_3849 - .L_3848)


	//   ....[0]....
.L_3848:
        /*015c*/ 	.word	0x000001d0


	//   ....[1]....
        /*0160*/ 	.word	0x000008f0


	//   ....[2]....
        /*0164*/ 	.word	0x00005c70


	//   ....[3]....
        /*0168*/ 	.word	0x00005f90


	//   ....[4]....
        /*016c*/ 	.word	0x00006100


	//   ....[5]....
        /*0170*/ 	.word	0x000061a0


	//   ....[6]....
        /*0174*/ 	.word	0x000061e0


	//----- nvinfo : EIATTR_CRS_STACK_SIZE
	.align		4
.L_3849:
        /*0178*/ 	.byte	0x04, 0x1e
        /*017a*/ 	.short	(.L_3851 - .L_3850)
.L_3850:
        /*017c*/ 	.word	0x00000000


	//----- nvinfo : EIATTR_CBANK_PARAM_SIZE
	.align		4
.L_3851:
        /*0180*/ 	.byte	0x03, 0x19
        /*0182*/ 	.short	0x0074


	//----- nvinfo : EIATTR_PARAM_CBANK
	.align		4
        /*0184*/ 	.byte	0x04, 0x0a
        /*0186*/ 	.short	(.L_3853 - .L_3852)
	.align		4
.L_3852:
        /*0188*/ 	.word	index@(.nv.constant0._Z23gemm_half_q_half_kernelILi2ELi128ELb1ELb1ELi32EEvPK6__halfPKjS4_S2_PS0_iiiiPKtS7_iiiiiibS2_i)
        /*018c*/ 	.short	0x0210
        /*018e*/ 	.short	0x0074


	//----- nvinfo : EIATTR_SW_WAR
	.align		4
.L_3853:
        /*0190*/ 	.byte	0x04, 0x36
        /*0192*/ 	.short	(.L_3855 - .L_3854)
.L_3854:
        /*0194*/ 	.word	0x00000008
.L_3855:


//--------------------- .nv.info._Z23gemm_half_q_half_kernelILi1ELi190ELb1ELb1ELi64EEvPK6__halfPKjS4_S2_PS0_iiiiPKtS7_iiiiiibS2_i --------------------------
	.section	.nv.info._Z23gemm_half_q_half_kernelILi1ELi190ELb1ELb1ELi64EEvPK6__halfPKjS4_S2_PS0_iiiiPKtS7_iiiiiibS2_i,"",@"SHT_CUDA_INFO"
	.sectionflags	@""
	.align	4


	//----- nvinfo : EIATTR_CUDA_API_VERSION
	.align		4
        /*0000*/ 	.byte	0x04, 0x37
        /*0002*/ 	.short	(.L_3857 - .L_3856)
.L_3856:
        /*0004*/ 	.word	0x00000082


	//----- nvinfo : EIATTR_KPARAM_INFO
	.align		4
.L_3857:
        /*0008*/ 	.byte	0x04, 0x17
        /*000a*/ 	.short	(.L_3859 - .L_3858)
.L_3858:
        /*000c*/ 	.word	0x00000000
        /*0010*/ 	.short	0x0013
        /*0012*/ 	.short	0x0070
        /*0014*/ 	.byte	0x00, 0xf0, 0x11, 0x00


	//----- nvinfo : EIATTR_KPARAM_INFO
	.align		4
.L_3859:
        /*0018*/ 	.byte	0x04, 0x17
        /*001a*/ 	.short	(.L_3861 - .L_3860)
.L_3860:
        /*001c*/ 	.word	0x00000000
        /*0020*/ 	.short	0x0012
        /*0022*/ 	.short	0x0068
        /*0024*/ 	.byte	0x00, 0xf0, 0x21, 0x00


	//----- nvinfo : EIATTR_KPARAM_INFO
	.align		4
.L_3861:
        /*0028*/ 	.byte	0x04, 0x17
        /*002a*/ 	.short	(.L_3863 - .L_3862)
.L_3862:
        /*002c*/ 	.word	0x00000000
        /*0030*/ 	.short	0x0011
        /*0032*/ 	.short	0x0060
        /*0034*/ 	.byte	0x00, 0xf0, 0x05, 0x00


	//----- nvinfo : EIATTR_KPARAM_INFO
	.align		4
.L_3863:
        /*0038*/ 	.byte	0x04, 0x17
        /*003a*/ 	.short	(.L_3865 - .L_3864)
.L_3864:
        /*003c*/ 	.word	0x00000000
        /*0040*/ 	.short	0x0010
        /*0042*/ 	.short	0x005c
        /*0044*/ 	.byte	0x00, 0xf0, 0x11, 0x00


	//----- nvinfo : EIATTR_KPARAM_INFO
	.align		4
.L_3865:
        /*0048*/ 	.byte	0x04, 0x17
        /*004a*/ 	.short	(.L_3867 - .L_3866)
.L_3866:
        /*004c*/ 	.word	0x00000000
        /*0050*/ 	.short	0x000f
        /*0052*/ 	.short	0x0058
        /*0054*/ 	.byte	0x00, 0xf0, 0x11, 0x00


	//----- nvinfo : EIATTR_KPARAM_INFO
	.align		4
.L_3867:
        /*0058*/ 	.byte	0x04, 0x17
        /*005a*/ 	.short	(.L_3869 - .L_3868)
.L_3868:
        /*005c*/ 	.word	0x00000000
        /*0060*/ 	.short	0x000e
        /*0062*/ 	.short	0x0054
        /*0064*/ 	.byte	0x00, 0xf0, 0x11, 0x00


	//----- nvinfo : EIATTR_KPARAM_INFO
	.align		4
.L_3869:
        /*0068*/ 	.byte	0x04, 0x17
        /*006a*/ 	.short	(.L_3871 - .L_3870)
.L_3870:
        /*006c*/ 	.word	0x00000000
        /*0070*/ 	.short	0x000d
        /*0072*/ 	.short	0x0050
        /*0074*/ 	.byte	0x00, 0xf0, 0x11, 0x00


	//----- nvinfo : EIATTR_KPARAM_INFO
	.align		4
.L_3871:
        /*0078*/ 	.byte	0x04, 0x17
        /*007a*/ 	.short	(.L_3873 - .L_3872)
.L_3872:
        /*007c*/ 	.word	0x00000000
        /*0080*/ 	.short	0x000c
        /*0082*/ 	.short	0x004c
        /*0084*/ 	.byte	0x00, 0xf0, 0x11, 0x00


	//----- nvinfo : EIATTR_KPARAM_INFO
	.align		4
.L_3873:
        /*0088*/ 	.byte	0x04, 0x17
        /*008a*/ 	.short	(.L_3875 - .L_3874)
.L_3874:
        /*008c*/ 	.word	0x00000000
        /*0090*/ 	.short	0x000b
        /*0092*/ 	.short	0x0048
        /*0094*/ 	.byte	0x00, 0xf0, 0x11, 0x00


	//----- nvinfo : EIATTR_KPARAM_INFO
	.align		4
.L_3875:
        /*0098*/ 	.byte	0x04, 0x17
        /*009a*/ 	.short	(.L_3877 - .L_3876)
.L_3876:
        /*009c*/ 	.word	0x00000000
        /*00a0*/ 	.short	0x000a
        /*00a2*/ 	.short	0x0040
        /*00a4*/ 	.byte	0x00, 0xf0, 0x21, 0x00


	//----- nvinfo : EIATTR_KPARAM_INFO
	.align		4
.L_3877:
        /*00a8*/ 	.byte	0x04, 0x17
        /*00aa*/ 	.short	(.L_3879 - .L_3878)
.L_3878:
        /*00ac*/ 	.word	0x00000000
        /*00b0*/ 	.short	0x0009
        /*00b2*/ 	.short	0x0038
        /*00b4*/ 	.byte	0x00, 0xf0, 0x21, 0x00


	//----- nvinfo : EIATTR_KPARAM_INFO
	.align		4
.L_3879:
        /*00b8*/ 	.byte	0x04, 0x17
        /*00ba*/ 	.short	(.L_3881 - .L_3880)
.L_3880:
        /*00bc*/ 	.word	0x00000000
        /*00c0*/ 	.short	0x0008
        /*00c2*/ 	.short	0x0034
        /*00c4*/ 	.byte	0x00, 0xf0, 0x11, 0x00


	//----- nvinfo : EIATTR_KPARAM_INFO
	.align		4
.L_3881:
        /*00c8*/ 	.byte	0x04, 0x17
        /*00ca*/ 	.short	(.L_3883 - .L_3882)
.L_3882:
        /*00cc*/ 	.word	0x00000000
        /*00d0*/ 	.short	0x0007
        /*00d2*/ 	.short	0x0030
        /*00d4*/ 	.byte	0x00, 0xf0, 0x11, 0x00


	//----- nvinfo : EIATTR_KPARAM_INFO
	.align		4
.L_3883:
        /*00d8*/ 	.byte	0x04, 0x17
        /*00da*/ 	.short	(.L_3885 - .L_3884)
.L_3884:
        /*00dc*/ 	.word	0x00000000
        /*00e0*/ 	.short	0x0006
        /*00e2*/ 	.short	0x002c
        /*00e4*/ 	.byte	0x00, 0xf0, 0x11, 0x00


	//----- nvinfo : EIATTR_KPARAM_INFO
	.align		4
.L_3885:
        /*00e8*/ 	.byte	0x04, 0x17
        /*00ea*/ 	.short	(.L_3887 - .L_3886)
.L_3886:
        /*00ec*/ 	.word	0x00000000
        /*00f0*/ 	.short	0x0005
        /*00f2*/ 	.short	0x0028
        /*00f4*/ 	.byte	0x00, 0xf0, 0x11, 0x00


	//----- nvinfo : EIATTR_KPARAM_INFO
	.align		4
.L_3887:
        /*00f8*/ 	.byte	0x04, 0x17
        /*00fa*/ 	.short	(.L_3889 - .L_3888)
.L_3888:
        /*00fc*/ 	.word	0x00000000
        /*0100*/ 	.short	0x0004
        /*0102*/ 	.short	0x0020
        /*0104*/ 	.byte	0x00, 0xf0, 0x21, 0x00


	//----- nvinfo : EIATTR_KPARAM_INFO
	.align		4
.L_3889:
        /*0108*/ 	.byte	0x04, 0x17
        /*010a*/ 	.short	(.L_3891 - .L_3890)
.L_3890:
        /*010c*/ 	.word	0x00000000
        /*0110*/ 	.short	0x0003
        /*0112*/ 	.short	0x0018
        /*0114*/ 	.byte	0x00, 0xf0, 0x21, 0x00


	//----- nvinfo : EIATTR_KPARAM_INFO
	.align		4
.L_3891:
        /*0118*/ 	.byte	0x04, 0x17
        /*011a*/ 	.short	(.L_3893 - .L_3892)
.L_3892:
        /*011c*/ 	.word	0x00000000
        /*0120*/ 	.short	0x0002
        /*0122*/ 	.short	0x0010
        /*0124*/ 	.byte	0x00, 0xf0, 0x21, 0x00


	//----- nvinfo : EIATTR_KPARAM_INFO
	.align		4
.L_3893:
        /*0128*/ 	.byte	0x04, 0x17
        /*012a*/ 	.short	(.L_3895 - .L_3894)
.L_3894:
        /*012c*/ 	.word	0x00000000
        /*0130*/ 	.short	0x0001
        /*0132*/ 	.short	0x0008
        /*0134*/ 	.byte	0x00, 0xf0, 0x21, 0x00


	//----- nvinfo : EIATTR_KPARAM_INFO
	.align		4
.L_3895:
        /*0138*/ 	.byte	0x04, 0x17
        /*013a*/ 	.short	(.L_3897 - .L_3896)
.L_3896:
        /*013c*/ 	.word	0x00000000
        /*0140*/ 	.short	0x0000
        /*0142*/ 	.short	0x0000
        /*0144*/ 	.byte	0x00, 0xf0, 0x21, 0x00


	//----- nvinfo : EIATTR_SPARSE_MMA_MASK
	.align		4
.L_3897:
        /*0148*/ 	.byte	0x03, 0x50
        /*014a*/ 	.short	0x0000


	//----- nvinfo : EIATTR_MAXREG_COUNT
	.align		4
        /*014c*/ 	.byte	0x03, 0x1b
        /*014e*/ 	.short	0x00ff


	//----- nvinfo : EIATTR_NUM_BARRIERS
	.align		4
        /*0150*/ 	.byte	0x02, 0x4c
        /*0152*/ 	.byte	0x01
	.zero		1


	//----- nvinfo : EIATTR_MERCURY_ISA_VERSION
	.align		4
        /*0154*/ 	.byte	0x03, 0x5f
        /*0156*/ 	.short	0x0101


	//----- nvinfo : EIATTR_EXIT_INSTR_OFFSETS
	.align		4
        /*0158*/ 	.byte	0x04, 0x1c
        /*015a*/ 	.short	(.L_3899 - .L_3898)


	//   ....[0]....
.L_3898:
        /*015c*/ 	.word	0x000000b0


	//   ....[1]....
        /*0160*/ 	.word	0x00000360


	//   ....[2]....
        /*0164*/ 	.word	0x0000b510


	//   ....[3]....
        /*0168*/ 	.word	0x0000b6f0


	//   ....[4]....
        /*016c*/ 	.word	0x0000b790


	//   ....[5]....
        /*0170*/ 	.word	0x0000b7d0


	//----- nvinfo : EIATTR_CRS_STACK_SIZE
	.align		4
.L_3899:
        /*0174*/ 	.byte	0x04, 0x1e
        /*0176*/ 	.short	(.L_3901 - .L_3900)
.L_3900:
        /*0178*/ 	.word	0x00000000


	//----- nvinfo : EIATTR_CBANK_PARAM_SIZE
	.align		4
.L_3901:
        /*017c*/ 	.byte	0x03, 0x19
        /*017e*/ 	.short	0x0074


	//----- nvinfo : EIATTR_PARAM_CBANK
	.align		4
        /*0180*/ 	.byte	0x04, 0x0a
        /*0182*/ 	.short	(.L_3903 - .L_3902)
	.align		4
.L_3902:
        /*0184*/ 	.word	index@(.nv.constant0._Z23gemm_half_q_half_kernelILi1ELi190ELb1ELb1ELi64EEvPK6__halfPKjS4_S2_PS0_iiiiPKtS7_iiiiiibS2_i)
        /*0188*/ 	.short	0x0210
        /*018a*/ 	.short	0x0074


	//----- nvinfo : EIATTR_SW_WAR
	.align		4
.L_3903:
        /*018c*/ 	.byte	0x04, 0x36
        /*018e*/ 	.short	(.L_3905 - .L_3904)
.L_3904:
        /*0190*/ 	.word	0x00000008
.L_3905:


//--------------------- .nv.info._Z23gemm_half_q_half_kernelILi1ELi160ELb1ELb1ELi64EEvPK6__halfPKjS4_S2_PS0_iiiiPKtS7_iiiiiibS2_i --------------------------
	.section	.nv.info._Z23gemm_half_q_half_kernelILi1ELi160ELb1ELb1ELi64EEvPK6__halfPKjS4_S2_PS0_iiiiPKtS7_iiiiiibS2_i,"",@"SHT_CUDA_INFO"
	.sectionflags	@""
	.align	4


	//----- nvinfo : EIATTR_CUDA_API_VERSION
	.align		4
        /*0000*/ 	.byte	0x04, 0x37
        /*0002*/ 	.short	(.L_3907 - .L_3906)
.L_3906:
        /*0004*/ 	.word	0x00000082


	//----- nvinfo : EIATTR_KPARAM_INFO
	.align		4
.L_3907:
        /*0008*/ 	.byte	0x04, 0x17
        /*000a*/ 	.short	(.L_3909 - .L_3908)
.L_3908:
        /*000c*/ 	.word	0x00000000
        /*0010*/ 	.short	0x0013
        /*0012*/ 	.short	0x0070
        /*0014*/ 	.byte	0x00, 0xf0, 0x11, 0x00


	//----- nvinfo : EIATTR_KPARAM_INFO
	.align		4
.L_3909:
        /*0018*/ 	.byte	0x04, 0x17
        /*001a*/ 	.short	(.L_3911 - .L_3910)
.L_3910:
        /*001c*/ 	.word	0x00000000
        /*0020*/ 	.short	0x0012
        /*0022*/ 	.short	0x0068
        /*0024*/ 	.byte	0x00, 0xf0, 0x21, 0x00


	//----- nvinfo : EIATTR_KPARAM_INFO
	.align		4
.L_3911:
        /*0028*/ 	.byte	0x04, 0x17
        /*002a*/ 	.short	(.L_3913 - .L_3912)
.L_3912:
        /*002c*/ 	.word	0x00000000
        /*0030*/ 	.short	0x0011
        /*0032*/ 	.short	0x0060
        /*0034*/ 	.byte	0x00, 0xf0, 0x05, 0x00


	//----- nvinfo : EIATTR_KPARAM_INFO
	.align		4
.L_3913:
        /*0038*/ 	.byte	0x04, 0x17
        /*003a*/ 	.short	(.L_3915 - .L_3914)
.L_3914:
        /*003c*/ 	.word	0x00000000
        /*0040*/ 	.short	0x0010
        /*0042*/ 	.short	0x005c
        /*0044*/ 	.byte	0x00, 0xf0, 0x11, 0x00


	//----- nvinfo : EIATTR_KPARAM_INFO
	.align		4
.L_3915:
        /*0048*/ 	.byte	0x04, 0x17
        /*004a*/ 	.short	(.L_3917 - .L_3916)
.L_3916:
        /*004c*/ 	.word	0x00000000
        /*0050*/ 	.short	0x000f
        /*0052*/ 	.short	0x0058
        /*0054*/ 	.byte	0x00, 0xf0, 0x11, 0x00


	//----- nvinfo : EIATTR_KPARAM_INFO
	.align		4
.L_3917:
        /*0058*/ 	.byte	0x04, 0x17
        /*005a*/ 	.short	(.L_3919 - .L_3918)
.L_3918:
        /*005c*/ 	.word	0x00000000
        /*0060*/ 	.short	0x000e
        /*0062*/ 	.short	0x0054
        /*0064*/ 	.byte	0x00, 0xf0, 0x11, 0x00


	//----- nvinfo : EIATTR_KPARAM_INFO
	.align		4
.L_3919:
        /*0068*/ 	.byte	0x04, 0x17
        /*006a*/ 	.short	(.L_3921 - .L_3920)
.L_3920:
        /*006c*/ 	.word	0x00000000
        /*0070*/ 	.short	0x000d
        /*0072*/ 	.short	0x0050
        /*0074*/ 	.byte	0x00, 0xf0, 0x11, 0x00


	//----- nvinfo : EIATTR_KPARAM_INFO
	.align		4
.L_3921:
        /*0078*/ 	.byte	0x04, 0x17
        /*007a*/ 	.short	(.L_3923 - .L_3922)
.L_3922:
        /*007c*/ 	.word	0x00000000
        /*0080*/ 	.short	0x000c
        /*0082*/ 	.short	0x004c
        /*0084*/ 	.byte	0x00, 0xf0, 0x11, 0x00


	//----- nvinfo : EIATTR_KPARAM_INFO
	.align		4
.L_3923:
        /*0088*/ 	.byte	0x04, 0x17
        /*008a*/ 	.short	(.L_3925 - .L_3924)
.L_3924:
        /*008c*/ 	.word	0x00000000
        /*0090*/ 	.short	0x000b
        /*0092*/ 	.short	0x0048
        /*0094*/ 	.byte	0x00, 0xf0, 0x11, 0x00


	//----- nvinfo : EIATTR_KPARAM_INFO
	.align		4
.L_3925:
        /*0098*/ 	.byte	0x04, 0x17
        /*009a*/ 	.short	(.L_3927 - .L_3926)
.L_3926:
        /*009c*/ 	.word	0x00000000
        /*00a0*/ 	.short	0x000a
        /*00a2*/ 	.short	0x0040
        /*00a4*/ 	.byte	0x00, 0xf0, 0x21, 0x00


	//----- nvinfo : EIATTR_KPARAM_INFO
	.align		4
.L_3927:
        /*00a8*/ 	.byte	0x04, 0x17
        /*00aa*/ 	.short	(.L_3929 - .L_3928)
.L_3928:
        /*00ac*/ 	.word	0x00000000
        /*00b0*/ 	.short	0x0009
        /*00b2*/ 	.short	0x0038
        /*00b4*/ 	.byte	0x00, 0xf0, 0x21, 0x00


	//----- nvinfo : EIATTR_KPARAM_INFO
	.align		4
.L_3929:
        /*00b8*/ 	.byte	0x04, 0x17
        /*00ba*/ 	.short	(.L_3931 - .L_3930)
.L_3930:
        /*00bc*/ 	.word	0x00000000
        /*00c0*/ 	.short	0x0008
        /*00c2*/ 	.short	0x0034
        /*00c4*/ 	.byte	0x00, 0xf0, 0x11, 0x00


	//----- nvinfo : EIATTR_KPARAM_INFO
	.align		4
.L_3931:
        /*00c8*/ 	.byte	0x04, 0x17
        /*00ca*/ 	.short	(.L_3933 - .L_3932)
.L_3932:
        /*00cc*/ 	.word	0x00000000
        /*00d0*/ 	.short	0x0007
        /*00d2*/ 	.short	0x0030
        /*00d4*/ 	.byte	0x00, 0xf0, 0x11, 0x00


	//----- nvinfo : EIATTR_KPARAM_INFO
	.align		4
.L_3933:
        /*00d8*/ 	.byte	0x04, 0x17
        /*00da*/ 	.short	(.L_3935 - .L_3934)
.L_3934:
        /*00dc*/ 	.word	0x00000000
        /*00e0*/ 	.short	0x0006
        /*00e2*/ 	.short	0x002c
        /*00e4*/ 	.byte	0x00, 0xf0, 0x11, 0x00


	//----- nvinfo : EIATTR_KPARAM_INFO
	.align		4
.L_3935:
        /*00e8*/ 	.byte	0x04, 0x17
        /*00ea*/ 	.short	(.L_3937 - .L_3936)
.L_3936:
        /*00ec*/ 	.word	0x00000000
        /*00f0*/ 	.short	0x0005
        /*00f2*/ 	.short	0x0028
        /*00f4*/ 	.byte	0x00, 0xf0, 0x11, 0x00


	//----- nvinfo : EIATTR_KPARAM_INFO
	.align		4
.L_3937:
        /*00f8*/ 	.byte	0x04, 0x17
        /*00fa*/ 	.short	(.L_3939 - .L_3938)
.L_3938:
        /*00fc*/ 	.word	0x00000000
        /*0100*/ 	.short	0x0004
        /*0102*/ 	.short	0x0020
        /*0104*/ 	.byte	0x00, 0xf0, 0x21, 0x00


	//----- nvinfo : EIATTR_KPARAM_INFO
	.align		4
.L_3939:
        /*0108*/ 	.byte	0x04, 0x17
        /*010a*/ 	.short	(.L_3941 - .L_3940)
.L_3940:
        /*010c*/ 	.word	0x00000000
        /*0110*/ 	.short	0x0003
        /*0112*/ 	.short	0x0018
        /*0114*/ 	.byte	0x00, 0xf0, 0x21, 0x00


	//----- nvinfo : EIATTR_KPARAM_INFO
	.align		4
.L_3941:
        /*0118*/ 	.byte	0x04, 0x17
        /*011a*/ 	.short	(.L_3943 - .L_3942)
.L_3942:
        /*011c*/ 	.word	0x00000000
        /*0120*/ 	.short	0x0002
        /*0122*/ 	.short	0x0010
        /*0124*/ 	.byte	0x00, 0xf0, 0x21, 0x00


	//----- nvinfo : EIATTR_KPARAM_INFO
	.align		4
.L_3943:
        /*0128*/ 	.byte	0x04, 0x17
        /*012a*/ 	.short	(.L_3945 - .L_3944)
.L_3944:
        /*012c*/ 	.word	0x00000000
        /*0130*/ 	.short	0x0001
        /*0132*/ 	.short	0x0008
        /*0134*/ 	.byte	0x00, 0xf0, 0x21, 0x00


	//----- nvinfo : EIATTR_KPARAM_INFO
	.align		4
.L_3945:
        /*0138*/ 	.byte	0x04, 0x17
        /*013a*/ 	.short	(.L_3947 - .L_3946)
.L_3946:
        /*013c*/ 	.word	0x00000000
        /*0140*/ 	.short	0x0000
        /*0142*/ 	.short	0x0000
        /*0144*/ 	.byte	0x00, 0xf0, 0x21, 0x00


	//----- nvinfo : EIATTR_SPARSE_MMA_MASK
	.align		4
.L_3947:
        /*0148*/ 	.byte	0x03, 0x50
        /*014a*/ 	.short	0x0000


	//----- nvinfo : EIATTR_MAXREG_COUNT
	.align		4
        /*014c*/ 	.byte	0x03, 0x1b
        /*014e*/ 	.short	0x00ff


	//----- nvinfo : EIATTR_NUM_BARRIERS
	.align		4
        /*0150*/ 	.byte	0x02, 0x4c
        /*0152*/ 	.byte	0x01
	.zero		1


	//----- nvinfo : EIATTR_MERCURY_ISA_VERSION
	.align		4
        /*0154*/ 	.byte	0x03, 0x5f
        /*0156*/ 	.short	0x0101


	//----- nvinfo : EIATTR_EXIT_INSTR_OFFSETS
	.align		4
        /*0158*/ 	.byte	0x04, 0x1c
        /*015a*/ 	.short	(.L_3949 - .L_3948)


	//   ....[0]....
.L_3948:
        /*015c*/ 	.word	0x000000a0


	//   ....[1]....
        /*0160*/ 	.word	0x00000350


	//   ....[2]....
        /*0164*/ 	.word	0x00005920


	//   ....[3]....
        /*0168*/ 	.word	0x00005af0


	//   ....[4]....
        /*016c*/ 	.word	0x00005b90


	//   ....[5]....
        /*0170*/ 	.word	0x00005bd0


	//----- nvinfo : EIATTR_CRS_STACK_SIZE
	.align		4
.L_3949:
        /*0174*/ 	.byte	0x04, 0x1e
        /*0176*/ 	.short	(.L_3951 - .L_3950)
.L_3950:
        /*0178*/ 	.word	0x00000000


	//----- nvinfo : EIATTR_CBANK_PARAM_SIZE
	.align		4
.L_3951:
        /*017c*/ 	.byte	0x03, 0x19
        /*017e*/ 	.short	0x0074


	//----- nvinfo : EIATTR_PARAM_CBANK
	.align		4
        /*0180*/ 	.byte	0x04, 0x0a
        /*0182*/ 	.short	(.L_3953 - .L_3952)
	.align		4
.L_3952:
        /*0184*/ 	.word	index@(.nv.constant0._Z23gemm_half_q_half_kernelILi1ELi160ELb1ELb1ELi64EEvPK6__halfPKjS4_S2_PS0_iiiiPKtS7_iiiiiibS2_i)
        /*0188*/ 	.short	0x0210
        /*018a*/ 	.short	0x0074


	//----- nvinfo : EIATTR_SW_WAR
	.align		4
.L_3953:
        /*018c*/ 	.byte	0x04, 0x36
        /*018e*/ 	.short	(.L_3955 - .L_3954)
.L_3954:
        /*0190*/ 	.word	0x00000008
.L_3955:


//--------------------- .nv.info._Z23gemm_half_q_half_kernelILi1ELi40ELb1ELb1ELi64EEvPK6__halfPKjS4_S2_PS0_iiiiPKtS7_iiiiiibS2_i --------------------------
	.section	.nv.info._Z23gemm_half_q_half_kernelILi1ELi40ELb1ELb1ELi64EEvPK6__halfPKjS4_S2_PS0_iiiiPKtS7_iiiiiibS2_i,"",@"SHT_CUDA_INFO"
	.sectionflags	@""
	.align	4


	//----- nvinfo : EIATTR_CUDA_API_VERSION
	.align		4
        /*0000*/ 	.byte	0x04, 0x37
        /*0002*/ 	.short	(.L_3957 - .L_3956)
.L_3956:
        /*0004*/ 	.word	0x00000082


	//----- nvinfo : EIATTR_KPARAM_INFO
	.align		4
.L_3957:
        /*0008*/ 	.byte	0x04, 0x17
        /*000a*/ 	.short	(.L_3959 - .L_3958)
.L_3958:
        /*000c*/ 	.word	0x00000000
        /*0010*/ 	.short	0x0013
        /*0012*/ 	.short	0x0070
        /*0014*/ 	.byte	0x00, 0xf0, 0x11, 0x00


	//----- nvinfo : EIATTR_KPARAM_INFO
	.align		4
.L_3959:
        /*0018*/ 	.byte	0x04, 0x17
        /*001a*/ 	.short	(.L_3961 - .L_3960)
.L_3960:
        /*001c*/ 	.word	0x00000000
        /*0020*/ 	.short	0x0012
        /*0022*/ 	.short	0x0068
        /*0024*/ 	.byte	0x00, 0xf0, 0x21, 0x00


	//----- nvinfo : EIATTR_KPARAM_INFO
	.align		4
.L_3961:
        /*0028*/ 	.byte	0x04, 0x17
        /*002a*/ 	.short	(.L_3963 - .L_3962)
.L_3962:
        /*002c*/ 	.word	0x00000000
        /*0030*/ 	.short	0x0011
        /*0032*/ 	.short	0x0060
        /*0034*/ 	.byte	0x00, 0xf0, 0x05, 0x00


	//----- nvinfo : EIATTR_KPARAM_INFO
	.align		4
.L_3963:
        /*0038*/ 	.byte	0x04, 0x17
        /*003a*/ 	.short	(.L_3965 - .L_3964)
.L_3964:
        /*003c*/ 	.word	0x00000000
        /*0040*/ 	.short	0x0010
        /*0042*/ 	.short	0x005c
        /*0044*/ 	.byte	0x00, 0xf0, 0x11, 0x00


	//----- nvinfo : EIATTR_KPARAM_INFO
	.align		4
.L_3965:
        /*0048*/ 	.byte	0x04, 0x17
        /*004a*/ 	.short	(.L_3967 - .L_3966)
.L_3966:
        /*004c*/ 	.word	0x00000000
        /*0050*/ 	.short	0x000f
        /*0052*/ 	.short	0x0058
        /*0054*/ 	.byte	0x00, 0xf0, 0x11, 0x00


	//----- nvinfo : EIATTR_KPARAM_INFO
	.align		4
.L_3967:
        /*0058*/ 	.byte	0x04, 0x17
        /*005a*/ 	.short	(.L_3969 - .L_3968)
.L_3968:
        /*005c*/ 	.word	0x00000000
        /*0060*/ 	.short	0x000e
        /*0062*/ 	.short	0x0054
        /*0064*/ 	.byte	0x00, 0xf0, 0x11, 0x00


	//----- nvinfo : EIATTR_KPARAM_INFO
	.align		4
.L_3969:
        /*0068*/ 	.byte	0x04, 0x17
        /*006a*/ 	.short	(.L_3971 - .L_3970)
.L_3970:
        /*006c*/ 	.word	0x00000000
        /*0070*/ 	.short	0x000d
        /*0072*/ 	.short	0x0050
        /*0074*/ 	.byte	0x00, 0xf0, 0x11, 0x00


	//----- nvinfo : EIATTR_KPARAM_INFO
	.align		4
.L_3971:
        /*0078*/ 	.byte	0x04, 0x17
        /*007a*/ 	.short	(.L_3973 - .L_3972)
.L_3972:
        /*007c*/ 	.word	0x00000000
        /*0080*/ 	.short	0x000c
        /*0082*/ 	.short	0x004c
        /*0084*/ 	.byte	0x00, 0xf0, 0x11, 0x00


	//----- nvinfo : EIATTR_KPARAM_INFO
	.align		4
.L_3973:
        /*0088*/ 	.byte	0x04, 0x17
        /*008a*/ 	.short	(.L_3975 - .L_3974)
.L_3974:
        /*008c*/ 	.word	0x00000000
        /*0090*/ 	.short	0x000b
        /*0092*/ 	.short	0x0048
        /*0094*/ 	.byte	0x00, 0xf0, 0x11, 0x00


	//----- nvinfo : EIATTR_KPARAM_INFO
	.align		4
.L_3975:
        /*0098*/ 	.byte	0x04, 0x17
        /*009a*/ 	.short	(.L_3977 - .L_3976)
.L_3976:
        /*009c*/ 	.word	0x00000000
        /*00a0*/ 	.short	0x000a
        /*00a2*/ 	.short	0x0040
        /*00a4*/ 	.byte	0x00, 0xf0, 0x21, 0x00


	//----- nvinfo : EIATTR_KPARAM_INFO
	.align		4
.L_3977:
        /*00a8*/ 	.byte	0x04, 0x17
        /*00aa*/ 	.short	(.L_3979 - .L_3978)
.L_3978:
        /*00ac*/ 	.word	0x00000000
        /*00b0*/ 	.short	0x0009
        /*00b2*/ 	.short	0x0038
        /*00b4*/ 	.byte	0x00, 0xf0, 0x21, 0x00


	//----- nvinfo : EIATTR_KPARAM_INFO
	.align		4
.L_3979:
        /*00b8*/ 	.byte	0x04, 0x17
        /*00ba*/ 	.short	(.L_3981 - .L_3980)
.L_3980:
        /*00bc*/ 	.word	0x00000000
        /*00c0*/ 	.short	0x0008
        /*00c2*/ 	.short	0x0034
        /*00c4*/ 	.byte	0x00, 0xf0, 0x11, 0x00


	//----- nvinfo : EIATTR_KPARAM_INFO
	.align		4
.L_3981:
        /*00c8*/ 	.byte	0x04, 0x17
        /*00ca*/ 	.short	(.L_3983 - .L_3982)
.L_3982:
        /*00cc*/ 	.word	0x00000000
        /*00d0*/ 	.short	0x0007
        /*00d2*/ 	.short	0x0030
        /*00d4*/ 	.byte	0x00, 0xf0, 0x11, 0x00


	//----- nvinfo : EIATTR_KPARAM_INFO
	.align		4
.L_3983:
        /*00d8*/ 	.byte	0x04, 0x17
        /*00da*/ 	.short	(.L_3985 - .L_3984)
.L_3984:
        /*00dc*/ 	.word	0x00000000
        /*00e0*/ 	.short	0x0006
        /*00e2*/ 	.short	0x002c
        /*00e4*/ 	.byte	0x00, 0xf0, 0x11, 0x00


	//----- nvinfo : EIATTR_KPARAM_INFO
	.align		4
.L_3985:
        /*00e8*/ 	.byte	0x04, 0x17
        /*00ea*/ 	.short	(.L_3987 - .L_3986)
.L_3986:
        /*00ec*/ 	.word	0x00000000
        /*00f0*/ 	.short	0x0005
        /*00f2*/ 	.short	0x0028
        /*00f4*/ 	.byte	0x00, 0xf0, 0x11, 0x00


	//----- nvinfo : EIATTR_KPARAM_INFO
	.align		4
.L_3987:
        /*00f8*/ 	.byte	0x04, 0x17
        /*00fa*/ 	.short	(.L_3989 - .L_3988)
.L_3988:
        /*00fc*/ 	.word	0x00000000
        /*0100*/ 	.short	0x0004
        /*0102*/ 	.short	0x0020
        /*0104*/ 	.byte	0x00, 0xf0, 0x21, 0x00


	//----- nvinfo : EIATTR_KPARAM_INFO
	.align		4
.L_3989:
        /*0108*/ 	.byte	0x04, 0x17
        /*010a*/ 	.short	(.L_3991 - .L_3990)
.L_3990:
        /*010c*/ 	.word	0x00000000
        /*0110*/ 	.short	0x0003
        /*0112*/ 	.short	0x0018
        /*0114*/ 	.byte	0x00, 0xf0, 0x21, 0x00


	//----- nvinfo : EIATTR_KPARAM_INFO
	.align		4
.L_3991:
        /*0118*/ 	.byte	0x04, 0x17
        /*011a*/ 	.short	(.L_3993 - .L_3992)
.L_3992:
        /*011c*/ 	.word	0x00000000
        /*0120*/ 	.short	0x0002
        /*0122*/ 	.short	0x0010
        /*0124*/ 	.byte	0x00, 0xf0, 0x21, 0x00


	//----- nvinfo : EIATTR_KPARAM_INFO
	.align		4
.L_3993:
        /*0128*/ 	.byte	0x04, 0x17
        /*012a*/ 	.short	(.L_3995 - .L_3994)
.L_3994:
        /*012c*/ 	.word	0x00000000
        /*0130*/ 	.short	0x0001
        /*0132*/ 	.short	0x0008
        /*0134*/ 	.byte	0x00, 0xf0, 0x21, 0x00


	//----- nvinfo : EIATTR_KPARAM_INFO
	.align		4
.L_3995:
        /*0138*/ 	.byte	0x04, 0x17
        /*013a*/ 	.short	(.L_3997 - .L_3996)
.L_3996:
        /*013c*/ 	.word	0x00000000
        /*0140*/ 	.short	0x0000
        /*0142*/ 	.short	0x0000
        /*0144*/ 	.byte	0x00, 0xf0, 0x21, 0x00


	//----- nvinfo : EIATTR_SPARSE_MMA_MASK
	.align		4
.L_3997:
        /*0148*/ 	.byte	0x03, 0x50
        /*014a*/ 	.short	0x0000


	//----- nvinfo : EIATTR_MAXREG_COUNT
	.align		4
        /*014c*/ 	.byte	0x03, 0x1b
        /*014e*/ 	.short	0x00ff


	//----- nvinfo : EIATTR_NUM_BARRIERS
	.align		4
        /*0150*/ 	.byte	0x02, 0x4c
        /*0152*/ 	.byte	0x01
	.zero		1


	//----- nvinfo : EIATTR_MERCURY_ISA_VERSION
	.align		4
        /*0154*/ 	.byte	0x03, 0x5f
        /*0156*/ 	.short	0x0101


	//----- nvinfo : EIATTR_EXIT_INSTR_OFFSETS
	.align		4
        /*0158*/ 	.byte	0x04, 0x1c
        /*015a*/ 	.short	(.L_3999 - .L_3998)


	//   ....[0]....
.L_3998:
        /*015c*/ 	.word	0x000000a0


	//   ....[1]....
        /*0160*/ 	.word	0x00000350


	//   ....[2]....
        /*0164*/ 	.word	0x00004b60


	//   ....[3]....
        /*0168*/ 	.word	0x00004d40


	//   ....[4]....
        /*016c*/ 	.word	0x00004de0


	//   ....[5]....
        /*0170*/ 	.word	0x00004e20


	//----- nvinfo : EIATTR_CRS_STACK_SIZE
	.align		4
.L_3999:
        /*0174*/ 	.byte	0x04, 0x1e
        /*0176*/ 	.short	(.L_4001 - .L_4000)
.L_4000:
        /*0178*/ 	.word	0x00000000


	//----- nvinfo : EIATTR_CBANK_PARAM_SIZE
	.align		4
.L_4001:
        /*017c*/ 	.byte	0x03, 0x19
        /*017e*/ 	.short	0x0074


	//----- nvinfo : EIATTR_PARAM_CBANK
	.align		4
        /*0180*/ 	.byte	0x04, 0x0a
        /*0182*/ 	.short	(.L_4003 - .L_4002)
	.align		4
.L_4002:
        /*0184*/ 	.word	index@(.nv.constant0._Z23gemm_half_q_half_kernelILi1ELi40ELb1ELb1ELi64EEvPK6__halfPKjS4_S2_PS0_iiiiPKtS7_iiiiiibS2_i)
        /*0188*/ 	.short	0x0210
        /*018a*/ 	.short	0x0074


	//----- nvinfo : EIATTR_SW_WAR
	.align		4
.L_4003:
        /*018c*/ 	.byte	0x04, 0x36
        /*018e*/ 	.short	(.L_4005 - .L_4004)
.L_4004:
        /*0190*/ 	.word	0x00000008
.L_4005:


//--------------------- .nv.info._Z23gemm_half_q_half_kernelILi1ELi10ELb1ELb1ELi64EEvPK6__halfPKjS4_S2_PS0_iiiiPKtS7_iiiiiibS2_i --------------------------
	.section	.nv.info._Z23gemm_half_q_half_kernelILi1ELi10ELb1ELb1ELi64EEvPK6__halfPKjS4_S2_PS0_iiiiPKtS7_iiiiiibS2_i,"",@"SHT_CUDA_INFO"
	.sectionflags	@""
	.align	4


	//----- nvinfo : EIATTR_CUDA_API_VERSION
	.align		4
        /*0000*/ 	.byte	0x04, 0x37
        /*0002*/ 	.short	(.L_4007 - .L_4006)
.L_4006:
        /*0004*/ 	.word	0x00000082


	//----- nvinfo : EIATTR_KPARAM_INFO
	.align		4
.L_4007:
        /*0008*/ 	.byte	0x04, 0x17
        /*000a*/ 	.short	(.L_4009 - .L_4008)
.L_4008:
        /*000c*/ 	.word	0x00000000
        /*0010*/ 	.short	0x0013
        /*0012*/ 	.short	0x0070
        /*0014*/ 	.byte	0x00, 0xf0, 0x11, 0x00


	//----- nvinfo : EIATTR_KPARAM_INFO
	.align		4
.L_4009:
        /*0018*/ 	.byte	0x04, 0x17
        /*001a*/ 	.short	(.L_4011 - .L_4010)
.L_4010:
        /*001c*/ 	.word	0x00000000
        /*0020*/ 	.short	0x0012
        /*0022*/ 	.short	0x0068
        /*0024*/ 	.byte	0x00, 0xf0, 0x21, 0x00


	//----- nvinfo : EIATTR_KPARAM_INFO
	.align		4
.L_4011:
        /*0028*/ 	.byte	0x04, 0x17
        /*002a*/ 	.short	(.L_4013 - .L_4012)
.L_4012:
        /*002c*/ 	.word	0x00000000
        /*0030*/ 	.short	0x0011
        /*0032*/ 	.short	0x0060
        /*0034*/ 	.byte	0x00, 0xf0, 0x05, 0x00


	//----- nvinfo : EIATTR_KPARAM_INFO
	.align		4
.L_4013:
        /*0038*/ 	.byte	0x04, 0x17
        /*003a*/ 	.short	(.L_4015 - .L_4014)
.L_4014:
        /*003c*/ 	.word	0x00000000
        /*0040*/ 	.short	0x0010
        /*0042*/ 	.short	0x005c
        /*0044*/ 	.byte	0x00, 0xf0, 0x11, 0x00


	//----- nvinfo : EIATTR_KPARAM_INFO
	.align		4
.L_4015:
        /*0048*/ 	.byte	0x04, 0x17
        /*004a*/ 	.short	(.L_4017 - .L_4016)
.L_4016:
        /*004c*/ 	.word	0x00000000
        /*0050*/ 	.short	0x000f
        /*0052*/ 	.short	0x0058
        /*0054*/ 	.byte	0x00, 0xf0, 0x11, 0x00


	//----- nvinfo : EIATTR_KPARAM_INFO
	.align		4
.L_4017:
        /*0058*/ 	.byte	0x04, 0x17
        /*005a*/ 	.short	(.L_4019 - .L_4018)
.L_4018:
        /*005c*/ 	.word	0x00000000
        /*0060*/ 	.short	0x000e
        /*0062*/ 	.short	0x0054
        /*0064*/ 	.byte	0x00, 0xf0, 0x11, 0x00


	//----- nvinfo : EIATTR_KPARAM_INFO
	.align		4
.L_4019:
        /*0068*/ 	.byte	0x04, 0x17
        /*006a*/ 	.short	(.L_4021 - .L_4020)
.L_4020:
        /*006c*/ 	.word	0x00000000
        /*0070*/ 	.short	0x000d
        /*0072*/ 	.short	0x0050
        /*0074*/ 	.byte	0x00, 0xf0, 0x11, 0x00


	//----- nvinfo : EIATTR_KPARAM_INFO
	.align		4
.L_4021:
        /*0078*/ 	.byte	0x04, 0x17
        /*007a*/ 	.short	(.L_4023 - .L_4022)
.L_4022:
        /*007c*/ 	.word	0x00000000
        /*0080*/ 	.short	0x000c
        /*0082*/ 	.short	0x004c
        /*0084*/ 	.byte	0x00, 0xf0, 0x11, 0x00


	//----- nvinfo : EIATTR_KPARAM_INFO
	.align		4
.L_4023:
        /*0088*/ 	.byte	0x04, 0x17
        /*008a*/ 	.short	(.L_4025 - .L_4024)
.L_4024:
        /*008c*/ 	.word	0x00000000
        /*0090*/ 	.short	0x000b
        /*0092*/ 	.short	0x0048
        /*0094*/ 	.byte	0x00, 0xf0, 0x11, 0x00


	//----- nvinfo : EIATTR_KPARAM_INFO
	.align		4
.L_4025:
        /*0098*/ 	.byte	0x04, 0x17
        /*009a*/ 	.short	(.L_4027 - .L_4026)
.L_4026:
        /*009c*/ 	.word	0x00000000
        /*00a0*/ 	.short	0x000a
        /*00a2*/ 	.short	0x0040
        /*00a4*/ 	.byte	0x00, 0xf0, 0x21, 0x00


	//----- nvinfo : EIATTR_KPARAM_INFO
	.align		4
.L_4027:
        /*00a8*/ 	.byte	0x04, 0x17
        /*00aa*/ 	.short	(.L_4029 - .L_4028)
.L_4028:
        /*00ac*/ 	.word	0x00000000
        /*00b0*/ 	.short	0x0009
        /*00b2*/ 	.short	0x0038
        /*00b4*/ 	.byte	0x00, 0xf0, 0x21, 0x00


	//----- nvinfo : EIATTR_KPARAM_INFO
	.align		4
.L_4029:
        /*00b8*/ 	.byte	0x04, 0x17
        /*00ba*/ 	.short	(.L_4031 - .L_4030)
.L_4030:
        /*00bc*/ 	.word	0x00000000
        /*00c0*/ 	.short	0x0008
        /*00c2*/ 	.short	0x0034
        /*00c4*/ 	.byte	0x00, 0xf0, 0x11, 0x00


	//----- nvinfo : EIATTR_KPARAM_INFO
	.align		4
.L_4031:
        /*00c8*/ 	.byte	0x04, 0x17
        /*00ca*/ 	.short	(.L_4033 - .L_4032)
.L_4032:
        /*00cc*/ 	.word	0x00000000
        /*00d0*/ 	.short	0x0007
        /*00d2*/ 	.short	0x0030
        /*00d4*/ 	.byte	0x00, 0xf0, 0x11, 0x00


	//----- nvinfo : EIATTR_KPARAM_INFO
	.align		4
.L_4033:
        /*00d8*/ 	.byte	0x04, 0x17
        /*00da*/ 	.short	(.L_4035 - .L_4034)
.L_4034:
        /*00dc*/ 	.word	0x00000000
        /*00e0*/ 	.short	0x0006
        /*00e2*/ 	.short	0x002c
        /*00e4*/ 	.byte	0x00, 0xf0, 0x11, 0x00


	//----- nvinfo : EIATTR_KPARAM_INFO
	.align		4
.L_4035:
        /*00e8*/ 	.byte	0x04, 0x17
        /*00ea*/ 	.short	(.L_4037 - .L_4036)
.L_4036:
        /*00ec*/ 	.word	0x00000000
        /*00f0*/ 	.short	0x0005
        /*00f2*/ 	.short	0x0028
        /*00f4*/ 	.byte	0x00, 0xf0, 0x11, 0x00


	//----- nvinfo : EIATTR_KPARAM_INFO
	.align		4
.L_4037:
        /*00f8*/ 	.byte	0x04, 0x17
        /*00fa*/ 	.short	(.L_4039 - .L_4038)
.L_4038:
        /*00fc*/ 	.word	0x00000000
        /*0100*/ 	.short	0x0004
        /*0102*/ 	.short	0x0020
        /*0104*/ 	.byte	0x00, 0xf0, 0x21, 0x00


	//----- nvinfo : EIATTR_KPARAM_INFO
	.align		4
.L_4039:
        /*0108*/ 	.byte	0x04, 0x17
        /*010a*/ 	.short	(.L_4041 - .L_4040)
.L_4040:
        /*010c*/ 	.word	0x00000000
        /*0110*/ 	.short	0x0003
        /*0112*/ 	.short	0x0018
        /*0114*/ 	.byte	0x00, 0xf0, 0x21, 0x00


	//----- nvinfo : EIATTR_KPARAM_INFO
	.align		4
.L_4041:
        /*0118*/ 	.byte	0x04, 0x17
        /*011a*/ 	.short	(.L_4043 - .L_4042)
.L_4042:
        /*011c*/ 	.word	0x00000000
        /*0120*/ 	.short	0x0002
        /*0122*/ 	.short	0x0010
        /*0124*/ 	.byte	0x00, 0xf0, 0x21, 0x00


	//----- nvinfo : EIATTR_KPARAM_INFO
	.align		4
.L_4043:
        /*0128*/ 	.byte	0x04, 0x17
        /*012a*/ 	.short	(.L_4045 - .L_4044)
.L_4044:
        /*012c*/ 	.word	0x00000000
        /*0130*/ 	.short	0x0001
        /*0132*/ 	.short	0x0008
        /*0134*/ 	.byte	0x00, 0xf0, 0x21, 0x00


	//----- nvinfo : EIATTR_KPARAM_INFO
	.align		4
.L_4045:
        /*0138*/ 	.byte	0x04, 0x17
        /*013a*/ 	.short	(.L_4047 - .L_4046)
.L_4046:
        /*013c*/ 	.word	0x00000000
        /*0140*/ 	.short	0x0000
        /*0142*/ 	.short	0x0000
        /*0144*/ 	.byte	0x00, 0xf0, 0x21, 0x00


	//----- nvinfo : EIATTR_SPARSE_MMA_MASK
	.align		4
.L_4047:
        /*0148*/ 	.byte	0x03, 0x50
        /*014a*/ 	.short	0x0000


	//----- nvinfo : EIATTR_MAXREG_COUNT
	.align		4
        /*014c*/ 	.byte	0x03, 0x1b
        /*014e*/ 	.short	0x00ff


	//----- nvinfo : EIATTR_NUM_BARRIERS
	.align		4
        /*0150*/ 	.byte	0x02, 0x4c
        /*0152*/ 	.byte	0x01
	.zero		1


	//----- nvinfo : EIATTR_MERCURY_ISA_VERSION
	.align		4
        /*0154*/ 	.byte	0x03, 0x5f
        /*0156*/ 	.short	0x0101


	//----- nvinfo : EIATTR_EXIT_INSTR_OFFSETS
	.align		4
        /*0158*/ 	.byte	0x04, 0x1c
        /*015a*/ 	.short	(.L_4049 - .L_4048)


	//   ....[0]....
.L_4048:
        /*015c*/ 	.word	0x000000a0


	//   ....[1]....
        /*0160*/ 	.word	0x00000350


	//   ....[2]....
        /*0164*/ 	.word	0x00003e20


	//   ....[3]....
        /*0168*/ 	.word	0x00004000


	//   ....[4]....
        /*016c*/ 	.word	0x000040a0


	//   ....[5]....
        /*0170*/ 	.word	0x000040e0


	//----- nvinfo : EIATTR_CRS_STACK_SIZE
	.align		4
.L_4049:
        /*0174*/ 	.byte	0x04, 0x1e
        /*0176*/ 	.short	(.L_4051 - .L_4050)
.L_4050:
        /*0178*/ 	.word	0x00000000


	//----- nvinfo : EIATTR_CBANK_PARAM_SIZE
	.align		4
.L_4051:
        /*017c*/ 	.byte	0x03, 0x19
        /*017e*/ 	.short	0x0074


	//----- nvinfo : EIATTR_PARAM_CBANK
	.align		4
        /*0180*/ 	.byte	0x04, 0x0a
        /*0182*/ 	.short	(.L_4053 - .L_4052)
	.align		4
.L_4052:
        /*0184*/ 	.word	index@(.nv.constant0._Z23gemm_half_q_half_kernelILi1ELi10ELb1ELb1ELi64EEvPK6__halfPKjS4_S2_PS0_iiiiPKtS7_iiiiiibS2_i)
        /*0188*/ 	.short	0x0210
        /*018a*/ 	.short	0x0074


	//----- nvinfo : EIATTR_SW_WAR
	.align		4
.L_4053:
        /*018c*/ 	.byte	0x04, 0x36
        /*018e*/ 	.short	(.L_4055 - .L_4054)
.L_4054:
        /*0190*/ 	.word	0x00000008
.L_4055:


//--------------------- .nv.info._Z23gemm_half_q_half_kernelILi1ELi172ELb1ELb1ELi64EEvPK6__halfPKjS4_S2_PS0_iiiiPKtS7_iiiiiibS2_i --------------------------
	.section	.nv.info._Z23gemm_half_q_half_kernelILi1ELi172ELb1ELb1ELi64EEvPK6__halfPKjS4_S2_PS0_iiiiPKtS7_iiiiiibS2_i,"",@"SHT_CUDA_INFO"
	.sectionflags	@""
	.align	4


	//----- nvinfo : EIATTR_CUDA_API_VERSION
	.align		4
        /*0000*/ 	.byte	0x04, 0x37
        /*0002*/ 	.short	(.L_4057 - .L_4056)
.L_4056:
        /*0004*/ 	.word	0x00000082


	//----- nvinfo : EIATTR_KPARAM_INFO
	.align		4
.L_4057:
        /*0008*/ 	.byte	0x04, 0x17
        /*000a*/ 	.short	(.L_4059 - .L_4058)
.L_4058:
        /*000c*/ 	.word	0x00000000
        /*0010*/ 	.short	0x0013
        /*0012*/ 	.short	0x0070
        /*0014*/ 	.byte	0x00, 0xf0, 0x11, 0x00


	//----- nvinfo : EIATTR_KPARAM_INFO
	.align		4
.L_4059:
        /*0018*/ 	.byte	0x04, 0x17
        /*001a*/ 	.short	(.L_4061 - .L_4060)
.L_4060:
        /*001c*/ 	.word	0x00000000
        /*0020*/ 	.short	0x0012
        /*0022*/ 	.short	0x0068
        /*0024*/ 	.byte	0x00, 0xf0, 0x21, 0x00


	//----- nvinfo : EIATTR_KPARAM_INFO
	.align		4
.L_4061:
        /*0028*/ 	.byte	0x04, 0x17
        /*002a*/ 	.short	(.L_4063 - .L_4062)
.L_4062:
        /*002c*/ 	.word	0x00000000
        /*0030*/ 	.short	0x0011
        /*0032*/ 	.short	0x0060
        /*0034*/ 	.byte	0x00, 0xf0, 0x05, 0x00


	//----- nvinfo : EIATTR_KPARAM_INFO
	.align		4
.L_4063:
        /*0038*/ 	.byte	0x04, 0x17
        /*003a*/ 	.short	(.L_4065 - .L_4064)
.L_4064:
        /*003c*/ 	.word	0x00000000
        /*0040*/ 	.short	0x0010
        /*0042*/ 	.short	0x005c
        /*0044*/ 	.byte	0x00, 0xf0, 0x11, 0x00


	//----- nvinfo : EIATTR_KPARAM_INFO
	.align		4
.L_4065:
        /*0048*/ 	.byte	0x04, 0x17
        /*004a*/ 	.short	(.L_4067 - .L_4066)
.L_4066:
        /*004c*/ 	.word	0x00000000
        /*0050*/ 	.short	0x000f
        /*0052*/ 	.short	0x0058
        /*0054*/ 	.byte	0x00, 0xf0, 0x11, 0x00


	//----- nvinfo : EIATTR_KPARAM_INFO
	.align		4
.L_4067:
        /*0058*/ 	.byte	0x04, 0x17
        /*005a*/ 	.short	(.L_4069 - .L_4068)
.L_4068:
        /*005c*/ 	.word	0x00000000
        /*0060*/ 	.short	0x000e
        /*0062*/ 	.short	0x0054
        /*0064*/ 	.byte	0x00, 0xf0, 0x11, 0x00


	//----- nvinfo : EIATTR_KPARAM_INFO
	.align		4
.L_4069:
        /*0068*/ 	.byte	0x04, 0x17
        /*006a*/ 	.short	(.L_4071 - .L_4070)
.L_4070:
        /*006c*/ 	.word	0x00000000
        /*0070*/ 	.short	0x000d
        /*0072*/ 	.short	0x0050
        /*0074*/ 	.byte	0x00, 0xf0, 0x11, 0x00


	//----- nvinfo : EIATTR_KPARAM_INFO
	.align		4
.L_4071:
        /*0078*/ 	.byte	0x04, 0x17
        /*007a*/ 	.short	(.L_4073 - .L_4072)
.L_4072:
        /*007c*/ 	.word	0x00000000
        /*0080*/ 	.short	0x000c
        /*0082*/ 	.short	0x004c
        /*0084*/ 	.byte	0x00, 0xf0, 0x11, 0x00


	//----- nvinfo : EIATTR_KPARAM_INFO
	.align		4
.L_4073:
        /*0088*/ 	.byte	0x04, 0x17
        /*008a*/ 	.short	(.L_4075 - .L_4074)
.L_4074:
        /*008c*/ 	.word	0x00000000
        /*0090*/ 	.short	0x000b
        /*0092*/ 	.short	0x0048
        /*0094*/ 	.byte	0x00, 0xf0, 0x11, 0x00


	//----- nvinfo : EIATTR_KPARAM_INFO
	.align		4
.L_4075:
        /*0098*/ 	.byte	0x04, 0x17
        /*009a*/ 	.short	(.L_4077 - .L_4076)
.L_4076:
        /*009c*/ 	.word	0x00000000
        /*00a0*/ 	.short	0x000a
        /*00a2*/ 	.short	0x0040
        /*00a4*/ 	.byte	0x00, 0xf0, 0x21, 0x00


	//----- nvinfo : EIATTR_KPARAM_INFO
	.align		4
.L_4077:
        /*00a8*/ 	.byte	0x04, 0x17
        /*00aa*/ 	.short	(.L_4079 - .L_4078)
.L_4078:
        /*00ac*/ 	.word	0x00000000
        /*00b0*/ 	.short	0x0009
        /*00b2*/ 	.short	0x0038
        /*00b4*/ 	.byte	0x00, 0xf0, 0x21, 0x00


	//----- nvinfo : EIATTR_KPARAM_INFO
	.align		4
.L_4079:
        /*00b8*/ 	.byte	0x04, 0x17
        /*00ba*/ 	.short	(.L_4081 - .L_4080)
.L_4080:
        /*00bc*/ 	.word	0x00000000
        /*00c0*/ 	.short	0x0008
        /*00c2*/ 	.short	0x0034
        /*00c4*/ 	.byte	0x00, 0xf0, 0x11, 0x00


	//----- nvinfo : EIATTR_KPARAM_INFO
	.align		4
.L_4081:
        /*00c8*/ 	.byte	0x04, 0x17
        /*00ca*/ 	.short	(.L_4083 - .L_4082)
.L_4082:
        /*00cc*/ 	.word	0x00000000
        /*00d0*/ 	.short	0x0007
        /*00d2*/ 	.short	0x0030
        /*00d4*/ 	.byte	0x00, 0xf0, 0x11, 0x00


	//----- nvinfo : EIATTR_KPARAM_INFO
	.align		4
.L_4083:
        /*00d8*/ 	.byte	0x04, 0x17
        /*00da*/ 	.short	(.L_4085 - .L_4084)
.L_4084:
        /*00dc*/ 	.word	0x00000000
        /*00e0*/ 	.short	0x0006
        /*00e2*/ 	.short	0x002c
        /*00e4*/ 	.byte	0x00, 0xf0, 0x11, 0x00


	//----- nvinfo : EIATTR_KPARAM_INFO
	.align		4
.L_4085:
        /*00e8*/ 	.byte	0x04, 0x17
        /*00ea*/ 	.short	(.L_4087 - .L_4086)
.L_4086:
        /*00ec*/ 	.word	0x00000000
        /*00f0*/ 	.short	0x0005
        /*00f2*/ 	.short	0x0028
        /*00f4*/ 	.byte	0x00, 0xf0, 0x11, 0x00


	//----- nvinfo : EIATTR_KPARAM_INFO
	.align		4
.L_4087:
        /*00f8*/ 	.byte	0x04, 0x17
        /*00fa*/ 	.short	(.L_4089 - .L_4088)
.L_4088:
        /*00fc*/ 	.word	0x00000000
        /*0100*/ 	.short	0x0004
        /*0102*/ 	.short	0x0020
        /*0104*/ 	.byte	0x00, 0xf0, 0x21, 0x00


	//----- nvinfo : EIATTR_KPARAM_INFO
	.align		4
.L_4089:
        /*0108*/ 	.byte	0x04, 0x17
        /*010a*/ 	.short	(.L_4091 - .L_4090)
.L_4090:
        /*010c*/ 	.word	0x00000000
        /*0110*/ 	.short	0x0003
        /*0112*/ 	.short	0x0018
        /*0114*/ 	.byte	0x00, 0xf0, 0x21, 0x00


	//----- nvinfo : EIATTR_KPARAM_INFO
	.align		4
.L_4091:
        /*0118*/ 	.byte	0x04, 0x17
        /*011a*/ 	.short	(.L_4093 - .L_4092)
.L_4092:
        /*011c*/ 	.word	0x00000000
        /*0120*/ 	.short	0x0002
        /*0122*/ 	.short	0x0010
        /*0124*/ 	.byte	0x00, 0xf0, 0x21, 0x00


	//----- nvinfo : EIATTR_KPARAM_INFO
	.align		4
.L_4093:
        /*0128*/ 	.byte	0x04, 0x17
        /*012a*/ 	.short	(.L_4095 - .L_4094)
.L_4094:
        /*012c*/ 	.word	0x00000000
        /*0130*/ 	.short	0x0001
        /*0132*/ 	.short	0x0008
        /*0134*/ 	.byte	0x00, 0xf0, 0x21, 0x00


	//----- nvinfo : EIATTR_KPARAM_INFO
	.align		4
.L_4095:
        /*0138*/ 	.byte	0x04, 0x17
        /*013a*/ 	.short	(.L_4097 - .L_4096)
.L_4096:
        /*013c*/ 	.word	0x00000000
        /*0140*/ 	.short	0x0000
        /*0142*/ 	.short	0x0000
        /*0144*/ 	.byte	0x00, 0xf0, 0x21, 0x00


	//----- nvinfo : EIATTR_SPARSE_MMA_MASK
	.align		4
.L_4097:
        /*0148*/ 	.byte	0x03, 0x50
        /*014a*/ 	.short	0x0000


	//----- nvinfo : EIATTR_MAXREG_COUNT
	.align		4
        /*014c*/ 	.byte	0x03, 0x1b
        /*014e*/ 	.short	0x00ff


	//----- nvinfo : EIATTR_NUM_BARRIERS
	.align		4
        /*0150*/ 	.byte	0x02, 0x4c
        /*0152*/ 	.byte	0x01
	.zero		1


	//----- nvinfo : EIATTR_MERCURY_ISA_VERSION
	.align		4
        /*0154*/ 	.byte	0x03, 0x5f
        /*0156*/ 	.short	0x0101


	//----- nvinfo : EIATTR_EXIT_INSTR_OFFSETS
	.align		4
        /*0158*/ 	.byte	0x04, 0x1c
        /*015a*/ 	.short	(.L_4099 - .L_4098)


	//   ....[0]....
.L_4098:
        /*015c*/ 	.word	0x000000b0


	//   ....[1]....
        /*0160*/ 	.word	0x00000360


	//   ....[2]....
        /*0164*/ 	.word	0x00009370


	//   ....[3]....
        /*0168*/ 	.word	0x00009540


	//   ....[4]....
        /*016c*/ 	.word	0x000095e0


	//   ....[5]....
        /*0170*/ 	.word	0x00009620


	//----- nvinfo : EIATTR_CRS_STACK_SIZE
	.align		4
.L_4099:
        /*0174*/ 	.byte	0x04, 0x1e
        /*0176*/ 	.short	(.L_4101 - .L_4100)
.L_4100:
        /*0178*/ 	.word	0x00000000


	//----- nvinfo : EIATTR_CBANK_PARAM_SIZE
	.align		4
.L_4101:
        /*017c*/ 	.byte	0x03, 0x19
        /*017e*/ 	.short	0x0074


	//----- nvinfo : EIATTR_PARAM_CBANK
	.align		4
        /*0180*/ 	.byte	0x04, 0x0a
        /*0182*/ 	.short	(.L_4103 - .L_4102)
	.align		4
.L_4102:
        /*0184*/ 	.word	index@(.nv.constant0._Z23gemm_half_q_half_kernelILi1ELi172ELb1ELb1ELi64EEvPK6__halfPKjS4_S2_PS0_iiiiPKtS7_iiiiiibS2_i)
        /*0188*/ 	.short	0x0210
        /*018a*/ 	.short	0x0074


	//----- nvinfo : EIATTR_SW_WAR
	.align		4
.L_4103:
        /*018c*/ 	.byte	0x04, 0x36
        /*018e*/ 	.short	(.L_4105 - .L_4104)
.L_4104:
        /*0190*/ 	.word	0x00000008
.L_4105:


//--------------------- .nv.info._Z23gemm_half_q_half_kernelILi1ELi176ELb1ELb1ELi64EEvPK6__halfPKjS4_S2_PS0_iiiiPKtS7_iiiiiibS2_i --------------------------
	.section	.nv.info._Z23gemm_half_q_half_kernelILi1ELi176ELb1ELb1ELi64EEvPK6__halfPKjS4_S2_PS0_iiiiPKtS7_iiiiiibS2_i,"",@"SHT_CUDA_INFO"
	.sectionflags	@""
	.align	4


	//----- nvinfo : EIATTR_CUDA_API_VERSION
	.align		4
        /*0000*/ 	.byte	0x04, 0x37
        /*0002*/ 	.short	(.L_4107 - .L_4106)
.L_4106:
        /*0004*/ 	.word	0x00000082


	//----- nvinfo : EIATTR_KPARAM_INFO
	.align		4
.L_4107:
        /*0008*/ 	.byte	0x04, 0x17
        /*000a*/ 	.short	(.L_4109 - .L_4108)
.L_4108:
        /*000c*/ 	.word	0x00000000
        /*0010*/ 	.short	0x0013
        /*0012*/ 	.short	0x0070
        /*0014*/ 	.byte	0x00, 0xf0, 0x11, 0x00


	//----- nvinfo : EIATTR_KPARAM_INFO
	.align		4
.L_4109:
        /*0018*/ 	.byte	0x04, 0x17
        /*001a*/ 	.short	(.L_4111 - .L_4110)
.L_4110:
        /*001c*/ 	.word	0x00000000
        /*0020*/ 	.short	0x0012
        /*0022*/ 	.short	0x0068
        /*0024*/ 	.byte	0x00, 0xf0, 0x21, 0x00


	//----- nvinfo : EIATTR_KPARAM_INFO
	.align		4
.L_4111:
        /*0028*/ 	.byte	0x04, 0x17
        /*002a*/ 	.short	(.L_4113 - .L_4112)
.L_4112:
        /*002c*/ 	.word	0x00000000
        /*0030*/ 	.short	0x0011
        /*0032*/ 	.short	0x0060
        /*0034*/ 	.byte	0x00, 0xf0, 0x05, 0x00


	//----- nvinfo : EIATTR_KPARAM_INFO
	.align		4
.L_4113:
        /*0038*/ 	.byte	0x04, 0x17
        /*003a*/ 	.short	(.L_4115 - .L_4114)
.L_4114:
        /*003c*/ 	.word	0x00000000
        /*0040*/ 	.short	0x0010
        /*0042*/ 	.short	0x005c
        /*0044*/ 	.byte	0x00, 0xf0, 0x11, 0x00


	//----- nvinfo : EIATTR_KPARAM_INFO
	.align		4
.L_4115:
        /*0048*/ 	.byte	0x04, 0x17
        /*004a*/ 	.short	(.L_4117 - .L_4116)
.L_4116:
        /*004c*/ 	.word	0x00000000
        /*0050*/ 	.short	0x000f
        /*0052*/ 	.short	0x0058
        /*0054*/ 	.byte	0x00, 0xf0, 0x11, 0x00


	//----- nvinfo : EIATTR_KPARAM_INFO
	.align		4
.L_4117:
        /*0058*/ 	.byte	0x04, 0x17
        /*005a*/ 	.short	(.L_4119 - .L_4118)
.L_4118:
        /*005c*/ 	.word	0x00000000
        /*0060*/ 	.short	0x000e
        /*0062*/ 	.short	0x0054
        /*0064*/ 	.byte	0x00, 0xf0, 0x11, 0x00


	//----- nvinfo : EIATTR_KPARAM_INFO
	.align		4
.L_4119:
        /*0068*/ 	.byte	0x04, 0x17
        /*006a*/ 	.short	(.L_4121 - .L_4120)
.L_4120:
        /*006c*/ 	.word	0x00000000
        /*0070*/ 	.short	0x000d
        /*0072*/ 	.short	0x0050
        /*0074*/ 	.byte	0x00, 0xf0, 0x11, 0x00


	//----- nvinfo : EIATTR_KPARAM_INFO
	.align		4
.L_4121:
        /*0078*/ 	.byte	0x04, 0x17
        /*007a*/ 	.short	(.L_4123 - .L_4122)
.L_4122:
        /*007c*/ 	.word	0x00000000
        /*0080*/ 	.short	0x000c
        /*0082*/ 	.short	0x004c
        /*0084*/ 	.byte	0x00, 0xf0, 0x11, 0x00


	//----- nvinfo : EIATTR_KPARAM_INFO
	.align		4
.L_4123:
        /*0088*/ 	.byte	0x04, 0x17
        /*008a*/ 	.short	(.L_4125 - .L_4124)
.L_4124:
        /*008c*/ 	.word	0x00000000
        /*0090*/ 	.short	0x000b
        /*0092*/ 	.short	0x0048
        /*0094*/ 	.byte	0x00, 0xf0, 0x11, 0x00


	//----- nvinfo : EIATTR_KPARAM_INFO
	.align		4
.L_4125:
        /*0098*/ 	.byte	0x04, 0x17
        /*009a*/ 	.short	(.L_4127 - .L_4126)
.L_4126:
        /*009c*/ 	.word	0x00000000
        /*00a0*/ 	.short	0x000a
        /*00a2*/ 	.short	0x0040
        /*00a4*/ 	.byte	0x00, 0xf0, 0x21, 0x00


	//----- nvinfo : EIATTR_KPARAM_INFO
	.align		4
.L_4127:
        /*00a8*/ 	.byte	0x04, 0x17
        /*00aa*/ 	.short	(.L_4129 - .L_4128)
.L_4128:
        /*00ac*/ 	.word	0x00000000
        /*00b0*/ 	.short	0x0009
        /*00b2*/ 	.short	0x0038
        /*00b4*/ 	.byte	0x00, 0xf0, 0x21, 0x00


	//----- nvinfo : EIATTR_KPARAM_INFO
	.align		4
.L_4129:
        /*00b8*/ 	.byte	0x04, 0x17
        /*00ba*/ 	.short	(.L_4131 - .L_4130)
.L_4130:
        /*00bc*/ 	.word	0x00000000
        /*00c0*/ 	.short	0x0008
        /*00c2*/ 	.short	0x0034
        /*00c4*/ 	.byte	0x00, 0xf0, 0x11, 0x00


	//----- nvinfo : EIATTR_KPARAM_INFO
	.align		4
.L_4131:
        /*00c8*/ 	.byte	0x04, 0x17
        /*00ca*/ 	.short	(.L_4133 - .L_4132)
.L_4132:
        /*00cc*/ 	.word	0x00000000
        /*00d0*/ 	.short	0x0007
        /*00d2*/ 	.short	0x0030
        /*00d4*/ 	.byte	0x00, 0xf0, 0x11, 0x00


	//----- nvinfo : EIATTR_KPARAM_INFO
	.align		4
.L_4133:
        /*00d8*/ 	.byte	0x04, 0x17
        /*00da*/ 	.short	(.L_4135 - .L_4134)
.L_4134:
        /*00dc*/ 	.word	0x00000000
        /*00e0*/ 	.short	0x0006
        /*00e2*/ 	.short	0x002c
        /*00e4*/ 	.byte	0x00, 0xf0, 0x11, 0x00


	//----- nvinfo : EIATTR_KPARAM_INFO
	.align		4
.L_4135:
        /*00e8*/ 	.byte	0x04, 0x17
        /*00ea*/ 	.short	(.L_4137 - .L_4136)
.L_4136:
        /*00ec*/ 	.word	0x00000000
        /*00f0*/ 	.short	0x0005
        /*00f2*/ 	.short	0x0028
        /*00f4*/ 	.byte	0x00, 0xf0, 0x11, 0x00


	//----- nvinfo : EIATTR_KPARAM_INFO
	.align		4
.L_4137:
        /*00f8*/ 	.byte	0x04, 0x17
        /*00fa*/ 	.short	(.L_4139 - .L_4138)
.L_4138:
        /*00fc*/ 	.word	0x00000000
        /*0100*/ 	.short	0x0004
        /*0102*/ 	.short	0x0020
        /*0104*/ 	.byte	0x00, 0xf0, 0x21, 0x00


	//----- nvinfo : EIATTR_KPARAM_INFO
	.align		4
.L_4139:
        /*0108*/ 	.byte	0x04, 0x17
        /*010a*/ 	.short	(.L_4141 - .L_4140)
.L_4140:
        /*010c*/ 	.word	0x00000000
        /*0110*/ 	.short	0x0003
        /*0112*/ 	.short	0x0018
        /*0114*/ 	.byte	0x00, 0xf0, 0x21, 0x00


	//----- nvinfo : EIATTR_KPARAM_INFO
	.align		4
.L_4141:
        /*0118*/ 	.byte	0x04, 0x17
        /*011a*/ 	.short	(.L_4143 - .L_4142)
.L_4142:
        /*011c*/ 	.word	0x00000000
        /*0120*/ 	.short	0x0002
        /*0122*/ 	.short	0x0010
        /*0124*/ 	.byte	0x00, 0xf0, 0x21, 0x00


	//----- nvinfo : EIATTR_KPARAM_INFO
	.align		4
.L_4143:
        /*0128*/ 	.byte	0x04, 0x17
        /*012a*/ 	.short	(.L_4145 - .L_4144)
.L_4144:
        /*012c*/ 	.word	0x00000000
        /*0130*/ 	.short	0x0001
        /*0132*/ 	.short	0x0008
        /*0134*/ 	.byte	0x00, 0xf0, 0x21, 0x00


	//----- nvinfo : EIATTR_KPARAM_INFO
	.align		4
.L_4145:
        /*0138*/ 	.byte	0x04, 0x17
        /*013a*/ 	.short	(.L_4147 - .L_4146)
.L_4146:
        /*013c*/ 	.word	0x00000000
        /*0140*/ 	.short	0x0000
        /*0142*/ 	.short	0x0000
        /*0144*/ 	.byte	0x00, 0xf0, 0x21, 0x00


	//----- nvinfo : EIATTR_SPARSE_MMA_MASK
	.align		4
.L_4147:
        /*0148*/ 	.byte	0x03, 0x50
        /*014a*/ 	.short	0x0000


	//----- nvinfo : EIATTR_MAXREG_COUNT
	.align		4
        /*014c*/ 	.byte	0x03, 0x1b
        /*014e*/ 	.short	0x00ff


	//----- nvinfo : EIATTR_NUM_BARRIERS
	.align		4
        /*0150*/ 	.byte	0x02, 0x4c
        /*0152*/ 	.byte	0x01
	.zero		1


	//----- nvinfo : EIATTR_MERCURY_ISA_VERSION
	.align		4
        /*0154*/ 	.byte	0x03, 0x5f
        /*0156*/ 	.short	0x0101


	//----- nvinfo : EIATTR_EXIT_INSTR_OFFSETS
	.align		4
        /*0158*/ 	.byte	0x04, 0x1c
        /*015a*/ 	.short	(.L_4149 - .L_4148)


	//   ....[0]....
.L_4148:
        /*015c*/ 	.word	0x000000b0


	//   ....[1]....
        /*0160*/ 	.word	0x00000360


	//   ....[2]....
        /*0164*/ 	.word	0x00007000


	//   ....[3]....
        /*0168*/ 	.word	0x000071d0


	//   ....[4]....
        /*016c*/ 	.word	0x00007270


	//   ....[5]....
        /*0170*/ 	.word	0x000072b0


	//----- nvinfo : EIATTR_CRS_STACK_SIZE
	.align		4
.L_4149:
        /*0174*/ 	.byte	0x04, 0x1e
        /*0176*/ 	.short	(.L_4151 - .L_4150)
.L_4150:
        /*0178*/ 	.word	0x00000000


	//----- nvinfo : EIATTR_CBANK_PARAM_SIZE
	.align		4
.L_4151:
        /*017c*/ 	.byte	0x03, 0x19
        /*017e*/ 	.short	0x0074


	//----- nvinfo : EIATTR_PARAM_CBANK
	.align		4
        /*0180*/ 	.byte	0x04, 0x0a
        /*0182*/ 	.short	(.L_4153 - .L_4152)
	.align		4
.L_4152:
        /*0184*/ 	.word	index@(.nv.constant0._Z23gemm_half_q_half_kernelILi1ELi176ELb1ELb1ELi64EEvPK6__halfPKjS4_S2_PS0_iiiiPKtS7_iiiiiibS2_i)
        /*0188*/ 	.short	0x0210
        /*018a*/ 	.short	0x0074


	//----- nvinfo : EIATTR_SW_WAR
	.align		4
.L_4153:
        /*018c*/ 	.byte	0x04, 0x36
        /*018e*/ 	.short	(.L_4155 - .L_4154)
.L_4154:
        /*0190*/ 	.word	0x00000008
.L_4155:


//--------------------- .nv.info._Z23gemm_half_q_half_kernelILi1ELi152ELb1ELb1ELi64EEvPK6__halfPKjS4_S2_PS0_iiiiPKtS7_iiiiiibS2_i --------------------------
	.section	.nv.info._Z23gemm_half_q_half_kernelILi1ELi152ELb1ELb1ELi64EEvPK6__halfPKjS4_S2_PS0_iiiiPKtS7_iiiiiibS2_i,"",@"SHT_CUDA_INFO"
	.sectionflags	@""
	.align	4


	//----- nvinfo : EIATTR_CUDA_API_VERSION
	.align		4
        /*0000*/ 	.byte	0x04, 0x37
        /*0002*/ 	.short	(.L_4157 - .L_4156)
.L_4156:
        /*0004*/ 	.word	0x00000082


	//----- nvinfo : EIATTR_KPARAM_INFO
	.align		4
.L_4157:
        /*0008*/ 	.byte	0x04, 0x17
        /*000a*/ 	.short	(.L_4159 - .L_4158)
.L_4158:
        /*000c*/ 	.word	0x00000000
        /*0010*/ 	.short	0x0013
        /*0012*/ 	.short	0x0070
        /*0014*/ 	.byte	0x00, 0xf0, 0x11, 0x00


	//----- nvinfo : EIATTR_KPARAM_INFO
	.align		4
.L_4159:
        /*0018*/ 	.byte	0x04, 0x17
        /*001a*/ 	.short	(.L_4161 - .L_4160)
.L_4160:
        /*001c*/ 	.word	0x00000000
        /*0020*/ 	.short	0x0012
        /*0022*/ 	.short	0x0068
        /*0024*/ 	.byte	0x00, 0xf0, 0x21, 0x00


	//----- nvinfo : EIATTR_KPARAM_INFO
	.align		4
.L_4161:
        /*0028*/ 	.byte	0x04, 0x17
        /*002a*/ 	.short	(.L_4163 - .L_4162)
.L_4162:
        /*002c*/ 	.word	0x00000000
        /*0030*/ 	.short	0x0011
        /*0032*/ 	.short	0x0060
        /*0034*/ 	.byte	0x00, 0xf0, 0x05, 0x00


	//----- nvinfo : EIATTR_KPARAM_INFO
	.align		4
.L_4163:
        /*0038*/ 	.byte	0x04, 0x17
        /*003a*/ 	.short	(.L_4165 - .L_4164)
.L_4164:
        /*003c*/ 	.word	0x00000000
        /*0040*/ 	.short	0x0010
        /*0042*/ 	.short	0x005c
        /*0044*/ 	.byte	0x00, 0xf0, 0x11, 0x00


	//----- nvinfo : EIATTR_KPARAM_INFO
	.align		4
.L_4165:
        /*0048*/ 	.byte	0x04, 0x17
        /*004a*/ 	.short	(.L_4167 - .L_4166)
.L_4166:
        /*004c*/ 	.word	0x00000000
        /*0050*/ 	.short	0x000f
        /*0052*/ 	.short	0x0058
        /*0054*/ 	.byte	0x00, 0xf0, 0x11, 0x00


	//----- nvinfo : EIATTR_KPARAM_INFO
	.align		4
.L_4167:
        /*0058*/ 	.byte	0x04, 0x17
        /*005a*/ 	.short	(.L_4169 - .L_4168)
.L_4168:
        /*005c*/ 	.word	0x00000000
        /*0060*/ 	.short	0x000e
        /*0062*/ 	.short	0x0054
        /*0064*/ 	.byte	0x00, 0xf0, 0x11, 0x00


	//----- nvinfo : EIATTR_KPARAM_INFO
	.align		4
.L_4169:
        /*0068*/ 	.byte	0x04, 0x17
        /*006a*/ 	.short	(.L_4171 - .L_4170)
.L_4170:
        /*006c*/ 	.word	0x00000000
        /*0070*/ 	.short	0x000d
        /*0072*/ 	.short	0x0050
        /*0074*/ 	.byte	0x00, 0xf0, 0x11, 0x00


	//----- nvinfo : EIATTR_KPARAM_INFO
	.align		4
.L_4171:
        /*0078*/ 	.byte	0x04, 0x17
        /*007a*/ 	.short	(.L_4173 - .L_4172)
.L_4172:
        /*007c*/ 	.word	0x00000000
        /*0080*/ 	.short	0x000c
        /*0082*/ 	.short	0x004c
        /*0084*/ 	.byte	0x00, 0xf0, 0x11, 0x00


	//----- nvinfo : EIATTR_KPARAM_INFO
	.align		4
.L_4173:
        /*0088*/ 	.byte	0x04, 0x17
        /*008a*/ 	.short	(.L_4175 - .L_4174)
.L_4174:
        /*008c*/ 	.word	0x00000000
        /*0090*/ 	.short	0x000b
        /*0092*/ 	.short	0x0048
        /*0094*/ 	.byte	0x00, 0xf0, 0x11, 0x00


	//----- nvinfo : EIATTR_KPARAM_INFO
	.align		4
.L_4175:
        /*0098*/ 	.byte	0x04, 0x17
        /*009a*/ 	.short	(.L_4177 - .L_4176)
.L_4176:
        /*009c*/ 	.word	0x00000000
        /*00a0*/ 	.short	0x000a
        /*00a2*/ 	.short	0x0040
        /*00a4*/ 	.byte	0x00, 0xf0, 0x21, 0x00


	//----- nvinfo : EIATTR_KPARAM_INFO
	.align		4
.L_4177:
        /*00a8*/ 	.byte	0x04, 0x17
        /*00aa*/ 	.short	(.L_4179 - .L_4178)
.L_4178:
        /*00ac*/ 	.word	0x00000000
        /*00b0*/ 	.short	0x0009
        /*00b2*/ 	.short	0x0038
        /*00b4*/ 	.byte	0x00, 0xf0, 0x21, 0x00


	//----- nvinfo : EIATTR_KPARAM_INFO
	.align		4
.L_4179:
        /*00b8*/ 	.byte	0x04, 0x17
        /*00ba*/ 	.short	(.L_4181 - .L_4180)
.L_4180:
        /*00bc*/ 	.word	0x00000000
        /*00c0*/ 	.short	0x0008
        /*00c2*/ 	.short	0x0034
        /*00c4*/ 	.byte	0x00, 0xf0, 0x11, 0x00


	//----- nvinfo : EIATTR_KPARAM_INFO
	.align		4
.L_4181:
        /*00c8*/ 	.byte	0x04, 0x17
        /*00ca*/ 	.short	(.L_4183 - .L_4182)
.L_4182:
        /*00cc*/ 	.word	0x00000000
        /*00d0*/ 	.short	0x0007
        /*00d2*/ 	.short	0x0030
        /*00d4*/ 	.byte	0x00, 0xf0, 0x11, 0x00


	//----- nvinfo : EIATTR_KPARAM_INFO
	.align		4
.L_4183:
        /*00d8*/ 	.byte	0x04, 0x17
        /*00da*/ 	.short	(.L_4185 - .L_4184)
.L_4184:
        /*00dc*/ 	.word	0x00000000
        /*00e0*/ 	.short	0x0006
        /*00e2*/ 	.short	0x002c
        /*00e4*/ 	.byte	0x00, 0xf0, 0x11, 0x00


	//----- nvinfo : EIATTR_KPARAM_INFO
	.align		4
.L_4185:
        /*00e8*/ 	.byte	0x04, 0x17
        /*00ea*/ 	.short	(.L_4187 - .L_4186)
.L_4186:
        /*00ec*/ 	.word	0x00000000
        /*00f0*/ 	.short	0x0005
        /*00f2*/ 	.short	0x0028
        /*00f4*/ 	.byte	0x00, 0xf0, 0x11, 0x00


	//----- nvinfo : EIATTR_KPARAM_INFO
	.align		4
.L_4187:
        /*00f8*/ 	.byte	0x04, 0x17
        /*00fa*/ 	.short	(.L_4189 - .L_4188)
.L_4188:
        /*00fc*/ 	.word	0x00000000
        /*0100*/ 	.short	0x0004
        /*0102*/ 	.short	0x0020
        /*0104*/ 	.byte	0x00, 0xf0, 0x21, 0x00


	//----- nvinfo : EIATTR_KPARAM_INFO
	.align		4
.L_4189:
        /*0108*/ 	.byte	0x04, 0x17
        /*010a*/ 	.short	(.L_4191 - .L_4190)
.L_4190:
        /*010c*/ 	.word	0x00000000
        /*0110*/ 	.short	0x0003
        /*0112*/ 	.short	0x0018
        /*0114*/ 	.byte	0x00, 0xf0, 0x21, 0x00


	//----- nvinfo : EIATTR_KPARAM_INFO
	.align		4
.L_4191:
        /*0118*/ 	.byte	0x04, 0x17
        /*011a*/ 	.short	(.L_4193 - .L_4192)
.L_4192:
        /*011c*/ 	.word	0x00000000
        /*0120*/ 	.short	0x0002
        /*0122*/ 	.short	0x0010
        /*0124*/ 	.byte	0x00, 0xf0, 0x21, 0x00


	//----- nvinfo : EIATTR_KPARAM_INFO
	.align		4
.L_4193:
        /*0128*/ 	.byte	0x04, 0x17
        /*012a*/ 	.short	(.L_4195 - .L_4194)
.L_4194:
        /*012c*/ 	.word	0x00000000
        /*0130*/ 	.short	0x0001
        /*0132*/ 	.short	0x0008
        /*0134*/ 	.byte	0x00, 0xf0, 0x21, 0x00


	//----- nvinfo : EIATTR_KPARAM_INFO
	.align		4
.L_4195:
        /*0138*/ 	.byte	0x04, 0x17
        /*013a*/ 	.short	(.L_4197 - .L_4196)
.L_4196:
        /*013c*/ 	.word	0x00000000
        /*0140*/ 	.short	0x0000
        /*0142*/ 	.short	0x0000
        /*0144*/ 	.byte	0x00, 0xf0, 0x21, 0x00


	//----- nvinfo : EIATTR_SPARSE_MMA_MASK
	.align		4
.L_4197:
        /*0148*/ 	.byte	0x03, 0x50
        /*014a*/ 	.short	0x0000


	//----- nvinfo : EIATTR_MAXREG_COUNT
	.align		4
        /*014c*/ 	.byte	0x03, 0x1b
        /*014e*/ 	.short	0x00ff


	//----- nvinfo : EIATTR_NUM_BARRIERS
	.align		4
        /*0150*/ 	.byte	0x02, 0x4c
        /*0152*/ 	.byte	0x01
	.zero		1


	//----- nvinfo : EIATTR_MERCURY_ISA_VERSION
	.align		4
        /*0154*/ 	.byte	0x03, 0x5f
        /*0156*/ 	.short	0x0101


	//----- nvinfo : EIATTR_EXIT_INSTR_OFFSETS
	.align		4
        /*0158*/ 	.byte	0x04, 0x1c
        /*015a*/ 	.short	(.L_4199 - .L_4198)


	//   ....[0]....
.L_4198:
        /*015c*/ 	.word	0x000000b0


	//   ....[1]....
        /*0160*/ 	.word	0x00000360


	//   ....[2]....
        /*0164*/ 	.word	0x00007ca0


	//   ....[3]....
        /*0168*/ 	.word	0x00007e70


	//   ....[4]....
        /*016c*/ 	.word	0x00007f10


	//   ....[5]....
        /*0170*/ 	.word	0x00007f50


	//----- nvinfo : EIATTR_CRS_STACK_SIZE
	.align		4
.L_4199:
        /*0174*/ 	.byte	0x04, 0x1e
        /*0176*/ 	.short	(.L_4201 - .L_4200)
.L_4200:
        /*0178*/ 	.word	0x00000000


	//----- nvinfo : EIATTR_CBANK_PARAM_SIZE
	.align		4
.L_4201:
        /*017c*/ 	.byte	0x03, 0x19
        /*017e*/ 	.short	0x0074


	//----- nvinfo : EIATTR_PARAM_CBANK
	.align		4
        /*0180*/ 	.byte	0x04, 0x0a
        /*0182*/ 	.short	(.L_4203 - .L_4202)
	.align		4
.L_4202:
        /*0184*/ 	.word	index@(.nv.constant0._Z23gemm_half_q_half_kernelILi1ELi152ELb1ELb1ELi64EEvPK6__halfPKjS4_S2_PS0_iiiiPKtS7_iiiiiibS2_i)
        /*0188*/ 	.short	0x0210
        /*018a*/ 	.short	0x0074


	//----- nvinfo : EIATTR_SW_WAR
	.align		4
.L_4203:
        /*018c*/ 	.byte	0x04, 0x36
        /*018e*/ 	.short	(.L_4205 - .L_4204)
.L_4204:
        /*0190*/ 	.word	0x00000008
.L_4205:


//--------------------- .nv.info._Z23gemm_half_q_half_kernelILi1ELi140ELb1ELb1ELi64EEvPK6__halfPKjS4_S2_PS0_iiiiPKtS7_iiiiiibS2_i --------------------------
	.section	.nv.info._Z23gemm_half_q_half_kernelILi1ELi140ELb1ELb1ELi64EEvPK6__halfPKjS4_S2_PS0_iiiiPKtS7_iiiiiibS2_i,"",@"SHT_CUDA_INFO"
	.sectionflags	@""
	.align	4


	//----- nvinfo : EIATTR_CUDA_API_VERSION
	.align		4
        /*0000*/ 	.byte	0x04, 0x37
        /*0002*/ 	.short	(.L_4207 - .L_4206)
.L_4206:
        /*0004*/ 	.word	0x00000082


	//----- nvinfo : EIATTR_KPARAM_INFO
	.align		4
.L_4207:
        /*0008*/ 	.byte	0x04, 0x17
        /*000a*/ 	.short	(.L_4209 - .L_4208)
.L_4208:
        /*000c*/ 	.word	0x00000000
        /*0010*/ 	.short	0x0013
        /*0012*/ 	.short	0x0070
        /*0014*/ 	.byte	0x00, 0xf0, 0x11, 0x00


	//----- nvinfo : EIATTR_KPARAM_INFO
	.align		4
.L_4209:
        /*0018*/ 	.byte	0x04, 0x17
        /*001a*/ 	.short	(.L_4211 - .L_4210)
.L_4210:
        /*001c*/ 	.word	0x00000000
        /*0020*/ 	.short	0x0012
        /*0022*/ 	.short	0x0068
        /*0024*/ 	.byte	0x00, 0xf0, 0x21, 0x00


	//----- nvinfo : EIATTR_KPARAM_INFO
	.align		4
.L_4211:
        /*0028*/ 	.byte	0x04, 0x17
        /*002a*/ 	.short	(.L_4213 - .L_4212)
.L_4212:
        /*002c*/ 	.word	0x00000000
        /*0030*/ 	.short	0x0011
        /*0032*/ 	.short	0x0060
        /*0034*/ 	.byte	0x00, 0xf0, 0x05, 0x00


	//----- nvinfo : EIATTR_KPARAM_INFO
	.align		4
.L_4213:
        /*0038*/ 	.byte	0x04, 0x17
        /*003a*/ 	.short	(.L_4215 - .L_4214)
.L_4214:
        /*003c*/ 	.word	0x00000000
        /*0040*/ 	.short	0x0010
        /*0042*/ 	.short	0x005c
        /*0044*/ 	.byte	0x00, 0xf0, 0x11, 0x00


	//----- nvinfo : EIATTR_KPARAM_INFO
	.align		4
.L_4215:
        /*0048*/ 	.byte	0x04, 0x17
        /*004a*/ 	.short	(.L_4217 - .L_4216)
.L_4216:
        /*004c*/ 	.word	0x00000000
        /*0050*/ 	.short	0x000f
        /*0052*/ 	.short	0x0058
        /*0054*/ 	.byte	0x00, 0xf0, 0x11, 0x00


	//----- nvinfo : EIATTR_KPARAM_INFO
	.align		4
.L_4217:
        /*0058*/ 	.byte	0x04, 0x17
        /*005a*/ 	.short	(.L_4219 - .L_4218)
.L_4218:
        /*005c*/ 	.word	0x00000000
        /*0060*/ 	.short	0x000e
        /*0062*/ 	.short	0x0054
        /*0064*/ 	.byte	0x00, 0xf0, 0x11, 0x00


	//----- nvinfo : EIATTR_KPARAM_INFO
	.align		4
.L_4219:
        /*0068*/ 	.byte	0x04, 0x17
        /*006a*/ 	.short	(.L_4221 - .L_4220)
.L_4220:
        /*006c*/ 	.word	0x00000000
        /*0070*/ 	.short	0x000d
        /*0072*/ 	.short	0x0050
        /*0074*/ 	.byte	0x00, 0xf0, 0x11, 0x00


	//----- nvinfo : EIATTR_KPARAM_INFO
	.align		4
.L_4221:
        /*0078*/ 	.byte	0x04, 0x17
        /*007a*/ 	.short	(.L_4223 - .L_4222)
.L_4222:
        /*007c*/ 	.word	0x00000000
        /*0080*/ 	.short	0x000c
        /*0082*/ 	.short	0x004c
        /*0084*/ 	.byte	0x00, 0xf0, 0x11, 0x00


	//----- nvinfo : EIATTR_KPARAM_INFO
	.align		4
.L_4223:
        /*0088*/ 	.byte	0x04, 0x17
        /*008a*/ 	.short	(.L_4225 - .L_4224)
.L_4224:
        /*008c*/ 	.word	0x00000000
        /*0090*/ 	.short	0x000b
        /*0092*/ 	.short	0x0048
        /*0094*/ 	.byte	0x00, 0xf0, 0x11, 0x00


	//----- nvinfo : EIATTR_KPARAM_INFO
	.align		4
.L_4225:
        /*0098*/ 	.byte	0x04, 0x17
        /*009a*/ 	.short	(.L_4227 - .L_4226)
.L_4226:
        /*009c*/ 	.word	0x00000000
        /*00a0*/ 	.short	0x000a
        /*00a2*/ 	.short	0x0040
        /*00a4*/ 	.byte	0x00, 0xf0, 0x21, 0x00


	//----- nvinfo : EIATTR_KPARAM_INFO
	.align		4
.L_4227:
        /*00a8*/ 	.byte	0x04, 0x17
        /*00aa*/ 	.short	(.L_4229 - .L_4228)
.L_4228:
        /*00ac*/ 	.word	0x00000000
        /*00b0*/ 	.short	0x0009
        /*00b2*/ 	.short	0x0038
        /*00b4*/ 	.byte	0x00, 0xf0, 0x21, 0x00


	//----- nvinfo : EIATTR_KPARAM_INFO
	.align		4
.L_4229:
        /*00b8*/ 	.byte	0x04, 0x17
        /*00ba*/ 	.short	(.L_4231 - .L_4230)
.L_4230:
        /*00bc*/ 	.word	0x00000000
        /*00c0*/ 	.short	0x0008
        /*00c2*/ 	.short	0x0034
        /*00c4*/ 	.byte	0x00, 0xf0, 0x11, 0x00


	//----- nvinfo : EIATTR_KPARAM_INFO
	.align		4
.L_4231:
        /*00c8*/ 	.byte	0x04, 0x17
        /*00ca*/ 	.short	(.L_4233 - .L_4232)
.L_4232:
        /*00cc*/ 	.word	0x00000000
        /*00d0*/ 	.short	0x0007
        /*00d2*/ 	.short	0x0030
        /*00d4*/ 	.byte	0x00, 0xf0, 0x11, 0x00


	//----- nvinfo : EIATTR_KPARAM_INFO
	.align		4
.L_4233:
        /*00d8*/ 	.byte	0x04, 0x17
        /*00da*/ 	.short	(.L_4235 - .L_4234)
.L_4234:
        /*00dc*/ 	.word	0x00000000
        /*00e0*/ 	.short	0x0006
        /*00e2*/ 	.short	0x002c
        /*00e4*/ 	.byte	0x00, 0xf0, 0x11, 0x00


	//----- nvinfo : EIATTR_KPARAM_INFO
	.align		4
.L_4235:
        /*00e8*/ 	.byte	0x04, 0x17
        /*00ea*/ 	.short	(.L_4237 - .L_4236)
.L_4236:
        /*00ec*/ 	.word	0x00000000
        /*00f0*/ 	.short	0x0005
        /*00f2*/ 	.short	0x0028
        /*00f4*/ 	.byte	0x00, 0xf0, 0x11, 0x00


	//----- nvinfo : EIATTR_KPARAM_INFO
	.align		4
.L_4237:
        /*00f8*/ 	.byte	0x04, 0x17
        /*00fa*/ 	.short	(.L_4239 - .L_4238)
.L_4238:
        /*00fc*/ 	.word	0x00000000
        /*0100*/ 	.short	0x0004
        /*0102*/ 	.short	0x0020
        /*0104*/ 	.byte	0x00, 0xf0, 0x21, 0x00


	//----- nvinfo : EIATTR_KPARAM_INFO
	.align		4
.L_4239:
        /*0108*/ 	.byte	0x04, 0x17
        /*010a*/ 	.short	(.L_4241 - .L_4240)
.L_4240:
        /*010c*/ 	.word	0x00000000
        /*0110*/ 	.short	0x0003
        /*0112*/ 	.short	0x0018
        /*0114*/ 	.byte	0x00, 0xf0, 0x21, 0x00


	//----- nvinfo : EIATTR_KPARAM_INFO
	.align		4
.L_4241:
        /*0118*/ 	.byte	0x04, 0x17
        /*011a*/ 	.short	(.L_4243 - .L_4242)
.L_4242:
        /*011c*/ 	.word	0x00000000
        /*0120*/ 	.short	0x0002
        /*0122*/ 	.short	0x0010
        /*0124*/ 	.byte	0x00, 0xf0, 0x21, 0x00


	//----- nvinfo : EIATTR_KPARAM_INFO
	.align		4
.L_4243:
        /*0128*/ 	.byte	0x04, 0x17
        /*012a*/ 	.short	(.L_4245 - .L_4244)
.L_4244:
        /*012c*/ 	.word	0x00000000
        /*0130*/ 	.short	0x0001
        /*0132*/ 	.short	0x0008
        /*0134*/ 	.byte	0x00, 0xf0, 0x21, 0x00


	//----- nvinfo : EIATTR_KPARAM_INFO
	.align		4
.L_4245:
        /*0138*/ 	.byte	0x04, 0x17
        /*013a*/ 	.short	(.L_4247 - .L_4246)
.L_4246:
        /*013c*/ 	.word	0x00000000
        /*0140*/ 	.short	0x0000
        /*0142*/ 	.short	0x0000
        /*0144*/ 	.byte	0x00, 0xf0, 0x21, 0x00


	//----- nvinfo : EIATTR_SPARSE_MMA_MASK
	.align		4
.L_4247:
        /*0148*/ 	.byte	0x03, 0x50
        /*014a*/ 	.short	0x0000


	//----- nvinfo : EIATTR_MAXREG_COUNT
	.align		4
        /*014c*/ 	.byte	0x03, 0x1b
        /*014e*/ 	.short	0x00ff


	//----- nvinfo : EIATTR_NUM_BARRIERS
	.align		4
        /*0150*/ 	.byte	0x02, 0x4c
        /*0152*/ 	.byte	0x01
	.zero		1


	//----- nvinfo : EIATTR_MERCURY_ISA_VERSION
	.align		4
        /*0154*/ 	.byte	0x03, 0x5f
        /*0156*/ 	.short	0x0101


	//----- nvinfo : EIATTR_EXIT_INSTR_OFFSETS
	.align		4
        /*0158*/ 	.byte	0x04, 0x1c
        /*015a*/ 	.short	(.L_4249 - .L_4248)


	//   ....[0]....
.L_4248:
        /*015c*/ 	.word	0x000000b0


	//   ....[1]....
        /*0160*/ 	.word	0x00000360


	//   ....[2]....
        /*0164*/ 	.word	0x00007ae0


	//   ....[3]....
        /*0168*/ 	.word	0x00007cb0


	//   ....[4]....
        /*016c*/ 	.word	0x00007d50


	//   ....[5]....
        /*0170*/ 	.word	0x00007d90


	//----- nvinfo : EIATTR_CRS_STACK_SIZE
	.align		4
.L_4249:
        /*0174*/ 	.byte	0x04, 0x1e
        /*0176*/ 	.short	(.L_4251 - .L_4250)
.L_4250:
        /*0178*/ 	.word	0x00000000


	//----- nvinfo : EIATTR_CBANK_PARAM_SIZE
	.align		4
.L_4251:
        /*017c*/ 	.byte	0x03, 0x19
        /*017e*/ 	.short	0x0074


	//----- nvinfo : EIATTR_PARAM_CBANK
	.align		4
        /*0180*/ 	.byte	0x04, 0x0a
        /*0182*/ 	.short	(.L_4253 - .L_4252)
	.align		4
.L_4252:
        /*0184*/ 	.word	index@(.nv.constant0._Z23gemm_half_q_half_kernelILi1ELi140ELb1ELb1ELi64EEvPK6__halfPKjS4_S2_PS0_iiiiPKtS7_iiiiiibS2_i)
        /*0188*/ 	.short	0x0210
        /*018a*/ 	.short	0x0074


	//----- nvinfo : EIATTR_SW_WAR
	.align		4
.L_4253:
        /*018c*/ 	.byte	0x04, 0x36
        /*018e*/ 	.short	(.L_4255 - .L_4254)
.L_4254:
        /*0190*/ 	.word	0x00000008
.L_4255:


//--------------------- .nv.info._Z23gemm_half_q_half_kernelILi1ELi20ELb1ELb1ELi64EEvPK6__halfPKjS4_S2_PS0_iiiiPKtS7_iiiiiibS2_i --------------------------
	.section	.nv.info._Z23gemm_half_q_half_kernelILi1ELi20ELb1ELb1ELi64EEvPK6__halfPKjS4_S2_PS0_iiiiPKtS7_iiiiiibS2_i,"",@"SHT_CUDA_INFO"
	.sectionflags	@""
	.align	4


	//----- nvinfo : EIATTR_CUDA_API_VERSION
	.align		4
        /*0000*/ 	.byte	0x04, 0x37
        /*0002*/ 	.short	(.L_4257 - .L_4256)
.L_4256:
        /*0004*/ 	.word	0x00000082


	//----- nvinfo : EIATTR_KPARAM_INFO
	.align		4
.L_4257:
        /*0008*/ 	.byte	0x04, 0x17
        /*000a*/ 	.short	(.L_4259 - .L_4258)
.L_4258:
        /*000c*/ 	.word	0x00000000
        /*0010*/ 	.short	0x0013
        /*0012*/ 	.short	0x0070
        /*0014*/ 	.byte	0x00, 0xf0, 0x11, 0x00


	//----- nvinfo : EIATTR_KPARAM_INFO
	.align		4
.L_4259:
        /*0018*/ 	.byte	0x04, 0x17
        /*001a*/ 	.short	(.L_4261 - .L_4260)
.L_4260:
        /*001c*/ 	.word	0x00000000
        /*0020*/ 	.short	0x0012
        /*0022*/ 	.short	0x0068
        /*0024*/ 	.byte	0x00, 0xf0, 0x21, 0x00


	//----- nvinfo : EIATTR_KPARAM_INFO
	.align		4
.L_4261:
        /*0028*/ 	.byte	0x04, 0x17
        /*002a*/ 	.short	(.L_4263 - .L_4262)
.L_4262:
        /*002c*/ 	.word	0x00000000
        /*0030*/ 	.short	0x0011
        /*0032*/ 	.short	0x0060
        /*0034*/ 	.byte	0x00, 0xf0, 0x05, 0x00


	//----- nvinfo : EIATTR_KPARAM_INFO
	.align		4
.L_4263:
        /*0038*/ 	.byte	0x04, 0x17
        /*003a*/ 	.short	(.L_4265 - .L_4264)
.L_4264:
        /*003c*/ 	.word	0x00000000
        /*0040*/ 	.short	0x0010
        /*0042*/ 	.short	0x005c
        /*0044*/ 	.byte	0x00, 0xf0, 0x11, 0x00


	//----- nvinfo : EIATTR_KPARAM_INFO
	.align		4
.L_4265:
        /*0048*/ 	.byte	0x04, 0x17
        /*004a*/ 	.short	(.L_4267 - .L_4266)
.L_4266:
        /*004c*/ 	.word	0x00000000
        /*0050*/ 	.short	0x000f
        /*0052*/ 	.short	0x0058
        /*0054*/ 	.byte	0x00, 0xf0, 0x11, 0x00


	//----- nvinfo : EIATTR_KPARAM_INFO
	.align		4
.L_4267:
        /*0058*/ 	.byte	0x04, 0x17
        /*005a*/ 	.short	(.L_4269 - .L_4268)
.L_4268:
        /*005c*/ 	.word	0x00000000
        /*0060*/ 	.short	0x000e
        /*0062*/ 	.short	0x0054
        /*0064*/ 	.byte	0x00, 0xf0, 0x11, 0x00


	//----- nvinfo : EIATTR_KPARAM_INFO
	.align		4
.L_4269:
        /*0068*/ 	.byte	0x04, 0x17
        /*006a*/ 	.short	(.L_4271 - .L_4270)
.L_4270:
        /*006c*/ 	.word	0x00000000
        /*0070*/ 	.short	0x000d
        /*0072*/ 	.short	0x0050
        /*0074*/ 	.byte	0x00, 0xf0, 0x11, 0x00


	//----- nvinfo : EIATTR_KPARAM_INFO
	.align		4
.L_4271:
        /*0078*/ 	.byte	0x04, 0x17
        /*007a*/ 	.short	(.L_4273 - .L_4272)
.L_4272:
        /*007c*/ 	.word	0x00000000
        /*0080*/ 	.short	0x000c
        /*0082*/ 	.short	0x004c
        /*0084*/ 	.byte	0x00, 0xf0, 0x11, 0x00


	//----- nvinfo : EIATTR_KPARAM_INFO
	.align		4
.L_4273:
        /*0088*/ 	.byte	0x04, 0x17
        /*008a*/ 	.short	(.L_4275 - .L_4274)
.L_4274:
        /*008c*/ 	.word	0x00000000
        /*0090*/ 	.short	0x000b
        /*0092*/ 	.short	0x0048
        /*0094*/ 	.byte	0x00, 0xf0, 0x11, 0x00


	//----- nvinfo : EIATTR_KPARAM_INFO
	.align		4
.L_4275:
        /*0098*/ 	.byte	0x04, 0x17
        /*009a*/ 	.short	(.L_4277 - .L_4276)
.L_4276:
        /*009c*/ 	.word	0x00000000
        /*00a0*/ 	.short	0x000a
        /*00a2*/ 	.short	0x0040
        /*00a4*/ 	.byte	0x00, 0xf0, 0x21, 0x00


	//----- nvinfo : EIATTR_KPARAM_INFO
	.align		4
.L_4277:
        /*00a8*/ 	.byte	0x04, 0x17
        /*00aa*/ 	.short	(.L_4279 - .L_4278)
.L_4278:
        /*00ac*/ 	.word	0x00000000
        /*00b0*/ 	.short	0x0009
        /*00b2*/ 	.short	0x0038
        /*00b4*/ 	.byte	0x00, 0xf0, 0x21, 0x00


	//----- nvinfo : EIATTR_KPARAM_INFO
	.align		4
.L_4279:
        /*00b8*/ 	.byte	0x04, 0x17
        /*00ba*/ 	.short	(.L_4281 - .L_4280)
.L_4280:
        /*00bc*/ 	.word	0x00000000
        /*00c0*/ 	.short	0x0008
        /*00c2*/ 	.short	0x0034
        /*00c4*/ 	.byte	0x00, 0xf0, 0x11, 0x00


	//----- nvinfo : EIATTR_KPARAM_INFO
	.align		4
.L_4281:
        /*00c8*/ 	.byte	0x04, 0x17
        /*00ca*/ 	.short	(.L_4283 - .L_4282)
.L_4282:
        /*00cc*/ 	.word	0x00000000
        /*00d0*/ 	.short	0x0007
        /*00d2*/ 	.short	0x0030
        /*00d4*/ 	.byte	0x00, 0xf0, 0x11, 0x00


	//----- nvinfo : EIATTR_KPARAM_INFO
	.align		4
.L_4283:
        /*00d8*/ 	.byte	0x04, 0x17
        /*00da*/ 	.short	(.L_4285 - .L_4284)
.L_4284:
        /*00dc*/ 	.word	0x00000000
        /*00e0*/ 	.short	0x0006
        /*00e2*/ 	.short	0x002c
        /*00e4*/ 	.byte	0x00, 0xf0, 0x11, 0x00


	//----- nvinfo : EIATTR_KPARAM_INFO
	.align		4
.L_4285:
        /*00e8*/ 	.byte	0x04, 0x17
        /*00ea*/ 	.short	(.L_4287 - .L_4286)
.L_4286:
        /*00ec*/ 	.word	0x00000000
        /*00f0*/ 	.short	0x0005
        /*00f2*/ 	.short	0x0028
        /*00f4*/ 	.byte	0x00, 0xf0, 0x11, 0x00


	//----- nvinfo : EIATTR_KPARAM_INFO
	.align		4
.L_4287:
        /*00f8*/ 	.byte	0x04, 0x17
        /*00fa*/ 	.short	(.L_4289 - .L_4288)
.L_4288:
        /*00fc*/ 	.word	0x00000000
        /*0100*/ 	.short	0x0004
        /*0102*/ 	.short	0x0020
        /*0104*/ 	.byte	0x00, 0xf0, 0x21, 0x00


	//----- nvinfo : EIATTR_KPARAM_INFO
	.align		4
.L_4289:
        /*0108*/ 	.byte	0x04, 0x17
        /*010a*/ 	.short	(.L_4291 - .L_4290)
.L_4290:
        /*010c*/ 	.word	0x00000000
        /*0110*/ 	.short	0x0003
        /*0112*/ 	.short	0x0018
        /*0114*/ 	.byte	0x00, 0xf0, 0x21, 0x00


	//----- nvinfo : EIATTR_KPARAM_INFO
	.align		4
.L_4291:
        /*0118*/ 	.byte	0x04, 0x17
        /*011a*/ 	.short	(.L_4293 - .L_4292)
.L_4292:
        /*011c*/ 	.word	0x00000000
        /*0120*/ 	.short	0x0002
        /*0122*/ 	.short	0x0010
        /*0124*/ 	.byte	0x00, 0xf0, 0x21, 0x00


	//----- nvinfo : EIATTR_KPARAM_INFO
	.align		4
.L_4293:
        /*0128*/ 	.byte	0x04, 0x17
        /*012a*/ 	.short	(.L_4295 - .L_4294)
.L_4294:
        /*012c*/ 	.word	0x00000000
        /*0130*/ 	.short	0x0001
        /*0132*/ 	.short	0x0008
        /*0134*/ 	.byte	0x00, 0xf0, 0x21, 0x00


	//----- nvinfo : EIATTR_KPARAM_INFO
	.align		4
.L_4295:
        /*0138*/ 	.byte	0x04, 0x17
        /*013a*/ 	.short	(.L_4297 - .L_4296)
.L_4296:
        /*013c*/ 	.word	0x00000000
        /*0140*/ 	.short	0x0000
        /*0142*/ 	.short	0x0000
        /*0144*/ 	.byte	0x00, 0xf0, 0x21, 0x00


	//----- nvinfo : EIATTR_SPARSE_MMA_MASK
	.align		4
.L_4297:
        /*0148*/ 	.byte	0x03, 0x50
        /*014a*/ 	.short	0x0000


	//----- nvinfo : EIATTR_MAXREG_COUNT
	.align		4
        /*014c*/ 	.byte	0x03, 0x1b
        /*014e*/ 	.short	0x00ff


	//----- nvinfo : EIATTR_NUM_BARRIERS
	.align		4
        /*0150*/ 	.byte	0x02, 0x4c
        /*0152*/ 	.byte	0x01
	.zero		1


	//----- nvinfo : EIATTR_MERCURY_ISA_VERSION
	.align		4
        /*0154*/ 	.byte	0x03, 0x5f
        /*0156*/ 	.short	0x0101


	//----- nvinfo : EIATTR_EXIT_INSTR_OFFSETS
	.align		4
        /*0158*/ 	.byte	0x04, 0x1c
        /*015a*/ 	.short	(.L_4299 - .L_4298)


	//   ....[0]....
.L_4298:
        /*015c*/ 	.word	0x000000a0


	//   ....[1]....
        /*0160*/ 	.word	0x00000350


	//   ....[2]....
        /*0164*/ 	.word	0x000038a0


	//   ....[3]....
        /*0168*/ 	.word	0x00003a70


	//   ....[4]....
        /*016c*/ 	.word	0x00003b10


	//   ....[5]....
        /*0170*/ 	.word	0x00003b50


	//----- nvinfo : EIATTR_CRS_STACK_SIZE
	.align		4
.L_4299:
        /*0174*/ 	.byte	0x04, 0x1e
        /*0176*/ 	.short	(.L_4301 - .L_4300)
.L_4300:
        /*0178*/ 	.word	0x00000000


	//----- nvinfo : EIATTR_CBANK_PARAM_SIZE
	.align		4
.L_4301:
        /*017c*/ 	.byte	0x03, 0x19
        /*017e*/ 	.short	0x0074


	//----- nvinfo : EIATTR_PARAM_CBANK
	.align		4
        /*0180*/ 	.byte	0x04, 0x0a
        /*0182*/ 	.short	(.L_4303 - .L_4302)
	.align		4
.L_4302:
        /*0184*/ 	.word	index@(.nv.constant0._Z23gemm_half_q_half_kernelILi1ELi20ELb1ELb1ELi64EEvPK6__halfPKjS4_S2_PS0_iiiiPKtS7_iiiiiibS2_i)
        /*0188*/ 	.short	0x0210
        /*018a*/ 	.short	0x0074


	//----- nvinfo : EIATTR_SW_WAR
	.align		4
.L_4303:
        /*018c*/ 	.byte	0x04, 0x36
        /*018e*/ 	.short	(.L_4305 - .L_4304)
.L_4304:
        /*0190*/ 	.word	0x00000008
.L_4305:


//--------------------- .nv.info._Z23gemm_half_q_half_kernelILi1ELi38ELb1ELb1ELi64EEvPK6__halfPKjS4_S2_PS0_iiiiPKtS7_iiiiiibS2_i --------------------------
	.section	.nv.info._Z23gemm_half_q_half_kernelILi1ELi38ELb1ELb1ELi64EEvPK6__halfPKjS4_S2_PS0_iiiiPKtS7_iiiiiibS2_i,"",@"SHT_CUDA_INFO"
	.sectionflags	@""
	.align	4


	//----- nvinfo : EIATTR_CUDA_API_VERSION
	.align		4
        /*0000*/ 	.byte	0x04, 0x37
        /*0002*/ 	.short	(.L_4307 - .L_4306)
.L_4306:
        /*0004*/ 	.word	0x00000082


	//----- nvinfo : EIATTR_KPARAM_INFO
	.align		4
.L_4307:
        /*0008*/ 	.byte	0x04, 0x17
        /*000a*/ 	.short	(.L_4309 - .L_4308)
.L_4308:
        /*000c*/ 	.word	0x00000000
        /*0010*/ 	.short	0x0013
        /*0012*/ 	.short	0x0070
        /*0014*/ 	.byte	0x00, 0xf0, 0x11, 0x00


	//----- nvinfo : EIATTR_KPARAM_INFO
	.align		4
.L_4309:
        /*0018*/ 	.byte	0x04, 0x17
        /*001a*/ 	.short	(.L_4311 - .L_4310)
.L_4310:
        /*001c*/ 	.word	0x00000000
        /*0020*/ 	.short	0x0012
        /*0022*/ 	.short	0x0068
        /*0024*/ 	.byte	0x00, 0xf0, 0x21, 0x00


	//----- nvinfo : EIATTR_KPARAM_INFO
	.align		4
.L_4311:
        /*0028*/ 	.byte	0x04, 0x17
        /*002a*/ 	.short	(.L_4313 - .L_4312)
.L_4312:
        /*002c*/ 	.word	0x00000000
        /*0030*/ 	.short	0x0011
        /*0032*/ 	.short	0x0060
        /*0034*/ 	.byte	0x00, 0xf0, 0x05, 0x00


	//----- nvinfo : EIATTR_KPARAM_INFO
	.align		4
.L_4313:
        /*0038*/ 	.byte	0x04, 0x17
        /*003a*/ 	.short	(.L_4315 - .L_4314)
.L_4314:
        /*003c*/ 	.word	0x00000000
        /*0040*/ 	.short	0x0010
        /*0042*/ 	.short	0x005c
        /*0044*/ 	.byte	0x00, 0xf0, 0x11, 0x00


	//----- nvinfo : EIATTR_KPARAM_INFO
	.align		4
.L_4315:
        /*0048*/ 	.byte	0x04, 0x17
        /*004a*/ 	.short	(.L_4317 - .L_4316)
.L_4316:
        /*004c*/ 	.word	0x00000000
        /*0050*/ 	.short	0x000f
        /*0052*/ 	.short	0x0058
        /*0054*/ 	.byte	0x00, 0xf0, 0x11, 0x00


	//----- nvinfo : EIATTR_KPARAM_INFO
	.align		4
.L_4317:
        /*0058*/ 	.byte	0x04, 0x17
        /*005a*/ 	.short	(.L_4319 - .L_4318)
.L_4318:
        /*005c*/ 	.word	0x00000000
        /*0060*/ 	.short	0x000e
        /*0062*/ 	.short	0x0054
        /*0064*/ 	.byte	0x00, 0xf0, 0x11, 0x00


	//----- nvinfo : EIATTR_KPARAM_INFO
	.align		4
.L_4319:
        /*0068*/ 	.byte	0x04, 0x17
        /*006a*/ 	.short	(.L_4321 - .L_4320)
.L_4320:
        /*006c*/ 	.word	0x00000000
        /*0070*/ 	.short	0x000d
        /*0072*/ 	.short	0x0050
        /*0074*/ 	.byte	0x00, 0xf0, 0x11, 0x00


	//----- nvinfo : EIATTR_KPARAM_INFO
	.align		4
.L_4321:
        /*0078*/ 	.byte	0x04, 0x17
        /*007a*/ 	.short	(.L_4323 - .L_4322)
.L_4322:
        /*007c*/ 	.word	0x00000000
        /*0080*/ 	.short	0x000c
        /*0082*/ 	.short	0x004c
        /*0084*/ 	.byte	0x00, 0xf0, 0x11, 0x00


	//----- nvinfo : EIATTR_KPARAM_INFO
	.align		4
.L_4323:
        /*0088*/ 	.byte	0x04, 0x17
        /*008a*/ 	.short	(.L_4325 - .L_4324)
.L_4324:
        /*008c*/ 	.word	0x00000000
        /*0090*/ 	.short	0x000b
        /*0092*/ 	.short	0x0048
        /*0094*/ 	.byte	0x00, 0xf0, 0x11, 0x00


	//----- nvinfo : EIATTR_KPARAM_INFO
	.align		4
.L_4325:
        /*0098*/ 	.byte	0x04, 0x17
        /*009a*/ 	.short	(.L_4327 - .L_4326)
.L_4326:
        /*009c*/ 	.word	0x00000000
        /*00a0*/ 	.short	0x000a
        /*00a2*/ 	.short	0x0040
        /*00a4*/ 	.byte	0x00, 0xf0, 0x21, 0x00


	//----- nvinfo : EIATTR_KPARAM_INFO
	.align		4
.L_4327:
        /*00a8*/ 	.byte	0x04, 0x17
        /*00aa*/ 	.short	(.L_4329 - .L_4328)
.L_4328:
        /*00ac*/ 	.word	0x00000000
        /*00b0*/ 	.short	0x0009
        /*00b2*/ 	.short	0x0038
        /*00b4*/ 	.byte	0x00, 0xf0, 0x21, 0x00


	//----- nvinfo : EIATTR_KPARAM_INFO
	.align		4
.L_4329:
        /*00b8*/ 	.byte	0x04, 0x17
        /*00ba*/ 	.short	(.L_4331 - .L_4330)
.L_4330:
        /*00bc*/ 	.word	0x00000000
        /*00c0*/ 	.short	0x0008
        /*00c2*/ 	.short	0x0034
        /*00c4*/ 	.byte	0x00, 0xf0, 0x11, 0x00


	//----- nvinfo : EIATTR_KPARAM_INFO
	.align		4
.L_4331:
        /*00c8*/ 	.byte	0x04, 0x17
        /*00ca*/ 	.short	(.L_4333 - .L_4332)
.L_4332:
        /*00cc*/ 	.word	0x00000000
        /*00d0*/ 	.short	0x0007
        /*00d2*/ 	.short	0x0030
        /*00d4*/ 	.byte	0x00, 0xf0, 0x11, 0x00


	//----- nvinfo : EIATTR_KPARAM_INFO
	.align		4
.L_4333:
        /*00d8*/ 	.byte	0x04, 0x17
        /*00da*/ 	.short	(.L_4335 - .L_4334)
.L_4334:
        /*00dc*/ 	.word	0x00000000
        /*00e0*/ 	.short	0x0006
        /*00e2*/ 	.short	0x002c
        /*00e4*/ 	.byte	0x00, 0xf0, 0x11, 0x00


	//----- nvinfo : EIATTR_KPARAM_INFO
	.align		4
.L_4335:
        /*00e8*/ 	.byte	0x04, 0x17
        /*00ea*/ 	.short	(.L_4337 - .L_4336)
.L_4336:
        /*00ec*/ 	.word	0x00000000
        /*00f0*/ 	.short	0x0005
        /*00f2*/ 	.short	0x0028
        /*00f4*/ 	.byte	0x00, 0xf0, 0x11, 0x00


	//----- nvinfo : EIATTR_KPARAM_INFO
	.align		4
.L_4337:
        /*00f8*/ 	.byte	0x04, 0x17
        /*00fa*/ 	.short	(.L_4339 - .L_4338)
.L_4338:
        /*00fc*/ 	.word	0x00000000
        /*0100*/ 	.short	0x0004
        /*0102*/ 	.short	0x0020
        /*0104*/ 	.byte	0x00, 0xf0, 0x21, 0x00


	//----- nvinfo : EIATTR_KPARAM_INFO
	.align		4
.L_4339:
        /*0108*/ 	.byte	0x04, 0x17
        /*010a*/ 	.short	(.L_4341 - .L_4340)
.L_4340:
        /*010c*/ 	.word	0x00000000
        /*0110*/ 	.short	0x0003
        /*0112*/ 	.short	0x0018
        /*0114*/ 	.byte	0x00, 0xf0, 0x21, 0x00


	//----- nvinfo : EIATTR_KPARAM_INFO
	.align		4
.L_4341:
        /*0118*/ 	.byte	0x04, 0x17
        /*011a*/ 	.short	(.L_4343 - .L_4342)
.L_4342:
        /*011c*/ 	.word	0x00000000
        /*0120*/ 	.short	0x0002
        /*0122*/ 	.short	0x0010
        /*0124*/ 	.byte	0x00, 0xf0, 0x21, 0x00


	//----- nvinfo : EIATTR_KPARAM_INFO
	.align		4
.L_4343:
        /*0128*/ 	.byte	0x04, 0x17
        /*012a*/ 	.short	(.L_4345 - .L_4344)
.L_4344:
        /*012c*/ 	.word	0x00000000
        /*0130*/ 	.short	0x0001
        /*0132*/ 	.short	0x0008
        /*0134*/ 	.byte	0x00, 0xf0, 0x21, 0x00


	//----- nvinfo : EIATTR_KPARAM_INFO
	.align		4
.L_4345:
        /*0138*/ 	.byte	0x04, 0x17
        /*013a*/ 	.short	(.L_4347 - .L_4346)
.L_4346:
        /*013c*/ 	.word	0x00000000
        /*0140*/ 	.short	0x0000
        /*0142*/ 	.short	0x0000
        /*0144*/ 	.byte	0x00, 0xf0, 0x21, 0x00


	//----- nvinfo : EIATTR_SPARSE_MMA_MASK
	.align		4
.L_4347:
        /*0148*/ 	.byte	0x03, 0x50
        /*014a*/ 	.short	0x0000


	//----- nvinfo : EIATTR_MAXREG_COUNT
	.align		4
        /*014c*/ 	.byte	0x03, 0x1b
        /*014e*/ 	.short	0x00ff


	//----- nvinfo : EIATTR_NUM_BARRIERS
	.align		4
        /*0150*/ 	.byte	0x02, 0x4c
        /*0152*/ 	.byte	0x01
	.zero		1


	//----- nvinfo : EIATTR_MERCURY_ISA_VERSION
	.align		4
        /*0154*/ 	.byte	0x03, 0x5f
        /*0156*/ 	.short	0x0101


	//----- nvinfo : EIATTR_EXIT_INSTR_OFFSETS
	.align		4
        /*0158*/ 	.byte	0x04, 0x1c
        /*015a*/ 	.short	(.L_4349 - .L_4348)


	//   ....[0]....
.L_4348:
        /*015c*/ 	.word	0x000000b0


	//   ....[1]....
        /*0160*/ 	.word	0x00000370


	//   ....[2]....
        /*0164*/ 	.word	0x00004560


	//   ....[3]....
        /*0168*/ 	.word	0x00004740


	//   ....[4]....
        /*016c*/ 	.word	0x000047e0


	//   ....[5]....
        /*0170*/ 	.word	0x00004820


	//----- nvinfo : EIATTR_CRS_STACK_SIZE
	.align		4
.L_4349:
        /*0174*/ 	.byte	0x04, 0x1e
        /*0176*/ 	.short	(.L_4351 - .L_4350)
.L_4350:
        /*0178*/ 	.word	0x00000000


	//----- nvinfo : EIATTR_CBANK_PARAM_SIZE
	.align		4
.L_4351:
        /*017c*/ 	.byte	0x03, 0x19
        /*017e*/ 	.short	0x0074


	//----- nvinfo : EIATTR_PARAM_CBANK
	.align		4
        /*0180*/ 	.byte	0x04, 0x0a
        /*0182*/ 	.short	(.L_4353 - .L_4352)
	.align		4
.L_4352:
        /*0184*/ 	.word	index@(.nv.constant0._Z23gemm_half_q_half_kernelILi1ELi38ELb1ELb1ELi64EEvPK6__halfPKjS4_S2_PS0_iiiiPKtS7_iiiiiibS2_i)
        /*0188*/ 	.short	0x0210
        /*018a*/ 	.short	0x0074


	//----- nvinfo : EIATTR_SW_WAR
	.align		4
.L_4353:
        /*018c*/ 	.byte	0x04, 0x36
        /*018e*/ 	.short	(.L_4355 - .L_4354)
.L_4354:
        /*0190*/ 	.word	0x00000008
.L_4355:


//--------------------- .nv.info._Z23gemm_half_q_half_kernelILi1ELi128ELb1ELb1ELi64EEvPK6__halfPKjS4_S2_PS0_iiiiPKtS7_iiiiiibS2_i --------------------------
	.section	.nv.info._Z23gemm_half_q_half_kernelILi1ELi128ELb1ELb1ELi64EEvPK6__halfPKjS4_S2_PS0_iiiiPKtS7_iiiiiibS2_i,"",@"SHT_CUDA_INFO"
	.sectionflags	@""
	.align	4


	//----- nvinfo : EIATTR_CUDA_API_VERSION
	.align		4
        /*0000*/ 	.byte	0x04, 0x37
        /*0002*/ 	.short	(.L_4357 - .L_4356)
.L_4356:
        /*0004*/ 	.word	0x00000082


	//----- nvinfo : EIATTR_KPARAM_INFO
	.align		4
.L_4357:
        /*0008*/ 	.byte	0x04, 0x17
        /*000a*/ 	.short	(.L_4359 - .L_4358)
.L_4358:
        /*000c*/ 	.word	0x00000000
        /*0010*/ 	.short	0x0013
        /*0012*/ 	.short	0x0070
        /*0014*/ 	.byte	0x00, 0xf0, 0x11, 0x00


	//----- nvinfo : EIATTR_KPARAM_INFO
	.align		4
.L_4359:
        /*0018*/ 	.byte	0x04, 0x17
        /*001a*/ 	.short	(.L_4361 - .L_4360)
.L_4360:
        /*001c*/ 	.word	0x00000000
        /*0020*/ 	.short	0x0012
        /*0022*/ 	.short	0x0068
        /*0024*/ 	.byte	0x00, 0xf0, 0x21, 0x00


	//----- nvinfo : EIATTR_KPARAM_INFO
	.align		4
.L_4361:
        /*0028*/ 	.byte	0x04, 0x17
        /*002a*/ 	.short	(.L_4363 - .L_4362)
.L_4362:
        /*002c*/ 	.word	0x00000000
        /*0030*/ 	.short	0x0011
        /*0032*/ 	.short	0x0060
        /*0034*/ 	.byte	0x00, 0xf0, 0x05, 0x00


	//----- nvinfo : EIATTR_KPARAM_INFO
	.align		4
.L_4363:
        /*0038*/ 	.byte	0x04, 0x17
        /*003a*/ 	.short	(.L_4365 - .L_4364)
.L_4364:
        /*003c*/ 	.word	0x00000000
        /*0040*/ 	.short	0x0010
        /*0042*/ 	.short	0x005c
        /*0044*/ 	.byte	0x00, 0xf0, 0x11, 0x00


	//----- nvinfo : EIATTR_KPARAM_INFO
	.align		4
.L_4365:
        /*0048*/ 	.byte	0x04, 0x17
        /*004a*/ 	.short	(.L_4367 - .L_4366)
.L_4366:
        /*004c*/ 	.word	0x00000000
        /*0050*/ 	.short	0x000f
        /*0052*/ 	.short	0x0058
        /*0054*/ 	.byte	0x00, 0xf0, 0x11, 0x00


	//----- nvinfo : EIATTR_KPARAM_INFO
	.align		4
.L_4367:
        /*0058*/ 	.byte	0x04, 0x17
        /*005a*/ 	.short	(.L_4369 - .L_4368)
.L_4368:
        /*005c*/ 	.word	0x00000000
        /*0060*/ 	.short	0x000e
        /*0062*/ 	.short	0x0054
        /*0064*/ 	.byte	0x00, 0xf0, 0x11, 0x00


	//----- nvinfo : EIATTR_KPARAM_INFO
	.align		4
.L_4369:
        /*0068*/ 	.byte	0x04, 0x17
        /*006a*/ 	.short	(.L_4371 - .L_4370)
.L_4370:
        /*006c*/ 	.word	0x00000000
        /*0070*/ 	.short	0x000d
        /*0072*/ 	.short	0x0050
        /*0074*/ 	.byte	0x00, 0xf0, 0x11, 0x00


	//----- nvinfo : EIATTR_KPARAM_INFO
	.align		4
.L_4371:
        /*0078*/ 	.byte	0x04, 0x17
        /*007a*/ 	.short	(.L_4373 - .L_4372)
.L_4372:
        /*007c*/ 	.word	0x00000000
        /*0080*/ 	.short	0x000c
        /*0082*/ 	.short	0x004c
        /*0084*/ 	.byte	0x00, 0xf0, 0x11, 0x00


	//----- nvinfo : EIATTR_KPARAM_INFO
	.align		4
.L_4373:
        /*0088*/ 	.byte	0x04, 0x17
        /*008a*/ 	.short	(.L_4375 - .L_4374)
.L_4374:
        /*008c*/ 	.word	0x00000000
        /*0090*/ 	.short	0x000b
        /*0092*/ 	.short	0x0048
        /*0094*/ 	.byte	0x00, 0xf0, 0x11, 0x00


	//----- nvinfo : EIATTR_KPARAM_INFO
	.align		4
.L_4375:
        /*0098*/ 	.byte	0x04, 0x17
        /*009a*/ 	.short	(.L_4377 - .L_4376)
.L_4376:
        /*009c*/ 	.word	0x00000000
        /*00a0*/ 	.short	0x000a
        /*00a2*/ 	.short	0x0040
        /*00a4*/ 	.byte	0x00, 0xf0, 0x21, 0x00


	//----- nvinfo : EIATTR_KPARAM_INFO
	.align		4
.L_4377:
        /*00a8*/ 	.byte	0x04, 0x17
        /*00aa*/ 	.short	(.L_4379 - .L_4378)
.L_4378:
        /*00ac*/ 	.word	0x00000000
        /*00b0*/ 	.short	0x0009
        /*00b2*/ 	.short	0x0038
        /*00b4*/ 	.byte	0x00, 0xf0, 0x21, 0x00


	//----- nvinfo : EIATTR_KPARAM_INFO
	.align		4
.L_4379:
        /*00b8*/ 	.byte	0x04, 0x17
        /*00ba*/ 	.short	(.L_4381 - .L_4380)
.L_4380:
        /*00bc*/ 	.word	0x00000000
        /*00c0*/ 	.short	0x0008
        /*00c2*/ 	.short	0x0034
        /*00c4*/ 	.byte	0x00, 0xf0, 0x11, 0x00


	//----- nvinfo : EIATTR_KPARAM_INFO
	.align		4
.L_4381:
        /*00c8*/ 	.byte	0x04, 0x17
        /*00ca*/ 	.short	(.L_4383 - .L_4382)
.L_4382:
        /*00cc*/ 	.word	0x00000000
        /*00d0*/ 	.short	0x0007
        /*00d2*/ 	.short	0x0030
        /*00d4*/ 	.byte	0x00, 0xf0, 0x11, 0x00


	//----- nvinfo : EIATTR_KPARAM_INFO
	.align		4
.L_4383:
        /*00d8*/ 	.byte	0x04, 0x17
        /*00da*/ 	.short	(.L_4385 - .L_4384)
.L_4384:
        /*00dc*/ 	.word	0x00000000
        /*00e0*/ 	.short	0x0006
        /*00e2*/ 	.short	0x002c
        /*00e4*/ 	.byte	0x00, 0xf0, 0x11, 0x00


	//----- nvinfo : EIATTR_KPARAM_INFO
	.align		4
.L_4385:
        /*00e8*/ 	.byte	0x04, 0x17
        /*00ea*/ 	.short	(.L_4387 - .L_4386)
.L_4386:
        /*00ec*/ 	.word	0x00000000
        /*00f0*/ 	.short	0x0005
        /*00f2*/ 	.short	0x0028
        /*00f4*/ 	.byte	0x00, 0xf0, 0x11, 0x00


	//----- nvinfo : EIATTR_KPARAM_INFO
	.align		4
.L_4387:
        /*00f8*/ 	.byte	0x04, 0x17
        /*00fa*/ 	.short	(.L_4389 - .L_4388)
.L_4388:
        /*00fc*/ 	.word	0x00000000
        /*0100*/ 	.short	0x0004
        /*0102*/ 	.short	0x0020
        /*0104*/ 	.byte	0x00, 0xf0, 0x21, 0x00


	//----- nvinfo : EIATTR_KPARAM_INFO
	.align		4
.L_4389:
        /*0108*/ 	.byte	0x04, 0x17
        /*010a*/ 	.short	(.L_4391 - .L_4390)
.L_4390:
        /*010c*/ 	.word	0x00000000
        /*0110*/ 	.short	0x0003
        /*0112*/ 	.short	0x0018
        /*0114*/ 	.byte	0x00, 0xf0, 0x21, 0x00


	//----- nvinfo : EIATTR_KPARAM_INFO
	.align		4
.L_4391:
        /*0118*/ 	.byte	0x04, 0x17
        /*011a*/ 	.short	(.L_4393 - .L_4392)
.L_4392:
        /*011c*/ 	.word	0x00000000
        /*0120*/ 	.short	0x0002
        /*0122*/ 	.short	0x0010
        /*0124*/ 	.byte	0x00, 0xf0, 0x21, 0x00


	//----- nvinfo : EIATTR_KPARAM_INFO
	.align		4
.L_4393:
        /*0128*/ 	.byte	0x04, 0x17
        /*012a*/ 	.short	(.L_4395 - .L_4394)
.L_4394:
        /*012c*/ 	.word	0x00000000
        /*0130*/ 	.short	0x0001
        /*0132*/ 	.short	0x0008
        /*0134*/ 	.byte	0x00, 0xf0, 0x21, 0x00


	//----- nvinfo : EIATTR_KPARAM_INFO
	.align		4
.L_4395:
        /*0138*/ 	.byte	0x04, 0x17
        /*013a*/ 	.short	(.L_4397 - .L_4396)
.L_4396:
        /*013c*/ 	.word	0x00000000
        /*0140*/ 	.short	0x0000
        /*0142*/ 	.short	0x0000
        /*0144*/ 	.byte	0x00, 0xf0, 0x21, 0x00


	//----- nvinfo : EIATTR_SPARSE_MMA_MASK
	.align		4
.L_4397:
        /*0148*/ 	.byte	0x03, 0x50
        /*014a*/ 	.short	0x0000


	//----- nvinfo : EIATTR_MAXREG_COUNT
	.align		4
        /*014c*/ 	.byte	0x03, 0x1b
        /*014e*/ 	.short	0x00ff


	//----- nvinfo : EIATTR_NUM_BARRIERS
	.align		4
        /*0150*/ 	.byte	0x02, 0x4c
        /*0152*/ 	.byte	0x01
	.zero		1


	//----- nvinfo : EIATTR_MERCURY_ISA_VERSION
	.align		4
        /*0154*/ 	.byte	0x03, 0x5f
        /*0156*/ 	.short	0x0101


	//----- nvinfo : EIATTR_EXIT_INSTR_OFFSETS
	.align		4
        /*0158*/ 	.byte	0x04, 0x1c
        /*015a*/ 	.short	(.L_4399 - .L_4398)


	//   ....[0]....
.L_4398:
        /*015c*/ 	.word	0x000000a0


	//   ....[1]....
        /*0160*/ 	.word	0x00000350


	//   ....[2]....
        /*0164*/ 	.word	0x00004060


	//   ....[3]....
        /*0168*/ 	.word	0x00004230


	//   ....[4]....
        /*016c*/ 	.word	0x000042d0


	//   ....[5]....
        /*0170*/ 	.word	0x00004310


	//----- nvinfo : EIATTR_CRS_STACK_SIZE
	.align		4
.L_4399:
        /*0174*/ 	.byte	0x04, 0x1e
        /*0176*/ 	.short	(.L_4401 - .L_4400)
.L_4400:
        /*0178*/ 	.word	0x00000000


	//----- nvinfo : EIATTR_CBANK_PARAM_SIZE
	.align		4
.L_4401:
        /*017c*/ 	.byte	0x03, 0x19
        /*017e*/ 	.short	0x0074


	//----- nvinfo : EIATTR_PARAM_CBANK
	.align		4
        /*0180*/ 	.byte	0x04, 0x0a
        /*0182*/ 	.short	(.L_4403 - .L_4402)
	.align		4
.L_4402:
        /*0184*/ 	.word	index@(.nv.constant0._Z23gemm_half_q_half_kernelILi1ELi128ELb1ELb1ELi64EEvPK6__halfPKjS4_S2_PS0_iiiiPKtS7_iiiiiibS2_i)
        /*0188*/ 	.short	0x0210
        /*018a*/ 	.short	0x0074


	//----- nvinfo : EIATTR_SW_WAR
	.align		4
.L_4403:
        /*018c*/ 	.byte	0x04, 0x36
        /*018e*/ 	.short	(.L_4405 - .L_4404)
.L_4404:
        /*0190*/ 	.word	0x00000008
.L_4405:


//--------------------- .nv.info._Z23gemm_half_q_half_kernelILi1ELi190ELb1ELb1ELi32EEvPK6__halfPKjS4_S2_PS0_iiiiPKtS7_iiiiiibS2_i --------------------------
	.section	.nv.info._Z23gemm_half_q_half_kernelILi1ELi190ELb1ELb1ELi32EEvPK6__halfPKjS4_S2_PS0_iiiiPKtS7_iiiiiibS2_i,"",@"SHT_CUDA_INFO"
	.sectionflags	@""
	.align	4


	//----- nvinfo : EIATTR_CUDA_API_VERSION
	.align		4
        /*0000*/ 	.byte	0x04, 0x37
        /*0002*/ 	.short	(.L_4407 - .L_4406)
.L_4406:
        /*0004*/ 	.word	0x00000082


	//----- nvinfo : EIATTR_KPARAM_INFO
	.align		4
.L_4407:
        /*0008*/ 	.byte	0x04, 0x17
        /*000a*/ 	.short	(.L_4409 - .L_4408)
.L_4408:
        /*000c*/ 	.word	0x00000000
        /*0010*/ 	.short	0x0013
        /*0012*/ 	.short	0x0070
        /*0014*/ 	.byte	0x00, 0xf0, 0x11, 0x00


	//----- nvinfo : EIATTR_KPARAM_INFO
	.align		4
.L_4409:
        /*0018*/ 	.byte	0x04, 0x17
        /*001a*/ 	.short	(.L_4411 - .L_4410)
.L_4410:
        /*001c*/ 	.word	0x00000000
        /*0020*/ 	.short	0x0012
        /*0022*/ 	.short	0x0068
        /*0024*/ 	.byte	0x00, 0xf0, 0x21, 0x00


	//----- nvinfo : EIATTR_KPARAM_INFO
	.align		4
.L_4411:
        /*0028*/ 	.byte	0x04, 0x17
        /*002a*/ 	.short	(.L_4413 - .L_4412)
.L_4412:
        /*002c*/ 	.word	0x00000000
        /*0030*/ 	.short	0x0011
        /*0032*/ 	.short	0x0060
        /*0034*/ 	.byte	0x00, 0xf0, 0x05, 0x00


	//----- nvinfo : EIATTR_KPARAM_INFO
	.align		4
.L_4413:
        /*0038*/ 	.byte	0x04, 0x17
        /*003a*/ 	.short	(.L_4415 - .L_4414)
.L_4414:
        /*003c*/ 	.word	0x00000000
        /*0040*/ 	.short	0x0010
        /*0042*/ 	.short	0x005c
        /*0044*/ 	.byte	0x00, 0xf0, 0x11, 0x00


	//----- nvinfo : EIATTR_KPARAM_INFO
	.align		4
.L_4415:
        /*0048*/ 	.byte	0x04, 0x17
        /*004a*/ 	.short	(.L_4417 - .L_4416)
.L_4416:
        /*004c*/ 	.word	0x00000000
        /*0050*/ 	.short	0x000f
        /*0052*/ 	.short	0x0058
        /*0054*/ 	.byte	0x00, 0xf0, 0x11, 0x00


	//----- nvinfo : EIATTR_KPARAM_INFO
	.align		4
.L_4417:
        /*0058*/ 	.byte	0x04, 0x17
        /*005a*/ 	.short	(.L_4419 - .L_4418)
.L_4418:
        /*005c*/ 	.word	0x00000000
        /*0060*/ 	.short	0x000e
        /*0062*/ 	.short	0x0054
        /*0064*/ 	.byte	0x00, 0xf0, 0x11, 0x00


	//----- nvinfo : EIATTR_KPARAM_INFO
	.align		4
.L_4419:
        /*0068*/ 	.byte	0x04, 0x17
        /*006a*/ 	.short	(.L_4421 - .L_4420)
.L_4420:
        /*006c*/ 	.word	0x00000000
        /*0070*/ 	.short	0x000d
        /*0072*/ 	.short	0x0050
        /*0074*/ 	.byte	0x00, 0xf0, 0x11, 0x00


	//----- nvinfo : EIATTR_KPARAM_INFO
	.align		4
.L_4421:
        /*0078*/ 	.byte	0x04, 0x17
        /*007a*/ 	.short	(.L_4423 - .L_4422)
.L_4422:
        /*007c*/ 	.word	0x00000000
        /*0080*/ 	.short	0x000c
        /*0082*/ 	.short	0x004c
        /*0084*/ 	.byte	0x00, 0xf0, 0x11, 0x00


	//----- nvinfo : EIATTR_KPARAM_INFO
	.align		4
.L_4423:
        /*0088*/ 	.byte	0x04, 0x17
        /*008a*/ 	.short	(.L_4425 - .L_4424)
.L_4424:
        /*008c*/ 	.word	0x00000000
        /*0090*/ 	.short	0x000b
        /*0092*/ 	.short	0x0048
        /*0094*/ 	.byte	0x00, 0xf0, 0x11, 0x00


	//----- nvinfo : EIATTR_KPARAM_INFO
	.align		4
.L_4425:
        /*0098*/ 	.byte	0x04, 0x17
        /*009a*/ 	.short	(.L_4427 - .L_4426)
.L_4426:
        /*009c*/ 	.word	0x00000000
        /*00a0*/ 	.short	0x000a
        /*00a2*/ 	.short	0x0040
        /*00a4*/ 	.byte	0x00, 0xf0, 0x21, 0x00


	//----- nvinfo : EIATTR_KPARAM_INFO
	.align		4
.L_4427:
        /*00a8*/ 	.byte	0x04, 0x17
        /*00aa*/ 	.short	(.L_4429 - .L_4428)
.L_4428:
        /*00ac*/ 	.word	0x00000000
        /*00b0*/ 	.short	0x0009
        /*00b2*/ 	.short	0x0038
        /*00b4*/ 	.byte	0x00, 0xf0, 0x21, 0x00


	//----- nvinfo : EIATTR_KPARAM_INFO
	.align		4
.L_4429:
        /*00b8*/ 	.byte	0x04, 0x17
        /*00ba*/ 	.short	(.L_4431 - .L_4430)
.L_4430:
        /*00bc*/ 	.word	0x00000000
        /*00c0*/ 	.short	0x0008
        /*00c2*/ 	.short	0x0034
        /*00c4*/ 	.byte	0x00, 0xf0, 0x11, 0x00


	//----- nvinfo : EIATTR_KPARAM_INFO
	.align		4
.L_4431:
        /*00c8*/ 	.byte	0x04, 0x17
        /*00ca*/ 	.short	(.L_4433 - .L_4432)
.L_4432:
        /*00cc*/ 	.word	0x00000000
        /*00d0*/ 	.short	0x0007
        /*00d2*/ 	.short	0x0030
        /*00d4*/ 	.byte	0x00, 0xf0, 0x11, 0x00


	//----- nvinfo : EIATTR_KPARAM_INFO
	.align		4
.L_4433:
        /*00d8*/ 	.byte	0x04, 0x17
        /*00da*/ 	.short	(.L_4435 - .L_4434)
.L_4434:
        /*00dc*/ 	.word	0x00000000
        /*00e0*/ 	.short	0x0006
        /*00e2*/ 	.short	0x002c
        /*00e4*/ 	.byte	0x00, 0xf0, 0x11, 0x00


	//----- nvinfo : EIATTR_KPARAM_INFO
	.align		4
.L_4435:
        /*00e8*/ 	.byte	0x04, 0x17
        /*00ea*/ 	.short	(.L_4437 - .L_4436)
.L_4436:
        /*00ec*/ 	.word	0x00000000
        /*00f0*/ 	.short	0x0005
        /*00f2*/ 	.short	0x0028
        /*00f4*/ 	.byte	0x00, 0xf0, 0x11, 0x00


	//----- nvinfo : EIATTR_KPARAM_INFO
	.align		4
.L_4437:
        /*00f8*/ 	.byte	0x04, 0x17
        /*00fa*/ 	.short	(.L_4439 - .L_4438)
.L_4438:
        /*00fc*/ 	.word	0x00000000
        /*0100*/ 	.short	0x0004
        /*0102*/ 	.short	0x0020
        /*0104*/ 	.byte	0x00, 0xf0, 0x21, 0x00


	//----- nvinfo : EIATTR_KPARAM_INFO
	.align		4
.L_4439:
        /*0108*/ 	.byte	0x04, 0x17
        /*010a*/ 	.short	(.L_4441 - .L_4440)
.L_4440:
        /*010c*/ 	.word	0x00000000
        /*0110*/ 	.short	0x0003
        /*0112*/ 	.short	0x0018
        /*0114*/ 	.byte	0x00, 0xf0, 0x21, 0x00


	//----- nvinfo : EIATTR_KPARAM_INFO
	.align		4
.L_4441:
        /*0118*/ 	.byte	0x04, 0x17
        /*011a*/ 	.short	(.L_4443 - .L_4442)
.L_4442:
        /*011c*/ 	.word	0x00000000
        /*0120*/ 	.short	0x0002
        /*0122*/ 	.short	0x0010
        /*0124*/ 	.byte	0x00, 0xf0, 0x21, 0x00


	//----- nvinfo : EIATTR_KPARAM_INFO
	.align		4
.L_4443:
        /*0128*/ 	.byte	0x04, 0x17
        /*012a*/ 	.short	(.L_4445 - .L_4444)
.L_4444:
        /*012c*/ 	.word	0x00000000
        /*0130*/ 	.short	0x0001
        /*0132*/ 	.short	0x0008
        /*0134*/ 	.byte	0x00, 0xf0, 0x21, 0x00


	//----- nvinfo : EIATTR_KPARAM_INFO
	.align		4
.L_4445:
        /*0138*/ 	.byte	0x04, 0x17
        /*013a*/ 	.short	(.L_4447 - .L_4446)
.L_4446:
        /*013c*/ 	.word	0x00000000
        /*0140*/ 	.short	0x0000
        /*0142*/ 	.short	0x0000
        /*0144*/ 	.byte	0x00, 0xf0, 0x21, 0x00


	//----- nvinfo : EIATTR_SPARSE_MMA_MASK
	.align		4
.L_4447:
        /*0148*/ 	.byte	0x03, 0x50
        /*014a*/ 	.short	0x0000


	//----- nvinfo : EIATTR_MAXREG_COUNT
	.align		4
        /*014c*/ 	.byte	0x03, 0x1b
        /*014e*/ 	.short	0x00ff


	//----- nvinfo : EIATTR_NUM_BARRIERS
	.align		4
        /*0150*/ 	.byte	0x02, 0x4c
        /*0152*/ 	.byte	0x01
	.zero		1


	//----- nvinfo : EIATTR_MERCURY_ISA_VERSION
	.align		4
        /*0154*/ 	.byte	0x03, 0x5f
        /*0156*/ 	.short	0x0101


	//----- nvinfo : EIATTR_EXIT_INSTR_OFFSETS
	.align		4
        /*0158*/ 	.byte	0x04, 0x1c
        /*015a*/ 	.short	(.L_4449 - .L_4448)


	//   ....[0]....
.L_4448:
        /*015c*/ 	.word	0x000000b0


	//   ....[1]....
        /*0160*/ 	.word	0x00000360


	//   ....[2]....
        /*0164*/ 	.word	0x0000af20


	//   ....[3]....
        /*0168*/ 	.word	0x0000b100


	//   ....[4]....
        /*016c*/ 	.word	0x0000b1a0


	//   ....[5]....
        /*0170*/ 	.word	0x0000b1e0


	//----- nvinfo : EIATTR_CRS_STACK_SIZE
	.align		4
.L_4449:
        /*0174*/ 	.byte	0x04, 0x1e
        /*0176*/ 	.short	(.L_4451 - .L_4450)
.L_4450:
        /*0178*/ 	.word	0x00000000


	//----- nvinfo : EIATTR_CBANK_PARAM_SIZE
	.align		4
.L_4451:
        /*017c*/ 	.byte	0x03, 0x19
        /*017e*/ 	.short	0x0074


	//----- nvinfo : EIATTR_PARAM_CBANK
	.align		4
        /*0180*/ 	.byte	0x04, 0x0a
        /*0182*/ 	.short	(.L_4453 - .L_4452)
	.align		4
.L_4452:
        /*0184*/ 	.word	index@(.nv.constant0._Z23gemm_half_q_half_kernelILi1ELi190ELb1ELb1ELi32EEvPK6__halfPKjS4_S2_PS0_iiiiPKtS7_iiiiiibS2_i)
        /*0188*/ 	.short	0x0210
        /*018a*/ 	.short	0x0074


	//----- nvinfo : EIATTR_SW_WAR
	.align		4
.L_4453:
        /*018c*/ 	.byte	0x04, 0x36
        /*018e*/ 	.short	(.L_4455 - .L_4454)
.L_4454:
        /*0190*/ 	.word	0x00000008
.L_4455:


//--------------------- .nv.info._Z23gemm_half_q_half_kernelILi1ELi160ELb1ELb1ELi32EEvPK6__halfPKjS4_S2_PS0_iiiiPKtS7_iiiiiibS2_i --------------------------
	.section	.nv.info._Z23gemm_half_q_half_kernelILi1ELi160ELb1ELb1ELi32EEvPK6__halfPKjS4_S2_PS0_iiiiPKtS7_iiiiiibS2_i,"",@"SHT_CUDA_INFO"
	.sectionflags	@""
	.align	4


	//----- nvinfo : EIATTR_CUDA_API_VERSION
	.align		4
        /*0000*/ 	.byte	0x04, 0x37
        /*0002*/ 	.short	(.L_4457 - .L_4456)
.L_4456:
        /*0004*/ 	.word	0x00000082


	//----- nvinfo : EIATTR_KPARAM_INFO
	.align		4
.L_4457:
        /*0008*/ 	.byte	0x04, 0x17
        /*000a*/ 	.short	(.L_4459 - .L_4458)
.L_4458:
        /*000c*/ 	.word	0x00000000
        /*0010*/ 	.short	0x0013
        /*0012*/ 	.short	0x0070
        /*0014*/ 	.byte	0x00, 0xf0, 0x11, 0x00


	//----- nvinfo : EIATTR_KPARAM_INFO
	.align		4
.L_4459:
        /*0018*/ 	.byte	0x04, 0x17
        /*001a*/ 	.short	(.L_4461 - .L_4460)
.L_4460:
        /*001c*/ 	.word	0x00000000
        /*0020*/ 	.short	0x0012
        /*0022*/ 	.short	0x0068
        /*0024*/ 	.byte	0x00, 0xf0, 0x21, 0x00


	//----- nvinfo : EIATTR_KPARAM_INFO
	.align		4
.L_4461:
        /*0028*/ 	.byte	0x04, 0x17
        /*002a*/ 	.short	(.L_4463 - .L_4462)
.L_4462:
        /*002c*/ 	.word	0x00000000
        /*0030*/ 	.short	0x0011
        /*0032*/ 	.short	0x0060
        /*0034*/ 	.byte	0x00, 0xf0, 0x05, 0x00


	//----- nvinfo : EIATTR_KPARAM_INFO
	.align		4
.L_4463:
        /*0038*/ 	.byte	0x04, 0x17
        /*003a*/ 	.short	(.L_4465 - .L_4464)
.L_4464:
        /*003c*/ 	.word	0x00000000
        /*0040*/ 	.short	0x0010
        /*0042*/ 	.short	0x005c
        /*0044*/ 	.byte	0x00, 0xf0, 0x11, 0x00


	//----- nvinfo : EIATTR_KPARAM_INFO
	.align		4
.L_4465:
        /*0048*/ 	.byte	0x04, 0x17
        /*004a*/ 	.short	(.L_4467 - .L_4466)
.L_4466:
        /*004c*/ 	.word	0x00000000
        /*0050*/ 	.short	0x000f
        /*0052*/ 	.short	0x0058
        /*0054*/ 	.byte	0x00, 0xf0, 0x11, 0x00


	//----- nvinfo : EIATTR_KPARAM_INFO
	.align		4
.L_4467:
        /*0058*/ 	.byte	0x04, 0x17
        /*005a*/ 	.short	(.L_4469 - .L_4468)
.L_4468:
        /*005c*/ 	.word	0x00000000
        /*0060*/ 	.short	0x000e
        /*0062*/ 	.short	0x0054
        /*0064*/ 	.byte	0x00, 0xf0, 0x11, 0x00


	//----- nvinfo : EIATTR_KPARAM_INFO
	.align		4
.L_4469:
        /*0068*/ 	.byte	0x04, 0x17
        /*006a*/ 	.short	(.L_4471 - .L_4470)
.L_4470:
        /*006c*/ 	.word	0x00000000
        /*0070*/ 	.short	0x000d
        /*0072*/ 	.short	0x0050
        /*0074*/ 	.byte	0x00, 0xf0, 0x11, 0x00


	//----- nvinfo : EIATTR_KPARAM_INFO
	.align		4
.L_4471:
        /*0078*/ 	.byte	0x04, 0x17
        /*007a*/ 	.short	(.L_4473 - .L_4472)
.L_4472:
        /*007c*/ 	.word	0x00000000
        /*0080*/ 	.short	0x000c
        /*0082*/ 	.short	0x004c
        /*0084*/ 	.byte	0x00, 0xf0, 0x11, 0x00


	//----- nvinfo : EIATTR_KPARAM_INFO
	.align		4
.L_4473:
        /*0088*/ 	.byte	0x04, 0x17
        /*008a*/ 	.short	(.L_4475 - .L_4474)
.L_4474:
        /*008c*/ 	.word	0x00000000
        /*0090*/ 	.short	0x000b
        /*0092*/ 	.short	0x0048
        /*0094*/ 	.byte	0x00, 0xf0, 0x11, 0x00


	//----- nvinfo : EIATTR_KPARAM_INFO
	.align		4
.L_4475:
        /*0098*/ 	.byte	0x04, 0x17
        /*009a*/ 	.short	(.L_4477 - .L_4476)
.L_4476:
        /*009c*/ 	.word	0x00000000
        /*00a0*/ 	.short	0x000a
        /*00a2*/ 	.short	0x0040
        /*00a4*/ 	.byte	0x00, 0xf0, 0x21, 0x00


	//----- nvinfo : EIATTR_KPARAM_INFO
	.align		4
.L_4477:
        /*00a8*/ 	.byte	0x04, 0x17
        /*00aa*/ 	.short	(.L_4479 - .L_4478)
.L_4478:
        /*00ac*/ 	.word	0x00000000
        /*00b0*/ 	.short	0x0009
        /*00b2*/ 	.short	0x0038
        /*00b4*/ 	.byte	0x00, 0xf0, 0x21, 0x00


	//----- nvinfo : EIATTR_KPARAM_INFO
	.align		4
.L_4479:
        /*00b8*/ 	.byte	0x04, 0x17
        /*00ba*/ 	.short	(.L_4481 - .L_4480)
.L_4480:
        /*00bc*/ 	.word	0x00000000
        /*00c0*/ 	.short	0x0008
        /*00c2*/ 	.short	0x0034
        /*00c4*/ 	.byte	0x00, 0xf0, 0x11, 0x00


	//----- nvinfo : EIATTR_KPARAM_INFO
	.align		4
.L_4481:
        /*00c8*/ 	.byte	0x04, 0x17
        /*00ca*/ 	.short	(.L_4483 - .L_4482)
.L_4482:
        /*00cc*/ 	.word	0x00000000
        /*00d0*/ 	.short	0x0007
        /*00d2*/ 	.short	0x0030
        /*00d4*/ 	.byte	0x00, 0xf0, 0x11, 0x00


	//----- nvinfo : EIATTR_KPARAM_INFO
	.align		4
.L_4483:
        /*00d8*/ 	.byte	0x04, 0x17
        /*00da*/ 	.short	(.L_4485 - .L_4484)
.L_4484:
        /*00dc*/ 	.word	0x00000000
        /*00e0*/ 	.short	0x0006
        /*00e2*/ 	.short	0x002c
        /*00e4*/ 	.byte	0x00, 0xf0, 0x11, 0x00


	//----- nvinfo : EIATTR_KPARAM_INFO
	.align		4
.L_4485:
        /*00e8*/ 	.byte	0x04, 0x17
        /*00ea*/ 	.short	(.L_4487 - .L_4486)
.L_4486:
        /*00ec*/ 	.word	0x00000000
        /*00f0*/ 	.short	0x0005
        /*00f2*/ 	.short	0x0028
        /*00f4*/ 	.byte	0x00, 0xf0, 0x11, 0x00


	//----- nvinfo : EIATTR_KPARAM_INFO
	.align		4
.L_4487:
        /*00f8*/ 	.byte	0x04, 0x17
        /*00fa*/ 	.short	(.L_4489 - .L_4488)
.L_4488:
        /*00fc*/ 	.word	0x00000000
        /*0100*/ 	.short	0x0004
        /*0102*/ 	.short	0x0020
        /*0104*/ 	.byte	0x00, 0xf0, 0x21, 0x00


	//----- nvinfo : EIATTR_KPARAM_INFO
	.align		4
.L_4489:
        /*0108*/ 	.byte	0x04, 0x17
        /*010a*/ 	.short	(.L_4491 - .L_4490)
.L_4490:
        /*010c*/ 	.word	0x00000000
        /*0110*/ 	.short	0x0003
        /*0112*/ 	.short	0x0018
        /*0114*/ 	.byte	0x00, 0xf0, 0x21, 0x00


	//----- nvinfo : EIATTR_KPARAM_INFO
	.align		4
.L_4491:
        /*0118*/ 	.byte	0x04, 0x17
        /*011a*/ 	.short	(.L_4493 - .L_4492)
.L_4492:
        /*011c*/ 	.word	0x00000000
        /*0120*/ 	.short	0x0002
        /*0122*/ 	.short	0x0010
        /*0124*/ 	.byte	0x00, 0xf0, 0x21, 0x00


	//----- nvinfo : EIATTR_KPARAM_INFO
	.align		4
.L_4493:
        /*0128*/ 	.byte	0x04, 0x17
        /*012a*/ 	.short	(.L_4495 - .L_4494)
.L_4494:
        /*012c*/ 	.word	0x00000000
        /*0130*/ 	.short	0x0001
        /*0132*/ 	.short	0x0008
        /*0134*/ 	.byte	0x00, 0xf0, 0x21, 0x00


	//----- nvinfo : EIATTR_KPARAM_INFO
	.align		4
.L_4495:
        /*0138*/ 	.byte	0x04, 0x17
        /*013a*/ 	.short	(.L_4497 - .L_4496)
.L_4496:
        /*013c*/ 	.word	0x00000000
        /*0140*/ 	.short	0x0000
        /*0142*/ 	.short	0x0000
        /*0144*/ 	.byte	0x00, 0xf0, 0x21, 0x00


	//----- nvinfo : EIATTR_SPARSE_MMA_MASK
	.align		4
.L_4497:
        /*0148*/ 	.byte	0x03, 0x50
        /*014a*/ 	.short	0x0000


	//----- nvinfo : EIATTR_MAXREG_COUNT
	.align		4
        /*014c*/ 	.byte	0x03, 0x1b
        /*014e*/ 	.short	0x00ff


	//----- nvinfo : EIATTR_NUM_BARRIERS
	.align		4
        /*0150*/ 	.byte	0x02, 0x4c
        /*0152*/ 	.byte	0x01
	.zero		1


	//----- nvinfo : EIATTR_MERCURY_ISA_VERSION
	.align		4
        /*0154*/ 	.byte	0x03, 0x5f
        /*0156*/ 	.short	0x0101


	//----- nvinfo : EIATTR_EXIT_INSTR_OFFSETS
	.align		4
        /*0158*/ 	.byte	0x04, 0x1c
        /*015a*/ 	.short	(.L_4499 - .L_4498)


	//   ....[0]....
.L_4498:
        /*015c*/ 	.word	0x00000090


	//   ....[1]....
        /*0160*/ 	.word	0x00000340


	//   ....[2]....
        /*0164*/ 	.word	0x000056a0


	//   ....[3]....
        /*0168*/ 	.word	0x00005860


	//   ....[4]....
        /*016c*/ 	.word	0x00005900


	//   ....[5]....
        /*0170*/ 	.word	0x00005940


	//----- nvinfo : EIATTR_CRS_STACK_SIZE
	.align		4
.L_4499:
        /*0174*/ 	.byte	0x04, 0x1e
        /*0176*/ 	.short	(.L_4501 - .L_4500)
.L_4500:
        /*0178*/ 	.word	0x00000000


	//----- nvinfo : EIATTR_CBANK_PARAM_SIZE
	.align		4
.L_4501:
        /*017c*/ 	.byte	0x03, 0x19
        /*017e*/ 	.short	0x0074


	//----- nvinfo : EIATTR_PARAM_CBANK
	.align		4
        /*0180*/ 	.byte	0x04, 0x0a
        /*0182*/ 	.short	(.L_4503 - .L_4502)
	.align		4
.L_4502:
        /*0184*/ 	.word	index@(.nv.constant0._Z23gemm_half_q_half_kernelILi1ELi160ELb1ELb1ELi32EEvPK6__halfPKjS4_S2_PS0_iiiiPKtS7_iiiiiibS2_i)
        /*0188*/ 	.short	0x0210
        /*018a*/ 	.short	0x0074


	//----- nvinfo : EIATTR_SW_WAR
	.align		4
.L_4503:
        /*018c*/ 	.byte	0x04, 0x36
        /*018e*/ 	.short	(.L_4505 - .L_4504)
.L_4504:
        /*0190*/ 	.word	0x00000008
.L_4505:


//--------------------- .nv.info._Z23gemm_half_q_half_kernelILi1ELi40ELb1ELb1ELi32EEvPK6__halfPKjS4_S2_PS0_iiiiPKtS7_iiiiiibS2_i --------------------------
	.section	.nv.info._Z23gemm_half_q_half_kernelILi1ELi40ELb1ELb1ELi32EEvPK6__halfPKjS4_S2_PS0_iiiiPKtS7_iiiiiibS2_i,"",@"SHT_CUDA_INFO"
	.sectionflags	@""
	.align	4


	//----- nvinfo : EIATTR_CUDA_API_VERSION
	.align		4
        /*0000*/ 	.byte	0x04, 0x37
        /*0002*/ 	.short	(.L_4507 - .L_4506)
.L_4506:
        /*0004*/ 	.word	0x00000082


	//----- nvinfo : EIATTR_KPARAM_INFO
	.align		4
.L_4507:
        /*0008*/ 	.byte	0x04, 0x17
        /*000a*/ 	.short	(.L_4509 - .L_4508)
.L_4508:
        /*000c*/ 	.word	0x00000000
        /*0010*/ 	.short	0x0013
        /*0012*/ 	.short	0x0070
        /*0014*/ 	.byte	0x00, 0xf0, 0x11, 0x00


	//----- nvinfo : EIATTR_KPARAM_INFO
	.align		4
.L_4509:
        /*0018*/ 	.byte	0x04, 0x17
        /*001a*/ 	.short	(.L_4511 - .L_4510)
.L_4510:
        /*001c*/ 	.word	0x00000000
        /*0020*/ 	.short	0x0012
        /*0022*/ 	.short	0x0068
        /*0024*/ 	.byte	0x00, 0xf0, 0x21, 0x00


	//----- nvinfo : EIATTR_KPARAM_INFO
	.align		4
.L_4511:
        /*0028*/ 	.byte	0x04, 0x17
        /*002a*/ 	.short	(.L_4513 - .L_4512)
.L_4512:
        /*002c*/ 	.word	0x00000000
        /*0030*/ 	.short	0x0011
        /*0032*/ 	.short	0x0060
        /*0034*/ 	.byte	0x00, 0xf0, 0x05, 0x00


	//----- nvinfo : EIATTR_KPARAM_INFO
	.align		4
.L_4513:
        /*0038*/ 	.byte	0x04, 0x17
        /*003a*/ 	.short	(.L_4515 - .L_4514)
.L_4514:
        /*003c*/ 	.word	0x00000000
        /*0040*/ 	.short	0x0010
        /*0042*/ 	.short	0x005c
        /*0044*/ 	.byte	0x00, 0xf0, 0x11, 0x00


	//----- nvinfo : EIATTR_KPARAM_INFO
	.align		4
.L_4515:
        /*0048*/ 	.byte	0x04, 0x17
        /*004a*/ 	.short	(.L_4517 - .L_4516)
.L_4516:
        /*004c*/ 	.word	0x00000000
        /*0050*/ 	.short	0x000f
        /*0052*/ 	.short	0x0058
        /*0054*/ 	.byte	0x00, 0xf0, 0x11, 0x00


	//----- nvinfo : EIATTR_KPARAM_INFO
	.align		4
.L_4517:
        /*0058*/ 	.byte	0x04, 0x17
        /*005a*/ 	.short	(.L_4519 - .L_4518)
.L_4518:
        /*005c*/ 	.word	0x00000000
        /*0060*/ 	.short	0x000e
        /*0062*/ 	.short	0x0054
        /*0064*/ 	.byte	0x00, 0xf0, 0x11, 0x00


	//----- nvinfo : EIATTR_KPARAM_INFO
	.align		4
.L_4519:
        /*0068*/ 	.byte	0x04, 0x17
        /*006a*/ 	.short	(.L_4521 - .L_4520)
.L_4520:
        /*006c*/ 	.word	0x00000000
        /*0070*/ 	.short	0x000d
        /*0072*/ 	.short	0x0050
        /*0074*/ 	.byte	0x00, 0xf0, 0x11, 0x00


	//----- nvinfo : EIATTR_KPARAM_INFO
	.align		4
.L_4521:
        /*0078*/ 	.byte	0x04, 0x17
        /*007a*/ 	.short	(.L_4523 - .L_4522)
.L_4522:
        /*007c*/ 	.word	0x00000000
        /*0080*/ 	.short	0x000c
        /*0082*/ 	.short	0x004c
        /*0084*/ 	.byte	0x00, 0xf0, 0x11, 0x00


	//----- nvinfo : EIATTR_KPARAM_INFO
	.align		4
.L_4523:
        /*0088*/ 	.byte	0x04, 0x17
        /*008a*/ 	.short	(.L_4525 - .L_4524)
.L_4524:
        /*008c*/ 	.word	0x00000000
        /*0090*/ 	.short	0x000b
        /*0092*/ 	.short	0x0048
        /*0094*/ 	.byte	0x00, 0xf0, 0x11, 0x00


	//----- nvinfo : EIATTR_KPARAM_INFO
	.align		4
.L_4525:
        /*0098*/ 	.byte	0x04, 0x17
        /*009a*/ 	.short	(.L_4527 - .L_4526)
.L_4526:
        /*009c*/ 	.word	0x00000000
        /*00a0*/ 	.short	0x000a
        /*00a2*/ 	.short	0x0040
        /*00a4*/ 	.byte	0x00, 0xf0, 0x21, 0x00


	//----- nvinfo : EIATTR_KPARAM_INFO
	.align		4
.L_4527:
        /*00a8*/ 	.byte	0x04, 0x17
        /*00aa*/ 	.short	(.L_4529 - .L_4528)
.L_4528:
        /*00ac*/ 	.word	0x00000000
        /*00b0*/ 	.short	0x0009
        /*00b2*/ 	.short	0x0038
        /*00b4*/ 	.byte	0x00, 0xf0, 0x21, 0x00


	//----- nvinfo : EIATTR_KPARAM_INFO
	.align		4
.L_4529:
        /*00b8*/ 	.byte	0x04, 0x17
        /*00ba*/ 	.short	(.L_4531 - .L_4530)
.L_4530:
        /*00bc*/ 	.word	0x00000000
        /*00c0*/ 	.short	0x0008
        /*00c2*/ 	.short	0x0034
        /*00c4*/ 	.byte	0x00, 0xf0, 0x11, 0x00


	//----- nvinfo : EIATTR_KPARAM_INFO
	.align		4
.L_4531:
        /*00c8*/ 	.byte	0x04, 0x17
        /*00ca*/ 	.short	(.L_4533 - .L_4532)
.L_4532:
        /*00cc*/ 	.word	0x00000000
        /*00d0*/ 	.short	0x0007
        /*00d2*/ 	.short	0x0030
        /*00d4*/ 	.byte	0x00, 0xf0, 0x11, 0x00


	//----- nvinfo : EIATTR_KPARAM_INFO
	.align		4
.L_4533:
        /*00d8*/ 	.byte	0x04, 0x17
        /*00da*/ 	.short	(.L_4535 - .L_4534)
.L_4534:
        /*00dc*/ 	.word	0x00000000
        /*00e0*/ 	.short	0x0006
        /*00e2*/ 	.short	0x002c
        /*00e4*/ 	.byte	0x00, 0xf0, 0x11, 0x00


	//----- nvinfo : EIATTR_KPARAM_INFO
	.align		4
.L_4535:
        /*00e8*/ 	.byte	0x04, 0x17
        /*00ea*/ 	.short	(.L_4537 - .L_4536)
.L_4536:
        /*00ec*/ 	.word	0x00000000
        /*00f0*/ 	.short	0x0005
        /*00f2*/ 	.short	0x0028
        /*00f4*/ 	.byte	0x00, 0xf0, 0x11, 0x00


	//----- nvinfo : EIATTR_KPARAM_INFO
	.align		4
.L_4537:
        /*00f8*/ 	.byte	0x04, 0x17
        /*00fa*/ 	.short	(.L_4539 - .L_4538)
.L_4538:
        /*00fc*/ 	.word	0x00000000
        /*0100*/ 	.short	0x0004
        /*0102*/ 	.short	0x0020
        /*0104*/ 	.byte	0x00, 0xf0, 0x21, 0x00


	//----- nvinfo : EIATTR_KPARAM_INFO
	.align		4
.L_4539:
        /*0108*/ 	.byte	0x04, 0x17
        /*010a*/ 	.short	(.L_4541 - .L_4540)
.L_4540:
        /*010c*/ 	.word	0x00000000
        /*0110*/ 	.short	0x0003
        /*0112*/ 	.short	0x0018
        /*0114*/ 	.byte	0x00, 0xf0, 0x21, 0x00


	//----- nvinfo : EIATTR_KPARAM_INFO
	.align		4
.L_4541:
        /*0118*/ 	.byte	0x04, 0x17
        /*011a*/ 	.short	(.L_4543 - .L_4542)
.L_4542:
        /*011c*/ 	.word	0x00000000
        /*0120*/ 	.short	0x0002
        /*0122*/ 	.short	0x0010
        /*0124*/ 	.byte	0x00, 0xf0, 0x21, 0x00


	//----- nvinfo : EIATTR_KPARAM_INFO
	.align		4
.L_4543:
        /*0128*/ 	.byte	0x04, 0x17
        /*012a*/ 	.short	(.L_4545 - .L_4544)
.L_4544:
        /*012c*/ 	.word	0x00000000
        /*0130*/ 	.short	0x0001
        /*0132*/ 	.short	0x0008
        /*0134*/ 	.byte	0x00, 0xf0, 0x21, 0x00


	//----- nvinfo : EIATTR_KPARAM_INFO
	.align		4
.L_4545:
        /*0138*/ 	.byte	0x04, 0x17
        /*013a*/ 	.short	(.L_4547 - .L_4546)
.L_4546:
        /*013c*/ 	.word	0x00000000
        /*0140*/ 	.short	0x0000
        /*0142*/ 	.short	0x0000
        /*0144*/ 	.byte	0x00, 0xf0, 0x21, 0x00


	//----- nvinfo : EIATTR_SPARSE_MMA_MASK
	.align		4
.L_4547:
        /*0148*/ 	.byte	0x03, 0x50
        /*014a*/ 	.short	0x0000


	//----- nvinfo : EIATTR_MAXREG_COUNT
	.align		4
        /*014c*/ 	.byte	0x03, 0x1b
        /*014e*/ 	.short	0x00ff


	//----- nvinfo : EIATTR_NUM_BARRIERS
	.align		4
        /*0150*/ 	.byte	0x02, 0x4c
        /*0152*/ 	.byte	0x01
	.zero		1


	//----- nvinfo : EIATTR_MERCURY_ISA_VERSION
	.align		4
        /*0154*/ 	.byte	0x03, 0x5f
        /*0156*/ 	.short	0x0101


	//----- nvinfo : EIATTR_EXIT_INSTR_OFFSETS
	.align		4
        /*0158*/ 	.byte	0x04, 0x1c
        /*015a*/ 	.short	(.L_4549 - .L_4548)


	//   ....[0]....
.L_4548:
        /*015c*/ 	.word	0x00000090


	//   ....[1]....
        /*0160*/ 	.word	0x00000340


	//   ....[2]....
        /*0164*/ 	.word	0x000048c0


	//   ....[3]....
        /*0168*/ 	.word	0x00004aa0


	//   ....[4]....
        /*016c*/ 	.word	0x00004b40


	//   ....[5]....
        /*0170*/ 	.word	0x00004b80


	//----- nvinfo : EIATTR_CRS_STACK_SIZE
	.align		4
.L_4549:
        /*0174*/ 	.byte	0x04, 0x1e
        /*0176*/ 	.short	(.L_4551 - .L_4550)
.L_4550:
        /*0178*/ 	.word	0x00000000


	//----- nvinfo : EIATTR_CBANK_PARAM_SIZE
	.align		4
.L_4551:
        /*017c*/ 	.byte	0x03, 0x19
        /*017e*/ 	.short	0x0074


	//----- nvinfo : EIATTR_PARAM_CBANK
	.align		4
        /*0180*/ 	.byte	0x04, 0x0a
        /*0182*/ 	.short	(.L_4553 - .L_4552)
	.align		4
.L_4552:
        /*0184*/ 	.word	index@(.nv.constant0._Z23gemm_half_q_half_kernelILi1ELi40ELb1ELb1ELi32EEvPK6__halfPKjS4_S2_PS0_iiiiPKtS7_iiiiiibS2_i)
        /*0188*/ 	.short	0x0210
        /*018a*/ 	.short	0x0074


	//----- nvinfo : EIATTR_SW_WAR
	.align		4
.L_4553:
        /*018c*/ 	.byte	0x04, 0x36
        /*018e*/ 	.short	(.L_4555 - .L_4554)
.L_4554:
        /*0190*/ 	.word	0x00000008
.L_4555:


//--------------------- .nv.info._Z23gemm_half_q_half_kernelILi1ELi10ELb1ELb1ELi32EEvPK6__halfPKjS4_S2_PS0_iiiiPKtS7_iiiiiibS2_i --------------------------
	.section	.nv.info._Z23gemm_half_q_half_kernelILi1ELi10ELb1ELb1ELi32EEvPK6__halfPKjS4_S2_PS0_iiiiPKtS7_iiiiiibS2_i,"",@"SHT_CUDA_INFO"
	.sectionflags	@""
	.align	4


	//----- nvinfo : EIATTR_CUDA_API_VERSION
	.align		4
        /*0000*/ 	.byte	0x04, 0x37
        /*0002*/ 	.short	(.L_4557 - .L_4556)
.L_4556:
        /*0004*/ 	.word	0x00000082


	//----- nvinfo : EIATTR_KPARAM_INFO
	.align		4
.L_4557:
        /*0008*/ 	.byte	0x04, 0x17
        /*000a*/ 	.short	(.L_4559 - .L_4558)
.L_4558:
        /*000c*/ 	.word	0x00000000
        /*0010*/ 	.short	0x0013
        /*0012*/ 	.short	0x0070
        /*0014*/ 	.byte	0x00, 0xf0, 0x11, 0x00


	//----- nvinfo : EIATTR_KPARAM_INFO
	.align		4
.L_4559:
        /*0018*/ 	.byte	0x04, 0x17
        /*001a*/ 	.short	(.L_4561 - .L_4560)
.L_4560:
        /*001c*/ 	.word	0x00000000
        /*0020*/ 	.short	0x0012
        /*0022*/ 	.short	0x0068
        /*0024*/ 	.byte	0x00, 0xf0, 0x21, 0x00


	//----- nvinfo : EIATTR_KPARAM_INFO
	.align		4
.L_4561:
        /*0028*/ 	.byte	0x04, 0x17
        /*002a*/ 	.short	(.L_4563 - .L_4562)
.L_4562:
        /*002c*/ 	.word	0x00000000
        /*0030*/ 	.short	0x0011
        /*0032*/ 	.short	0x0060
        /*0034*/ 	.byte	0x00, 0xf0, 0x05, 0x00


	//----- nvinfo : EIATTR_KPARAM_INFO
	.align		4
.L_4563:
        /*0038*/ 	.byte	0x04, 0x17
        /*003a*/ 	.short	(.L_4565 - .L_4564)
.L_4564:
        /*003c*/ 	.word	0x00000000
        /*0040*/ 	.short	0x0010
        /*0042*/ 	.short	0x005c
        /*0044*/ 	.byte	0x00, 0xf0, 0x11, 0x00


	//----- nvinfo : EIATTR_KPARAM_INFO
	.align		4
.L_4565:
        /*0048*/ 	.byte	0x04, 0x17
        /*004a*/ 	.short	(.L_4567 - .L_4566)
.L_4566:
        /*004c*/ 	.word	0x00000000
        /*0050*/ 	.short	0x000f
        /*0052*/ 	.short	0x0058
        /*0054*/ 	.byte	0x00, 0xf0, 0x11, 0x00


	//----- nvinfo : EIATTR_KPARAM_INFO
	.align		4
.L_4567:
        /*0058*/ 	.byte	0x04, 0x17
        /*005a*/ 	.short	(.L_4569 - .L_4568)
.L_4568:
        /*005c*/ 	.word	0x00000000
        /*0060*/ 	.short	0x000e
        /*0062*/ 	.short	0x0054
        /*0064*/ 	.byte	0x00, 0xf0, 0x11, 0x00


	//----- nvinfo : EIATTR_KPARAM_INFO
	.align		4
.L_4569:
        /*0068*/ 	.byte	0x04, 0x17
        /*006a*/ 	.short	(.L_4571 - .L_4570)
.L_4570:
        /*006c*/ 	.word	0x00000000
        /*0070*/ 	.short	0x000d
        /*0072*/ 	.short	0x0050
        /*0074*/ 	.byte	0x00, 0xf0, 0x11, 0x00


	//----- nvinfo : EIATTR_KPARAM_INFO
	.align		4
.L_4571:
        /*0078*/ 	.byte	0x04, 0x17
        /*007a*/ 	.short	(.L_4573 - .L_4572)
.L_4572:
        /*007c*/ 	.word	0x00000000
        /*0080*/ 	.short	0x000c
        /*0082*/ 	.short	0x004c
        /*0084*/ 	.byte	0x00, 0xf0, 0x11, 0x00


	//----- nvinfo : EIATTR_KPARAM_INFO
	.align		4
.L_4573:
        /*0088*/ 	.byte	0x04, 0x17
        /*008a*/ 	.short	(.L_4575 - .L_4574)
.L_4574:
        /*008c*/ 	.word	0x00000000
        /*0090*/ 	.short	0x000b
        /*0092*/ 	.short	0x0048
        /*0094*/ 	.byte	0x00, 0xf0, 0x11, 0x00


	//----- nvinfo : EIATTR_KPARAM_INFO
	.align		4
.L_4575:
        /*0098*/ 	.byte	0x04, 0x17
        /*009a*/ 	.short	(.L_4577 - .L_4576)
.L_4576:
        /*009c*/ 	.word	0x00000000
        /*00a0*/ 	.short	0x000a
        /*00a2*/ 	.short	0x0040
        /*00a4*/ 	.byte	0x00, 0xf0, 0x21, 0x00


	//----- nvinfo : EIATTR_KPARAM_INFO
	.align		4
.L_4577:
        /*00a8*/ 	.byte	0x04, 0x17
        /*00aa*/ 	.short	(.L_4579 - .L_4578)
.L_4578:
        /*00ac*/ 	.word	0x00000000
        /*00b0*/ 	.short	0x0009
        /*00b2*/ 	.short	0x0038
        /*00b4*/ 	.byte	0x00, 0xf0, 0x21, 0x00


	//----- nvinfo : EIATTR_KPARAM_INFO
	.align		4
.L_4579:
        /*00b8*/ 	.byte	0x04, 0x17
        /*00ba*/ 	.short	(.L_4581 - .L_4580)
.L_4580:
        /*00bc*/ 	.word	0x00000000
        /*00c0*/ 	.short	0x0008
        /*00c2*/ 	.short	0x0034
        /*00c4*/ 	.byte	0x00, 0xf0, 0x11, 0x00


	//----- nvinfo : EIATTR_KPARAM_INFO
	.align		4
.L_4581:
        /*00c8*/ 	.byte	0x04, 0x17
        /*00ca*/ 	.short	(.L_4583 - .L_4582)
.L_4582:
        /*00cc*/ 	.word	0x00000000
        /*00d0*/ 	.short	0x0007
        /*00d2*/ 	.short	0x0030
        /*00d4*/ 	.byte	0x00, 0xf0, 0x11, 0x00


	//----- nvinfo : EIATTR_KPARAM_INFO
	.align		4
.L_4583:
        /*00d8*/ 	.byte	0x04, 0x17
        /*00da*/ 	.short	(.L_4585 - .L_4584)
.L_4584:
        /*00dc*/ 	.word	0x00000000
        /*00e0*/ 	.short	0x0006
        /*00e2*/ 	.short	0x002c
        /*00e4*/ 	.byte	0x00, 0xf0, 0x11, 0x00


	//----- nvinfo : EIATTR_KPARAM_INFO
	.align		4
.L_4585:
        /*00e8*/ 	.byte	0x04, 0x17
        /*00ea*/ 	.short	(.L_4587 - .L_4586)
.L_4586:
        /*00ec*/ 	.word	0x00000000
        /*00f0*/ 	.short	0x0005
        /*00f2*/ 	.short	0x0028
        /*00f4*/ 	.byte	0x00, 0xf0, 0x11, 0x00


	//----- nvinfo : EIATTR_KPARAM_INFO
	.align		4
.L_4587:
        /*00f8*/ 	.byte	0x04, 0x17
        /*00fa*/ 	.short	(.L_4589 - .L_4588)
.L_4588:
        /*00fc*/ 	.word	0x00000000
        /*0100*/ 	.short	0x0004
        /*0102*/ 	.short	0x0020
        /*0104*/ 	.byte	0x00, 0xf0, 0x21, 0x00


	//----- nvinfo : EIATTR_KPARAM_INFO
	.align		4
.L_4589:
        /*0108*/ 	.byte	0x04, 0x17
        /*010a*/ 	.short	(.L_4591 - .L_4590)
.L_4590:
        /*010c*/ 	.word	0x00000000
        /*0110*/ 	.short	0x0003
        /*0112*/ 	.short	0x0018
        /*0114*/ 	.byte	0x00, 0xf0, 0x21, 0x00


	//----- nvinfo : EIATTR_KPARAM_INFO
	.align		4
.L_4591:
        /*0118*/ 	.byte	0x04, 0x17
        /*011a*/ 	.short	(.L_4593 - .L_4592)
.L_4592:
        /*011c*/ 	.word	0x00000000
        /*0120*/ 	.short	0x0002
        /*0122*/ 	.short	0x0010
        /*0124*/ 	.byte	0x00, 0xf0, 0x21, 0x00


	//----- nvinfo : EIATTR_KPARAM_INFO
	.align		4
.L_4593:
        /*0128*/ 	.byte	0x04, 0x17
        /*012a*/ 	.short	(.L_4595 - .L_4594)
.L_4594:
        /*012c*/ 	.word	0x00000000
        /*0130*/ 	.short	0x0001
        /*0132*/ 	.short	0x0008
        /*0134*/ 	.byte	0x00, 0xf0, 0x21, 0x00


	//----- nvinfo : EIATTR_KPARAM_INFO
	.align		4
.L_4595:
        /*0138*/ 	.byte	0x04, 0x17
        /*013a*/ 	.short	(.L_4597 - .L_4596)
.L_4596:
        /*013c*/ 	.word	0x00000000
        /*0140*/ 	.short	0x0000
        /*0142*/ 	.short	0x0000
        /*0144*/ 	.byte	0x00, 0xf0, 0x21, 0x00


	//----- nvinfo : EIATTR_SPARSE_MMA_MASK
	.align		4
.L_4597:
        /*0148*/ 	.byte	0x03, 0x50
        /*014a*/ 	.short	0x0000


	//----- nvinfo : EIATTR_MAXREG_COUNT
	.align		4
        /*014c*/ 	.byte	0x03, 0x1b
        /*014e*/ 	.short	0x00ff


	//----- nvinfo : EIATTR_NUM_BARRIERS
	.align		4
        /*0150*/ 	.byte	0x02, 0x4c
        /*0152*/ 	.byte	0x01
	.zero		1


	//----- nvinfo : EIATTR_MERCURY_ISA_VERSION
	.align		4
        /*0154*/ 	.byte	0x03, 0x5f
        /*0156*/ 	.short	0x0101


	//----- nvinfo : EIATTR_EXIT_INSTR_OFFSETS
	.align		4
        /*0158*/ 	.byte	0x04, 0x1c
        /*015a*/ 	.short	(.L_4599 - .L_4598)


	//   ....[0]....
.L_4598:
        /*015c*/ 	.word	0x000000a0


	//   ....[1]....
        /*0160*/ 	.word	0x00000350


	//   ....[2]....
        /*0164*/ 	.word	0x00003b50


	//   ....[3]....
        /*0168*/ 	.word	0x00003d30


	//   ....[4]....
        /*016c*/ 	.word	0x00003dd0


	//   ....[5]....
        /*0170*/ 	.word	0x00003e10


	//----- nvinfo : EIATTR_CRS_STACK_SIZE
	.align		4
.L_4599:
        /*0174*/ 	.byte	0x04, 0x1e
        /*0176*/ 	.short	(.L_4601 - .L_4600)
.L_4600:
        /*0178*/ 	.word	0x00000000


	//----- nvinfo : EIATTR_CBANK_PARAM_SIZE
	.align		4
.L_4601:
        /*017c*/ 	.byte	0x03, 0x19
        /*017e*/ 	.short	0x0074


	//----- nvinfo : EIATTR_PARAM_CBANK
	.align		4
        /*0180*/ 	.byte	0x04, 0x0a
        /*0182*/ 	.short	(.L_4603 - .L_4602)
	.align		4
.L_4602:
        /*0184*/ 	.word	index@(.nv.constant0._Z23gemm_half_q_half_kernelILi1ELi10ELb1ELb1ELi32EEvPK6__halfPKjS4_S2_PS0_iiiiPKtS7_iiiiiibS2_i)
        /*0188*/ 	.short	0x0210
        /*018a*/ 	.short	0x0074


	//----- nvinfo : EIATTR_SW_WAR
	.align		4
.L_4603:
        /*018c*/ 	.byte	0x04, 0x36
        /*018e*/ 	.short	(.L_4605 - .L_4604)
.L_4604:
        /*0190*/ 	.word	0x00000008
.L_4605:


//--------------------- .nv.info._Z23gemm_half_q_half_kernelILi1ELi172ELb1ELb1ELi32EEvPK6__halfPKjS4_S2_PS0_iiiiPKtS7_iiiiiibS2_i --------------------------
	.section	.nv.info._Z23gemm_half_q_half_kernelILi1ELi172ELb1ELb1ELi32EEvPK6__halfPKjS4_S2_PS0_iiiiPKtS7_iiiiiibS2_i,"",@"SHT_CUDA_INFO"
	.sectionflags	@""
	.align	4


	//----- nvinfo : EIATTR_CUDA_API_VERSION
	.align		4
        /*0000*/ 	.byte	0x04, 0x37
        /*0002*/ 	.short	(.L_4607 - .L_4606)
.L_4606:
        /*0004*/ 	.word	0x00000082


	//----- nvinfo : EIATTR_KPARAM_INFO
	.align		4
.L_4607:
        /*0008*/ 	.byte	0x04, 0x17
        /*000a*/ 	.short	(.L_4609 - .L_4608)
.L_4608:
        /*000c*/ 	.word	0x00000000
        /*0010*/ 	.short	0x0013
        /*0012*/ 	.short	0x0070
        /*0014*/ 	.byte	0x00, 0xf0, 0x11, 0x00


	//----- nvinfo : EIATTR_KPARAM_INFO
	.align		4
.L_4609:
        /*0018*/ 	.byte	0x04, 0x17
        /*001a*/ 	.short	(.L_4611 - .L_4610)
.L_4610:
        /*001c*/ 	.word	0x00000000
        /*0020*/ 	.short	0x0012
        /*0022*/ 	.short	0x0068
        /*0024*/ 	.byte	0x00, 0xf0, 0x21, 0x00


	//----- nvinfo : EIATTR_KPARAM_INFO
	.align		4
.L_4611:
        /*0028*/ 	.byte	0x04, 0x17
        /*002a*/ 	.short	(.L_4613 - .L_4612)
.L_4612:
        /*002c*/ 	.word	0x00000000
        /*0030*/ 	.short	0x0011
        /*0032*/ 	.short	0x0060
        /*0034*/ 	.byte	0x00, 0xf0, 0x05, 0x00


	//----- nvinfo : EIATTR_KPARAM_INFO
	.align		4
.L_4613:
        /*0038*/ 	.byte	0x04, 0x17
        /*003a*/ 	.short	(.L_4615 - .L_4614)
.L_4614:
        /*003c*/ 	.word	0x00000000
        /*0040*/ 	.short	0x0010
        /*0042*/ 	.short	0x005c
        /*0044*/ 	.byte	0x00, 0xf0, 0x11, 0x00


	//----- nvinfo : EIATTR_KPARAM_INFO
	.align		4
.L_4615:
        /*0048*/ 	.byte	0x04, 0x17
        /*004a*/ 	.short	(.L_4617 - .L_4616)
.L_4616:
        /*004c*/ 	.word	0x00000000
        /*0050*/ 	.short	0x000f
        /*0052*/ 	.short	0x0058
        /*0054*/ 	.byte	0x00, 0xf0, 0x11, 0x00


	//----- nvinfo : EIATTR_KPARAM_INFO
	.align		4
.L_4617:
        /*0058*/ 	.byte	0x04, 0x17
        /*005a*/ 	.short	(.L_4619 - .L_4618)
.L_4618:
        /*005c*/ 	.word	0x00000000
        /*0060*/ 	.short	0x000e
        /*0062*/ 	.short	0x0054
        /*0064*/ 	.byte	0x00, 0xf0, 0x11, 0x00


	//----- nvinfo : EIATTR_KPARAM_INFO
	.align		4
.L_4619:
        /*0068*/ 	.byte	0x04, 0x17
        /*006a*/ 	.short	(.L_4621 - .L_4620)
.L_4620:
        /*006c*/ 	.word	0x00000000
        /*0070*/ 	.short	0x000d
        /*0072*/ 	.short	0x0050
        /*0074*/ 	.byte	0x00, 0xf0, 0x11, 0x00


	//----- nvinfo : EIATTR_KPARAM_INFO
	.align		4
.L_4621:
        /*0078*/ 	.byte	0x04, 0x17
        /*007a*/ 	.short	(.L_4623 - .L_4622)
.L_4622:
        /*007c*/ 	.word	0x00000000
        /*0080*/ 	.short	0x000c
        /*0082*/ 	.short	0x004c
        /*0084*/ 	.byte	0x00, 0xf0, 0x11, 0x00


	//----- nvinfo : EIATTR_KPARAM_INFO
	.align		4
.L_4623:
        /*0088*/ 	.byte	0x04, 0x17
        /*008a*/ 	.short	(.L_4625 - .L_4624)
.L_4624:
        /*008c*/ 	.word	0x00000000
        /*0090*/ 	.short	0x000b
        /*0092*/ 	.short	0x0048
        /*0094*/ 	.byte	0x00, 0xf0, 0x11, 0x00


	//----- nvinfo : EIATTR_KPARAM_INFO
	.align		4
.L_4625:
        /*0098*/ 	.byte	0x04, 0x17
        /*009a*/ 	.short	(.L_4627 - .L_4626)
.L_4626:
        /*009c*/ 	.word	0x00000000
        /*00a0*/ 	.short	0x000a
        /*00a2*/ 	.short	0x0040
        /*00a4*/ 	.byte	0x00, 0xf0, 0x21, 0x00


	//----- nvinfo : EIATTR_KPARAM_INFO
	.align		4
.L_4627:
        /*00a8*/ 	.byte	0x04, 0x17
        /*00aa*/ 	.short	(.L_4629 - .L_4628)
.L_4628:
        /*00ac*/ 	.word	0x00000000
        /*00b0*/ 	.short	0x0009
        /*00b2*/ 	.short	0x0038
        /*00b4*/ 	.byte	0x00, 0xf0, 0x21, 0x00


	//----- nvinfo : EIATTR_KPARAM_INFO
	.align		4
.L_4629:
        /*00b8*/ 	.byte	0x04, 0x17
        /*00ba*/ 	.short	(.L_4631 - .L_4630)
.L_4630:
        /*00bc*/ 	.word	0x00000000
        /*00c0*/ 	.short	0x0008
        /*00c2*/ 	.short	0x0034
        /*00c4*/ 	.byte	0x00, 0xf0, 0x11, 0x00


	//----- nvinfo : EIATTR_KPARAM_INFO
	.align		4
.L_4631:
        /*00c8*/ 	.byte	0x04, 0x17
        /*00ca*/ 	.short	(.L_4633 - .L_4632)
.L_4632:
        /*00cc*/ 	.word	0x00000000
        /*00d0*/ 	.short	0x0007
        /*00d2*/ 	.short	0x0030
        /*00d4*/ 	.byte	0x00, 0xf0, 0x11, 0x00


	//----- nvinfo : EIATTR_KPARAM_INFO
	.align		4
.L_4633:
        /*00d8*/ 	.byte	0x04, 0x17
        /*00da*/ 	.short	(.L_4635 - .L_4634)
.L_4634:
        /*00dc*/ 	.word	0x00000000
        /*00e0*/ 	.short	0x0006
        /*00e2*/ 	.short	0x002c
        /*00e4*/ 	.byte	0x00, 0xf0, 0x11, 0x00


	//----- nvinfo : EIATTR_KPARAM_INFO
	.align		4
.L_4635:
        /*00e8*/ 	.byte	0x04, 0x17
        /*00ea*/ 	.short	(.L_4637 - .L_4636)
.L_4636:
        /*00ec*/ 	.word	0x00000000
        /*00f0*/ 	.short	0x0005
        /*00f2*/ 	.short	0x0028
        /*00f4*/ 	.byte	0x00, 0xf0, 0x11, 0x00


	//----- nvinfo : EIATTR_KPARAM_INFO
	.align		4
.L_4637:
        /*00f8*/ 	.byte	0x04, 0x17
        /*00fa*/ 	.short	(.L_4639 - .L_4638)
.L_4638:
        /*00fc*/ 	.word	0x00000000
        /*0100*/ 	.short	0x0004
        /*0102*/ 	.short	0x0020
        /*0104*/ 	.byte	0x00, 0xf0, 0x21, 0x00


	//----- nvinfo : EIATTR_KPARAM_INFO
	.align		4
.L_4639:
        /*0108*/ 	.byte	0x04, 0x17
        /*010a*/ 	.short	(.L_4641 - .L_4640)
.L_4640:
        /*010c*/ 	.word	0x00000000
        /*0110*/ 	.short	0x0003
        /*0112*/ 	.short	0x0018
        /*0114*/ 	.byte	0x00, 0xf0, 0x21, 0x00


	//----- nvinfo : EIATTR_KPARAM_INFO
	.align		4
.L_4641:
        /*0118*/ 	.byte	0x04, 0x17
        /*011a*/ 	.short	(.L_4643 - .L_4642)
.L_4642:
        /*011c*/ 	.word	0x00000000
        /*0120*/ 	.short	0x0002
        /*0122*/ 	.short	0x0010
        /*0124*/ 	.byte	0x00, 0xf0, 0x21, 0x00


	//----- nvinfo : EIATTR_KPARAM_INFO
	.align		4
.L_4643:
        /*0128*/ 	.byte	0x04, 0x17
        /*012a*/ 	.short	(.L_4645 - .L_4644)
.L_4644:
        /*012c*/ 	.word	0x00000000
        /*0130*/ 	.short	0x0001
        /*0132*/ 	.short	0x0008
        /*0134*/ 	.byte	0x00, 0xf0, 0x21, 0x00


	//----- nvinfo : EIATTR_KPARAM_INFO
	.align		4
.L_4645:
        /*0138*/ 	.byte	0x04, 0x17
        /*013a*/ 	.short	(.L_4647 - .L_4646)
.L_4646:
        /*013c*/ 	.word	0x00000000
        /*0140*/ 	.short	0x0000
        /*0142*/ 	.short	0x0000
        /*0144*/ 	.byte	0x00, 0xf0, 0x21, 0x00


	//----- nvinfo : EIATTR_SPARSE_MMA_MASK
	.align		4
.L_4647:
        /*0148*/ 	.byte	0x03, 0x50
        /*014a*/ 	.short	0x0000


	//----- nvinfo : EIATTR_MAXREG_COUNT
	.align		4
        /*014c*/ 	.byte	0x03, 0x1b
        /*014e*/ 	.short	0x00ff


	//----- nvinfo : EIATTR_NUM_BARRIERS
	.align		4
        /*0150*/ 	.byte	0x02, 0x4c
        /*0152*/ 	.byte	0x01
	.zero		1


	//----- nvinfo : EIATTR_MERCURY_ISA_VERSION
	.align		4
        /*0154*/ 	.byte	0x03, 0x5f
        /*0156*/ 	.short	0x0101


	//----- nvinfo : EIATTR_EXIT_INSTR_OFFSETS
	.align		4
        /*0158*/ 	.byte	0x04, 0x1c
        /*015a*/ 	.short	(.L_4649 - .L_4648)


	//   ....[0]....
.L_4648:
        /*015c*/ 	.word	0x000000b0


	//   ....[1]....
        /*0160*/ 	.word	0x00000360


	//   ....[2]....
        /*0164*/ 	.word	0x00008f80


	//   ....[3]....
        /*0168*/ 	.word	0x00009150


	//   ....[4]....
        /*016c*/ 	.word	0x000091f0


	//   ....[5]....
        /*0170*/ 	.word	0x00009230


	//----- nvinfo : EIATTR_CRS_STACK_SIZE
	.align		4
.L_4649:
        /*0174*/ 	.byte	0x04, 0x1e
        /*0176*/ 	.short	(.L_4651 - .L_4650)
.L_4650:
        /*0178*/ 	.word	0x00000000


	//----- nvinfo : EIATTR_CBANK_PARAM_SIZE
	.align		4
.L_4651:
        /*017c*/ 	.byte	0x03, 0x19
        /*017e*/ 	.short	0x0074


	//----- nvinfo : EIATTR_PARAM_CBANK
	.align		4
        /*0180*/ 	.byte	0x04, 0x0a
        /*0182*/ 	.short	(.L_4653 - .L_4652)
	.align		4
.L_4652:
        /*0184*/ 	.word	index@(.nv.constant0._Z23gemm_half_q_half_kernelILi1ELi172ELb1ELb1ELi32EEvPK6__halfPKjS4_S2_PS0_iiiiPKtS7_iiiiiibS2_i)
        /*0188*/ 	.short	0x0210
        /*018a*/ 	.short	0x0074


	//----- nvinfo : EIATTR_SW_WAR
	.align		4
.L_4653:
        /*018c*/ 	.byte	0x04, 0x36
        /*018e*/ 	.short	(.L_4655 - .L_4654)
.L_4654:
        /*0190*/ 	.word	0x00000008
.L_4655:


//--------------------- .nv.info._Z23gemm_half_q_half_kernelILi1ELi176ELb1ELb1ELi32EEvPK6__halfPKjS4_S2_PS0_iiiiPKtS7_iiiiiibS2_i --------------------------
	.section	.nv.info._Z23gemm_half_q_half_kernelILi1ELi176ELb1ELb1ELi32EEvPK6__halfPKjS4_S2_PS0_iiiiPKtS7_iiiiiibS2_i,"",@"SHT_CUDA_INFO"
	.sectionflags	@""
	.align	4


	//----- nvinfo : EIATTR_CUDA_API_VERSION
	.align		4
        /*0000*/ 	.byte	0x04, 0x37
        /*0002*/ 	.short	(.L_4657 - .L_4656)
.L_4656:
        /*0004*/ 	.word	0x00000082


	//----- nvinfo : EIATTR_KPARAM_INFO
	.align		4
.L_4657:
        /*0008*/ 	.byte	0x04, 0x17
        /*000a*/ 	.short	(.L_4659 - .L_4658)
.L_4658:
        /*000c*/ 	.word	0x00000000
        /*0010*/ 	.short	0x0013
        /*0012*/ 	.short	0x0070
        /*0014*/ 	.byte	0x00, 0xf0, 0x11, 0x00


	//----- nvinfo : EIATTR_KPARAM_INFO
	.align		4
.L_4659:
        /*0018*/ 	.byte	0x04, 0x17
        /*001a*/ 	.short	(.L_4661 - .L_4660)
.L_4660:
        /*001c*/ 	.word	0x00000000
        /*0020*/ 	.short	0x0012
        /*0022*/ 	.short	0x0068
        /*0024*/ 	.byte	0x00, 0xf0, 0x21, 0x00


	//----- nvinfo : EIATTR_KPARAM_INFO
	.align		4
.L_4661:
        /*0028*/ 	.byte	0x04, 0x17
        /*002a*/ 	.short	(.L_4663 - .L_4662)
.L_4662:
        /*002c*/ 	.word	0x00000000
        /*0030*/ 	.short	0x0011
        /*0032*/ 	.short	0x0060
        /*0034*/ 	.byte	0x00, 0xf0, 0x05, 0x00


	//----- nvinfo : EIATTR_KPARAM_INFO
	.align		4
.L_4663:
        /*0038*/ 	.byte	0x04, 0x17
        /*003a*/ 	.short	(.L_4665 - .L_4664)
.L_4664:
        /*003c*/ 	.word	0x00000000
        /*0040*/ 	.short	0x0010
        /*0042*/ 	.short	0x005c
        /*0044*/ 	.byte	0x00, 0xf0, 0x11, 0x00


	//----- nvinfo : EIATTR_KPARAM_INFO
	.align		4
.L_4665:
        /*0048*/ 	.byte	0x04, 0x17
        /*004a*/ 	.short	(.L_4667 - .L_4666)
.L_4666:
        /*004c*/ 	.word	0x00000000
        /*0050*/ 	.short	0x000f
        /*0052*/ 	.short	0x0058
        /*0054*/ 	.byte	0x00, 0xf0, 0x11, 0x00


	//----- nvinfo : EIATTR_KPARAM_INFO
	.align		4
.L_4667:
        /*0058*/ 	.byte	0x04, 0x17
        /*005a*/ 	.short	(.L_4669 - .L_4668)
.L_4668:
        /*005c*/ 	.word	0x00000000
        /*0060*/ 	.short	0x000e
        /*0062*/ 	.short	0x0054
        /*0064*/ 	.byte	0x00, 0xf0, 0x11, 0x00


	//----- nvinfo : EIATTR_KPARAM_INFO
	.align		4
.L_4669:
        /*0068*/ 	.byte	0x04, 0x17
        /*006a*/ 	.short	(.L_4671 - .L_4670)
.L_4670:
        /*006c*/ 	.word	0x00000000
        /*0070*/ 	.short	0x000d
        /*0072*/ 	.short	0x0050
        /*0074*/ 	.byte	0x00, 0xf0, 0x11, 0x00


	//----- nvinfo : EIATTR_KPARAM_INFO
	.align		4
.L_4671:
        /*0078*/ 	.byte	0x04, 0x17
        /*007a*/ 	.short	(.L_4673 - .L_4672)
.L_4672:
        /*007c*/ 	.word	0x00000000
        /*0080*/ 	.short	0x000c
        /*0082*/ 	.short	0x004c
        /*0084*/ 	.byte	0x00, 0xf0, 0x11, 0x00


	//----- nvinfo : EIATTR_KPARAM_INFO
	.align		4
.L_4673:
        /*0088*/ 	.byte	0x04, 0x17
        /*008a*/ 	.short	(.L_4675 - .L_4674)
.L_4674:
        /*008c*/ 	.word	0x00000000
        /*0090*/ 	.short	0x000b
        /*0092*/ 	.short	0x0048
        /*0094*/ 	.byte	0x00, 0xf0, 0x11, 0x00


	//----- nvinfo : EIATTR_KPARAM_INFO
	.align		4
.L_4675:
        /*0098*/ 	.byte	0x04, 0x17
        /*009a*/ 	.short	(.L_4677 - .L_4676)
.L_4676:
        /*009c*/ 	.word	0x00000000
        /*00a0*/ 	.short	0x000a
        /*00a2*/ 	.short	0x0040
        /*00a4*/ 	.byte	0x00, 0xf0, 0x21, 0x00


	//----- nvinfo : EIATTR_KPARAM_INFO
	.align		4
.L_4677:
        /*00a8*/ 	.byte	0x04, 0x17
        /*00aa*/ 	.short	(.L_4679 - .L_4678)
.L_4678:
        /*00ac*/ 	.word	0x00000000
        /*00b0*/ 	.short	0x0009
        /*00b2*/ 	.short	0x0038
        /*00b4*/ 	.byte	0x00, 0xf0, 0x21, 0x00


	//----- nvinfo : EIATTR_KPARAM_INFO
	.align		4
.L_4679:
        /*00b8*/ 	.byte	0x04, 0x17
        /*00ba*/ 	.short	(.L_4681 - .L_4680)
.L_4680:
        /*00bc*/ 	.word	0x00000000
        /*00c0*/ 	.short	0x0008
        /*00c2*/ 	.short	0x0034
        /*00c4*/ 	.byte	0x00, 0xf0, 0x11, 0x00


	//----- nvinfo : EIATTR_KPARAM_INFO
	.align		4
.L_4681:
        /*00c8*/ 	.byte	0x04, 0x17
        /*00ca*/ 	.short	(.L_4683 - .L_4682)
.L_4682:
        /*00cc*/ 	.word	0x00000000
        /*00d0*/ 	.short	0x0007
        /*00d2*/ 	.short	0x0030
        /*00d4*/ 	.byte	0x00, 0xf0, 0x11, 0x00


	//----- nvinfo : EIATTR_KPARAM_INFO
	.align		4
.L_4683:
        /*00d8*/ 	.byte	0x04, 0x17
        /*00da*/ 	.short	(.L_4685 - .L_4684)
.L_4684:
        /*00dc*/ 	.word	0x00000000
        /*00e0*/ 	.short	0x0006
        /*00e2*/ 	.short	0x002c
        /*00e4*/ 	.byte	0x00, 0xf0, 0x11, 0x00


	//----- nvinfo : EIATTR_KPARAM_INFO
	.align		4
.L_4685:
        /*00e8*/ 	.byte	0x04, 0x17
        /*00ea*/ 	.short	(.L_4687 - .L_4686)
.L_4686:
        /*00ec*/ 	.word	0x00000000
        /*00f0*/ 	.short	0x0005
        /*00f2*/ 	.short	0x0028
        /*00f4*/ 	.byte	0x00, 0xf0, 0x11, 0x00


	//----- nvinfo : EIATTR_KPARAM_INFO
	.align		4
.L_4687:
        /*00f8*/ 	.byte	0x04, 0x17
        /*00fa*/ 	.short	(.L_4689 - .L_4688)
.L_4688:
        /*00fc*/ 	.word	0x00000000
        /*0100*/ 	.short	0x0004
        /*0102*/ 	.short	0x0020
        /*0104*/ 	.byte	0x00, 0xf0, 0x21, 0x00


	//----- nvinfo : EIATTR_KPARAM_INFO
	.align		4
.L_4689:
        /*0108*/ 	.byte	0x04, 0x17
        /*010a*/ 	.short	(.L_4691 - .L_4690)
.L_4690:
        /*010c*/ 	.word	0x00000000
        /*0110*/ 	.short	0x0003
        /*0112*/ 	.short	0x0018
        /*0114*/ 	.byte	0x00, 0xf0, 0x21, 0x00


	//----- nvinfo : EIATTR_KPARAM_INFO
	.align		4
.L_4691:
        /*0118*/ 	.byte	0x04, 0x17
        /*011a*/ 	.short	(.L_4693 - .L_4692)
.L_4692:
        /*011c*/ 	.word	0x00000000
        /*0120*/ 	.short	0x0002
        /*0122*/ 	.short	0x0010
        /*0124*/ 	.byte	0x00, 0xf0, 0x21, 0x00


	//----- nvinfo : EIATTR_KPARAM_INFO
	.align		4
.L_4693:
        /*0128*/ 	.byte	0x04, 0x17
        /*012a*/ 	.short	(.L_4695 - .L_4694)
.L_4694:
        /*012c*/ 	.word	0x00000000
        /*0130*/ 	.short	0x0001
        /*0132*/ 	.short	0x0008
        /*0134*/ 	.byte	0x00, 0xf0, 0x21, 0x00


	//----- nvinfo : EIATTR_KPARAM_INFO
	.align		4
.L_4695:
        /*0138*/ 	.byte	0x04, 0x17
        /*013a*/ 	.short	(.L_4697 - .L_4696)
.L_4696:
        /*013c*/ 	.word	0x00000000
        /*0140*/ 	.short	0x0000
        /*0142*/ 	.short	0x0000
        /*0144*/ 	.byte	0x00, 0xf0, 0x21, 0x00


	//----- nvinfo : EIATTR_SPARSE_MMA_MASK
	.align		4
.L_4697:
        /*0148*/ 	.byte	0x03, 0x50
        /*014a*/ 	.short	0x0000


	//----- nvinfo : EIATTR_MAXREG_COUNT
	.align		4
        /*014c*/ 	.byte	0x03, 0x1b
        /*014e*/ 	.short	0x00ff


	//----- nvinfo : EIATTR_NUM_BARRIERS
	.align		4
        /*0150*/ 	.byte	0x02, 0x4c
        /*0152*/ 	.byte	0x01
	.zero		1


	//----- nvinfo : EIATTR_MERCURY_ISA_VERSION
	.align		4
        /*0154*/ 	.byte	0x03, 0x5f
        /*0156*/ 	.short	0x0101


	//----- nvinfo : EIATTR_EXIT_INSTR_OFFSETS
	.align		4
        /*0158*/ 	.byte	0x04, 0x1c
        /*015a*/ 	.short	(.L_4699 - .L_4698)


	//   ....[0]....
.L_4698:
        /*015c*/ 	.word	0x000000b0


	//   ....[1]....
        /*0160*/ 	.word	0x00000360


	//   ....[2]....
        /*0164*/ 	.word	0x00006c70


	//   ....[3]....
        /*0168*/ 	.word	0x00006e40


	//   ....[4]....
        /*016c*/ 	.word	0x00006ee0


	//   ....[5]....
        /*0170*/ 	.word	0x00006f20


	//----- nvinfo : EIATTR_CRS_STACK_SIZE
	.align		4
.L_4699:
        /*0174*/ 	.byte	0x04, 0x1e
        /*0176*/ 	.short	(.L_4701 - .L_4700)
.L_4700:
        /*0178*/ 	.word	0x00000000


	//----- nvinfo : EIATTR_CBANK_PARAM_SIZE
	.align		4
.L_4701:
        /*017c*/ 	.byte	0x03, 0x19
        /*017e*/ 	.short	0x0074


	//----- nvinfo : EIATTR_PARAM_CBANK
	.align		4
        /*0180*/ 	.byte	0x04, 0x0a
        /*0182*/ 	.short	(.L_4703 - .L_4702)
	.align		4
.L_4702:
        /*0184*/ 	.word	index@(.nv.constant0._Z23gemm_half_q_half_kernelILi1ELi176ELb1ELb1ELi32EEvPK6__halfPKjS4_S2_PS0_iiiiPKtS7_iiiiiibS2_i)
        /*0188*/ 	.short	0x0210
        /*018a*/ 	.short	0x0074


	//----- nvinfo : EIATTR_SW_WAR
	.align		4
.L_4703:
        /*018c*/ 	.byte	0x04, 0x36
        /*018e*/ 	.short	(.L_4705 - .L_4704)
.L_4704:
        /*0190*/ 	.word	0x00000008
.L_4705:


//--------------------- .nv.info._Z23gemm_half_q_half_kernelILi1ELi152ELb1ELb1ELi32EEvPK6__halfPKjS4_S2_PS0_iiiiPKtS7_iiiiiibS2_i --------------------------
	.section	.nv.info._Z23gemm_half_q_half_kernelILi1ELi152ELb1ELb1ELi32EEvPK6__halfPKjS4_S2_PS0_iiiiPKtS7_iiiiiibS2_i,"",@"SHT_CUDA_INFO"
	.sectionflags	@""
	.align	4


	//----- nvinfo : EIATTR_CUDA_API_VERSION
	.align		4
        /*0000*/ 	.byte	0x04, 0x37
        /*0002*/ 	.short	(.L_4707 - .L_4706)
.L_4706:
        /*0004*/ 	.word	0x00000082


	//----- nvinfo : EIATTR_KPARAM_INFO
	.align		4
.L_4707:
        /*0008*/ 	.byte	0x04, 0x17
        /*000a*/ 	.short	(.L_4709 - .L_4708)
.L_4708:
        /*000c*/ 	.word	0x00000000
        /*0010*/ 	.short	0x0013
        /*0012*/ 	.short	0x0070
        /*0014*/ 	.byte	0x00, 0xf0, 0x11, 0x00


	//----- nvinfo : EIATTR_KPARAM_INFO
	.align		4
.L_4709:
        /*0018*/ 	.byte	0x04, 0x17
        /*001a*/ 	.short	(.L_4711 - .L_4710)
.L_4710:
        /*001c*/ 	.word	0x00000000
        /*0020*/ 	.short	0x0012
        /*0022*/ 	.short	0x0068
        /*0024*/ 	.byte	0x00, 0xf0, 0x21, 0x00


	//----- nvinfo : EIATTR_KPARAM_INFO
	.align		4
.L_4711:
        /*0028*/ 	.byte	0x04, 0x17
        /*002a*/ 	.short	(.L_4713 - .L_4712)
.L_4712:
        /*002c*/ 	.word	0x00000000
        /*0030*/ 	.short	0x0011
        /*0032*/ 	.short	0x0060
        /*0034*/ 	.byte	0x00, 0xf0, 0x05, 0x00


	//----- nvinfo : EIATTR_KPARAM_INFO
	.align		4
.L_4713:
        /*0038*/ 	.byte	0x04, 0x17
        /*003a*/ 	.short	(.L_4715 - .L_4714)
.L_4714:
        /*003c*/ 	.word	0x00000000
        /*0040*/ 	.short	0x0010
        /*0042*/ 	.short	0x005c
        /*0044*/ 	.byte	0x00, 0xf0, 0x11, 0x00


	//----- nvinfo : EIATTR_KPARAM_INFO
	.align		4
.L_4715:
        /*0048*/ 	.byte	0x04, 0x17
        /*004a*/ 	.short	(.L_4717 - .L_4716)
.L_4716:
        /*004c*/ 	.word	0x00000000
        /*0050*/ 	.short	0x000f
        /*0052*/ 	.short	0x0058
        /*0054*/ 	.byte	0x00, 0xf0, 0x11, 0x00


	//----- nvinfo : EIATTR_KPARAM_INFO
	.align		4
.L_4717:
        /*0058*/ 	.byte	0x04, 0x17
        /*005a*/ 	.short	(.L_4719 - .L_4718)
.L_4718:
        /*005c*/ 	.word	0x00000000
        /*0060*/ 	.short	0x000e
        /*0062*/ 	.short	0x0054
        /*0064*/ 	.byte	0x00, 0xf0, 0x11, 0x00


	//----- nvinfo : EIATTR_KPARAM_INFO
	.align		4
.L_4719:
        /*0068*/ 	.byte	0x04, 0x17
        /*006a*/ 	.short	(.L_4721 - .L_4720)
.L_4720:
        /*006c*/ 	.word	0x00000000
        /*0070*/ 	.short	0x000d
        /*0072*/ 	.short	0x0050
        /*0074*/ 	.byte	0x00, 0xf0, 0x11, 0x00


	//----- nvinfo : EIATTR_KPARAM_INFO
	.align		4
.L_4721:
        /*0078*/ 	.byte	0x04, 0x17
        /*007a*/ 	.short	(.L_4723 - .L_4722)
.L_4722:
        /*007c*/ 	.word	0x00000000
        /*0080*/ 	.short	0x000c
        /*0082*/ 	.short	0x004c
        /*0084*/ 	.byte	0x00, 0xf0, 0x11, 0x00


	//----- nvinfo : EIATTR_KPARAM_INFO
	.align		4
.L_4723:
        /*0088*/ 	.byte	0x04, 0x17
        /*008a*/ 	.short	(.L_4725 - .L_4724)
.L_4724:
        /*008c*/ 	.word	0x00000000
        /*0090*/ 	.short	0x000b
        /*0092*/ 	.short	0x0048
        /*0094*/ 	.byte	0x00, 0xf0, 0x11, 0x00


	//----- nvinfo : EIATTR_KPARAM_INFO
	.align		4
.L_4725:
        /*0098*/ 	.byte	0x04, 0x17
        /*009a*/ 	.short	(.L_4727 - .L_4726)
.L_4726:
        /*009c*/ 	.word	0x00000000
        /*00a0*/ 	.short	0x000a
        /*00a2*/ 	.short	0x0040
        /*00a4*/ 	.byte	0x00, 0xf0, 0x21, 0x00


	//----- nvinfo : EIATTR_KPARAM_INFO
	.align		4
.L_4727:
        /*00a8*/ 	.byte	0x04, 0x17
        /*00aa*/ 	.short	(.L_4729 - .L_4728)
.L_4728:
        /*00ac*/ 	.word	0x00000000
        /*00b0*/ 	.short	0x0009
        /*00b2*/ 	.short	0x0038
        /*00b4*/ 	.byte	0x00, 0xf0, 0x21, 0x00


	//----- nvinfo : EIATTR_KPARAM_INFO
	.align		4
.L_4729:
        /*00b8*/ 	.byte	0x04, 0x17
        /*00ba*/ 	.short	(.L_4731 - .L_4730)
.L_4730:
        /*00bc*/ 	.word	0x00000000
        /*00c0*/ 	.short	0x0008
        /*00c2*/ 	.short	0x0034
        /*00c4*/ 	.byte	0x00, 0xf0, 0x11, 0x00


	//----- nvinfo : EIATTR_KPARAM_INFO
	.align		4
.L_4731:
        /*00c8*/ 	.byte	0x04, 0x17
        /*00ca*/ 	.short	(.L_4733 - .L_4732)
.L_4732:
        /*00cc*/ 	.word	0x00000000
        /*00d0*/ 	.short	0x0007
        /*00d2*/ 	.short	0x0030
        /*00d4*/ 	.byte	0x00, 0xf0, 0x11, 0x00


	//----- nvinfo : EIATTR_KPARAM_INFO
	.align		4
.L_4733:
        /*00d8*/ 	.byte	0x04, 0x17
        /*00da*/ 	.short	(.L_4735 - .L_4734)
.L_4734:
        /*00dc*/ 	.word	0x00000000
        /*00e0*/ 	.short	0x0006
        /*00e2*/ 	.short	0x002c
        /*00e4*/ 	.byte	0x00, 0xf0, 0x11, 0x00


	//----- nvinfo : EIATTR_KPARAM_INFO
	.align		4
.L_4735:
        /*00e8*/ 	.byte	0x04, 0x17
        /*00ea*/ 	.short	(.L_4737 - .L_4736)
.L_4736:
        /*00ec*/ 	.word	0x00000000
        /*00f0*/ 	.short	0x0005
        /*00f2*/ 	.short	0x0028
        /*00f4*/ 	.byte	0x00, 0xf0, 0x11, 0x00


	//----- nvinfo : EIATTR_KPARAM_INFO
	.align		4
.L_4737:
        /*00f8*/ 	.byte	0x04, 0x17
        /*00fa*/ 	.short	(.L_4739 - .L_4738)
.L_4738:
        /*00fc*/ 	.word	0x00000000
        /*0100*/ 	.short	0x0004
        /*0102*/ 	.short	0x0020
        /*0104*/ 	.byte	0x00, 0xf0, 0x21, 0x00


	//----- nvinfo : EIATTR_KPARAM_INFO
	.align		4
.L_4739:
        /*0108*/ 	.byte	0x04, 0x17
        /*010a*/ 	.short	(.L_4741 - .L_4740)
.L_4740:
        /*010c*/ 	.word	0x00000000
        /*0110*/ 	.short	0x0003
        /*0112*/ 	.short	0x0018
        /*0114*/ 	.byte	0x00, 0xf0, 0x21, 0x00


	//----- nvinfo : EIATTR_KPARAM_INFO
	.align		4
.L_4741:
        /*0118*/ 	.byte	0x04, 0x17
        /*011a*/ 	.short	(.L_4743 - .L_4742)
.L_4742:
        /*011c*/ 	.word	0x00000000
        /*0120*/ 	.short	0x0002
        /*0122*/ 	.short	0x0010
        /*0124*/ 	.byte	0x00, 0xf0, 0x21, 0x00


	//----- nvinfo : EIATTR_KPARAM_INFO
	.align		4
.L_4743:
        /*0128*/ 	.byte	0x04, 0x17
        /*012a*/ 	.short	(.L_4745 - .L_4744)
.L_4744:
        /*012c*/ 	.word	0x00000000
        /*0130*/ 	.short	0x0001
        /*0132*/ 	.short	0x0008
        /*0134*/ 	.byte	0x00, 0xf0, 0x21, 0x00


	//----- nvinfo : EIATTR_KPARAM_INFO
	.align		4
.L_4745:
        /*0138*/ 	.byte	0x04, 0x17
        /*013a*/ 	.short	(.L_4747 - .L_4746)
.L_4746:
        /*013c*/ 	.word	0x00000000
        /*0140*/ 	.short	0x0000
        /*0142*/ 	.short	0x0000
        /*0144*/ 	.byte	0x00, 0xf0, 0x21, 0x00


	//----- nvinfo : EIATTR_SPARSE_MMA_MASK
	.align		4
.L_4747:
        /*0148*/ 	.byte	0x03, 0x50
        /*014a*/ 	.short	0x0000


	//----- nvinfo : EIATTR_MAXREG_COUNT
	.align		4
        /*014c*/ 	.byte	0x03, 0x1b
        /*014e*/ 	.short	0x00ff


	//----- nvinfo : EIATTR_NUM_BARRIERS
	.align		4
        /*0150*/ 	.byte	0x02, 0x4c
        /*0152*/ 	.byte	0x01
	.zero		1


	//----- nvinfo : EIATTR_MERCURY_ISA_VERSION
	.align		4
        /*0154*/ 	.byte	0x03, 0x5f
        /*0156*/ 	.short	0x0101


	//----- nvinfo : EIATTR_EXIT_INSTR_OFFSETS
	.align		4
        /*0158*/ 	.byte	0x04, 0x1c
        /*015a*/ 	.short	(.L_4749 - .L_4748)


	//   ....[0]....
.L_4748:
        /*015c*/ 	.word	0x000000b0


	//   ....[1]....
        /*0160*/ 	.word	0x00000360


	//   ....[2]....
        /*0164*/ 	.word	0x000078e0


	//   ....[3]....
        /*0168*/ 	.word	0x00007ab0


	//   ....[4]....
        /*016c*/ 	.word	0x00007b50


	//   ....[5]....
        /*0170*/ 	.word	0x00007b90


	//----- nvinfo : EIATTR_CRS_STACK_SIZE
	.align		4
.L_4749:
        /*0174*/ 	.byte	0x04, 0x1e
        /*0176*/ 	.short	(.L_4751 - .L_4750)
.L_4750:
        /*0178*/ 	.word	0x00000000


	//----- nvinfo : EIATTR_CBANK_PARAM_SIZE
	.align		4
.L_4751:
        /*017c*/ 	.byte	0x03, 0x19
        /*017e*/ 	.short	0x0074


	//----- nvinfo : EIATTR_PARAM_CBANK
	.align		4
        /*0180*/ 	.byte	0x04, 0x0a
        /*0182*/ 	.short	(.L_4753 - .L_4752)
	.align		4
.L_4752:
        /*0184*/ 	.word	index@(.nv.constant0._Z23gemm_half_q_half_kernelILi1ELi152ELb1ELb1ELi32EEvPK6__halfPKjS4_S2_PS0_iiiiPKtS7_iiiiiibS2_i)
        /*0188*/ 	.short	0x0210
        /*018a*/ 	.short	0x0074


	//----- nvinfo : EIATTR_SW_WAR
	.align		4
.L_4753:
        /*018c*/ 	.byte	0x04, 0x36
        /*018e*/ 	.short	(.L_4755 - .L_4754)
.L_4754:
        /*0190*/ 	.word	0x00000008
.L_4755:


//--------------------- .nv.info._Z23gemm_half_q_half_kernelILi1ELi140ELb1ELb1ELi32EEvPK6__halfPKjS4_S2_PS0_iiiiPKtS7_iiiiiibS2_i --------------------------
	.section	.nv.info._Z23gemm_half_q_half_kernelILi1ELi140ELb1ELb1ELi32EEvPK6__halfPKjS4_S2_PS0_iiiiPKtS7_iiiiiibS2_i,"",@"SHT_CUDA_INFO"
	.sectionflags	@""
	.align	4


	//----- nvinfo : EIATTR_CUDA_API_VERSION
	.align		4
        /*0000*/ 	.byte	0x04, 0x37
        /*0002*/ 	.short	(.L_4757 - .L_4756)
.L_4756:
        /*0004*/ 	.word	0x00000082


	//----- nvinfo : EIATTR_KPARAM_INFO
	.align		4
.L_4757:
        /*0008*/ 	.byte	0x04, 0x17
        /*000a*/ 	.short	(.L_4759 - .L_4758)
.L_4758:
        /*000c*/ 	.word	0x00000000
        /*0010*/ 	.short	0x0013
        /*0012*/ 	.short	0x0070
        /*0014*/ 	.byte	0x00, 0xf0, 0x11, 0x00


	//----- nvinfo : EIATTR_KPARAM_INFO
	.align		4
.L_4759:
        /*0018*/ 	.byte	0x04, 0x17
        /*001a*/ 	.short	(.L_4761 - .L_4760)
.L_4760:
        /*001c*/ 	.word	0x00000000
        /*0020*/ 	.short	0x0012
        /*0022*/ 	.short	0x0068
        /*0024*/ 	.byte	0x00, 0xf0, 0x21, 0x00


	//----- nvinfo : EIATTR_KPARAM_INFO
	.align		4
.L_4761:
        /*0028*/ 	.byte	0x04, 0x17
        /*002a*/ 	.short	(.L_4763 - .L_4762)
.L_4762:
        /*002c*/ 	.word	0x00000000
        /*0030*/ 	.short	0x0011
        /*0032*/ 	.short	0x0060
        /*0034*/ 	.byte	0x00, 0xf0, 0x05, 0x00


	//----- nvinfo : EIATTR_KPARAM_INFO
	.align		4
.L_4763:
        /*0038*/ 	.byte	0x04, 0x17
        /*003a*/ 	.short	(.L_4765 - .L_4764)
.L_4764:
        /*003c*/ 	.word	0x00000000
        /*0040*/ 	.short	0x0010
        /*0042*/ 	.short	0x005c
        /*0044*/ 	.byte	0x00, 0xf0, 0x11, 0x00


	//----- nvinfo : EIATTR_KPARAM_INFO
	.align		4
.L_4765:
        /*0048*/ 	.byte	0x04, 0x17
        /*004a*/ 	.short	(.L_4767 - .L_4766)
.L_4766:
        /*004c*/ 	.word	0x00000000
        /*0050*/ 	.short	0x000f
        /*0052*/ 	.short	0x0058
        /*0054*/ 	.byte	0x00, 0xf0, 0x11, 0x00


	//----- nvinfo : EIATTR_KPARAM_INFO
	.align		4
.L_4767:
        /*0058*/ 	.byte	0x04, 0x17
        /*005a*/ 	.short	(.L_4769 - .L_4768)
.L_4768:
        /*005c*/ 	.word	0x00000000
        /*0060*/ 	.short	0x000e
        /*0062*/ 	.short	0x0054
        /*0064*/ 	.byte	0x00, 0xf0, 0x11, 0x00


	//----- nvinfo : EIATTR_KPARAM_INFO
	.align		4
.L_4769:
        /*0068*/ 	.byte	0x04, 0x17
        /*006a*/ 	.short	(.L_4771 - .L_4770)
.L_4770:
        /*006c*/ 	.word	0x00000000
        /*0070*/ 	.short	0x000d
        /*0072*/ 	.short	0x0050
        /*0074*/ 	.byte	0x00, 0xf0, 0x11, 0x00


	//----- nvinfo : EIATTR_KPARAM_INFO
	.align		4
.L_4771:
        /*0078*/ 	.byte	0x04, 0x17
        /*007a*/ 	.short	(.L_4773 - .L_4772)
.L_4772:
        /*007c*/ 	.word	0x00000000
        /*0080*/ 	.short	0x000c
        /*0082*/ 	.short	0x004c
        /*0084*/ 	.byte	0x00, 0xf0, 0x11, 0x00


	//----- nvinfo : EIATTR_KPARAM_INFO
	.align		4
.L_4773:
        /*0088*/ 	.byte	0x04, 0x17
        /*008a*/ 	.short	(.L_4775 - .L_4774)
.L_4774:
        /*008c*/ 	.word	0x00000000
        /*0090*/ 	.short	0x000b
        /*0092*/ 	.short	0x0048
        /*0094*/ 	.byte	0x00, 0xf0, 0x11, 0x00


	//----- nvinfo : EIATTR_KPARAM_INFO
	.align		4
.L_4775:
        /*0098*/ 	.byte	0x04, 0x17
        /*009a*/ 	.short	(.L_4777 - .L_4776)
.L_4776:
        /*009c*/ 	.word	0x00000000
        /*00a0*/ 	.short	0x000a
        /*00a2*/ 	.short	0x0040
        /*00a4*/ 	.byte	0x00, 0xf0, 0x21, 0x00


	//----- nvinfo : EIATTR_KPARAM_INFO
	.align		4
.L_4777:
        /*00a8*/ 	.byte	0x04, 0x17
        /*00aa*/ 	.short	(.L_4779 - .L_4778)
.L_4778:
        /*00ac*/ 	.word	0x00000000
        /*00b0*/ 	.short	0x0009
        /*00b2*/ 	.short	0x0038
        /*00b4*/ 	.byte	0x00, 0xf0, 0x21, 0x00


	//----- nvinfo : EIATTR_KPARAM_INFO
	.align		4
.L_4779:
        /*00b8*/ 	.byte	0x04, 0x17
        /*00ba*/ 	.short	(.L_4781 - .L_4780)
.L_4780:
        /*00bc*/ 	.word	0x00000000
        /*00c0*/ 	.short	0x0008
        /*00c2*/ 	.short	0x0034
        /*00c4*/ 	.byte	0x00, 0xf0, 0x11, 0x00


	//----- nvinfo : EIATTR_KPARAM_INFO
	.align		4
.L_4781:
        /*00c8*/ 	.byte	0x04, 0x17
        /*00ca*/ 	.short	(.L_4783 - .L_4782)
.L_4782:
        /*00cc*/ 	.word	0x00000000
        /*00d0*/ 	.short	0x0007
        /*00d2*/ 	.short	0x0030
        /*00d4*/ 	.byte	0x00, 0xf0, 0x11, 0x00


	//----- nvinfo : EIATTR_KPARAM_INFO
	.align		4
.L_4783:
        /*00d8*/ 	.byte	0x04, 0x17
        /*00da*/ 	.short	(.L_4785 - .L_4784)
.L_4784:
        /*00dc*/ 	.word	0x00000000
        /*00e0*/ 	.short	0x0006
        /*00e2*/ 	.short	0x002c
        /*00e4*/ 	.byte	0x00, 0xf0, 0x11, 0x00


	//----- nvinfo : EIATTR_KPARAM_INFO
	.align		4
.L_4785:
        /*00e8*/ 	.byte	0x04, 0x17
        /*00ea*/ 	.short	(.L_4787 - .L_4786)
.L_4786:
        /*00ec*/ 	.word	0x00000000
        /*00f0*/ 	.short	0x0005
        /*00f2*/ 	.short	0x0028
        /*00f4*/ 	.byte	0x00, 0xf0, 0x11, 0x00


	//----- nvinfo : EIATTR_KPARAM_INFO
	.align		4
.L_4787:
        /*00f8*/ 	.byte	0x04, 0x17
        /*00fa*/ 	.short	(.L_4789 - .L_4788)
.L_4788:
        /*00fc*/ 	.word	0x00000000
        /*0100*/ 	.short	0x0004
        /*0102*/ 	.short	0x0020
        /*0104*/ 	.byte	0x00, 0xf0, 0x21, 0x00


	//----- nvinfo : EIATTR_KPARAM_INFO
	.align		4
.L_4789:
        /*0108*/ 	.byte	0x04, 0x17
        /*010a*/ 	.short	(.L_4791 - .L_4790)
.L_4790:
        /*010c*/ 	.word	0x00000000
        /*0110*/ 	.short	0x0003
        /*0112*/ 	.short	0x0018
        /*0114*/ 	.byte	0x00, 0xf0, 0x21, 0x00


	//----- nvinfo : EIATTR_KPARAM_INFO
	.align		4
.L_4791:
        /*0118*/ 	.byte	0x04, 0x17
        /*011a*/ 	.short	(.L_4793 - .L_4792)
.L_4792:
        /*011c*/ 	.word	0x00000000
        /*0120*/ 	.short	0x0002
        /*0122*/ 	.short	0x0010
        /*0124*/ 	.byte	0x00, 0xf0, 0x21, 0x00


	//----- nvinfo : EIATTR_KPARAM_INFO
	.align		4
.L_4793:
        /*0128*/ 	.byte	0x04, 0x17
        /*012a*/ 	.short	(.L_4795 - .L_4794)
.L_4794:
        /*012c*/ 	.word	0x00000000
        /*0130*/ 	.short	0x0001
        /*0132*/ 	.short	0x0008
        /*0134*/ 	.byte	0x00, 0xf0, 0x21, 0x00


	//----- nvinfo : EIATTR_KPARAM_INFO
	.align		4
.L_4795:
        /*0138*/ 	.byte	0x04, 0x17
        /*013a*/ 	.short	(.L_4797 - .L_4796)
.L_4796:
        /*013c*/ 	.word	0x00000000
        /*0140*/ 	.short	0x0000
        /*0142*/ 	.short	0x0000
        /*0144*/ 	.byte	0x00, 0xf0, 0x21, 0x00


	//----- nvinfo : EIATTR_SPARSE_MMA_MASK
	.align		4
.L_4797:
        /*0148*/ 	.byte	0x03, 0x50
        /*014a*/ 	.short	0x0000


	//----- nvinfo : EIATTR_MAXREG_COUNT
	.align		4
        /*014c*/ 	.byte	0x03, 0x1b
        /*014e*/ 	.short	0x00ff


	//----- nvinfo : EIATTR_NUM_BARRIERS
	.align		4
        /*0150*/ 	.byte	0x02, 0x4c
        /*0152*/ 	.byte	0x01
	.zero		1


	//----- nvinfo : EIATTR_MERCURY_ISA_VERSION
	.align		4
        /*0154*/ 	.byte	0x03, 0x5f
        /*0156*/ 	.short	0x0101


	//----- nvinfo : EIATTR_EXIT_INSTR_OFFSETS
	.align		4
        /*0158*/ 	.byte	0x04, 0x1c
        /*015a*/ 	.short	(.L_4799 - .L_4798)


	//   ....[0]....
.L_4798:
        /*015c*/ 	.word	0x000000b0


	//   ....[1]....
        /*0160*/ 	.word	0x00000360


	//   ....[2]....
        /*0164*/ 	.word	0x00007720


	//   ....[3]....
        /*0168*/ 	.word	0x000078f0


	//   ....[4]....
        /*016c*/ 	.word	0x00007990


	//   ....[5]....
        /*0170*/ 	.word	0x000079d0


	//----- nvinfo : EIATTR_CRS_STACK_SIZE
	.align		4
.L_4799:
        /*0174*/ 	.byte	0x04, 0x1e
        /*0176*/ 	.short	(.L_4801 - .L_4800)
.L_4800:
        /*0178*/ 	.word	0x00000000


	//----- nvinfo : EIATTR_CBANK_PARAM_SIZE
	.align		4
.L_4801:
        /*017c*/ 	.byte	0x03, 0x19
        /*017e*/ 	.short	0x0074


	//----- nvinfo : EIATTR_PARAM_CBANK
	.align		4
        /*0180*/ 	.byte	0x04, 0x0a
        /*0182*/ 	.short	(.L_4803 - .L_4802)
	.align		4
.L_4802:
        /*0184*/ 	.word	index@(.nv.constant0._Z23gemm_half_q_half_kernelILi1ELi140ELb1ELb1ELi32EEvPK6__halfPKjS4_S2_PS0_iiiiPKtS7_iiiiiibS2_i)
        /*0188*/ 	.short	0x0210
        /*018a*/ 	.short	0x0074


	//----- nvinfo : EIATTR_SW_WAR
	.align		4
.L_4803:
        /*018c*/ 	.byte	0x04, 0x36
        /*018e*/ 	.short	(.L_4805 - .L_4804)
.L_4804:
        /*0190*/ 	.word	0x00000008
.L_4805:


//--------------------- .nv.info._Z23gemm_half_q_half_kernelILi1ELi20ELb1ELb1ELi32EEvPK6__halfPKjS4_S2_PS0_iiiiPKtS7_iiiiiibS2_i --------------------------
	.section	.nv.info._Z23gemm_half_q_half_kernelILi1ELi20ELb1ELb1ELi32EEvPK6__halfPKjS4_S2_PS0_iiiiPKtS7_iiiiiibS2_i,"",@"SHT_CUDA_INFO"
	.sectionflags	@""
	.align	4


	//----- nvinfo : EIATTR_CUDA_API_VERSION
	.align		4
        /*0000*/ 	.byte	0x04, 0x37
        /*0002*/ 	.short	(.L_4807 - .L_4806)
.L_4806:
        /*0004*/ 	.word	0x00000082


	//----- nvinfo : EIATTR_KPARAM_INFO
	.align		4
.L_4807:
        /*0008*/ 	.byte	0x04, 0x17
        /*000a*/ 	.short	(.L_4809 - .L_4808)
.L_4808:
        /*000c*/ 	.word	0x00000000
        /*0010*/ 	.short	0x0013
        /*0012*/ 	.short	0x0070
        /*0014*/ 	.byte	0x00, 0xf0, 0x11, 0x00


	//----- nvinfo : EIATTR_KPARAM_INFO
	.align		4
.L_4809:
        /*0018*/ 	.byte	0x04, 0x17
        /*001a*/ 	.short	(.L_4811 - .L_4810)
.L_4810:
        /*001c*/ 	.word	0x00000000
        /*0020*/ 	.short	0x0012
        /*0022*/ 	.short	0x0068
        /*0024*/ 	.byte	0x00, 0xf0, 0x21, 0x00


	//----- nvinfo : EIATTR_KPARAM_INFO
	.align		4
.L_4811:
        /*0028*/ 	.byte	0x04, 0x17
        /*002a*/ 	.short	(.L_4813 - .L_4812)
.L_4812:
        /*002c*/ 	.word	0x00000000
        /*0030*/ 	.short	0x0011
        /*0032*/ 	.short	0x0060
        /*0034*/ 	.byte	0x00, 0xf0, 0x05, 0x00


	//----- nvinfo : EIATTR_KPARAM_INFO
	.align		4
.L_4813:
        /*0038*/ 	.byte	0x04, 0x17
        /*003a*/ 	.short	(.L_4815 - .L_4814)
.L_4814:
        /*003c*/ 	.word	0x00000000
        /*0040*/ 	.short	0x0010
        /*0042*/ 	.short	0x005c
        /*0044*/ 	.byte	0x00, 0xf0, 0x11, 0x00


	//----- nvinfo : EIATTR_KPARAM_INFO
	.align		4
.L_4815:
        /*0048*/ 	.byte	0x04, 0x17
        /*004a*/ 	.short	(.L_4817 - .L_4816)
.L_4816:
        /*004c*/ 	.word	0x00000000
        /*0050*/ 	.short	0x000f
        /*0052*/ 	.short	0x0058
        /*0054*/ 	.byte	0x00, 0xf0, 0x11, 0x00


	//----- nvinfo : EIATTR_KPARAM_INFO
	.align		4
.L_4817:
        /*0058*/ 	.byte	0x04, 0x17
        /*005a*/ 	.short	(.L_4819 - .L_4818)
.L_4818:
        /*005c*/ 	.word	0x00000000
        /*0060*/ 	.short	0x000e
        /*0062*/ 	.short	0x0054
        /*0064*/ 	.byte	0x00, 0xf0, 0x11, 0x00


	//----- nvinfo : EIATTR_KPARAM_INFO
	.align		4
.L_4819:
        /*0068*/ 	.byte	0x04, 0x17
        /*006a*/ 	.short	(.L_4821 - .L_4820)
.L_4820:
        /*006c*/ 	.word	0x00000000
        /*0070*/ 	.short	0x000d
        /*0072*/ 	.short	0x0050
        /*0074*/ 	.byte	0x00, 0xf0, 0x11, 0x00


	//----- nvinfo : EIATTR_KPARAM_INFO
	.align		4
.L_4821:
        /*0078*/ 	.byte	0x04, 0x17
        /*007a*/ 	.short	(.L_4823 - .L_4822)
.L_4822:
        /*007c*/ 	.word	0x00000000
        /*0080*/ 	.short	0x000c
        /*0082*/ 	.short	0x004c
        /*0084*/ 	.byte	0x00, 0xf0, 0x11, 0x00


	//----- nvinfo : EIATTR_KPARAM_INFO
	.align		4
.L_4823:
        /*0088*/ 	.byte	0x04, 0x17
        /*008a*/ 	.short	(.L_4825 - .L_4824)
.L_4824:
        /*008c*/ 	.word	0x00000000
        /*0090*/ 	.short	0x000b
        /*0092*/ 	.short	0x0048
        /*0094*/ 	.byte	0x00, 0xf0, 0x11, 0x00


	//----- nvinfo : EIATTR_KPARAM_INFO
	.align		4
.L_4825:
        /*0098*/ 	.byte	0x04, 0x17
        /*009a*/ 	.short	(.L_4827 - .L_4826)
.L_4826:
        /*009c*/ 	.word	0x00000000
        /*00a0*/ 	.short	0x000a
        /*00a2*/ 	.short	0x0040
        /*00a4*/ 	.byte	0x00, 0xf0, 0x21, 0x00


	//----- nvinfo : EIATTR_KPARAM_INFO
	.align		4
.L_4827:
        /*00a8*/ 	.byte	0x04, 0x17
        /*00aa*/ 	.short	(.L_4829 - .L_4828)
.L_4828:
        /*00ac*/ 	.word	0x00000000
        /*00b0*/ 	.short	0x0009
        /*00b2*/ 	.short	0x0038
        /*00b4*/ 	.byte	0x00, 0xf0, 0x21, 0x00


	//----- nvinfo : EIATTR_KPARAM_INFO
	.align		4
.L_4829:
        /*00b8*/ 	.byte	0x04, 0x17
        /*00ba*/ 	.short	(.L_4831 - .L_4830)
.L_4830:
        /*00bc*/ 	.word	0x00000000
        /*00c0*/ 	.short	0x0008
        /*00c2*/ 	.short	0x0034
        /*00c4*/ 	.byte	0x00, 0xf0, 0x11, 0x00


	//----- nvinfo : EIATTR_KPARAM_INFO
	.align		4
.L_4831:
        /*00c8*/ 	.byte	0x04, 0x17
        /*00ca*/ 	.short	(.L_4833 - .L_4832)
.L_4832:
        /*00cc*/ 	.word	0x00000000
        /*00d0*/ 	.short	0x0007
        /*00d2*/ 	.short	0x0030
        /*00d4*/ 	.byte	0x00, 0xf0, 0x11, 0x00


	//----- nvinfo : EIATTR_KPARAM_INFO
	.align		4
.L_4833:
        /*00d8*/ 	.byte	0x04, 0x17
        /*00da*/ 	.short	(.L_4835 - .L_4834)
.L_4834:
        /*00dc*/ 	.word	0x00000000
        /*00e0*/ 	.short	0x0006
        /*00e2*/ 	.short	0x002c
        /*00e4*/ 	.byte	0x00, 0xf0, 0x11, 0x00


	//----- nvinfo : EIATTR_KPARAM_INFO
	.align		4
.L_4835:
        /*00e8*/ 	.byte	0x04, 0x17
        /*00ea*/ 	.short	(.L_4837 - .L_4836)
.L_4836:
        /*00ec*/ 	.word	0x00000000
        /*00f0*/ 	.short	0x0005
        /*00f2*/ 	.short	0x0028
        /*00f4*/ 	.byte	0x00, 0xf0, 0x11, 0x00


	//----- nvinfo : EIATTR_KPARAM_INFO
	.align		4
.L_4837:
        /*00f8*/ 	.byte	0x04, 0x17
        /*00fa*/ 	.short	(.L_4839 - .L_4838)
.L_4838:
        /*00fc*/ 	.word	0x00000000
        /*0100*/ 	.short	0x0004
        /*0102*/ 	.short	0x0020
        /*0104*/ 	.byte	0x00, 0xf0, 0x21, 0x00


	//----- nvinfo : EIATTR_KPARAM_INFO
	.align		4
.L_4839:
        /*0108*/ 	.byte	0x04, 0x17
        /*010a*/ 	.short	(.L_4841 - .L_4840)
.L_4840:
        /*010c*/ 	.word	0x00000000
        /*0110*/ 	.short	0x0003
        /*0112*/ 	.short	0x0018
        /*0114*/ 	.byte	0x00, 0xf0, 0x21, 0x00


	//----- nvinfo : EIATTR_KPARAM_INFO
	.align		4
.L_4841:
        /*0118*/ 	.byte	0x04, 0x17
        /*011a*/ 	.short	(.L_4843 - .L_4842)
.L_4842:
        /*011c*/ 	.word	0x00000000
        /*0120*/ 	.short	0x0002
        /*0122*/ 	.short	0x0010
        /*0124*/ 	.byte	0x00, 0xf0, 0x21, 0x00


	//----- nvinfo : EIATTR_KPARAM_INFO
	.align		4
.L_4843:
        /*0128*/ 	.byte	0x04, 0x17
        /*012a*/ 	.short	(.L_4845 - .L_4844)
.L_4844:
        /*012c*/ 	.word	0x00000000
        /*0130*/ 	.short	0x0001
        /*0132*/ 	.short	0x0008
        /*0134*/ 	.byte	0x00, 0xf0, 0x21, 0x00


	//----- nvinfo : EIATTR_KPARAM_INFO
	.align		4
.L_4845:
        /*0138*/ 	.byte	0x04, 0x17
        /*013a*/ 	.short	(.L_4847 - .L_4846)
.L_4846:
        /*013c*/ 	.word	0x00000000
        /*0140*/ 	.short	0x0000
        /*0142*/ 	.short	0x0000
        /*0144*/ 	.byte	0x00, 0xf0, 0x21, 0x00


	//----- nvinfo : EIATTR_SPARSE_MMA_MASK
	.align		4
.L_4847:
        /*0148*/ 	.byte	0x03, 0x50
        /*014a*/ 	.short	0x0000


	//----- nvinfo : EIATTR_MAXREG_COUNT
	.align		4
        /*014c*/ 	.byte	0x03, 0x1b
        /*014e*/ 	.short	0x00ff


	//----- nvinfo : EIATTR_NUM_BARRIERS
	.align		4
        /*0150*/ 	.byte	0x02, 0x4c
        /*0152*/ 	.byte	0x01
	.zero		1


	//----- nvinfo : EIATTR_MERCURY_ISA_VERSION
	.align		4
        /*0154*/ 	.byte	0x03, 0x5f
        /*0156*/ 	.short	0x0101


	//----- nvinfo : EIATTR_EXIT_INSTR_OFFSETS
	.align		4
        /*0158*/ 	.byte	0x04, 0x1c
        /*015a*/ 	.short	(.L_4849 - .L_4848)


	//   ....[0]....
.L_4848:
        /*015c*/ 	.word	0x000000a0


	//   ....[1]....
        /*0160*/ 	.word	0x00000350


	//   ....[2]....
        /*0164*/ 	.word	0x00003680


	//   ....[3]....
        /*0168*/ 	.word	0x00003850


	//   ....[4]....
        /*016c*/ 	.word	0x000038f0


	//   ....[5]....
        /*0170*/ 	.word	0x00003930


	//----- nvinfo : EIATTR_CRS_STACK_SIZE
	.align		4
.L_4849:
        /*0174*/ 	.byte	0x04, 0x1e
        /*0176*/ 	.short	(.L_4851 - .L_4850)
.L_4850:
        /*0178*/ 	.word	0x00000000


	//----- nvinfo : EIATTR_CBANK_PARAM_SIZE
	.align		4
.L_4851:
        /*017c*/ 	.byte	0x03, 0x19
        /*017e*/ 	.short	0x0074


	//----- nvinfo : EIATTR_PARAM_CBANK
	.align		4
        /*0180*/ 	.byte	0x04, 0x0a
        /*0182*/ 	.short	(.L_4853 - .L_4852)
	.align		4
.L_4852:
        /*0184*/ 	.word	index@(.nv.constant0._Z23gemm_half_q_half_kernelILi1ELi20ELb1ELb1ELi32EEvPK6__halfPKjS4_S2_PS0_iiiiPKtS7_iiiiiibS2_i)
        /*0188*/ 	.short	0x0210
        /*018a*/ 	.short	0x0074


	//----- nvinfo : EIATTR_SW_WAR
	.align		4
.L_4853:
        /*018c*/ 	.byte	0x04, 0x36
        /*018e*/ 	.short	(.L_4855 - .L_4854)
.L_4854:
        /*0190*/ 	.word	0x00000008
.L_4855:


//--------------------- .nv.info._Z23gemm_half_q_half_kernelILi1ELi38ELb1ELb1ELi32EEvPK6__halfPKjS4_S2_PS0_iiiiPKtS7_iiiiiibS2_i --------------------------
	.section	.nv.info._Z23gemm_half_q_half_kernelILi1ELi38ELb1ELb1ELi32EEvPK6__halfPKjS4_S2_PS0_iiiiPKtS7_iiiiiibS2_i,"",@"SHT_CUDA_INFO"
	.sectionflags	@""
	.align	4


	//----- nvinfo : EIATTR_CUDA_API_VERSION
	.align		4
        /*0000*/ 	.byte	0x04, 0x37
        /*0002*/ 	.short	(.L_4857 - .L_4856)
.L_4856:
        /*0004*/ 	.word	0x00000082


	//----- nvinfo : EIATTR_KPARAM_INFO
	.align		4
.L_4857:
        /*0008*/ 	.byte	0x04, 0x17
        /*000a*/ 	.short	(.L_4859 - .L_4858)
.L_4858:
        /*000c*/ 	.word	0x00000000
        /*0010*/ 	.short	0x0013
        /*0012*/ 	.short	0x0070
        /*0014*/ 	.byte	0x00, 0xf0, 0x11, 0x00


	//----- nvinfo : EIATTR_KPARAM_INFO
	.align		4
.L_4859:
        /*0018*/ 	.byte	0x04, 0x17
        /*001a*/ 	.short	(.L_4861 - .L_4860)
.L_4860:
        /*001c*/ 	.word	0x00000000
        /*0020*/ 	.short	0x0012
        /*0022*/ 	.short	0x0068
        /*0024*/ 	.byte	0x00, 0xf0, 0x21, 0x00


	//----- nvinfo : EIATTR_KPARAM_INFO
	.align		4
.L_4861:
        /*0028*/ 	.byte	0x04, 0x17
        /*002a*/ 	.short	(.L_4863 - .L_4862)
.L_4862:
        /*002c*/ 	.word	0x00000000
        /*0030*/ 	.short	0x0011
        /*0032*/ 	.short	0x0060
        /*0034*/ 	.byte	0x00, 0xf0, 0x05, 0x00


	//----- nvinfo : EIATTR_KPARAM_INFO
	.align		4
.L_4863:
        /*0038*/ 	.byte	0x04, 0x17
        /*003a*/ 	.short	(.L_4865 - .L_4864)
.L_4864:
        /*003c*/ 	.word	0x00000000
        /*0040*/ 	.short	0x0010
        /*0042*/ 	.short	0x005c
        /*0044*/ 	.byte	0x00, 0xf0, 0x11, 0x00


	//----- nvinfo : EIATTR_KPARAM_INFO
	.align		4
.L_4865:
        /*0048*/ 	.byte	0x04, 0x17
        /*004a*/ 	.short	(.L_4867 - .L_4866)
.L_4866:
        /*004c*/ 	.word	0x00000000
        /*0050*/ 	.short	0x000f
        /*0052*/ 	.short	0x0058
        /*0054*/ 	.byte	0x00, 0xf0, 0x11, 0x00


	//----- nvinfo : EIATTR_KPARAM_INFO
	.align		4
.L_4867:
        /*0058*/ 	.byte	0x04, 0x17
        /*005a*/ 	.short	(.L_4869 - .L_4868)
.L_4868:
        /*005c*/ 	.word	0x00000000
        /*0060*/ 	.short	0x000e
        /*0062*/ 	.short	0x0054
        /*0064*/ 	.byte	0x00, 0xf0, 0x11, 0x00


	//----- nvinfo : EIATTR_KPARAM_INFO
	.align		4
.L_4869:
        /*0068*/ 	.byte	0x04, 0x17
        /*006a*/ 	.short	(.L_4871 - .L_4870)
.L_4870:
        /*006c*/ 	.word	0x00000000
        /*0070*/ 	.short	0x000d
        /*0072*/ 	.short	0x0050
        /*0074*/ 	.byte	0x00, 0xf0, 0x11, 0x00


	//----- nvinfo : EIATTR_KPARAM_INFO
	.align		4
.L_4871:
        /*0078*/ 	.byte	0x04, 0x17
        /*007a*/ 	.short	(.L_4873 - .L_4872)
.L_4872:
        /*007c*/ 	.word	0x00000000
        /*0080*/ 	.short	0x000c
        /*0082*/ 	.short	0x004c
        /*0084*/ 	.byte	0x00, 0xf0, 0x11, 0x00


	//----- nvinfo : EIATTR_KPARAM_INFO
	.align		4
.L_4873:
        /*0088*/ 	.byte	0x04, 0x17
        /*008a*/ 	.short	(.L_4875 - .L_4874)
.L_4874:
        /*008c*/ 	.word	0x00000000
        /*0090*/ 	.short	0x000b
        /*0092*/ 	.short	0x0048
        /*0094*/ 	.byte	0x00, 0xf0, 0x11, 0x00


	//----- nvinfo : EIATTR_KPARAM_INFO
	.align		4
.L_4875:
        /*0098*/ 	.byte	0x04, 0x17
        /*009a*/ 	.short	(.L_4877 - .L_4876)
.L_4876:
        /*009c*/ 	.word	0x00000000
        /*00a0*/ 	.short	0x000a
        /*00a2*/ 	.short	0x0040
        /*00a4*/ 	.byte	0x00, 0xf0, 0x21, 0x00


	//----- nvinfo : EIATTR_KPARAM_INFO
	.align		4
.L_4877:
        /*00a8*/ 	.byte	0x04, 0x17
        /*00aa*/ 	.short	(.L_4879 - .L_4878)
.L_4878:
        /*00ac*/ 	.word	0x00000000
        /*00b0*/ 	.short	0x0009
        /*00b2*/ 	.short	0x0038
        /*00b4*/ 	.byte	0x00, 0xf0, 0x21, 0x00


	//----- nvinfo : EIATTR_KPARAM_INFO
	.align		4
.L_4879:
        /*00b8*/ 	.byte	0x04, 0x17
        /*00ba*/ 	.short	(.L_4881 - .L_4880)
.L_4880:
        /*00bc*/ 	.word	0x00000000
        /*00c0*/ 	.short	0x0008
        /*00c2*/ 	.short	0x0034
        /*00c4*/ 	.byte	0x00, 0xf0, 0x11, 0x00


	//----- nvinfo : EIATTR_KPARAM_INFO
	.align		4
.L_4881:
        /*00c8*/ 	.byte	0x04, 0x17
        /*00ca*/ 	.short	(.L_4883 - .L_4882)
.L_4882:
        /*00cc*/ 	.word	0x00000000
        /*00d0*/ 	.short	0x0007
        /*00d2*/ 	.short	0x0030
        /*00d4*/ 	.byte	0x00, 0xf0, 0x11, 0x00


	//----- nvinfo : EIATTR_KPARAM_INFO
	.align		4
.L_4883:
        /*00d8*/ 	.byte	0x04, 0x17
        /*00da*/ 	.short	(.L_4885 - .L_4884)
.L_4884:
        /*00dc*/ 	.word	0x00000000
        /*00e0*/ 	.short	0x0006
        /*00e2*/ 	.short	0x002c
        /*00e4*/ 	.byte	0x00, 0xf0, 0x11, 0x00


	//----- nvinfo : EIATTR_KPARAM_INFO
	.align		4
.L_4885:
        /*00e8*/ 	.byte	0x04, 0x17
        /*00ea*/ 	.short	(.L_4887 - .L_4886)
.L_4886:
        /*00ec*/ 	.word	0x00000000
        /*00f0*/ 	.short	0x0005
        /*00f2*/ 	.short	0x0028
        /*00f4*/ 	.byte	0x00, 0xf0, 0x11, 0x00


	//----- nvinfo : EIATTR_KPARAM_INFO
	.align		4
.L_4887:
        /*00f8*/ 	.byte	0x04, 0x17
        /*00fa*/ 	.short	(.L_4889 - .L_4888)
.L_4888:
        /*00fc*/ 	.word	0x00000000
        /*0100*/ 	.short	0x0004
        /*0102*/ 	.short	0x0020
        /*0104*/ 	.byte	0x00, 0xf0, 0x21, 0x00


	//----- nvinfo : EIATTR_KPARAM_INFO
	.align		4
.L_4889:
        /*0108*/ 	.byte	0x04, 0x17
        /*010a*/ 	.short	(.L_4891 - .L_4890)
.L_4890:
        /*010c*/ 	.word	0x00000000
        /*0110*/ 	.short	0x0003
        /*0112*/ 	.short	0x0018
        /*0114*/ 	.byte	0x00, 0xf0, 0x21, 0x00


	//----- nvinfo : EIATTR_KPARAM_INFO
	.align		4
.L_4891:
        /*0118*/ 	.byte	0x04, 0x17
        /*011a*/ 	.short	(.L_4893 - .L_4892)
.L_4892:
        /*011c*/ 	.word	0x00000000
        /*0120*/ 	.short	0x0002
        /*0122*/ 	.short	0x0010
        /*0124*/ 	.byte	0x00, 0xf0, 0x21, 0x00


	//----- nvinfo : EIATTR_KPARAM_INFO
	.align		4
.L_4893:
        /*0128*/ 	.byte	0x04, 0x17
        /*012a*/ 	.short	(.L_4895 - .L_4894)
.L_4894:
        /*012c*/ 	.word	0x00000000
        /*0130*/ 	.short	0x0001
        /*0132*/ 	.short	0x0008
        /*0134*/ 	.byte	0x00, 0xf0, 0x21, 0x00


	//----- nvinfo : EIATTR_KPARAM_INFO
	.align		4
.L_4895:
        /*0138*/ 	.byte	0x04, 0x17
        /*013a*/ 	.short	(.L_4897 - .L_4896)
.L_4896:
        /*013c*/ 	.word	0x00000000
        /*0140*/ 	.short	0x0000
        /*0142*/ 	.short	0x0000
        /*0144*/ 	.byte	0x00, 0xf0, 0x21, 0x00


	//----- nvinfo : EIATTR_SPARSE_MMA_MASK
	.align		4
.L_4897:
        /*0148*/ 	.byte	0x03, 0x50
        /*014a*/ 	.short	0x0000


	//----- nvinfo : EIATTR_MAXREG_COUNT
	.align		4
        /*014c*/ 	.byte	0x03, 0x1b
        /*014e*/ 	.short	0x00ff


	//----- nvinfo : EIATTR_NUM_BARRIERS
	.align		4
        /*0150*/ 	.byte	0x02, 0x4c
        /*0152*/ 	.byte	0x01
	.zero		1


	//----- nvinfo : EIATTR_MERCURY_ISA_VERSION
	.align		4
        /*0154*/ 	.byte	0x03, 0x5f
        /*0156*/ 	.short	0x0101


	//----- nvinfo : EIATTR_EXIT_INSTR_OFFSETS
	.align		4
        /*0158*/ 	.byte	0x04, 0x1c
        /*015a*/ 	.short	(.L_4899 - .L_4898)


	//   ....[0]....
.L_4898:
        /*015c*/ 	.word	0x000000b0


	//   ....[1]....
        /*0160*/ 	.word	0x00000360


	//   ....[2]....
        /*0164*/ 	.word	0x000042a0


	//   ....[3]....
        /*0168*/ 	.word	0x00004480


	//   ....[4]....
        /*016c*/ 	.word	0x00004520


	//   ....[5]....
        /*0170*/ 	.word	0x00004560


	//----- nvinfo : EIATTR_CRS_STACK_SIZE
	.align		4
.L_4899:
        /*0174*/ 	.byte	0x04, 0x1e
        /*0176*/ 	.short	(.L_4901 - .L_4900)
.L_4900:
        /*0178*/ 	.word	0x00000000


	//----- nvinfo : EIATTR_CBANK_PARAM_SIZE
	.align		4
.L_4901:
        /*017c*/ 	.byte	0x03, 0x19
        /*017e*/ 	.short	0x0074


	//----- nvinfo : EIATTR_PARAM_CBANK
	.align		4
        /*0180*/ 	.byte	0x04, 0x0a
        /*0182*/ 	.short	(.L_4903 - .L_4902)
	.align		4
.L_4902:
        /*0184*/ 	.word	index@(.nv.constant0._Z23gemm_half_q_half_kernelILi1ELi38ELb1ELb1ELi32EEvPK6__halfPKjS4_S2_PS0_iiiiPKtS7_iiiiiibS2_i)
        /*0188*/ 	.short	0x0210
        /*018a*/ 	.short	0x0074


	//----- nvinfo : EIATTR_SW_WAR
	.align		4
.L_4903:
        /*018c*/ 	.byte	0x04, 0x36
        /*018e*/ 	.short	(.L_4905 - .L_4904)
.L_4904:
        /*0190*/ 	.word	0x00000008
.L_4905:


//--------------------- .nv.info._Z23gemm_half_q_half_kernelILi1ELi128ELb1ELb1ELi32EEvPK6__halfPKjS4_S2_PS0_iiiiPKtS7_iiiiiibS2_i --------------------------
	.section	.nv.info._Z23gemm_half_q_half_kernelILi1ELi128ELb1ELb1ELi32EEvPK6__halfPKjS4_S2_PS0_iiiiPKtS7_iiiiiibS2_i,"",@"SHT_CUDA_INFO"
	.sectionflags	@""
	.align	4


	//----- nvinfo : EIATTR_CUDA_API_VERSION
	.align		4
        /*0000*/ 	.byte	0x04, 0x37
        /*0002*/ 	.short	(.L_4907 - .L_4906)
.L_4906:
        /*0004*/ 	.word	0x00000082


	//----- nvinfo : EIATTR_KPARAM_INFO
	.align		4
.L_4907:
        /*0008*/ 	.byte	0x04, 0x17
        /*000a*/ 	.short	(.L_4909 - .L_4908)
.L_4908:
        /*000c*/ 	.word	0x00000000
        /*0010*/ 	.short	0x0013
        /*0012*/ 	.short	0x0070
        /*0014*/ 	.byte	0x00, 0xf0, 0x11, 0x00


	//----- nvinfo : EIATTR_KPARAM_INFO
	.align		4
.L_4909:
        /*0018*/ 	.byte	0x04, 0x17
        /*001a*/ 	.short	(.L_4911 - .L_4910)
.L_4910:
        /*001c*/ 	.word	0x00000000
        /*0020*/ 	.short	0x0012
        /*0022*/ 	.short	0x0068
        /*0024*/ 	.byte	0x00, 0xf0, 0x21, 0x00


	//----- nvinfo : EIATTR_KPARAM_INFO
	.align		4
.L_4911:
        /*0028*/ 	.byte	0x04, 0x17
        /*002a*/ 	.short	(.L_4913 - .L_4912)
.L_4912:
        /*002c*/ 	.word	0x00000000
        /*0030*/ 	.short	0x0011
        /*0032*/ 	.short	0x0060
        /*0034*/ 	.byte	0x00, 0xf0, 0x05, 0x00


	//----- nvinfo : EIATTR_KPARAM_INFO
	.align		4
.L_4913:
        /*0038*/ 	.byte	0x04, 0x17
        /*003a*/ 	.short	(.L_4915 - .L_4914)
.L_4914:
        /*003c*/ 	.word	0x00000000
        /*0040*/ 	.short	0x0010
        /*0042*/ 	.short	0x005c
        /*0044*/ 	.byte	0x00, 0xf0, 0x11, 0x00


	//----- nvinfo : EIATTR_KPARAM_INFO
	.align		4
.L_4915:
        /*0048*/ 	.byte	0x04, 0x17
        /*004a*/ 	.short	(.L_4917 - .L_4916)
.L_4916:
        /*004c*/ 	.word	0x00000000
        /*0050*/ 	.short	0x000f
        /*0052*/ 	.short	0x0058
        /*0054*/ 	.byte	0x00, 0xf0, 0x11, 0x00


	//----- nvinfo : EIATTR_KPARAM_INFO
	.align		4
.L_4917:
        /*0058*/ 	.byte	0x04, 0x17
        /*005a*/ 	.short	(.L_4919 - .L_4918)
.L_4918:
        /*005c*/ 	.word	0x00000000
        /*0060*/ 	.short	0x000e
        /*0062*/ 	.short	0x0054
        /*0064*/ 	.byte	0x00, 0xf0, 0x11, 0x00


	//----- nvinfo : EIATTR_KPARAM_INFO
	.align		4
.L_4919:
        /*0068*/ 	.byte	0x04, 0x17
        /*006a*/ 	.short	(.L_4921 - .L_4920)
.L_4920:
        /*006c*/ 	.word	0x00000000
        /*0070*/ 	.short	0x000d
        /*0072*/ 	.short	0x0050
        /*0074*/ 	.byte	0x00, 0xf0, 0x11, 0x00


	//----- nvinfo : EIATTR_KPARAM_INFO
	.align		4
.L_4921:
        /*0078*/ 	.byte	0x04, 0x17
        /*007a*/ 	.short	(.L_4923 - .L_4922)
.L_4922:
        /*007c*/ 	.word	0x00000000
        /*0080*/ 	.short	0x000c
        /*0082*/ 	.short	0x004c
        /*0084*/ 	.byte	0x00, 0xf0, 0x11, 0x00


	//----- nvinfo : EIATTR_KPARAM_INFO
	.align		4
.L_4923:
        /*0088*/ 	.byte	0x04, 0x17
        /*008a*/ 	.short	(.L_4925 - .L_4924)
.L_4924:
        /*008c*/ 	.word	0x00000000
        /*0090*/ 	.short	0x000b
        /*0092*/ 	.short	0x0048
        /*0094*/ 	.byte	0x00, 0xf0, 0x11, 0x00


	//----- nvinfo : EIATTR_KPARAM_INFO
	.align		4
.L_4925:
        /*0098*/ 	.byte	0x04, 0x17
        /*009a*/ 	.short	(.L_4927 - .L_4926)
.L_4926:
        /*009c*/ 	.word	0x00000000
        /*00a0*/ 	.short	0x000a
        /*00a2*/ 	.short	0x0040
        /*00a4*/ 	.byte	0x00, 0xf0, 0x21, 0x00


	//----- nvinfo : EIATTR_KPARAM_INFO
	.align		4
.L_4927:
        /*00a8*/ 	.byte	0x04, 0x17
        /*00aa*/ 	.short	(.L_4929 - .L_4928)
.L_4928:
        /*00ac*/ 	.word	0x00000000
        /*00b0*/ 	.short	0x0009
        /*00b2*/ 	.short	0x0038
        /*00b4*/ 	.byte	0x00, 0xf0, 0x21, 0x00


	//----- nvinfo : EIATTR_KPARAM_INFO
	.align		4
.L_4929:
        /*00b8*/ 	.byte	0x04, 0x17
        /*00ba*/ 	.short	(.L_4931 - .L_4930)
.L_4930:
        /*00bc*/ 	.word	0x00000000
        /*00c0*/ 	.short	0x0008
        /*00c2*/ 	.short	0x0034
        /*00c4*/ 	.byte	0x00, 0xf0, 0x11, 0x00


	//----- nvinfo : EIATTR_KPARAM_INFO
	.align		4
.L_4931:
        /*00c8*/ 	.byte	0x04, 0x17
        /*00ca*/ 	.short	(.L_4933 - .L_4932)
.L_4932:
        /*00cc*/ 	.word	0x00000000
        /*00d0*/ 	.short	0x0007
        /*00d2*/ 	.short	0x0030
        /*00d4*/ 	.byte	0x00, 0xf0, 0x11, 0x00


	//----- nvinfo : EIATTR_KPARAM_INFO
	.align		4
.L_4933:
        /*00d8*/ 	.byte	0x04, 0x17
        /*00da*/ 	.short	(.L_4935 - .L_4934)
.L_4934:
        /*00dc*/ 	.word	0x00000000
        /*00e0*/ 	.short	0x0006
        /*00e2*/ 	.short	0x002c
        /*00e4*/ 	.byte	0x00, 0xf0, 0x11, 0x00


	//----- nvinfo : EIATTR_KPARAM_INFO
	.align		4
.L_4935:
        /*00e8*/ 	.byte	0x04, 0x17
        /*00ea*/ 	.short	(.L_4937 - .L_4936)
.L_4936:
        /*00ec*/ 	.word	0x00000000
        /*00f0*/ 	.short	0x0005
        /*00f2*/ 	.short	0x0028
        /*00f4*/ 	.byte	0x00, 0xf0, 0x11, 0x00


	//----- nvinfo : EIATTR_KPARAM_INFO
	.align		4
.L_4937:
        /*00f8*/ 	.byte	0x04, 0x17
        /*00fa*/ 	.short	(.L_4939 - .L_4938)
.L_4938:
        /*00fc*/ 	.word	0x00000000
        /*0100*/ 	.short	0x0004
        /*0102*/ 	.short	0x0020
        /*0104*/ 	.byte	0x00, 0xf0, 0x21, 0x00


	//----- nvinfo : EIATTR_KPARAM_INFO
	.align		4
.L_4939:
        /*0108*/ 	.byte	0x04, 0x17
        /*010a*/ 	.short	(.L_4941 - .L_4940)
.L_4940:
        /*010c*/ 	.word	0x00000000
        /*0110*/ 	.short	0x0003
        /*0112*/ 	.short	0x0018
        /*0114*/ 	.byte	0x00, 0xf0, 0x21, 0x00


	//----- nvinfo : EIATTR_KPARAM_INFO
	.align		4
.L_4941:
        /*0118*/ 	.byte	0x04, 0x17
        /*011a*/ 	.short	(.L_4943 - .L_4942)
.L_4942:
        /*011c*/ 	.word	0x00000000
        /*0120*/ 	.short	0x0002
        /*0122*/ 	.short	0x0010
        /*0124*/ 	.byte	0x00, 0xf0, 0x21, 0x00


	//----- nvinfo : EIATTR_KPARAM_INFO
	.align		4
.L_4943:
        /*0128*/ 	.byte	0x04, 0x17
        /*012a*/ 	.short	(.L_4945 - .L_4944)
.L_4944:
        /*012c*/ 	.word	0x00000000
        /*0130*/ 	.short	0x0001
        /*0132*/ 	.short	0x0008
        /*0134*/ 	.byte	0x00, 0xf0, 0x21, 0x00


	//----- nvinfo : EIATTR_KPARAM_INFO
	.align		4
.L_4945:
        /*0138*/ 	.byte	0x04, 0x17
        /*013a*/ 	.short	(.L_4947 - .L_4946)
.L_4946:
        /*013c*/ 	.word	0x00000000
        /*0140*/ 	.short	0x0000
        /*0142*/ 	.short	0x0000
        /*0144*/ 	.byte	0x00, 0xf0, 0x21, 0x00


	//----- nvinfo : EIATTR_SPARSE_MMA_MASK
	.align		4
.L_4947:
        /*0148*/ 	.byte	0x03, 0x50
        /*014a*/ 	.short	0x0000


	//----- nvinfo : EIATTR_MAXREG_COUNT
	.align		4
        /*014c*/ 	.byte	0x03, 0x1b
        /*014e*/ 	.short	0x00ff


	//----- nvinfo : EIATTR_NUM_BARRIERS
	.align		4
        /*0150*/ 	.byte	0x02, 0x4c
        /*0152*/ 	.byte	0x01
	.zero		1


	//----- nvinfo : EIATTR_MERCURY_ISA_VERSION
	.align		4
        /*0154*/ 	.byte	0x03, 0x5f
        /*0156*/ 	.short	0x0101


	//----- nvinfo : EIATTR_EXIT_INSTR_OFFSETS
	.align		4
        /*0158*/ 	.byte	0x04, 0x1c
        /*015a*/ 	.short	(.L_4949 - .L_4948)


	//   ....[0]....
.L_4948:
        /*015c*/ 	.word	0x000000a0


	//   ....[1]....
        /*0160*/ 	.word	0x00000340


	//   ....[2]....
        /*0164*/ 	.word	0x00003ea0


	//   ....[3]....
        /*0168*/ 	.word	0x00004030


	//   ....[4]....
        /*016c*/ 	.word	0x000040d0


	//   ....[5]....
        /*0170*/ 	.word	0x00004110


	//----- nvinfo : EIATTR_CRS_STACK_SIZE
	.align		4
.L_4949:
        /*0174*/ 	.byte	0x04, 0x1e
        /*0176*/ 	.short	(.L_4951 - .L_4950)
.L_4950:
        /*0178*/ 	.word	0x00000000


	//----- nvinfo : EIATTR_CBANK_PARAM_SIZE
	.align		4
.L_4951:
        /*017c*/ 	.byte	0x03, 0x19
        /*017e*/ 	.short	0x0074


	//----- nvinfo : EIATTR_PARAM_CBANK
	.align		4
        /*0180*/ 	.byte	0x04, 0x0a
        /*0182*/ 	.short	(.L_4953 - .L_4952)
	.align		4
.L_4952:
        /*0184*/ 	.word	index@(.nv.constant0._Z23gemm_half_q_half_kernelILi1ELi128ELb1ELb1ELi32EEvPK6__halfPKjS4_S2_PS0_iiiiPKtS7_iiiiiibS2_i)
        /*0188*/ 	.short	0x0210
        /*018a*/ 	.short	0x0074


	//----- nvinfo : EIATTR_SW_WAR
	.align		4
.L_4953:
        /*018c*/ 	.byte	0x04, 0x36
        /*018e*/ 	.short	(.L_4955 - .L_4954)
.L_4954:
        /*0190*/ 	.word	0x00000008
.L_4955:


//--------------------- .nv.callgraph             --------------------------
	.section	.nv.callgraph,"",@"SHT_CUDA_CALLGRAPH"
	.align	4
	.sectionentsize	8
	.align		4
        /*0000*/ 	.word	0x00000000
	.align		4
        /*0004*/ 	.word	0xffffffff
	.align		4
        /*0008*/ 	.word	0x00000000
	.align		4
        /*000c*/ 	.word	0xfffffffe
	.align		4
        /*0010*/ 	.word	0x00000000
	.align		4
        /*0014*/ 	.word	0xfffffffd
	.align		4
        /*0018*/ 	.word	0x00000000
	.align		4
        /*001c*/ 	.word	0xfffffffc


//--------------------- .nv.constant4             --------------------------
	.section	.nv.constant4,"a",@progbits
	.align	8
	.align		8
.nv.constant4:
        /*0000*/ 	.dword	_ZN46_INTERNAL_7054510f_15_unit_exl2_3b_cu_5d0dd9e94cuda3std3__45__cpo5beginE
	.align		8
        /*0008*/ 	.dword	_ZN46_INTERNAL_7054510f_15_unit_exl2_3b_cu_5d0dd9e94cuda3std3__45__cpo3endE
	.align		8
        /*0010*/ 	.dword	_ZN46_INTERNAL_7054510f_15_unit_exl2_3b_cu_5d0dd9e94cuda3std3__45__cpo6cbeginE
	.align		8
        /*0018*/ 	.dword	_ZN46_INTERNAL_7054510f_15_unit_exl2_3b_cu_5d0dd9e94cuda3std3__45__cpo4cendE
	.align		8
        /*0020*/ 	.dword	_ZN46_INTERNAL_7054510f_15_unit_exl2_3b_cu_5d0dd9e94cuda3std3__45__cpo6rbeginE
	.align		8
        /*0028*/ 	.dword	_ZN46_INTERNAL_7054510f_15_unit_exl2_3b_cu_5d0dd9e94cuda3std3__45__cpo4rendE
	.align		8
        /*0030*/ 	.dword	_ZN46_INTERNAL_7054510f_15_unit_exl2_3b_cu_5d0dd9e94cuda3std3__45__cpo7crbeginE
	.align		8
        /*0038*/ 	.dword	_ZN46_INTERNAL_7054510f_15_unit_exl2_3b_cu_5d0dd9e94cuda3std3__45__cpo5crendE
	.align		8
        /*0040*/ 	.dword	_ZN46_INTERNAL_7054510f_15_unit_exl2_3b_cu_5d0dd9e94cuda3std3__448_GLOBAL__N__7054510f_15_unit_exl2_3b_cu_5d0dd9e96ignoreE
	.align		8
        /*0048*/ 	.dword	_ZN46_INTERNAL_7054510f_15_unit_exl2_3b_cu_5d0dd9e94cuda3std3__419piecewise_constructE
	.align		8
        /*0050*/ 	.dword	_ZN46_INTERNAL_7054510f_15_unit_exl2_3b_cu_5d0dd9e94cuda3std3__48in_placeE
	.align		8
        /*0058*/ 	.dword	_ZN46_INTERNAL_7054510f_15_unit_exl2_3b_cu_5d0dd9e94cuda3std3__420unreachable_sentinelE
	.align		8
        /*0060*/ 	.dword	_ZN46_INTERNAL_7054510f_15_unit_exl2_3b_cu_5d0dd9e94cuda3std6ranges3__45__cpo4swapE
	.align		8
        /*0068*/ 	.dword	_ZN46_INTERNAL_7054510f_15_unit_exl2_3b_cu_5d0dd9e94cuda3std6ranges3__45__cpo9iter_moveE
	.align		8
        /*0070*/ 	.dword	_ZN46_INTERNAL_7054510f_15_unit_exl2_3b_cu_5d0dd9e94cuda3std6ranges3__45__cpo5beginE
	.align		8
        /*0078*/ 	.dword	_ZN46_INTERNAL_7054510f_15_unit_exl2_3b_cu_5d0dd9e94cuda3std6ranges3__45__cpo3endE
	.align		8
        /*0080*/ 	.dword	_ZN46_INTERNAL_7054510f_15_unit_exl2_3b_cu_5d0dd9e94cuda3std6ranges3__45__cpo6cbeginE
	.align		8
        /*0088*/ 	.dword	_ZN46_INTERNAL_7054510f_15_unit_exl2_3b_cu_5d0dd9e94cuda3std6ranges3__45__cpo4cendE
	.align		8
        /*0090*/ 	.dword	_ZN46_INTERNAL_7054510f_15_unit_exl2_3b_cu_5d0dd9e94cuda3std6ranges3__45__cpo7advanceE
	.align		8
        /*0098*/ 	.dword	_ZN46_INTERNAL_7054510f_15_unit_exl2_3b_cu_5d0dd9e94cuda3std6ranges3__45__cpo9iter_swapE
	.align		8
        /*00a0*/ 	.dword	_ZN46_INTERNAL_7054510f_15_unit_exl2_3b_cu_5d0dd9e94cuda3std6ranges3__45__cpo4nextE
	.align		8
        /*00a8*/ 	.dword	_ZN46_INTERNAL_7054510f_15_unit_exl2_3b_cu_5d0dd9e94cuda3std6ranges3__45__cpo4prevE
	.align		8
        /*00b0*/ 	.dword	_ZN46_INTERNAL_7054510f_15_unit_exl2_3b_cu_5d0dd9e94cuda3std6ranges3__45__cpo4dataE
	.align		8
        /*00b8*/ 	.dword	_ZN46_INTERNAL_7054510f_15_unit_exl2_3b_cu_5d0dd9e94cuda3std6ranges3__45__cpo5cdataE
	.align		8
        /*00c0*/ 	.dword	_ZN46_INTERNAL_7054510f_15_unit_exl2_3b_cu_5d0dd9e94cuda3std6ranges3__45__cpo4sizeE
	.align		8
        /*00c8*/ 	.dword	_ZN46_INTERNAL_7054510f_15_unit_exl2_3b_cu_5d0dd9e94cuda3std6ranges3__45__cpo5ssizeE
	.align		8
        /*00d0*/ 	.dword	_ZN46_INTERNAL_7054510f_15_unit_exl2_3b_cu_5d0dd9e94cuda3std6ranges3__45__cpo8distanceE
	.align		8
        /*00d8*/ 	.dword	_ZN46_INTERNAL_7054510f_15_unit_exl2_3b_cu_5d0dd9e96thrust23THRUST_300001_SM_900_NS6system6detail10sequential3seqE


//--------------------- .text._Z23gemm_half_q_half_kernelILi4ELi190ELb1ELb1ELi64EEvPK6__halfPKjS4_S2_PS0_iiiiPKtS7_iiiiiibS2_i --------------------------
	.section	.text._Z23gemm_half_q_half_kernelILi4ELi190ELb1ELb1ELi64EEvPK6__halfPKjS4_S2_PS0_iiiiPKtS7_iiiiiibS2_i,"ax",@progbits
	.align	128
        .global         _Z23gemm_half_q_half_kernelILi4ELi190ELb1ELb1ELi64EEvPK6__halfPKjS4_S2_PS0_iiiiPKtS7_iiiiiibS2_i
        .type           _Z23gemm_half_q_half_kernelILi4ELi190ELb1ELb1ELi64EEvPK6__halfPKjS4_S2_PS0_iiiiPKtS7_iiiiiibS2_i,@function
        .size           _Z23gemm_half_q_half_kernelILi4ELi190ELb1ELb1ELi64EEvPK6__halfPKjS4_S2_PS0_iiiiPKtS7_iiiiiibS2_i,(.L_x_5184 - _Z23gemm_half_q_half_kernelILi4ELi190ELb1ELb1ELi64EEvPK6__halfPKjS4_S2_PS0_iiiiPKtS7_iiiiiibS2_i)
        .other          _Z23gemm_half_q_half_kernelILi4ELi190ELb1ELb1ELi64EEvPK6__halfPKjS4_S2_PS0_iiiiPKtS7_iiiiiibS2_i,@"STO_CUDA_ENTRY STV_DEFAULT"
_Z23gemm_half_q_half_kernelILi4ELi190ELb1ELb1ELi64EEvPK6__halfPKjS4_S2_PS0_iiiiPKtS7_iiiiiibS2_i:
.text._Z23gemm_half_q_half_kernelILi4ELi190ELb1ELb1ELi64EEvPK6__halfPKjS4_S2_PS0_iiiiPKtS7_iiiiiibS2_i:
[----:B------:R-:W0:Y:S01]  /*0000*/  LDC R1, c[0x0][0x28] ;  /* 0x00000a00ff017b82 */ /* 0x000e220000000800 */
[----:B------:R-:W1:Y:S07]  /*0010*/  S2R R2, SR_CTAID.Y ;  /* 0x0000000000027919 */ /* 0x000e6e0000002600 */
[----:B------:R-:W1:Y:S01]  /*0020*/  LDC R97, c[0x0][0x238] ;  /* 0x00008e00ff617b82 */ /* 0x000e620000000800 */
[----:B------:R-:W-:Y:S01]  /*0030*/  ULDC.64 UR6, c[0x0][0x208] ;  /* 0x0000820000067ab9 */ /* 0x000fe20000000a00 */
[----:B0-----:R-:W-:Y:S01]  /*0040*/  IADD3 R1, R1, -0x10, RZ ;  /* 0xfffffff001017810 */ /* 0x001fe20007ffe0ff */
[----:B------:R-:W0:Y:S01]  /*0050*/  S2R R4, SR_TID.X ;  /* 0x0000000000047919 */ /* 0x000e220000002100 */
[----:B------:R-:W-:-:S02]  /*0060*/  PRMT R93, RZ, 0x7610, R93 ;  /* 0x00007610ff5d7816 */ /* 0x000fc4000000005d */
[----:B------:R-:W-:Y:S01]  /*0070*/  PRMT R92, RZ, 0x7610, R92 ;  /* 0x00007610ff5c7816 */ /* 0x000fe2000000005c */
[----:B------:R-:W0:Y:S01]  /*0080*/  S2R R3, SR_CTAID.X ;  /* 0x0000000000037919 */ /* 0x000e220000002500 */
[----:B------:R-:W2:Y:S01]  /*0090*/  LDC R6, c[0x0][0x240] ;  /* 0x00009000ff067b82 */ /* 0x000ea20000000800 */
[----:B------:R-:W-:Y:S01]  /*00a0*/  PRMT R91, RZ, 0x7610, R91 ;  /* 0x00007610ff5b7816 */ /* 0x000fe2000000005b */
[----:B------:R-:W3:Y:S01]  /*00b0*/  S2R R0, SR_CTAID.Z ;  /* 0x0000000000007919 */ /* 0x000ee20000002700 */
[----:B------:R-:W-:Y:S01]  /*00c0*/  PRMT R90, RZ, 0x7610, R90 ;  /* 0x00007610ff5a7816 */ /* 0x000fe2000000005a */
[----:B-1----:R-:W-:-:S05]  /*00d0*/  IMAD R97, R2, -0x4, R97 ;  /* 0xfffffffc02617824 */ /* 0x002fca00078e0261 */
[C---:B------:R-:W-:Y:S02]  /*00e0*/  ISETP.GE.AND P1, PT, R97.reuse, 0x1, PT ;  /* 0x000000016100780c */ /* 0x040fe40003f26270 */
[----:B------:R-:W-:Y:S02]  /*00f0*/  VIMNMX R96, R97, 0x4, PT ;  /* 0x0000000461607848 */ /* 0x000fe40003fe0100 */
[----:B0-----:R-:W-:Y:S02]  /*0100*/  LEA R10, R3, R4, 0x6 ;  /* 0x00000004030a7211 */ /* 0x001fe400078e30ff */
[----:B------:R-:W-:Y:S02]  /*0110*/  PRMT R3, RZ, 0x7610, R3 ;  /* 0x00007610ff037816 */ /* 0x000fe40000000003 */
[----:B---3--:R-:W-:Y:S02]  /*0120*/  SHF.L.U32 R95, R0, 0x6, RZ ;  /* 0x00000006005f7819 */ /* 0x008fe400000006ff */
[----:B------:R-:W-:-:S02]  /*0130*/  SHF.L.U32 R10, R10, 0x2, RZ ;  /* 0x000000020a0a7819 */ /* 0x000fc400000006ff */
[----:B--2---:R-:W-:Y:S01]  /*0140*/  VIADDMNMX R94, R95, 0x40, R6, PT ;  /* 0x000000405f5e7846 */ /* 0x004fe20003800106 */
[----:B------:R-:W-:Y:S06]  /*0150*/  @!P1 BRA `(.L_x_0) ;  /* 0x0000000000709947 */ /* 0x000fec0003800000 */
[----:B------:R-:W0:Y:S02]  /*0160*/  LDC.64 R8, c[0x0][0x278] ;  /* 0x00009e00ff087b82 */ /* 0x000e240000000a00 */
[----:B0-----:R-:W2:Y:S01]  /*0170*/  LDG.E.U16 R92, desc[UR6][R8.64] ;  /* 0x00000006085c7981 */ /* 0x001ea2000c1e1500 */
[----:B------:R-:W-:Y:S02]  /*0180*/  ISETP.GE.AND P0, PT, R96, 0x2, PT ;  /* 0x000000026000780c */ /* 0x000fe40003f06270 */
[----:B--2---:R-:W-:-:S11]  /*0190*/  PRMT R3, R92, 0x7610, R3 ;  /* 0x000076105c037816 */ /* 0x004fd60000000003 */
[----:B------:R-:W-:Y:S05]  /*01a0*/  @!P0 BRA `(.L_x_0) ;  /* 0x00000000005c8947 */ /* 0x000fea0003800000 */
[----:B------:R-:W0:Y:S08]  /*01b0*/  LDC R11, c[0x0][0x280] ;  /* 0x0000a000ff0b7b82 */ /* 0x000e300000000800 */
[----:B------:R-:W1:Y:S01]  /*01c0*/  LDC.64 R8, c[0x0][0x278] ;  /* 0x00009e00ff087b82 */ /* 0x000e620000000a00 */
[----:B0-----:R-:W-:Y:S02]  /*01d0*/  SHF.R.S32.HI R5, RZ, 0x1f, R11 ;  /* 0x0000001fff057819 */ /* 0x001fe4000001140b */
[----:B------:R-:W-:-:S02]  /*01e0*/  SHF.L.U32 R13, R11, 0x1, RZ ;  /* 0x000000010b0d7819 */ /* 0x000fc400000006ff */
[----:B------:R-:W-:Y:S02]  /*01f0*/  SHF.L.U64.HI R7, R11, 0x1, R5 ;  /* 0x000000010b077819 */ /* 0x000fe40000010205 */
[----:B-1----:R-:W-:-:S04]  /*0200*/  IADD3 R8, P0, R13, R8, RZ ;  /* 0x000000080d087210 */ /* 0x002fc80007f1e0ff */
[----:B------:R-:W-:-:S05]  /*0210*/  IADD3.X R9, R7, R9, RZ, P0, !PT ;  /* 0x0000000907097210 */ /* 0x000fca00007fe4ff */
[----:B------:R-:W2:Y:S01]  /*0220*/  LDG.E.U16 R91, desc[UR6][R8.64] ;  /* 0x00000006085b7981 */ /* 0x000ea2000c1e1500 */
[----:B------:R-:W-:Y:S02]  /*0230*/  ISETP.NE.AND P0, PT, R96, 0x2, PT ;  /* 0x000000026000780c */ /* 0x000fe40003f05270 */
[----:B------:R-:W-:Y:S02]  /*0240*/  PRMT R90, RZ, 0x7610, R90 ;  /* 0x00007610ff5a7816 */ /* 0x000fe4000000005a */
[----:B--2---:R-:W-:-:S09]  /*0250*/  LOP3.LUT R3, R91, R92, RZ, 0xfc, !PT ;  /* 0x0000005c5b037212 */ /* 0x004fd200078efcff */
[----:B------:R-:W-:Y:S05]  /*0260*/  @!P0 BRA `(.L_x_0) ;  /* 0x00000000002c8947 */ /* 0x000fea0003800000 */
[----:B------:R-:W-:Y:S02]  /*0270*/  ISETP.GE.AND P0, PT, R96, 0x4, PT ;  /* 0x000000046000780c */ /* 0x000fe40003f06270 */
[----:B------:R-:W-:-:S04]  /*0280*/  IADD3 R12, P2, R8, R13, RZ ;  /* 0x0000000d080c7210 */ /* 0x000fc80007f5e0ff */
[----:B------:R-:W-:Y:S02]  /*0290*/  IADD3.X R13, R9, R7, RZ, P2, !PT ;  /* 0x00000007090d7210 */ /* 0x000fe400017fe4ff */
[----:B------:R-:W-:-:S03]  /*02a0*/  PRMT R90, RZ, 0x7610, R90 ;  /* 0x00007610ff5a7816 */ /* 0x000fc6000000005a */
[----:B------:R-:W2:Y:S02]  /*02b0*/  LDG.E.U16 R93, desc[UR6][R12.64] ;  /* 0x000000060c5d7981 */ /* 0x000ea4000c1e1500 */
[----:B------:R-:W-:-:S04]  /*02c0*/  @P0 LEA R8, P2, R11, R8, 0x2 ;  /* 0x000000080b080211 */ /* 0x000fc800078410ff */
[----:B------:R-:W-:-:S05]  /*02d0*/  @P0 LEA.HI.X R9, R11, R9, R5, 0x2, P2 ;  /* 0x000000090b090211 */ /* 0x000fca00010f1405 */
[----:B------:R-:W3:Y:S01]  /*02e0*/  @P0 LDG.E.U16 R90, desc[UR6][R8.64] ;  /* 0x00000006085a0981 */ /* 0x000ee2000c1e1500 */
[----:B--2---:R-:W-:-:S04]  /*02f0*/  LOP3.LUT R3, R93, R3, RZ, 0xfc, !PT ;  /* 0x000000035d037212 */ /* 0x004fc800078efcff */
[----:B---3--:R-:W-:-:S04]  /*0300*/  @P0 LOP3.LUT R5, R90, R3, RZ, 0xfc, !PT ;  /* 0x000000035a050212 */ /* 0x008fc800078efcff */
[----:B------:R-:W-:-:S07]  /*0310*/  @P0 PRMT R3, R5, 0x7610, R3 ;  /* 0x0000761005030816 */ /* 0x000fce0000000003 */
.L_x_0:
[----:B------:R-:W-:-:S04]  /*0320*/  PRMT R3, R3, 0x9910, RZ ;  /* 0x0000991003037816 */ /* 0x000fc800000000ff */
[----:B------:R-:W-:-:S13]  /*0330*/  ISETP.NE.AND P0, PT, R3, RZ, PT ;  /* 0x000000ff0300720c */ /* 0x000fda0003f05270 */
[----:B------:R-:W-:Y:S05]  /*0340*/  @!P0 EXIT ;  /* 0x000000000000894d */ /* 0x000fea0003800000 */
[----:B------:R-:W-:Y:S01]  /*0350*/  IADD3 R24, R95, R4, RZ ;  /* 0x000000045f187210 */ /* 0x000fe20007ffe0ff */
[----:B------:R-:W-:Y:S03]  /*0360*/  BSSY B0, `(.L_x_1) ;  /* 0x00000b4000007945 */ /* 0x000fe60003800000 */
[----:B------:R-:W-:-:S13]  /*0370*/  ISETP.GE.OR P0, PT, R24, R94, !P1 ;  /* 0x0000005e1800720c */ /* 0x000fda0004f06670 */
[----:B------:R-:W-:Y:S05]  /*0380*/  @P0 BRA `(.L_x_2) ;  /* 0x0000000800c40947 */ /* 0x000fea0003800000 */
[----:B------:R-:W-:Y:S01]  /*0390*/  ULDC.64 UR4, c[0x0][0x250] ;  /* 0x0000940000047ab9 */ /* 0x000fe20000000a00 */
[----:B------:R-:W-:Y:S02]  /*03a0*/  SHF.R.S32.HI R26, RZ, 0x1f, R24 ;  /* 0x0000001fff1a7819 */ /* 0x000fe40000011418 */
[----:B------:R-:W-:-:S04]  /*03b0*/  ISETP.NE.U32.AND P0, PT, RZ, UR4, PT ;  /* 0x00000004ff007c0c */ /* 0x000fc8000bf05070 */
[----:B------:R-:W-:-:S13]  /*03c0*/  ISETP.NE.AND.EX P0, PT, RZ, UR5, PT, P0 ;  /* 0x00000005ff007c0c */ /* 0x000fda000bf05300 */
[----:B------:R-:W-:Y:S05]  /*03d0*/  @!P0 BRA `(.L_x_3) ;  /* 0x0000000400608947 */ /* 0x000fea0003800000 */
[----:B------:R-:W-:-:S04]  /*03e0*/  LEA R8, P0, R24, UR4, 0x1 ;  /* 0x0000000418087c11 */ /* 0x000fc8000f8008ff */
[----:B------:R-:W-:-:S05]  /*03f0*/  LEA.HI.X R9, R24, UR5, R26, 0x1, P0 ;  /* 0x0000000518097c11 */ /* 0x000fca00080f0c1a */
[----:B------:R0:W5:Y:S01]  /*0400*/  LDG.E.U16.CONSTANT R26, desc[UR6][R8.64] ;  /* 0x00000006081a7981 */ /* 0x000162000c1e9500 */
[----:B------:R-:W-:Y:S01]  /*0410*/  ISETP.GT.AND P2, PT, R96, 0x3, PT ;  /* 0x000000036000780c */ /* 0x000fe20003f44270 */
[----:B------:R-:W-:Y:S01]  /*0420*/  HFMA2.MMA R5, -RZ, RZ, 0, 0 ;  /* 0x00000000ff057435 */ /* 0x000fe200000001ff */
[----:B------:R-:W-:Y:S01]  /*0430*/  MOV R3, 0x400 ;  /* 0x0000040000037802 */ /* 0x000fe20000000f00 */
[----:B------:R-:W1:Y:S01]  /*0440*/  S2R R12, SR_CgaCtaId ;  /* 0x00000000000c7919 */ /* 0x000e620000008800 */
[----:B------:R-:W-:Y:S02]  /*0450*/  PLOP3.LUT P0, PT, PT, PT, PT, 0x80, 0x0 ;  /* 0x000000000000781c */ /* 0x000fe40003f0f070 */
[----:B-1----:R-:W-:-:S07]  /*0460*/  LEA R3, R12, R3, 0x18 ;  /* 0x000000030c037211 */ /* 0x002fce00078ec0ff */
[----:B0-----:R-:W-:Y:S05]  /*0470*/  @!P2 BRA `(.L_x_4) ;  /* 0x0000000000a0a947 */ /* 0x001fea0003800000 */
[----:B------:R-:W-:Y:S01]  /*0480*/  PLOP3.LUT P0, PT, PT, PT, PT, 0x8, 0x0 ;  /* 0x000000000000781c */ /* 0x000fe20003f0e170 */
[----:B------:R-:W-:Y:S01]  /*0490*/  ULDC.64 UR4, c[0x0][0x210] ;  /* 0x0000840000047ab9 */ /* 0x000fe20000000a00 */
[----:B------:R-:W-:-:S11]  /*04a0*/  IADD3 R18, R96, -0x3, RZ ;  /* 0xfffffffd60127810 */ /* 0x000fd60007ffe0ff */
.L_x_5:
[----:B0-----:R-:W-:-:S04]  /*04b0*/  LEA R7, R2, R5, 0x2 ;  /* 0x0000000502077211 */ /* 0x001fc800078e10ff */
[C---:B------:R-:W-:Y:S01]  /*04c0*/  IADD3 R9, R7.reuse, 0x1, RZ ;  /* 0x0000000107097810 */ /* 0x040fe20007ffe0ff */
[CC--:B------:R-:W-:Y:S01]  /*04d0*/  IMAD R8, R7.reuse, R6.reuse, RZ ;  /* 0x0000000607087224 */ /* 0x0c0fe200078e02ff */
[C---:B------:R-:W-:Y:S02]  /*04e0*/  IADD3 R11, R7.reuse, 0x2, RZ ;  /* 0x00000002070b7810 */ /* 0x040fe40007ffe0ff */
[----:B------:R-:W-:Y:S01]  /*04f0*/  IADD3 R13, R7, 0x3, RZ ;  /* 0x00000003070d7810 */ /* 0x000fe20007ffe0ff */
[----:B------:R-:W-:Y:S01]  /*0500*/  IMAD R7, R9, R6, RZ ;  /* 0x0000000609077224 */ /* 0x000fe200078e02ff */
[----:B-----5:R-:W-:Y:S01]  /*0510*/  IADD3 R12, P2, R26, R8, RZ ;  /* 0x000000081a0c7210 */ /* 0x020fe20007f5e0ff */
[-C--:B------:R-:W-:Y:S02]  /*0520*/  IMAD R11, R11, R6.reuse, RZ ;  /* 0x000000060b0b7224 */ /* 0x080fe400078e02ff */
[----:B------:R-:W-:Y:S01]  /*0530*/  IMAD R13, R13, R6, RZ ;  /* 0x000000060d0d7224 */ /* 0x000fe200078e02ff */
[----:B------:R-:W-:-:S02]  /*0540*/  LEA.HI.X.SX32 R9, R8, RZ, 0x1, P2 ;  /* 0x000000ff08097211 */ /* 0x000fc400010f0eff */
[----:B------:R-:W-:Y:S02]  /*0550*/  LEA R8, P2, R12, UR4, 0x1 ;  /* 0x000000040c087c11 */ /* 0x000fe4000f8408ff */
[C---:B------:R-:W-:Y:S02]  /*0560*/  IADD3 R19, P3, R26.reuse, R7, RZ ;  /* 0x000000071a137210 */ /* 0x040fe40007f7e0ff */
[C---:B------:R-:W-:Y:S02]  /*0570*/  IADD3 R15, P4, R26.reuse, R11, RZ ;  /* 0x0000000b1a0f7210 */ /* 0x040fe40007f9e0ff */
[----:B------:R-:W-:Y:S02]  /*0580*/  IADD3 R17, P5, R26, R13, RZ ;  /* 0x0000000d1a117210 */ /* 0x000fe40007fbe0ff */
[----:B------:R-:W-:Y:S02]  /*0590*/  LEA.HI.X R9, R12, UR5, R9, 0x1, P2 ;  /* 0x000000050c097c11 */ /* 0x000fe400090f0c09 */
[----:B------:R-:W-:-:S02]  /*05a0*/  LEA.HI.X.SX32 R24, R7, RZ, 0x1, P3 ;  /* 0x000000ff07187211 */ /* 0x000fc400018f0eff */
[----:B------:R-:W-:Y:S01]  /*05b0*/  LEA.HI.X.SX32 R22, R11, RZ, 0x1, P4 ;  /* 0x000000ff0b167211 */ /* 0x000fe200020f0eff */
[----:B------:R-:W2:Y:S01]  /*05c0*/  LDG.E.U16.CONSTANT R8, desc[UR6][R8.64] ;  /* 0x0000000608087981 */ /* 0x000ea2000c1e9500 */
[----:B------:R-:W-:Y:S02]  /*05d0*/  LEA.HI.X.SX32 R20, R13, RZ, 0x1, P5 ;  /* 0x000000ff0d147211 */ /* 0x000fe400028f0eff */
[----:B------:R-:W-:Y:S02]  /*05e0*/  LEA R12, P2, R19, UR4, 0x1 ;  /* 0x00000004130c7c11 */ /* 0x000fe4000f8408ff */
[----:B------:R-:W-:Y:S02]  /*05f0*/  LEA R14, P3, R15, UR4, 0x1 ;  /* 0x000000040f0e7c11 */ /* 0x000fe4000f8608ff */
[----:B------:R-:W-:Y:S02]  /*0600*/  LEA R16, P4, R17, UR4, 0x1 ;  /* 0x0000000411107c11 */ /* 0x000fe4000f8808ff */
[----:B------:R-:W-:-:S02]  /*0610*/  LEA.HI.X R13, R19, UR5, R24, 0x1, P2 ;  /* 0x00000005130d7c11 */ /* 0x000fc400090f0c18 */
[----:B------:R-:W-:Y:S02]  /*0620*/  LEA.HI.X R15, R15, UR5, R22, 0x1, P3 ;  /* 0x000000050f0f7c11 */ /* 0x000fe400098f0c16 */
[----:B------:R-:W-:Y:S01]  /*0630*/  LEA.HI.X R17, R17, UR5, R20, 0x1, P4 ;  /* 0x0000000511117c11 */ /* 0x000fe2000a0f0c14 */
[----:B------:R-:W3:Y:S04]  /*0640*/  LDG.E.U16.CONSTANT R12, desc[UR6][R12.64] ;  /* 0x000000060c0c7981 */ /* 0x000ee8000c1e9500 */
[----:B------:R-:W4:Y:S04]  /*0650*/  LDG.E.U16.CONSTANT R14, desc[UR6][R14.64] ;  /* 0x000000060e0e7981 */ /* 0x000f28000c1e9500 */
[----:B------:R-:W4:Y:S01]  /*0660*/  LDG.E.U16.CONSTANT R16, desc[UR6][R16.64] ;  /* 0x0000000610107981 */ /* 0x000f22000c1e9500 */
[----:B------:R-:W-:-:S04]  /*0670*/  LEA R7, R5, R3, 0x7 ;  /* 0x0000000305077211 */ /* 0x000fc800078e38ff */
[----:B------:R-:W-:Y:S02]  /*0680*/  LEA R7, R4, R7, 0x1 ;  /* 0x0000000704077211 */ /* 0x000fe400078e08ff */
[----:B------:R-:W-:-:S04]  /*0690*/  IADD3 R5, R5, 0x4, RZ ;  /* 0x0000000405057810 */ /* 0x000fc80007ffe0ff */
[----:B------:R-:W-:Y:S01]  /*06a0*/  ISETP.GE.AND P2, PT, R5, R18, PT ;  /* 0x000000120500720c */ /* 0x000fe20003f46270 */
[----:B--2---:R0:W-:Y:S04]  /*06b0*/  STS.U16 [R7], R8 ;  /* 0x0000000807007388 */ /* 0x0041e80000000400 */
[----:B---3--:R0:W-:Y:S04]  /*06c0*/  STS.U16 [R7+0x80], R12 ;  /* 0x0000800c07007388 */ /* 0x0081e80000000400 */
[----:B----4-:R0:W-:Y:S04]  /*06d0*/  STS.U16 [R7+0x100], R14 ;  /* 0x0001000e07007388 */ /* 0x0101e80000000400 */
[----:B------:R0:W-:Y:S01]  /*06e0*/  STS.U16 [R7+0x180], R16 ;  /* 0x0001801007007388 */ /* 0x0001e20000000400 */
[----:B------:R-:W-:Y:S05]  /*06f0*/  @!P2 BRA `(.L_x_5) ;  /* 0xfffffffc006ca947 */ /* 0x000fea000383ffff */
.L_x_4:
[----:B0-----:R-:W-:-:S04]  /*0700*/  IADD3 R7, R96, -R5, RZ ;  /* 0x8000000560077210 */ /* 0x001fc80007ffe0ff */
[----:B------:R-:W-:-:S13]  /*0710*/  ISETP.GT.AND P2, PT, R7, 0x1, PT ;  /* 0x000000010700780c */ /* 0x000fda0003f44270 */
[----:B------:R-:W-:Y:S05]  /*0720*/  @!P2 BRA `(.L_x_6) ;  /* 0x000000000054a947 */ /* 0x000fea0003800000 */
[----:B------:R-:W-:Y:S01]  /*0730*/  LEA R7, R2, R5, 0x2 ;  /* 0x0000000502077211 */ /* 0x000fe200078e10ff */
[----:B------:R-:W-:-:S03]  /*0740*/  ULDC.64 UR4, c[0x0][0x210] ;  /* 0x0000840000047ab9 */ /* 0x000fc60000000a00 */
[C---:B------:R-:W-:Y:S01]  /*0750*/  IADD3 R9, R7.reuse, 0x1, RZ ;  /* 0x0000000107097810 */ /* 0x040fe20007ffe0ff */
[----:B------:R-:W-:-:S04]  /*0760*/  IMAD R7, R7, R6, RZ ;  /* 0x0000000607077224 */ /* 0x000fc800078e02ff */
[----:B------:R-:W-:Y:S01]  /*0770*/  IMAD R9, R9, R6, RZ ;  /* 0x0000000609097224 */ /* 0x000fe200078e02ff */
[----:B-----5:R-:W-:-:S04]  /*0780*/  IADD3 R13, P0, R26, R7, RZ ;  /* 0x000000071a0d7210 */ /* 0x020fc80007f1e0ff */
[----:B------:R-:W-:Y:S02]  /*0790*/  IADD3 R11, P2, R26, R9, RZ ;  /* 0x000000091a0b7210 */ /* 0x000fe40007f5e0ff */
[----:B------:R-:W-:Y:S02]  /*07a0*/  LEA.HI.X.SX32 R16, R7, RZ, 0x1, P0 ;  /* 0x000000ff07107211 */ /* 0x000fe400000f0eff */
[----:B------:R-:W-:Y:S02]  /*07b0*/  LEA R8, P0, R13, UR4, 0x1 ;  /* 0x000000040d087c11 */ /* 0x000fe4000f8008ff */
[----:B------:R-:W-:Y:S02]  /*07c0*/  LEA.HI.X.SX32 R14, R9, RZ, 0x1, P2 ;  /* 0x000000ff090e7211 */ /* 0x000fe400010f0eff */
[----:B------:R-:W-:Y:S02]  /*07d0*/  LEA R12, P2, R11, UR4, 0x1 ;  /* 0x000000040b0c7c11 */ /* 0x000fe4000f8408ff */
[----:B------:R-:W-:-:S02]  /*07e0*/  LEA.HI.X R9, R13, UR5, R16, 0x1, P0 ;  /* 0x000000050d097c11 */ /* 0x000fc400080f0c10 */
[----:B------:R-:W-:-:S03]  /*07f0*/  LEA.HI.X R13, R11, UR5, R14, 0x1, P2 ;  /* 0x000000050b0d7c11 */ /* 0x000fc600090f0c0e */
[----:B------:R-:W2:Y:S04]  /*0800*/  LDG.E.U16.CONSTANT R8, desc[UR6][R8.64] ;  /* 0x0000000608087981 */ /* 0x000ea8000c1e9500 */
[----:B------:R-:W3:Y:S01]  /*0810*/  LDG.E.U16.CONSTANT R12, desc[UR6][R12.64] ;  /* 0x000000060c0c7981 */ /* 0x000ee2000c1e9500 */
[C---:B------:R-:W-:Y:S02]  /*0820*/  LEA R7, R5.reuse, R3, 0x7 ;  /* 0x0000000305077211 */ /* 0x040fe400078e38ff */
[----:B------:R-:W-:Y:S02]  /*0830*/  PLOP3.LUT P0, PT, PT, PT, PT, 0x8, 0x0 ;  /* 0x000000000000781c */ /* 0x000fe40003f0e170 */
[----:B------:R-:W-:Y:S02]  /*0840*/  LEA R7, R4, R7, 0x1 ;  /* 0x0000000704077211 */ /* 0x000fe400078e08ff */
[----:B------:R-:W-:-:S03]  /*0850*/  IADD3 R5, R5, 0x2, RZ ;  /* 0x0000000205057810 */ /* 0x000fc60007ffe0ff */
[----:B--2---:R0:W-:Y:S04]  /*0860*/  STS.U16 [R7], R8 ;  /* 0x0000000807007388 */ /* 0x0041e80000000400 */
[----:B---3--:R0:W-:Y:S02]  /*0870*/  STS.U16 [R7+0x80], R12 ;  /* 0x0000800c07007388 */ /* 0x0081e40000000400 */
.L_x_6:
[----:B------:R-:W-:-:S13]  /*0880*/  ISETP.LT.OR P0, PT, R5, R96, P0 ;  /* 0x000000600500720c */ /* 0x000fda0000701670 */
[----:B------:R-:W-:Y:S05]  /*0890*/  @!P0 BRA `(.L_x_2) ;  /* 0x0000000400808947 */ /* 0x000fea0003800000 */
[----:B0-----:R-:W-:Y:S01]  /*08a0*/  LEA R7, R2, R5, 0x2 ;  /* 0x0000000502077211 */ /* 0x001fe200078e10ff */
[----:B------:R-:W-:-:S04]  /*08b0*/  ULDC.64 UR4, c[0x0][0x210] ;  /* 0x0000840000047ab9 */ /* 0x000fc80000000a00 */
[----:B------:R-:W-:-:S05]  /*08c0*/  IMAD R7, R7, R6, RZ ;  /* 0x0000000607077224 */ /* 0x000fca00078e02ff */
[----:B-----5:R-:W-:-:S04]  /*08d0*/  IADD3 R8, P0, R26, R7, RZ ;  /* 0x000000071a087210 */ /* 0x020fc80007f1e0ff */
[----:B------:R-:W-:Y:S02]  /*08e0*/  LEA.HI.X.SX32 R7, R7, RZ, 0x1, P0 ;  /* 0x000000ff07077211 */ /* 0x000fe400000f0eff */
[----:B------:R-:W-:-:S04]  /*08f0*/  LEA R6, P0, R8, UR4, 0x1 ;  /* 0x0000000408067c11 */ /* 0x000fc8000f8008ff */
[----:B------:R-:W-:-:S05]  /*0900*/  LEA.HI.X R7, R8, UR5, R7, 0x1, P0 ;  /* 0x0000000508077c11 */ /* 0x000fca00080f0c07 */
[----:B------:R-:W2:Y:S01]  /*0910*/  LDG.E.U16.CONSTANT R6, desc[UR6][R6.64] ;  /* 0x0000000606067981 */ /* 0x000ea2000c1e9500 */
[----:B------:R-:W-:-:S04]  /*0920*/  LEA R3, R5, R3, 0x7 ;  /* 0x0000000305037211 */ /* 0x000fc800078e38ff */
[----:B------:R-:W-:-:S05]  /*0930*/  LEA R3, R4, R3, 0x1 ;  /* 0x0000000304037211 */ /* 0x000fca00078e08ff */
[----:B--2---:R2:W-:Y:S01]  /*0940*/  STS.U16 [R3], R6 ;  /* 0x0000000603007388 */ /* 0x0045e20000000400 */
[----:B------:R-:W-:Y:S05]  /*0950*/  BRA `(.L_x_2) ;  /* 0x0000000400507947 */ /* 0x000fea0003800000 */
.L_x_3:
[----:B------:R-:W0:Y:S01]  /*0960*/  S2R R8, SR_CgaCtaId ;  /* 0x0000000000087919 */ /* 0x000e220000008800 */
[----:B------:R-:W-:Y:S02]  /*0970*/  ISETP.GT.AND P2, PT, R96, 0x3, PT ;  /* 0x000000036000780c */ /* 0x000fe40003f44270 */
[----:B------:R-:W-:Y:S02]  /*0980*/  MOV R3, 0x400 ;  /* 0x0000040000037802 */ /* 0x000fe40000000f00 */
[----:B------:R-:W-:Y:S02]  /*0990*/  PLOP3.LUT P0, PT, PT, PT, PT, 0x80, 0x0 ;  /* 0x000000000000781c */ /* 0x000fe40003f0f070 */
[----:B0-----:R-:W-:Y:S01]  /*09a0*/  LEA R28, R8, R3, 0x18 ;  /* 0x00000003081c7211 */ /* 0x001fe200078ec0ff */
[----:B------:R-:W-:-:S06]  /*09b0*/  HFMA2.MMA R3, -RZ, RZ, 0, 0 ;  /* 0x00000000ff037435 */ /* 0x000fcc00000001ff */
[----:B------:R-:W-:Y:S05]  /*09c0*/  @!P2 BRA `(.L_x_7) ;  /* 0x0000000000a0a947 */ /* 0x000fea0003800000 */
[----:B------:R-:W-:Y:S01]  /*09d0*/  PLOP3.LUT P0, PT, PT, PT, PT, 0x8, 0x0 ;  /* 0x000000000000781c */ /* 0x000fe20003f0e170 */
[----:B------:R-:W-:Y:S01]  /*09e0*/  ULDC.64 UR4, c[0x0][0x210] ;  /* 0x0000840000047ab9 */ /* 0x000fe20000000a00 */
[----:B------:R-:W-:-:S11]  /*09f0*/  IADD3 R30, R96, -0x3, RZ ;  /* 0xfffffffd601e7810 */ /* 0x000fd60007ffe0ff */
.L_x_8:
[----:B0-----:R-:W-:-:S04]  /*0a00*/  LEA R5, R2, R3, 0x2 ;  /* 0x0000000302057211 */ /* 0x001fc800078e10ff */
[C---:B------:R-:W-:Y:S01]  /*0a10*/  IADD3 R9, R5.reuse, 0x1, RZ ;  /* 0x0000000105097810 */ /* 0x040fe20007ffe0ff */
[CC--:B------:R-:W-:Y:S01]  /*0a20*/  IMAD R7, R5.reuse, R6.reuse, RZ ;  /* 0x0000000605077224 */ /* 0x0c0fe200078e02ff */
[C---:B------:R-:W-:Y:S02]  /*0a30*/  IADD3 R11, R5.reuse, 0x2, RZ ;  /* 0x00000002050b7810 */ /* 0x040fe40007ffe0ff */
[----:B------:R-:W-:Y:S01]  /*0a40*/  IADD3 R13, R5, 0x3, RZ ;  /* 0x00000003050d7810 */ /* 0x000fe20007ffe0ff */
[-C--:B------:R-:W-:Y:S01]  /*0a50*/  IMAD R5, R9, R6.reuse, RZ ;  /* 0x0000000609057224 */ /* 0x080fe200078e02ff */
[----:B------:R-:W-:Y:S01]  /*0a60*/  IADD3 R12, P2, R24, R7, RZ ;  /* 0x00000007180c7210 */ /* 0x000fe20007f5e0ff */
[-C--:B------:R-:W-:Y:S02]  /*0a70*/  IMAD R11, R11, R6.reuse, RZ ;  /* 0x000000060b0b7224 */ /* 0x080fe400078e02ff */
[----:B------:R-:W-:Y:S01]  /*0a80*/  IMAD R13, R13, R6, RZ ;  /* 0x000000060d0d7224 */ /* 0x000fe200078e02ff */
[----:B------:R-:W-:-:S02]  /*0a90*/  LEA.HI.X.SX32 R9, R7, R26, 0x1, P2 ;  /* 0x0000001a07097211 */ /* 0x000fc400010f0eff */
[----:B------:R-:W-:Y:S02]  /*0aa0*/  LEA R8, P2, R12, UR4, 0x1 ;  /* 0x000000040c087c11 */ /* 0x000fe4000f8408ff */
[C---:B------:R-:W-:Y:S02]  /*0ab0*/  IADD3 R17, P3, R24.reuse, R5, RZ ;  /* 0x0000000518117210 */ /* 0x040fe40007f7e0ff */
[C---:B------:R-:W-:Y:S02]  /*0ac0*/  IADD3 R15, P4, R24.reuse, R11, RZ ;  /* 0x0000000b180f7210 */ /* 0x040fe40007f9e0ff */
[----:B------:R-:W-:Y:S02]  /*0ad0*/  IADD3 R7, P5, R24, R13, RZ ;  /* 0x0000000d18077210 */ /* 0x000fe40007fbe0ff */
[----:B------:R-:W-:Y:S02]  /*0ae0*/  LEA.HI.X R9, R12, UR5, R9, 0x1, P2 ;  /* 0x000000050c097c11 */ /* 0x000fe400090f0c09 */
[----:B------:R-:W-:-:S02]  /*0af0*/  LEA.HI.X.SX32 R22, R5, R26, 0x1, P3 ;  /* 0x0000001a05167211 */ /* 0x000fc400018f0eff */
[-C--:B------:R-:W-:Y:S01]  /*0b00*/  LEA.HI.X.SX32 R20, R11, R26.reuse, 0x1, P4 ;  /* 0x0000001a0b147211 */ /* 0x080fe200020f0eff */
[----:B------:R-:W2:Y:S01]  /*0b10*/  LDG.E.U16.CONSTANT R8, desc[UR6][R8.64] ;  /* 0x0000000608087981 */ /* 0x000ea2000c1e9500 */
[----:B------:R-:W-:Y:S02]  /*0b20*/  LEA R12, P2, R17, UR4, 0x1 ;  /* 0x00000004110c7c11 */ /* 0x000fe4000f8408ff */
[----:B------:R-:W-:Y:S02]  /*0b30*/  LEA.HI.X.SX32 R18, R13, R26, 0x1, P5 ;  /* 0x0000001a0d127211 */ /* 0x000fe400028f0eff */
[----:B------:R-:W-:Y:S02]  /*0b40*/  LEA R14, P3, R15, UR4, 0x1 ;  /* 0x000000040f0e7c11 */ /* 0x000fe4000f8608ff */
[----:B------:R-:W-:Y:S02]  /*0b50*/  LEA R16, P4, R7, UR4, 0x1 ;  /* 0x0000000407107c11 */ /* 0x000fe4000f8808ff */
[----:B------:R-:W-:-:S02]  /*0b60*/  LEA.HI.X R13, R17, UR5, R22, 0x1, P2 ;  /* 0x00000005110d7c11 */ /* 0x000fc400090f0c16 */
[----:B------:R-:W-:Y:S02]  /*0b70*/  LEA.HI.X R15, R15, UR5, R20, 0x1, P3 ;  /* 0x000000050f0f7c11 */ /* 0x000fe400098f0c14 */
[----:B------:R-:W-:Y:S01]  /*0b80*/  LEA.HI.X R17, R7, UR5, R18, 0x1, P4 ;  /* 0x0000000507117c11 */ /* 0x000fe2000a0f0c12 */
[----:B------:R-:W3:Y:S04]  /*0b90*/  LDG.E.U16.CONSTANT R12, desc[UR6][R12.64] ;  /* 0x000000060c0c7981 */ /* 0x000ee8000c1e9500 */
[----:B------:R-:W4:Y:S04]  /*0ba0*/  LDG.E.U16.CONSTANT R14, desc[UR6][R14.64] ;  /* 0x000000060e0e7981 */ /* 0x000f28000c1e9500 */
[----:B------:R-:W5:Y:S01]  /*0bb0*/  LDG.E.U16.CONSTANT R16, desc[UR6][R16.64] ;  /* 0x0000000610107981 */ /* 0x000f62000c1e9500 */
[----:B------:R-:W-:-:S04]  /*0bc0*/  LEA R5, R3, R28, 0x7 ;  /* 0x0000001c03057211 */ /* 0x000fc800078e38ff */
[----:B------:R-:W-:Y:S02]  /*0bd0*/  LEA R5, R4, R5, 0x1 ;  /* 0x0000000504057211 */ /* 0x000fe400078e08ff */
[----:B------:R-:W-:-:S04]  /*0be0*/  IADD3 R3, R3, 0x4, RZ ;  /* 0x0000000403037810 */ /* 0x000fc80007ffe0ff */
[----:B------:R-:W-:Y:S01]  /*0bf0*/  ISETP.GE.AND P2, PT, R3, R30, PT ;  /* 0x0000001e0300720c */ /* 0x000fe20003f46270 */
[----:B--2---:R0:W-:Y:S04]  /*0c00*/  STS.U16 [R5], R8 ;  /* 0x0000000805007388 */ /* 0x0041e80000000400 */
[----:B---3--:R0:W-:Y:S04]  /*0c10*/  STS.U16 [R5+0x80], R12 ;  /* 0x0000800c05007388 */ /* 0x0081e80000000400 */
[----:B----4-:R0:W-:Y:S04]  /*0c20*/  STS.U16 [R5+0x100], R14 ;  /* 0x0001000e05007388 */ /* 0x0101e80000000400 */
[----:B-----5:R0:W-:Y:S01]  /*0c30*/  STS.U16 [R5+0x180], R16 ;  /* 0x0001801005007388 */ /* 0x0201e20000000400 */
[----:B------:R-:W-:Y:S05]  /*0c40*/  @!P2 BRA `(.L_x_8) ;  /* 0xfffffffc006ca947 */ /* 0x000fea000383ffff */
.L_x_7:
        /* <DEDUP_REMOVED lines=8> */
[----:B------:R-:W-:-:S04]  /*0cd0*/  IADD3 R9, P0, R24, R5, RZ ;  /* 0x0000000518097210 */ /* 0x000fc80007f1e0ff */
[----:B------:R-:W-:Y:S02]  /*0ce0*/  IADD3 R11, P2, R24, R7, RZ ;  /* 0x00000007180b7210 */ /* 0x000fe40007f5e0ff */
[-C--:B------:R-:W-:Y:S02]  /*0cf0*/  LEA.HI.X.SX32 R16, R5, R26.reuse, 0x1, P0 ;  /* 0x0000001a05107211 */ /* 0x080fe400000f0eff */
[----:B------:R-:W-:Y:S02]  /*0d00*/  LEA.HI.X.SX32 R14, R7, R26, 0x1, P2 ;  /* 0x0000001a070e7211 */ /* 0x000fe400010f0eff */
[----:B------:R-:W-:Y:S02]  /*0d10*/  LEA R8, P0, R9, UR4, 0x1 ;  /* 0x0000000409087c11 */ /* 0x000fe4000f8008ff */
        /* <DEDUP_REMOVED lines=11> */
.L_x_9:
[----:B------:R-:W-:-:S13]  /*0dd0*/  ISETP.LT.OR P0, PT, R3, R96, P0 ;  /* 0x000000600300720c */ /* 0x000fda0000701670 */
[----:B------:R-:W-:Y:S05]  /*0de0*/  @!P0 BRA `(.L_x_2) ;  /* 0x00000000002c8947 */ /* 0x000fea0003800000 */
[----:B0-----:R-:W-:Y:S01]  /*0df0*/  LEA R5, R2, R3, 0x2 ;  /* 0x0000000302057211 */ /* 0x001fe200078e10ff */
[----:B------:R-:W-:-:S04]  /*0e00*/  ULDC.64 UR4, c[0x0][0x210] ;  /* 0x0000840000047ab9 */ /* 0x000fc80000000a00 */
[----:B------:R-:W-:-:S05]  /*0e10*/  IMAD R5, R5, R6, RZ ;  /* 0x0000000605057224 */ /* 0x000fca00078e02ff */
[----:B------:R-:W-:-:S04]  /*0e20*/  IADD3 R7, P0, R24, R5, RZ ;  /* 0x0000000518077210 */ /* 0x000fc80007f1e0ff */
[----:B------:R-:W-:Y:S02]  /*0e30*/  LEA.HI.X.SX32 R8, R5, R26, 0x1, P0 ;  /* 0x0000001a05087211 */ /* 0x000fe400000f0eff */
[----:B------:R-:W-:-:S04]  /*0e40*/  LEA R6, P0, R7, UR4, 0x1 ;  /* 0x0000000407067c11 */ /* 0x000fc8000f8008ff */
[----:B------:R-:W-:-:S05]  /*0e50*/  LEA.HI.X R7, R7, UR5, R8, 0x1, P0 ;  /* 0x0000000507077c11 */ /* 0x000fca00080f0c08 */
[----:B------:R-:W2:Y:S01]  /*0e60*/  LDG.E.U16.CONSTANT R6, desc[UR6][R6.64] ;  /* 0x0000000606067981 */ /* 0x000ea2000c1e9500 */
[----:B------:R-:W-:-:S04]  /*0e70*/  LEA R3, R3, R28, 0x7 ;  /* 0x0000001c03037211 */ /* 0x000fc800078e38ff */
[----:B------:R-:W-:-:S05]  /*0e80*/  LEA R3, R4, R3, 0x1 ;  /* 0x0000000304037211 */ /* 0x000fca00078e08ff */
[----:B--2---:R1:W-:Y:S02]  /*0e90*/  STS.U16 [R3], R6 ;  /* 0x0000000603007388 */ /* 0x0043e40000000400 */
.L_x_2:
[----:B------:R-:W-:Y:S05]  /*0ea0*/  BSYNC B0 ;  /* 0x0000000000007941 */ /* 0x000fea0003800000 */
.L_x_1:
[----:B------:R-:W-:Y:S02]  /*0eb0*/  ULDC UR4, c[0x0][0x23c] ;  /* 0x00008f0000047ab9 */ /* 0x000fe40000000800 */
[----:B------:R-:W-:-:S04]  /*0ec0*/  MOV R87, UR4 ;  /* 0x0000000400577c02 */ /* 0x000fc80008000f00 */
[----:B------:R-:W-:-:S13]  /*0ed0*/  ISETP.GE.AND P0, PT, R10, R87, PT ;  /* 0x000000570a00720c */ /* 0x000fda0003f06270 */
[----:B------:R-:W-:Y:S05]  /*0ee0*/  @P0 EXIT ;  /* 0x000000000000094d */ /* 0x000fea0003800000 */
[----:B-12---:R-:W1:Y:S02]  /*0ef0*/  LDC.U8 R3, c[0x0][0x270] ;  /* 0x00009c00ff037b82 */ /* 0x006e640000000000 */
[----:B-1----:R-:W-:-:S04]  /*0f00*/  PRMT R3, R3, 0x8880, RZ ;  /* 0x0000888003037816 */ /* 0x002fc800000000ff */
[----:B------:R-:W-:-:S04]  /*0f10*/  ISETP.NE.AND P0, PT, R3, RZ, PT ;  /* 0x000000ff0300720c */ /* 0x000fc80003f05270 */
[----:B------:R-:W-:-:S04]  /*0f20*/  ISETP.NE.OR P0, PT, R0, RZ, !P0 ;  /* 0x000000ff0000720c */ /* 0x000fc80004705670 */
[----:B------:R-:W-:-:S13]  /*0f30*/  ISETP.LT.OR P0, PT, R97, 0x1, P0 ;  /* 0x000000016100780c */ /* 0x000fda0000701670 */
[----:B------:R-:W-:Y:S05]  /*0f40*/  @P0 BRA `(.L_x_10) ;  /* 0x0000000000b80947 */ /* 0x000fea0003800000 */
[----:B------:R-:W-:Y:S01]  /*0f50*/  ISETP.GT.AND P2, PT, R96, 0x3, PT ;  /* 0x000000036000780c */ /* 0x000fe20003f44270 */
[----:B------:R-:W-:Y:S01]  /*0f60*/  HFMA2.MMA R3, -RZ, RZ, 0, 0 ;  /* 0x00000000ff037435 */ /* 0x000fe200000001ff */
[----:B------:R-:W-:-:S11]  /*0f70*/  PLOP3.LUT P0, PT, PT, PT, PT, 0x80, 0x0 ;  /* 0x000000000000781c */ /* 0x000fd60003f0f070 */
[----:B------:R-:W-:Y:S05]  /*0f80*/  @!P2 BRA `(.L_x_11) ;  /* 0x000000000058a947 */ /* 0x000fea0003800000 */
[----:B------:R-:W1:Y:S01]  /*0f90*/  LDC.64 R14, c[0x0][0x230] ;  /* 0x00008c00ff0e7b82 */ /* 0x000e620000000a00 */
[----:B------:R-:W-:Y:S02]  /*0fa0*/  PLOP3.LUT P0, PT, PT, PT, PT, 0x8, 0x0 ;  /* 0x000000000000781c */ /* 0x000fe40003f0e170 */
[----:B------:R-:W-:-:S11]  /*0fb0*/  IADD3 R16, R96, -0x3, RZ ;  /* 0xfffffffd60107810 */ /* 0x000fd60007ffe0ff */
.L_x_12:
[----:B--2---:R-:W-:Y:S02]  /*0fc0*/  LEA R4, R2, R3, 0x2 ;  /* 0x0000000302047211 */ /* 0x004fe400078e10ff */
[----:B------:R-:W-:Y:S02]  /*0fd0*/  IADD3 R3, R3, 0x4, RZ ;  /* 0x0000000403037810 */ /* 0x000fe40007ffe0ff */
[C---:B------:R-:W-:Y:S01]  /*0fe0*/  IADD3 R6, R4.reuse, 0x1, RZ ;  /* 0x0000000104067810 */ /* 0x040fe20007ffe0ff */
[CCC-:B0-----:R-:W-:Y:S01]  /*0ff0*/  IMAD R5, R4.reuse, R87.reuse, R10.reuse ;  /* 0x0000005704057224 */ /* 0x1c1fe200078e020a */
[C---:B------:R-:W-:Y:S02]  /*1000*/  IADD3 R8, R4.reuse, 0x2, RZ ;  /* 0x0000000204087810 */ /* 0x040fe40007ffe0ff */
[----:B------:R-:W-:Y:S01]  /*1010*/  IADD3 R11, R4, 0x3, RZ ;  /* 0x00000003040b7810 */ /* 0x000fe20007ffe0ff */
[-CC-:B------:R-:W-:Y:S01]  /*1020*/  IMAD R7, R6, R87.reuse, R10.reuse ;  /* 0x0000005706077224 */ /* 0x180fe200078e020a */
[----:B------:R-:W-:Y:S01]  /*1030*/  ISETP.GE.AND P2, PT, R3, R16, PT ;  /* 0x000000100300720c */ /* 0x000fe20003f46270 */
[----:B------:R-:W-:-:S02]  /*1040*/  IMAD R9, R8, R87, R10 ;  /* 0x0000005708097224 */ /* 0x000fc400078e020a */
[----:B------:R-:W-:Y:S02]  /*1050*/  IMAD R11, R11, R87, R10 ;  /* 0x000000570b0b7224 */ /* 0x000fe400078e020a */
[----:B-1----:R-:W-:-:S04]  /*1060*/  IMAD.WIDE R4, R5, 0x2, R14 ;  /* 0x0000000205047825 */ /* 0x002fc800078e020e */
[--C-:B------:R-:W-:Y:S01]  /*1070*/  IMAD.WIDE R6, R7, 0x2, R14.reuse ;  /* 0x0000000207067825 */ /* 0x100fe200078e020e */
[----:B------:R2:W-:Y:S03]  /*1080*/  STG.E.64 desc[UR6][R4.64], RZ ;  /* 0x000000ff04007986 */ /* 0x0005e6000c101b06 */
[--C-:B------:R-:W-:Y:S01]  /*1090*/  IMAD.WIDE R8, R9, 0x2, R14.reuse ;  /* 0x0000000209087825 */ /* 0x100fe200078e020e */
[----:B------:R2:W-:Y:S03]  /*10a0*/  STG.E.64 desc[UR6][R6.64], RZ ;  /* 0x000000ff06007986 */ /* 0x0005e6000c101b06 */
[----:B------:R-:W-:Y:S01]  /*10b0*/  IMAD.WIDE R12, R11, 0x2, R14 ;  /* 0x000000020b0c7825 */ /* 0x000fe200078e020e */
[----:B------:R2:W-:Y:S04]  /*10c0*/  STG.E.64 desc[UR6][R8.64], RZ ;  /* 0x000000ff08007986 */ /* 0x0005e8000c101b06 */
[----:B------:R2:W-:Y:S01]  /*10d0*/  STG.E.64 desc[UR6][R12.64], RZ ;  /* 0x000000ff0c007986 */ /* 0x0005e2000c101b06 */
[----:B------:R-:W-:Y:S05]  /*10e0*/  @!P2 BRA `(.L_x_12) ;  /* 0xfffffffc00b4a947 */ /* 0x000fea000383ffff */
.L_x_11:
[----:B--2---:R-:W-:-:S04]  /*10f0*/  IADD3 R4, R96, -R3, RZ ;  /* 0x8000000360047210 */ /* 0x004fc80007ffe0ff */
[----:B------:R-:W-:-:S13]  /*1100*/  ISETP.GT.AND P2, PT, R4, 0x1, PT ;  /* 0x000000010400780c */ /* 0x000fda0003f44270 */
[----:B------:R-:W-:Y:S05]  /*1110*/  @!P2 BRA `(.L_x_13) ;  /* 0x00000000002ca947 */ /* 0x000fea0003800000 */
[----:B0-----:R-:W0:Y:S01]  /*1120*/  LDC.64 R6, c[0x0][0x230] ;  /* 0x00008c00ff067b82 */ /* 0x001e220000000a00 */
[----:B------:R-:W-:Y:S02]  /*1130*/  LEA R4, R2, R3, 0x2 ;  /* 0x0000000302047211 */ /* 0x000fe400078e10ff */
[----:B------:R-:W-:Y:S02]  /*1140*/  PLOP3.LUT P0, PT, PT, PT, PT, 0x8, 0x0 ;  /* 0x000000000000781c */ /* 0x000fe40003f0e170 */
[C---:B------:R-:W-:Y:S01]  /*1150*/  IADD3 R8, R4.reuse, 0x1, RZ ;  /* 0x0000000104087810 */ /* 0x040fe20007ffe0ff */
[----:B------:R-:W-:Y:S01]  /*1160*/  IMAD R5, R4, R87, R10 ;  /* 0x0000005704057224 */ /* 0x000fe200078e020a */
[----:B------:R-:W-:-:S03]  /*1170*/  IADD3 R3, R3, 0x2, RZ ;  /* 0x0000000203037810 */ /* 0x000fc60007ffe0ff */
[----:B------:R-:W-:Y:S02]  /*1180*/  IMAD R9, R8, R87, R10 ;  /* 0x0000005708097224 */ /* 0x000fe400078e020a */
[----:B0-----:R-:W-:-:S04]  /*1190*/  IMAD.WIDE R4, R5, 0x2, R6 ;  /* 0x0000000205047825 */ /* 0x001fc800078e0206 */
[----:B------:R-:W-:Y:S01]  /*11a0*/  IMAD.WIDE R6, R9, 0x2, R6 ;  /* 0x0000000209067825 */ /* 0x000fe200078e0206 */
[----:B------:R1:W-:Y:S04]  /*11b0*/  STG.E.64 desc[UR6][R4.64], RZ ;  /* 0x000000ff04007986 */ /* 0x0003e8000c101b06 */
[----:B------:R1:W-:Y:S02]  /*11c0*/  STG.E.64 desc[UR6][R6.64], RZ ;  /* 0x000000ff06007986 */ /* 0x0003e4000c101b06 */
.L_x_13:
[----:B------:R-:W-:-:S13]  /*11d0*/  ISETP.LT.OR P0, PT, R3, R96, P0 ;  /* 0x000000600300720c */ /* 0x000fda0000701670 */
[----:B01----:R-:W0:Y:S01]  /*11e0*/  @P0 LDC.64 R4, c[0x0][0x230] ;  /* 0x00008c00ff040b82 */ /* 0x003e220000000a00 */
[----:B------:R-:W-:-:S05]  /*11f0*/  @P0 LEA R2, R2, R3, 0x2 ;  /* 0x0000000302020211 */ /* 0x000fca00078e10ff */
[----:B------:R-:W-:-:S04]  /*1200*/  @P0 IMAD R3, R2, R87, R10 ;  /* 0x0000005702030224 */ /* 0x000fc800078e020a */
[----:B0-----:R-:W-:-:S05]  /*1210*/  @P0 IMAD.WIDE R2, R3, 0x2, R4 ;  /* 0x0000000203020825 */ /* 0x001fca00078e0204 */
[----:B------:R1:W-:Y:S02]  /*1220*/  @P0 STG.E.64 desc[UR6][R2.64], RZ ;  /* 0x000000ff02000986 */ /* 0x0003e4000c101b06 */
.L_x_10:
[----:B0-----:R-:W0:Y:S01]  /*1230*/  LDC.64 R8, c[0x0][0x248] ;  /* 0x00009200ff087b82 */ /* 0x001e220000000a00 */
[----:B-1----:R-:W-:-:S05]  /*1240*/  SHF.L.U32 R3, R0, 0x7, RZ ;  /* 0x0000000700037819 */ /* 0x002fca00000006ff */
[----:B0-----:R-:W-:-:S05]  /*1250*/  IMAD.WIDE R2, R3, 0x2, R8 ;  /* 0x0000000203027825 */ /* 0x001fca00078e0208 */
[----:B------:R0:W5:Y:S01]  /*1260*/  LDG.E.U16.CONSTANT R88, desc[UR6][R2.64+0x2] ;  /* 0x0000020602587981 */ /* 0x000162000c1e9500 */
[----:B------:R-:W-:Y:S01]  /*1270*/  BAR.SYNC.DEFER_BLOCKING 0x0 ;  /* 0x0000000000007b1d */ /* 0x000fe20000010000 */
[----:B------:R-:W-:Y:S02]  /*1280*/  ISETP.GE.AND P0, PT, R95, R94, PT ;  /* 0x0000005e5f00720c */ /* 0x000fe40003f06270 */
[----:B------:R-:W-:-:S11]  /*1290*/  MOV R98, R1 ;  /* 0x0000000100627202 */ /* 0x000fd60000000f00 */
[----:B0-----:R-:W-:Y:S05]  /*12a0*/  @P0 BRA `(.L_x_14) ;  /* 0x0000000000d00947 */ /* 0x001fea0003800000 */
[----:B------:R0:W5:Y:S01]  /*12b0*/  LDG.E.U16.CONSTANT R0, desc[UR6][R2.64] ;  /* 0x0000000602007981 */ /* 0x000162000c1e9500 */
[----:B------:R-:W-:Y:S01]  /*12c0*/  SHF.R.S32.HI R5, RZ, 0x1f, R10 ;  /* 0x0000001fff057819 */ /* 0x000fe2000001140a */
[----:B------:R-:W-:Y:S01]  /*12d0*/  HFMA2.MMA R13, -RZ, RZ, 0, 0 ;  /* 0x00000000ff0d7435 */ /* 0x000fe200000001ff */
[----:B------:R-:W-:Y:S02]  /*12e0*/  SHF.L.U32 R4, R10, 0x2, RZ ;  /* 0x000000020a047819 */ /* 0x000fe400000006ff */
[----:B------:R-:W-:Y:S02]  /*12f0*/  LEA.HI R5, R5, R10, RZ, 0x3 ;  /* 0x0000000a05057211 */ /* 0x000fe400078f18ff */
[----:B------:R-:W-:Y:S02]  /*1300*/  MOV R15, R95 ;  /* 0x0000005f000f7202 */ /* 0x000fe40000000f00 */
[----:B------:R-:W-:Y:S02]  /*1310*/  LOP3.LUT R11, R4, 0x10, RZ, 0xc0, !PT ;  /* 0x00000010040b7812 */ /* 0x000fe400078ec0ff */
[----:B0-----:R-:W-:-:S07]  /*1320*/  SHF.R.S32.HI R12, RZ, 0x3, R5 ;  /* 0x00000003ff0c7819 */ /* 0x001fce0000011405 */
.L_x_15:
[----:B0-----:R-:W0:Y:S01]  /*1330*/  LDC.64 R2, c[0x0][0x220] ;  /* 0x00008800ff027b82 */ /* 0x001e220000000a00 */
[----:B-----5:R-:W-:-:S05]  /*1340*/  IADD3 R6, R0, R13, RZ ;  /* 0x0000000d00067210 */ /* 0x020fca0007ffe0ff */
[----:B------:R-:W-:-:S05]  /*1350*/  IMAD R4, R6, R87, RZ ;  /* 0x0000005706047224 */ /* 0x000fca00078e02ff */
[----:B------:R-:W-:-:S04]  /*1360*/  SHF.R.S32.HI R5, RZ, 0x1f, R4 ;  /* 0x0000001fff057819 */ /* 0x000fc80000011404 */
[----:B------:R-:W-:-:S04]  /*1370*/  LEA.HI R5, R5, R4, RZ, 0x3 ;  /* 0x0000000405057211 */ /* 0x000fc800078f18ff */
[----:B------:R-:W-:-:S05]  /*1380*/  LEA.HI.SX32 R5, R5, R12, 0x1d ;  /* 0x0000000c05057211 */ /* 0x000fca00078feaff */
[----:B0-----:R-:W-:Y:S02]  /*1390*/  IMAD.WIDE R2, R5, 0x4, R2 ;  /* 0x0000000405027825 */ /* 0x001fe400078e0202 */
[----:B------:R-:W0:Y:S04]  /*13a0*/  LDC.64 R4, c[0x0][0x228] ;  /* 0x00008a00ff047b82 */ /* 0x000e280000000a00 */
[----:B------:R-:W2:Y:S01]  /*13b0*/  LDG.E.CONSTANT R2, desc[UR6][R2.64] ;  /* 0x0000000602027981 */ /* 0x000ea2000c1e9900 */
[----:B------:R-:W-:Y:S01]  /*13c0*/  LEA R7, R15, 0x1, 0x1 ;  /* 0x000000010f077811 */ /* 0x000fe200078e08ff */
[----:B0-----:R-:W-:-:S04]  /*13d0*/  IMAD.WIDE R4, R6, 0x2, R4 ;  /* 0x0000000206047825 */ /* 0x001fc800078e0204 */
[----:B------:R-:W-:Y:S02]  /*13e0*/  IMAD.WIDE R6, R7, 0x2, R8 ;  /* 0x0000000207067825 */ /* 0x000fe400078e0208 */
[----:B------:R0:W3:Y:S04]  /*13f0*/  LDG.E.U16.CONSTANT R4, desc[UR6][R4.64] ;  /* 0x0000000604047981 */ /* 0x0000e8000c1e9500 */
[----:B------:R-:W4:Y:S01]  /*1400*/  LDG.E.U16.CONSTANT R6, desc[UR6][R6.64] ;  /* 0x0000000606067981 */ /* 0x000f22000c1e9500 */
[----:B--2---:R-:W-:-:S04]  /*1410*/  SHF.R.U32.HI R14, RZ, R11, R2 ;  /* 0x0000000bff0e7219 */ /* 0x004fc80000011602 */
[----:B------:R-:W-:Y:S02]  /*1420*/  LOP3.LUT R16, R14, 0xf, RZ, 0xc0, !PT ;  /* 0x0000000f0e107812 */ /* 0x000fe400078ec0ff */
[--C-:B------:R-:W-:Y:S02]  /*1430*/  SHF.R.U32.HI R17, RZ, 0x4, R14.reuse ;  /* 0x00000004ff117819 */ /* 0x100fe4000001160e */
[--C-:B------:R-:W-:Y:S02]  /*1440*/  SHF.R.U32.HI R2, RZ, 0xc, R14.reuse ;  /* 0x0000000cff027819 */ /* 0x100fe4000001160e */
[----:B------:R-:W-:Y:S02]  /*1450*/  SHF.R.U32.HI R14, RZ, 0x8, R14 ;  /* 0x00000008ff0e7819 */ /* 0x000fe4000001160e */
[----:B------:R-:W-:Y:S02]  /*1460*/  LOP3.LUT R17, R17, 0xf, RZ, 0xc0, !PT ;  /* 0x0000000f11117812 */ /* 0x000fe400078ec0ff */
[----:B------:R-:W-:-:S02]  /*1470*/  LOP3.LUT R2, R2, 0xf, RZ, 0xc0, !PT ;  /* 0x0000000f02027812 */ /* 0x000fc400078ec0ff */
[----:B------:R-:W-:Y:S02]  /*1480*/  LOP3.LUT R14, R14, 0xf, RZ, 0xc0, !PT ;  /* 0x0000000f0e0e7812 */ /* 0x000fe400078ec0ff */
[----:B------:R-:W-:Y:S02]  /*1490*/  IADD3 R16, R16, 0x1, RZ ;  /* 0x0000000110107810 */ /* 0x000fe40007ffe0ff */
[----:B------:R-:W-:Y:S02]  /*14a0*/  IADD3 R17, R17, 0x1, RZ ;  /* 0x0000000111117810 */ /* 0x000fe40007ffe0ff */
[----:B------:R-:W-:Y:S01]  /*14b0*/  IADD3 R2, R2, 0x1, RZ ;  /* 0x0000000102027810 */ /* 0x000fe20007ffe0ff */
[----:B------:R-:W-:Y:S01]  /*14c0*/  IMAD R16, R16, R16, RZ ;  /* 0x0000001010107224 */ /* 0x000fe200078e02ff */
[----:B------:R-:W-:Y:S01]  /*14d0*/  IADD3 R14, R14, 0x1, RZ ;  /* 0x000000010e0e7810 */ /* 0x000fe20007ffe0ff */
[----:B------:R-:W-:Y:S02]  /*14e0*/  IMAD R17, R17, R17, RZ ;  /* 0x0000001111117224 */ /* 0x000fe400078e02ff */
[----:B0-----:R-:W-:-:S02]  /*14f0*/  IMAD R5, R2, R2, RZ ;  /* 0x0000000202057224 */ /* 0x001fc400078e02ff */
[----:B------:R-:W-:Y:S01]  /*1500*/  IMAD R14, R14, R14, RZ ;  /* 0x0000000e0e0e7224 */ /* 0x000fe200078e02ff */
[----:B------:R-:W-:Y:S01]  /*1510*/  I2F.F16 R16, R16 ;  /* 0x0000001000107306 */ /* 0x000fe20000200c00 */
[----:B----4-:R-:W-:-:S04]  /*1520*/  IADD3 R15, R6, R15, RZ ;  /* 0x0000000f060f7210 */ /* 0x010fc80007ffe0ff */
[----:B------:R-:W-:-:S03]  /*1530*/  ISETP.GE.AND P2, PT, R15, R94, PT ;  /* 0x0000005e0f00720c */ /* 0x000fc60003f46270 */
[----:B------:R-:W0:Y:S08]  /*1540*/  I2F.F16 R17, R17 ;  /* 0x0000001100117306 */ /* 0x000e300000200c00 */
[----:B------:R-:W-:Y:S01]  /*1550*/  I2F.F16 R5, R5 ;  /* 0x0000000500057306 */ /* 0x000fe20000200c00 */
[----:B0-----:R-:W-:-:S07]  /*1560*/  PRMT R17, R16, 0x5410, R17 ;  /* 0x0000541010117816 */ /* 0x001fce0000000011 */
[----:B------:R-:W0:Y:S01]  /*1570*/  I2F.F16 R14, R14 ;  /* 0x0000000e000e7306 */ /* 0x000e220000200c00 */
[----:B---3--:R-:W-:Y:S01]  /*1580*/  HMUL2 R2, R17, R4.H0_H0 ;  /* 0x2000000411027232 */ /* 0x008fe20000000000 */
[----:B0-----:R-:W-:-:S05]  /*1590*/  PRMT R3, R14, 0x5410, R5 ;  /* 0x000054100e037816 */ /* 0x001fca0000000005 */
[----:B------:R-:W-:Y:S01]  /*15a0*/  HMUL2 R3, R3, R4.H0_H0 ;  /* 0x2000000403037232 */ /* 0x000fe20000000000 */
[C---:B------:R-:W-:Y:S02]  /*15b0*/  LEA R4, R13.reuse, R98, 0x3 ;  /* 0x000000620d047211 */ /* 0x040fe400078e18ff */
[----:B------:R-:W-:-:S03]  /*15c0*/  IADD3 R13, R13, 0x1, RZ ;  /* 0x000000010d0d7810 */ /* 0x000fc60007ffe0ff */
[----:B------:R0:W-:Y:S01]  /*15d0*/  STL.64 [R4], R2 ;  /* 0x0000000204007387 */ /* 0x0001e20000100a00 */
[----:B------:R-:W-:Y:S05]  /*15e0*/  @!P2 BRA `(.L_x_15) ;  /* 0xfffffffc0050a947 */ /* 0x000fea000383ffff */
.L_x_14:
[----:B------:R1:W5:Y:S01]  /*15f0*/  LDL.64 R84, [R1] ;  /* 0x0000000001547983 */ /* 0x0003620000100a00 */
[----:B0-----:R-:W0:Y:S01]  /*1600*/  LDC R2, c[0x0][0x25c] ;  /* 0x00009700ff027b82 */ /* 0x001e220000000800 */
[----:B------:R-:W-:Y:S01]  /*1610*/  ULDC UR8, c[0x0][0x258] ;  /* 0x0000960000087ab9 */ /* 0x000fe20000000800 */
[----:B------:R-:W-:Y:S01]  /*1620*/  ULDC UR4, c[0x0][0x260] ;  /* 0x0000980000047ab9 */ /* 0x000fe20000000800 */
[C---:B------:R-:W-:Y:S01]  /*1630*/  ISETP.GT.AND P2, PT, R95.reuse, UR8, PT ;  /* 0x000000085f007c0c */ /* 0x040fe2000bf44270 */
[----:B------:R-:W-:Y:S01]  /*1640*/  ULDC UR5, c[0x0][0x268] ;  /* 0x00009a0000057ab9 */ /* 0x000fe20000000800 */
[C---:B------:R-:W-:Y:S02]  /*1650*/  VIMNMX R0, R95.reuse, UR8, PT ;  /* 0x000000085f007c48 */ /* 0x040fe4000bfe0100 */
[----:B------:R-:W-:Y:S01]  /*1660*/  ISETP.GT.AND P4, PT, R95, UR4, PT ;  /* 0x000000045f007c0c */ /* 0x000fe2000bf84270 */
[----:B------:R-:W2:Y:S01]  /*1670*/  LDC R4, c[0x0][0x264] ;  /* 0x00009900ff047b82 */ /* 0x000ea20000000800 */
[----:B------:R-:W-:-:S02]  /*1680*/  SHF.R.S32.HI R3, RZ, 0x1f, R0 ;  /* 0x0000001fff037819 */ /* 0x000fc40000011400 */
[----:B------:R-:W-:Y:S02]  /*1690*/  ISETP.GT.AND P6, PT, R95, UR5, PT ;  /* 0x000000055f007c0c */ /* 0x000fe4000bfc4270 */
[----:B------:R-:W-:Y:S01]  /*16a0*/  LEA.HI R8, R3, R0, RZ, 0x5 ;  /* 0x0000000003087211 */ /* 0x000fe200078f28ff */
[----:B------:R-:W-:Y:S01]  /*16b0*/  HFMA2.MMA R0, -RZ, RZ, 0, 0 ;  /* 0x00000000ff007435 */ /* 0x000fe200000001ff */
[----:B------:R-:W-:Y:S02]  /*16c0*/  MOV R3, RZ ;  /* 0x000000ff00037202 */ /* 0x000fe40000000f00 */
[C---:B0-----:R-:W-:Y:S02]  /*16d0*/  ISETP.GT.AND P3, PT, R95.reuse, R2, PT ;  /* 0x000000025f00720c */ /* 0x041fe40003f64270 */
[----:B--2---:R-:W-:Y:S01]  /*16e0*/  ISETP.GT.AND P5, PT, R95, R4, PT ;  /* 0x000000045f00720c */ /* 0x004fe20003fa4270 */
[----:B-1----:R-:W-:-:S12]  /*16f0*/  @!P2 BRA `(.L_x_16) ;  /* 0x00000000001ca947 */ /* 0x002fd80003800000 */
[----:B------:R-:W0:Y:S02]  /*1700*/  LDC R6, c[0x0][0x25c] ;  /* 0x00009700ff067b82 */ /* 0x000e240000000800 */
[----:B0-----:R-:W-:-:S04]  /*1710*/  VIMNMX R3, R95, R6, PT ;  /* 0x000000065f037248 */ /* 0x001fc80003fe0100 */
[----:B------:R-:W-:-:S04]  /*1720*/  IADD3 R3, R3, -UR8, RZ ;  /* 0x8000000803037c10 */ /* 0x000fc8000fffe0ff */
[----:B------:R-:W-:-:S04]  /*1730*/  SHF.R.S32.HI R6, RZ, 0x1f, R3 ;  /* 0x0000001fff067819 */ /* 0x000fc80000011403 */
[----:B------:R-:W-:-:S04]  /*1740*/  LEA.HI R6, R6, R3, RZ, 0x5 ;  /* 0x0000000306067211 */ /* 0x000fc800078f28ff */
[----:B------:R-:W-:-:S05]  /*1750*/  SHF.R.S32.HI R6, RZ, 0x5, R6 ;  /* 0x00000005ff067819 */ /* 0x000fca0000011406 */
[----:B------:R-:W-:-:S07]  /*1760*/  IMAD R3, R6, 0x6, RZ ;  /* 0x0000000606037824 */ /* 0x000fce00078e02ff */
.L_x_16:
[----:B------:R-:W-:Y:S05]  /*1770*/  @!P3 BRA `(.L_x_17) ;  /* 0x00000000001cb947 */ /* 0x000fea0003800000 */
[----:B------:R-:W0:Y:S02]  /*1780*/  LDC R0, c[0x0][0x260] ;  /* 0x00009800ff007b82 */ /* 0x000e240000000800 */
[----:B0-----:R-:W-:-:S04]  /*1790*/  VIMNMX R5, R95, R0, PT ;  /* 0x000000005f057248 */ /* 0x001fc80003fe0100 */
[----:B------:R-:W-:-:S04]  /*17a0*/  IADD3 R5, R5, -R2, RZ ;  /* 0x8000000205057210 */ /* 0x000fc80007ffe0ff */
[----:B------:R-:W-:-:S04]  /*17b0*/  SHF.R.S32.HI R0, RZ, 0x1f, R5 ;  /* 0x0000001fff007819 */ /* 0x000fc80000011405 */
[----:B------:R-:W-:-:S04]  /*17c0*/  LEA.HI R0, R0, R5, RZ, 0x5 ;  /* 0x0000000500007211 */ /* 0x000fc800078f28ff */
[----:B------:R-:W-:-:S04]  /*17d0*/  SHF.R.S32.HI R0, RZ, 0x5, R0 ;  /* 0x00000005ff007819 */ /* 0x000fc80000011400 */
[----:B------:R-:W-:-:S07]  /*17e0*/  LEA R0, R0, R0, 0x2 ;  /* 0x0000000000007211 */ /* 0x000fce00078e10ff */
.L_x_17:
[----:B------:R-:W-:Y:S01]  /*17f0*/  HFMA2.MMA R2, -RZ, RZ, 0, 0 ;  /* 0x00000000ff027435 */ /* 0x000fe200000001ff */
[----:B------:R-:W-:Y:S01]  /*1800*/  MOV R5, RZ ;  /* 0x000000ff00057202 */ /* 0x000fe20000000f00 */
[----:B------:R-:W-:Y:S09]  /*1810*/  @!P4 BRA `(.L_x_18) ;  /* 0x00000000001cc947 */ /* 0x000ff20003800000 */
[----:B------:R-:W0:Y:S02]  /*1820*/  LDC R6, c[0x0][0x264] ;  /* 0x00009900ff067b82 */ /* 0x000e240000000800 */
[----:B0-----:R-:W-:-:S04]  /*1830*/  VIMNMX R5, R95, R6, PT ;  /* 0x000000065f057248 */ /* 0x001fc80003fe0100 */
[----:B------:R-:W-:-:S04]  /*1840*/  IADD3 R5, R5, -UR4, RZ ;  /* 0x8000000405057c10 */ /* 0x000fc8000fffe0ff */
[----:B------:R-:W-:-:S04]  /*1850*/  SHF.R.S32.HI R6, RZ, 0x1f, R5 ;  /* 0x0000001fff067819 */ /* 0x000fc80000011405 */
[----:B------:R-:W-:-:S04]  /*1860*/  LEA.HI R6, R6, R5, RZ, 0x5 ;  /* 0x0000000506067211 */ /* 0x000fc800078f28ff */
[----:B------:R-:W-:-:S04]  /*1870*/  SHF.R.S32.HI R6, RZ, 0x5, R6 ;  /* 0x00000005ff067819 */ /* 0x000fc80000011406 */
[----:B------:R-:W-:-:S07]  /*1880*/  SHF.L.U32 R5, R6, 0x2, RZ ;  /* 0x0000000206057819 */ /* 0x000fce00000006ff */
.L_x_18:
        /* <DEDUP_REMOVED lines=8> */
.L_x_19:
[----:B------:R-:W-:Y:S01]  /*1910*/  HFMA2.MMA R7, -RZ, RZ, 0, 0 ;  /* 0x00000000ff077435 */ /* 0x000fe200000001ff */
[----:B------:R-:W-:Y:S01]  /*1920*/  SHF.R.S32.HI R8, RZ, 0x5, R8 ;  /* 0x00000005ff087819 */ /* 0x000fe20000011408 */
        /* <DEDUP_REMOVED lines=8> */
.L_x_20:
[----:B------:R-:W-:Y:S01]  /*19b0*/  LEA R3, R8, R3, 0x3 ;  /* 0x0000000308037211 */ /* 0x000fe200078e18ff */
[----:B------:R-:W0:Y:S01]  /*19c0*/  S2UR UR5, SR_CgaCtaId ;  /* 0x00000000000579c3 */ /* 0x000e220000008800 */
[----:B------:R-:W-:Y:S01]  /*19d0*/  ISETP.GE.OR P0, PT, R95, UR8, P0 ;  /* 0x000000085f007c0c */ /* 0x000fe20008706670 */
[----:B------:R-:W-:Y:S01]  /*19e0*/  ULDC.64 UR10, c[0x0][0x218] ;  /* 0x00008600000a7ab9 */ /* 0x000fe20000000a00 */
[----:B------:R-:W-:Y:S01]  /*19f0*/  IADD3 R0, R5, R3, R0 ;  /* 0x0000000305007210 */ /* 0x000fe20007ffe000 */
[----:B------:R-:W-:Y:S01]  /*1a00*/  UMOV UR4, 0x400 ;  /* 0x0000040000047882 */ /* 0x000fe20000000000 */
[----:B-----5:R-:W-:Y:S02]  /*1a10*/  PRMT R86, R84, 0x7610, R84 ;  /* 0x0000761054567816 */ /* 0x020fe40000000054 */
[----:B------:R-:W-:Y:S02]  /*1a20*/  IADD3 R0, R7, R0, R2 ;  /* 0x0000000007007210 */ /* 0x000fe40007ffe002 */
[----:B------:R-:W-:-:S02]  /*1a30*/  MOV R89, RZ ;  /* 0x000000ff00597202 */ /* 0x000fc40000000f00 */
[----:B------:R-:W-:Y:S01]  /*1a40*/  PRMT R9, RZ, 0x5410, RZ ;  /* 0x00005410ff097816 */ /* 0x000fe200000000ff */
[----:B------:R-:W-:Y:S01]  /*1a50*/  IMAD R11, R0, R87, RZ ;  /* 0x00000057000b7224 */ /* 0x000fe200078e02ff */
[----:B------:R-:W-:Y:S02]  /*1a60*/  SHF.R.S32.HI R0, RZ, 0x1f, R10 ;  /* 0x0000001fff007819 */ /* 0x000fe4000001140a */
[----:B------:R-:W-:Y:S02]  /*1a70*/  PRMT R8, RZ, 0x5410, RZ ;  /* 0x00005410ff087816 */ /* 0x000fe400000000ff */
[----:B------:R-:W-:Y:S02]  /*1a80*/  SHF.R.S32.HI R13, RZ, 0x1f, R11 ;  /* 0x0000001fff0d7819 */ /* 0x000fe4000001140b */
[----:B------:R-:W-:Y:S02]  /*1a90*/  IADD3 R2, P2, R10, R11, RZ ;  /* 0x0000000b0a027210 */ /* 0x000fe40007f5e0ff */
[----:B------:R-:W-:-:S02]  /*1aa0*/  PRMT R7, RZ, 0x5410, RZ ;  /* 0x00005410ff077816 */ /* 0x000fc400000000ff */
[----:B------:R-:W-:Y:S01]  /*1ab0*/  IADD3.X R3, R13, R0, RZ, P2, !PT ;  /* 0x000000000d037210 */ /* 0x000fe200017fe4ff */
[----:B0-----:R-:W-:Y:S01]  /*1ac0*/  ULEA UR4, UR5, UR4, 0x18 ;  /* 0x0000000405047291 */ /* 0x001fe2000f8ec03f */
[C---:B------:R-:W-:Y:S02]  /*1ad0*/  LEA R14, P2, R2.reuse, UR10, 0x2 ;  /* 0x0000000a020e7c11 */ /* 0x040fe4000f8410ff */
[----:B------:R-:W-:Y:S02]  /*1ae0*/  PRMT R6, RZ, 0x5410, RZ ;  /* 0x00005410ff067816 */ /* 0x000fe400000000ff */
[----:B------:R-:W-:Y:S02]  /*1af0*/  LEA.HI.X R15, R2, UR11, R3, 0x2, P2 ;  /* 0x0000000b020f7c11 */ /* 0x000fe400090f1403 */
[----:B------:R-:W-:Y:S02]  /*1b00*/  PRMT R5, RZ, 0x5410, RZ ;  /* 0x00005410ff057816 */ /* 0x000fe400000000ff */
[----:B------:R-:W-:-:S02]  /*1b10*/  PRMT R4, RZ, 0x5410, RZ ;  /* 0x00005410ff047816 */ /* 0x000fc400000000ff */
[----:B------:R-:W-:Y:S02]  /*1b20*/  PRMT R3, RZ, 0x5410, RZ ;  /* 0x00005410ff037816 */ /* 0x000fe400000000ff */
[----:B------:R-:W-:Y:S02]  /*1b30*/  PRMT R2, RZ, 0x5410, RZ ;  /* 0x00005410ff027816 */ /* 0x000fe400000000ff */
[----:B------:R-:W-:Y:S01]  /*1b40*/  IADD3 R88, R95, R88, RZ ;  /* 0x000000585f587210 */ /* 0x000fe20007ffe0ff */
[----:B------:R-:W-:Y:S06]  /*1b50*/  @P0 BRA `(.L_x_21) ;  /* 0x0000007800cc0947 */ /* 0x000fec0003800000 */
[----:B------:R-:W-:Y:S01]  /*1b60*/  IADD3 R10, P0, P2, R10, R87, R11 ;  /* 0x000000570a0a7210 */ /* 0x000fe20007a1e00b */
[----:B------:R-:W-:Y:S01]  /*1b70*/  ULDC UR5, c[0x0][0x258] ;  /* 0x0000960000057ab9 */ /* 0x000fe20000000800 */
[----:B------:R-:W-:Y:S02]  /*1b80*/  SHF.R.S32.HI R87, RZ, 0x1f, R87 ;  /* 0x0000001fff577819 */ /* 0x000fe40000011457 */
[----:B------:R-:W-:Y:S02]  /*1b90*/  LEA R24, P3, R10, UR10, 0x2 ;  /* 0x0000000a0a187c11 */ /* 0x000fe4000f8610ff */
[----:B------:R-:W-:Y:S02]  /*1ba0*/  IADD3.X R87, R0, R87, R13, P0, P2 ;  /* 0x0000005700577210 */ /* 0x000fe400007e440d */
[----:B------:R-:W-:Y:S02]  /*1bb0*/  MOV R89, RZ ;  /* 0x000000ff00597202 */ /* 0x000fe40000000f00 */
[----:B------:R-:W-:-:S02]  /*1bc0*/  PRMT R9, RZ, 0x7610, R9 ;  /* 0x00007610ff097816 */ /* 0x000fc40000000009 */
[----:B------:R-:W-:-:S07]  /*1bd0*/  LEA.HI.X R25, R10, UR11, R87, 0x2, P3 ;  /* 0x0000000b0a197c11 */ /* 0x000fce00098f1457 */
.L_x_38:
[----:B------:R-:W-:-:S13]  /*1be0*/  ISETP.NE.AND P0, PT, R95, R88, PT ;  /* 0x000000585f00720c */ /* 0x000fda0003f05270 */
[----:B0-----:R-:W0:Y:S01]  /*1bf0*/  @!P0 LDC.64 R10, c[0x0][0x248] ;  /* 0x00009200ff0a8b82 */ /* 0x001e220000000a00 */
[----:B------:R-:W-:Y:S02]  /*1c00*/  @!P0 IADD3 R89, R89, 0x1, RZ ;  /* 0x0000000159598810 */ /* 0x000fe40007ffe0ff */
[----:B------:R-:W-:Y:S02]  /*1c10*/  @!P0 SHF.L.U32 R13, R95, 0x1, RZ ;  /* 0x000000015f0d8819 */ /* 0x000fe400000006ff */
[----:B------:R-:W-:-:S03]  /*1c20*/  @!P0 LEA R0, R89, R98, 0x3 ;  /* 0x0000006259008211 */ /* 0x000fc600078e18ff */
[----:B0-----:R-:W-:Y:S02]  /*1c30*/  @!P0 IMAD.WIDE R10, R13, 0x2, R10 ;  /* 0x000000020d0a8825 */ /* 0x001fe400078e020a */
[----:B------:R-:W2:Y:S04]  /*1c40*/  @!P0 LDL.64 R12, [R0] ;  /* 0x00000000000c8983 */ /* 0x000ea80000100a00 */
[----:B------:R-:W3:Y:S01]  /*1c50*/  @!P0 LDG.E.U16.CONSTANT R10, desc[UR6][R10.64+0x2] ;  /* 0x000002060a0a8981 */ /* 0x000ee2000c1e9500 */
[----:B--2---:R-:W-:Y:S02]  /*1c60*/  @!P0 PRMT R86, R12, 0x7610, R86 ;  /* 0x000076100c568816 */ /* 0x004fe40000000056 */
[----:B------:R-:W-:Y:S02]  /*1c70*/  @!P0 PRMT R85, R13, 0x7610, R85 ;  /* 0x000076100d558816 */ /* 0x000fe40000000055 */
[----:B---3--:R-:W-:-:S02]  /*1c80*/  @!P0 IADD3 R88, R10, R95, RZ ;  /* 0x0000005f0a588210 */ /* 0x008fc40007ffe0ff */
[----:B------:R-:W-:Y:S02]  /*1c90*/  @!P0 PRMT R86, R86, 0x7610, R12 ;  /* 0x0000761056568816 */ /* 0x000fe4000000000c */
[----:B------:R-:W-:Y:S01]  /*1ca0*/  @!P0 PRMT R85, R85, 0x7610, R13 ;  /* 0x0000761055558816 */ /* 0x000fe2000000000d */
[----:B------:R-:W-:Y:S06]  /*1cb0*/  @!P1 BRA `(.L_x_22) ;  /* 0x0000001c008c9947 */ /* 0x000fec0003800000 */
[----:B------:R-:W2:Y:S04]  /*1cc0*/  LDG.E.128.CONSTANT R16, desc[UR6][R14.64] ;  /* 0x000000060e107981 */ /* 0x000ea8000c1e9d00 */
[----:B------:R-:W3:Y:S01]  /*1cd0*/  LDG.E.128.CONSTANT R20, desc[UR6][R24.64] ;  /* 0x0000000618147981 */ /* 0x000ee2000c1e9d00 */
[----:B------:R-:W-:Y:S02]  /*1ce0*/  ISETP.GE.AND P2, PT, R96, 0x2, PT ;  /* 0x000000026000780c */ /* 0x000fe40003f46270 */
[----:B--2---:R-:W-:Y:S02]  /*1cf0*/  LOP3.LUT R10, R17, 0xff, RZ, 0xc0, !PT ;  /* 0x000000ff110a7812 */ /* 0x004fe400078ec0ff */
[----:B------:R-:W-:Y:S02]  /*1d00*/  LOP3.LUT R0, R16, 0xff, RZ, 0xc0, !PT ;  /* 0x000000ff10007812 */ /* 0x000fe400078ec0ff */
[----:B------:R-:W-:-:S02]  /*1d10*/  IADD3 R35, R10, -0x80, RZ ;  /* 0xffffff800a237810 */ /* 0x000fc40007ffe0ff */
[----:B------:R-:W-:Y:S02]  /*1d20*/  LOP3.LUT R10, R18, 0xff, RZ, 0xc0, !PT ;  /* 0x000000ff120a7812 */ /* 0x000fe400078ec0ff */
[----:B------:R-:W-:Y:S02]  /*1d30*/  IADD3 R0, R0, -0x80, RZ ;  /* 0xffffff8000007810 */ /* 0x000fe40007ffe0ff */
[----:B------:R-:W-:Y:S01]  /*1d40*/  IADD3 R36, R10, -0x80, RZ ;  /* 0xffffff800a247810 */ /* 0x000fe20007ffe0ff */
[----:B------:R-:W0:Y:S01]  /*1d50*/  I2F.F16 R35, R35 ;  /* 0x0000002300237306 */ /* 0x000e220000200c00 */
[----:B------:R-:W-:Y:S02]  /*1d60*/  LOP3.LUT R10, R19, 0xff, RZ, 0xc0, !PT ;  /* 0x000000ff130a7812 */ /* 0x000fe400078ec0ff */
[----:B---3--:R-:W-:Y:S02]  /*1d70*/  LOP3.LUT R11, R23, 0xff, RZ, 0xc0, !PT ;  /* 0x000000ff170b7812 */ /* 0x008fe400078ec0ff */
[----:B------:R-:W-:-:S02]  /*1d80*/  IADD3 R33, R10, -0x80, RZ ;  /* 0xffffff800a217810 */ /* 0x000fc40007ffe0ff */
[----:B------:R-:W-:Y:S01]  /*1d90*/  LOP3.LUT R10, R20, 0xff, RZ, 0xc0, !PT ;  /* 0x000000ff140a7812 */ /* 0x000fe200078ec0ff */
[----:B------:R1:W2:Y:S01]  /*1da0*/  I2F.F16 R34, R0 ;  /* 0x0000000000227306 */ /* 0x0002a20000200c00 */
[----:B------:R-:W-:Y:S02]  /*1db0*/  LEA.HI R28, R19, 0xffffff80, RZ, 0x8 ;  /* 0xffffff80131c7811 */ /* 0x000fe400078f40ff */
[----:B------:R-:W-:Y:S02]  /*1dc0*/  IADD3 R10, R10, -0x80, RZ ;  /* 0xffffff800a0a7810 */ /* 0x000fe40007ffe0ff */
[----:B------:R-:W-:Y:S02]  /*1dd0*/  IADD3 R11, R11, -0x80, RZ ;  /* 0xffffff800b0b7810 */ /* 0x000fe40007ffe0ff */
[----:B------:R-:W-:Y:S01]  /*1de0*/  SHF.R.U32.HI R12, RZ, 0x8, R19 ;  /* 0x00000008ff0c7819 */ /* 0x000fe20000011613 */
[----:B------:R3:W4:Y:S01]  /*1df0*/  I2F.F16 R37, R10 ;  /* 0x0000000a00257306 */ /* 0x0007220000200c00 */
[----:B-1----:R-:W-:-:S02]  /*1e00*/  LOP3.LUT R0, R21, 0xff, RZ, 0xc0, !PT ;  /* 0x000000ff15007812 */ /* 0x002fc400078ec0ff */
[----:B------:R-:W-:Y:S02]  /*1e10*/  SHF.R.U32.HI R19, RZ, 0x10, R19 ;  /* 0x00000010ff137819 */ /* 0x000fe40000011613 */
[----:B------:R-:W-:Y:S02]  /*1e20*/  IADD3 R38, R0, -0x80, RZ ;  /* 0xffffff8000267810 */ /* 0x000fe40007ffe0ff */
[----:B------:R-:W-:Y:S01]  /*1e30*/  LOP3.LUT R0, R22, 0xff, RZ, 0xc0, !PT ;  /* 0x000000ff16007812 */ /* 0x000fe200078ec0ff */
[----:B------:R1:W0:Y:S01]  /*1e40*/  I2F.F16 R40, R11 ;  /* 0x0000000b00287306 */ /* 0x0002220000200c00 */
[----:B---3--:R-:W-:Y:S02]  /*1e50*/  SHF.R.U32.HI R10, RZ, 0x8, R17 ;  /* 0x00000008ff0a7819 */ /* 0x008fe40000011611 */
[----:B------:R-:W-:Y:S02]  /*1e60*/  IADD3 R39, R0, -0x80, RZ ;  /* 0xffffff8000277810 */ /* 0x000fe40007ffe0ff */
[----:B------:R-:W-:-:S02]  /*1e70*/  LOP3.LUT R10, R10, 0xff, RZ, 0xc0, !PT ;  /* 0x000000ff0a0a7812 */ /* 0x000fc400078ec0ff */
[----:B------:R-:W-:Y:S01]  /*1e80*/  SHF.R.U32.HI R0, RZ, 0x8, R16 ;  /* 0x00000008ff007819 */ /* 0x000fe20000011610 */
[----:B------:R-:W3:Y:S01]  /*1e90*/  I2F.F16 R28, R28 ;  /* 0x0000001c001c7306 */ /* 0x000ee20000200c00 */
[----:B------:R-:W-:Y:S02]  /*1ea0*/  IADD3 R10, R10, -0x80, RZ ;  /* 0xffffff800a0a7810 */ /* 0x000fe40007ffe0ff */
[----:B------:R-:W-:Y:S02]  /*1eb0*/  LOP3.LUT R0, R0, 0xff, RZ, 0xc0, !PT ;  /* 0x000000ff00007812 */ /* 0x000fe400078ec0ff */
[----:B------:R-:W-:Y:S02]  /*1ec0*/  LEA.HI R27, R18, 0xffffff80, RZ, 0x8 ;  /* 0xffffff80121b7811 */ /* 0x000fe400078f40ff */
[----:B------:R-:W-:Y:S01]  /*1ed0*/  IADD3 R0, R0, -0x80, RZ ;  /* 0xffffff8000007810 */ /* 0x000fe20007ffe0ff */
[----:B------:R5:W0:Y:S01]  /*1ee0*/  I2F.F16 R43, R10 ;  /* 0x0000000a002b7306 */ /* 0x000a220000200c00 */
[----:B-1----:R-:W-:-:S02]  /*1ef0*/  SHF.R.U32.HI R11, RZ, 0x8, R18 ;  /* 0x00000008ff0b7819 */ /* 0x002fc40000011612 */
[----:B------:R-:W-:Y:S02]  /*1f00*/  SHF.R.U32.HI R18, RZ, 0x10, R18 ;  /* 0x00000010ff127819 */ /* 0x000fe40000011612 */
[----:B------:R-:W-:Y:S02]  /*1f10*/  LOP3.LUT R11, R11, 0xff, RZ, 0xc0, !PT ;  /* 0x000000ff0b0b7812 */ /* 0x000fe400078ec0ff */
[----:B------:R-:W-:Y:S01]  /*1f20*/  LOP3.LUT R12, R12, 0xff, RZ, 0xc0, !PT ;  /* 0x000000ff0c0c7812 */ /* 0x000fe200078ec0ff */
[----:B------:R1:W0:Y:S01]  /*1f30*/  I2F.F16 R41, R0 ;  /* 0x0000000000297306 */ /* 0x0002220000200c00 */
[----:B-----5:R-:W-:Y:S02]  /*1f40*/  LOP3.LUT R10, R19, 0xff, RZ, 0xc0, !PT ;  /* 0x000000ff130a7812 */ /* 0x020fe400078ec0ff */
[----:B------:R-:W-:Y:S02]  /*1f50*/  IADD3 R11, R11, -0x80, RZ ;  /* 0xffffff800b0b7810 */ /* 0x000fe40007ffe0ff */
[----:B------:R-:W-:-:S02]  /*1f60*/  IADD3 R46, R10, -0x80, RZ ;  /* 0xffffff800a2e7810 */ /* 0x000fc40007ffe0ff */
[----:B------:R-:W-:Y:S01]  /*1f70*/  SHF.R.U32.HI R10, RZ, 0x8, R21 ;  /* 0x00000008ff0a7819 */ /* 0x000fe20000011615 */
[----:B------:R-:W0:Y:S01]  /*1f80*/  I2F.F16 R27, R27 ;  /* 0x0000001b001b7306 */ /* 0x000e220000200c00 */
[----:B-1----:R-:W-:Y:S02]  /*1f90*/  LOP3.LUT R0, R18, 0xff, RZ, 0xc0, !PT ;  /* 0x000000ff12007812 */ /* 0x002fe400078ec0ff */
[----:B------:R-:W-:Y:S02]  /*1fa0*/  LOP3.LUT R10, R10, 0xff, RZ, 0xc0, !PT ;  /* 0x000000ff0a0a7812 */ /* 0x000fe400078ec0ff */
[----:B------:R-:W-:Y:S02]  /*1fb0*/  IADD3 R45, R0, -0x80, RZ ;  /* 0xffffff80002d7810 */ /* 0x000fe40007ffe0ff */
[----:B------:R-:W-:Y:S01]  /*1fc0*/  SHF.R.U32.HI R0, RZ, 0x8, R20 ;  /* 0x00000008ff007819 */ /* 0x000fe20000011614 */
[----:B------:R1:W0:Y:S01]  /*1fd0*/  I2F.F16 R18, R11 ;  /* 0x0000000b00127306 */ /* 0x0002220000200c00 */
[----:B------:R-:W-:-:S02]  /*1fe0*/  IADD3 R12, R12, -0x80, RZ ;  /* 0xffffff800c0c7810 */ /* 0x000fc40007ffe0ff */
[----:B------:R-:W-:Y:S02]  /*1ff0*/  IADD3 R10, R10, -0x80, RZ ;  /* 0xffffff800a0a7810 */ /* 0x000fe40007ffe0ff */
[----:B------:R-:W-:Y:S02]  /*2000*/  LOP3.LUT R0, R0, 0xff, RZ, 0xc0, !PT ;  /* 0x000000ff00007812 */ /* 0x000fe400078ec0ff */
[----:B------:R-:W-:Y:S01]  /*2010*/  LEA.HI R13, R16, 0xffffff80, RZ, 0x8 ;  /* 0xffffff80100d7811 */ /* 0x000fe200078f40ff */
[----:B------:R5:W0:Y:S01]  /*2020*/  I2F.F16 R19, R12 ;  /* 0x0000000c00137306 */ /* 0x000a220000200c00 */
[----:B------:R-:W-:Y:S02]  /*2030*/  LEA.HI R26, R17, 0xffffff80, RZ, 0x8 ;  /* 0xffffff80111a7811 */ /* 0x000fe400078f40ff */
[----:B------:R-:W-:Y:S02]  /*2040*/  LEA.HI R29, R20, 0xffffff80, RZ, 0x8 ;  /* 0xffffff80141d7811 */ /* 0x000fe400078f40ff */
[----:B------:R-:W-:-:S02]  /*2050*/  LEA.HI R30, R21, 0xffffff80, RZ, 0x8 ;  /* 0xffffff80151e7811 */ /* 0x000fc400078f40ff */
[----:B------:R-:W-:Y:S01]  /*2060*/  LEA.HI R31, R22, 0xffffff80, RZ, 0x8 ;  /* 0xffffff80161f7811 */ /* 0x000fe200078f40ff */
[----:B------:R2:W0:Y:S01]  /*2070*/  I2F.F16 R49, R10 ;  /* 0x0000000a00317306 */ /* 0x0004220000200c00 */
[----:B------:R-:W-:Y:S02]  /*2080*/  LEA.HI R32, R23, 0xffffff80, RZ, 0x8 ;  /* 0xffffff8017207811 */ /* 0x000fe400078f40ff */
[----:B------:R-:W-:Y:S02]  /*2090*/  IADD3 R0, R0, -0x80, RZ ;  /* 0xffffff8000007810 */ /* 0x000fe40007ffe0ff */
[----:B-1----:R-:W-:Y:S02]  /*20a0*/  SHF.R.U32.HI R11, RZ, 0x8, R22 ;  /* 0x00000008ff0b7819 */ /* 0x002fe40000011616 */
[----:B-----5:R-:W-:Y:S01]  /*20b0*/  SHF.R.U32.HI R12, RZ, 0x8, R23 ;  /* 0x00000008ff0c7819 */ /* 0x020fe20000011617 */
[----:B------:R1:W0:Y:S01]  /*20c0*/  I2F.F16 R47, R0 ;  /* 0x00000000002f7306 */ /* 0x0002220000200c00 */
[----:B--2---:R-:W-:-:S02]  /*20d0*/  PRMT R10, R92, 0x9910, RZ ;  /* 0x000099105c0a7816 */ /* 0x004fc400000000ff */
[----:B------:R-:W-:Y:S02]  /*20e0*/  SHF.R.U32.HI R16, RZ, 0x10, R16 ;  /* 0x00000010ff107819 */ /* 0x000fe40000011610 */
[----:B------:R-:W-:Y:S02]  /*20f0*/  SHF.R.U32.HI R17, RZ, 0x10, R17 ;  /* 0x00000010ff117819 */ /* 0x000fe40000011611 */
[----:B------:R-:W-:Y:S01]  /*2100*/  SHF.R.U32.HI R20, RZ, 0x10, R20 ;  /* 0x00000010ff147819 */ /* 0x000fe20000011614 */
[----:B------:R-:W2:Y:S01]  /*2110*/  I2F.F16 R13, R13 ;  /* 0x0000000d000d7306 */ /* 0x000ea20000200c00 */
[----:B------:R-:W-:Y:S02]  /*2120*/  SHF.R.U32.HI R21, RZ, 0x10, R21 ;  /* 0x00000010ff157819 */ /* 0x000fe40000011615 */
[----:B------:R-:W-:Y:S02]  /*2130*/  SHF.R.U32.HI R22, RZ, 0x10, R22 ;  /* 0x00000010ff167819 */ /* 0x000fe40000011616 */
[----:B------:R-:W-:-:S02]  /*2140*/  SHF.R.U32.HI R23, RZ, 0x10, R23 ;  /* 0x00000010ff177819 */ /* 0x000fc40000011617 */
[----:B------:R-:W-:Y:S01]  /*2150*/  ISETP.NE.AND P0, PT, R10, RZ, PT ;  /* 0x000000ff0a00720c */ /* 0x000fe20003f05270 */
[----:B------:R-:W0:Y:S01]  /*2160*/  I2F.F16 R26, R26 ;  /* 0x0000001a001a7306 */ /* 0x000e220000200c00 */
[----:B------:R-:W-:Y:S02]  /*2170*/  LOP3.LUT R16, R16, 0xff, RZ, 0xc0, !PT ;  /* 0x000000ff10107812 */ /* 0x000fe400078ec0ff */
[----:B------:R-:W-:Y:S02]  /*2180*/  LOP3.LUT R17, R17, 0xff, RZ, 0xc0, !PT ;  /* 0x000000ff11117812 */ /* 0x000fe400078ec0ff */
[----:B------:R-:W-:Y:S02]  /*2190*/  LOP3.LUT R20, R20, 0xff, RZ, 0xc0, !PT ;  /* 0x000000ff14147812 */ /* 0x000fe400078ec0ff */
[----:B------:R-:W-:Y:S01]  /*21a0*/  LOP3.LUT R21, R21, 0xff, RZ, 0xc0, !PT ;  /* 0x000000ff15157812 */ /* 0x000fe200078ec0ff */
[----:B------:R-:W0:Y:S01]  /*21b0*/  I2F.F16 R29, R29 ;  /* 0x0000001d001d7306 */ /* 0x000e220000200c00 */
[----:B------:R-:W-:-:S02]  /*21c0*/  LOP3.LUT R11, R11, 0xff, RZ, 0xc0, !PT ;  /* 0x000000ff0b0b7812 */ /* 0x000fc400078ec0ff */
[----:B-1----:R-:W-:Y:S02]  /*21d0*/  LOP3.LUT R0, R22, 0xff, RZ, 0xc0, !PT ;  /* 0x000000ff16007812 */ /* 0x002fe400078ec0ff */
[----:B------:R-:W-:Y:S02]  /*21e0*/  LOP3.LUT R12, R12, 0xff, RZ, 0xc0, !PT ;  /* 0x000000ff0c0c7812 */ /* 0x000fe400078ec0ff */
[----:B------:R-:W-:Y:S01]  /*21f0*/  LOP3.LUT R10, R23, 0xff, RZ, 0xc0, !PT ;  /* 0x000000ff170a7812 */ /* 0x000fe200078ec0ff */
[----:B------:R-:W1:Y:S01]  /*2200*/  I2F.F16 R30, R30 ;  /* 0x0000001e001e7306 */ /* 0x000e620000200c00 */
[----:B------:R-:W-:Y:S02]  /*2210*/  IADD3 R16, R16, -0x80, RZ ;  /* 0xffffff8010107810 */ /* 0x000fe40007ffe0ff */
[----:B------:R-:W-:Y:S02]  /*2220*/  IADD3 R17, R17, -0x80, RZ ;  /* 0xffffff8011117810 */ /* 0x000fe40007ffe0ff */
[----:B------:R-:W-:-:S02]  /*2230*/  IADD3 R20, R20, -0x80, RZ ;  /* 0xffffff8014147810 */ /* 0x000fc40007ffe0ff */
[----:B------:R-:W-:Y:S01]  /*2240*/  IADD3 R21, R21, -0x80, RZ ;  /* 0xffffff8015157810 */ /* 0x000fe20007ffe0ff */
[----:B------:R-:W0:Y:S01]  /*2250*/  I2F.F16 R31, R31 ;  /* 0x0000001f001f7306 */ /* 0x000e220000200c00 */
[----:B------:R-:W-:Y:S02]  /*2260*/  IADD3 R11, R11, -0x80, RZ ;  /* 0xffffff800b0b7810 */ /* 0x000fe40007ffe0ff */
[----:B------:R-:W-:Y:S02]  /*2270*/  IADD3 R0, R0, -0x80, RZ ;  /* 0xffffff8000007810 */ /* 0x000fe40007ffe0ff */
[----:B------:R-:W-:Y:S02]  /*2280*/  IADD3 R12, R12, -0x80, RZ ;  /* 0xffffff800c0c7810 */ /* 0x000fe40007ffe0ff */
[----:B------:R-:W-:Y:S01]  /*2290*/  IADD3 R10, R10, -0x80, RZ ;  /* 0xffffff800a0a7810 */ /* 0x000fe20007ffe0ff */
[----:B------:R-:W0:Y:S08]  /*22a0*/  I2F.F16 R32, R32 ;  /* 0x0000002000207306 */ /* 0x000e300000200c00 */
[----:B------:R-:W0:Y:S08]  /*22b0*/  I2F.F16 R36, R36 ;  /* 0x0000002400247306 */ /* 0x000e300000200c00 */
[----:B------:R-:W0:Y:S08]  /*22c0*/  I2F.F16 R33, R33 ;  /* 0x0000002100217306 */ /* 0x000e300000200c00 */
[----:B------:R-:W0:Y:S08]  /*22d0*/  I2F.F16 R38, R38 ;  /* 0x0000002600267306 */ /* 0x000e300000200c00 */
[----:B------:R-:W0:Y:S08]  /*22e0*/  I2F.F16 R39, R39 ;  /* 0x0000002700277306 */ /* 0x000e300000200c00 */
[----:B------:R0:W0:Y:S08]  /*22f0*/  I2F.F16 R42, R16 ;  /* 0x00000010002a7306 */ /* 0x0000300000200c00 */
[----:B------:R0:W0:Y:S08]  /*2300*/  I2F.F16 R44, R17 ;  /* 0x00000011002c7306 */ /* 0x0000300000200c00 */
[----:B------:R-:W0:Y:S08]  /*2310*/  I2F.F16 R45, R45 ;  /* 0x0000002d002d7306 */ /* 0x000e300000200c00 */
[----:B------:R-:W0:Y:S08]  /*2320*/  I2F.F16 R46, R46 ;  /* 0x0000002e002e7306 */ /* 0x000e300000200c00 */
[----:B------:R0:W0:Y:S08]  /*2330*/  I2F.F16 R48, R20 ;  /* 0x0000001400307306 */ /* 0x0000300000200c00 */
[----:B------:R0:W0:Y:S08]  /*2340*/  I2F.F16 R50, R21 ;  /* 0x0000001500327306 */ /* 0x0000300000200c00 */
[----:B------:R0:W0:Y:S08]  /*2350*/  I2F.F16 R22, R11 ;  /* 0x0000000b00167306 */ /* 0x0000300000200c00 */
[----:B------:R0:W0:Y:S08]  /*2360*/  I2F.F16 R51, R0 ;  /* 0x0000000000337306 */ /* 0x0000300000200c00 */
[----:B------:R0:W0:Y:S08]  /*2370*/  I2F.F16 R23, R12 ;  /* 0x0000000c00177306 */ /* 0x0000300000200c00 */
[----:B------:R0:W0:Y:S01]  /*2380*/  I2F.F16 R52, R10 ;  /* 0x0000000a00347306 */ /* 0x0000220000200c00 */
[----:B-1234-:R-:W-:Y:S05]  /*2390*/  @!P0 BRA `(.L_x_23) ;  /* 0x0000000400688947 */ /* 0x01efea0003800000 */
[----:B0-----:R-:W0:Y:S01]  /*23a0*/  LDS.64 R20, [UR4] ;  /* 0x00000004ff147984 */ /* 0x001e220008000a00 */
[----:B------:R-:W-:Y:S02]  /*23b0*/  HADD2.F32 R0, -RZ, R34.H0_H0 ;  /* 0x20000022ff007230 */ /* 0x000fe40000004100 */
[----:B------:R-:W-:Y:S01]  /*23c0*/  HADD2.F32 R56, -RZ, R35.H0_H0 ;  /* 0x20000023ff387230 */ /* 0x000fe20000004100 */
[----:B------:R-:W1:Y:S01]  /*23d0*/  LDS.64 R16, [UR4+0x8] ;  /* 0x00000804ff107984 */ /* 0x000e620008000a00 */
[----:B------:R-:W-:Y:S02]  /*23e0*/  HADD2.F32 R12, -RZ, R33.H0_H0 ;  /* 0x20000021ff0c7230 */ /* 0x000fe40000004100 */
[----:B------:R-:W-:Y:S02]  /*23f0*/  HADD2.F32 R10, -RZ, R36.H0_H0 ;  /* 0x20000024ff0a7230 */ /* 0x000fe40000004100 */
[----:B------:R-:W-:Y:S02]  /*2400*/  HADD2.F32 R58, -RZ, R43.H0_H0 ;  /* 0x2000002bff3a7230 */ /* 0x000fe40000004100 */
[----:B0-----:R-:W-:-:S02]  /*2410*/  HADD2.F32 R11, -RZ, R20.H0_H0 ;  /* 0x20000014ff0b7230 */ /* 0x001fc40000004100 */
[----:B------:R-:W-:Y:S02]  /*2420*/  HADD2.F32 R53, -RZ, R20.H1_H1 ;  /* 0x30000014ff357230 */ /* 0x000fe40000004100 */
[--C-:B------:R-:W-:Y:S02]  /*2430*/  HADD2.F32 R54, -RZ, R21.reuse.H0_H0 ;  /* 0x20000015ff367230 */ /* 0x100fe40000004100 */
[C---:B------:R-:W-:Y:S01]  /*2440*/  FFMA.FTZ R56, R11.reuse, R56, RZ ;  /* 0x000000380b387223 */ /* 0x040fe200000100ff */
[----:B------:R-:W-:Y:S02]  /*2450*/  HADD2.F32 R55, -RZ, R21.H1_H1 ;  /* 0x30000015ff377230 */ /* 0x000fe40000004100 */
[----:B------:R-:W-:Y:S01]  /*2460*/  FFMA.FTZ R21, R0, R11, RZ ;  /* 0x0000000b00157223 */ /* 0x000fe200000100ff */
[----:B------:R-:W-:Y:S02]  /*2470*/  HADD2.F32 R20, -RZ, R41.H0_H0 ;  /* 0x20000029ff147230 */ /* 0x000fe40000004100 */
[C---:B------:R-:W-:Y:S01]  /*2480*/  FFMA.FTZ R59, R11.reuse, R12, RZ ;  /* 0x0000000c0b3b7223 */ /* 0x040fe200000100ff */
[----:B------:R-:W-:Y:S01]  /*2490*/  FFMA.FTZ R60, R11, R10, RZ ;  /* 0x0000000a0b3c7223 */ /* 0x000fe200000100ff */
[----:B------:R-:W-:-:S02]  /*24a0*/  HADD2.F32 R12, -RZ, R19.H0_H0 ;  /* 0x20000013ff0c7230 */ /* 0x000fc40000004100 */
[----:B------:R-:W-:Y:S01]  /*24b0*/  FFMA.FTZ R20, R20, R53, R21 ;  /* 0x0000003514147223 */ /* 0x000fe20000010015 */
[----:B------:R-:W-:Y:S02]  /*24c0*/  HADD2.F32 R10, -RZ, R18.H0_H0 ;  /* 0x20000012ff0a7230 */ /* 0x000fe40000004100 */
[C---:B------:R-:W-:Y:S01]  /*24d0*/  FFMA.FTZ R21, R53.reuse, R58, R56 ;  /* 0x0000003a35157223 */ /* 0x040fe20000010038 */
[----:B------:R-:W-:Y:S02]  /*24e0*/  HADD2.F32 R0, -RZ, R44.H0_H0 ;  /* 0x2000002cff007230 */ /* 0x000fe40000004100 */
[C---:B------:R-:W-:Y:S01]  /*24f0*/  FFMA.FTZ R59, R53.reuse, R12, R59 ;  /* 0x0000000c353b7223 */ /* 0x040fe2000001003b */
[----:B------:R-:W-:Y:S02]  /*2500*/  HADD2.F32 R11, -RZ, R42.H0_H0 ;  /* 0x2000002aff0b7230 */ /* 0x000fe40000004100 */
[----:B------:R-:W-:Y:S01]  /*2510*/  FFMA.FTZ R57, R53, R10, R60 ;  /* 0x0000000a35397223 */ /* 0x000fe2000001003c */
[----:B------:R-:W-:-:S02]  /*2520*/  HADD2.F32 R56, -RZ, R45.H0_H0 ;  /* 0x2000002dff387230 */ /* 0x000fc40000004100 */
[C---:B------:R-:W-:Y:S01]  /*2530*/  FFMA.FTZ R12, R54.reuse, R0, R21 ;  /* 0x00000000360c7223 */ /* 0x040fe20000010015 */
[----:B------:R-:W-:Y:S02]  /*2540*/  HADD2.F32 R21, -RZ, R46.H0_H0 ;  /* 0x2000002eff157230 */ /* 0x000fe40000004100 */
[----:B------:R-:W-:Y:S01]  /*2550*/  FFMA.FTZ R11, R11, R54, R20 ;  /* 0x000000360b0b7223 */ /* 0x000fe20000010014 */
[----:B------:R-:W-:Y:S02]  /*2560*/  HADD2.F32 R0, -RZ, R13.H0_H0 ;  /* 0x2000000dff007230 */ /* 0x000fe40000004100 */
[C---:B------:R-:W-:Y:S01]  /*2570*/  FFMA.FTZ R57, R54.reuse, R56, R57 ;  /* 0x0000003836397223 */ /* 0x040fe20000010039 */
[----:B------:R-:W-:Y:S02]  /*2580*/  HADD2.F32 R10, -RZ, R26.H0_H0 ;  /* 0x2000001aff0a7230 */ /* 0x000fe40000004100 */
[----:B------:R-:W-:Y:S01]  /*2590*/  FFMA.FTZ R21, R54, R21, R59 ;  /* 0x0000001536157223 */ /* 0x000fe2000001003b */
[----:B------:R-:W-:-:S02]  /*25a0*/  HADD2.F32 R20, -RZ, R27.H0_H0 ;  /* 0x2000001bff147230 */ /* 0x000fc40000004100 */
[----:B------:R-:W-:Y:S01]  /*25b0*/  FFMA.FTZ R0, R0, R55, R11 ;  /* 0x0000003700007223 */ /* 0x000fe2000001000b */
[----:B------:R-:W-:Y:S02]  /*25c0*/  HADD2.F32 R56, -RZ, R28.H0_H0 ;  /* 0x2000001cff387230 */ /* 0x000fe40000004100 */
[C---:B------:R-:W-:Y:S01]  /*25d0*/  FFMA.FTZ R53, R55.reuse, R10, R12 ;  /* 0x0000000a37357223 */ /* 0x040fe2000001000c */
[--C-:B-1----:R-:W-:Y:S02]  /*25e0*/  HADD2.F32 R12, -RZ, R16.reuse.H0_H0 ;  /* 0x20000010ff0c7230 */ /* 0x102fe40000004100 */
[C---:B------:R-:W-:Y:S01]  /*25f0*/  FFMA.FTZ R57, R55.reuse, R20, R57 ;  /* 0x0000001437397223 */ /* 0x040fe20000010039 */
[----:B------:R-:W-:Y:S02]  /*2600*/  HADD2.F32 R11, -RZ, R37.H0_H0 ;  /* 0x20000025ff0b7230 */ /* 0x000fe40000004100 */
[----:B------:R-:W-:Y:S01]  /*2610*/  FFMA.FTZ R55, R55, R56, R21 ;  /* 0x0000003837377223 */ /* 0x000fe20000010015 */
[----:B------:R-:W-:-:S02]  /*2620*/  HADD2.F32 R21, -RZ, R16.H1_H1 ;  /* 0x30000010ff157230 */ /* 0x000fc40000004100 */
[----:B------:R-:W-:Y:S02]  /*2630*/  HADD2.F32 R20, -RZ, R38.H0_H0 ;  /* 0x20000026ff147230 */ /* 0x000fe40000004100 */
[----:B------:R-:W-:Y:S01]  /*2640*/  FFMA.FTZ R11, R11, R12, R0 ;  /* 0x0000000c0b0b7223 */ /* 0x000fe20000010000 */
[----:B------:R-:W-:Y:S02]  /*2650*/  HADD2.F32 R10, -RZ, R47.H0_H0 ;  /* 0x2000002fff0a7230 */ /* 0x000fe40000004100 */
[----:B------:R-:W-:Y:S02]  /*2660*/  HADD2.F32 R54, -RZ, R39.H0_H0 ;  /* 0x20000027ff367230 */ /* 0x000fe40000004100 */
[----:B------:R-:W-:Y:S01]  /*2670*/  FFMA.FTZ R20, R12, R20, R53 ;  /* 0x000000140c147223 */ /* 0x000fe20000010035 */
[----:B------:R-:W-:Y:S02]  /*2680*/  HADD2.F32 R56, -RZ, R40.H0_H0 ;  /* 0x20000028ff387230 */ /* 0x000fe40000004100 */
[----:B------:R-:W-:Y:S01]  /*2690*/  FFMA.FTZ R10, R10, R21, R11 ;  /* 0x000000150a0a7223 */ /* 0x000fe2000001000b */
[----:B------:R-:W-:-:S02]  /*26a0*/  HADD2.F32 R0, -RZ, R49.H0_H0 ;  /* 0x20000031ff007230 */ /* 0x000fc40000004100 */
[C---:B------:R-:W-:Y:S01]  /*26b0*/  FFMA.FTZ R57, R12.reuse, R54, R57 ;  /* 0x000000360c397223 */ /* 0x040fe20000010039 */
[----:B------:R-:W-:Y:S02]  /*26c0*/  HADD2.F32 R16, -RZ, R17.H0_H0 ;  /* 0x20000011ff107230 */ /* 0x000fe40000004100 */
[----:B------:R-:W-:Y:S01]  /*26d0*/  FFMA.FTZ R55, R12, R56, R55 ;  /* 0x000000380c377223 */ /* 0x000fe20000010037 */
[----:B------:R-:W-:Y:S02]  /*26e0*/  HADD2.F32 R11, -RZ, R48.H0_H0 ;  /* 0x20000030ff0b7230 */ /* 0x000fe40000004100 */
[----:B------:R-:W-:Y:S01]  /*26f0*/  FFMA.FTZ R53, R21, R0, R20 ;  /* 0x0000000015357223 */ /* 0x000fe20000010014 */
[----:B------:R-:W-:Y:S02]  /*2700*/  HADD2.F32 R56, -RZ, R23.H0_H0 ;  /* 0x20000017ff387230 */ /* 0x000fe40000004100 */
[----:B------:R-:W-:Y:S02]  /*2710*/  HADD2.F32 R12, -RZ, R50.H0_H0 ;  /* 0x20000032ff0c7230 */ /* 0x000fe40000004100 */
[----:B------:R-:W-:Y:S01]  /*2720*/  FFMA.FTZ R11, R11, R16, R10 ;  /* 0x000000100b0b7223 */ /* 0x000fe2000001000a */
[----:B------:R-:W-:-:S02]  /*2730*/  HADD2.F32 R54, -RZ, R22.H0_H0 ;  /* 0x20000016ff367230 */ /* 0x000fc40000004100 */
[C---:B------:R-:W-:Y:S01]  /*2740*/  FFMA.FTZ R55, R21.reuse, R56, R55 ;  /* 0x0000003815377223 */ /* 0x040fe20000010037 */
[----:B------:R-:W-:Y:S02]  /*2750*/  HADD2.F32 R17, -RZ, R17.H1_H1 ;  /* 0x30000011ff117230 */ /* 0x000fe40000004100 */
[----:B------:R-:W-:Y:S01]  /*2760*/  FFMA.FTZ R12, R16, R12, R53 ;  /* 0x0000000c100c7223 */ /* 0x000fe20000010035 */
[----:B------:R-:W-:Y:S02]  /*2770*/  HADD2.F32 R10, -RZ, R30.H0_H0 ;  /* 0x2000001eff0a7230 */ /* 0x000fe40000004100 */
[----:B------:R-:W-:Y:S01]  /*2780*/  FFMA.FTZ R57, R21, R54, R57 ;  /* 0x0000003615397223 */ /* 0x000fe20000010039 */
[----:B------:R-:W-:Y:S02]  /*2790*/  HADD2.F32 R0, -RZ, R29.H0_H0 ;  /* 0x2000001dff007230 */ /* 0x000fe40000004100 */
[----:B------:R-:W-:Y:S02]  /*27a0*/  HADD2.F32 R20, -RZ, R51.H0_H0 ;  /* 0x20000033ff147230 */ /* 0x000fe40000004100 */
[----:B------:R-:W-:Y:S01]  /*27b0*/  FFMA.FTZ R10, R17, R10, R12 ;  /* 0x0000000a110a7223 */ /* 0x000fe2000001000c */
[----:B------:R-:W-:-:S02]  /*27c0*/  HADD2.F32 R56, -RZ, R52.H0_H0 ;  /* 0x20000034ff387230 */ /* 0x000fc40000004100 */
[----:B------:R-:W-:Y:S01]  /*27d0*/  FFMA.FTZ R0, R0, R17, R11 ;  /* 0x0000001100007223 */ /* 0x000fe2000001000b */
[----:B------:R-:W-:Y:S02]  /*27e0*/  HADD2.F32 R54, -RZ, R31.H0_H0 ;  /* 0x2000001fff367230 */ /* 0x000fe40000004100 */
[C---:B------:R-:W-:Y:S01]  /*27f0*/  FFMA.FTZ R57, R16.reuse, R20, R57 ;  /* 0x0000001410397223 */ /* 0x040fe20000010039 */
[----:B------:R-:W-:Y:S02]  /*2800*/  HADD2.F32 R12, -RZ, R32.H0_H0 ;  /* 0x20000020ff0c7230 */ /* 0x000fe40000004100 */
[----:B------:R-:W-:Y:S01]  /*2810*/  FFMA.FTZ R56, R16, R56, R55 ;  /* 0x0000003810387223 */ /* 0x000fe20000010037 */
[--C-:B------:R-:W-:Y:S02]  /*2820*/  HADD2.F32 R11, -RZ, R86.reuse.H0_H0 ;  /* 0x20000056ff0b7230 */ /* 0x100fe40000004100 */
[----:B------:R-:W-:Y:S01]  /*2830*/  FFMA.FTZ R54, R17, R54, R57 ;  /* 0x0000003611367223 */ /* 0x000fe20000010039 */
[----:B------:R-:W-:-:S02]  /*2840*/  HADD2.F32 R21, -RZ, R86.H1_H1 ;  /* 0x30000056ff157230 */ /* 0x000fc40000004100 */
[----:B------:R-:W-:Y:S01]  /*2850*/  FFMA.FTZ R12, R17, R12, R56 ;  /* 0x0000000c110c7223 */ /* 0x000fe20000010038 */
[--C-:B------:R-:W-:Y:S02]  /*2860*/  HADD2.F32 R53, -RZ, R85.reuse.H0_H0 ;  /* 0x20000055ff357230 */ /* 0x100fe40000004100 */
[----:B------:R-:W-:Y:S01]  /*2870*/  FMUL.FTZ R0, R0, R11 ;  /* 0x0000000b00007220 */ /* 0x000fe20000410000 */
[----:B------:R-:W-:Y:S02]  /*2880*/  HADD2.F32 R55, -RZ, R85.H1_H1 ;  /* 0x30000055ff377230 */ /* 0x000fe40000004100 */
[----:B------:R-:W-:Y:S01]  /*2890*/  FMUL.FTZ R10, R10, R21 ;  /* 0x000000150a0a7220 */ /* 0x000fe20000410000 */
[----:B------:R-:W-:Y:S01]  /*28a0*/  FMUL.FTZ R53, R54, R53 ;  /* 0x0000003536357220 */ /* 0x000fe20000410000 */
[----:B------:R-:W-:Y:S01]  /*28b0*/  F2FP.F16.F32.PACK_AB R0, RZ, R0 ;  /* 0x00000000ff00723e */ /* 0x000fe200000000ff */
[----:B------:R-:W-:Y:S02]  /*28c0*/  FMUL.FTZ R12, R12, R55 ;  /* 0x000000370c0c7220 */ /* 0x000fe40000410000 */
[----:B------:R-:W-:-:S02]  /*28d0*/  F2FP.F16.F32.PACK_AB R10, RZ, R10 ;  /* 0x0000000aff0a723e */ /* 0x000fc400000000ff */
[----:B------:R-:W-:Y:S02]  /*28e0*/  F2FP.F16.F32.PACK_AB R53, RZ, R53 ;  /* 0x00000035ff35723e */ /* 0x000fe400000000ff */
[----:B------:R-:W-:Y:S02]  /*28f0*/  F2FP.F16.F32.PACK_AB R12, RZ, R12 ;  /* 0x0000000cff0c723e */ /* 0x000fe400000000ff */
[----:B------:R-:W-:Y:S02]  /*2900*/  PRMT R0, R0, 0x5410, R10 ;  /* 0x0000541000007816 */ /* 0x000fe4000000000a */
[----:B------:R-:W-:-:S04]  /*2910*/  PRMT R53, R53, 0x5410, R12 ;  /* 0x0000541035357816 */ /* 0x000fc8000000000c */
[----:B------:R-:W-:Y:S01]  /*2920*/  HFMA2.MMA R9, R0, 1, 1, R9 ;  /* 0x3c003c0000097835 */ /* 0x000fe20000000009 */
[----:B------:R-:W-:-:S10]  /*2930*/  HADD2 R8, R53, R8 ;  /* 0x0000000835087230 */ /* 0x000fd40000000000 */
.L_x_23:
[----:B------:R-:W-:Y:S05]  /*2940*/  @!P2 BRA `(.L_x_22) ;  /* 0x000000100068a947 */ /* 0x000fea0003800000 */
[----:B0-----:R-:W-:Y:S02]  /*2950*/  PRMT R0, R91, 0x9910, RZ ;  /* 0x000099105b007816 */ /* 0x001fe400000000ff */
[----:B------:R-:W-:Y:S02]  /*2960*/  ISETP.GE.AND P2, PT, R96, 0x3, PT ;  /* 0x000000036000780c */ /* 0x000fe40003f46270 */
[----:B------:R-:W-:-:S13]  /*2970*/  ISETP.NE.AND P0, PT, R0, RZ, PT ;  /* 0x000000ff0000720c */ /* 0x000fda0003f05270 */
[----:B------:R-:W-:Y:S05]  /*2980*/  @!P0 BRA `(.L_x_24) ;  /* 0x0000000400688947 */ /* 0x000fea0003800000 */
[----:B------:R-:W0:Y:S01]  /*2990*/  LDS.64 R10, [UR4+0x80] ;  /* 0x00008004ff0a7984 */ /* 0x000e220008000a00 */
        /* <DEDUP_REMOVED lines=9> */
[----:B------:R-:W-:Y:S01]  /*2a30*/  FFMA.FTZ R53, R0, R21, RZ ;  /* 0x0000001500357223 */ /* 0x000fe200000100ff */
[----:B------:R-:W-:Y:S02]  /*2a40*/  HADD2.F32 R55, -RZ, R11.H1_H1 ;  /* 0x3000000bff377230 */ /* 0x000fe40000004100 */
[----:B------:R-:W-:Y:S02]  /*2a50*/  HADD2.F32 R10, -RZ, R35.H0_H0 ;  /* 0x20000023ff0a7230 */ /* 0x000fe40000004100 */
[----:B------:R-:W-:Y:S01]  /*2a60*/  FFMA.FTZ R53, R56, R20, R53 ;  /* 0x0000001438357223 */ /* 0x000fe20000010035 */
[----:B------:R-:W-:-:S02]  /*2a70*/  HADD2.F32 R11, -RZ, R36.H0_H0 ;  /* 0x20000024ff0b7230 */ /* 0x000fc40000004100 */
[----:B------:R-:W-:Y:S02]  /*2a80*/  HADD2.F32 R56, -RZ, R45.H0_H0 ;  /* 0x2000002dff387230 */ /* 0x000fe40000004100 */
[-C--:B------:R-:W-:Y:S01]  /*2a90*/  FFMA.FTZ R57, R10, R21.reuse, RZ ;  /* 0x000000150a397223 */ /* 0x080fe200000100ff */
[----:B------:R-:W-:Y:S02]  /*2aa0*/  HADD2.F32 R0, -RZ, R42.H0_H0 ;  /* 0x2000002aff007230 */ /* 0x000fe40000004100 */
[-C--:B------:R-:W-:Y:S01]  /*2ab0*/  FFMA.FTZ R11, R11, R21.reuse, RZ ;  /* 0x000000150b0b7223 */ /* 0x080fe200000100ff */
[----:B------:R-:W-:Y:S01]  /*2ac0*/  FFMA.FTZ R21, R12, R21, RZ ;  /* 0x000000150c157223 */ /* 0x000fe200000100ff */
[----:B------:R-:W-:Y:S02]  /*2ad0*/  HADD2.F32 R12, -RZ, R18.H0_H0 ;  /* 0x20000012ff0c7230 */ /* 0x000fe40000004100 */
[----:B------:R-:W-:Y:S01]  /*2ae0*/  FFMA.FTZ R57, R58, R20, R57 ;  /* 0x000000143a397223 */ /* 0x000fe20000010039 */
[----:B------:R-:W-:-:S02]  /*2af0*/  HADD2.F32 R10, -RZ, R44.H0_H0 ;  /* 0x2000002cff0a7230 */ /* 0x000fc40000004100 */
[----:B------:R-:W-:Y:S01]  /*2b00*/  FFMA.FTZ R0, R0, R54, R53 ;  /* 0x0000003600007223 */ /* 0x000fe20000010035 */
[----:B------:R-:W-:Y:S02]  /*2b10*/  HADD2.F32 R58, -RZ, R19.H0_H0 ;  /* 0x20000013ff3a7230 */ /* 0x000fe40000004100 */
[----:B------:R-:W-:Y:S01]  /*2b20*/  FFMA.FTZ R11, R12, R20, R11 ;  /* 0x000000140c0b7223 */ /* 0x000fe2000001000b */
[----:B------:R-:W-:Y:S02]  /*2b30*/  HADD2.F32 R53, -RZ, R26.H0_H0 ;  /* 0x2000001aff357230 */ /* 0x000fe40000004100 */
[-C--:B------:R-:W-:Y:S01]  /*2b40*/  FFMA.FTZ R10, R10, R54.reuse, R57 ;  /* 0x000000360a0a7223 */ /* 0x080fe20000010039 */
[----:B------:R-:W-:Y:S02]  /*2b50*/  HADD2.F32 R57, -RZ, R27.H0_H0 ;  /* 0x2000001bff397230 */ /* 0x000fe40000004100 */
[----:B------:R-:W-:Y:S01]  /*2b60*/  FFMA.FTZ R12, R56, R54, R11 ;  /* 0x00000036380c7223 */ /* 0x000fe2000001000b */
[----:B------:R-:W-:-:S02]  /*2b70*/  HADD2.F32 R56, -RZ, R46.H0_H0 ;  /* 0x2000002eff387230 */ /* 0x000fc40000004100 */
[----:B------:R-:W-:Y:S01]  /*2b80*/  FFMA.FTZ R21, R58, R20, R21 ;  /* 0x000000143a157223 */ /* 0x000fe20000010015 */
[----:B------:R-:W-:Y:S02]  /*2b90*/  HADD2.F32 R11, -RZ, R13.H0_H0 ;  /* 0x2000000dff0b7230 */ /* 0x000fe40000004100 */
[-C--:B------:R-:W-:Y:S01]  /*2ba0*/  FFMA.FTZ R20, R53, R55.reuse, R10 ;  /* 0x0000003735147223 */ /* 0x080fe2000001000a */
[--C-:B-1----:R-:W-:Y:S02]  /*2bb0*/  HADD2.F32 R10, -RZ, R17.reuse.H0_H0 ;  /* 0x20000011ff0a7230 */ /* 0x102fe40000004100 */
[----:B------:R-:W-:Y:S01]  /*2bc0*/  FFMA.FTZ R56, R56, R54, R21 ;  /* 0x0000003638387223 */ /* 0x000fe20000010015 */
[-C--:B------:R-:W-:Y:S01]  /*2bd0*/  FFMA.FTZ R54, R57, R55.reuse, R12 ;  /* 0x0000003739367223 */ /* 0x080fe2000001000c */
[-C--:B------:R-:W-:Y:S01]  /*2be0*/  FFMA.FTZ R0, R11, R55.reuse, R0 ;  /* 0x000000370b007223 */ /* 0x080fe20000010000 */
[----:B------:R-:W-:Y:S02]  /*2bf0*/  HADD2.F32 R12, -RZ, R17.H1_H1 ;  /* 0x30000011ff0c7230 */ /* 0x000fe40000004100 */
[----:B------:R-:W-:Y:S01]  /*2c00*/  FFMA.FTZ R56, R59, R55, R56 ;  /* 0x000000373b387223 */ /* 0x000fe20000010038 */
[----:B------:R-:W-:-:S02]  /*2c10*/  HADD2.F32 R11, -RZ, R16.H0_H0 ;  /* 0x20000010ff0b7230 */ /* 0x000fc40000004100 */
[----:B------:R-:W-:Y:S02]  /*2c20*/  HADD2.F32 R17, -RZ, R37.H0_H0 ;  /* 0x20000025ff117230 */ /* 0x000fe40000004100 */
[----:B------:R-:W-:Y:S02]  /*2c30*/  HADD2.F32 R21, -RZ, R38.H0_H0 ;  /* 0x20000026ff157230 */ /* 0x000fe40000004100 */
[----:B------:R-:W-:Y:S02]  /*2c40*/  HADD2.F32 R53, -RZ, R39.H0_H0 ;  /* 0x20000027ff357230 */ /* 0x000fe40000004100 */
[-C--:B------:R-:W-:Y:S01]  /*2c50*/  FFMA.FTZ R17, R17, R11.reuse, R0 ;  /* 0x0000000b11117223 */ /* 0x080fe20000010000 */
[----:B------:R-:W-:Y:S02]  /*2c60*/  HADD2.F32 R55, -RZ, R40.H0_H0 ;  /* 0x20000028ff377230 */ /* 0x000fe40000004100 */
[----:B------:R-:W-:Y:S01]  /*2c70*/  FFMA.FTZ R21, R21, R11, R20 ;  /* 0x0000000b15157223 */ /* 0x000fe20000010014 */
[----:B------:R-:W-:-:S02]  /*2c80*/  HADD2.F32 R16, -RZ, R16.H1_H1 ;  /* 0x30000010ff107230 */ /* 0x000fc40000004100 */
[-C--:B------:R-:W-:Y:S01]  /*2c90*/  FFMA.FTZ R53, R53, R11.reuse, R54 ;  /* 0x0000000b35357223 */ /* 0x080fe20000010036 */
[----:B------:R-:W-:Y:S02]  /*2ca0*/  HADD2.F32 R58, -RZ, R47.H0_H0 ;  /* 0x2000002fff3a7230 */ /* 0x000fe40000004100 */
[----:B------:R-:W-:Y:S01]  /*2cb0*/  FFMA.FTZ R11, R55, R11, R56 ;  /* 0x0000000b370b7223 */ /* 0x000fe20000010038 */
[----:B------:R-:W-:Y:S02]  /*2cc0*/  HADD2.F32 R20, -RZ, R49.H0_H0 ;  /* 0x20000031ff147230 */ /* 0x000fe40000004100 */
[----:B------:R-:W-:Y:S02]  /*2cd0*/  HADD2.F32 R56, -RZ, R22.H0_H0 ;  /* 0x20000016ff387230 */ /* 0x000fe40000004100 */
[-C--:B------:R-:W-:Y:S01]  /*2ce0*/  FFMA.FTZ R17, R58, R16.reuse, R17 ;  /* 0x000000103a117223 */ /* 0x080fe20000010011 */
[----:B------:R-:W-:Y:S02]  /*2cf0*/  HADD2.F32 R0, -RZ, R48.H0_H0 ;  /* 0x20000030ff007230 */ /* 0x000fe40000004100 */
[----:B------:R-:W-:Y:S01]  /*2d00*/  FFMA.FTZ R21, R20, R16, R21 ;  /* 0x0000001014157223 */ /* 0x000fe20000010015 */
[----:B------:R-:W-:-:S02]  /*2d10*/  HADD2.F32 R58, -RZ, R23.H0_H0 ;  /* 0x20000017ff3a7230 */ /* 0x000fc40000004100 */
[----:B------:R-:W-:Y:S01]  /*2d20*/  FFMA.FTZ R53, R56, R16, R53 ;  /* 0x0000001038357223 */ /* 0x000fe20000010035 */
[----:B------:R-:W-:Y:S02]  /*2d30*/  HADD2.F32 R54, -RZ, R50.H0_H0 ;  /* 0x20000032ff367230 */ /* 0x000fe40000004100 */
[----:B------:R-:W-:Y:S01]  /*2d40*/  FFMA.FTZ R17, R0, R10, R17 ;  /* 0x0000000a00117223 */ /* 0x000fe20000010011 */
[----:B------:R-:W-:Y:S02]  /*2d50*/  HADD2.F32 R20, -RZ, R51.H0_H0 ;  /* 0x20000033ff147230 */ /* 0x000fe40000004100 */
[----:B------:R-:W-:Y:S01]  /*2d60*/  FFMA.FTZ R11, R58, R16, R11 ;  /* 0x000000103a0b7223 */ /* 0x000fe2000001000b */
[----:B------:R-:W-:Y:S02]  /*2d70*/  HADD2.F32 R56, -RZ, R52.H0_H0 ;  /* 0x20000034ff387230 */ /* 0x000fe40000004100 */
[----:B------:R-:W-:Y:S01]  /*2d80*/  FFMA.FTZ R21, R54, R10, R21 ;  /* 0x0000000a36157223 */ /* 0x000fe20000010015 */
[----:B------:R-:W-:-:S02]  /*2d90*/  HADD2.F32 R0, -RZ, R29.H0_H0 ;  /* 0x2000001dff007230 */ /* 0x000fc40000004100 */
[-C--:B------:R-:W-:Y:S01]  /*2da0*/  FFMA.FTZ R53, R20, R10.reuse, R53 ;  /* 0x0000000a14357223 */ /* 0x080fe20000010035 */
[----:B------:R-:W-:Y:S02]  /*2db0*/  HADD2.F32 R16, -RZ, R30.H0_H0 ;  /* 0x2000001eff107230 */ /* 0x000fe40000004100 */
[----:B------:R-:W-:Y:S01]  /*2dc0*/  FFMA.FTZ R11, R56, R10, R11 ;  /* 0x0000000a380b7223 */ /* 0x000fe2000001000b */
[----:B------:R-:W-:Y:S02]  /*2dd0*/  HADD2.F32 R54, -RZ, R31.H0_H0 ;  /* 0x2000001fff367230 */ /* 0x000fe40000004100 */
[-C--:B------:R-:W-:Y:S01]  /*2de0*/  FFMA.FTZ R17, R0, R12.reuse, R17 ;  /* 0x0000000c00117223 */ /* 0x080fe20000010011 */
[----:B------:R-:W-:Y:S02]  /*2df0*/  HADD2.F32 R20, -RZ, R32.H0_H0 ;  /* 0x20000020ff147230 */ /* 0x000fe40000004100 */
[----:B------:R-:W-:Y:S01]  /*2e00*/  FFMA.FTZ R21, R16, R12, R21 ;  /* 0x0000000c10157223 */ /* 0x000fe20000010015 */
[----:B------:R-:W-:-:S02]  /*2e10*/  HADD2.F32 R0, -RZ, R86.H0_H0 ;  /* 0x20000056ff007230 */ /* 0x000fc40000004100 */
[-C--:B------:R-:W-:Y:S01]  /*2e20*/  FFMA.FTZ R53, R54, R12.reuse, R53 ;  /* 0x0000000c36357223 */ /* 0x080fe20000010035 */
[----:B------:R-:W-:Y:S02]  /*2e30*/  HADD2.F32 R10, -RZ, R86.H1_H1 ;  /* 0x30000056ff0a7230 */ /* 0x000fe40000004100 */
[----:B------:R-:W-:Y:S01]  /*2e40*/  FFMA.FTZ R11, R20, R12, R11 ;  /* 0x0000000c140b7223 */ /* 0x000fe2000001000b */
[--C-:B------:R-:W-:Y:S02]  /*2e50*/  HADD2.F32 R16, -RZ, R85.reuse.H0_H0 ;  /* 0x20000055ff107230 */ /* 0x100fe40000004100 */
[----:B------:R-:W-:Y:S01]  /*2e60*/  FMUL.FTZ R17, R0, R17 ;  /* 0x0000001100117220 */ /* 0x000fe20000410000 */
[----:B------:R-:W-:Y:S02]  /*2e70*/  HADD2.F32 R54, -RZ, R85.H1_H1 ;  /* 0x30000055ff367230 */ /* 0x000fe40000004100 */
[----:B------:R-:W-:Y:S01]  /*2e80*/  FMUL.FTZ R21, R10, R21 ;  /* 0x000000150a157220 */ /* 0x000fe20000410000 */
[----:B------:R-:W-:Y:S01]  /*2e90*/  FMUL.FTZ R53, R16, R53 ;  /* 0x0000003510357220 */ /* 0x000fe20000410000 */
[----:B------:R-:W-:Y:S01]  /*2ea0*/  F2FP.F16.F32.PACK_AB R17, RZ, R17 ;  /* 0x00000011ff11723e */ /* 0x000fe200000000ff */
[----:B------:R-:W-:-:S02]  /*2eb0*/  FMUL.FTZ R11, R54, R11 ;  /* 0x0000000b360b7220 */ /* 0x000fc40000410000 */
[----:B------:R-:W-:Y:S02]  /*2ec0*/  F2FP.F16.F32.PACK_AB R21, RZ, R21 ;  /* 0x00000015ff15723e */ /* 0x000fe400000000ff */
[----:B------:R-:W-:Y:S02]  /*2ed0*/  F2FP.F16.F32.PACK_AB R53, RZ, R53 ;  /* 0x00000035ff35723e */ /* 0x000fe400000000ff */
[----:B------:R-:W-:Y:S02]  /*2ee0*/  F2FP.F16.F32.PACK_AB R11, RZ, R11 ;  /* 0x0000000bff0b723e */ /* 0x000fe400000000ff */
[----:B------:R-:W-:Y:S02]  /*2ef0*/  PRMT R17, R17, 0x5410, R21 ;  /* 0x0000541011117816 */ /* 0x000fe40000000015 */
[----:B------:R-:W-:-:S04]  /*2f00*/  PRMT R53, R53, 0x5410, R11 ;  /* 0x0000541035357816 */ /* 0x000fc8000000000b */
[----:B------:R-:W-:Y:S01]  /*2f10*/  HFMA2.MMA R7, R17, 1, 1, R7 ;  /* 0x3c003c0011077835 */ /* 0x000fe20000000007 */
[----:B------:R-:W-:-:S10]  /*2f20*/  HADD2 R6, R53, R6 ;  /* 0x0000000635067230 */ /* 0x000fd40000000000 */
.L_x_24:
[----:B------:R-:W-:Y:S05]  /*2f30*/  @!P2 BRA `(.L_x_22) ;  /* 0x0000000800eca947 */ /* 0x000fea0003800000 */
[----:B------:R-:W-:Y:S02]  /*2f40*/  PRMT R0, R93, 0x9910, RZ ;  /* 0x000099105d007816 */ /* 0x000fe400000000ff */
[----:B------:R-:W-:Y:S02]  /*2f50*/  PRMT R10, R90, 0x9910, RZ ;  /* 0x000099105a0a7816 */ /* 0x000fe400000000ff */
[----:B------:R-:W-:Y:S02]  /*2f60*/  ISETP.NE.AND P2, PT, R0, RZ, PT ;  /* 0x000000ff0000720c */ /* 0x000fe40003f45270 */
[----:B------:R-:W-:-:S04]  /*2f70*/  ISETP.NE.AND P0, PT, R10, RZ, PT ;  /* 0x000000ff0a00720c */ /* 0x000fc80003f05270 */
[----:B------:R-:W-:-:S07]  /*2f80*/  ISETP.LT.OR P0, PT, R97, 0x4, !P0 ;  /* 0x000000046100780c */ /* 0x000fce0004701670 */
[----:B------:R-:W-:Y:S06]  /*2f90*/  @!P2 BRA `(.L_x_25) ;  /* 0x000000040068a947 */ /* 0x000fec0003800000 */
        /* <DEDUP_REMOVED lines=90> */
.L_x_25:
[----:B------:R-:W-:Y:S05]  /*3540*/  @P0 BRA `(.L_x_22) ;  /* 0x0000000400680947 */ /* 0x000fea0003800000 */
[----:B------:R-:W0:Y:S01]  /*3550*/  LDS.64 R10, [UR4+0x180] ;  /* 0x00018004ff0a7984 */ /* 0x000e220008000a00 */
[----:B------:R-:W-:Y:S02]  /*3560*/  HADD2.F32 R0, -RZ, R34.H0_H0 ;  /* 0x20000022ff007230 */ /* 0x000fe40000004100 */
[----:B------:R-:W-:Y:S01]  /*3570*/  HADD2.F32 R34, -RZ, R41.H0_H0 ;  /* 0x20000029ff227230 */ /* 0x000fe20000004100 */
[----:B------:R-:W1:Y:S01]  /*3580*/  LDS.64 R16, [UR4+0x188] ;  /* 0x00018804ff107984 */ /* 0x000e620008000a00 */
[----:B------:R-:W-:Y:S02]  /*3590*/  HADD2.F32 R12, -RZ, R33.H0_H0 ;  /* 0x20000021ff0c7230 */ /* 0x000fe40000004100 */
[----:B------:R-:W-:Y:S02]  /*35a0*/  HADD2.F32 R18, -RZ, R18.H0_H0 ;  /* 0x20000012ff127230 */ /* 0x000fe40000004100 */
[----:B------:R-:W-:Y:S02]  /*35b0*/  HADD2.F32 R46, -RZ, R46.H0_H0 ;  /* 0x2000002eff2e7230 */ /* 0x000fe40000004100 */
[----:B------:R-:W-:-:S02]  /*35c0*/  HADD2.F32 R13, -RZ, R13.H0_H0 ;  /* 0x2000000dff0d7230 */ /* 0x000fc40000004100 */
[----:B------:R-:W-:Y:S02]  /*35d0*/  HADD2.F32 R27, -RZ, R27.H0_H0 ;  /* 0x2000001bff1b7230 */ /* 0x000fe40000004100 */
[----:B------:R-:W-:Y:S02]  /*35e0*/  HADD2.F32 R22, -RZ, R22.H0_H0 ;  /* 0x20000016ff167230 */ /* 0x000fe40000004100 */
[----:B------:R-:W-:Y:S02]  /*35f0*/  HADD2.F32 R50, -RZ, R50.H0_H0 ;  /* 0x20000032ff327230 */ /* 0x000fe40000004100 */
[----:B------:R-:W-:Y:S02]  /*3600*/  HADD2.F32 R52, -RZ, R52.H0_H0 ;  /* 0x20000034ff347230 */ /* 0x000fe40000004100 */
[----:B------:R-:W-:Y:S02]  /*3610*/  HADD2.F32 R29, -RZ, R29.H0_H0 ;  /* 0x2000001dff1d7230 */ /* 0x000fe40000004100 */
[----:B------:R-:W-:-:S02]  /*3620*/  HADD2.F32 R31, -RZ, R31.H0_H0 ;  /* 0x2000001fff1f7230 */ /* 0x000fc40000004100 */
[--C-:B0-----:R-:W-:Y:S02]  /*3630*/  HADD2.F32 R21, -RZ, R10.reuse.H0_H0 ;  /* 0x2000000aff157230 */ /* 0x101fe40000004100 */
[--C-:B------:R-:W-:Y:S02]  /*3640*/  HADD2.F32 R54, -RZ, R11.reuse.H0_H0 ;  /* 0x2000000bff367230 */ /* 0x100fe40000004100 */
[----:B------:R-:W-:Y:S02]  /*3650*/  HADD2.F32 R53, -RZ, R11.H1_H1 ;  /* 0x3000000bff357230 */ /* 0x000fe40000004100 */
[----:B------:R-:W-:Y:S01]  /*3660*/  FFMA.FTZ R33, R0, R21, RZ ;  /* 0x0000001500217223 */ /* 0x000fe200000100ff */
[----:B------:R-:W-:Y:S02]  /*3670*/  HADD2.F32 R20, -RZ, R10.H1_H1 ;  /* 0x3000000aff147230 */ /* 0x000fe40000004100 */
[----:B------:R-:W-:Y:S02]  /*3680*/  HADD2.F32 R11, -RZ, R36.H0_H0 ;  /* 0x20000024ff0b7230 */ /* 0x000fe40000004100 */
[----:B------:R-:W-:-:S02]  /*3690*/  HADD2.F32 R10, -RZ, R35.H0_H0 ;  /* 0x20000023ff0a7230 */ /* 0x000fc40000004100 */
[-C--:B------:R-:W-:Y:S01]  /*36a0*/  FFMA.FTZ R33, R34, R20.reuse, R33 ;  /* 0x0000001422217223 */ /* 0x080fe20000010021 */
        /* <DEDUP_REMOVED lines=8> */
[-C--:B------:R-:W-:Y:S01]  /*3730*/  FFMA.FTZ R35, R36, R20.reuse, R35 ;  /* 0x0000001424237223 */ /* 0x080fe20000010023 */
[----:B------:R-:W-:Y:S02]  /*3740*/  HADD2.F32 R10, -RZ, R44.H0_H0 ;  /* 0x2000002cff0a7230 */ /* 0x000fe40000004100 */
[----:B------:R-:W-:Y:S01]  /*3750*/  FFMA.FTZ R21, R34, R20, R21 ;  /* 0x0000001422157223 */ /* 0x000fe20000010015 */
[-C--:B------:R-:W-:Y:S01]  /*3760*/  FFMA.FTZ R18, R12, R54.reuse, R11 ;  /* 0x000000360c127223 */ /* 0x080fe2000001000b */
[-C--:B------:R-:W-:Y:S01]  /*3770*/  FFMA.FTZ R0, R0, R54.reuse, R33 ;  /* 0x0000003600007223 */ /* 0x080fe20000010021 */
[----:B------:R-:W-:Y:S02]  /*3780*/  HADD2.F32 R11, -RZ, R26.H0_H0 ;  /* 0x2000001aff0b7230 */ /* 0x000fe40000004100 */
[-C--:B------:R-:W-:Y:S01]  /*3790*/  FFMA.FTZ R10, R10, R54.reuse, R35 ;  /* 0x000000360a0a7223 */ /* 0x080fe20000010023 */
[----:B------:R-:W-:Y:S02]  /*37a0*/  HADD2.F32 R19, -RZ, R28.H0_H0 ;  /* 0x2000001cff137230 */ /* 0x000fe40000004100 */
[----:B------:R-:W-:Y:S01]  /*37b0*/  FFMA.FTZ R54, R46, R54, R21 ;  /* 0x000000362e367223 */ /* 0x000fe20000010015 */
[-C--:B------:R-:W-:Y:S01]  /*37c0*/  FFMA.FTZ R0, R13, R53.reuse, R0 ;  /* 0x000000350d007223 */ /* 0x080fe20000010000 */
[----:B------:R-:W-:Y:S01]  /*37d0*/  FFMA.FTZ R12, R11, R53, R10 ;  /* 0x000000350b0c7223 */ /* 0x000fe2000001000a */
[----:B-1----:R-:W-:-:S02]  /*37e0*/  HADD2.F32 R11, -RZ, R16.H0_H0 ;  /* 0x20000010ff0b7230 */ /* 0x002fc40000004100 */
        /* <DEDUP_REMOVED lines=22> */
[----:B------:R-:W-:Y:S02]  /*3950*/  HADD2.F32 R17, -RZ, R17.H1_H1 ;  /* 0x30000011ff117230 */ /* 0x000fe40000004100 */
[----:B------:R-:W-:Y:S01]  /*3960*/  FFMA.FTZ R0, R0, R10, R13 ;  /* 0x0000000a00007223 */ /* 0x000fe2000001000d */
[----:B------:R-:W-:-:S02]  /*3970*/  HADD2.F32 R13, -RZ, R30.H0_H0 ;  /* 0x2000001eff0d7230 */ /* 0x000fc40000004100 */
[-C--:B------:R-:W-:Y:S01]  /*3980*/  FFMA.FTZ R16, R16, R10.reuse, R21 ;  /* 0x0000000a10107223 */ /* 0x080fe20000010015 */
[----:B------:R-:W-:Y:S01]  /*3990*/  FFMA.FTZ R10, R52, R10, R11 ;  /* 0x0000000a340a7223 */ /* 0x000fe2000001000b */
[----:B------:R-:W-:Y:S02]  /*39a0*/  HADD2.F32 R21, -RZ, R32.H0_H0 ;  /* 0x20000020ff157230 */ /* 0x000fe40000004100 */
[-C--:B------:R-:W-:Y:S01]  /*39b0*/  FFMA.FTZ R0, R29, R17.reuse, R0 ;  /* 0x000000111d007223 */ /* 0x080fe20000010000 */
[-C--:B------:R-:W-:Y:S01]  /*39c0*/  FFMA.FTZ R12, R13, R17.reuse, R12 ;  /* 0x000000110d0c7223 */ /* 0x080fe2000001000c */
[--C-:B------:R-:W-:Y:S02]  /*39d0*/  HADD2.F32 R11, -RZ, R86.reuse.H0_H0 ;  /* 0x20000056ff0b7230 */ /* 0x100fe40000004100 */
[-C--:B------:R-:W-:Y:S01]  /*39e0*/  FFMA.FTZ R16, R31, R17.reuse, R16 ;  /* 0x000000111f107223 */ /* 0x080fe20000010010 */
[----:B------:R-:W-:Y:S02]  /*39f0*/  HADD2.F32 R13, -RZ, R86.H1_H1 ;  /* 0x30000056ff0d7230 */ /* 0x000fe40000004100 */
[----:B------:R-:W-:Y:S01]  /*3a00*/  FFMA.FTZ R10, R21, R17, R10 ;  /* 0x00000011150a7223 */ /* 0x000fe2000001000a */
[----:B------:R-:W-:-:S02]  /*3a10*/  HADD2.F32 R19, -RZ, R85.H0_H0 ;  /* 0x20000055ff137230 */ /* 0x000fc40000004100 */
[----:B------:R-:W-:Y:S01]  /*3a20*/  FMUL.FTZ R0, R11, R0 ;  /* 0x000000000b007220 */ /* 0x000fe20000410000 */
[----:B------:R-:W-:Y:S02]  /*3a30*/  HADD2.F32 R23, -RZ, R85.H1_H1 ;  /* 0x30000055ff177230 */ /* 0x000fe40000004100 */
[----:B------:R-:W-:Y:S01]  /*3a40*/  FMUL.FTZ R12, R13, R12 ;  /* 0x0000000c0d0c7220 */ /* 0x000fe20000410000 */
[----:B------:R-:W-:Y:S01]  /*3a50*/  FMUL.FTZ R16, R19, R16 ;  /* 0x0000001013107220 */ /* 0x000fe20000410000 */
[----:B------:R-:W-:Y:S01]  /*3a60*/  F2FP.F16.F32.PACK_AB R0, RZ, R0 ;  /* 0x00000000ff00723e */ /* 0x000fe200000000ff */
[----:B------:R-:W-:Y:S02]  /*3a70*/  FMUL.FTZ R10, R23, R10 ;  /* 0x0000000a170a7220 */ /* 0x000fe40000410000 */
[----:B------:R-:W-:Y:S02]  /*3a80*/  F2FP.F16.F32.PACK_AB R12, RZ, R12 ;  /* 0x0000000cff0c723e */ /* 0x000fe400000000ff */
[----:B------:R-:W-:-:S02]  /*3a90*/  F2FP.F16.F32.PACK_AB R16, RZ, R16 ;  /* 0x00000010ff10723e */ /* 0x000fc400000000ff */
[----:B------:R-:W-:Y:S02]  /*3aa0*/  F2FP.F16.F32.PACK_AB R10, RZ, R10 ;  /* 0x0000000aff0a723e */ /* 0x000fe400000000ff */
[----:B------:R-:W-:Y:S02]  /*3ab0*/  PRMT R0, R0, 0x5410, R12 ;  /* 0x0000541000007816 */ /* 0x000fe4000000000c */
[----:B------:R-:W-:-:S04]  /*3ac0*/  PRMT R16, R16, 0x5410, R10 ;  /* 0x0000541010107816 */ /* 0x000fc8000000000a */
[----:B------:R-:W-:Y:S01]  /*3ad0*/  HFMA2.MMA R3, R0, 1, 1, R3 ;  /* 0x3c003c0000037835 */ /* 0x000fe20000000003 */
[----:B------:R-:W-:-:S10]  /*3ae0*/  HADD2 R2, R16, R2 ;  /* 0x0000000210027230 */ /* 0x000fd40000000000 */
.L_x_22:
[----:B------:R-:W0:Y:S02]  /*3af0*/  LDC R87, c[0x0][0x23c] ;  /* 0x00008f00ff577b82 */ /* 0x000e240000000800 */
[----:B0-----:R-:W-:-:S05]  /*3b00*/  IMAD.WIDE R20, R87, 0x8, R14 ;  /* 0x0000000857147825 */ /* 0x001fca00078e020e */
[----:B------:R0:W5:Y:S01]  /*3b10*/  LDG.E.128.CONSTANT R12, desc[UR6][R20.64] ;  /* 0x00000006140c7981 */ /* 0x000162000c1e9d00 */
[----:B------:R-:W-:Y:S01]  /*3b20*/  IMAD.WIDE R24, R87, 0x8, R24 ;  /* 0x0000000857187825 */ /* 0x000fe200078e0218 */
[----:B------:R-:W-:Y:S06]  /*3b30*/  @!P1 BRA `(.L_x_26) ;  /* 0x0000001c00889947 */ /* 0x000fec0003800000 */
[----:B------:R-:W2:Y:S01]  /*3b40*/  LDG.E.128.CONSTANT R16, desc[UR6][R24.64] ;  /* 0x0000000618107981 */ /* 0x000ea2000c1e9d00 */
[----:B-----5:R-:W-:Y:S02]  /*3b50*/  LOP3.LUT R0, R12, 0xff, RZ, 0xc0, !PT ;  /* 0x000000ff0c007812 */ /* 0x020fe400078ec0ff */
[----:B------:R-:W-:Y:S02]  /*3b60*/  LOP3.LUT R10, R13, 0xff, RZ, 0xc0, !PT ;  /* 0x000000ff0d0a7812 */ /* 0x000fe400078ec0ff */
[----:B------:R-:W-:Y:S02]  /*3b70*/  IADD3 R0, R0, -0x80, RZ ;  /* 0xffffff8000007810 */ /* 0x000fe40007ffe0ff */
[----:B------:R-:W-:Y:S02]  /*3b80*/  SHF.R.U32.HI R38, RZ, 0x8, R14 ;  /* 0x00000008ff267819 */ /* 0x000fe4000001160e */
[----:B------:R1:W3:Y:S01]  /*3b90*/  I2F.F16 R32, R0 ;  /* 0x0000000000207306 */ /* 0x0002e20000200c00 */
[----:B------:R-:W-:-:S02]  /*3ba0*/  IADD3 R10, R10, -0x80, RZ ;  /* 0xffffff800a0a7810 */ /* 0x000fc40007ffe0ff */
[----:B------:R-:W-:Y:S02]  /*3bb0*/  LOP3.LUT R11, R14, 0xff, RZ, 0xc0, !PT ;  /* 0x000000ff0e0b7812 */ /* 0x000fe400078ec0ff */
[----:B------:R-:W-:Y:S02]  /*3bc0*/  LEA.HI R23, R13, 0xffffff80, RZ, 0x8 ;  /* 0xffffff800d177811 */ /* 0x000fe400078f40ff */
[----:B------:R-:W-:Y:S01]  /*3bd0*/  IADD3 R11, R11, -0x80, RZ ;  /* 0xffffff800b0b7810 */ /* 0x000fe20007ffe0ff */
[----:B------:R4:W0:Y:S01]  /*3be0*/  I2F.F16 R35, R10 ;  /* 0x0000000a00237306 */ /* 0x0008220000200c00 */
[----:B-1----:R-:W-:Y:S02]  /*3bf0*/  SHF.R.U32.HI R0, RZ, 0x8, R12 ;  /* 0x00000008ff007819 */ /* 0x002fe4000001160c */
[----:B------:R-:W-:Y:S02]  /*3c00*/  LEA.HI R22, R12, 0xffffff80, RZ, 0x8 ;  /* 0xffffff800c167811 */ /* 0x000fe400078f40ff */
[----:B------:R-:W-:-:S02]  /*3c10*/  LOP3.LUT R0, R0, 0xff, RZ, 0xc0, !PT ;  /* 0x000000ff00007812 */ /* 0x000fc400078ec0ff */
[----:B------:R-:W-:Y:S01]  /*3c20*/  SHF.R.U32.HI R12, RZ, 0x10, R12 ;  /* 0x00000010ff0c7819 */ /* 0x000fe2000001160c */
[----:B------:R1:W0:Y:S01]  /*3c30*/  I2F.F16 R33, R11 ;  /* 0x0000000b00217306 */ /* 0x0002220000200c00 */
[----:B------:R-:W-:Y:S02]  /*3c40*/  IADD3 R0, R0, -0x80, RZ ;  /* 0xffffff8000007810 */ /* 0x000fe40007ffe0ff */
[--C-:B----4-:R-:W-:Y:S02]  /*3c50*/  SHF.R.U32.HI R10, RZ, 0x8, R13.reuse ;  /* 0x00000008ff0a7819 */ /* 0x110fe4000001160d */
[----:B------:R-:W-:Y:S02]  /*3c60*/  SHF.R.U32.HI R13, RZ, 0x10, R13 ;  /* 0x00000010ff0d7819 */ /* 0x000fe4000001160d */
[----:B------:R-:W-:Y:S01]  /*3c70*/  LOP3.LUT R10, R10, 0xff, RZ, 0xc0, !PT ;  /* 0x000000ff0a0a7812 */ /* 0x000fe200078ec0ff */
[----:B------:R4:W0:Y:S01]  /*3c80*/  I2F.F16 R36, R0 ;  /* 0x0000000000247306 */ /* 0x0008220000200c00 */
[----:B-1----:R-:W-:-:S02]  /*3c90*/  LOP3.LUT R11, R13, 0xff, RZ, 0xc0, !PT ;  /* 0x000000ff0d0b7812 */ /* 0x002fc400078ec0ff */
[----:B------:R-:W-:Y:S02]  /*3ca0*/  IADD3 R10, R10, -0x80, RZ ;  /* 0xffffff800a0a7810 */ /* 0x000fe40007ffe0ff */
[----:B------:R-:W-:Y:S02]  /*3cb0*/  IADD3 R11, R11, -0x80, RZ ;  /* 0xffffff800b0b7810 */ /* 0x000fe40007ffe0ff */
[----:B------:R-:W-:Y:S01]  /*3cc0*/  LOP3.LUT R12, R12, 0xff, RZ, 0xc0, !PT ;  /* 0x000000ff0c0c7812 */ /* 0x000fe200078ec0ff */
[----:B------:R1:W0:Y:S01]  /*3cd0*/  I2F.F16 R13, R10 ;  /* 0x0000000a000d7306 */ /* 0x0002220000200c00 */
[----:B----4-:R-:W-:Y:S02]  /*3ce0*/  LOP3.LUT R0, R38, 0xff, RZ, 0xc0, !PT ;  /* 0x000000ff26007812 */ /* 0x010fe400078ec0ff */
[----:B------:R-:W-:Y:S02]  /*3cf0*/  IADD3 R12, R12, -0x80, RZ ;  /* 0xffffff800c0c7810 */ /* 0x000fe40007ffe0ff */
[----:B------:R-:W-:-:S02]  /*3d00*/  IADD3 R39, R0, -0x80, RZ ;  /* 0xffffff8000277810 */ /* 0x000fc40007ffe0ff */
[----:B------:R-:W-:Y:S01]  /*3d10*/  SHF.R.U32.HI R0, RZ, 0x8, R15 ;  /* 0x00000008ff007819 */ /* 0x000fe2000001160f */
[----:B------:R4:W0:Y:S01]  /*3d20*/  I2F.F16 R38, R11 ;  /* 0x0000000b00267306 */ /* 0x0008220000200c00 */
[----:B------:R-:W-:Y:S02]  /*3d30*/  LEA.HI R26, R14, 0xffffff80, RZ, 0x8 ;  /* 0xffffff800e1a7811 */ /* 0x000fe400078f40ff */
[----:B------:R-:W-:Y:S02]  /*3d40*/  LOP3.LUT R0, R0, 0xff, RZ, 0xc0, !PT ;  /* 0x000000ff00007812 */ /* 0x000fe400078ec0ff */
[C---:B------:R-:W-:Y:S02]  /*3d50*/  LEA.HI R27, R15.reuse, 0xffffff80, RZ, 0x8 ;  /* 0xffffff800f1b7811 */ /* 0x040fe400078f40ff */
[----:B------:R-:W-:Y:S01]  /*3d60*/  IADD3 R41, R0, -0x80, RZ ;  /* 0xffffff8000297810 */ /* 0x000fe20007ffe0ff */
[----:B------:R-:W0:Y:S01]  /*3d70*/  I2F.F16 R37, R12 ;  /* 0x0000000c00257306 */ /* 0x000e220000200c00 */
[----:B------:R-:W-:-:S02]  /*3d80*/  LOP3.LUT R28, R15, 0xff, RZ, 0xc0, !PT ;  /* 0x000000ff0f1c7812 */ /* 0x000fc400078ec0ff */
[----:B------:R-:W-:Y:S02]  /*3d90*/  SHF.R.U32.HI R14, RZ, 0x10, R14 ;  /* 0x00000010ff0e7819 */ /* 0x000fe4000001160e */
[----:B------:R-:W-:Y:S02]  /*3da0*/  SHF.R.U32.HI R15, RZ, 0x10, R15 ;  /* 0x00000010ff0f7819 */ /* 0x000fe4000001160f */
[----:B------:R-:W-:Y:S01]  /*3db0*/  LOP3.LUT R14, R14, 0xff, RZ, 0xc0, !PT ;  /* 0x000000ff0e0e7812 */ /* 0x000fe200078ec0ff */
[----:B------:R-:W0:Y:S01]  /*3dc0*/  I2F.F16 R22, R22 ;  /* 0x0000001600167306 */ /* 0x000e220000200c00 */
[----:B------:R-:W-:Y:S02]  /*3dd0*/  LOP3.LUT R15, R15, 0xff, RZ, 0xc0, !PT ;  /* 0x000000ff0f0f7812 */ /* 0x000fe400078ec0ff */
[----:B------:R-:W-:Y:S02]  /*3de0*/  IADD3 R28, R28, -0x80, RZ ;  /* 0xffffff801c1c7810 */ /* 0x000fe40007ffe0ff */
[----:B------:R-:W-:-:S02]  /*3df0*/  IADD3 R14, R14, -0x80, RZ ;  /* 0xffffff800e0e7810 */ /* 0x000fc40007ffe0ff */
[----:B------:R-:W-:Y:S01]  /*3e00*/  IADD3 R15, R15, -0x80, RZ ;  /* 0xffffff800f0f7810 */ /* 0x000fe20007ffe0ff */
[----:B------:R-:W0:Y:S01]  /*3e10*/  I2F.F16 R23, R23 ;  /* 0x0000001700177306 */ /* 0x000e220000200c00 */
[----:B------:R-:W-:-:S07]  /*3e20*/  ISETP.GE.AND P2, PT, R96, 0x2, PT ;  /* 0x000000026000780c */ /* 0x000fce0003f46270 */
[----:B------:R-:W0:Y:S08]  /*3e30*/  I2F.F16 R26, R26 ;  /* 0x0000001a001a7306 */ /* 0x000e300000200c00 */
[----:B------:R-:W0:Y:S08]  /*3e40*/  I2F.F16 R27, R27 ;  /* 0x0000001b001b7306 */ /* 0x000e300000200c00 */
[----:B------:R-:W0:Y:S08]  /*3e50*/  I2F.F16 R28, R28 ;  /* 0x0000001c001c7306 */ /* 0x000e300000200c00 */
[----:B------:R-:W0:Y:S08]  /*3e60*/  I2F.F16 R39, R39 ;  /* 0x0000002700277306 */ /* 0x000e300000200c00 */
[----:B------:R-:W0:Y:S08]  /*3e70*/  I2F.F16 R40, R14 ;  /* 0x0000000e00287306 */ /* 0x000e300000200c00 */
[----:B------:R-:W0:Y:S08]  /*3e80*/  I2F.F16 R41, R41 ;  /* 0x0000002900297306 */ /* 0x000e300000200c00 */
[----:B------:R-:W0:Y:S01]  /*3e90*/  I2F.F16 R42, R15 ;  /* 0x0000000f002a7306 */ /* 0x000e220000200c00 */
[----:B--2---:R-:W-:-:S02]  /*3ea0*/  LOP3.LUT R0, R16, 0xff, RZ, 0xc0, !PT ;  /* 0x000000ff10007812 */ /* 0x004fc400078ec0ff */
[----:B-1----:R-:W-:Y:S02]  /*3eb0*/  LOP3.LUT R10, R17, 0xff, RZ, 0xc0, !PT ;  /* 0x000000ff110a7812 */ /* 0x002fe400078ec0ff */
[----:B------:R-:W-:Y:S02]  /*3ec0*/  IADD3 R0, R0, -0x80, RZ ;  /* 0xffffff8000007810 */ /* 0x000fe40007ffe0ff */
[----:B------:R-:W-:Y:S02]  /*3ed0*/  IADD3 R44, R10, -0x80, RZ ;  /* 0xffffff800a2c7810 */ /* 0x000fe40007ffe0ff */
[----:B------:R1:W2:Y:S01]  /*3ee0*/  I2F.F16 R43, R0 ;  /* 0x00000000002b7306 */ /* 0x0002a20000200c00 */
[----:B------:R-:W-:Y:S02]  /*3ef0*/  LOP3.LUT R10, R18, 0xff, RZ, 0xc0, !PT ;  /* 0x000000ff120a7812 */ /* 0x000fe400078ec0ff */
[----:B----4-:R-:W-:Y:S02]  /*3f00*/  LOP3.LUT R11, R19, 0xff, RZ, 0xc0, !PT ;  /* 0x000000ff130b7812 */ /* 0x010fe400078ec0ff */
[----:B------:R-:W-:-:S02]  /*3f10*/  IADD3 R45, R10, -0x80, RZ ;  /* 0xffffff800a2d7810 */ /* 0x000fc40007ffe0ff */
[----:B------:R-:W-:Y:S01]  /*3f20*/  SHF.R.U32.HI R10, RZ, 0x8, R16 ;  /* 0x00000008ff0a7819 */ /* 0x000fe20000011610 */
[----:B------:R-:W4:Y:S01]  /*3f30*/  I2F.F16 R44, R44 ;  /* 0x0000002c002c7306 */ /* 0x000f220000200c00 */
[----:B-1----:R-:W-:Y:S02]  /*3f40*/  SHF.R.U32.HI R0, RZ, 0x8, R17 ;  /* 0x00000008ff007819 */ /* 0x002fe40000011611 */
[----:B------:R-:W-:Y:S02]  /*3f50*/  IADD3 R11, R11, -0x80, RZ ;  /* 0xffffff800b0b7810 */ /* 0x000fe40007ffe0ff */
[----:B------:R-:W-:Y:S02]  /*3f60*/  LOP3.LUT R0, R0, 0xff, RZ, 0xc0, !PT ;  /* 0x000000ff00007812 */ /* 0x000fe400078ec0ff */
[----:B------:R-:W-:Y:S01]  /*3f70*/  LOP3.LUT R10, R10, 0xff, RZ, 0xc0, !PT ;  /* 0x000000ff0a0a7812 */ /* 0x000fe200078ec0ff */
[----:B------:R1:W0:Y:S01]  /*3f80*/  I2F.F16 R46, R11 ;  /* 0x0000000b002e7306 */ /* 0x0002220000200c00 */
[----:B------:R-:W-:-:S02]  /*3f90*/  IADD3 R0, R0, -0x80, RZ ;  /* 0xffffff8000007810 */ /* 0x000fc40007ffe0ff */
[----:B------:R-:W-:Y:S02]  /*3fa0*/  LEA.HI R29, R16, 0xffffff80, RZ, 0x8 ;  /* 0xffffff80101d7811 */ /* 0x000fe400078f40ff */
[----:B------:R-:W-:Y:S02]  /*3fb0*/  LEA.HI R30, R17, 0xffffff80, RZ, 0x8 ;  /* 0xffffff80111e7811 */ /* 0x000fe400078f40ff */
[----:B------:R-:W-:Y:S01]  /*3fc0*/  LEA.HI R31, R18, 0xffffff80, RZ, 0x8 ;  /* 0xffffff80121f7811 */ /* 0x000fe200078f40ff */
[----:B------:R3:W0:Y:S01]  /*3fd0*/  I2F.F16 R49, R0 ;  /* 0x0000000000317306 */ /* 0x0006220000200c00 */
[----:B------:R-:W-:Y:S02]  /*3fe0*/  LEA.HI R34, R19, 0xffffff80, RZ, 0x8 ;  /* 0xffffff8013227811 */ /* 0x000fe400078f40ff */
[----:B------:R-:W-:Y:S02]  /*3ff0*/  IADD3 R10, R10, -0x80, RZ ;  /* 0xffffff800a0a7810 */ /* 0x000fe40007ffe0ff */
[----:B-1----:R-:W-:-:S02]  /*4000*/  SHF.R.U32.HI R11, RZ, 0x8, R18 ;  /* 0x00000008ff0b7819 */ /* 0x002fc40000011612 */
[----:B------:R-:W-:Y:S01]  /*4010*/  SHF.R.U32.HI R12, RZ, 0x8, R19 ;  /* 0x00000008ff0c7819 */ /* 0x000fe20000011613 */
[----:B------:R1:W0:Y:S01]  /*4020*/  I2F.F16 R47, R10 ;  /* 0x0000000a002f7306 */ /* 0x0002220000200c00 */
[----:B---3--:R-:W-:Y:S02]  /*4030*/  PRMT R0, R92, 0x9910, RZ ;  /* 0x000099105c007816 */ /* 0x008fe400000000ff */
[----:B------:R-:W-:Y:S02]  /*4040*/  SHF.R.U32.HI R16, RZ, 0x10, R16 ;  /* 0x00000010ff107819 */ /* 0x000fe40000011610 */
[----:B------:R-:W-:Y:S02]  /*4050*/  SHF.R.U32.HI R17, RZ, 0x10, R17 ;  /* 0x00000010ff117819 */ /* 0x000fe40000011611 */
[----:B------:R-:W-:Y:S01]  /*4060*/  SHF.R.U32.HI R18, RZ, 0x10, R18 ;  /* 0x00000010ff127819 */ /* 0x000fe20000011612 */
[----:B------:R-:W3:Y:S01]  /*4070*/  I2F.F16 R29, R29 ;  /* 0x0000001d001d7306 */ /* 0x000ee20000200c00 */
[----:B------:R-:W-:-:S02]  /*4080*/  SHF.R.U32.HI R19, RZ, 0x10, R19 ;  /* 0x00000010ff137819 */ /* 0x000fc40000011613 */
[----:B------:R-:W-:Y:S02]  /*4090*/  ISETP.NE.AND P0, PT, R0, RZ, PT ;  /* 0x000000ff0000720c */ /* 0x000fe40003f05270 */
[----:B------:R-:W-:Y:S02]  /*40a0*/  LOP3.LUT R16, R16, 0xff, RZ, 0xc0, !PT ;  /* 0x000000ff10107812 */ /* 0x000fe400078ec0ff */
[----:B------:R-:W-:Y:S01]  /*40b0*/  LOP3.LUT R17, R17, 0xff, RZ, 0xc0, !PT ;  /* 0x000000ff11117812 */ /* 0x000fe200078ec0ff */
[----:B------:R-:W0:Y:S01]  /*40c0*/  I2F.F16 R30, R30 ;  /* 0x0000001e001e7306 */ /* 0x000e220000200c00 */
[----:B------:R-:W-:Y:S02]  /*40d0*/  LOP3.LUT R11, R11, 0xff, RZ, 0xc0, !PT ;  /* 0x000000ff0b0b7812 */ /* 0x000fe400078ec0ff */
[----:B-1----:R-:W-:Y:S02]  /*40e0*/  LOP3.LUT R10, R18, 0xff, RZ, 0xc0, !PT ;  /* 0x000000ff120a7812 */ /* 0x002fe400078ec0ff */
[----:B------:R-:W-:-:S02]  /*40f0*/  LOP3.LUT R12, R12, 0xff, RZ, 0xc0, !PT ;  /* 0x000000ff0c0c7812 */ /* 0x000fc400078ec0ff */
[----:B------:R-:W-:Y:S01]  /*4100*/  LOP3.LUT R0, R19, 0xff, RZ, 0xc0, !PT ;  /* 0x000000ff13007812 */ /* 0x000fe200078ec0ff */
[----:B------:R-:W1:Y:S01]  /*4110*/  I2F.F16 R31, R31 ;  /* 0x0000001f001f7306 */ /* 0x000e620000200c00 */
[----:B------:R-:W-:Y:S02]  /*4120*/  IADD3 R16, R16, -0x80, RZ ;  /* 0xffffff8010107810 */ /* 0x000fe40007ffe0ff */
[----:B------:R-:W-:Y:S02]  /*4130*/  IADD3 R17, R17, -0x80, RZ ;  /* 0xffffff8011117810 */ /* 0x000fe40007ffe0ff */
[----:B------:R-:W-:Y:S02]  /*4140*/  IADD3 R11, R11, -0x80, RZ ;  /* 0xffffff800b0b7810 */ /* 0x000fe40007ffe0ff */
[----:B------:R-:W-:Y:S01]  /*4150*/  IADD3 R10, R10, -0x80, RZ ;  /* 0xffffff800a0a7810 */ /* 0x000fe20007ffe0ff */
[----:B------:R-:W0:Y:S01]  /*4160*/  I2F.F16 R34, R34 ;  /* 0x0000002200227306 */ /* 0x000e220000200c00 */
[----:B------:R-:W-:-:S02]  /*4170*/  IADD3 R12, R12, -0x80, RZ ;  /* 0xffffff800c0c7810 */ /* 0x000fc40007ffe0ff */
[----:B------:R-:W-:-:S05]  /*4180*/  IADD3 R0, R0, -0x80, RZ ;  /* 0xffffff8000007810 */ /* 0x000fca0007ffe0ff */
        /* <DEDUP_REMOVED lines=8> */
[----:B0-----:R-:W0:Y:S01]  /*4210*/  LDS.64 R16, [UR4+0x10] ;  /* 0x00001004ff107984 */ /* 0x001e220008000a00 */
        /* <DEDUP_REMOVED lines=89> */
.L_x_27:
        /* <DEDUP_REMOVED lines=95> */
.L_x_28:
        /* <DEDUP_REMOVED lines=97> */
.L_x_29:
        /* <DEDUP_REMOVED lines=15> */
[----:B------:R-:W-:Y:S02]  /*54a0*/  HADD2.F32 R31, -RZ, R31.H0_H0 ;  /* 0x2000001fff1f7230 */ /* 0x000fe40000004100 */
[--C-:B0-----:R-:W-:Y:S02]  /*54b0*/  HADD2.F32 R17, -RZ, R10.reuse.H0_H0 ;  /* 0x2000000aff117230 */ /* 0x101fe40000004100 */
[----:B------:R-:W-:Y:S02]  /*54c0*/  HADD2.F32 R16, -RZ, R10.H1_H1 ;  /* 0x3000000aff107230 */ /* 0x000fe40000004100 */
[--C-:B------:R-:W-:Y:S02]  /*54d0*/  HADD2.F32 R54, -RZ, R11.reuse.H0_H0 ;  /* 0x2000000bff367230 */ /* 0x100fe40000004100 */
[----:B------:R-:W-:Y:S01]  /*54e0*/  FFMA.FTZ R13, R0, R17, RZ ;  /* 0x00000011000d7223 */ /* 0x000fe200000100ff */
[----:B------:R-:W-:Y:S02]  /*54f0*/  HADD2.F32 R53, -RZ, R11.H1_H1 ;  /* 0x3000000bff357230 */ /* 0x000fe40000004100 */
[----:B------:R-:W-:-:S02]  /*5500*/  HADD2.F32 R10, -RZ, R35.H0_H0 ;  /* 0x20000023ff0a7230 */ /* 0x000fc40000004100 */
[----:B------:R-:W-:Y:S01]  /*5510*/  FFMA.FTZ R13, R36, R16, R13 ;  /* 0x00000010240d7223 */ /* 0x000fe2000001000d */
[----:B------:R-:W-:Y:S02]  /*5520*/  HADD2.F32 R11, -RZ, R33.H0_H0 ;  /* 0x20000021ff0b7230 */ /* 0x000fe40000004100 */
[----:B------:R-:W-:Y:S02]  /*5530*/  HADD2.F32 R0, -RZ, R37.H0_H0 ;  /* 0x20000025ff007230 */ /* 0x000fe40000004100 */
[-C--:B------:R-:W-:Y:S01]  /*5540*/  FFMA.FTZ R33, R10, R17.reuse, RZ ;  /* 0x000000110a217223 */ /* 0x080fe200000100ff */
[----:B------:R-:W-:Y:S02]  /*5550*/  HADD2.F32 R10, -RZ, R38.H0_H0 ;  /* 0x20000026ff0a7230 */ /* 0x000fe40000004100 */
[-C--:B------:R-:W-:Y:S01]  /*5560*/  FFMA.FTZ R11, R11, R17.reuse, RZ ;  /* 0x000000110b0b7223 */ /* 0x080fe200000100ff */
[----:B------:R-:W-:Y:S01]  /*5570*/  FFMA.FTZ R17, R12, R17, RZ ;  /* 0x000000110c117223 */ /* 0x000fe200000100ff */
[----:B------:R-:W-:-:S02]  /*5580*/  HADD2.F32 R12, -RZ, R39.H0_H0 ;  /* 0x20000027ff0c7230 */ /* 0x000fc40000004100 */
[----:B------:R-:W-:Y:S01]  /*5590*/  FFMA.FTZ R33, R28, R16, R33 ;  /* 0x000000101c217223 */ /* 0x000fe20000010021 */
[----:B------:R-:W-:Y:S02]  /*55a0*/  HADD2.F32 R28, -RZ, R41.H0_H0 ;  /* 0x20000029ff1c7230 */ /* 0x000fe40000004100 */
[----:B------:R-:W-:Y:S01]  /*55b0*/  FFMA.FTZ R0, R0, R54, R13 ;  /* 0x0000003600007223 */ /* 0x000fe2000001000d */
[----:B------:R-:W-:Y:S02]  /*55c0*/  HADD2.F32 R13, -RZ, R26.H0_H0 ;  /* 0x2000001aff0d7230 */ /* 0x000fe40000004100 */
[----:B------:R-:W-:Y:S01]  /*55d0*/  FFMA.FTZ R11, R12, R16, R11 ;  /* 0x000000100c0b7223 */ /* 0x000fe2000001000b */
[----:B------:R-:W-:Y:S01]  /*55e0*/  FFMA.FTZ R10, R10, R54, R33 ;  /* 0x000000360a0a7223 */ /* 0x000fe20000010021 */
[----:B------:R-:W-:Y:S02]  /*55f0*/  FFMA.FTZ R17, R28, R16, R17 ;  /* 0x000000101c117223 */ /* 0x000fe40000010011 */
[----:B------:R-:W-:Y:S01]  /*5600*/  FFMA.FTZ R16, R40, R54, R11 ;  /* 0x0000003628107223 */ /* 0x000fe2000001000b */
[----:B------:R-:W-:-:S02]  /*5610*/  HADD2.F32 R11, -RZ, R22.H0_H0 ;  /* 0x20000016ff0b7230 */ /* 0x000fc40000004100 */
[----:B------:R-:W-:Y:S01]  /*5620*/  FFMA.FTZ R54, R42, R54, R17 ;  /* 0x000000362a367223 */ /* 0x000fe20000010011 */
[-C--:B------:R-:W-:Y:S01]  /*5630*/  FFMA.FTZ R12, R23, R53.reuse, R10 ;  /* 0x00000035170c7223 */ /* 0x080fe2000001000a */
[-C--:B------:R-:W-:Y:S01]  /*5640*/  FFMA.FTZ R16, R13, R53.reuse, R16 ;  /* 0x000000350d107223 */ /* 0x080fe20000010010 */
[----:B------:R-:W-:Y:S02]  /*5650*/  HADD2.F32 R13, -RZ, R43.H0_H0 ;  /* 0x2000002bff0d7230 */ /* 0x000fe40000004100 */
[-C--:B------:R-:W-:Y:S01]  /*5660*/  FFMA.FTZ R0, R11, R53.reuse, R0 ;  /* 0x000000350b007223 */ /* 0x080fe20000010000 */
[----:B-1----:R-:W-:Y:S02]  /*5670*/  HADD2.F32 R11, -RZ, R14.H0_H0 ;  /* 0x2000000eff0b7230 */ /* 0x002fe40000004100 */
[----:B------:R-:W-:Y:S01]  /*5680*/  FFMA.FTZ R54, R27, R53, R54 ;  /* 0x000000351b367223 */ /* 0x000fe20000010036 */
[----:B------:R-:W-:Y:S02]  /*5690*/  HADD2.F32 R17, -RZ, R44.H0_H0 ;  /* 0x2000002cff117230 */ /* 0x000fe40000004100 */
[----:B------:R-:W-:-:S02]  /*56a0*/  HADD2.F32 R23, -RZ, R45.H0_H0 ;  /* 0x2000002dff177230 */ /* 0x000fc40000004100 */
[-C--:B------:R-:W-:Y:S01]  /*56b0*/  FFMA.FTZ R13, R13, R11.reuse, R0 ;  /* 0x0000000b0d0d7223 */ /* 0x080fe20000010000 */
[----:B------:R-:W-:Y:S02]  /*56c0*/  HADD2.F32 R27, -RZ, R46.H0_H0 ;  /* 0x2000002eff1b7230 */ /* 0x000fe40000004100 */
[-C--:B------:R-:W-:Y:S01]  /*56d0*/  FFMA.FTZ R17, R17, R11.reuse, R12 ;  /* 0x0000000b11117223 */ /* 0x080fe2000001000c */
[----:B------:R-:W-:Y:S02]  /*56e0*/  HADD2.F32 R14, -RZ, R14.H1_H1 ;  /* 0x3000000eff0e7230 */ /* 0x000fe40000004100 */
[-C--:B------:R-:W-:Y:S01]  /*56f0*/  FFMA.FTZ R23, R23, R11.reuse, R16 ;  /* 0x0000000b17177223 */ /* 0x080fe20000010010 */
[----:B------:R-:W-:Y:S02]  /*5700*/  HADD2.F32 R22, -RZ, R47.H0_H0 ;  /* 0x2000002fff167230 */ /* 0x000fe40000004100 */
[----:B------:R-:W-:Y:S01]  /*5710*/  FFMA.FTZ R11, R27, R11, R54 ;  /* 0x0000000b1b0b7223 */ /* 0x000fe20000010036 */
[----:B------:R-:W-:-:S02]  /*5720*/  HADD2.F32 R12, -RZ, R49.H0_H0 ;  /* 0x20000031ff0c7230 */ /* 0x000fc40000004100 */
[-C--:B------:R-:W-:Y:S01]  /*5730*/  FFMA.FTZ R23, R18, R14.reuse, R23 ;  /* 0x0000000e12177223 */ /* 0x080fe20000010017 */
[----:B------:R-:W-:Y:S02]  /*5740*/  HADD2.F32 R16, -RZ, R19.H0_H0 ;  /* 0x20000013ff107230 */ /* 0x000fe40000004100 */
[-C--:B------:R-:W-:Y:S01]  /*5750*/  FFMA.FTZ R13, R22, R14.reuse, R13 ;  /* 0x0000000e160d7223 */ /* 0x080fe2000001000d */
[----:B------:R-:W-:Y:S02]  /*5760*/  HADD2.F32 R10, -RZ, R15.H0_H0 ;  /* 0x2000000fff0a7230 */ /* 0x000fe40000004100 */
[-C--:B------:R-:W-:Y:S01]  /*5770*/  FFMA.FTZ R17, R12, R14.reuse, R17 ;  /* 0x0000000e0c117223 */ /* 0x080fe20000010011 */
[----:B------:R-:W-:Y:S02]  /*5780*/  HADD2.F32 R0, -RZ, R48.H0_H0 ;  /* 0x20000030ff007230 */ /* 0x000fe40000004100 */
[----:B------:R-:W-:Y:S01]  /*5790*/  FFMA.FTZ R11, R16, R14, R11 ;  /* 0x0000000e100b7223 */ /* 0x000fe2000001000b */
[----:B------:R-:W-:-:S02]  /*57a0*/  HADD2.F32 R14, -RZ, R51.H0_H0 ;  /* 0x20000033ff0e7230 */ /* 0x000fc40000004100 */
[-C--:B------:R-:W-:Y:S01]  /*57b0*/  FFMA.FTZ R12, R50, R10.reuse, R17 ;  /* 0x0000000a320c7223 */ /* 0x080fe20000010011 */
[----:B------:R-:W-:Y:S02]  /*57c0*/  HADD2.F32 R15, -RZ, R15.H1_H1 ;  /* 0x3000000fff0f7230 */ /* 0x000fe40000004100 */
[-C--:B------:R-:W-:Y:S01]  /*57d0*/  FFMA.FTZ R0, R0, R10.reuse, R13 ;  /* 0x0000000a00007223 */ /* 0x080fe2000001000d */
[----:B------:R-:W-:Y:S02]  /*57e0*/  HADD2.F32 R13, -RZ, R30.H0_H0 ;  /* 0x2000001eff0d7230 */ /* 0x000fe40000004100 */
[-C--:B------:R-:W-:Y:S01]  /*57f0*/  FFMA.FTZ R14, R14, R10.reuse, R23 ;  /* 0x0000000a0e0e7223 */ /* 0x080fe20000010017 */
[----:B------:R-:W-:Y:S01]  /*5800*/  FFMA.FTZ R10, R52, R10, R11 ;  /* 0x0000000a340a7223 */ /* 0x000fe2000001000b */
[----:B------:R-:W-:Y:S02]  /*5810*/  HADD2.F32 R19, -RZ, R34.H0_H0 ;  /* 0x20000022ff137230 */ /* 0x000fe40000004100 */
[-C--:B------:R-:W-:Y:S01]  /*5820*/  FFMA.FTZ R0, R29, R15.reuse, R0 ;  /* 0x0000000f1d007223 */ /* 0x080fe20000010000 */
        /* <DEDUP_REMOVED lines=19> */
.L_x_26:
[----:B0-----:R-:W-:-:S05]  /*5960*/  IMAD.WIDE R20, R87, 0x8, R20 ;  /* 0x0000000857147825 */ /* 0x001fca00078e0214 */
[----:B-----5:R0:W5:Y:S01]  /*5970*/  LDG.E.128.CONSTANT R12, desc[UR6][R20.64] ;  /* 0x00000006140c7981 */ /* 0x020162000c1e9d00 */
        /* <DEDUP_REMOVED lines=201> */
.L_x_31:
        /* <DEDUP_REMOVED lines=95> */
.L_x_32:
        /* <DEDUP_REMOVED lines=97> */
.L_x_33:
        /* <DEDUP_REMOVED lines=91> */
.L_x_30:
        /* <DEDUP_REMOVED lines=203> */
.L_x_35:
        /* <DEDUP_REMOVED lines=95> */
.L_x_36:
        /* <DEDUP_REMOVED lines=97> */
.L_x_37:
        /* <DEDUP_REMOVED lines=91> */
.L_x_34:
[----:B------:R-:W-:Y:S01]  /*9620*/  IADD3 R95, R95, 0x20, RZ ;  /* 0x000000205f5f7810 */ /* 0x000fe20007ffe0ff */
[----:B------:R-:W-:Y:S01]  /*9630*/  UIADD3 UR4, UR4, 0x40, URZ ;  /* 0x0000004004047890 */ /* 0x000fe2000fffe03f */
[----:B------:R-:W-:Y:S02]  /*9640*/  IMAD.WIDE R24, R87, 0x8, R24 ;  /* 0x0000000857187825 */ /* 0x000fe400078e0218 */
[C---:B------:R-:W-:Y:S02]  /*9650*/  ISETP.GE.AND P0, PT, R95.reuse, UR5, PT ;  /* 0x000000055f007c0c */ /* 0x040fe4000bf06270 */
[----:B------:R-:W-:Y:S01]  /*9660*/  ISETP.LT.AND P2, PT, R95, R94, PT ;  /* 0x0000005e5f00720c */ /* 0x000fe20003f41270 */
[----:B-----5:R-:W-:-:S12]  /*9670*/  IMAD.WIDE R14, R87, 0x8, R20 ;  /* 0x00000008570e7825 */ /* 0x020fd800078e0214 */
[----:B------:R-:W-:Y:S05]  /*9680*/  @!P0 BRA P2, `(.L_x_38) ;  /* 0xffffff8400548947 */ /* 0x000fea000103ffff */
.L_x_21:
[----:B------:R-:W-:Y:S01]  /*9690*/  ISETP.GE.AND P0, PT, R95, R94, PT ;  /* 0x0000005e5f00720c */ /* 0x000fe20003f06270 */
[----:B------:R-:W-:-:S03]  /*96a0*/  ULDC UR5, c[0x0][0x25c] ;  /* 0x0000970000057ab9 */ /* 0x000fc60000000800 */
[----:B------:R-:W-:-:S13]  /*96b0*/  ISETP.GE.OR P0, PT, R95, UR5, P0 ;  /* 0x000000055f007c0c */ /* 0x000fda0008706670 */
[----:B------:R-:W-:Y:S05]  /*96c0*/  @P0 BRA `(.L_x_39) ;  /* 0x0000002800800947 */ /* 0x000fea0003800000 */
[----:B0-----:R-:W0:Y:S01]  /*96d0*/  LDC R0, c[0x0][0x23c] ;  /* 0x00008f00ff007b82 */ /* 0x001e220000000800 */
[----:B------:R-:W-:Y:S01]  /*96e0*/  PRMT R10, R90, 0x9910, RZ ;  /* 0x000099105a0a7816 */ /* 0x000fe200000000ff */
[----:B------:R-:W-:Y:S01]  /*96f0*/  ULDC UR5, c[0x0][0x25c] ;  /* 0x0000970000057ab9 */ /* 0x000fe20000000800 */
[----:B------:R-:W-:Y:S02]  /*9700*/  SHF.R.S32.HI R28, RZ, 0x1f, R87 ;  /* 0x0000001fff1c7819 */ /* 0x000fe40000011457 */
[----:B------:R-:W-:-:S04]  /*9710*/  ISETP.NE.AND P0, PT, R10, RZ, PT ;  /* 0x000000ff0a00720c */ /* 0x000fc80003f05270 */
[----:B------:R-:W-:-:S13]  /*9720*/  ISETP.LT.OR P0, PT, R97, 0x4, !P0 ;  /* 0x000000046100780c */ /* 0x000fda0004701670 */
.L_x_48:
[----:B------:R-:W-:Y:S01]  /*9730*/  ISETP.NE.AND P2, PT, R95, R88, PT ;  /* 0x000000585f00720c */ /* 0x000fe20003f45270 */
[----:B-----5:R1:W5:-:S12]  /*9740*/  LDG.E.128.CONSTANT R20, desc[UR6][R14.64] ;  /* 0x000000060e147981 */ /* 0x020358000c1e9d00 */
[----:B------:R-:W2:Y:S01]  /*9750*/  @!P2 LDC.64 R10, c[0x0][0x248] ;  /* 0x00009200ff0aab82 */ /* 0x000ea20000000a00 */
[----:B------:R-:W-:Y:S02]  /*9760*/  @!P2 IADD3 R89, R89, 0x1, RZ ;  /* 0x000000015959a810 */ /* 0x000fe40007ffe0ff */
[----:B------:R-:W-:Y:S02]  /*9770*/  @!P2 LEA R13, R95, 0x1, 0x1 ;  /* 0x000000015f0da811 */ /* 0x000fe400078e08ff */
[----:B------:R-:W-:-:S03]  /*9780*/  @!P2 LEA R12, R89, R98, 0x3 ;  /* 0x00000062590ca211 */ /* 0x000fc600078e18ff */
[----:B--2---:R-:W-:-:S03]  /*9790*/  @!P2 IMAD.WIDE R10, R13, 0x2, R10 ;  /* 0x000000020d0aa825 */ /* 0x004fc600078e020a */
[----:B------:R-:W2:Y:S04]  /*97a0*/  @!P2 LDL.64 R12, [R12] ;  /* 0x000000000c0ca983 */ /* 0x000ea80000100a00 */
[----:B------:R-:W3:Y:S01]  /*97b0*/  @!P2 LDG.E.U16.CONSTANT R10, desc[UR6][R10.64] ;  /* 0x000000060a0aa981 */ /* 0x000ee2000c1e9500 */
[----:B0-----:R-:W-:Y:S02]  /*97c0*/  MOV R87, R0 ;  /* 0x0000000000577202 */ /* 0x001fe40000000f00 */
[----:B--2---:R-:W-:Y:S02]  /*97d0*/  @!P2 PRMT R86, R12, 0x7610, R86 ;  /* 0x000076100c56a816 */ /* 0x004fe40000000056 */
[----:B------:R-:W-:Y:S02]  /*97e0*/  @!P2 PRMT R85, R13, 0x7610, R85 ;  /* 0x000076100d55a816 */ /* 0x000fe40000000055 */
[----:B---3--:R-:W-:-:S02]  /*97f0*/  @!P2 IADD3 R88, R10, R95, RZ ;  /* 0x0000005f0a58a210 */ /* 0x008fc40007ffe0ff */
[----:B------:R-:W-:Y:S02]  /*9800*/  @!P2 PRMT R86, R86, 0x7610, R12 ;  /* 0x000076105656a816 */ /* 0x000fe4000000000c */
[----:B------:R-:W-:Y:S01]  /*9810*/  @!P2 PRMT R85, R85, 0x7610, R13 ;  /* 0x000076105555a816 */ /* 0x000fe2000000000d */
[----:B-1----:R-:W-:Y:S06]  /*9820*/  @!P1 BRA `(.L_x_40) ;  /* 0x0000001000fc9947 */ /* 0x002fec0003800000 */
[----:B------:R-:W-:-:S04]  /*9830*/  IMAD.WIDE R16, R87, 0x4, R14 ;  /* 0x0000000457107825 */ /* 0x000fc800078e020e */
[----:B------:R-:W-:Y:S02]  /*9840*/  IMAD.WIDE R24, R87, 0x4, R16 ;  /* 0x0000000457187825 */ /* 0x000fe400078e0210 */
[----:B------:R-:W2:Y:S04]  /*9850*/  LDG.E.128.CONSTANT R16, desc[UR6][R16.64] ;  /* 0x0000000610107981 */ /* 0x000ea8000c1e9d00 */
[----:B------:R-:W3:Y:S01]  /*9860*/  LDG.E.128.CONSTANT R24, desc[UR6][R24.64] ;  /* 0x0000000618187981 */ /* 0x000ee2000c1e9d00 */
[--C-:B-----5:R-:W-:Y:S02]  /*9870*/  SHF.R.U32.HI R12, RZ, 0xc, R20.reuse ;  /* 0x0000000cff0c7819 */ /* 0x120fe40000011614 */
[----:B------:R-:W-:Y:S02]  /*9880*/  LOP3.LUT R10, R20, 0x3f003f, RZ, 0xc0, !PT ;  /* 0x003f003f140a7812 */ /* 0x000fe400078ec0ff */
[----:B------:R-:W-:-:S02]  /*9890*/  SHF.R.U32.HI R11, RZ, 0x6, R20 ;  /* 0x00000006ff0b7819 */ /* 0x000fc40000011614 */
[--C-:B------:R-:W-:Y:S02]  /*98a0*/  SHF.R.U32.HI R20, RZ, 0xc, R21.reuse ;  /* 0x0000000cff147819 */ /* 0x100fe40000011615 */
[----:B------:R-:W-:Y:S02]  /*98b0*/  PRMT R13, R92, 0x9910, RZ ;  /* 0x000099105c0d7816 */ /* 0x000fe400000000ff */
[----:B------:R-:W-:Y:S02]  /*98c0*/  SHF.R.U32.HI R37, RZ, 0xc, R22 ;  /* 0x0000000cff257819 */ /* 0x000fe40000011616 */
[----:B------:R-:W-:Y:S02]  /*98d0*/  LOP3.LUT R29, R21, 0x3f003f, RZ, 0xc0, !PT ;  /* 0x003f003f151d7812 */ /* 0x000fe400078ec0ff */
[----:B------:R-:W-:Y:S02]  /*98e0*/  SHF.R.U32.HI R32, RZ, 0x6, R21 ;  /* 0x00000006ff207819 */ /* 0x000fe40000011615 */
[----:B------:R-:W-:-:S02]  /*98f0*/  SHF.R.U32.HI R40, RZ, 0xc, R23 ;  /* 0x0000000cff287819 */ /* 0x000fc40000011617 */
[----:B------:R-:W-:Y:S02]  /*9900*/  LOP3.LUT R43, R23, 0x3f003f, RZ, 0xc0, !PT ;  /* 0x003f003f172b7812 */ /* 0x000fe400078ec0ff */
[----:B------:R-:W-:Y:S02]  /*9910*/  SHF.R.U32.HI R45, RZ, 0x6, R23 ;  /* 0x00000006ff2d7819 */ /* 0x000fe40000011617 */
[----:B------:R-:W-:Y:S02]  /*9920*/  LOP3.LUT R12, R12, 0xf000f, RZ, 0xc0, !PT ;  /* 0x000f000f0c0c7812 */ /* 0x000fe400078ec0ff */
[----:B------:R-:W-:Y:S02]  /*9930*/  LOP3.LUT R34, R22, 0x3f003f, RZ, 0xc0, !PT ;  /* 0x003f003f16227812 */ /* 0x000fe400078ec0ff */
[----:B------:R-:W-:Y:S02]  /*9940*/  SHF.R.U32.HI R38, RZ, 0x6, R22 ;  /* 0x00000006ff267819 */ /* 0x000fe40000011616 */
[----:B------:R-:W-:-:S02]  /*9950*/  ISETP.NE.AND P2, PT, R13, RZ, PT ;  /* 0x000000ff0d00720c */ /* 0x000fc40003f45270 */
[----:B------:R-:W-:Y:S02]  /*9960*/  LOP3.LUT R20, R20, 0xf000f, RZ, 0xc0, !PT ;  /* 0x000f000f14147812 */ /* 0x000fe400078ec0ff */
[----:B------:R-:W-:Y:S02]  /*9970*/  LOP3.LUT R37, R37, 0xf000f, RZ, 0xc0, !PT ;  /* 0x000f000f25257812 */ /* 0x000fe400078ec0ff */
[----:B------:R-:W-:Y:S02]  /*9980*/  LOP3.LUT R38, R38, 0x3f003f, RZ, 0xc0, !PT ;  /* 0x003f003f26267812 */ /* 0x000fe400078ec0ff */
[----:B------:R-:W-:Y:S02]  /*9990*/  LOP3.LUT R45, R45, 0x3f003f, RZ, 0xc0, !PT ;  /* 0x003f003f2d2d7812 */ /* 0x000fe400078ec0ff */
[----:B------:R-:W-:Y:S02]  /*99a0*/  LOP3.LUT R11, R11, 0x3f003f, RZ, 0xc0, !PT ;  /* 0x003f003f0b0b7812 */ /* 0x000fe400078ec0ff */
[----:B------:R-:W-:-:S02]  /*99b0*/  LOP3.LUT R29, R29, 0x64006400, RZ, 0xfc, !PT ;  /* 0x640064001d1d7812 */ /* 0x000fc400078efcff */
[----:B------:R-:W-:Y:S02]  /*99c0*/  LOP3.LUT R32, R32, 0x3f003f, RZ, 0xc0, !PT ;  /* 0x003f003f20207812 */ /* 0x000fe400078ec0ff */
[----:B------:R-:W-:Y:S02]  /*99d0*/  LOP3.LUT R38, R38, 0x64006400, RZ, 0xfc, !PT ;  /* 0x6400640026267812 */ /* 0x000fe400078efcff */
[----:B------:R-:W-:Y:S02]  /*99e0*/  LOP3.LUT R45, R45, 0x64006400, RZ, 0xfc, !PT ;  /* 0x640064002d2d7812 */ /* 0x000fe400078efcff */
[----:B------:R-:W-:Y:S02]  /*99f0*/  LOP3.LUT R32, R32, 0x64006400, RZ, 0xfc, !PT ;  /* 0x6400640020207812 */ /* 0x000fe400078efcff */
[----:B------:R-:W-:Y:S02]  /*9a00*/  LOP3.LUT R10, R10, 0x64006400, RZ, 0xfc, !PT ;  /* 0x640064000a0a7812 */ /* 0x000fe400078efcff */
[----:B------:R-:W-:-:S03]  /*9a10*/  ISETP.GE.AND P3, PT, R96, 0x2, PT ;  /* 0x000000026000780c */ /* 0x000fc60003f66270 */
[----:B------:R-:W-:Y:S01]  /*9a20*/  HADD2 R10, R10, -1056, -1056 ;  /* 0xe420e4200a0a7430 */ /* 0x000fe20000000000 */
[--C-:B---3--:R-:W-:Y:S02]  /*9a30*/  SHF.R.U32.HI R21, RZ, 0x8, R24.reuse ;  /* 0x00000008ff157819 */ /* 0x108fe40000011618 */
[--C-:B------:R-:W-:Y:S02]  /*9a40*/  SHF.R.U32.HI R23, RZ, 0x8, R25.reuse ;  /* 0x00000008ff177819 */ /* 0x100fe40000011619 */
[--C-:B------:R-:W-:Y:S02]  /*9a50*/  SHF.R.U32.HI R13, RZ, 0xa, R24.reuse ;  /* 0x0000000aff0d7819 */ /* 0x100fe40000011618 */
[----:B------:R-:W-:Y:S02]  /*9a60*/  LOP3.LUT R30, R24, 0x3f003f, RZ, 0xc0, !PT ;  /* 0x003f003f181e7812 */ /* 0x000fe400078ec0ff */
[----:B------:R-:W-:Y:S02]  /*9a70*/  SHF.R.U32.HI R31, RZ, 0x6, R24 ;  /* 0x00000006ff1f7819 */ /* 0x000fe40000011618 */
[----:B------:R-:W-:-:S02]  /*9a80*/  SHF.R.U32.HI R33, RZ, 0xa, R25 ;  /* 0x0000000aff217819 */ /* 0x000fc40000011619 */
[----:B------:R-:W-:Y:S02]  /*9a90*/  LOP3.LUT R35, R25, 0x3f003f, RZ, 0xc0, !PT ;  /* 0x003f003f19237812 */ /* 0x000fe400078ec0ff */
[----:B------:R-:W-:Y:S02]  /*9aa0*/  SHF.R.U32.HI R36, RZ, 0x6, R25 ;  /* 0x00000006ff247819 */ /* 0x000fe40000011619 */
[----:B------:R-:W-:Y:S02]  /*9ab0*/  SHF.R.U32.HI R22, RZ, 0x8, R26 ;  /* 0x00000008ff167819 */ /* 0x000fe4000001161a */
[----:B------:R-:W-:Y:S02]  /*9ac0*/  SHF.R.U32.HI R24, RZ, 0x8, R27 ;  /* 0x00000008ff187819 */ /* 0x000fe4000001161b */
[----:B------:R-:W-:Y:S02]  /*9ad0*/  LOP3.LUT R25, R40, 0xf000f, RZ, 0xc0, !PT ;  /* 0x000f000f28197812 */ /* 0x000fe400078ec0ff */
[----:B------:R-:W-:-:S02]  /*9ae0*/  LOP3.LUT R21, R12, 0x300030, R21, 0xf8, !PT ;  /* 0x003000300c157812 */ /* 0x000fc400078ef815 */
[----:B------:R-:W-:Y:S02]  /*9af0*/  LOP3.LUT R23, R20, 0x300030, R23, 0xf8, !PT ;  /* 0x0030003014177812 */ /* 0x000fe400078ef817 */
[----:B--2---:R-:W-:Y:S02]  /*9b00*/  SHF.R.U32.HI R12, RZ, 0xc, R16 ;  /* 0x0000000cff0c7819 */ /* 0x004fe40000011610 */
[--C-:B------:R-:W-:Y:S02]  /*9b10*/  SHF.R.U32.HI R50, RZ, 0xa, R27.reuse ;  /* 0x0000000aff327819 */ /* 0x100fe4000001161b */
[----:B------:R-:W-:Y:S02]  /*9b20*/  LOP3.LUT R48, R27, 0x3f003f, RZ, 0xc0, !PT ;  /* 0x003f003f1b307812 */ /* 0x000fe400078ec0ff */
[----:B------:R-:W-:Y:S02]  /*9b30*/  SHF.R.U32.HI R49, RZ, 0x6, R27 ;  /* 0x00000006ff317819 */ /* 0x000fe4000001161b */
[----:B------:R-:W-:-:S02]  /*9b40*/  LOP3.LUT R20, R37, 0x300030, R22, 0xf8, !PT ;  /* 0x0030003025147812 */ /* 0x000fc400078ef816 */
[----:B------:R-:W-:Y:S02]  /*9b50*/  LOP3.LUT R22, R25, 0x300030, R24, 0xf8, !PT ;  /* 0x0030003019167812 */ /* 0x000fe400078ef818 */
[--C-:B------:R-:W-:Y:S02]  /*9b60*/  SHF.R.U32.HI R37, RZ, 0xc, R18.reuse ;  /* 0x0000000cff257819 */ /* 0x100fe40000011612 */
[----:B------:R-:W-:Y:S02]  /*9b70*/  LOP3.LUT R27, R18, 0x3f003f, RZ, 0xc0, !PT ;  /* 0x003f003f121b7812 */ /* 0x000fe400078ec0ff */
[----:B------:R-:W-:Y:S02]  /*9b80*/  SHF.R.U32.HI R40, RZ, 0x6, R18 ;  /* 0x00000006ff287819 */ /* 0x000fe40000011612 */
[----:B------:R-:W-:Y:S02]  /*9b90*/  SHF.R.U32.HI R24, RZ, 0xc, R17 ;  /* 0x0000000cff187819 */ /* 0x000fe40000011611 */
[----:B------:R-:W-:-:S02]  /*9ba0*/  SHF.R.U32.HI R18, RZ, 0xc, R19 ;  /* 0x0000000cff127819 */ /* 0x000fc40000011613 */
[--C-:B------:R-:W-:Y:S02]  /*9bb0*/  SHF.R.U32.HI R39, RZ, 0xa, R26.reuse ;  /* 0x0000000aff277819 */ /* 0x100fe4000001161a */
[----:B------:R-:W-:Y:S02]  /*9bc0*/  LOP3.LUT R41, R26, 0x3f003f, RZ, 0xc0, !PT ;  /* 0x003f003f1a297812 */ /* 0x000fe400078ec0ff */
[----:B------:R-:W-:Y:S02]  /*9bd0*/  SHF.R.U32.HI R42, RZ, 0x6, R26 ;  /* 0x00000006ff2a7819 */ /* 0x000fe4000001161a */
[----:B------:R-:W-:Y:S02]  /*9be0*/  LOP3.LUT R12, R12, 0xf000f, RZ, 0xc0, !PT ;  /* 0x000f000f0c0c7812 */ /* 0x000fe400078ec0ff */
[----:B------:R-:W-:Y:S02]  /*9bf0*/  LOP3.LUT R26, R17, 0x3f003f, RZ, 0xc0, !PT ;  /* 0x003f003f111a7812 */ /* 0x000fe400078ec0ff */
[----:B------:R-:W-:-:S02]  /*9c00*/  SHF.R.U32.HI R47, RZ, 0x6, R19 ;  /* 0x00000006ff2f7819 */ /* 0x000fc40000011613 */
[----:B------:R-:W-:Y:S02]  /*9c10*/  LOP3.LUT R25, R16, 0x3f003f, RZ, 0xc0, !PT ;  /* 0x003f003f10197812 */ /* 0x000fe400078ec0ff */
[----:B------:R-:W-:Y:S02]  /*9c20*/  SHF.R.U32.HI R17, RZ, 0x6, R17 ;  /* 0x00000006ff117819 */ /* 0x000fe40000011611 */
[----:B------:R-:W-:Y:S02]  /*9c30*/  LOP3.LUT R46, R19, 0x3f003f, RZ, 0xc0, !PT ;  /* 0x003f003f132e7812 */ /* 0x000fe400078ec0ff */
[----:B------:R-:W-:Y:S02]  /*9c40*/  LOP3.LUT R44, R37, 0xf000f, RZ, 0xc0, !PT ;  /* 0x000f000f252c7812 */ /* 0x000fe400078ec0ff */
[----:B------:R-:W-:Y:S02]  /*9c50*/  SHF.R.U32.HI R16, RZ, 0x6, R16 ;  /* 0x00000006ff107819 */ /* 0x000fe40000011610 */
[----:B------:R-:W-:-:S02]  /*9c60*/  LOP3.LUT R24, R24, 0xf000f, RZ, 0xc0, !PT ;  /* 0x000f000f18187812 */ /* 0x000fc400078ec0ff */
[----:B------:R-:W-:Y:S02]  /*9c70*/  LOP3.LUT R19, R18, 0xf000f, RZ, 0xc0, !PT ;  /* 0x000f000f12137812 */ /* 0x000fe400078ec0ff */
[----:B------:R-:W-:Y:S02]  /*9c80*/  LOP3.LUT R18, R12, 0x300030, R13, 0xf8, !PT ;  /* 0x003000300c127812 */ /* 0x000fe400078ef80d */
[----:B------:R-:W-:Y:S02]  /*9c90*/  LOP3.LUT R40, R40, 0x3f003f, RZ, 0xc0, !PT ;  /* 0x003f003f28287812 */ /* 0x000fe400078ec0ff */
[----:B------:R-:W-:Y:S02]  /*9ca0*/  LOP3.LUT R13, R34, 0x64006400, RZ, 0xfc, !PT ;  /* 0x64006400220d7812 */ /* 0x000fe400078efcff */
[----:B------:R-:W-:Y:S02]  /*9cb0*/  LOP3.LUT R47, R47, 0x3f003f, RZ, 0xc0, !PT ;  /* 0x003f003f2f2f7812 */ /* 0x000fe400078ec0ff */
[----:B------:R-:W-:-:S02]  /*9cc0*/  LOP3.LUT R44, R44, 0x300030, R39, 0xf8, !PT ;  /* 0x003000302c2c7812 */ /* 0x000fc400078ef827 */
[----:B------:R-:W-:Y:S02]  /*9cd0*/  LOP3.LUT R34, R17, 0x3f003f, RZ, 0xc0, !PT ;  /* 0x003f003f11227812 */ /* 0x000fe400078ec0ff */
[----:B------:R-:W-:Y:S02]  /*9ce0*/  LOP3.LUT R49, R49, 0x3f003f, RZ, 0xc0, !PT ;  /* 0x003f003f31317812 */ /* 0x000fe400078ec0ff */
[----:B------:R-:W-:Y:S02]  /*9cf0*/  LOP3.LUT R37, R24, 0x300030, R33, 0xf8, !PT ;  /* 0x0030003018257812 */ /* 0x000fe400078ef821 */
[----:B------:R-:W-:Y:S02]  /*9d00*/  LOP3.LUT R52, R19, 0x300030, R50, 0xf8, !PT ;  /* 0x0030003013347812 */ /* 0x000fe400078ef832 */
[----:B------:R-:W-:Y:S02]  /*9d10*/  LOP3.LUT R16, R16, 0x3f003f, RZ, 0xc0, !PT ;  /* 0x003f003f10107812 */ /* 0x000fe400078ec0ff */
[----:B------:R-:W-:-:S02]  /*9d20*/  LOP3.LUT R39, R27, 0x64006400, RZ, 0xfc, !PT ;  /* 0x640064001b277812 */ /* 0x000fc400078efcff */
[----:B------:R-:W-:Y:S02]  /*9d30*/  LOP3.LUT R17, R31, 0x3f003f, RZ, 0xc0, !PT ;  /* 0x003f003f1f117812 */ /* 0x000fe400078ec0ff */
[----:B------:R-:W-:Y:S02]  /*9d40*/  LOP3.LUT R36, R36, 0x3f003f, RZ, 0xc0, !PT ;  /* 0x003f003f24247812 */ /* 0x000fe400078ec0ff */
[----:B------:R-:W-:Y:S02]  /*9d50*/  LOP3.LUT R42, R42, 0x3f003f, RZ, 0xc0, !PT ;  /* 0x003f003f2a2a7812 */ /* 0x000fe400078ec0ff */
[----:B------:R-:W-:Y:S01]  /*9d60*/  LOP3.LUT R40, R40, 0x64006400, RZ, 0xfc, !PT ;  /* 0x6400640028287812 */ /* 0x000fe200078efcff */
[----:B------:R-:W-:Y:S01]  /*9d70*/  HADD2 R27, R45, -1056, -1056 ;  /* 0xe420e4202d1b7430 */ /* 0x000fe20000000000 */
[----:B------:R-:W-:Y:S01]  /*9d80*/  LOP3.LUT R24, R11, 0x64006400, RZ, 0xfc, !PT ;  /* 0x640064000b187812 */ /* 0x000fe200078efcff */
[----:B------:R-:W-:Y:S01]  /*9d90*/  HADD2 R11, R29, -1056, -1056 ;  /* 0xe420e4201d0b7430 */ /* 0x000fe20000000000 */
[----:B------:R-:W-:Y:S01]  /*9da0*/  LOP3.LUT R19, R26, 0x64006400, RZ, 0xfc, !PT ;  /* 0x640064001a137812 */ /* 0x000fe200078efcff */
[----:B------:R-:W-:Y:S01]  /*9db0*/  HADD2 R26, R38, -1056, -1056 ;  /* 0xe420e420261a7430 */ /* 0x000fe20000000000 */
[----:B------:R-:W-:-:S02]  /*9dc0*/  LOP3.LUT R35, R35, 0x64006400, RZ, 0xfc, !PT ;  /* 0x6400640023237812 */ /* 0x000fc400078efcff */
[----:B------:R-:W-:Y:S02]  /*9dd0*/  LOP3.LUT R47, R47, 0x64006400, RZ, 0xfc, !PT ;  /* 0x640064002f2f7812 */ /* 0x000fe400078efcff */
[----:B------:R-:W-:Y:S02]  /*9de0*/  LOP3.LUT R12, R43, 0x64006400, RZ, 0xfc, !PT ;  /* 0x640064002b0c7812 */ /* 0x000fe400078efcff */
[----:B------:R-:W-:Y:S02]  /*9df0*/  LOP3.LUT R46, R46, 0x64006400, RZ, 0xfc, !PT ;  /* 0x640064002e2e7812 */ /* 0x000fe400078efcff */
[----:B------:R-:W-:Y:S02]  /*9e00*/  LOP3.LUT R41, R41, 0x64006400, RZ, 0xfc, !PT ;  /* 0x6400640029297812 */ /* 0x000fe400078efcff */
[----:B------:R-:W-:Y:S02]  /*9e10*/  LOP3.LUT R48, R48, 0x64006400, RZ, 0xfc, !PT ;  /* 0x6400640030307812 */ /* 0x000fe400078efcff */
        /* <DEDUP_REMOVED lines=16> */
[----:B------:R-:W-:Y:S01]  /*9f20*/  LOP3.LUT R52, R52, 0x64006400, RZ, 0xfc, !PT ;  /* 0x6400640034347812 */ /* 0x000fe200078efcff */
[----:B------:R-:W-:Y:S02]  /*9f30*/  HADD2 R39, R40, -1056, -1056 ;  /* 0xe420e42028277430 */ /* 0x000fe40000000000 */
[----:B------:R-:W-:Y:S02]  /*9f40*/  HADD2 R25, R32, -1056, -1056 ;  /* 0xe420e42020197430 */ /* 0x000fe40000000000 */
[----:B------:R-:W-:Y:S02]  /*9f50*/  HADD2 R34, R35, -1056, -1056 ;  /* 0xe420e42023227430 */ /* 0x000fe40000000000 */
[----:B------:R-:W-:Y:S02]  /*9f60*/  HADD2 R40, R47, -1056, -1056 ;  /* 0xe420e4202f287430 */ /* 0x000fe40000000000 */
[----:B------:R-:W-:-:S02]  /*9f70*/  HADD2 R32, R46, -1056, -1056 ;  /* 0xe420e4202e207430 */ /* 0x000fc40000000000 */
[----:B------:R-:W-:Y:S02]  /*9f80*/  HADD2 R35, R41, -1056, -1056 ;  /* 0xe420e42029237430 */ /* 0x000fe40000000000 */
        /* <DEDUP_REMOVED lines=20> */
[----:B------:R-:W-:Y:S01]  /*a0d0*/  HADD2 R52, R52, -1056, -1056 ;  /* 0xe420e42034347430 */ /* 0x000fe20000000000 */
[----:B------:R-:W-:Y:S06]  /*a0e0*/  @!P2 BRA `(.L_x_41) ;  /* 0x0000000000a8a947 */ /* 0x000fec0003800000 */
[----:B------:R-:W0:Y:S04]  /*a0f0*/  LDS.128 R16, [UR4] ;  /* 0x00000004ff107984 */ /* 0x000e280008000c00 */
[----:B------:R-:W1:Y:S01]  /*a100*/  LDS.128 R20, [UR4+0x10] ;  /* 0x00001004ff147984 */ /* 0x000e620008000c00 */
[-C--:B0-----:R-:W-:Y:S01]  /*a110*/  HFMA2.MMA R53, R10, R16.reuse, RZ ;  /* 0x000000100a357235 */ /* 0x081fe200000000ff */
[-C--:B------:R-:W-:Y:S01]  /*a120*/  HFMA2 R54, R11, R16.reuse, RZ.H0_H0 ;  /* 0x000000100b367231 */ /* 0x080fe200000400ff */
[----:B------:R-:W-:Y:S01]  /*a130*/  HFMA2.MMA R55, R13, R16, RZ ;  /* 0x000000100d377235 */ /* 0x000fe200000000ff */
[----:B------:R-:W-:Y:S02]  /*a140*/  HFMA2 R16, R12, R16, RZ.H0_H0 ;  /* 0x000000100c107231 */ /* 0x000fe400000400ff */
[----:B------:R-:W-:-:S02]  /*a150*/  HFMA2 R54, R25, R17, R54 ;  /* 0x0000001119367231 */ /* 0x000fc40000000036 */
[----:B------:R-:W-:Y:S01]  /*a160*/  HFMA2 R16, R27, R17, R16 ;  /* 0x000000111b107231 */ /* 0x000fe20000000010 */
[-C--:B------:R-:W-:Y:S01]  /*a170*/  HFMA2.MMA R53, R24, R17.reuse, R53 ;  /* 0x0000001118357235 */ /* 0x080fe20000000035 */
[-C--:B------:R-:W-:Y:S01]  /*a180*/  HFMA2 R54, R30, R18.reuse, R54 ;  /* 0x000000121e367231 */ /* 0x080fe20000000036 */
[----:B------:R-:W-:Y:S01]  /*a190*/  HFMA2.MMA R55, R26, R17, R55 ;  /* 0x000000111a377235 */ /* 0x000fe20000000037 */
[----:B------:R-:W-:Y:S02]  /*a1a0*/  HFMA2 R16, R32, R18, R16 ;  /* 0x0000001220107231 */ /* 0x000fe40000000010 */
[-C--:B------:R-:W-:Y:S02]  /*a1b0*/  HFMA2 R54, R38, R19.reuse, R54 ;  /* 0x0000001326367231 */ /* 0x080fe40000000036 */
[----:B------:R-:W-:Y:S01]  /*a1c0*/  HFMA2 R16, R40, R19, R16 ;  /* 0x0000001328107231 */ /* 0x000fe20000000010 */
[-C--:B------:R-:W-:Y:S01]  /*a1d0*/  HFMA2.MMA R53, R29, R18.reuse, R53 ;  /* 0x000000121d357235 */ /* 0x080fe20000000035 */
[-C--:B-1----:R-:W-:Y:S01]  /*a1e0*/  HFMA2 R54, R34, R20.reuse, R54 ;  /* 0x0000001422367231 */ /* 0x082fe20000000036 */
[----:B------:R-:W-:Y:S01]  /*a1f0*/  HFMA2.MMA R55, R31, R18, R55 ;  /* 0x000000121f377235 */ /* 0x000fe20000000037 */
[----:B------:R-:W-:-:S02]  /*a200*/  HFMA2 R16, R36, R20, R16 ;  /* 0x0000001424107231 */ /* 0x000fc40000000010 */
[-C--:B------:R-:W-:Y:S02]  /*a210*/  HFMA2 R54, R43, R21.reuse, R54 ;  /* 0x000000152b367231 */ /* 0x080fe40000000036 */
        /* <DEDUP_REMOVED lines=8> */
[----:B------:R-:W-:Y:S01]  /*a2a0*/  HADD2 R54, R54.H0_H0, R54.H1_H1 ;  /* 0x3000003636367230 */ /* 0x000fe20000000800 */
[----:B------:R-:W-:Y:S01]  /*a2b0*/  HFMA2.MMA R55, R35, R20, R55 ;  /* 0x0000001423377235 */ /* 0x000fe20000000037 */
[----:B------:R-:W-:-:S05]  /*a2c0*/  HADD2 R16, R16.H0_H0, R16.H1_H1 ;  /* 0x3000001010107230 */ /* 0x000fca0000000800 */
[-C--:B------:R-:W-:Y:S02]  /*a2d0*/  HFMA2.MMA R53, R41, R21.reuse, R53 ;  /* 0x0000001529357235 */ /* 0x080fe40000000035 */
[----:B------:R-:W-:-:S06]  /*a2e0*/  HFMA2.MMA R55, R45, R21, R55 ;  /* 0x000000152d377235 */ /* 0x000fcc0000000037 */
[-C--:B------:R-:W-:Y:S02]  /*a2f0*/  HFMA2.MMA R53, R42, R22.reuse, R53 ;  /* 0x000000162a357235 */ /* 0x080fe40000000035 */
[----:B------:R-:W-:-:S06]  /*a300*/  HFMA2.MMA R55, R46, R22, R55 ;  /* 0x000000162e377235 */ /* 0x000fcc0000000037 */
[-C--:B------:R-:W-:Y:S02]  /*a310*/  HFMA2.MMA R53, R49, R23.reuse, R53 ;  /* 0x0000001731357235 */ /* 0x080fe40000000035 */
[----:B------:R-:W-:-:S08]  /*a320*/  HFMA2.MMA R55, R51, R23, R55 ;  /* 0x0000001733377235 */ /* 0x000fd00000000037 */
[----:B------:R-:W-:Y:S02]  /*a330*/  HADD2 R53, R53.H0_H0, R53.H1_H1 ;  /* 0x3000003535357230 */ /* 0x000fe40000000800 */
[----:B------:R-:W-:-:S03]  /*a340*/  HADD2 R55, R55.H0_H0, R55.H1_H1 ;  /* 0x3000003737377230 */ /* 0x000fc60000000800 */
[----:B------:R-:W-:Y:S02]  /*a350*/  PRMT R53, R53, 0x5410, R54 ;  /* 0x0000541035357816 */ /* 0x000fe40000000036 */
[----:B------:R-:W-:-:S04]  /*a360*/  PRMT R55, R55, 0x5410, R16 ;  /* 0x0000541037377816 */ /* 0x000fc80000000010 */
[----:B------:R-:W-:Y:S01]  /*a370*/  HFMA2.MMA R9, R53, R86, R9 ;  /* 0x0000005635097235 */ /* 0x000fe20000000009 */
[----:B------:R-:W-:-:S10]  /*a380*/  HFMA2 R8, R55, R85, R8 ;  /* 0x0000005537087231 */ /* 0x000fd40000000008 */
.L_x_41:
[----:B------:R-:W-:Y:S05]  /*a390*/  @!P3 BRA `(.L_x_40) ;  /* 0x000000080020b947 */ /* 0x000fea0003800000 */
[----:B------:R-:W-:Y:S02]  /*a3a0*/  PRMT R16, R91, 0x9910, RZ ;  /* 0x000099105b107816 */ /* 0x000fe400000000ff */
[----:B------:R-:W-:Y:S02]  /*a3b0*/  ISETP.GE.AND P3, PT, R96, 0x3, PT ;  /* 0x000000036000780c */ /* 0x000fe40003f66270 */
[----:B------:R-:W-:-:S13]  /*a3c0*/  ISETP.NE.AND P2, PT, R16, RZ, PT ;  /* 0x000000ff1000720c */ /* 0x000fda0003f45270 */
[----:B------:R-:W-:Y:S05]  /*a3d0*/  @!P2 BRA `(.L_x_42) ;  /* 0x0000000000a8a947 */ /* 0x000fea0003800000 */
[----:B------:R-:W0:Y:S04]  /*a3e0*/  LDS.128 R16, [UR4+0x80] ;  /* 0x00008004ff107984 */ /* 0x000e280008000c00 */
        /* <DEDUP_REMOVED lines=41> */
.L_x_42:
[----:B------:R-:W-:Y:S05]  /*a680*/  @!P3 BRA `(.L_x_40) ;  /* 0x000000040064b947 */ /* 0x000fea0003800000 */
[----:B------:R-:W-:-:S04]  /*a690*/  PRMT R16, R93, 0x9910, RZ ;  /* 0x000099105d107816 */ /* 0x000fc800000000ff */
        /* <DEDUP_REMOVED lines=44> */
.L_x_43:
[----:B------:R-:W-:Y:S05]  /*a960*/  @P0 BRA `(.L_x_40) ;  /* 0x0000000000ac0947 */ /* 0x000fea0003800000 */
[----:B------:R-:W0:Y:S01]  /*a970*/  LDS.128 R16, [UR4+0x180] ;  /* 0x00018004ff107984 */ /* 0x000e220008000c00 */
[----:B------:R-:W-:-:S03]  /*a980*/  MOV R53, R12 ;  /* 0x0000000c00357202 */ /* 0x000fc60000000f00 */
[----:B------:R-:W1:Y:S01]  /*a990*/  LDS.128 R20, [UR4+0x190] ;  /* 0x00019004ff147984 */ /* 0x000e620008000c00 */
[-C--:B0-----:R-:W-:Y:S01]  /*a9a0*/  HFMA2.MMA R10, R10, R16.reuse, RZ ;  /* 0x000000100a0a7235 */ /* 0x081fe200000000ff */
[-C--:B------:R-:W-:Y:S01]  /*a9b0*/  HFMA2 R11, R11, R16.reuse, RZ.H0_H0 ;  /* 0x000000100b0b7231 */ /* 0x080fe200000400ff */
[----:B------:R-:W-:Y:S01]  /*a9c0*/  HFMA2.MMA R12, R13, R16, RZ ;  /* 0x000000100d0c7235 */ /* 0x000fe200000000ff */
[----:B------:R-:W-:Y:S02]  /*a9d0*/  HFMA2 R16, R53, R16, RZ.H0_H0 ;  /* 0x0000001035107231 */ /* 0x000fe400000400ff */
[-C--:B------:R-:W-:Y:S02]  /*a9e0*/  HFMA2 R11, R25, R17.reuse, R11 ;  /* 0x00000011190b7231 */ /* 0x080fe4000000000b */
[----:B------:R-:W-:Y:S01]  /*a9f0*/  HFMA2 R16, R27, R17, R16 ;  /* 0x000000111b107231 */ /* 0x000fe20000000010 */
[-C--:B------:R-:W-:Y:S01]  /*aa00*/  HFMA2.MMA R10, R24, R17.reuse, R10 ;  /* 0x00000011180a7235 */ /* 0x080fe2000000000a */
[-C--:B------:R-:W-:Y:S01]  /*aa10*/  HFMA2 R11, R30, R18.reuse, R11 ;  /* 0x000000121e0b7231 */ /* 0x080fe2000000000b */
[----:B------:R-:W-:Y:S01]  /*aa20*/  HFMA2.MMA R12, R26, R17, R12 ;  /* 0x000000111a0c7235 */ /* 0x000fe2000000000c */
[----:B------:R-:W-:-:S02]  /*aa30*/  HFMA2 R16, R32, R18, R16 ;  /* 0x0000001220107231 */ /* 0x000fc40000000010 */
[-C--:B------:R-:W-:Y:S02]  /*aa40*/  HFMA2 R11, R38, R19.reuse, R11 ;  /* 0x00000013260b7231 */ /* 0x080fe4000000000b */
[----:B------:R-:W-:Y:S01]  /*aa50*/  HFMA2 R16, R40, R19, R16 ;  /* 0x0000001328107231 */ /* 0x000fe20000000010 */
[-C--:B------:R-:W-:Y:S02]  /*aa60*/  HFMA2.MMA R10, R29, R18.reuse, R10 ;  /* 0x000000121d0a7235 */ /* 0x080fe4000000000a */
[----:B------:R-:W-:Y:S01]  /*aa70*/  HFMA2.MMA R12, R31, R18, R12 ;  /* 0x000000121f0c7235 */ /* 0x000fe2000000000c */
[----:B-1----:R-:W-:-:S04]  /*aa80*/  HFMA2 R16, R36, R20, R16 ;  /* 0x0000001424107231 */ /* 0x002fc80000000010 */
[-C--:B------:R-:W-:Y:S01]  /*aa90*/  HFMA2 R16, R47, R21.reuse, R16 ;  /* 0x000000152f107231 */ /* 0x080fe20000000010 */
[-C--:B------:R-:W-:Y:S02]  /*aaa0*/  HFMA2.MMA R10, R37, R19.reuse, R10 ;  /* 0x00000013250a7235 */ /* 0x080fe4000000000a */
[----:B------:R-:W-:Y:S01]  /*aab0*/  HFMA2.MMA R13, R39, R19, R12 ;  /* 0x00000013270d7235 */ /* 0x000fe2000000000c */
[----:B------:R-:W-:Y:S02]  /*aac0*/  HFMA2 R12, R34, R20, R11 ;  /* 0x00000014220c7231 */ /* 0x000fe4000000000b */
[-C--:B------:R-:W-:Y:S02]  /*aad0*/  HFMA2 R16, R48, R22.reuse, R16 ;  /* 0x0000001630107231 */ /* 0x080fe40000000010 */
[----:B------:R-:W-:Y:S01]  /*aae0*/  HFMA2 R12, R43, R21, R12 ;  /* 0x000000152b0c7231 */ /* 0x000fe2000000000c */
[-C--:B------:R-:W-:Y:S01]  /*aaf0*/  HFMA2.MMA R10, R33, R20.reuse, R10 ;  /* 0x00000014210a7235 */ /* 0x080fe2000000000a */
[----:B------:R-:W-:Y:S01]  /*ab00*/  HFMA2 R16, R52, R23, R16 ;  /* 0x0000001734107231 */ /* 0x000fe20000000010 */
[----:B------:R-:W-:Y:S01]  /*ab10*/  HFMA2.MMA R13, R35, R20, R13 ;  /* 0x00000014230d7235 */ /* 0x000fe2000000000d */
[----:B------:R-:W-:-:S02]  /*ab20*/  HFMA2 R12, R44, R22, R12 ;  /* 0x000000162c0c7231 */ /* 0x000fc4000000000c */
[----:B------:R-:W-:Y:S02]  /*ab30*/  HADD2 R16, R16.H0_H0, R16.H1_H1 ;  /* 0x3000001010107230 */ /* 0x000fe40000000800 */
[----:B------:R-:W-:Y:S01]  /*ab40*/  HFMA2 R12, R50, R23, R12 ;  /* 0x00000017320c7231 */ /* 0x000fe2000000000c */
[-C--:B------:R-:W-:Y:S02]  /*ab50*/  HFMA2.MMA R11, R41, R21.reuse, R10 ;  /* 0x00000015290b7235 */ /* 0x080fe4000000000a */
[----:B------:R-:W-:Y:S01]  /*ab60*/  HFMA2.MMA R13, R45, R21, R13 ;  /* 0x000000152d0d7235 */ /* 0x000fe2000000000d */
[----:B------:R-:W-:-:S05]  /*ab70*/  HADD2 R12, R12.H0_H0, R12.H1_H1 ;  /* 0x3000000c0c0c7230 */ /* 0x000fca0000000800 */
        /* <DEDUP_REMOVED lines=10> */
.L_x_40:
[----:B------:R-:W-:Y:S05]  /*ac20*/  @!P1 BRA `(.L_x_44) ;  /* 0x0000001400089947 */ /* 0x000fea0003800000 */
[----:B------:R-:W-:Y:S02]  /*ac30*/  IMAD R13, R28, 0xc, RZ ;  /* 0x0000000c1c0d7824 */ /* 0x000fe400078e02ff */
[----:B------:R-:W-:-:S05]  /*ac40*/  IMAD.WIDE.U32 R10, R87, 0xc, R14 ;  /* 0x0000000c570a7825 */ /* 0x000fca00078e000e */
[----:B------:R-:W-:-:S03]  /*ac50*/  IADD3 R11, R11, R13, RZ ;  /* 0x0000000d0b0b7210 */ /* 0x000fc60007ffe0ff */
[C---:B------:R-:W-:Y:S02]  /*ac60*/  IMAD.WIDE R16, R87.reuse, 0x4, R10 ;  /* 0x0000000457107825 */ /* 0x040fe400078e020a */
[----:B-----5:R-:W2:Y:S02]  /*ac70*/  LDG.E.128.CONSTANT R20, desc[UR6][R10.64] ;  /* 0x000000060a147981 */ /* 0x020ea4000c1e9d00 */
[----:B------:R-:W-:Y:S02]  /*ac80*/  IMAD.WIDE R24, R87, 0x4, R16 ;  /* 0x0000000457187825 */ /* 0x000fe400078e0210 */
[----:B------:R-:W3:Y:S04]  /*ac90*/  LDG.E.128.CONSTANT R16, desc[UR6][R16.64] ;  /* 0x0000000610107981 */ /* 0x000ee8000c1e9d00 */
[----:B------:R-:W4:Y:S01]  /*aca0*/  LDG.E.128.CONSTANT R24, desc[UR6][R24.64] ;  /* 0x0000000618187981 */ /* 0x000f22000c1e9d00 */
[----:B------:R-:W-:-:S04]  /*acb0*/  PRMT R12, R92, 0x9910, RZ ;  /* 0x000099105c0c7816 */ /* 0x000fc800000000ff */
[----:B------:R-:W-:Y:S02]  /*acc0*/  ISETP.NE.AND P2, PT, R12, RZ, PT ;  /* 0x000000ff0c00720c */ /* 0x000fe40003f45270 */
[----:B------:R-:W-:Y:S02]  /*acd0*/  ISETP.GE.AND P3, PT, R96, 0x2, PT ;  /* 0x000000026000780c */ /* 0x000fe40003f66270 */
[----:B--2---:R-:W-:Y:S02]  /*ace0*/  SHF.R.U32.HI R11, RZ, 0xc, R21 ;  /* 0x0000000cff0b7819 */ /* 0x004fe40000011615 */
[----:B------:R-:W-:Y:S02]  /*acf0*/  SHF.R.U32.HI R40, RZ, 0xc, R22 ;  /* 0x0000000cff287819 */ /* 0x000fe40000011616 */
[----:B------:R-:W-:Y:S02]  /*ad00*/  SHF.R.U32.HI R29, RZ, 0xc, R20 ;  /* 0x0000000cff1d7819 */ /* 0x000fe40000011614 */
[----:B------:R-:W-:-:S02]  /*ad10*/  SHF.R.U32.HI R41, RZ, 0xc, R23 ;  /* 0x0000000cff297819 */ /* 0x000fc40000011617 */
[----:B------:R-:W-:Y:S02]  /*ad20*/  LOP3.LUT R12, R20, 0x3f003f, RZ, 0xc0, !PT ;  /* 0x003f003f140c7812 */ /* 0x000fe400078ec0ff */
[----:B------:R-:W-:Y:S02]  /*ad30*/  SHF.R.U32.HI R13, RZ, 0x6, R20 ;  /* 0x00000006ff0d7819 */ /* 0x000fe40000011614 */
[----:B------:R-:W-:Y:S02]  /*ad40*/  LOP3.LUT R45, R23, 0x3f003f, RZ, 0xc0, !PT ;  /* 0x003f003f172d7812 */ /* 0x000fe400078ec0ff */
[----:B------:R-:W-:Y:S02]  /*ad50*/  SHF.R.U32.HI R46, RZ, 0x6, R23 ;  /* 0x00000006ff2e7819 */ /* 0x000fe40000011617 */
[----:B------:R-:W-:Y:S02]  /*ad60*/  LOP3.LUT R33, R21, 0x3f003f, RZ, 0xc0, !PT ;  /* 0x003f003f15217812 */ /* 0x000fe400078ec0ff */
[----:B------:R-:W-:-:S02]  /*ad70*/  SHF.R.U32.HI R34, RZ, 0x6, R21 ;  /* 0x00000006ff227819 */ /* 0x000fc40000011615 */
[----:B------:R-:W-:Y:S02]  /*ad80*/  LOP3.LUT R38, R22, 0x3f003f, RZ, 0xc0, !PT ;  /* 0x003f003f16267812 */ /* 0x000fe400078ec0ff */
[----:B------:R-:W-:Y:S02]  /*ad90*/  SHF.R.U32.HI R39, RZ, 0x6, R22 ;  /* 0x00000006ff277819 */ /* 0x000fe40000011616 */
[----:B----4-:R-:W-:Y:S02]  /*ada0*/  SHF.R.U32.HI R23, RZ, 0x8, R25 ;  /* 0x00000008ff177819 */ /* 0x010fe40000011619 */
[----:B------:R-:W-:Y:S02]  /*adb0*/  LOP3.LUT R20, R11, 0xf000f, RZ, 0xc0, !PT ;  /* 0x000f000f0b147812 */ /* 0x000fe400078ec0ff */
[--C-:B------:R-:W-:Y:S02]  /*adc0*/  SHF.R.U32.HI R21, RZ, 0x8, R24.reuse ;  /* 0x00000008ff157819 */ /* 0x100fe40000011618 */
[----:B------:R-:W-:-:S02]  /*add0*/  SHF.R.U32.HI R32, RZ, 0xa, R24 ;  /* 0x0000000aff207819 */ /* 0x000fc40000011618 */
[----:B------:R-:W-:Y:S02]  /*ade0*/  LOP3.LUT R30, R24, 0x3f003f, RZ, 0xc0, !PT ;  /* 0x003f003f181e7812 */ /* 0x000fe400078ec0ff */
[----:B------:R-:W-:Y:S02]  /*adf0*/  SHF.R.U32.HI R31, RZ, 0x6, R24 ;  /* 0x00000006ff1f7819 */ /* 0x000fe40000011618 */
[----:B------:R-:W-:Y:S02]  /*ae00*/  SHF.R.U32.HI R22, RZ, 0x8, R26 ;  /* 0x00000008ff167819 */ /* 0x000fe4000001161a */
[----:B------:R-:W-:Y:S02]  /*ae10*/  LOP3.LUT R11, R40, 0xf000f, RZ, 0xc0, !PT ;  /* 0x000f000f280b7812 */ /* 0x000fe400078ec0ff */
[----:B------:R-:W-:Y:S02]  /*ae20*/  SHF.R.U32.HI R24, RZ, 0x8, R27 ;  /* 0x00000008ff187819 */ /* 0x000fe4000001161b */
[----:B------:R-:W-:-:S02]  /*ae30*/  LOP3.LUT R10, R29, 0xf000f, RZ, 0xc0, !PT ;  /* 0x000f000f1d0a7812 */ /* 0x000fc400078ec0ff */
[----:B------:R-:W-:Y:S02]  /*ae40*/  LOP3.LUT R41, R41, 0xf000f, RZ, 0xc0, !PT ;  /* 0x000f000f29297812 */ /* 0x000fe400078ec0ff */
[--C-:B------:R-:W-:Y:S02]  /*ae50*/  SHF.R.U32.HI R37, RZ, 0xa, R25.reuse ;  /* 0x0000000aff257819 */ /* 0x100fe40000011619 */
[----:B------:R-:W-:Y:S02]  /*ae60*/  LOP3.LUT R35, R25, 0x3f003f, RZ, 0xc0, !PT ;  /* 0x003f003f19237812 */ /* 0x000fe400078ec0ff */
[----:B------:R-:W-:Y:S02]  /*ae70*/  SHF.R.U32.HI R36, RZ, 0x6, R25 ;  /* 0x00000006ff247819 */ /* 0x000fe40000011619 */
[----:B------:R-:W-:Y:S02]  /*ae80*/  LOP3.LUT R23, R20, 0x300030, R23, 0xf8, !PT ;  /* 0x0030003014177812 */ /* 0x000fe400078ef817 */
[----:B---3--:R-:W-:-:S02]  /*ae90*/  SHF.R.U32.HI R25, RZ, 0xc, R18 ;  /* 0x0000000cff197819 */ /* 0x008fc40000011612 */
[----:B------:R-:W-:Y:S02]  /*aea0*/  LOP3.LUT R20, R11, 0x300030, R22, 0xf8, !PT ;  /* 0x003000300b147812 */ /* 0x000fe400078ef816 */
[----:B------:R-:W-:Y:S02]  /*aeb0*/  LOP3.LUT R21, R10, 0x300030, R21, 0xf8, !PT ;  /* 0x003000300a157812 */ /* 0x000fe400078ef815 */
[----:B------:R-:W-:Y:S02]  /*aec0*/  LOP3.LUT R22, R41, 0x300030, R24, 0xf8, !PT ;  /* 0x0030003029167812 */ /* 0x000fe400078ef818 */
[----:B------:R-:W-:Y:S02]  /*aed0*/  SHF.R.U32.HI R10, RZ, 0xc, R16 ;  /* 0x0000000cff0a7819 */ /* 0x000fe40000011610 */
[----:B------:R-:W-:Y:S02]  /*aee0*/  LOP3.LUT R40, R18, 0x3f003f, RZ, 0xc0, !PT ;  /* 0x003f003f12287812 */ /* 0x000fe400078ec0ff */
[----:B------:R-:W-:-:S02]  /*aef0*/  SHF.R.U32.HI R41, RZ, 0x6, R18 ;  /* 0x00000006ff297819 */ /* 0x000fc40000011612 */
[--C-:B------:R-:W-:Y:S02]  /*af00*/  SHF.R.U32.HI R44, RZ, 0xa, R26.reuse ;  /* 0x0000000aff2c7819 */ /* 0x100fe4000001161a */
[----:B------:R-:W-:Y:S02]  /*af10*/  SHF.R.U32.HI R24, RZ, 0xc, R17 ;  /* 0x0000000cff187819 */ /* 0x000fe40000011611 */
[----:B------:R-:W-:Y:S02]  /*af20*/  SHF.R.U32.HI R18, RZ, 0xc, R19 ;  /* 0x0000000cff127819 */ /* 0x000fe40000011613 */
[----:B------:R-:W-:Y:S02]  /*af30*/  LOP3.LUT R25, R25, 0xf000f, RZ, 0xc0, !PT ;  /* 0x000f000f19197812 */ /* 0x000fe400078ec0ff */
[----:B------:R-:W-:Y:S02]  /*af40*/  LOP3.LUT R42, R26, 0x3f003f, RZ, 0xc0, !PT ;  /* 0x003f003f1a2a7812 */ /* 0x000fe400078ec0ff */
        /* <DEDUP_REMOVED lines=10> */
[----:B------:R-:W-:Y:S02]  /*aff0*/  SHF.R.U32.HI R16, RZ, 0x6, R16 ;  /* 0x00000006ff107819 */ /* 0x000fe40000011610 */
[----:B------:R-:W-:Y:S02]  /*b000*/  LOP3.LUT R24, R24, 0xf000f, RZ, 0xc0, !PT ;  /* 0x000f000f18187812 */ /* 0x000fe400078ec0ff */
[----:B------:R-:W-:-:S02]  /*b010*/  LOP3.LUT R10, R18, 0xf000f, RZ, 0xc0, !PT ;  /* 0x000f000f120a7812 */ /* 0x000fc400078ec0ff */
[----:B------:R-:W-:Y:S02]  /*b020*/  LOP3.LUT R44, R25, 0x300030, R44, 0xf8, !PT ;  /* 0x00300030192c7812 */ /* 0x000fe400078ef82c */
[----:B------:R-:W-:Y:S02]  /*b030*/  LOP3.LUT R25, R34, 0x64006400, RZ, 0xfc, !PT ;  /* 0x6400640022197812 */ /* 0x000fe400078efcff */
[----:B------:R-:W-:Y:S02]  /*b040*/  LOP3.LUT R47, R19, 0x3f003f, RZ, 0xc0, !PT ;  /* 0x003f003f132f7812 */ /* 0x000fe400078ec0ff */
[----:B------:R-:W-:Y:S02]  /*b050*/  LOP3.LUT R13, R13, 0x3f003f, RZ, 0xc0, !PT ;  /* 0x003f003f0d0d7812 */ /* 0x000fe400078ec0ff */
[----:B------:R-:W-:Y:S02]  /*b060*/  LOP3.LUT R33, R33, 0x64006400, RZ, 0xfc, !PT ;  /* 0x6400640021217812 */ /* 0x000fe400078efcff */
[----:B------:R-:W-:-:S02]  /*b070*/  LOP3.LUT R39, R39, 0x3f003f, RZ, 0xc0, !PT ;  /* 0x003f003f27277812 */ /* 0x000fc400078ec0ff */
[----:B------:R-:W-:Y:S02]  /*b080*/  LOP3.LUT R45, R45, 0x64006400, RZ, 0xfc, !PT ;  /* 0x640064002d2d7812 */ /* 0x000fe400078efcff */
[----:B------:R-:W-:Y:S02]  /*b090*/  LOP3.LUT R34, R35, 0x64006400, RZ, 0xfc, !PT ;  /* 0x6400640023227812 */ /* 0x000fe400078efcff */
[----:B------:R-:W-:Y:S02]  /*b0a0*/  LOP3.LUT R18, R17, 0x300030, R32, 0xf8, !PT ;  /* 0x0030003011127812 */ /* 0x000fe400078ef820 */
[----:B------:R-:W-:Y:S02]  /*b0b0*/  LOP3.LUT R46, R46, 0x3f003f, RZ, 0xc0, !PT ;  /* 0x003f003f2e2e7812 */ /* 0x000fe400078ec0ff */
[----:B------:R-:W-:Y:S02]  /*b0c0*/  LOP3.LUT R41, R41, 0x3f003f, RZ, 0xc0, !PT ;  /* 0x003f003f29297812 */ /* 0x000fe400078ec0ff */
[----:B------:R-:W-:-:S02]  /*b0d0*/  LOP3.LUT R48, R48, 0x3f003f, RZ, 0xc0, !PT ;  /* 0x003f003f30307812 */ /* 0x000fc400078ec0ff */
        /* <DEDUP_REMOVED lines=9> */
[----:B------:R-:W-:Y:S02]  /*b170*/  LOP3.LUT R10, R12, 0x64006400, RZ, 0xfc, !PT ;  /* 0x640064000c0a7812 */ /* 0x000fe400078efcff */
[----:B------:R-:W-:Y:S01]  /*b180*/  LOP3.LUT R24, R13, 0x64006400, RZ, 0xfc, !PT ;  /* 0x640064000d187812 */ /* 0x000fe200078efcff */
[----:B------:R-:W-:Y:S01]  /*b190*/  HADD2 R13, R45, -1056, -1056 ;  /* 0xe420e4202d0d7430 */ /* 0x000fe20000000000 */
[----:B------:R-:W-:-:S02]  /*b1a0*/  LOP3.LUT R39, R39, 0x64006400, RZ, 0xfc, !PT ;  /* 0x6400640027277812 */ /* 0x000fc400078efcff */
[----:B------:R-:W-:Y:S01]  /*b1b0*/  LOP3.LUT R29, R11, 0x64006400, RZ, 0xfc, !PT ;  /* 0x640064000b1d7812 */ /* 0x000fe200078efcff */
[----:B------:R-:W-:Y:S01]  /*b1c0*/  HADD2 R11, R33, -1056, -1056 ;  /* 0xe420e420210b7430 */ /* 0x000fe20000000000 */
        /* <DEDUP_REMOVED lines=22> */
[----:B------:R-:W-:Y:S01]  /*b330*/  LOP3.LUT R52, R52, 0x64006400, RZ, 0xfc, !PT ;  /* 0x6400640034347812 */ /* 0x000fe200078efcff */
        /* <DEDUP_REMOVED lines=29> */
[----:B------:R-:W-:Y:S01]  /*b510*/  HADD2 R52, R52, -1056, -1056 ;  /* 0xe420e42034347430 */ /* 0x000fe20000000000 */
[----:B------:R-:W-:Y:S06]  /*b520*/  @!P2 BRA `(.L_x_45) ;  /* 0x0000000000a8a947 */ /* 0x000fec0003800000 */
        /* <DEDUP_REMOVED lines=42> */
.L_x_45:
        /* <DEDUP_REMOVED lines=47> */
.L_x_46:
        /* <DEDUP_REMOVED lines=46> */
.L_x_47:
[----:B------:R-:W-:Y:S05]  /*bda0*/  @P0 BRA `(.L_x_44) ;  /* 0x0000000000a80947 */ /* 0x000fea0003800000 */
        /* <DEDUP_REMOVED lines=42> */
.L_x_44:
[----:B------:R-:W-:Y:S01]  /*c050*/  IADD3 R95, R95, 0x20, RZ ;  /* 0x000000205f5f7810 */ /* 0x000fe20007ffe0ff */
[----:B------:R-:W-:Y:S01]  /*c060*/  IMAD.WIDE.U32 R14, R87, 0x18, R14 ;  /* 0x00000018570e7825 */ /* 0x000fe200078e000e */
[----:B------:R-:W-:Y:S02]  /*c070*/  UIADD3 UR4, UR4, 0x40, URZ ;  /* 0x0000004004047890 */ /* 0x000fe4000fffe03f */
[C---:B------:R-:W-:Y:S01]  /*c080*/  ISETP.GE.AND P2, PT, R95.reuse, UR5, PT ;  /* 0x000000055f007c0c */ /* 0x040fe2000bf46270 */
[----:B------:R-:W-:Y:S01]  /*c090*/  IMAD R11, R28, 0x18, RZ ;  /* 0x000000181c0b7824 */ /* 0x000fe200078e02ff */
[----:B------:R-:W-:-:S04]  /*c0a0*/  ISETP.LT.AND P3, PT, R95, R94, PT ;  /* 0x0000005e5f00720c */ /* 0x000fc80003f61270 */
[----:B------:R-:W-:-:S09]  /*c0b0*/  IADD3 R15, R15, R11, RZ ;  /* 0x0000000b0f0f7210 */ /* 0x000fd20007ffe0ff */
[----:B------:R-:W-:Y:S05]  /*c0c0*/  @!P2 BRA P3, `(.L_x_48) ;  /* 0xffffffd40098a947 */ /* 0x000fea000183ffff */
.L_x_39:
[----:B------:R-:W-:Y:S01]  /*c0d0*/  ISETP.GE.AND P0, PT, R95, R94, PT ;  /* 0x0000005e5f00720c */ /* 0x000fe20003f06270 */
[----:B------:R-:W-:-:S03]  /*c0e0*/  ULDC UR5, c[0x0][0x260] ;  /* 0x0000980000057ab9 */ /* 0x000fc60000000800 */
[----:B------:R-:W-:-:S13]  /*c0f0*/  ISETP.GE.OR P0, PT, R95, UR5, P0 ;  /* 0x000000055f007c0c */ /* 0x000fda0008706670 */
[----:B------:R-:W-:Y:S05]  /*c100*/  @P0 BRA `(.L_x_49) ;  /* 0x0000002400680947 */ /* 0x000fea0003800000 */
[----:B0-----:R-:W-:Y:S01]  /*c110*/  PRMT R0, R90, 0x9910, RZ ;  /* 0x000099105a007816 */ /* 0x001fe200000000ff */
[----:B------:R-:W-:-:S03]  /*c120*/  ULDC UR5, c[0x0][0x260] ;  /* 0x0000980000057ab9 */ /* 0x000fc60000000800 */
[----:B------:R-:W-:-:S04]  /*c130*/  ISETP.NE.AND P0, PT, R0, RZ, PT ;  /* 0x000000ff0000720c */ /* 0x000fc80003f05270 */
[----:B------:R-:W-:-:S13]  /*c140*/  ISETP.LT.OR P0, PT, R97, 0x4, !P0 ;  /* 0x000000046100780c */ /* 0x000fda0004701670 */
.L_x_54:
[----:B------:R-:W-:Y:S01]  /*c150*/  ISETP.NE.AND P2, PT, R95, R88, PT ;  /* 0x000000585f00720c */ /* 0x000fe20003f45270 */
[----:B------:R-:W0:Y:S01]  /*c160*/  LDC R87, c[0x0][0x23c] ;  /* 0x00008f00ff577b82 */ /* 0x000e220000000800 */
[----:B-----5:R1:W5:Y:S11]  /*c170*/  LDG.E.128.CONSTANT R28, desc[UR6][R14.64] ;  /* 0x000000060e1c7981 */ /* 0x020376000c1e9d00 */
[----:B------:R-:W2:Y:S01]  /*c180*/  @!P2 LDC.64 R10, c[0x0][0x248] ;  /* 0x00009200ff0aab82 */ /* 0x000ea20000000a00 */
[----:B------:R-:W-:-:S02]  /*c190*/  @!P2 IADD3 R89, R89, 0x1, RZ ;  /* 0x000000015959a810 */ /* 0x000fc40007ffe0ff */
[----:B------:R-:W-:Y:S02]  /*c1a0*/  @!P2 LEA R13, R95, 0x1, 0x1 ;  /* 0x000000015f0da811 */ /* 0x000fe400078e08ff */
[----:B------:R-:W-:-:S06]  /*c1b0*/  @!P2 LEA R32, R89, R98, 0x3 ;  /* 0x000000625920a211 */ /* 0x000fcc00078e18ff */
[----:B------:R-:W3:Y:S01]  /*c1c0*/  @!P2 LDL.64 R32, [R32] ;  /* 0x000000002020a983 */ /* 0x000ee20000100a00 */
[----:B0-----:R-:W-:-:S04]  /*c1d0*/  IMAD.WIDE R20, R87, 0x4, R14 ;  /* 0x0000000457147825 */ /* 0x001fc800078e020e */
[----:B------:R-:W-:Y:S02]  /*c1e0*/  IMAD.WIDE R24, R87, 0x4, R20 ;  /* 0x0000000457187825 */ /* 0x000fe400078e0214 */
[----:B------:R-:W5:Y:S02]  /*c1f0*/  LDG.E.128.CONSTANT R20, desc[UR6][R20.64] ;  /* 0x0000000614147981 */ /* 0x000f64000c1e9d00 */
[----:B--2---:R-:W-:-:S04]  /*c200*/  @!P2 IMAD.WIDE R10, R13, 0x2, R10 ;  /* 0x000000020d0aa825 */ /* 0x004fc800078e020a */
[C---:B------:R-:W-:Y:S02]  /*c210*/  IMAD.WIDE R12, R87.reuse, 0x4, R24 ;  /* 0x00000004570c7825 */ /* 0x040fe400078e0218 */
[----:B------:R-:W2:Y:S04]  /*c220*/  @!P2 LDG.E.U16.CONSTANT R10, desc[UR6][R10.64] ;  /* 0x000000060a0aa981 */ /* 0x000ea8000c1e9500 */
[----:B------:R-:W5:Y:S04]  /*c230*/  LDG.E.128.CONSTANT R24, desc[UR6][R24.64] ;  /* 0x0000000618187981 */ /* 0x000f68000c1e9d00 */
[----:B------:R1:W5:Y:S01]  /*c240*/  LDG.E.128.CONSTANT R16, desc[UR6][R12.64] ;  /* 0x000000060c107981 */ /* 0x000362000c1e9d00 */
[----:B------:R-:W-:Y:S01]  /*c250*/  IMAD.WIDE R100, R87, 0x4, R12 ;  /* 0x0000000457647825 */ /* 0x000fe200078e020c */
[----:B---3--:R-:W-:-:S02]  /*c260*/  @!P2 PRMT R86, R32, 0x7610, R86 ;  /* 0x000076102056a816 */ /* 0x008fc40000000056 */
[----:B------:R-:W-:Y:S02]  /*c270*/  @!P2 PRMT R85, R33, 0x7610, R85 ;  /* 0x000076102155a816 */ /* 0x000fe40000000055 */
[----:B------:R-:W-:Y:S02]  /*c280*/  @!P2 PRMT R86, R86, 0x7610, R32 ;  /* 0x000076105656a816 */ /* 0x000fe40000000020 */
[----:B------:R-:W-:Y:S02]  /*c290*/  @!P2 PRMT R85, R85, 0x7610, R33 ;  /* 0x000076105555a816 */ /* 0x000fe40000000021 */
[----:B--2---:R-:W-:Y:S01]  /*c2a0*/  @!P2 IADD3 R88, R10, R95, RZ ;  /* 0x0000005f0a58a210 */ /* 0x004fe20007ffe0ff */
[----:B-1----:R-:W-:Y:S06]  /*c2b0*/  @!P1 BRA `(.L_x_50) ;  /* 0x0000002000e49947 */ /* 0x002fec0003800000 */
[----:B------:R-:W2:Y:S01]  /*c2c0*/  LDG.E.128.CONSTANT R12, desc[UR6][R100.64] ;  /* 0x00000006640c7981 */ /* 0x000ea2000c1e9d00 */
[--C-:B-----5:R-:W-:Y:S02]  /*c2d0*/  SHF.R.U32.HI R10, RZ, 0xf, R28.reuse ;  /* 0x0000000fff0a7819 */ /* 0x120fe4000001161c */
[C---:B------:R-:W-:Y:S02]  /*c2e0*/  LOP3.LUT R60, R28.reuse, 0x3e003e0, RZ, 0xc0, !PT ;  /* 0x03e003e01c3c7812 */ /* 0x040fe400078ec0ff */
[----:B------:R-:W-:Y:S02]  /*c2f0*/  LOP3.LUT R47, R28, 0x1f001f, RZ, 0xc0, !PT ;  /* 0x001f001f1c2f7812 */ /* 0x000fe400078ec0ff */
[----:B------:R-:W-:Y:S02]  /*c300*/  SHF.R.U32.HI R46, RZ, 0xa, R28 ;  /* 0x0000000aff2e7819 */ /* 0x000fe4000001161c */
[----:B------:R-:W-:Y:S02]  /*c310*/  SHF.R.U32.HI R40, RZ, 0xf, R30 ;  /* 0x0000000fff287819 */ /* 0x000fe4000001161e */
[----:B------:R-:W-:-:S02]  /*c320*/  LOP3.LUT R11, R30, 0x3e003e0, RZ, 0xc0, !PT ;  /* 0x03e003e01e0b7812 */ /* 0x000fc400078ec0ff */
[----:B------:R-:W-:Y:S02]  /*c330*/  LOP3.LUT R33, R30, 0x1f001f, RZ, 0xc0, !PT ;  /* 0x001f001f1e217812 */ /* 0x000fe400078ec0ff */
[----:B------:R-:W-:Y:S02]  /*c340*/  SHF.R.U32.HI R34, RZ, 0xa, R30 ;  /* 0x0000000aff227819 */ /* 0x000fe4000001161e */
[--C-:B------:R-:W-:Y:S02]  /*c350*/  SHF.R.U32.HI R28, RZ, 0xd, R24.reuse ;  /* 0x0000000dff1c7819 */ /* 0x100fe40000011618 */
[C---:B------:R-:W-:Y:S02]  /*c360*/  LOP3.LUT R73, R24.reuse, 0x3e003e0, RZ, 0xc0, !PT ;  /* 0x03e003e018497812 */ /* 0x040fe400078ec0ff */
[----:B------:R-:W-:Y:S02]  /*c370*/  LOP3.LUT R66, R24, 0x1f001f, RZ, 0xc0, !PT ;  /* 0x001f001f18427812 */ /* 0x000fe400078ec0ff */
[----:B------:R-:W-:-:S02]  /*c380*/  SHF.R.U32.HI R64, RZ, 0xa, R24 ;  /* 0x0000000aff407819 */ /* 0x000fc40000011618 */
[--C-:B------:R-:W-:Y:S02]  /*c390*/  SHF.R.U32.HI R30, RZ, 0xd, R25.reuse ;  /* 0x0000000dff1e7819 */ /* 0x100fe40000011619 */
        /* <DEDUP_REMOVED lines=19> */
[----:B------:R-:W-:Y:S02]  /*c4d0*/  SHF.R.U32.HI R43, RZ, 0xf, R31 ;  /* 0x0000000fff2b7819 */ /* 0x000fe4000001161f */
[----:B------:R-:W-:Y:S02]  /*c4e0*/  SHF.R.U32.HI R29, RZ, 0xe, R20 ;  /* 0x0000000eff1d7819 */ /* 0x000fe40000011614 */
[----:B------:R-:W-:Y:S02]  /*c4f0*/  LOP3.LUT R18, R10, 0x10001, RZ, 0xc0, !PT ;  /* 0x000100010a127812 */ /* 0x000fe400078ec0ff */
[----:B------:R-:W-:-:S02]  /*c500*/  SHF.R.U32.HI R41, RZ, 0xe, R22 ;  /* 0x0000000eff297819 */ /* 0x000fc40000011616 */
[----:B------:R-:W-:Y:S02]  /*c510*/  LOP3.LUT R40, R40, 0x10001, RZ, 0xc0, !PT ;  /* 0x0001000128287812 */ /* 0x000fe400078ec0ff */
[----:B------:R-:W-:Y:S02]  /*c520*/  SHF.R.U32.HI R76, RZ, 0xe, R23 ;  /* 0x0000000eff4c7819 */ /* 0x000fe40000011617 */
[----:B------:R-:W-:Y:S02]  /*c530*/  LOP3.LUT R29, R18, 0x20002, R29, 0xf8, !PT ;  /* 0x00020002121d7812 */ /* 0x000fe400078ef81d */
[----:B------:R-:W-:Y:S02]  /*c540*/  LOP3.LUT R43, R43, 0x10001, RZ, 0xc0, !PT ;  /* 0x000100012b2b7812 */ /* 0x000fe400078ec0ff */
[C---:B------:R-:W-:Y:S02]  /*c550*/  LOP3.LUT R56, R31.reuse, 0x3e003e0, RZ, 0xc0, !PT ;  /* 0x03e003e01f387812 */ /* 0x040fe400078ec0ff */
[----:B------:R-:W-:-:S02]  /*c560*/  LOP3.LUT R0, R31, 0x1f001f, RZ, 0xc0, !PT ;  /* 0x001f001f1f007812 */ /* 0x000fc400078ec0ff */
[----:B------:R-:W-:Y:S02]  /*c570*/  SHF.R.U32.HI R32, RZ, 0xa, R31 ;  /* 0x0000000aff207819 */ /* 0x000fe4000001161f */
[----:B------:R-:W-:Y:S02]  /*c580*/  SHF.R.U32.HI R31, RZ, 0xe, R21 ;  /* 0x0000000eff1f7819 */ /* 0x000fe40000011615 */
[----:B------:R-:W-:Y:S02]  /*c590*/  SHF.R.U32.HI R42, RZ, 0xd, R26 ;  /* 0x0000000dff2a7819 */ /* 0x000fe4000001161a */
[----:B------:R-:W-:Y:S02]  /*c5a0*/  LOP3.LUT R38, R38, 0x10001, RZ, 0xc0, !PT ;  /* 0x0001000126267812 */ /* 0x000fe400078ec0ff */
[----:B------:R-:W-:Y:S02]  /*c5b0*/  LOP3.LUT R41, R40, 0x20002, R41, 0xf8, !PT ;  /* 0x0002000228297812 */ /* 0x000fe400078ef829 */
[----:B------:R-:W-:-:S02]  /*c5c0*/  LOP3.LUT R76, R43, 0x20002, R76, 0xf8, !PT ;  /* 0x000200022b4c7812 */ /* 0x000fc400078ef84c */
[----:B------:R-:W-:Y:S02]  /*c5d0*/  LOP3.LUT R28, R29, 0x40004, R28, 0xf8, !PT ;  /* 0x000400041d1c7812 */ /* 0x000fe400078ef81c */
[C---:B------:R-:W-:Y:S02]  /*c5e0*/  LOP3.LUT R69, R26.reuse, 0x3e003e0, RZ, 0xc0, !PT ;  /* 0x03e003e01a457812 */ /* 0x040fe400078ec0ff */
[----:B------:R-:W-:Y:S02]  /*c5f0*/  LOP3.LUT R48, R26, 0x1f001f, RZ, 0xc0, !PT ;  /* 0x001f001f1a307812 */ /* 0x000fe400078ec0ff */
[----:B------:R-:W-:Y:S02]  /*c600*/  SHF.R.U32.HI R45, RZ, 0xa, R26 ;  /* 0x0000000aff2d7819 */ /* 0x000fe4000001161a */
[----:B------:R-:W-:Y:S02]  /*c610*/  MOV R78, 0x2800 ;  /* 0x00002800004e7802 */ /* 0x000fe40000000f00 */
[----:B------:R-:W-:-:S02]  /*c620*/  SHF.R.U32.HI R26, RZ, 0xc, R17 ;  /* 0x0000000cff1a7819 */ /* 0x000fc40000011611 */
[C---:B------:R-:W-:Y:S02]  /*c630*/  LOP3.LUT R74, R17.reuse, 0x3e003e0, RZ, 0xc0, !PT ;  /* 0x03e003e0114a7812 */ /* 0x040fe400078ec0ff */
[----:B------:R-:W-:Y:S02]  /*c640*/  LOP3.LUT R63, R17, 0x1f001f, RZ, 0xc0, !PT ;  /* 0x001f001f113f7812 */ /* 0x000fe400078ec0ff */
[----:B------:R-:W-:Y:S02]  /*c650*/  SHF.R.U32.HI R65, RZ, 0xa, R17 ;  /* 0x0000000aff417819 */ /* 0x000fe40000011611 */
[----:B------:R-:W-:Y:S02]  /*c660*/  PRMT R18, R92, 0x9910, RZ ;  /* 0x000099105c127816 */ /* 0x000fe400000000ff */
[----:B------:R-:W-:Y:S02]  /*c670*/  LOP3.LUT R31, R38, 0x20002, R31, 0xf8, !PT ;  /* 0x00020002261f7812 */ /* 0x000fe400078ef81f */
[----:B------:R-:W-:-:S02]  /*c680*/  LOP3.LUT R42, R41, 0x40004, R42, 0xf8, !PT ;  /* 0x00040004292a7812 */ /* 0x000fc400078ef82a */
[--C-:B------:R-:W-:Y:S02]  /*c690*/  SHF.R.U32.HI R79, RZ, 0xc, R19.reuse ;  /* 0x0000000cff4f7819 */ /* 0x100fe40000011613 */
[C---:B------:R-:W-:Y:S02]  /*c6a0*/  LOP3.LUT R17, R19.reuse, 0x3e003e0, RZ, 0xc0, !PT ;  /* 0x03e003e013117812 */ /* 0x040fe400078ec0ff */
[----:B------:R-:W-:Y:S02]  /*c6b0*/  LOP3.LUT R50, R19, 0x1f001f, RZ, 0xc0, !PT ;  /* 0x001f001f13327812 */ /* 0x000fe400078ec0ff */
[----:B------:R-:W-:Y:S02]  /*c6c0*/  SHF.R.U32.HI R51, RZ, 0xa, R19 ;  /* 0x0000000aff337819 */ /* 0x000fe40000011613 */
[C---:B------:R-:W-:Y:S02]  /*c6d0*/  LOP3.LUT R72, R20.reuse, 0x3e003e0, RZ, 0xc0, !PT ;  /* 0x03e003e014487812 */ /* 0x040fe400078ec0ff */
[----:B------:R-:W-:-:S02]  /*c6e0*/  LOP3.LUT R62, R20, 0x1f001f, RZ, 0xc0, !PT ;  /* 0x001f001f143e7812 */ /* 0x000fc400078ec0ff */
[----:B------:R-:W-:Y:S02]  /*c6f0*/  SHF.R.U32.HI R52, RZ, 0xa, R20 ;  /* 0x0000000aff347819 */ /* 0x000fe40000011614 */
[----:B------:R-:W-:Y:S02]  /*c700*/  LOP3.LUT R59, R21, 0x3e003e0, RZ, 0xc0, !PT ;  /* 0x03e003e0153b7812 */ /* 0x000fe400078ec0ff */
[----:B------:R-:W-:Y:S02]  /*c710*/  LOP3.LUT R76, R76, 0x40004, R77, 0xf8, !PT ;  /* 0x000400044c4c7812 */ /* 0x000fe400078ef84d */
[----:B------:R-:W-:Y:S02]  /*c720*/  LOP3.LUT R19, R28, 0x80008, R25, 0xf8, !PT ;  /* 0x000800081c137812 */ /* 0x000fe400078ef819 */
[----:B------:R-:W-:Y:S02]  /*c730*/  LOP3.LUT R20, R22, 0x3e003e0, RZ, 0xc0, !PT ;  /* 0x03e003e016147812 */ /* 0x000fe400078ec0ff */
[----:B------:R-:W-:-:S02]  /*c740*/  PRMT R10, R78, 0x7610, R10 ;  /* 0x000076104e0a7816 */ /* 0x000fc4000000000a */
[----:B------:R-:W-:Y:S02]  /*c750*/  ISETP.NE.AND P2, PT, R18, RZ, PT ;  /* 0x000000ff1200720c */ /* 0x000fe40003f45270 */
[----:B------:R-:W-:Y:S02]  /*c760*/  LOP3.LUT R31, R31, 0x40004, R30, 0xf8, !PT ;  /* 0x000400041f1f7812 */ /* 0x000fe400078ef81e */
[----:B------:R-:W-:Y:S02]  /*c770*/  LOP3.LUT R78, R42, 0x80008, R27, 0xf8, !PT ;  /* 0x000800082a4e7812 */ /* 0x000fe400078ef81b */
[----:B------:R-:W-:Y:S02]  /*c780*/  LOP3.LUT R58, R23, 0x3e003e0, RZ, 0xc0, !PT ;  /* 0x03e003e0173a7812 */ /* 0x000fe400078ec0ff */
[----:B------:R-:W-:Y:S02]  /*c790*/  LOP3.LUT R80, R76, 0x80008, R79, 0xf8, !PT ;  /* 0x000800084c507812 */ /* 0x000fe400078ef84f */
[----:B------:R-:W-:-:S02]  /*c7a0*/  LOP3.LUT R59, R59, 0x64006400, RZ, 0xfc, !PT ;  /* 0x640064003b3b7812 */ /* 0x000fc400078efcff */
[----:B------:R-:W-:Y:S02]  /*c7b0*/  LOP3.LUT R79, R20, 0x64006400, RZ, 0xfc, !PT ;  /* 0x64006400144f7812 */ /* 0x000fe400078efcff */
[----:B------:R-:W-:Y:S02]  /*c7c0*/  LOP3.LUT R44, R21, 0x1f001f, RZ, 0xc0, !PT ;  /* 0x001f001f152c7812 */ /* 0x000fe400078ec0ff */
[----:B------:R-:W-:Y:S02]  /*c7d0*/  SHF.R.U32.HI R49, RZ, 0xa, R21 ;  /* 0x0000000aff317819 */ /* 0x000fe40000011615 */
[----:B------:R-:W-:Y:S02]  /*c7e0*/  LOP3.LUT R30, R31, 0x80008, R26, 0xf8, !PT ;  /* 0x000800081f1e7812 */ /* 0x000fe400078ef81a */
[----:B------:R-:W-:Y:S02]  /*c7f0*/  LOP3.LUT R73, R73, 0x64006400, RZ, 0xfc, !PT ;  /* 0x6400640049497812 */ /* 0x000fe400078efcff */
[----:B------:R-:W-:-:S02]  /*c800*/  LOP3.LUT R21, R23, 0x1f001f, RZ, 0xc0, !PT ;  /* 0x001f001f17157812 */ /* 0x000fc400078ec0ff */
[----:B------:R-:W-:Y:S02]  /*c810*/  LOP3.LUT R81, R69, 0x64006400, RZ, 0xfc, !PT ;  /* 0x6400640045517812 */ /* 0x000fe400078efcff */
[----:B------:R-:W-:Y:S02]  /*c820*/  LOP3.LUT R36, R22, 0x1f001f, RZ, 0xc0, !PT ;  /* 0x001f001f16247812 */ /* 0x000fe400078ec0ff */
[----:B------:R-:W-:Y:S02]  /*c830*/  SHF.R.U32.HI R23, RZ, 0xa, R23 ;  /* 0x0000000aff177819 */ /* 0x000fe40000011617 */
[----:B------:R-:W-:Y:S01]  /*c840*/  LOP3.LUT R107, R58, 0x64006400, RZ, 0xfc, !PT ;  /* 0x640064003a6b7812 */ /* 0x000fe200078efcff */
[-C--:B------:R-:W-:Y:S01]  /*c850*/  HFMA2 R58, R59, R10.reuse.H0_H0, -48, -48 ;  /* 0xd200d2003b3a7431 */ /* 0x080fe2000004000a */
[----:B------:R-:W-:Y:S01]  /*c860*/  SHF.R.U32.HI R22, RZ, 0xa, R22 ;  /* 0x0000000aff167819 */ /* 0x000fe20000011616 */
[----:B------:R-:W-:Y:S01]  /*c870*/  HFMA2 R59, R79, R10.H0_H0, -48, -48 ;  /* 0xd200d2004f3b7431 */ /* 0x000fe2000004000a */
[----:B------:R-:W-:-:S02]  /*c880*/  LOP3.LUT R75, R75, 0x64006400, RZ, 0xfc, !PT ;  /* 0x640064004b4b7812 */ /* 0x000fc400078efcff */
[----:B------:R-:W-:Y:S02]  /*c890*/  LOP3.LUT R77, R11, 0x64006400, RZ, 0xfc, !PT ;  /* 0x640064000b4d7812 */ /* 0x000fe400078efcff */
[----:B------:R-:W-:Y:S01]  /*c8a0*/  LOP3.LUT R105, R56, 0x64006400, RZ, 0xfc, !PT ;  /* 0x6400640038697812 */ /* 0x000fe200078efcff */
[-C--:B------:R-:W-:Y:S01]  /*c8b0*/  HFMA2 R56, R73, R10.reuse.H0_H0, -48, -48 ;  /* 0xd200d20049387431 */ /* 0x080fe2000004000a */
[----:B------:R-:W-:Y:S01]  /*c8c0*/  LOP3.LUT R52, R52, 0x1f001f, RZ, 0xc0, !PT ;  /* 0x001f001f34347812 */ /* 0x000fe200078ec0ff */
[-C--:B------:R-:W-:Y:S01]  /*c8d0*/  HFMA2 R20, R75, R10.reuse.H0_H0, -48, -48 ;  /* 0xd200d2004b147431 */ /* 0x080fe2000004000a */
[----:B------:R-:W-:Y:S01]  /*c8e0*/  LOP3.LUT R109, R70, 0x64006400, RZ, 0xfc, !PT ;  /* 0x64006400466d7812 */ /* 0x000fe200078efcff */
[----:B------:R-:W-:Y:S01]  /*c8f0*/  HFMA2 R77, R77, R10.H0_H0, -48, -48 ;  /* 0xd200d2004d4d7431 */ /* 0x000fe2000004000a */
[----:B------:R-:W-:Y:S02]  /*c900*/  LOP3.LUT R62, R62, 0x64006400, RZ, 0xfc, !PT ;  /* 0x640064003e3e7812 */ /* 0x000fe400078efcff */
        /* <DEDUP_REMOVED lines=9> */
[----:B------:R-:W-:Y:S01]  /*c9a0*/  LOP3.LUT R37, R61, 0x64006400, RZ, 0xfc, !PT ;  /* 0x640064003d257812 */ /* 0x000fe200078efcff */
[----:B------:R-:W-:Y:S01]  /*c9b0*/  HADD2 R73, R73, -1040, -1040 ;  /* 0xe410e41049497430 */ /* 0x000fe20000000000 */
[----:B------:R-:W-:Y:S02]  /*c9c0*/  LOP3.LUT R36, R36, 0x64006400, RZ, 0xfc, !PT ;  /* 0x6400640024247812 */ /* 0x000fe400078efcff */
[----:B------:R-:W-:Y:S01]  /*c9d0*/  LOP3.LUT R48, R48, 0x64006400, RZ, 0xfc, !PT ;  /* 0x6400640030307812 */ /* 0x000fe200078efcff */
[----:B------:R-:W-:Y:S01]  /*c9e0*/  HADD2 R62, R37, -1040, -1040 ;  /* 0xe410e410253e7430 */ /* 0x000fe20000000000 */
        /* <DEDUP_REMOVED lines=10> */
[----:B------:R-:W-:Y:S01]  /*ca90*/  HFMA2 R17, R81, R10.H0_H0, -48, -48 ;  /* 0xd200d20051117431 */ /* 0x000fe2000004000a */
[----:B------:R-:W-:Y:S01]  /*caa0*/  LOP3.LUT R66, R66, 0x64006400, RZ, 0xfc, !PT ;  /* 0x6400640042427812 */ /* 0x000fe200078efcff */
[----:B------:R-:W-:Y:S01]  /*cab0*/  HADD2 R23, R23, -1040, -1040 ;  /* 0xe410e41017177430 */ /* 0x000fe20000000000 */
        /* <DEDUP_REMOVED lines=8> */
[----:B------:R-:W-:-:S02]  /*cb40*/  LOP3.LUT R82, R46, 0x64006400, RZ, 0xfc, !PT ;  /* 0x640064002e527812 */ /* 0x000fc400078efcff */
[----:B------:R-:W-:Y:S01]  /*cb50*/  LOP3.LUT R68, R49, 0x64006400, RZ, 0xfc, !PT ;  /* 0x6400640031447812 */ /* 0x000fe200078efcff */
[----:B------:R-:W-:Y:S01]  /*cb60*/  HADD2 R66, R24, -1040, -1040 ;  /* 0xe410e41018427430 */ /* 0x000fe20000000000 */
[----:B------:R-:W-:Y:S01]  /*cb70*/  LOP3.LUT R83, R60, 0x64006400, RZ, 0xfc, !PT ;  /* 0x640064003c537812 */ /* 0x000fe200078efcff */
[-C--:B------:R-:W-:Y:S01]  /*cb80*/  HFMA2 R60, R107, R10.reuse.H0_H0, -48, -48 ;  /* 0xd200d2006b3c7431 */ /* 0x080fe2000004000a */
[----:B------:R-:W-:Y:S01]  /*cb90*/  LOP3.LUT R99, R16, 0x64006400, RZ, 0xfc, !PT ;  /* 0x6400640010637812 */ /* 0x000fe200078efcff */
[----:B------:R-:W-:Y:S01]  /*cba0*/  HADD2 R82, R82, -1040, -1040 ;  /* 0xe410e41052527430 */ /* 0x000fe20000000000 */
[----:B------:R-:W-:Y:S01]  /*cbb0*/  LOP3.LUT R47, R47, 0x64006400, RZ, 0xfc, !PT ;  /* 0x640064002f2f7812 */ /* 0x000fe200078efcff */
[-C--:B------:R-:W-:Y:S01]  /*cbc0*/  HFMA2 R83, R83, R10.reuse.H0_H0, -48, -48 ;  /* 0xd200d20053537431 */ /* 0x080fe2000004000a */
[----:B------:R-:W-:Y:S01]  /*cbd0*/  LOP3.LUT R53, R53, 0x64006400, RZ, 0xfc, !PT ;  /* 0x6400640035357812 */ /* 0x000fe200078efcff */
[----:B------:R-:W-:Y:S01]  /*cbe0*/  HFMA2 R16, R99, R10.H0_H0, -48, -48 ;  /* 0xd200d20063107431 */ /* 0x000fe2000004000a */
[----:B------:R-:W-:Y:S01]  /*cbf0*/  LOP3.LUT R46, R45, 0x64006400, RZ, 0xfc, !PT ;  /* 0x640064002d2e7812 */ /* 0x000fe200078efcff */
[----:B------:R-:W-:Y:S01]  /*cc00*/  HADD2 R84, R47, -1040, -1040 ;  /* 0xe410e4102f547430 */ /* 0x000fe20000000000 */
[----:B------:R-:W-:Y:S01]  /*cc10*/  LOP3.LUT R49, R55, 0x64006400, RZ, 0xfc, !PT ;  /* 0x6400640037317812 */ /* 0x000fe200078efcff */
[----:B------:R-:W-:Y:S01]  /*cc20*/  HADD2 R68, R68, -1040, -1040 ;  /* 0xe410e41044447430 */ /* 0x000fe20000000000 */
[----:B------:R-:W-:-:S02]  /*cc30*/  LOP3.LUT R81, R32, 0x64006400, RZ, 0xfc, !PT ;  /* 0x6400640020517812 */ /* 0x000fc400078efcff */
[----:B------:R-:W-:Y:S02]  /*cc40*/  LOP3.LUT R79, R79, 0x64006400, RZ, 0xfc, !PT ;  /* 0x640064004f4f7812 */ /* 0x000fe400078efcff */
[----:B------:R-:W-:Y:S01]  /*cc50*/  LOP3.LUT R70, R70, 0x64006400, RZ, 0xfc, !PT ;  /* 0x6400640046467812 */ /* 0x000fe200078efcff */
[----:B------:R-:W-:Y:S01]  /*cc60*/  HADD2 R81, R81, -1040, -1040 ;  /* 0xe410e41051517430 */ /* 0x000fe20000000000 */
[----:B------:R-:W-:Y:S01]  /*cc70*/  ISETP.GE.AND P3, PT, R96, 0x2, PT ;  /* 0x000000026000780c */ /* 0x000fe20003f66270 */
[----:B------:R-:W-:Y:S02]  /*cc80*/  HADD2 R79, R79, -1040, -1040 ;  /* 0xe410e4104f4f7430 */ /* 0x000fe40000000000 */
[----:B------:R-:W-:Y:S01]  /*cc90*/  HADD2 R70, R70, -1040, -1040 ;  /* 0xe410e41046467430 */ /* 0x000fe20000000000 */
[----:B--2---:R-:W-:Y:S02]  /*cca0*/  SHF.R.U32.HI R28, RZ, 0xb, R12 ;  /* 0x0000000bff1c7819 */ /* 0x004fe4000001160c */
[----:B------:R-:W-:-:S02]  /*ccb0*/  LOP3.LUT R18, R12, 0x3e003e0, RZ, 0xc0, !PT ;  /* 0x03e003e00c127812 */ /* 0x000fc400078ec0ff */
[----:B------:R-:W-:Y:S02]  /*ccc0*/  LOP3.LUT R42, R12, 0x1f001f, RZ, 0xc0, !PT ;  /* 0x001f001f0c2a7812 */ /* 0x000fe400078ec0ff */
[----:B------:R-:W-:Y:S02]  /*ccd0*/  SHF.R.U32.HI R43, RZ, 0xa, R12 ;  /* 0x0000000aff2b7819 */ /* 0x000fe4000001160c */
[----:B------:R-:W-:Y:S02]  /*cce0*/  LOP3.LUT R12, R13, 0x3e003e0, RZ, 0xc0, !PT ;  /* 0x03e003e00d0c7812 */ /* 0x000fe400078ec0ff */
[----:B------:R-:W-:Y:S02]  /*ccf0*/  LOP3.LUT R28, R19, 0x100010, R28, 0xf8, !PT ;  /* 0x00100010131c7812 */ /* 0x000fe400078ef81c */
[----:B------:R-:W-:Y:S02]  /*cd00*/  SHF.R.U32.HI R29, RZ, 0xb, R13 ;  /* 0x0000000bff1d7819 */ /* 0x000fe4000001160d */
[----:B------:R-:W-:-:S02]  /*cd10*/  LOP3.LUT R40, R13, 0x1f001f, RZ, 0xc0, !PT ;  /* 0x001f001f0d287812 */ /* 0x000fc400078ec0ff */
[----:B------:R-:W-:Y:S02]  /*cd20*/  SHF.R.U32.HI R25, RZ, 0xa, R13 ;  /* 0x0000000aff197819 */ /* 0x000fe4000001160d */
[----:B------:R-:W-:Y:S02]  /*cd30*/  LOP3.LUT R19, R71, 0x64006400, RZ, 0xfc, !PT ;  /* 0x6400640047137812 */ /* 0x000fe400078efcff */
[--C-:B------:R-:W-:Y:S02]  /*cd40*/  SHF.R.U32.HI R13, RZ, 0xb, R14.reuse ;  /* 0x0000000bff0d7819 */ /* 0x100fe4000001160e */
[----:B------:R-:W-:Y:S01]  /*cd50*/  LOP3.LUT R71, R74, 0x64006400, RZ, 0xfc, !PT ;  /* 0x640064004a477812 */ /* 0x000fe200078efcff */
[----:B------:R-:W-:Y:S01]  /*cd60*/  HADD2 R74, R35, -1040, -1040 ;  /* 0xe410e410234a7430 */ /* 0x000fe20000000000 */
[----:B------:R-:W-:Y:S01]  /*cd70*/  LOP3.LUT R69, R12, 0x64006400, RZ, 0xfc, !PT ;  /* 0x640064000c457812 */ /* 0x000fe200078efcff */
[----:B------:R-:W-:Y:S01]  /*cd80*/  HFMA2 R19, R19, R10.H0_H0, -48, -48 ;  /* 0xd200d20013137431 */ /* 0x000fe2000004000a */
[----:B------:R-:W-:-:S02]  /*cd90*/  SHF.R.U32.HI R26, RZ, 0xa, R14 ;  /* 0x0000000aff1a7819 */ /* 0x000fc4000001160e */
[--C-:B------:R-:W-:Y:S01]  /*cda0*/  SHF.R.U32.HI R31, RZ, 0xb, R15.reuse ;  /* 0x0000000bff1f7819 */ /* 0x100fe2000001160f */
[-C--:B------:R-:W-:Y:S01]  /*cdb0*/  HFMA2 R12, R69, R10.reuse.H0_H0, -48, -48 ;  /* 0xd200d200450c7431 */ /* 0x080fe2000004000a */
[----:B------:R-:W-:Y:S02]  /*cdc0*/  SHF.R.U32.HI R27, RZ, 0xa, R15 ;  /* 0x0000000aff1b7819 */ /* 0x000fe4000001160f */
[----:B------:R-:W-:Y:S02]  /*cdd0*/  LOP3.LUT R29, R30, 0x100010, R29, 0xf8, !PT ;  /* 0x001000101e1d7812 */ /* 0x000fe400078ef81d */
[----:B------:R-:W-:Y:S02]  /*cde0*/  LOP3.LUT R30, R78, 0x100010, R13, 0xf8, !PT ;  /* 0x001000104e1e7812 */ /* 0x000fe400078ef80d */
[----:B------:R-:W-:Y:S01]  /*cdf0*/  LOP3.LUT R11, R18, 0x64006400, RZ, 0xfc, !PT ;  /* 0x64006400120b7812 */ /* 0x000fe200078efcff */
[----:B------:R-:W-:Y:S01]  /*ce00*/  HFMA2 R18, R71, R10.H0_H0, -48, -48 ;  /* 0xd200d20047127431 */ /* 0x000fe2000004000a */
[----:B------:R-:W-:-:S02]  /*ce10*/  LOP3.LUT R13, R72, 0x64006400, RZ, 0xfc, !PT ;  /* 0x64006400480d7812 */ /* 0x000fc400078efcff */
[C---:B------:R-:W-:Y:S02]  /*ce20*/  LOP3.LUT R76, R14.reuse, 0x3e003e0, RZ, 0xc0, !PT ;  /* 0x03e003e00e4c7812 */ /* 0x040fe400078ec0ff */
[----:B------:R-:W-:Y:S02]  /*ce30*/  LOP3.LUT R38, R14, 0x1f001f, RZ, 0xc0, !PT ;  /* 0x001f001f0e267812 */ /* 0x000fe400078ec0ff */
[----:B------:R-:W-:Y:S02]  /*ce40*/  LOP3.LUT R72, R33, 0x64006400, RZ, 0xfc, !PT ;  /* 0x6400640021487812 */ /* 0x000fe400078efcff */
[----:B------:R-:W-:Y:S02]  /*ce50*/  LOP3.LUT R71, R0, 0x64006400, RZ, 0xfc, !PT ;  /* 0x6400640000477812 */ /* 0x000fe400078efcff */
[C---:B------:R-:W-:Y:S01]  /*ce60*/  LOP3.LUT R14, R15.reuse, 0x3e003e0, RZ, 0xc0, !PT ;  /* 0x03e003e00f0e7812 */ /* 0x040fe200078ec0ff */
[----:B------:R-:W-:Y:S01]  /*ce70*/  HADD2 R72, R72, -1040, -1040 ;  /* 0xe410e41048487430 */ /* 0x000fe20000000000 */
[----:B------:R-:W-:Y:S01]  /*ce80*/  LOP3.LUT R41, R15, 0x1f001f, RZ, 0xc0, !PT ;  /* 0x001f001f0f297812 */ /* 0x000fe200078ec0ff */
[----:B------:R-:W-:Y:S01]  /*ce90*/  HADD2 R71, R71, -1040, -1040 ;  /* 0xe410e41047477430 */ /* 0x000fe20000000000 */
[----:B------:R-:W-:-:S02]  /*cea0*/  LOP3.LUT R31, R80, 0x100010, R31, 0xf8, !PT ;  /* 0x00100010501f7812 */ /* 0x000fc400078ef81f */
        /* <DEDUP_REMOVED lines=8> */
[-C--:B------:R-:W-:Y:S01]  /*cf30*/  HFMA2 R57, R13, R10.reuse.H0_H0, -48, -48 ;  /* 0xd200d2000d397431 */ /* 0x080fe2000004000a */
[----:B------:R-:W-:Y:S01]  /*cf40*/  LOP3.LUT R51, R64, 0x64006400, RZ, 0xfc, !PT ;  /* 0x6400640040337812 */ /* 0x000fe200078efcff */
[----:B------:R-:W-:Y:S01]  /*cf50*/  HADD2 R64, R48, -1040, -1040 ;  /* 0xe410e41030407430 */ /* 0x000fe20000000000 */
[----:B------:R-:W-:Y:S01]  /*cf60*/  LOP3.LUT R103, R76, 0x64006400, RZ, 0xfc, !PT ;  /* 0x640064004c677812 */ /* 0x000fe200078efcff */
[-C--:B------:R-:W-:Y:S01]  /*cf70*/  HFMA2 R78, R15, R10.reuse.H0_H0, -48, -48 ;  /* 0xd200d2000f4e7431 */ /* 0x080fe2000004000a */
        /* <DEDUP_REMOVED lines=59> */
[-C--:B------:R-:W-:Y:S02]  /*d330*/  HFMA2.MMA R32, R83, R37.reuse, R32 ;  /* 0x0000002553207235 */ /* 0x080fe40000000020 */
[----:B------:R-:W-:Y:S01]  /*d340*/  HFMA2.MMA R34, R77, R37, R34 ;  /* 0x000000254d227235 */ /* 0x000fe20000000022 */
[----:B------:R-:W-:-:S04]  /*d350*/  HFMA2 R37, R79, R38, R33 ;  /* 0x000000264f257231 */ /* 0x000fc80000000021 */
[-C--:B------:R-:W-:Y:S01]  /*d360*/  HFMA2 R37, R73, R39.reuse, R37 ;  /* 0x0000002749257231 */ /* 0x080fe20000000025 */
[-C--:B------:R-:W-:Y:S02]  /*d370*/  HFMA2.MMA R32, R82, R38.reuse, R32 ;  /* 0x0000002652207235 */ /* 0x080fe40000000020 */
[----:B------:R-:W-:Y:S01]  /*d380*/  HFMA2.MMA R99, R80, R38, R34 ;  /* 0x0000002650637235 */ /* 0x000fe20000000022 */
[----:B------:R-:W-:Y:S02]  /*d390*/  HFMA2 R38, R81, R38, R36 ;  /* 0x0000002651267231 */ /* 0x000fe40000000024 */
[-C--:B-1----:R-:W-:Y:S02]  /*d3a0*/  HFMA2 R37, R58, R28.reuse, R37 ;  /* 0x0000001c3a257231 */ /* 0x082fe40000000025 */
[----:B------:R-:W-:Y:S01]  /*d3b0*/  HFMA2 R38, R65, R39, R38 ;  /* 0x0000002741267231 */ /* 0x000fe20000000026 */
[-C--:B------:R-:W-:Y:S01]  /*d3c0*/  HFMA2.MMA R36, R75, R39.reuse, R32 ;  /* 0x000000274b247235 */ /* 0x080fe20000000020 */
[----:B------:R-:W-:Y:S01]  /*d3d0*/  HFMA2 R37, R68, R29, R37 ;  /* 0x0000001d44257231 */ /* 0x000fe20000000025 */
[----:B------:R-:W0:Y:S01]  /*d3e0*/  LDS.128 R32, [UR4+0x20] ;  /* 0x00002004ff207984 */ /* 0x000e220008000c00 */
[----:B------:R-:W-:Y:S01]  /*d3f0*/  HFMA2.MMA R99, R63, R39, R99 ;  /* 0x000000273f637235 */ /* 0x000fe20000000063 */
[----:B------:R-:W-:-:S04]  /*d400*/  HFMA2 R38, R60, R28, R38 ;  /* 0x0000001c3c267231 */ /* 0x000fc80000000026 */
[-C--:B------:R-:W-:Y:S01]  /*d410*/  HFMA2.MMA R36, R57, R28.reuse, R36 ;  /* 0x0000001c39247235 */ /* 0x080fe20000000024 */
[----:B------:R-:W-:Y:S02]  /*d420*/  HFMA2 R38, R70, R29, R38 ;  /* 0x0000001d46267231 */ /* 0x000fe40000000026 */
[----:B------:R-:W-:-:S05]  /*d430*/  HFMA2.MMA R99, R59, R28, R99 ;  /* 0x0000001c3b637235 */ /* 0x000fca0000000063 */
[----:B------:R-:W-:-:S03]  /*d440*/  HFMA2.MMA R36, R67, R29, R36 ;  /* 0x0000001d43247235 */ /* 0x000fc60000000024 */
[----:B------:R-:W-:Y:S01]  /*d450*/  HFMA2.MMA R99, R69, R29, R99 ;  /* 0x0000001d45637235 */ /* 0x000fe20000000063 */
[----:B------:R-:W-:-:S04]  /*d460*/  HFMA2 R29, R62, R30, R37 ;  /* 0x0000001e3e1d7231 */ /* 0x000fc80000000025 */
[-C--:B------:R-:W-:Y:S01]  /*d470*/  HFMA2.MMA R36, R61, R30.reuse, R36 ;  /* 0x0000001e3d247235 */ /* 0x080fe20000000024 */
[----:B------:R-:W-:Y:S02]  /*d480*/  HFMA2 R29, R19, R31, R29 ;  /* 0x0000001f131d7231 */ /* 0x000fe4000000001d */
[----:B------:R-:W-:Y:S01]  /*d490*/  HFMA2.MMA R99, R64, R30, R99 ;  /* 0x0000001e40637235 */ /* 0x000fe20000000063 */
[----:B------:R-:W-:-:S04]  /*d4a0*/  HFMA2 R30, R66, R30, R38 ;  /* 0x0000001e421e7231 */ /* 0x000fc80000000026 */
[-C--:B------:R-:W-:Y:S01]  /*d4b0*/  HFMA2.MMA R28, R56, R31.reuse, R36 ;  /* 0x0000001f381c7235 */ /* 0x080fe20000000024 */
[----:B------:R-:W-:Y:S01]  /*d4c0*/  HFMA2 R30, R15, R31, R30 ;  /* 0x0000001f0f1e7231 */ /* 0x000fe2000000001e */
[----:B------:R-:W1:Y:S01]  /*d4d0*/  LDS.128 R36, [UR4+0x30] ;  /* 0x00003004ff247984 */ /* 0x000e620008000c00 */
[----:B------:R-:W-:-:S05]  /*d4e0*/  HFMA2.MMA R99, R17, R31, R99 ;  /* 0x0000001f11637235 */ /* 0x000fca0000000063 */
[-C--:B0-----:R-:W-:Y:S01]  /*d4f0*/  HFMA2.MMA R28, R24, R32.reuse, R28 ;  /* 0x00000020181c7235 */ /* 0x081fe2000000001c */
[-C--:B------:R-:W-:Y:S02]  /*d500*/  HFMA2 R29, R26, R32.reuse, R29 ;  /* 0x000000201a1d7231 */ /* 0x080fe4000000001d */
[----:B------:R-:W-:Y:S01]  /*d510*/  HFMA2.MMA R99, R40, R32, R99 ;  /* 0x0000002028637235 */ /* 0x000fe20000000063 */
[----:B------:R-:W-:Y:S02]  /*d520*/  HFMA2 R30, R42, R32, R30 ;  /* 0x000000202a1e7231 */ /* 0x000fe4000000001e */
        /* <DEDUP_REMOVED lines=9> */
[----:B------:R-:W-:-:S06]  /*d5c0*/  HFMA2.MMA R99, R16, R34, R99 ;  /* 0x0000002210637235 */ /* 0x000fcc0000000063 */
[-C--:B------:R-:W-:Y:S02]  /*d5d0*/  HFMA2.MMA R28, R25, R35.reuse, R28 ;  /* 0x00000023191c7235 */ /* 0x080fe4000000001c */
[----:B------:R-:W-:-:S06]  /*d5e0*/  HFMA2.MMA R99, R41, R35, R99 ;  /* 0x0000002329637235 */ /* 0x000fcc0000000063 */
[-C--:B-1----:R-:W-:Y:S01]  /*d5f0*/  HFMA2.MMA R28, R44, R36.reuse, R28 ;  /* 0x000000242c1c7235 */ /* 0x082fe2000000001c */
[-C--:B------:R-:W-:Y:S01]  /*d600*/  HFMA2 R29, R45, R36.reuse, R29 ;  /* 0x000000242d1d7231 */ /* 0x080fe2000000001d */
        /* <DEDUP_REMOVED lines=10> */
[-C--:B------:R-:W-:Y:S01]  /*d6b0*/  HFMA2.MMA R28, R48, R38.reuse, R28 ;  /* 0x00000026301c7235 */ /* 0x080fe2000000001c */
[----:B------:R-:W-:Y:S01]  /*d6c0*/  HADD2 R29, R29.H0_H0, R29.H1_H1 ;  /* 0x3000001d1d1d7230 */ /* 0x000fe20000000800 */
[----:B------:R-:W-:Y:S01]  /*d6d0*/  HFMA2.MMA R99, R50, R38, R99 ;  /* 0x0000002632637235 */ /* 0x000fe20000000063 */
[----:B------:R-:W-:-:S05]  /*d6e0*/  HADD2 R30, R30.H0_H0, R30.H1_H1 ;  /* 0x3000001e1e1e7230 */ /* 0x000fca0000000800 */
        /* <DEDUP_REMOVED lines=8> */
.L_x_51:
        /* <DEDUP_REMOVED lines=81> */
.L_x_52:
        /* <DEDUP_REMOVED lines=80> */
.L_x_53:
        /* <DEDUP_REMOVED lines=77> */
.L_x_50:
[----:B------:R-:W-:Y:S01]  /*e650*/  IADD3 R95, R95, 0x20, RZ ;  /* 0x000000205f5f7810 */ /* 0x000fe20007ffe0ff */
[----:B------:R-:W-:Y:S01]  /*e660*/  UIADD3 UR4, UR4, 0x40, URZ ;  /* 0x0000004004047890 */ /* 0x000fe2000fffe03f */
[----:B------:R-:W-:Y:S02]  /*e670*/  IMAD.WIDE R14, R87, 0x4, R100 ;  /* 0x00000004570e7825 */ /* 0x000fe400078e0264 */
[C---:B------:R-:W-:Y:S02]  /*e680*/  ISETP.GE.AND P2, PT, R95.reuse, UR5, PT ;  /* 0x000000055f007c0c */ /* 0x040fe4000bf46270 */
[----:B------:R-:W-:-:S13]  /*e690*/  ISETP.LT.AND P3, PT, R95, R94, PT ;  /* 0x0000005e5f00720c */ /* 0x000fda0003f61270 */
[----:B------:R-:W-:Y:S05]  /*e6a0*/  @!P2 BRA P3, `(.L_x_54) ;  /* 0xffffffd800a8a947 */ /* 0x000fea000183ffff */
.L_x_49:
        /* <DEDUP_REMOVED lines=8> */
.L_x_72:
[----:B------:R-:W-:-:S13]  /*e730*/  ISETP.NE.AND P2, PT, R95, R88, PT ;  /* 0x000000585f00720c */ /* 0x000fda0003f45270 */
[----:B------:R-:W0:Y:S01]  /*e740*/  @!P2 LDC.64 R10, c[0x0][0x248] ;  /* 0x00009200ff0aab82 */ /* 0x000e220000000a00 */
[----:B------:R-:W-:Y:S02]  /*e750*/  @!P2 IADD3 R89, R89, 0x1, RZ ;  /* 0x000000015959a810 */ /* 0x000fe40007ffe0ff */
[----:B------:R-:W-:Y:S02]  /*e760*/  @!P2 LEA R13, R95, 0x1, 0x1 ;  /* 0x000000015f0da811 */ /* 0x000fe400078e08ff */
[----:B------:R-:W-:-:S03]  /*e770*/  @!P2 LEA R12, R89, R98, 0x3 ;  /* 0x00000062590ca211 */ /* 0x000fc600078e18ff */
[----:B0-----:R-:W-:-:S03]  /*e780*/  @!P2 IMAD.WIDE R10, R13, 0x2, R10 ;  /* 0x000000020d0aa825 */ /* 0x001fc600078e020a */
[----:B------:R-:W2:Y:S04]  /*e790*/  @!P2 LDL.64 R12, [R12] ;  /* 0x000000000c0ca983 */ /* 0x000ea80000100a00 */
[----:B------:R-:W3:Y:S01]  /*e7a0*/  @!P2 LDG.E.U16.CONSTANT R10, desc[UR6][R10.64] ;  /* 0x000000060a0aa981 */ /* 0x000ee2000c1e9500 */
[----:B--2---:R-:W-:Y:S02]  /*e7b0*/  @!P2 PRMT R86, R12, 0x7610, R86 ;  /* 0x000076100c56a816 */ /* 0x004fe40000000056 */
[----:B------:R-:W-:Y:S02]  /*e7c0*/  @!P2 PRMT R85, R13, 0x7610, R85 ;  /* 0x000076100d55a816 */ /* 0x000fe40000000055 */
[----:B---3--:R-:W-:Y:S02]  /*e7d0*/  @!P2 IADD3 R88, R10, R95, RZ ;  /* 0x0000005f0a58a210 */ /* 0x008fe40007ffe0ff */
[----:B------:R-:W-:-:S02]  /*e7e0*/  @!P2 PRMT R86, R86, 0x7610, R12 ;  /* 0x000076105656a816 */ /* 0x000fc4000000000c */
[----:B------:R-:W-:Y:S01]  /*e7f0*/  @!P2 PRMT R85, R85, 0x7610, R13 ;  /* 0x000076105555a816 */ /* 0x000fe2000000000d */
[----:B------:R-:W-:Y:S06]  /*e800*/  @!P1 BRA `(.L_x_56) ;  /* 0x0000006800a09947 */ /* 0x000fec0003800000 */
[----:B-----5:R-:W2:Y:S01]  /*e810*/  LDG.E.128.CONSTANT R16, desc[UR6][R14.64] ;  /* 0x000000060e107981 */ /* 0x020ea2000c1e9d00 */
[----:B------:R-:W-:Y:S02]  /*e820*/  PRMT R10, R92, 0x9910, RZ ;  /* 0x000099105c0a7816 */ /* 0x000fe400000000ff */
[----:B------:R-:W-:Y:S02]  /*e830*/  MOV R13, 0x2c00 ;  /* 0x00002c00000d7802 */ /* 0x000fe40000000f00 */
[----:B------:R-:W-:Y:S02]  /*e840*/  ISETP.NE.AND P2, PT, R10, RZ, PT ;  /* 0x000000ff0a00720c */ /* 0x000fe40003f45270 */
[----:B------:R-:W-:Y:S02]  /*e850*/  ISETP.GE.AND P3, PT, R96, 0x2, PT ;  /* 0x000000026000780c */ /* 0x000fe40003f66270 */
[C---:B--2---:R-:W-:Y:S02]  /*e860*/  LOP3.LUT R12, R17.reuse, 0xf000f, RZ, 0xc0, !PT ;  /* 0x000f000f110c7812 */ /* 0x044fe400078ec0ff */
[----:B------:R-:W-:-:S02]  /*e870*/  LOP3.LUT R20, R17, 0xf000f0, RZ, 0xc0, !PT ;  /* 0x00f000f011147812 */ /* 0x000fc400078ec0ff */
[----:B------:R-:W-:Y:S02]  /*e880*/  SHF.R.U32.HI R25, RZ, 0x8, R18 ;  /* 0x00000008ff197819 */ /* 0x000fe40000011612 */
[C---:B------:R-:W-:Y:S02]  /*e890*/  LOP3.LUT R0, R16.reuse, 0xf000f, RZ, 0xc0, !PT ;  /* 0x000f000f10007812 */ /* 0x040fe400078ec0ff */
[----:B------:R-:W-:Y:S02]  /*e8a0*/  LOP3.LUT R10, R16, 0xf000f0, RZ, 0xc0, !PT ;  /* 0x00f000f0100a7812 */ /* 0x000fe400078ec0ff */
[----:B------:R-:W-:Y:S02]  /*e8b0*/  SHF.R.U32.HI R17, RZ, 0x8, R17 ;  /* 0x00000008ff117819 */ /* 0x000fe40000011611 */
[----:B------:R-:W-:Y:S02]  /*e8c0*/  SHF.R.U32.HI R16, RZ, 0x8, R16 ;  /* 0x00000008ff107819 */ /* 0x000fe40000011610 */
[----:B------:R-:W-:-:S02]  /*e8d0*/  LOP3.LUT R21, R18, 0xf000f, RZ, 0xc0, !PT ;  /* 0x000f000f12157812 */ /* 0x000fc400078ec0ff */
[----:B------:R-:W-:Y:S02]  /*e8e0*/  SHF.R.U32.HI R28, RZ, 0x8, R19 ;  /* 0x00000008ff1c7819 */ /* 0x000fe40000011613 */
[C---:B------:R-:W-:Y:S02]  /*e8f0*/  LOP3.LUT R26, R19.reuse, 0xf000f, RZ, 0xc0, !PT ;  /* 0x000f000f131a7812 */ /* 0x040fe400078ec0ff */
        /* <DEDUP_REMOVED lines=16> */
[----:B------:R-:W-:Y:S01]  /*ea00*/  HFMA2 R31, R32, R13.H0_H0, -72, -72 ;  /* 0xd480d480201f7431 */ /* 0x000fe2000004000d */
[----:B------:R-:W-:-:S02]  /*ea10*/  LOP3.LUT R33, R20, 0x64006400, RZ, 0xfc, !PT ;  /* 0x6400640014217812 */ /* 0x000fc400078efcff */
[----:B------:R-:W-:Y:S01]  /*ea20*/  LOP3.LUT R0, R0, 0x64006400, RZ, 0xfc, !PT ;  /* 0x6400640000007812 */ /* 0x000fe200078efcff */
[-C--:B------:R-:W-:Y:S01]  /*ea30*/  HFMA2 R29, R30, R13.reuse.H0_H0, -72, -72 ;  /* 0xd480d4801e1d7431 */ /* 0x080fe2000004000d */
[----:B------:R-:W-:Y:S01]  /*ea40*/  LOP3.LUT R10, R10, 0x64006400, RZ, 0xfc, !PT ;  /* 0x640064000a0a7812 */ /* 0x000fe200078efcff */
[----:B------:R-:W-:Y:S01]  /*ea50*/  HADD2 R32, R33, -1032, -1032 ;  /* 0xe408e40821207430 */ /* 0x000fe20000000000 */
[----:B------:R-:W-:Y:S01]  /*ea60*/  LOP3.LUT R12, R12, 0x64006400, RZ, 0xfc, !PT ;  /* 0x640064000c0c7812 */ /* 0x000fe200078efcff */
[----:B------:R-:W-:Y:S01]  /*ea70*/  HADD2 R20, R0, -1032, -1032 ;  /* 0xe408e40800147430 */ /* 0x000fe20000000000 */
[----:B------:R-:W-:Y:S02]  /*ea80*/  LOP3.LUT R34, R27, 0x64006400, RZ, 0xfc, !PT ;  /* 0x640064001b227812 */ /* 0x000fe400078efcff */
[----:B------:R-:W-:Y:S02]  /*ea90*/  LOP3.LUT R11, R11, 0x64006400, RZ, 0xfc, !PT ;  /* 0x640064000b0b7812 */ /* 0x000fe400078efcff */
[----:B------:R-:W-:Y:S01]  /*eaa0*/  LOP3.LUT R16, R16, 0x64006400, RZ, 0xfc, !PT ;  /* 0x6400640010107812 */ /* 0x000fe200078efcff */
[-C--:B------:R-:W-:Y:S01]  /*eab0*/  HFMA2 R25, R34, R13.reuse.H0_H0, -72, -72 ;  /* 0xd480d48022197431 */ /* 0x080fe2000004000d */
[----:B------:R-:W-:Y:S01]  /*eac0*/  LOP3.LUT R28, R18, 0x64006400, RZ, 0xfc, !PT ;  /* 0x64006400121c7812 */ /* 0x000fe200078efcff */
[-C--:B------:R-:W-:Y:S01]  /*ead0*/  HFMA2 R18, R10, R13.reuse.H0_H0, -72, -72 ;  /* 0xd480d4800a127431 */ /* 0x080fe2000004000d */
[----:B------:R-:W-:Y:S01]  /*eae0*/  LOP3.LUT R17, R19, 0x64006400, RZ, 0xfc, !PT ;  /* 0x6400640013117812 */ /* 0x000fe200078efcff */
[----:B------:R-:W-:Y:S01]  /*eaf0*/  HADD2 R19, R12, -1032, -1032 ;  /* 0xe408e4080c137430 */ /* 0x000fe20000000000 */
[----:B------:R-:W-:Y:S01]  /*eb00*/  LOP3.LUT R36, R21, 0x64006400, RZ, 0xfc, !PT ;  /* 0x6400640015247812 */ /* 0x000fe200078efcff */
[----:B------:R-:W-:-:S02]  /*eb10*/  HFMA2 R21, R22, R13.H0_H0, -72, -72 ;  /* 0xd480d48016157431 */ /* 0x000fc4000004000d */
[----:B------:R-:W-:Y:S02]  /*eb20*/  HADD2 R22, R23, -1032, -1032 ;  /* 0xe408e40817167430 */ /* 0x000fe40000000000 */
[-C--:B------:R-:W-:Y:S02]  /*eb30*/  HFMA2 R23, R24, R13.reuse.H0_H0, -72, -72 ;  /* 0xd480d48018177431 */ /* 0x080fe4000004000d */
[----:B------:R-:W-:Y:S02]  /*eb40*/  HADD2 R24, R26, -1032, -1032 ;  /* 0xe408e4081a187430 */ /* 0x000fe40000000000 */
[----:B------:R-:W-:Y:S02]  /*eb50*/  HADD2 R26, R11, -1032, -1032 ;  /* 0xe408e4080b1a7430 */ /* 0x000fe40000000000 */
[----:B------:R-:W-:Y:S02]  /*eb60*/  HFMA2 R27, R16, R13.H0_H0, -72, -72 ;  /* 0xd480d480101b7431 */ /* 0x000fe4000004000d */
[----:B------:R-:W-:-:S02]  /*eb70*/  HADD2 R28, R28, -1032, -1032 ;  /* 0xe408e4081c1c7430 */ /* 0x000fc40000000000 */
[----:B------:R-:W-:Y:S02]  /*eb80*/  HADD2 R30, R17, -1032, -1032 ;  /* 0xe408e408111e7430 */ /* 0x000fe40000000000 */
[----:B------:R-:W-:Y:S01]  /*eb90*/  HFMA2 R33, R36, R13.H0_H0, -72, -72 ;  /* 0xd480d48024217431 */ /* 0x000fe2000004000d */
[----:B------:R-:W-:Y:S06]  /*eba0*/  @!P2 BRA `(.L_x_57) ;  /* 0x000000040068a947 */ /* 0x000fec0003800000 */
[----:B------:R-:W0:Y:S01]  /*ebb0*/  LDS.64 R34, [UR4] ;  /* 0x00000004ff227984 */ /* 0x000e220008000a00 */
[----:B------:R-:W-:Y:S02]  /*ebc0*/  HADD2.F32 R0, -RZ, R20.H0_H0 ;  /* 0x20000014ff007230 */ /* 0x000fe40000004100 */
[--C-:B------:R-:W-:Y:S01]  /*ebd0*/  HADD2.F32 R38, -RZ, R19.reuse.H0_H0 ;  /* 0x20000013ff267230 */ /* 0x100fe20000004100 */
[----:B------:R-:W1:Y:S01]  /*ebe0*/  LDS.64 R16, [UR4+0x8] ;  /* 0x00000804ff107984 */ /* 0x000e620008000a00 */
[----:B------:R-:W-:Y:S02]  /*ebf0*/  HADD2.F32 R12, -RZ, R24.H0_H0 ;  /* 0x20000018ff0c7230 */ /* 0x000fe40000004100 */
[----:B------:R-:W-:Y:S02]  /*ec00*/  HADD2.F32 R10, -RZ, R22.H0_H0 ;  /* 0x20000016ff0a7230 */ /* 0x000fe40000004100 */
[----:B------:R-:W-:Y:S02]  /*ec10*/  HADD2.F32 R40, -RZ, R19.H1_H1 ;  /* 0x30000013ff287230 */ /* 0x000fe40000004100 */
[----:B0-----:R-:W-:-:S02]  /*ec20*/  HADD2.F32 R11, -RZ, R34.H0_H0 ;  /* 0x20000022ff0b7230 */ /* 0x001fc40000004100 */
[----:B------:R-:W-:Y:S02]  /*ec30*/  HADD2.F32 R37, -RZ, R34.H1_H1 ;  /* 0x30000022ff257230 */ /* 0x000fe40000004100 */
[--C-:B------:R-:W-:Y:S02]  /*ec40*/  HADD2.F32 R36, -RZ, R35.reuse.H0_H0 ;  /* 0x20000023ff247230 */ /* 0x100fe40000004100 */
[C---:B------:R-:W-:Y:S01]  /*ec50*/  FFMA.FTZ R38, R11.reuse, R38, RZ ;  /* 0x000000260b267223 */ /* 0x040fe200000100ff */
[----:B------:R-:W-:Y:S02]  /*ec60*/  HADD2.F32 R39, -RZ, R35.H1_H1 ;  /* 0x30000023ff277230 */ /* 0x000fe40000004100 */
[----:B------:R-:W-:Y:S01]  /*ec70*/  FFMA.FTZ R35, R0, R11, RZ ;  /* 0x0000000b00237223 */ /* 0x000fe200000100ff */
[----:B------:R-:W-:Y:S02]  /*ec80*/  HADD2.F32 R34, -RZ, R20.H1_H1 ;  /* 0x30000014ff227230 */ /* 0x000fe40000004100 */
[C---:B------:R-:W-:Y:S01]  /*ec90*/  FFMA.FTZ R43, R11.reuse, R12, RZ ;  /* 0x0000000c0b2b7223 */ /* 0x040fe200000100ff */
[----:B------:R-:W-:Y:S01]  /*eca0*/  FFMA.FTZ R42, R11, R10, RZ ;  /* 0x0000000a0b2a7223 */ /* 0x000fe200000100ff */
[----:B------:R-:W-:-:S02]  /*ecb0*/  HADD2.F32 R12, -RZ, R24.H1_H1 ;  /* 0x30000018ff0c7230 */ /* 0x000fc40000004100 */
[----:B------:R-:W-:Y:S01]  /*ecc0*/  FFMA.FTZ R34, R34, R37, R35 ;  /* 0x0000002522227223 */ /* 0x000fe20000010023 */
[----:B------:R-:W-:Y:S02]  /*ecd0*/  HADD2.F32 R10, -RZ, R22.H1_H1 ;  /* 0x30000016ff0a7230 */ /* 0x000fe40000004100 */
        /* <DEDUP_REMOVED lines=9> */
[----:B------:R-:W-:Y:S02]  /*ed70*/  HADD2.F32 R0, -RZ, R18.H1_H1 ;  /* 0x30000012ff007230 */ /* 0x000fe40000004100 */
[C---:B------:R-:W-:Y:S01]  /*ed80*/  FFMA.FTZ R41, R36.reuse, R38, R41 ;  /* 0x0000002624297223 */ /* 0x040fe20000010029 */
[----:B------:R-:W-:Y:S02]  /*ed90*/  HADD2.F32 R10, -RZ, R21.H1_H1 ;  /* 0x30000015ff0a7230 */ /* 0x000fe40000004100 */
[----:B------:R-:W-:Y:S01]  /*eda0*/  FFMA.FTZ R35, R36, R35, R43 ;  /* 0x0000002324237223 */ /* 0x000fe2000001002b */
[----:B------:R-:W-:-:S02]  /*edb0*/  HADD2.F32 R34, -RZ, R23.H1_H1 ;  /* 0x30000017ff227230 */ /* 0x000fc40000004100 */
[----:B------:R-:W-:Y:S01]  /*edc0*/  FFMA.FTZ R0, R0, R39, R11 ;  /* 0x0000002700007223 */ /* 0x000fe2000001000b */
[----:B------:R-:W-:Y:S02]  /*edd0*/  HADD2.F32 R38, -RZ, R25.H1_H1 ;  /* 0x30000019ff267230 */ /* 0x000fe40000004100 */
[C---:B------:R-:W-:Y:S01]  /*ede0*/  FFMA.FTZ R37, R39.reuse, R10, R12 ;  /* 0x0000000a27257223 */ /* 0x040fe2000001000c */
[----:B-1----:R-:W-:Y:S02]  /*edf0*/  HADD2.F32 R12, -RZ, R16.H0_H0 ;  /* 0x20000010ff0c7230 */ /* 0x002fe40000004100 */
[C---:B------:R-:W-:Y:S01]  /*ee00*/  FFMA.FTZ R41, R39.reuse, R34, R41 ;  /* 0x0000002227297223 */ /* 0x040fe20000010029 */
[----:B------:R-:W-:Y:S02]  /*ee10*/  HADD2.F32 R11, -RZ, R26.H0_H0 ;  /* 0x2000001aff0b7230 */ /* 0x000fe40000004100 */
[----:B------:R-:W-:Y:S01]  /*ee20*/  FFMA.FTZ R39, R39, R38, R35 ;  /* 0x0000002627277223 */ /* 0x000fe20000010023 */
[----:B------:R-:W-:-:S02]  /*ee30*/  HADD2.F32 R35, -RZ, R16.H1_H1 ;  /* 0x30000010ff237230 */ /* 0x000fc40000004100 */
[----:B------:R-:W-:Y:S02]  /*ee40*/  HADD2.F32 R34, -RZ, R28.H0_H0 ;  /* 0x2000001cff227230 */ /* 0x000fe40000004100 */
[----:B------:R-:W-:Y:S01]  /*ee50*/  FFMA.FTZ R11, R11, R12, R0 ;  /* 0x0000000c0b0b7223 */ /* 0x000fe20000010000 */
[----:B------:R-:W-:Y:S02]  /*ee60*/  HADD2.F32 R10, -RZ, R26.H1_H1 ;  /* 0x3000001aff0a7230 */ /* 0x000fe40000004100 */
[----:B------:R-:W-:Y:S02]  /*ee70*/  HADD2.F32 R36, -RZ, R30.H0_H0 ;  /* 0x2000001eff247230 */ /* 0x000fe40000004100 */
[----:B------:R-:W-:Y:S01]  /*ee80*/  FFMA.FTZ R34, R12, R34, R37 ;  /* 0x000000220c227223 */ /* 0x000fe20000010025 */
[----:B------:R-:W-:Y:S02]  /*ee90*/  HADD2.F32 R38, -RZ, R32.H0_H0 ;  /* 0x20000020ff267230 */ /* 0x000fe40000004100 */
[----:B------:R-:W-:Y:S01]  /*eea0*/  FFMA.FTZ R10, R10, R35, R11 ;  /* 0x000000230a0a7223 */ /* 0x000fe2000001000b */
[----:B------:R-:W-:-:S02]  /*eeb0*/  HADD2.F32 R0, -RZ, R28.H1_H1 ;  /* 0x3000001cff007230 */ /* 0x000fc40000004100 */
[C---:B------:R-:W-:Y:S01]  /*eec0*/  FFMA.FTZ R41, R12.reuse, R36, R41 ;  /* 0x000000240c297223 */ /* 0x040fe20000010029 */
[----:B------:R-:W-:Y:S02]  /*eed0*/  HADD2.F32 R16, -RZ, R17.H0_H0 ;  /* 0x20000011ff107230 */ /* 0x000fe40000004100 */
[----:B------:R-:W-:Y:S01]  /*eee0*/  FFMA.FTZ R39, R12, R38, R39 ;  /* 0x000000260c277223 */ /* 0x000fe20000010027 */
[----:B------:R-:W-:Y:S02]  /*eef0*/  HADD2.F32 R11, -RZ, R27.H0_H0 ;  /* 0x2000001bff0b7230 */ /* 0x000fe40000004100 */
[----:B------:R-:W-:Y:S01]  /*ef00*/  FFMA.FTZ R37, R35, R0, R34 ;  /* 0x0000000023257223 */ /* 0x000fe20000010022 */
[----:B------:R-:W-:Y:S02]  /*ef10*/  HADD2.F32 R38, -RZ, R32.H1_H1 ;  /* 0x30000020ff267230 */ /* 0x000fe40000004100 */
[----:B------:R-:W-:Y:S02]  /*ef20*/  HADD2.F32 R12, -RZ, R29.H0_H0 ;  /* 0x2000001dff0c7230 */ /* 0x000fe40000004100 */
[----:B------:R-:W-:Y:S01]  /*ef30*/  FFMA.FTZ R11, R11, R16, R10 ;  /* 0x000000100b0b7223 */ /* 0x000fe2000001000a */
[----:B------:R-:W-:-:S02]  /*ef40*/  HADD2.F32 R36, -RZ, R30.H1_H1 ;  /* 0x3000001eff247230 */ /* 0x000fc40000004100 */
[C---:B------:R-:W-:Y:S01]  /*ef50*/  FFMA.FTZ R39, R35.reuse, R38, R39 ;  /* 0x0000002623277223 */ /* 0x040fe20000010027 */
[----:B------:R-:W-:Y:S02]  /*ef60*/  HADD2.F32 R17, -RZ, R17.H1_H1 ;  /* 0x30000011ff117230 */ /* 0x000fe40000004100 */
[----:B------:R-:W-:Y:S01]  /*ef70*/  FFMA.FTZ R12, R16, R12, R37 ;  /* 0x0000000c100c7223 */ /* 0x000fe20000010025 */
[----:B------:R-:W-:Y:S02]  /*ef80*/  HADD2.F32 R10, -RZ, R29.H1_H1 ;  /* 0x3000001dff0a7230 */ /* 0x000fe40000004100 */
[----:B------:R-:W-:Y:S01]  /*ef90*/  FFMA.FTZ R41, R35, R36, R41 ;  /* 0x0000002423297223 */ /* 0x000fe20000010029 */
[----:B------:R-:W-:Y:S02]  /*efa0*/  HADD2.F32 R0, -RZ, R27.H1_H1 ;  /* 0x3000001bff007230 */ /* 0x000fe40000004100 */
[----:B------:R-:W-:Y:S02]  /*efb0*/  HADD2.F32 R34, -RZ, R31.H0_H0 ;  /* 0x2000001fff227230 */ /* 0x000fe40000004100 */
[----:B------:R-:W-:Y:S01]  /*efc0*/  FFMA.FTZ R10, R17, R10, R12 ;  /* 0x0000000a110a7223 */ /* 0x000fe2000001000c */
[----:B------:R-:W-:-:S02]  /*efd0*/  HADD2.F32 R38, -RZ, R33.H0_H0 ;  /* 0x20000021ff267230 */ /* 0x000fc40000004100 */
[----:B------:R-:W-:Y:S01]  /*efe0*/  FFMA.FTZ R0, R0, R17, R11 ;  /* 0x0000001100007223 */ /* 0x000fe2000001000b */
[----:B------:R-:W-:Y:S02]  /*eff0*/  HADD2.F32 R36, -RZ, R31.H1_H1 ;  /* 0x3000001fff247230 */ /* 0x000fe40000004100 */
[C---:B------:R-:W-:Y:S01]  /*f000*/  FFMA.FTZ R41, R16.reuse, R34, R41 ;  /* 0x0000002210297223 */ /* 0x040fe20000010029 */
[----:B------:R-:W-:Y:S02]  /*f010*/  HADD2.F32 R12, -RZ, R33.H1_H1 ;  /* 0x30000021ff0c7230 */ /* 0x000fe40000004100 */
        /* <DEDUP_REMOVED lines=19> */
.L_x_57:
[----:B------:R-:W-:Y:S05]  /*f150*/  @!P3 BRA `(.L_x_58) ;  /* 0x00000010005cb947 */ /* 0x000fea0003800000 */
[----:B------:R-:W-:Y:S02]  /*f160*/  PRMT R0, R91, 0x9910, RZ ;  /* 0x000099105b007816 */ /* 0x000fe400000000ff */
[----:B------:R-:W-:Y:S02]  /*f170*/  ISETP.GE.AND P5, PT, R96, 0x3, PT ;  /* 0x000000036000780c */ /* 0x000fe40003fa6270 */
[----:B------:R-:W-:-:S13]  /*f180*/  ISETP.NE.AND P4, PT, R0, RZ, PT ;  /* 0x000000ff0000720c */ /* 0x000fda0003f85270 */
[----:B------:R-:W-:Y:S05]  /*f190*/  @!P4 BRA `(.L_x_59) ;  /* 0x000000040068c947 */ /* 0x000fea0003800000 */
[----:B------:R-:W0:Y:S01]  /*f1a0*/  LDS.64 R10, [UR4+0x80] ;  /* 0x00008004ff0a7984 */ /* 0x000e220008000a00 */
[----:B------:R-:W-:Y:S02]  /*f1b0*/  HADD2.F32 R0, -RZ, R20.H0_H0 ;  /* 0x20000014ff007230 */ /* 0x000fe40000004100 */
[----:B------:R-:W-:Y:S01]  /*f1c0*/  HADD2.F32 R12, -RZ, R24.H0_H0 ;  /* 0x20000018ff0c7230 */ /* 0x000fe20000004100 */
[----:B------:R-:W1:Y:S01]  /*f1d0*/  LDS.64 R16, [UR4+0x88] ;  /* 0x00008804ff107984 */ /* 0x000e620008000a00 */
[----:B------:R-:W-:Y:S02]  /*f1e0*/  HADD2.F32 R42, -RZ, R19.H1_H1 ;  /* 0x30000013ff2a7230 */ /* 0x000fe40000004100 */
[----:B------:R-:W-:Y:S02]  /*f1f0*/  HADD2.F32 R40, -RZ, R20.H1_H1 ;  /* 0x30000014ff287230 */ /* 0x000fe40000004100 */
[----:B------:R-:W-:Y:S02]  /*f200*/  HADD2.F32 R41, -RZ, R31.H1_H1 ;  /* 0x3000001fff297230 */ /* 0x000fe40000004100 */
        /* <DEDUP_REMOVED lines=13> */
[----:B------:R-:W-:Y:S02]  /*f2e0*/  HADD2.F32 R12, -RZ, R22.H1_H1 ;  /* 0x30000016ff0c7230 */ /* 0x000fe40000004100 */
[----:B------:R-:W-:Y:S01]  /*f2f0*/  FFMA.FTZ R39, R42, R34, R39 ;  /* 0x000000222a277223 */ /* 0x000fe20000010027 */
[----:B------:R-:W-:-:S02]  /*f300*/  HADD2.F32 R42, -RZ, R24.H1_H1 ;  /* 0x30000018ff2a7230 */ /* 0x000fc40000004100 */
[----:B------:R-:W-:Y:S01]  /*f310*/  FFMA.FTZ R37, R0, R36, R37 ;  /* 0x0000002400257223 */ /* 0x000fe20000010025 */
[----:B------:R-:W-:Y:S02]  /*f320*/  HADD2.F32 R10, -RZ, R21.H0_H0 ;  /* 0x20000015ff0a7230 */ /* 0x000fe40000004100 */
[-C--:B------:R-:W-:Y:S01]  /*f330*/  FFMA.FTZ R11, R12, R34.reuse, R11 ;  /* 0x000000220c0b7223 */ /* 0x080fe2000001000b */
[----:B------:R-:W-:Y:S02]  /*f340*/  HADD2.F32 R0, -RZ, R18.H1_H1 ;  /* 0x30000012ff007230 */ /* 0x000fe40000004100 */
[----:B------:R-:W-:Y:S01]  /*f350*/  FFMA.FTZ R35, R42, R34, R35 ;  /* 0x000000222a237223 */ /* 0x000fe20000010023 */
[----:B------:R-:W-:Y:S02]  /*f360*/  HADD2.F32 R34, -RZ, R25.H0_H0 ;  /* 0x20000019ff227230 */ /* 0x000fe40000004100 */
[----:B------:R-:W-:Y:S01]  /*f370*/  FFMA.FTZ R11, R40, R36, R11 ;  /* 0x00000024280b7223 */ /* 0x000fe2000001000b */
[----:B------:R-:W-:-:S02]  /*f380*/  HADD2.F32 R12, -RZ, R23.H1_H1 ;  /* 0x30000017ff0c7230 */ /* 0x000fc40000004100 */
[-C--:B------:R-:W-:Y:S01]  /*f390*/  FFMA.FTZ R39, R10, R36.reuse, R39 ;  /* 0x000000240a277223 */ /* 0x080fe20000010027 */
[----:B------:R-:W-:Y:S02]  /*f3a0*/  HADD2.F32 R10, -RZ, R21.H1_H1 ;  /* 0x30000015ff0a7230 */ /* 0x000fe40000004100 */
[----:B------:R-:W-:Y:S01]  /*f3b0*/  FFMA.FTZ R35, R34, R36, R35 ;  /* 0x0000002422237223 */ /* 0x000fe20000010023 */
[----:B------:R-:W-:Y:S02]  /*f3c0*/  HADD2.F32 R40, -RZ, R25.H1_H1 ;  /* 0x30000019ff287230 */ /* 0x000fe40000004100 */
[-C--:B------:R-:W-:Y:S01]  /*f3d0*/  FFMA.FTZ R37, R0, R38.reuse, R37 ;  /* 0x0000002600257223 */ /* 0x080fe20000010025 */
[-C--:B------:R-:W-:Y:S01]  /*f3e0*/  FFMA.FTZ R11, R12, R38.reuse, R11 ;  /* 0x000000260c0b7223 */ /* 0x080fe2000001000b */
[----:B-1----:R-:W-:Y:S02]  /*f3f0*/  HADD2.F32 R0, -RZ, R16.H0_H0 ;  /* 0x20000010ff007230 */ /* 0x002fe40000004100 */
[----:B------:R-:W-:Y:S01]  /*f400*/  FFMA.FTZ R39, R10, R38, R39 ;  /* 0x000000260a277223 */ /* 0x000fe20000010027 */
[----:B------:R-:W-:-:S02]  /*f410*/  HADD2.F32 R12, -RZ, R26.H0_H0 ;  /* 0x2000001aff0c7230 */ /* 0x000fc40000004100 */
[----:B------:R-:W-:Y:S01]  /*f420*/  FFMA.FTZ R35, R40, R38, R35 ;  /* 0x0000002628237223 */ /* 0x000fe20000010023 */
[----:B------:R-:W-:Y:S02]  /*f430*/  HADD2.F32 R36, -RZ, R28.H0_H0 ;  /* 0x2000001cff247230 */ /* 0x000fe40000004100 */
[----:B------:R-:W-:Y:S02]  /*f440*/  HADD2.F32 R16, -RZ, R16.H1_H1 ;  /* 0x30000010ff107230 */ /* 0x000fe40000004100 */
[-C--:B------:R-:W-:Y:S01]  /*f450*/  FFMA.FTZ R37, R12, R0.reuse, R37 ;  /* 0x000000000c257223 */ /* 0x080fe20000010025 */
[----:B------:R-:W-:Y:S02]  /*f460*/  HADD2.F32 R38, -RZ, R30.H0_H0 ;  /* 0x2000001eff267230 */ /* 0x000fe40000004100 */
[----:B------:R-:W-:Y:S01]  /*f470*/  FFMA.FTZ R39, R36, R0, R39 ;  /* 0x0000000024277223 */ /* 0x000fe20000010027 */
[----:B------:R-:W-:Y:S02]  /*f480*/  HADD2.F32 R34, -RZ, R26.H1_H1 ;  /* 0x3000001aff227230 */ /* 0x000fe40000004100 */
[----:B------:R-:W-:-:S02]  /*f490*/  HADD2.F32 R40, -RZ, R32.H0_H0 ;  /* 0x20000020ff287230 */ /* 0x000fc40000004100 */
[----:B------:R-:W-:Y:S01]  /*f4a0*/  FFMA.FTZ R11, R38, R0, R11 ;  /* 0x00000000260b7223 */ /* 0x000fe2000001000b */
[----:B------:R-:W-:Y:S02]  /*f4b0*/  HADD2.F32 R12, -RZ, R28.H1_H1 ;  /* 0x3000001cff0c7230 */ /* 0x000fe40000004100 */
[----:B------:R-:W-:Y:S01]  /*f4c0*/  FFMA.FTZ R37, R34, R16, R37 ;  /* 0x0000001022257223 */ /* 0x000fe20000010025 */
[----:B------:R-:W-:Y:S02]  /*f4d0*/  HADD2.F32 R10, -RZ, R17.H0_H0 ;  /* 0x20000011ff0a7230 */ /* 0x000fe40000004100 */
[----:B------:R-:W-:Y:S01]  /*f4e0*/  FFMA.FTZ R35, R40, R0, R35 ;  /* 0x0000000028237223 */ /* 0x000fe20000010023 */
[----:B------:R-:W-:Y:S02]  /*f4f0*/  HADD2.F32 R36, -RZ, R30.H1_H1 ;  /* 0x3000001eff247230 */ /* 0x000fe40000004100 */
[----:B------:R-:W-:Y:S01]  /*f500*/  FFMA.FTZ R39, R12, R16, R39 ;  /* 0x000000100c277223 */ /* 0x000fe20000010027 */
[----:B------:R-:W-:-:S02]  /*f510*/  HADD2.F32 R38, -RZ, R32.H1_H1 ;  /* 0x30000020ff267230 */ /* 0x000fc40000004100 */
[----:B------:R-:W-:Y:S02]  /*f520*/  HADD2.F32 R34, -RZ, R29.H0_H0 ;  /* 0x2000001dff227230 */ /* 0x000fe40000004100 */
[-C--:B------:R-:W-:Y:S01]  /*f530*/  FFMA.FTZ R11, R36, R16.reuse, R11 ;  /* 0x00000010240b7223 */ /* 0x080fe2000001000b */
[----:B------:R-:W-:Y:S02]  /*f540*/  HADD2.F32 R0, -RZ, R27.H0_H0 ;  /* 0x2000001bff007230 */ /* 0x000fe40000004100 */
[----:B------:R-:W-:Y:S01]  /*f550*/  FFMA.FTZ R35, R38, R16, R35 ;  /* 0x0000001026237223 */ /* 0x000fe20000010023 */
[----:B------:R-:W-:Y:S02]  /*f560*/  HADD2.F32 R17, -RZ, R17.H1_H1 ;  /* 0x30000011ff117230 */ /* 0x000fe40000004100 */
[-C--:B------:R-:W-:Y:S01]  /*f570*/  FFMA.FTZ R12, R34, R10.reuse, R39 ;  /* 0x0000000a220c7223 */ /* 0x080fe20000010027 */
[----:B------:R-:W-:Y:S02]  /*f580*/  HADD2.F32 R16, -RZ, R31.H0_H0 ;  /* 0x2000001fff107230 */ /* 0x000fe40000004100 */
[----:B------:R-:W-:Y:S01]  /*f590*/  FFMA.FTZ R0, R0, R10, R37 ;  /* 0x0000000a00007223 */ /* 0x000fe20000010025 */
[----:B------:R-:W-:-:S02]  /*f5a0*/  HADD2.F32 R39, -RZ, R29.H1_H1 ;  /* 0x3000001dff277230 */ /* 0x000fc40000004100 */
[----:B------:R-:W-:Y:S02]  /*f5b0*/  HADD2.F32 R34, -RZ, R33.H0_H0 ;  /* 0x20000021ff227230 */ /* 0x000fe40000004100 */
[-C--:B------:R-:W-:Y:S01]  /*f5c0*/  FFMA.FTZ R16, R16, R10.reuse, R11 ;  /* 0x0000000a10107223 */ /* 0x080fe2000001000b */
[----:B------:R-:W-:Y:S02]  /*f5d0*/  HADD2.F32 R37, -RZ, R27.H1_H1 ;  /* 0x3000001bff257230 */ /* 0x000fe40000004100 */
[-C--:B------:R-:W-:Y:S01]  /*f5e0*/  FFMA.FTZ R12, R39, R17.reuse, R12 ;  /* 0x00000011270c7223 */ /* 0x080fe2000001000c */
[----:B------:R-:W-:Y:S02]  /*f5f0*/  HADD2.F32 R39, -RZ, R33.H1_H1 ;  /* 0x30000021ff277230 */ /* 0x000fe40000004100 */
[----:B------:R-:W-:Y:S01]  /*f600*/  FFMA.FTZ R10, R34, R10, R35 ;  /* 0x0000000a220a7223 */ /* 0x000fe20000010023 */
[--C-:B------:R-:W-:Y:S02]  /*f610*/  HADD2.F32 R11, -RZ, R86.reuse.H0_H0 ;  /* 0x20000056ff0b7230 */ /* 0x100fe40000004100 */
[----:B------:R-:W-:Y:S01]  /*f620*/  FFMA.FTZ R0, R37, R17, R0 ;  /* 0x0000001125007223 */ /* 0x000fe20000010000 */
[----:B------:R-:W-:-:S02]  /*f630*/  HADD2.F32 R35, -RZ, R86.H1_H1 ;  /* 0x30000056ff237230 */ /* 0x000fc40000004100 */
[-C--:B------:R-:W-:Y:S01]  /*f640*/  FFMA.FTZ R16, R41, R17.reuse, R16 ;  /* 0x0000001129107223 */ /* 0x080fe20000010010 */
[--C-:B------:R-:W-:Y:S02]  /*f650*/  HADD2.F32 R37, -RZ, R85.reuse.H0_H0 ;  /* 0x20000055ff257230 */ /* 0x100fe40000004100 */
[----:B------:R-:W-:Y:S01]  /*f660*/  FFMA.FTZ R10, R39, R17, R10 ;  /* 0x00000011270a7223 */ /* 0x000fe2000001000a */
[----:B------:R-:W-:Y:S02]  /*f670*/  HADD2.F32 R41, -RZ, R85.H1_H1 ;  /* 0x30000055ff297230 */ /* 0x000fe40000004100 */
[----:B------:R-:W-:Y:S01]  /*f680*/  FMUL.FTZ R0, R11, R0 ;  /* 0x000000000b007220 */ /* 0x000fe20000410000 */
[----:B------:R-:W-:Y:S01]  /*f690*/  FMUL.FTZ R12, R35, R12 ;  /* 0x0000000c230c7220 */ /* 0x000fe20000410000 */
[----:B------:R-:W-:Y:S01]  /*f6a0*/  FMUL.FTZ R16, R37, R16 ;  /* 0x0000001025107220 */ /* 0x000fe20000410000 */
[----:B------:R-:W-:Y:S02]  /*f6b0*/  FMUL.FTZ R10, R41, R10 ;  /* 0x0000000a290a7220 */ /* 0x000fe40000410000 */
[----:B------:R-:W-:-:S02]  /*f6c0*/  F2FP.F16.F32.PACK_AB R0, RZ, R0 ;  /* 0x00000000ff00723e */ /* 0x000fc400000000ff */
[----:B------:R-:W-:Y:S02]  /*f6d0*/  F2FP.F16.F32.PACK_AB R12, RZ, R12 ;  /* 0x0000000cff0c723e */ /* 0x000fe400000000ff */
[----:B------:R-:W-:Y:S02]  /*f6e0*/  F2FP.F16.F32.PACK_AB R16, RZ, R16 ;  /* 0x00000010ff10723e */ /* 0x000fe400000000ff */
[----:B------:R-:W-:Y:S02]  /*f6f0*/  F2FP.F16.F32.PACK_AB R10, RZ, R10 ;  /* 0x0000000aff0a723e */ /* 0x000fe400000000ff */
[----:B------:R-:W-:Y:S02]  /*f700*/  PRMT R0, R0, 0x5410, R12 ;  /* 0x0000541000007816 */ /* 0x000fe4000000000c */
[----:B------:R-:W-:-:S04]  /*f710*/  PRMT R16, R16, 0x5410, R10 ;  /* 0x0000541010107816 */ /* 0x000fc8000000000a */
[----:B------:R-:W-:Y:S01]  /*f720*/  HFMA2.MMA R7, R0, 1, 1, R7 ;  /* 0x3c003c0000077835 */ /* 0x000fe20000000007 */
[----:B------:R-:W-:-:S10]  /*f730*/  HADD2 R6, R16, R6 ;  /* 0x0000000610067230 */ /* 0x000fd40000000000 */
.L_x_59:
[----:B------:R-:W-:Y:S05]  /*f740*/  @!P5 BRA `(.L_x_58) ;  /* 0x0000000800e0d947 */ /* 0x000fea0003800000 */
[----:B------:R-:W-:-:S04]  /*f750*/  PRMT R0, R93, 0x9910, RZ ;  /* 0x000099105d007816 */ /* 0x000fc800000000ff */
        /* <DEDUP_REMOVED lines=92> */
.L_x_60:
[----:B------:R-:W-:Y:S05]  /*fd20*/  @P0 BRA `(.L_x_58) ;  /* 0x0000000400680947 */ /* 0x000fea0003800000 */
        /* <DEDUP_REMOVED lines=10> */
[----:B------:R-:W-:Y:S02]  /*fdd0*/  HADD2.F32 R34, -RZ, R10.H1_H1 ;  /* 0x3000000aff227230 */ /* 0x000fe40000004100 */
[--C-:B------:R-:W-:Y:S02]  /*fde0*/  HADD2.F32 R11, -RZ, R22.reuse.H0_H0 ;  /* 0x20000016ff0b7230 */ /* 0x100fe40000004100 */
[----:B------:R-:W-:Y:S02]  /*fdf0*/  HADD2.F32 R10, -RZ, R19.H0_H0 ;  /* 0x20000013ff0a7230 */ /* 0x000fe40000004100 */
[----:B------:R-:W-:Y:S01]  /*fe00*/  FFMA.FTZ R19, R0, R35, RZ ;  /* 0x0000002300137223 */ /* 0x000fe200000100ff */
[----:B------:R-:W-:-:S02]  /*fe10*/  HADD2.F32 R22, -RZ, R22.H1_H1 ;  /* 0x30000016ff167230 */ /* 0x000fc40000004100 */
[-C--:B------:R-:W-:Y:S01]  /*fe20*/  FFMA.FTZ R11, R11, R35.reuse, RZ ;  /* 0x000000230b0b7223 */ /* 0x080fe200000100ff */
[----:B------:R-:W-:Y:S02]  /*fe30*/  HADD2.F32 R0, -RZ, R18.H0_H0 ;  /* 0x20000012ff007230 */ /* 0x000fe40000004100 */
[-C--:B------:R-:W-:Y:S01]  /*fe40*/  FFMA.FTZ R39, R10, R35.reuse, RZ ;  /* 0x000000230a277223 */ /* 0x080fe200000100ff */
[----:B------:R-:W-:Y:S01]  /*fe50*/  FFMA.FTZ R35, R12, R35, RZ ;  /* 0x000000230c237223 */ /* 0x000fe200000100ff */
[----:B------:R-:W-:Y:S02]  /*fe60*/  HADD2.F32 R12, -RZ, R23.H0_H0 ;  /* 0x20000017ff0c7230 */ /* 0x000fe40000004100 */
[-C--:B------:R-:W-:Y:S01]  /*fe70*/  FFMA.FTZ R11, R22, R34.reuse, R11 ;  /* 0x00000022160b7223 */ /* 0x080fe2000001000b */
[----:B------:R-:W-:Y:S02]  /*fe80*/  HADD2.F32 R10, -RZ, R21.H0_H0 ;  /* 0x20000015ff0a7230 */ /* 0x000fe40000004100 */
[-C--:B------:R-:W-:Y:S01]  /*fe90*/  FFMA.FTZ R19, R20, R34.reuse, R19 ;  /* 0x0000002214137223 */ /* 0x080fe20000010013 */
[----:B------:R-:W-:Y:S01]  /*fea0*/  FFMA.FTZ R39, R38, R34, R39 ;  /* 0x0000002226277223 */ /* 0x000fe20000010027 */
[----:B------:R-:W-:Y:S01]  /*feb0*/  FFMA.FTZ R12, R12, R36, R11 ;  /* 0x000000240c0c7223 */ /* 0x000fe2000001000b */
[----:B------:R-:W-:-:S02]  /*fec0*/  HADD2.F32 R20, -RZ, R25.H0_H0 ;  /* 0x20000019ff147230 */ /* 0x000fc40000004100 */
[----:B------:R-:W-:Y:S01]  /*fed0*/  FFMA.FTZ R35, R24, R34, R35 ;  /* 0x0000002218237223 */ /* 0x000fe20000010023 */
[----:B------:R-:W-:Y:S02]  /*fee0*/  HADD2.F32 R11, -RZ, R18.H1_H1 ;  /* 0x30000012ff0b7230 */ /* 0x000fe40000004100 */
[-C--:B------:R-:W-:Y:S01]  /*fef0*/  FFMA.FTZ R0, R0, R36.reuse, R19 ;  /* 0x0000002400007223 */ /* 0x080fe20000010013 */
[----:B------:R-:W-:Y:S02]  /*ff00*/  HADD2.F32 R21, -RZ, R21.H1_H1 ;  /* 0x30000015ff157230 */ /* 0x000fe40000004100 */
[-C--:B------:R-:W-:Y:S01]  /*ff10*/  FFMA.FTZ R10, R10, R36.reuse, R39 ;  /* 0x000000240a0a7223 */ /* 0x080fe20000010027 */
[----:B------:R-:W-:Y:S02]  /*ff20*/  HADD2.F32 R23, -RZ, R23.H1_H1 ;  /* 0x30000017ff177230 */ /* 0x000fe40000004100 */
[----:B------:R-:W-:Y:S01]  /*ff30*/  FFMA.FTZ R36, R20, R36, R35 ;  /* 0x0000002414247223 */ /* 0x000fe20000010023 */
[-C--:B------:R-:W-:Y:S01]  /*ff40*/  FFMA.FTZ R0, R11, R37.reuse, R0 ;  /* 0x000000250b007223 */ /* 0x080fe20000010000 */
[----:B------:R-:W-:Y:S01]  /*ff50*/  FFMA.FTZ R18, R21, R37, R10 ;  /* 0x0000002515127223 */ /* 0x000fe2000001000a */
[----:B-1----:R-:W-:-:S02]  /*ff60*/  HADD2.F32 R11, -RZ, R16.H0_H0 ;  /* 0x20000010ff0b7230 */ /* 0x002fc40000004100 */
[----:B------:R-:W-:Y:S01]  /*ff70*/  FFMA.FTZ R20, R23, R37, R12 ;  /* 0x0000002517147223 */ /* 0x000fe2000001000c */
[--C-:B------:R-:W-:Y:S02]  /*ff80*/  HADD2.F32 R10, -RZ, R17.reuse.H0_H0 ;  /* 0x20000011ff0a7230 */ /* 0x100fe40000004100 */
[----:B------:R-:W-:Y:S02]  /*ff90*/  HADD2.F32 R12, -RZ, R17.H1_H1 ;  /* 0x30000011ff0c7230 */ /* 0x000fe40000004100 */
[----:B------:R-:W-:Y:S02]  /*ffa0*/  HADD2.F32 R19, -RZ, R28.H0_H0 ;  /* 0x2000001cff137230 */ /* 0x000fe40000004100 */
[----:B------:R-:W-:Y:S02]  /*ffb0*/  HADD2.F32 R17, -RZ, R26.H0_H0 ;  /* 0x2000001aff117230 */ /* 0x000fe40000004100 */
[----:B------:R-:W-:Y:S02]  /*ffc0*/  HADD2.F32 R25, -RZ, R25.H1_H1 ;  /* 0x30000019ff197230 */ /* 0x000fe40000004100 */
[----:B------:R-:W-:Y:S01]  /*ffd0*/  FFMA.FTZ R19, R19, R11, R18 ;  /* 0x0000000b13137223 */ /* 0x000fe20000010012 */
[----:B------:R-:W-:-:S02]  /*ffe0*/  HADD2.F32 R16, -RZ, R16.H1_H1 ;  /* 0x30000010ff107230 */ /* 0x000fc40000004100 */
[----:B------:R-:W-:Y:S01]  /*fff0*/  FFMA.FTZ R17, R17, R11, R0 ;  /* 0x0000000b11117223 */ /* 0x000fe20000010000 */
[----:B------:R-:W-:Y:S02]  /*10000*/  HADD2.F32 R28, -RZ, R28.H1_H1 ;  /* 0x3000001cff1c7230 */ /* 0x000fe40000004100 */
[----:B------:R-:W-:Y:S01]  /*10010*/  FFMA.FTZ R36, R25, R37, R36 ;  /* 0x0000002519247223 */ /* 0x000fe20000010024 */
[----:B------:R-:W-:Y:S02]  /*10020*/  HADD2.F32 R26, -RZ, R26.H1_H1 ;  /* 0x3000001aff1a7230 */ /* 0x000fe40000004100 */
        /* <DEDUP_REMOVED lines=8> */
[----:B------:R-:W-:Y:S02]  /*100b0*/  HADD2.F32 R30, -RZ, R30.H1_H1 ;  /* 0x3000001eff1e7230 */ /* 0x000fe40000004100 */
[-C--:B------:R-:W-:Y:S01]  /*100c0*/  FFMA.FTZ R19, R18, R10.reuse, R19 ;  /* 0x0000000a12137223 */ /* 0x080fe20000010013 */
[----:B------:R-:W-:Y:S02]  /*100d0*/  HADD2.F32 R32, -RZ, R32.H1_H1 ;  /* 0x30000020ff207230 */ /* 0x000fe40000004100 */
        /* <DEDUP_REMOVED lines=9> */
[----:B------:R-:W-:-:S02]  /*10170*/  HADD2.F32 R20, -RZ, R31.H1_H1 ;  /* 0x3000001fff147230 */ /* 0x000fc40000004100 */
[-C--:B------:R-:W-:Y:S01]  /*10180*/  FFMA.FTZ R17, R0, R12.reuse, R17 ;  /* 0x0000000c00117223 */ /* 0x080fe20000010011 */
[----:B------:R-:W-:Y:S02]  /*10190*/  HADD2.F32 R18, -RZ, R33.H1_H1 ;  /* 0x30000021ff127230 */ /* 0x000fe40000004100 */
        /* <DEDUP_REMOVED lines=19> */
.L_x_58:
[----:B------:R-:W0:Y:S02]  /*102d0*/  LDC R19, c[0x0][0x23c] ;  /* 0x00008f00ff137b82 */ /* 0x000e240000000800 */
[----:B0-----:R-:W-:-:S05]  /*102e0*/  IMAD.WIDE R16, R19, 0x4, R14 ;  /* 0x0000000413107825 */ /* 0x001fca00078e020e */
[----:B------:R-:W2:Y:S02]  /*102f0*/  LDG.E.128.CONSTANT R20, desc[UR6][R16.64] ;  /* 0x0000000610147981 */ /* 0x000ea4000c1e9d00 */
[C---:B--2---:R-:W-:Y:S02]  /*10300*/  LOP3.LUT R0, R20.reuse, 0xf000f, RZ, 0xc0, !PT ;  /* 0x000f000f14007812 */ /* 0x044fe400078ec0ff */
[----:B------:R-:W-:Y:S02]  /*10310*/  LOP3.LUT R10, R20, 0xf000f0, RZ, 0xc0, !PT ;  /* 0x00f000f0140a7812 */ /* 0x000fe400078ec0ff */
[C---:B------:R-:W-:Y:S02]  /*10320*/  LOP3.LUT R12, R21.reuse, 0xf000f, RZ, 0xc0, !PT ;  /* 0x000f000f150c7812 */ /* 0x040fe400078ec0ff */
[----:B------:R-:W-:Y:S02]  /*10330*/  LOP3.LUT R18, R21, 0xf000f0, RZ, 0xc0, !PT ;  /* 0x00f000f015127812 */ /* 0x000fe400078ec0ff */
[----:B------:R-:W-:-:S02]  /*10340*/  LOP3.LUT R25, R22, 0xf000f, RZ, 0xc0, !PT ;  /* 0x000f000f16197812 */ /* 0x000fc400078ec0ff */
[----:B------:R-:W-:Y:S02]  /*10350*/  LOP3.LUT R26, R22, 0xf000f0, RZ, 0xc0, !PT ;  /* 0x00f000f0161a7812 */ /* 0x000fe400078ec0ff */
[----:B------:R-:W-:Y:S02]  /*10360*/  SHF.R.U32.HI R20, RZ, 0x8, R20 ;  /* 0x00000008ff147819 */ /* 0x000fe40000011614 */
[----:B------:R-:W-:Y:S02]  /*10370*/  SHF.R.U32.HI R21, RZ, 0x8, R21 ;  /* 0x00000008ff157819 */ /* 0x000fe40000011615 */
[----:B------:R-:W-:Y:S02]  /*10380*/  SHF.R.U32.HI R22, RZ, 0x8, R22 ;  /* 0x00000008ff167819 */ /* 0x000fe40000011616 */
[----:B------:R-:W-:Y:S02]  /*10390*/  SHF.R.U32.HI R29, RZ, 0x8, R23 ;  /* 0x00000008ff1d7819 */ /* 0x000fe40000011617 */
[----:B------:R-:W-:-:S02]  /*103a0*/  LOP3.LUT R27, R23, 0xf000f, RZ, 0xc0, !PT ;  /* 0x000f000f171b7812 */ /* 0x000fc400078ec0ff */
[----:B------:R-:W-:Y:S02]  /*103b0*/  LOP3.LUT R28, R23, 0xf000f0, RZ, 0xc0, !PT ;  /* 0x00f000f0171c7812 */ /* 0x000fe400078ec0ff */
[----:B------:R-:W-:Y:S02]  /*103c0*/  LOP3.LUT R24, R18, 0x64006400, RZ, 0xfc, !PT ;  /* 0x6400640012187812 */ /* 0x000fe400078efcff */
[----:B------:R-:W-:Y:S02]  /*103d0*/  LOP3.LUT R11, R20, 0xf000f, RZ, 0xc0, !PT ;  /* 0x000f000f140b7812 */ /* 0x000fe400078ec0ff */
[----:B------:R-:W-:Y:S01]  /*103e0*/  LOP3.LUT R18, R21, 0xf000f, RZ, 0xc0, !PT ;  /* 0x000f000f15127812 */ /* 0x000fe200078ec0ff */
[----:B------:R-:W-:Y:S01]  /*103f0*/  HFMA2 R24, R24, R13.H0_H0, -72, -72 ;  /* 0xd480d48018187431 */ /* 0x000fe2000004000d */
        /* <DEDUP_REMOVED lines=21> */
[----:B------:R-:W-:-:S02]  /*10550*/  LOP3.LUT R32, R21, 0x64006400, RZ, 0xfc, !PT ;  /* 0x6400640015207812 */ /* 0x000fc400078efcff */
[----:B------:R-:W-:Y:S01]  /*10560*/  LOP3.LUT R33, R23, 0x64006400, RZ, 0xfc, !PT ;  /* 0x6400640017217812 */ /* 0x000fe200078efcff */
[----:B------:R-:W-:Y:S01]  /*10570*/  HADD2 R23, R0, -1032, -1032 ;  /* 0xe408e40800177430 */ /* 0x000fe20000000000 */
[----:B------:R-:W-:Y:S01]  /*10580*/  LOP3.LUT R34, R22, 0x64006400, RZ, 0xfc, !PT ;  /* 0x6400640016227812 */ /* 0x000fe200078efcff */
[----:B------:R-:W-:Y:S01]  /*10590*/  HADD2 R22, R12, -1032, -1032 ;  /* 0xe408e4080c167430 */ /* 0x000fe20000000000 */
[----:B------:R-:W-:Y:S01]  /*105a0*/  LOP3.LUT R35, R30, 0x64006400, RZ, 0xfc, !PT ;  /* 0x640064001e237812 */ /* 0x000fe200078efcff */
[-C--:B------:R-:W-:Y:S01]  /*105b0*/  HFMA2 R30, R20, R13.reuse.H0_H0, -72, -72 ;  /* 0xd480d480141e7431 */ /* 0x080fe2000004000d */
[----:B------:R-:W-:Y:S01]  /*105c0*/  LOP3.LUT R36, R29, 0x64006400, RZ, 0xfc, !PT ;  /* 0x640064001d247812 */ /* 0x000fe200078efcff */
[----:B------:R-:W-:Y:S02]  /*105d0*/  HADD2 R29, R11, -1032, -1032 ;  /* 0xe408e4080b1d7430 */ /* 0x000fe40000000000 */
[----:B------:R-:W-:Y:S02]  /*105e0*/  HADD2 R31, R31, -1032, -1032 ;  /* 0xe408e4081f1f7430 */ /* 0x000fe40000000000 */
[----:B------:R-:W-:-:S02]  /*105f0*/  HFMA2 R32, R32, R13.H0_H0, -72, -72 ;  /* 0xd480d48020207431 */ /* 0x000fc4000004000d */
[----:B------:R-:W-:Y:S02]  /*10600*/  HADD2 R33, R33, -1032, -1032 ;  /* 0xe408e40821217430 */ /* 0x000fe40000000000 */
[-C--:B------:R-:W-:Y:S02]  /*10610*/  HFMA2 R34, R34, R13.reuse.H0_H0, -72, -72 ;  /* 0xd480d48022227431 */ /* 0x080fe4000004000d */
[----:B------:R-:W-:Y:S02]  /*10620*/  HADD2 R35, R35, -1032, -1032 ;  /* 0xe408e40823237430 */ /* 0x000fe40000000000 */
[----:B------:R-:W-:Y:S01]  /*10630*/  HFMA2 R36, R36, R13.H0_H0, -72, -72 ;  /* 0xd480d48024247431 */ /* 0x000fe2000004000d */
[----:B------:R-:W-:Y:S06]  /*10640*/  @!P2 BRA `(.L_x_61) ;  /* 0x000000040068a947 */ /* 0x000fec0003800000 */
[----:B------:R-:W0:Y:S01]  /*10650*/  LDS.64 R38, [UR4+0x10] ;  /* 0x00001004ff267984 */ /* 0x000e220008000a00 */
[--C-:B------:R-:W-:Y:S02]  /*10660*/  HADD2.F32 R42, -RZ, R22.reuse.H0_H0 ;  /* 0x20000016ff2a7230 */ /* 0x100fe40000004100 */
[----:B------:R-:W-:Y:S01]  /*10670*/  HADD2.F32 R0, -RZ, R23.H0_H0 ;  /* 0x20000017ff007230 */ /* 0x000fe20000004100 */
[----:B------:R-:W1:Y:S01]  /*10680*/  LDS.64 R20, [UR4+0x18] ;  /* 0x00001804ff147984 */ /* 0x000e620008000a00 */
[----:B------:R-:W-:Y:S02]  /*10690*/  HADD2.F32 R41, -RZ, R22.H1_H1 ;  /* 0x30000016ff297230 */ /* 0x000fe40000004100 */
[----:B------:R-:W-:Y:S02]  /*106a0*/  HADD2.F32 R10, -RZ, R25.H0_H0 ;  /* 0x20000019ff0a7230 */ /* 0x000fe40000004100 */
[----:B------:R-:W-:Y:S02]  /*106b0*/  HADD2.F32 R12, -RZ, R27.H0_H0 ;  /* 0x2000001bff0c7230 */ /* 0x000fe40000004100 */
[----:B------:R-:W-:-:S02]  /*106c0*/  HADD2.F32 R37, -RZ, R23.H1_H1 ;  /* 0x30000017ff257230 */ /* 0x000fc40000004100 */
[--C-:B0-----:R-:W-:Y:S02]  /*106d0*/  HADD2.F32 R11, -RZ, R38.reuse.H0_H0 ;  /* 0x20000026ff0b7230 */ /* 0x101fe40000004100 */
[----:B------:R-:W-:Y:S02]  /*106e0*/  HADD2.F32 R38, -RZ, R38.H1_H1 ;  /* 0x30000026ff267230 */ /* 0x000fe40000004100 */
[----:B------:R-:W-:Y:S02]  /*106f0*/  HADD2.F32 R40, -RZ, R39.H0_H0 ;  /* 0x20000027ff287230 */ /* 0x000fe40000004100 */
[C---:B------:R-:W-:Y:S01]  /*10700*/  FFMA.FTZ R43, R11.reuse, R42, RZ ;  /* 0x0000002a0b2b7223 */ /* 0x040fe200000100ff */
[----:B------:R-:W-:Y:S01]  /*10710*/  FFMA.FTZ R0, R0, R11, RZ ;  /* 0x0000000b00007223 */ /* 0x000fe200000100ff */
[C---:B------:R-:W-:Y:S01]  /*10720*/  FFMA.FTZ R45, R11.reuse, R10, RZ ;  /* 0x0000000a0b2d7223 */ /* 0x040fe200000100ff */
[----:B------:R-:W-:Y:S01]  /*10730*/  FFMA.FTZ R12, R11, R12, RZ ;  /* 0x0000000c0b0c7223 */ /* 0x000fe200000100ff */
[----:B------:R-:W-:Y:S01]  /*10740*/  FFMA.FTZ R41, R38, R41, R43 ;  /* 0x0000002926297223 */ /* 0x000fe2000001002b */
[----:B------:R-:W-:-:S02]  /*10750*/  HADD2.F32 R43, -RZ, R27.H1_H1 ;  /* 0x3000001bff2b7230 */ /* 0x000fc40000004100 */
[----:B------:R-:W-:Y:S01]  /*10760*/  FFMA.FTZ R0, R37, R38, R0 ;  /* 0x0000002625007223 */ /* 0x000fe20000010000 */
[----:B------:R-:W-:Y:S02]  /*10770*/  HADD2.F32 R10, -RZ, R24.H0_H0 ;  /* 0x20000018ff0a7230 */ /* 0x000fe40000004100 */
[----:B------:R-:W-:Y:S02]  /*10780*/  HADD2.F32 R11, -RZ, R18.H0_H0 ;  /* 0x20000012ff0b7230 */ /* 0x000fe40000004100 */
[----:B------:R-:W-:Y:S01]  /*10790*/  FFMA.FTZ R43, R38, R43, R12 ;  /* 0x0000002b262b7223 */ /* 0x000fe2000001000c */
[----:B------:R-:W-:Y:S02]  /*107a0*/  HADD2.F32 R37, -RZ, R25.H1_H1 ;  /* 0x30000019ff257230 */ /* 0x000fe40000004100 */
[----:B------:R-:W-:Y:S01]  /*107b0*/  FFMA.FTZ R12, R40, R10, R41 ;  /* 0x0000000a280c7223 */ /* 0x000fe20000010029 */
[----:B------:R-:W-:Y:S02]  /*107c0*/  HADD2.F32 R41, -RZ, R28.H0_H0 ;  /* 0x2000001cff297230 */ /* 0x000fe40000004100 */
[----:B------:R-:W-:Y:S01]  /*107d0*/  FFMA.FTZ R11, R11, R40, R0 ;  /* 0x000000280b0b7223 */ /* 0x000fe20000010000 */
[----:B------:R-:W-:-:S02]  /*107e0*/  HADD2.F32 R39, -RZ, R39.H1_H1 ;  /* 0x30000027ff277230 */ /* 0x000fc40000004100 */
[----:B------:R-:W-:Y:S01]  /*107f0*/  FFMA.FTZ R37, R38, R37, R45 ;  /* 0x0000002526257223 */ /* 0x000fe2000001002d */
[----:B------:R-:W-:Y:S02]  /*10800*/  HADD2.F32 R42, -RZ, R26.H0_H0 ;  /* 0x2000001aff2a7230 */ /* 0x000fe40000004100 */
[C---:B------:R-:W-:Y:S01]  /*10810*/  FFMA.FTZ R45, R40.reuse, R41, R43 ;  /* 0x00000029282d7223 */ /* 0x040fe2000001002b */
[----:B------:R-:W-:Y:S02]  /*10820*/  HADD2.F32 R0, -RZ, R18.H1_H1 ;  /* 0x30000012ff007230 */ /* 0x000fe40000004100 */
[----:B------:R-:W-:Y:S02]  /*10830*/  HADD2.F32 R10, -RZ, R24.H1_H1 ;  /* 0x30000018ff0a7230 */ /* 0x000fe40000004100 */
[----:B------:R-:W-:Y:S01]  /*10840*/  FFMA.FTZ R37, R40, R42, R37 ;  /* 0x0000002a28257223 */ /* 0x000fe20000010025 */
[----:B------:R-:W-:Y:S02]  /*10850*/  HADD2.F32 R38, -RZ, R26.H1_H1 ;  /* 0x3000001aff267230 */ /* 0x000fe40000004100 */
[----:B------:R-:W-:Y:S01]  /*10860*/  FFMA.FTZ R0, R0, R39, R11 ;  /* 0x0000002700007223 */ /* 0x000fe2000001000b */
[----:B------:R-:W-:-:S02]  /*10870*/  HADD2.F32 R42, -RZ, R28.H1_H1 ;  /* 0x3000001cff2a7230 */ /* 0x000fc40000004100 */
[C---:B------:R-:W-:Y:S01]  /*10880*/  FFMA.FTZ R41, R39.reuse, R10, R12 ;  /* 0x0000000a27297223 */ /* 0x040fe2000001000c */
[--C-:B-1----:R-:W-:Y:S02]  /*10890*/  HADD2.F32 R12, -RZ, R20.reuse.H0_H0 ;  /* 0x20000014ff0c7230 */ /* 0x102fe40000004100 */
[C---:B------:R-:W-:Y:S01]  /*108a0*/  FFMA.FTZ R43, R39.reuse, R38, R37 ;  /* 0x00000026272b7223 */ /* 0x040fe20000010025 */
[----:B------:R-:W-:Y:S02]  /*108b0*/  HADD2.F32 R11, -RZ, R29.H0_H0 ;  /* 0x2000001dff0b7230 */ /* 0x000fe40000004100 */
[----:B------:R-:W-:Y:S01]  /*108c0*/  FFMA.FTZ R45, R39, R42, R45 ;  /* 0x0000002a272d7223 */ /* 0x000fe2000001002d */
[----:B------:R-:W-:Y:S02]  /*108d0*/  HADD2.F32 R37, -RZ, R20.H1_H1 ;  /* 0x30000014ff257230 */ /* 0x000fe40000004100 */
[----:B------:R-:W-:Y:S02]  /*108e0*/  HADD2.F32 R38, -RZ, R31.H0_H0 ;  /* 0x2000001fff267230 */ /* 0x000fe40000004100 */
[----:B------:R-:W-:Y:S01]  /*108f0*/  FFMA.FTZ R11, R11, R12, R0 ;  /* 0x0000000c0b0b7223 */ /* 0x000fe20000010000 */
[----:B------:R-:W-:-:S02]  /*10900*/  HADD2.F32 R10, -RZ, R29.H1_H1 ;  /* 0x3000001dff0a7230 */ /* 0x000fc40000004100 */
[----:B------:R-:W-:Y:S02]  /*10910*/  HADD2.F32 R40, -RZ, R33.H0_H0 ;  /* 0x20000021ff287230 */ /* 0x000fe40000004100 */
[----:B------:R-:W-:Y:S01]  /*10920*/  FFMA.FTZ R38, R12, R38, R41 ;  /* 0x000000260c267223 */ /* 0x000fe20000010029 */
[----:B------:R-:W-:Y:S02]  /*10930*/  HADD2.F32 R42, -RZ, R35.H0_H0 ;  /* 0x20000023ff2a7230 */ /* 0x000fe40000004100 */
[----:B------:R-:W-:Y:S01]  /*10940*/  FFMA.FTZ R10, R10, R37, R11 ;  /* 0x000000250a0a7223 */ /* 0x000fe2000001000b */
[----:B------:R-:W-:Y:S02]  /*10950*/  HADD2.F32 R0, -RZ, R31.H1_H1 ;  /* 0x3000001fff007230 */ /* 0x000fe40000004100 */
[C---:B------:R-:W-:Y:S01]  /*10960*/  FFMA.FTZ R43, R12.reuse, R40, R43 ;  /* 0x000000280c2b7223 */ /* 0x040fe2000001002b */
[----:B------:R-:W-:Y:S02]  /*10970*/  HADD2.F32 R20, -RZ, R21.H0_H0 ;  /* 0x20000015ff147230 */ /* 0x000fe40000004100 */
[----:B------:R-:W-:Y:S01]  /*10980*/  FFMA.FTZ R45, R12, R42, R45 ;  /* 0x0000002a0c2d7223 */ /* 0x000fe2000001002d */
[----:B------:R-:W-:-:S02]  /*10990*/  HADD2.F32 R11, -RZ, R30.H0_H0 ;  /* 0x2000001eff0b7230 */ /* 0x000fc40000004100 */
[----:B------:R-:W-:Y:S01]  /*109a0*/  FFMA.FTZ R39, R37, R0, R38 ;  /* 0x0000000025277223 */ /* 0x000fe20000010026 */
[----:B------:R-:W-:Y:S02]  /*109b0*/  HADD2.F32 R40, -RZ, R33.H1_H1 ;  /* 0x30000021ff287230 */ /* 0x000fe40000004100 */
[----:B------:R-:W-:Y:S02]  /*109c0*/  HADD2.F32 R42, -RZ, R35.H1_H1 ;  /* 0x30000023ff2a7230 */ /* 0x000fe40000004100 */
[----:B------:R-:W-:Y:S01]  /*109d0*/  FFMA.FTZ R11, R11, R20, R10 ;  /* 0x000000140b0b7223 */ /* 0x000fe2000001000a */
[--C-:B------:R-:W-:Y:S02]  /*109e0*/  HADD2.F32 R12, -RZ, R32.reuse.H0_H0 ;  /* 0x20000020ff0c7230 */ /* 0x100fe40000004100 */
[C---:B------:R-:W-:Y:S01]  /*109f0*/  FFMA.FTZ R43, R37.reuse, R40, R43 ;  /* 0x00000028252b7223 */ /* 0x040fe2000001002b */
[----:B------:R-:W-:Y:S02]  /*10a00*/  HADD2.F32 R21, -RZ, R21.H1_H1 ;  /* 0x30000015ff157230 */ /* 0x000fe40000004100 */
[----:B------:R-:W-:Y:S01]  /*10a10*/  FFMA.FTZ R45, R37, R42, R45 ;  /* 0x0000002a252d7223 */ /* 0x000fe2000001002d */
[----:B------:R-:W-:-:S02]  /*10a20*/  HADD2.F32 R10, -RZ, R32.H1_H1 ;  /* 0x30000020ff0a7230 */ /* 0x000fc40000004100 */
[----:B------:R-:W-:Y:S01]  /*10a30*/  FFMA.FTZ R12, R20, R12, R39 ;  /* 0x0000000c140c7223 */ /* 0x000fe20000010027 */
[----:B------:R-:W-:Y:S02]  /*10a40*/  HADD2.F32 R0, -RZ, R30.H1_H1 ;  /* 0x3000001eff007230 */ /* 0x000fe40000004100 */
[----:B------:R-:W-:Y:S02]  /*10a50*/  HADD2.F32 R37, -RZ, R34.H0_H0 ;  /* 0x20000022ff257230 */ /* 0x000fe40000004100 */
[----:B------:R-:W-:Y:S01]  /*10a60*/  FFMA.FTZ R10, R21, R10, R12 ;  /* 0x0000000a150a7223 */ /* 0x000fe2000001000c */
[----:B------:R-:W-:Y:S02]  /*10a70*/  HADD2.F32 R40, -RZ, R36.H0_H0 ;  /* 0x20000024ff287230 */ /* 0x000fe40000004100 */
[----:B------:R-:W-:Y:S01]  /*10a80*/  FFMA.FTZ R0, R0, R21, R11 ;  /* 0x0000001500007223 */ /* 0x000fe2000001000b */
[----:B------:R-:W-:Y:S02]  /*10a90*/  HADD2.F32 R38, -RZ, R34.H1_H1 ;  /* 0x30000022ff267230 */ /* 0x000fe40000004100 */
[----:B------:R-:W-:Y:S01]  /*10aa0*/  FFMA.FTZ R37, R20, R37, R43 ;  /* 0x0000002514257223 */ /* 0x000fe2000001002b */
[----:B------:R-:W-:-:S02]  /*10ab0*/  HADD2.F32 R12, -RZ, R36.H1_H1 ;  /* 0x30000024ff0c7230 */ /* 0x000fc40000004100 */
[----:B------:R-:W-:Y:S01]  /*10ac0*/  FFMA.FTZ R40, R20, R40, R45 ;  /* 0x0000002814287223 */ /* 0x000fe2000001002d */
[--C-:B------:R-:W-:Y:S02]  /*10ad0*/  HADD2.F32 R11, -RZ, R86.reuse.H0_H0 ;  /* 0x20000056ff0b7230 */ /* 0x100fe40000004100 */
[C---:B------:R-:W-:Y:S01]  /*10ae0*/  FFMA.FTZ R37, R21.reuse, R38, R37 ;  /* 0x0000002615257223 */ /* 0x040fe20000010025 */
[----:B------:R-:W-:Y:S02]  /*10af0*/  HADD2.F32 R39, -RZ, R86.H1_H1 ;  /* 0x30000056ff277230 */ /* 0x000fe40000004100 */
[----:B------:R-:W-:Y:S01]  /*10b00*/  FFMA.FTZ R12, R21, R12, R40 ;  /* 0x0000000c150c7223 */ /* 0x000fe20000010028 */
[--C-:B------:R-:W-:Y:S02]  /*10b10*/  HADD2.F32 R20, -RZ, R85.reuse.H0_H0 ;  /* 0x20000055ff147230 */ /* 0x100fe40000004100 */
[----:B------:R-:W-:Y:S01]  /*10b20*/  FMUL.FTZ R0, R11, R0 ;  /* 0x000000000b007220 */ /* 0x000fe20000410000 */
[----:B------:R-:W-:-:S02]  /*10b30*/  HADD2.F32 R41, -RZ, R85.H1_H1 ;  /* 0x30000055ff297230 */ /* 0x000fc40000004100 */
[----:B------:R-:W-:Y:S01]  /*10b40*/  FMUL.FTZ R10, R39, R10 ;  /* 0x0000000a270a7220 */ /* 0x000fe20000410000 */
[----:B------:R-:W-:Y:S01]  /*10b50*/  FMUL.FTZ R37, R20, R37 ;  /* 0x0000002514257220 */ /* 0x000fe20000410000 */
[----:B------:R-:W-:Y:S01]  /*10b60*/  F2FP.F16.F32.PACK_AB R0, RZ, R0 ;  /* 0x00000000ff00723e */ /* 0x000fe200000000ff */
[----:B------:R-:W-:Y:S02]  /*10b70*/  FMUL.FTZ R12, R41, R12 ;  /* 0x0000000c290c7220 */ /* 0x000fe40000410000 */
[----:B------:R-:W-:Y:S02]  /*10b80*/  F2FP.F16.F32.PACK_AB R10, RZ, R10 ;  /* 0x0000000aff0a723e */ /* 0x000fe400000000ff */
[----:B------:R-:W-:Y:S02]  /*10b90*/  F2FP.F16.F32.PACK_AB R37, RZ, R37 ;  /* 0x00000025ff25723e */ /* 0x000fe400000000ff */
[----:B------:R-:W-:Y:S02]  /*10ba0*/  F2FP.F16.F32.PACK_AB R12, RZ, R12 ;  /* 0x0000000cff0c723e */ /* 0x000fe400000000ff */
[----:B------:R-:W-:-:S02]  /*10bb0*/  PRMT R0, R0, 0x5410, R10 ;  /* 0x0000541000007816 */ /* 0x000fc4000000000a */
[----:B------:R-:W-:-:S04]  /*10bc0*/  PRMT R37, R37, 0x5410, R12 ;  /* 0x0000541025257816 */ /* 0x000fc8000000000c */
[----:B------:R-:W-:Y:S01]  /*10bd0*/  HFMA2.MMA R9, R0, 1, 1, R9 ;  /* 0x3c003c0000097835 */ /* 0x000fe20000000009 */
[----:B------:R-:W-:-:S10]  /*10be0*/  HADD2 R8, R37, R8 ;  /* 0x0000000825087230 */ /* 0x000fd40000000000 */
.L_x_61:
        /* <DEDUP_REMOVED lines=27> */
[----:B------:R-:W-:-:S02]  /*10da0*/  HADD2.F32 R10, -RZ, R24.H0_H0 ;  /* 0x20000018ff0a7230 */ /* 0x000fc40000004100 */
[----:B------:R-:W-:Y:S01]  /*10db0*/  FFMA.FTZ R0, R0, R40, R39 ;  /* 0x0000002800007223 */ /* 0x000fe20000010027 */
[----:B------:R-:W-:Y:S02]  /*10dc0*/  HADD2.F32 R44, -RZ, R27.H1_H1 ;  /* 0x3000001bff2c7230 */ /* 0x000fe40000004100 */
[----:B------:R-:W-:Y:S01]  /*10dd0*/  FFMA.FTZ R11, R12, R38, R11 ;  /* 0x000000260c0b7223 */ /* 0x000fe2000001000b */
[----:B------:R-:W-:Y:S02]  /*10de0*/  HADD2.F32 R39, -RZ, R24.H1_H1 ;  /* 0x30000018ff277230 */ /* 0x000fe40000004100 */
[-C--:B------:R-:W-:Y:S01]  /*10df0*/  FFMA.FTZ R10, R10, R40.reuse, R43 ;  /* 0x000000280a0a7223 */ /* 0x080fe2000001002b */
[----:B------:R-:W-:Y:S02]  /*10e00*/  HADD2.F32 R43, -RZ, R26.H1_H1 ;  /* 0x3000001aff2b7230 */ /* 0x000fe40000004100 */
[----:B------:R-:W-:Y:S01]  /*10e10*/  FFMA.FTZ R12, R42, R40, R11 ;  /* 0x000000282a0c7223 */ /* 0x000fe2000001000b */
[----:B------:R-:W-:-:S02]  /*10e20*/  HADD2.F32 R42, -RZ, R28.H0_H0 ;  /* 0x2000001cff2a7230 */ /* 0x000fc40000004100 */
[----:B------:R-:W-:Y:S01]  /*10e30*/  FFMA.FTZ R37, R44, R38, R37 ;  /* 0x000000262c257223 */ /* 0x000fe20000010025 */
[----:B------:R-:W-:Y:S02]  /*10e40*/  HADD2.F32 R11, -RZ, R18.H1_H1 ;  /* 0x30000012ff0b7230 */ /* 0x000fe40000004100 */
        /* <DEDUP_REMOVED lines=16> */
[----:B------:R-:W-:Y:S02]  /*10f50*/  HADD2.F32 R44, -RZ, R29.H1_H1 ;  /* 0x3000001dff2c7230 */ /* 0x000fe40000004100 */
[----:B------:R-:W-:Y:S01]  /*10f60*/  FFMA.FTZ R11, R41, R11, R42 ;  /* 0x0000000b290b7223 */ /* 0x000fe2000001002a */
[----:B------:R-:W-:Y:S02]  /*10f70*/  HADD2.F32 R38, -RZ, R31.H1_H1 ;  /* 0x3000001fff267230 */ /* 0x000fe40000004100 */
[----:B------:R-:W-:Y:S02]  /*10f80*/  HADD2.F32 R42, -RZ, R33.H1_H1 ;  /* 0x30000021ff2a7230 */ /* 0x000fe40000004100 */
[-C--:B------:R-:W-:Y:S01]  /*10f90*/  FFMA.FTZ R21, R44, R20.reuse, R21 ;  /* 0x000000142c157223 */ /* 0x080fe20000010015 */
[----:B------:R-:W-:Y:S02]  /*10fa0*/  HADD2.F32 R0, -RZ, R30.H0_H0 ;  /* 0x2000001eff007230 */ /* 0x000fe40000004100 */
[----:B------:R-:W-:Y:S01]  /*10fb0*/  FFMA.FTZ R37, R38, R20, R37 ;  /* 0x0000001426257223 */ /* 0x000fe20000010025 */
[----:B------:R-:W-:-:S02]  /*10fc0*/  HADD2.F32 R44, -RZ, R35.H1_H1 ;  /* 0x30000023ff2c7230 */ /* 0x000fc40000004100 */
[----:B------:R-:W-:Y:S01]  /*10fd0*/  FFMA.FTZ R39, R42, R20, R39 ;  /* 0x000000142a277223 */ /* 0x000fe20000010027 */
[----:B------:R-:W-:Y:S02]  /*10fe0*/  HADD2.F32 R40, -RZ, R32.H0_H0 ;  /* 0x20000020ff287230 */ /* 0x000fe40000004100 */
[----:B------:R-:W-:Y:S01]  /*10ff0*/  FFMA.FTZ R21, R0, R10, R21 ;  /* 0x0000000a00157223 */ /* 0x000fe20000010015 */
[----:B------:R-:W-:Y:S02]  /*11000*/  HADD2.F32 R38, -RZ, R34.H0_H0 ;  /* 0x20000022ff267230 */ /* 0x000fe40000004100 */
        /* <DEDUP_REMOVED lines=9> */
[----:B------:R-:W-:Y:S02]  /*110a0*/  HADD2.F32 R38, -RZ, R36.H1_H1 ;  /* 0x30000024ff267230 */ /* 0x000fe40000004100 */
        /* <DEDUP_REMOVED lines=19> */
.L_x_63:
        /* <DEDUP_REMOVED lines=94> */
.L_x_64:
[----:B------:R-:W-:Y:S05]  /*117c0*/  @P0 BRA `(.L_x_62) ;  /* 0x0000000400680947 */ /* 0x000fea0003800000 */
[----:B------:R-:W0:Y:S01]  /*117d0*/  LDS.64 R10, [UR4+0x190] ;  /* 0x00019004ff0a7984 */ /* 0x000e220008000a00 */
[----:B------:R-:W-:Y:S02]  /*117e0*/  HADD2.F32 R0, -RZ, R23.H0_H0 ;  /* 0x20000017ff007230 */ /* 0x000fe40000004100 */
[----:B------:R-:W-:Y:S01]  /*117f0*/  HADD2.F32 R12, -RZ, R27.H0_H0 ;  /* 0x2000001bff0c7230 */ /* 0x000fe20000004100 */
[----:B------:R-:W1:Y:S01]  /*11800*/  LDS.64 R20, [UR4+0x198] ;  /* 0x00019804ff147984 */ /* 0x000e620008000a00 */
[----:B------:R-:W-:Y:S02]  /*11810*/  HADD2.F32 R42, -RZ, R23.H1_H1 ;  /* 0x30000017ff2a7230 */ /* 0x000fe40000004100 */
[--C-:B0-----:R-:W-:Y:S02]  /*11820*/  HADD2.F32 R37, -RZ, R10.reuse.H0_H0 ;  /* 0x2000000aff257230 */ /* 0x101fe40000004100 */
[----:B------:R-:W-:Y:S02]  /*11830*/  HADD2.F32 R38, -RZ, R10.H1_H1 ;  /* 0x3000000aff267230 */ /* 0x000fe40000004100 */
[----:B------:R-:W-:-:S02]  /*11840*/  HADD2.F32 R40, -RZ, R11.H0_H0 ;  /* 0x2000000bff287230 */ /* 0x000fc40000004100 */
[-C--:B------:R-:W-:Y:S01]  /*11850*/  FFMA.FTZ R23, R0, R37.reuse, RZ ;  /* 0x0000002500177223 */ /* 0x080fe200000100ff */
[----:B------:R-:W-:Y:S02]  /*11860*/  HADD2.F32 R39, -RZ, R11.H1_H1 ;  /* 0x3000000bff277230 */ /* 0x000fe40000004100 */
[--C-:B------:R-:W-:Y:S02]  /*11870*/  HADD2.F32 R10, -RZ, R22.reuse.H0_H0 ;  /* 0x20000016ff0a7230 */ /* 0x100fe40000004100 */
[----:B------:R-:W-:Y:S01]  /*11880*/  FFMA.FTZ R23, R42, R38, R23 ;  /* 0x000000262a177223 */ /* 0x000fe20000010017 */
[----:B------:R-:W-:Y:S02]  /*11890*/  HADD2.F32 R11, -RZ, R25.H0_H0 ;  /* 0x20000019ff0b7230 */ /* 0x000fe40000004100 */
[----:B------:R-:W-:Y:S02]  /*118a0*/  HADD2.F32 R22, -RZ, R22.H1_H1 ;  /* 0x30000016ff167230 */ /* 0x000fe40000004100 */
[----:B------:R-:W-:Y:S01]  /*118b0*/  FFMA.FTZ R41, R10, R37, RZ ;  /* 0x000000250a297223 */ /* 0x000fe200000100ff */
[----:B------:R-:W-:-:S02]  /*118c0*/  HADD2.F32 R0, -RZ, R18.H0_H0 ;  /* 0x20000012ff007230 */ /* 0x000fc40000004100 */
[-C--:B------:R-:W-:Y:S01]  /*118d0*/  FFMA.FTZ R11, R11, R37.reuse, RZ ;  /* 0x000000250b0b7223 */ /* 0x080fe200000100ff */
[----:B------:R-:W-:Y:S01]  /*118e0*/  FFMA.FTZ R37, R12, R37, RZ ;  /* 0x000000250c257223 */ /* 0x000fe200000100ff */
[----:B------:R-:W-:Y:S02]  /*118f0*/  HADD2.F32 R12, -RZ, R25.H1_H1 ;  /* 0x30000019ff0c7230 */ /* 0x000fe40000004100 */
[----:B------:R-:W-:Y:S01]  /*11900*/  FFMA.FTZ R41, R22, R38, R41 ;  /* 0x0000002616297223 */ /* 0x000fe20000010029 */
[----:B------:R-:W-:Y:S02]  /*11910*/  HADD2.F32 R22, -RZ, R26.H0_H0 ;  /* 0x2000001aff167230 */ /* 0x000fe40000004100 */
[----:B------:R-:W-:Y:S01]  /*11920*/  FFMA.FTZ R0, R0, R40, R23 ;  /* 0x0000002800007223 */ /* 0x000fe20000010017 */
[----:B------:R-:W-:Y:S02]  /*11930*/  HADD2.F32 R42, -RZ, R27.H1_H1 ;  /* 0x3000001bff2a7230 */ /* 0x000fe40000004100 */
[----:B------:R-:W-:Y:S01]  /*11940*/  FFMA.FTZ R11, R12, R38, R11 ;  /* 0x000000260c0b7223 */ /* 0x000fe2000001000b */
[----:B------:R-:W-:-:S02]  /*11950*/  HADD2.F32 R10, -RZ, R24.H0_H0 ;  /* 0x20000018ff0a7230 */ /* 0x000fc40000004100 */
[----:B------:R-:W-:Y:S02]  /*11960*/  HADD2.F32 R23, -RZ, R24.H1_H1 ;  /* 0x30000018ff177230 */ /* 0x000fe40000004100 */
[----:B------:R-:W-:Y:S01]  /*11970*/  FFMA.FTZ R12, R22, R40, R11 ;  /* 0x00000028160c7223 */ /* 0x000fe2000001000b */
        /* <DEDUP_REMOVED lines=8> */
[-C--:B------:R-:W-:Y:S01]  /*11a00*/  FFMA.FTZ R22, R25, R39.reuse, R12 ;  /* 0x0000002719167223 */ /* 0x080fe2000001000c */
[-C--:B------:R-:W-:Y:S01]  /*11a10*/  FFMA.FTZ R0, R11, R39.reuse, R0 ;  /* 0x000000270b007223 */ /* 0x080fe20000010000 */
[--C-:B-1----:R-:W-:Y:S02]  /*11a20*/  HADD2.F32 R10, -RZ, R21.reuse.H0_H0 ;  /* 0x20000015ff0a7230 */ /* 0x102fe40000004100 */
[----:B------:R-:W-:Y:S01]  /*11a30*/  FFMA.FTZ R40, R27, R39, R40 ;  /* 0x000000271b287223 */ /* 0x000fe20000010028 */
[----:B------:R-:W-:Y:S02]  /*11a40*/  HADD2.F32 R12, -RZ, R21.H1_H1 ;  /* 0x30000015ff0c7230 */ /* 0x000fe40000004100 */
[----:B------:R-:W-:Y:S02]  /*11a50*/  HADD2.F32 R11, -RZ, R20.H0_H0 ;  /* 0x20000014ff0b7230 */ /* 0x000fe40000004100 */
[----:B------:R-:W-:-:S02]  /*11a60*/  HADD2.F32 R21, -RZ, R29.H0_H0 ;  /* 0x2000001dff157230 */ /* 0x000fc40000004100 */
[----:B------:R-:W-:Y:S02]  /*11a70*/  HADD2.F32 R23, -RZ, R31.H0_H0 ;  /* 0x2000001fff177230 */ /* 0x000fe40000004100 */
[----:B------:R-:W-:Y:S02]  /*11a80*/  HADD2.F32 R20, -RZ, R20.H1_H1 ;  /* 0x30000014ff147230 */ /* 0x000fe40000004100 */
[-C--:B------:R-:W-:Y:S01]  /*11a90*/  FFMA.FTZ R21, R21, R11.reuse, R0 ;  /* 0x0000000b15157223 */ /* 0x080fe20000010000 */
[----:B------:R-:W-:Y:S02]  /*11aa0*/  HADD2.F32 R24, -RZ, R29.H1_H1 ;  /* 0x3000001dff187230 */ /* 0x000fe40000004100 */
[----:B------:R-:W-:Y:S01]  /*11ab0*/  FFMA.FTZ R23, R23, R11, R18 ;  /* 0x0000000b17177223 */ /* 0x000fe20000010012 */
[----:B------:R-:W-:Y:S02]  /*11ac0*/  HADD2.F32 R25, -RZ, R33.H0_H0 ;  /* 0x20000021ff197230 */ /* 0x000fe40000004100 */
[----:B------:R-:W-:-:S02]  /*11ad0*/  HADD2.F32 R27, -RZ, R35.H0_H0 ;  /* 0x20000023ff1b7230 */ /* 0x000fc40000004100 */
[-C--:B------:R-:W-:Y:S01]  /*11ae0*/  FFMA.FTZ R21, R24, R20.reuse, R21 ;  /* 0x0000001418157223 */ /* 0x080fe20000010015 */
[----:B------:R-:W-:Y:S02]  /*11af0*/  HADD2.F32 R18, -RZ, R31.H1_H1 ;  /* 0x3000001fff127230 */ /* 0x000fe40000004100 */
[-C--:B------:R-:W-:Y:S01]  /*11b00*/  FFMA.FTZ R25, R25, R11.reuse, R22 ;  /* 0x0000000b19197223 */ /* 0x080fe20000010016 */
[----:B------:R-:W-:Y:S02]  /*11b10*/  HADD2.F32 R0, -RZ, R30.H0_H0 ;  /* 0x2000001eff007230 */ /* 0x000fe40000004100 */
[----:B------:R-:W-:Y:S01]  /*11b20*/  FFMA.FTZ R11, R27, R11, R40 ;  /* 0x0000000b1b0b7223 */ /* 0x000fe20000010028 */
[----:B------:R-:W-:Y:S02]  /*11b30*/  HADD2.F32 R24, -RZ, R33.H1_H1 ;  /* 0x30000021ff187230 */ /* 0x000fe40000004100 */
[----:B------:R-:W-:Y:S01]  /*11b40*/  FFMA.FTZ R23, R18, R20, R23 ;  /* 0x0000001412177223 */ /* 0x000fe20000010017 */
[----:B------:R-:W-:-:S02]  /*11b50*/  HADD2.F32 R26, -RZ, R35.H1_H1 ;  /* 0x30000023ff1a7230 */ /* 0x000fc40000004100 */
[----:B------:R-:W-:Y:S01]  /*11b60*/  FFMA.FTZ R21, R0, R10, R21 ;  /* 0x0000000a00157223 */ /* 0x000fe20000010015 */
[----:B------:R-:W-:Y:S02]  /*11b70*/  HADD2.F32 R22, -RZ, R32.H0_H0 ;  /* 0x20000020ff167230 */ /* 0x000fe40000004100 */
[-C--:B------:R-:W-:Y:S01]  /*11b80*/  FFMA.FTZ R25, R24, R20.reuse, R25 ;  /* 0x0000001418197223 */ /* 0x080fe20000010019 */
        /* <DEDUP_REMOVED lines=30> */
.L_x_62:
[----:B------:R-:W-:-:S05]  /*11d70*/  IMAD.WIDE R16, R19, 0x4, R16 ;  /* 0x0000000413107825 */ /* 0x000fca00078e0210 */
        /* <DEDUP_REMOVED lines=144> */
.L_x_65:
        /* <DEDUP_REMOVED lines=95> */
.L_x_67:
        /* <DEDUP_REMOVED lines=94> */
.L_x_68:
        /* <DEDUP_REMOVED lines=91> */
.L_x_66:
[----:B------:R-:W-:-:S06]  /*13800*/  IMAD.WIDE R16, R19, 0x4, R16 ;  /* 0x0000000413107825 */ /* 0x000fcc00078e0210 */
[----:B------:R-:W2:Y:S02]  /*13810*/  LDG.E.128.CONSTANT R16, desc[UR6][R16.64] ;  /* 0x0000000610107981 */ /* 0x000ea4000c1e9d00 */
[C---:B--2---:R-:W-:Y:S02]  /*13820*/  LOP3.LUT R12, R17.reuse, 0xf000f0, RZ, 0xc0, !PT ;  /* 0x00f000f0110c7812 */ /* 0x044fe400078ec0ff */
[----:B------:R-:W-:Y:S02]  /*13830*/  SHF.R.U32.HI R11, RZ, 0x8, R16 ;  /* 0x00000008ff0b7819 */ /* 0x000fe40000011610 */
[----:B------:R-:W-:Y:S02]  /*13840*/  LOP3.LUT R25, R17, 0xf000f, RZ, 0xc0, !PT ;  /* 0x000f000f11197812 */ /* 0x000fe400078ec0ff */
[----:B------:R-:W-:Y:S02]  /*13850*/  SHF.R.U32.HI R26, RZ, 0x8, R17 ;  /* 0x00000008ff1a7819 */ /* 0x000fe40000011611 */
[----:B------:R-:W-:-:S02]  /*13860*/  LOP3.LUT R0, R16, 0xf000f, RZ, 0xc0, !PT ;  /* 0x000f000f10007812 */ /* 0x000fc400078ec0ff */
[----:B------:R-:W-:Y:S02]  /*13870*/  LOP3.LUT R10, R16, 0xf000f0, RZ, 0xc0, !PT ;  /* 0x00f000f0100a7812 */ /* 0x000fe400078ec0ff */
[----:B------:R-:W-:Y:S02]  /*13880*/  LOP3.LUT R17, R19, 0xf000f0, RZ, 0xc0, !PT ;  /* 0x00f000f013117812 */ /* 0x000fe400078ec0ff */
[----:B------:R-:W-:Y:S02]  /*13890*/  LOP3.LUT R16, R12, 0x64006400, RZ, 0xfc, !PT ;  /* 0x640064000c107812 */ /* 0x000fe400078efcff */
[----:B------:R-:W-:Y:S02]  /*138a0*/  SHF.R.U32.HI R28, RZ, 0x8, R18 ;  /* 0x00000008ff1c7819 */ /* 0x000fe40000011612 */
[----:B------:R-:W-:Y:S02]  /*138b0*/  LOP3.LUT R12, R11, 0xf000f0, RZ, 0xc0, !PT ;  /* 0x00f000f00b0c7812 */ /* 0x000fe400078ec0ff */
[----:B------:R-:W-:-:S02]  /*138c0*/  LOP3.LUT R22, R17, 0x64006400, RZ, 0xfc, !PT ;  /* 0x6400640011167812 */ /* 0x000fc400078efcff */
[C---:B------:R-:W-:Y:S02]  /*138d0*/  LOP3.LUT R27, R18.reuse, 0xf000f, RZ, 0xc0, !PT ;  /* 0x000f000f121b7812 */ /* 0x040fe400078ec0ff */
[----:B------:R-:W-:Y:S01]  /*138e0*/  LOP3.LUT R20, R18, 0xf000f0, RZ, 0xc0, !PT ;  /* 0x00f000f012147812 */ /* 0x000fe200078ec0ff */
[----:B------:R-:W-:Y:S01]  /*138f0*/  HFMA2 R21, R22, R13.H0_H0, -72, -72 ;  /* 0xd480d48016157431 */ /* 0x000fe2000004000d */
[----:B------:R-:W-:Y:S02]  /*13900*/  LOP3.LUT R17, R26, 0xf000f0, RZ, 0xc0, !PT ;  /* 0x00f000f01a117812 */ /* 0x000fe400078ec0ff */
[----:B------:R-:W-:Y:S02]  /*13910*/  LOP3.LUT R18, R28, 0xf000f0, RZ, 0xc0, !PT ;  /* 0x00f000f01c127812 */ /* 0x000fe400078ec0ff */
[----:B------:R-:W-:Y:S02]  /*13920*/  LOP3.LUT R12, R12, 0x64006400, RZ, 0xfc, !PT ;  /* 0x640064000c0c7812 */ /* 0x000fe400078efcff */
[----:B------:R-:W-:-:S02]  /*13930*/  SHF.R.U32.HI R31, RZ, 0x8, R19 ;  /* 0x00000008ff1f7819 */ /* 0x000fc40000011613 */
[----:B------:R-:W-:Y:S01]  /*13940*/  LOP3.LUT R24, R17, 0x64006400, RZ, 0xfc, !PT ;  /* 0x6400640011187812 */ /* 0x000fe200078efcff */
[-C--:B------:R-:W-:Y:S01]  /*13950*/  HFMA2 R22, R12, R13.reuse.H0_H0, -72, -72 ;  /* 0xd480d4800c167431 */ /* 0x080fe2000004000d */
[----:B------:R-:W-:Y:S02]  /*13960*/  LOP3.LUT R29, R19, 0xf000f, RZ, 0xc0, !PT ;  /* 0x000f000f131d7812 */ /* 0x000fe400078ec0ff */
[----:B------:R-:W-:Y:S01]  /*13970*/  LOP3.LUT R10, R10, 0x64006400, RZ, 0xfc, !PT ;  /* 0x640064000a0a7812 */ /* 0x000fe200078efcff */
[-C--:B------:R-:W-:Y:S01]  /*13980*/  HFMA2 R23, R24, R13.reuse.H0_H0, -72, -72 ;  /* 0xd480d48018177431 */ /* 0x080fe2000004000d */
[----:B------:R-:W-:Y:S02]  /*13990*/  LOP3.LUT R30, R18, 0x64006400, RZ, 0xfc, !PT ;  /* 0x64006400121e7812 */ /* 0x000fe400078efcff */
[----:B------:R-:W-:Y:S01]  /*139a0*/  LOP3.LUT R19, R31, 0xf000f0, RZ, 0xc0, !PT ;  /* 0x00f000f01f137812 */ /* 0x000fe200078ec0ff */
[-C--:B------:R-:W-:Y:S01]  /*139b0*/  HFMA2 R18, R10, R13.reuse.H0_H0, -72, -72 ;  /* 0xd480d4800a127431 */ /* 0x080fe2000004000d */
[----:B------:R-:W-:Y:S01]  /*139c0*/  LOP3.LUT R11, R11, 0xf000f, RZ, 0xc0, !PT ;  /* 0x000f000f0b0b7812 */ /* 0x000fe200078ec0ff */
[----:B------:R-:W-:Y:S01]  /*139d0*/  HFMA2 R24, R30, R13.H0_H0, -72, -72 ;  /* 0xd480d4801e187431 */ /* 0x000fe2000004000d */
[----:B------:R-:W-:-:S02]  /*139e0*/  LOP3.LUT R26, R26, 0xf000f, RZ, 0xc0, !PT ;  /* 0x000f000f1a1a7812 */ /* 0x000fc400078ec0ff */
[----:B------:R-:W-:Y:S02]  /*139f0*/  LOP3.LUT R28, R28, 0xf000f, RZ, 0xc0, !PT ;  /* 0x000f000f1c1c7812 */ /* 0x000fe400078ec0ff */
[----:B------:R-:W-:Y:S02]  /*13a00*/  LOP3.LUT R12, R31, 0xf000f, RZ, 0xc0, !PT ;  /* 0x000f000f1f0c7812 */ /* 0x000fe400078ec0ff */
[----:B------:R-:W-:Y:S02]  /*13a10*/  LOP3.LUT R20, R20, 0x64006400, RZ, 0xfc, !PT ;  /* 0x6400640014147812 */ /* 0x000fe400078efcff */
[----:B------:R-:W-:Y:S01]  /*13a20*/  LOP3.LUT R32, R19, 0x64006400, RZ, 0xfc, !PT ;  /* 0x6400640013207812 */ /* 0x000fe200078efcff */
[-C--:B------:R-:W-:Y:S01]  /*13a30*/  HFMA2 R19, R16, R13.reuse.H0_H0, -72, -72 ;  /* 0xd480d48010137431 */ /* 0x080fe2000004000d */
        /* <DEDUP_REMOVED lines=14> */
[----:B------:R-:W-:Y:S02]  /*13b20*/  HADD2 R29, R11, -1032, -1032 ;  /* 0xe408e4080b1d7430 */ /* 0x000fe40000000000 */
[----:B------:R-:W-:-:S02]  /*13b30*/  HADD2 R30, R30, -1032, -1032 ;  /* 0xe408e4081e1e7430 */ /* 0x000fc40000000000 */
[----:B------:R-:W-:Y:S02]  /*13b40*/  HADD2 R31, R31, -1032, -1032 ;  /* 0xe408e4081f1f7430 */ /* 0x000fe40000000000 */
[----:B------:R-:W-:Y:S01]  /*13b50*/  HADD2 R32, R12, -1032, -1032 ;  /* 0xe408e4080c207430 */ /* 0x000fe20000000000 */
[----:B------:R-:W-:Y:S06]  /*13b60*/  @!P2 BRA `(.L_x_69) ;  /* 0x000000040068a947 */ /* 0x000fec0003800000 */
[----:B------:R-:W0:Y:S01]  /*13b70*/  LDS.64 R34, [UR4+0x30] ;  /* 0x00003004ff227984 */ /* 0x000e220008000a00 */
[----:B------:R-:W-:Y:S02]  /*13b80*/  HADD2.F32 R38, -RZ, R25.H0_H0 ;  /* 0x20000019ff267230 */ /* 0x000fe40000004100 */
        /* <DEDUP_REMOVED lines=36> */
[--C-:B------:R-:W-:Y:S02]  /*13dd0*/  HADD2.F32 R11, -RZ, R29.reuse.H0_H0 ;  /* 0x2000001dff0b7230 */ /* 0x100fe40000004100 */
        /* <DEDUP_REMOVED lines=18> */
[----:B------:R-:W-:Y:S02]  /*13f00*/  HADD2.F32 R12, -RZ, R23.H0_H0 ;  /* 0x20000017ff0c7230 */ /* 0x000fe40000004100 */
[C---:B------:R-:W-:Y:S01]  /*13f10*/  FFMA.FTZ R39, R33.reuse, R36, R39 ;  /* 0x0000002421277223 */ /* 0x040fe20000010027 */
[----:B------:R-:W-:Y:S02]  /*13f20*/  HADD2.F32 R17, -RZ, R17.H1_H1 ;  /* 0x30000011ff117230 */ /* 0x000fe40000004100 */
[----:B------:R-:W-:Y:S01]  /*13f30*/  FFMA.FTZ R41, R33, R38, R41 ;  /* 0x0000002621297223 */ /* 0x000fe20000010029 */
[----:B------:R-:W-:-:S02]  /*13f40*/  HADD2.F32 R10, -RZ, R23.H1_H1 ;  /* 0x30000017ff0a7230 */ /* 0x000fc40000004100 */
[----:B------:R-:W-:Y:S01]  /*13f50*/  FFMA.FTZ R12, R16, R12, R35 ;  /* 0x0000000c100c7223 */ /* 0x000fe20000010023 */
[----:B------:R-:W-:Y:S02]  /*13f60*/  HADD2.F32 R0, -RZ, R22.H1_H1 ;  /* 0x30000016ff007230 */ /* 0x000fe40000004100 */
[--C-:B------:R-:W-:Y:S02]  /*13f70*/  HADD2.F32 R33, -RZ, R24.reuse.H0_H0 ;  /* 0x20000018ff217230 */ /* 0x100fe40000004100 */
[----:B------:R-:W-:Y:S01]  /*13f80*/  FFMA.FTZ R10, R17, R10, R12 ;  /* 0x0000000a110a7223 */ /* 0x000fe2000001000c */
[--C-:B------:R-:W-:Y:S02]  /*13f90*/  HADD2.F32 R36, -RZ, R13.reuse.H0_H0 ;  /* 0x2000000dff247230 */ /* 0x100fe40000004100 */
        /* <DEDUP_REMOVED lines=23> */
.L_x_69:
[----:B------:R-:W-:Y:S05]  /*14110*/  @!P3 BRA `(.L_x_56) ;  /* 0x00000010005cb947 */ /* 0x000fea0003800000 */
[----:B------:R-:W-:Y:S02]  /*14120*/  PRMT R0, R91, 0x9910, RZ ;  /* 0x000099105b007816 */ /* 0x000fe400000000ff */
[----:B------:R-:W-:Y:S02]  /*14130*/  ISETP.GE.AND P3, PT, R96, 0x3, PT ;  /* 0x000000036000780c */ /* 0x000fe40003f66270 */
[----:B------:R-:W-:-:S13]  /*14140*/  ISETP.NE.AND P2, PT, R0, RZ, PT ;  /* 0x000000ff0000720c */ /* 0x000fda0003f45270 */
[----:B------:R-:W-:Y:S05]  /*14150*/  @!P2 BRA `(.L_x_70) ;  /* 0x000000040068a947 */ /* 0x000fea0003800000 */
[----:B------:R-:W0:Y:S01]  /*14160*/  LDS.64 R10, [UR4+0xb0] ;  /* 0x0000b004ff0a7984 */ /* 0x000e220008000a00 */
[--C-:B------:R-:W-:Y:S02]  /*14170*/  HADD2.F32 R0, -RZ, R27.reuse.H0_H0 ;  /* 0x2000001bff007230 */ /* 0x100fe40000004100 */
        /* <DEDUP_REMOVED lines=88> */
.L_x_70:
[----:B------:R-:W-:Y:S05]  /*14700*/  @!P3 BRA `(.L_x_56) ;  /* 0x0000000800e0b947 */ /* 0x000fea0003800000 */
[----:B------:R-:W-:-:S04]  /*14710*/  PRMT R0, R93, 0x9910, RZ ;  /* 0x000099105d007816 */ /* 0x000fc800000000ff */
        /* <DEDUP_REMOVED lines=92> */
.L_x_71:
[----:B------:R-:W-:Y:S05]  /*14ce0*/  @P0 BRA `(.L_x_56) ;  /* 0x0000000400680947 */ /* 0x000fea0003800000 */
[----:B------:R-:W0:Y:S01]  /*14cf0*/  LDS.64 R10, [UR4+0x1b0] ;  /* 0x0001b004ff0a7984 */ /* 0x000e220008000a00 */
[--C-:B------:R-:W-:Y:S02]  /*14d00*/  HADD2.F32 R0, -RZ, R27.reuse.H0_H0 ;  /* 0x2000001bff007230 */ /* 0x100fe40000004100 */
[--C-:B------:R-:W-:Y:S01]  /*14d10*/  HADD2.F32 R12, -RZ, R28.reuse.H0_H0 ;  /* 0x2000001cff0c7230 */ /* 0x100fe20000004100 */
        /* <DEDUP_REMOVED lines=18> */
[-C--:B------:R-:W-:Y:S01]  /*14e40*/  FFMA.FTZ R11, R26, R34.reuse, R11 ;  /* 0x000000221a0b7223 */ /* 0x080fe2000001000b */
[----:B------:R-:W-:Y:S02]  /*14e50*/  HADD2.F32 R10, -RZ, R19.H0_H0 ;  /* 0x20000013ff0a7230 */ /* 0x000fe40000004100 */
[----:B------:R-:W-:Y:S01]  /*14e60*/  FFMA.FTZ R27, R40, R34, R27 ;  /* 0x00000022281b7223 */ /* 0x000fe2000001001b */
[-C--:B------:R-:W-:Y:S01]  /*14e70*/  FFMA.FTZ R0, R0, R36.reuse, R25 ;  /* 0x0000002400007223 */ /* 0x080fe20000010019 */
[----:B------:R-:W-:Y:S01]  /*14e80*/  FFMA.FTZ R12, R12, R36, R11 ;  /* 0x000000240c0c7223 */ /* 0x000fe2000001000b */
[----:B------:R-:W-:-:S02]  /*14e90*/  HADD2.F32 R26, -RZ, R21.H0_H0 ;  /* 0x20000015ff1a7230 */ /* 0x000fc40000004100 */
[----:B------:R-:W-:Y:S01]  /*14ea0*/  FFMA.FTZ R33, R28, R34, R33 ;  /* 0x000000221c217223 */ /* 0x000fe20000010021 */
[----:B------:R-:W-:Y:S02]  /*14eb0*/  HADD2.F32 R11, -RZ, R18.H1_H1 ;  /* 0x30000012ff0b7230 */ /* 0x000fe40000004100 */
[-C--:B------:R-:W-:Y:S01]  /*14ec0*/  FFMA.FTZ R10, R10, R36.reuse, R27 ;  /* 0x000000240a0a7223 */ /* 0x080fe2000001001b */
[----:B------:R-:W-:Y:S02]  /*14ed0*/  HADD2.F32 R19, -RZ, R19.H1_H1 ;  /* 0x30000013ff137230 */ /* 0x000fe40000004100 */
[----:B------:R-:W-:Y:S01]  /*14ee0*/  FFMA.FTZ R36, R26, R36, R33 ;  /* 0x000000241a247223 */ /* 0x000fe20000010021 */
[----:B------:R-:W-:Y:S02]  /*14ef0*/  HADD2.F32 R25, -RZ, R20.H1_H1 ;  /* 0x30000014ff197230 */ /* 0x000fe40000004100 */
[----:B------:R-:W-:Y:S01]  /*14f00*/  FFMA.FTZ R0, R11, R35, R0 ;  /* 0x000000230b007223 */ /* 0x000fe20000010000 */
[----:B------:R-:W-:-:S02]  /*14f10*/  HADD2.F32 R21, -RZ, R21.H1_H1 ;  /* 0x30000015ff157230 */ /* 0x000fc40000004100 */
[-C--:B------:R-:W-:Y:S01]  /*14f20*/  FFMA.FTZ R18, R19, R35.reuse, R10 ;  /* 0x0000002313127223 */ /* 0x080fe2000001000a */
[----:B-1----:R-:W-:Y:S02]  /*14f30*/  HADD2.F32 R11, -RZ, R16.H0_H0 ;  /* 0x20000010ff0b7230 */ /* 0x002fe40000004100 */
[-C--:B------:R-:W-:Y:S01]  /*14f40*/  FFMA.FTZ R20, R25, R35.reuse, R12 ;  /* 0x0000002319147223 */ /* 0x080fe2000001000c */
[--C-:B------:R-:W-:Y:S02]  /*14f50*/  HADD2.F32 R10, -RZ, R17.reuse.H0_H0 ;  /* 0x20000011ff0a7230 */ /* 0x100fe40000004100 */
[----:B------:R-:W-:Y:S01]  /*14f60*/  FFMA.FTZ R36, R21, R35, R36 ;  /* 0x0000002315247223 */ /* 0x000fe20000010024 */
[----:B------:R-:W-:Y:S02]  /*14f70*/  HADD2.F32 R12, -RZ, R17.H1_H1 ;  /* 0x30000011ff0c7230 */ /* 0x000fe40000004100 */
[----:B------:R-:W-:Y:S02]  /*14f80*/  HADD2.F32 R19, -RZ, R30.H0_H0 ;  /* 0x2000001eff137230 */ /* 0x000fe40000004100 */
[----:B------:R-:W-:-:S02]  /*14f90*/  HADD2.F32 R17, -RZ, R29.H0_H0 ;  /* 0x2000001dff117230 */ /* 0x000fc40000004100 */
[----:B------:R-:W-:Y:S02]  /*14fa0*/  HADD2.F32 R21, -RZ, R31.H0_H0 ;  /* 0x2000001fff157230 */ /* 0x000fe40000004100 */
[-C--:B------:R-:W-:Y:S01]  /*14fb0*/  FFMA.FTZ R19, R19, R11.reuse, R18 ;  /* 0x0000000b13137223 */ /* 0x080fe20000010012 */
[----:B------:R-:W-:Y:S02]  /*14fc0*/  HADD2.F32 R16, -RZ, R16.H1_H1 ;  /* 0x30000010ff107230 */ /* 0x000fe40000004100 */
[-C--:B------:R-:W-:Y:S01]  /*14fd0*/  FFMA.FTZ R17, R17, R11.reuse, R0 ;  /* 0x0000000b11117223 */ /* 0x080fe20000010000 */
[----:B------:R-:W-:Y:S02]  /*14fe0*/  HADD2.F32 R30, -RZ, R30.H1_H1 ;  /* 0x3000001eff1e7230 */ /* 0x000fe40000004100 */
[----:B------:R-:W-:Y:S01]  /*14ff0*/  FFMA.FTZ R21, R21, R11, R20 ;  /* 0x0000000b15157223 */ /* 0x000fe20000010014 */
[----:B------:R-:W-:Y:S02]  /*15000*/  HADD2.F32 R25, -RZ, R32.H0_H0 ;  /* 0x20000020ff197230 */ /* 0x000fe40000004100 */
[----:B------:R-:W-:-:S02]  /*15010*/  HADD2.F32 R26, -RZ, R29.H1_H1 ;  /* 0x3000001dff1a7230 */ /* 0x000fc40000004100 */
[-C--:B------:R-:W-:Y:S01]  /*15020*/  FFMA.FTZ R19, R30, R16.reuse, R19 ;  /* 0x000000101e137223 */ /* 0x080fe20000010013 */
[----:B------:R-:W-:Y:S02]  /*15030*/  HADD2.F32 R18, -RZ, R23.H0_H0 ;  /* 0x20000017ff127230 */ /* 0x000fe40000004100 */
[----:B------:R-:W-:Y:S01]  /*15040*/  FFMA.FTZ R11, R25, R11, R36 ;  /* 0x0000000b190b7223 */ /* 0x000fe20000010024 */
[----:B------:R-:W-:Y:S02]  /*15050*/  HADD2.F32 R20, -RZ, R31.H1_H1 ;  /* 0x3000001fff147230 */ /* 0x000fe40000004100 */
[----:B------:R-:W-:Y:S01]  /*15060*/  FFMA.FTZ R17, R26, R16, R17 ;  /* 0x000000101a117223 */ /* 0x000fe20000010011 */
[----:B------:R-:W-:Y:S02]  /*15070*/  HADD2.F32 R32, -RZ, R32.H1_H1 ;  /* 0x30000020ff207230 */ /* 0x000fe40000004100 */
        /* <DEDUP_REMOVED lines=9> */
[----:B------:R-:W-:-:S02]  /*15110*/  HADD2.F32 R22, -RZ, R22.H1_H1 ;  /* 0x30000016ff167230 */ /* 0x000fc40000004100 */
[----:B------:R-:W-:Y:S01]  /*15120*/  FFMA.FTZ R21, R16, R10, R21 ;  /* 0x0000000a10157223 */ /* 0x000fe20000010015 */
[----:B------:R-:W-:Y:S02]  /*15130*/  HADD2.F32 R24, -RZ, R24.H1_H1 ;  /* 0x30000018ff187230 */ /* 0x000fe40000004100 */
[-C--:B------:R-:W-:Y:S01]  /*15140*/  FFMA.FTZ R19, R0, R12.reuse, R19 ;  /* 0x0000000c00137223 */ /* 0x080fe20000010013 */
[----:B------:R-:W-:Y:S02]  /*15150*/  HADD2.F32 R18, -RZ, R13.H1_H1 ;  /* 0x3000000dff127230 */ /* 0x000fe40000004100 */
[-C--:B------:R-:W-:Y:S01]  /*15160*/  FFMA.FTZ R17, R22, R12.reuse, R17 ;  /* 0x0000000c16117223 */ /* 0x080fe20000010011 */
        /* <DEDUP_REMOVED lines=18> */
.L_x_56:
[----:B------:R-:W0:Y:S01]  /*15290*/  LDC R87, c[0x0][0x23c] ;  /* 0x00008f00ff577b82 */ /* 0x000e220000000800 */
[----:B------:R-:W-:Y:S01]  /*152a0*/  IADD3 R95, R95, 0x20, RZ ;  /* 0x000000205f5f7810 */ /* 0x000fe20007ffe0ff */
[----:B------:R-:W-:-:S03]  /*152b0*/  UIADD3 UR4, UR4, 0x40, URZ ;  /* 0x0000004004047890 */ /* 0x000fc6000fffe03f */
[C---:B------:R-:W-:Y:S02]  /*152c0*/  ISETP.GE.AND P2, PT, R95.reuse, UR5, PT ;  /* 0x000000055f007c0c */ /* 0x040fe4000bf46270 */
[----:B------:R-:W-:Y:S01]  /*152d0*/  ISETP.LT.AND P3, PT, R95, R94, PT ;  /* 0x0000005e5f00720c */ /* 0x000fe20003f61270 */
[----:B0-----:R-:W-:-:S12]  /*152e0*/  IMAD.WIDE R14, R87, 0x10, R14 ;  /* 0x00000010570e7825 */ /* 0x001fd800078e020e */
[----:B------:R-:W-:Y:S05]  /*152f0*/  @!P2 BRA P3, `(.L_x_72) ;  /* 0xffffff94000ca947 */ /* 0x000fea000183ffff */
.L_x_55:
        /* <DEDUP_REMOVED lines=8> */
.L_x_78:
        /* <DEDUP_REMOVED lines=8> */
[----:B--2---:R-:W-:-:S04]  /*15400*/  @!P2 IMAD.WIDE R10, R13, 0x2, R10 ;  /* 0x000000020d0aa825 */ /* 0x004fc800078e020a */
[C---:B0-----:R-:W-:Y:S02]  /*15410*/  IMAD.WIDE R12, R87.reuse, 0x4, R14 ;  /* 0x00000004570c7825 */ /* 0x041fe400078e020e */
[----:B------:R-:W2:Y:S04]  /*15420*/  @!P2 LDG.E.U16.CONSTANT R10, desc[UR6][R10.64] ;  /* 0x000000060a0aa981 */ /* 0x000ea8000c1e9500 */
[----:B------:R1:W5:Y:S01]  /*15430*/  LDG.E.128.CONSTANT R16, desc[UR6][R12.64] ;  /* 0x000000060c107981 */ /* 0x000362000c1e9d00 */
[----:B------:R-:W-:Y:S01]  /*15440*/  IMAD.WIDE R100, R87, 0x4, R12 ;  /* 0x0000000457647825 */ /* 0x000fe200078e020c */
[----:B---3--:R-:W-:Y:S02]  /*15450*/  @!P2 PRMT R86, R24, 0x7610, R86 ;  /* 0x000076101856a816 */ /* 0x008fe40000000056 */
[----:B------:R-:W-:-:S02]  /*15460*/  @!P2 PRMT R85, R25, 0x7610, R85 ;  /* 0x000076101955a816 */ /* 0x000fc40000000055 */
[----:B------:R-:W-:Y:S02]  /*15470*/  @!P2 PRMT R86, R86, 0x7610, R24 ;  /* 0x000076105656a816 */ /* 0x000fe40000000018 */
[----:B------:R-:W-:Y:S02]  /*15480*/  @!P2 PRMT R85, R85, 0x7610, R25 ;  /* 0x000076105555a816 */ /* 0x000fe40000000019 */
[----:B--2---:R-:W-:Y:S01]  /*15490*/  @!P2 IADD3 R88, R10, R95, RZ ;  /* 0x0000005f0a58a210 */ /* 0x004fe20007ffe0ff */
[----:B-1----:R-:W-:Y:S06]  /*154a0*/  @!P1 BRA `(.L_x_74) ;  /* 0x0000002000849947 */ /* 0x002fec0003800000 */
[----:B------:R-:W2:Y:S01]  /*154b0*/  LDG.E.128.CONSTANT R12, desc[UR6][R100.64] ;  /* 0x00000006640c7981 */ /* 0x000ea2000c1e9d00 */
[----:B-----5:R-:W-:Y:S01]  /*154c0*/  SHF.R.U32.HI R30, RZ, 0xf, R22 ;  /* 0x0000000fff1e7819 */ /* 0x020fe20000011616 */
[----:B------:R-:W-:Y:S01]  /*154d0*/  HFMA2.MMA R40, -RZ, RZ, 0, 0.015625 ;  /* 0x00002400ff287435 */ /* 0x000fe200000001ff */
[----:B------:R-:W-:Y:S02]  /*154e0*/  SHF.R.U32.HI R11, RZ, 0xf, R20 ;  /* 0x0000000fff0b7819 */ /* 0x000fe40000011614 */
[--C-:B------:R-:W-:Y:S02]  /*154f0*/  SHF.R.U32.HI R28, RZ, 0xf, R21.reuse ;  /* 0x0000000fff1c7819 */ /* 0x100fe40000011615 */
[C---:B------:R-:W-:Y:S02]  /*15500*/  LOP3.LUT R24, R21.reuse, 0x380038, RZ, 0xc0, !PT ;  /* 0x0038003815187812 */ /* 0x040fe400078ec0ff */
[----:B------:R-:W-:Y:S02]  /*15510*/  SHF.R.U32.HI R32, RZ, 0x6, R21 ;  /* 0x00000006ff207819 */ /* 0x000fe40000011615 */
[----:B------:R-:W-:-:S02]  /*15520*/  LOP3.LUT R46, R21, 0x70007, RZ, 0xc0, !PT ;  /* 0x00070007152e7812 */ /* 0x000fc400078ec0ff */
[--C-:B------:R-:W-:Y:S02]  /*15530*/  SHF.R.U32.HI R29, RZ, 0xe, R17.reuse ;  /* 0x0000000eff1d7819 */ /* 0x100fe40000011611 */
[C---:B------:R-:W-:Y:S02]  /*15540*/  LOP3.LUT R21, R17.reuse, 0x380038, RZ, 0xc0, !PT ;  /* 0x0038003811157812 */ /* 0x040fe400078ec0ff */
[----:B------:R-:W-:Y:S02]  /*15550*/  SHF.R.U32.HI R38, RZ, 0x6, R17 ;  /* 0x00000006ff267819 */ /* 0x000fe40000011611 */
[----:B------:R-:W-:Y:S02]  /*15560*/  LOP3.LUT R53, R17, 0x70007, RZ, 0xc0, !PT ;  /* 0x0007000711357812 */ /* 0x000fe400078ec0ff */
[----:B------:R-:W-:Y:S02]  /*15570*/  SHF.R.U32.HI R17, RZ, 0xe, R18 ;  /* 0x0000000eff117819 */ /* 0x000fe40000011612 */
[----:B------:R-:W-:-:S02]  /*15580*/  LOP3.LUT R30, R30, 0x10001, RZ, 0xc0, !PT ;  /* 0x000100011e1e7812 */ /* 0x000fc400078ec0ff */
[----:B------:R-:W-:Y:S02]  /*15590*/  SHF.R.U32.HI R26, RZ, 0xe, R16 ;  /* 0x0000000eff1a7819 */ /* 0x000fe40000011610 */
[----:B------:R-:W-:Y:S02]  /*155a0*/  LOP3.LUT R11, R11, 0x10001, RZ, 0xc0, !PT ;  /* 0x000100010b0b7812 */ /* 0x000fe400078ec0ff */
[----:B------:R-:W-:Y:S02]  /*155b0*/  SHF.R.U32.HI R31, RZ, 0xf, R23 ;  /* 0x0000000fff1f7819 */ /* 0x000fe40000011617 */
[----:B------:R-:W-:Y:S02]  /*155c0*/  LOP3.LUT R60, R30, 0x20002, R17, 0xf8, !PT ;  /* 0x000200021e3c7812 */ /* 0x000fe400078ef811 */
[----:B------:R-:W-:Y:S02]  /*155d0*/  LOP3.LUT R11, R11, 0x20002, R26, 0xf8, !PT ;  /* 0x000200020b0b7812 */ /* 0x000fe400078ef81a */
[----:B------:R-:W-:-:S02]  /*155e0*/  LOP3.LUT R10, R16, 0x380038, RZ, 0xc0, !PT ;  /* 0x00380038100a7812 */ /* 0x000fc400078ec0ff */
[----:B------:R-:W-:Y:S02]  /*155f0*/  SHF.R.U32.HI R45, RZ, 0x6, R16 ;  /* 0x00000006ff2d7819 */ /* 0x000fe40000011610 */
[----:B------:R-:W-:Y:S02]  /*15600*/  LOP3.LUT R55, R16, 0x70007, RZ, 0xc0, !PT ;  /* 0x0007000710377812 */ /* 0x000fe400078ec0ff */
[----:B------:R-:W-:Y:S02]  /*15610*/  LOP3.LUT R28, R28, 0x10001, RZ, 0xc0, !PT ;  /* 0x000100011c1c7812 */ /* 0x000fe400078ec0ff */
[C---:B------:R-:W-:Y:S02]  /*15620*/  LOP3.LUT R25, R22.reuse, 0x380038, RZ, 0xc0, !PT ;  /* 0x0038003816197812 */ /* 0x040fe400078ec0ff */
[----:B------:R-:W-:Y:S02]  /*15630*/  SHF.R.U32.HI R34, RZ, 0x6, R22 ;  /* 0x00000006ff227819 */ /* 0x000fe40000011616 */
        /* <DEDUP_REMOVED lines=8> */
[----:B------:R-:W-:Y:S02]  /*156c0*/  PRMT R18, R92, 0x9910, RZ ;  /* 0x000099105c127816 */ /* 0x000fe400000000ff */
[----:B------:R-:W-:Y:S02]  /*156d0*/  LOP3.LUT R58, R28, 0x20002, R29, 0xf8, !PT ;  /* 0x000200021c3a7812 */ /* 0x000fe400078ef81d */
[----:B------:R-:W-:Y:S02]  /*156e0*/  LOP3.LUT R17, R31, 0x20002, R16, 0xf8, !PT ;  /* 0x000200021f117812 */ /* 0x000fe400078ef810 */
[----:B------:R-:W-:Y:S02]  /*156f0*/  LOP3.LUT R27, R23, 0x380038, RZ, 0xc0, !PT ;  /* 0x00380038171b7812 */ /* 0x000fe400078ec0ff */
[----:B------:R-:W-:-:S02]  /*15700*/  SHF.R.U32.HI R35, RZ, 0x6, R23 ;  /* 0x00000006ff237819 */ /* 0x000fc40000011617 */
[----:B------:R-:W-:Y:S02]  /*15710*/  LOP3.LUT R49, R23, 0x70007, RZ, 0xc0, !PT ;  /* 0x0007000717317812 */ /* 0x000fe400078ec0ff */
[----:B------:R-:W-:Y:S02]  /*15720*/  LOP3.LUT R83, R0, 0x64006400, RZ, 0xfc, !PT ;  /* 0x6400640000537812 */ /* 0x000fe400078efcff */
[----:B------:R-:W-:Y:S02]  /*15730*/  LOP3.LUT R51, R20, 0x70007, RZ, 0xc0, !PT ;  /* 0x0007000714337812 */ /* 0x000fe400078ec0ff */
[----:B------:R-:W-:Y:S02]  /*15740*/  LOP3.LUT R23, R19, 0x380038, RZ, 0xc0, !PT ;  /* 0x0038003813177812 */ /* 0x000fe400078ec0ff */
[----:B------:R-:W-:Y:S02]  /*15750*/  SHF.R.U32.HI R50, RZ, 0x6, R19 ;  /* 0x00000006ff327819 */ /* 0x000fe40000011613 */
[----:B------:R-:W-:-:S02]  /*15760*/  ISETP.NE.AND P2, PT, R18, RZ, PT ;  /* 0x000000ff1200720c */ /* 0x000fc40003f45270 */
[----:B------:R-:W-:Y:S02]  /*15770*/  LOP3.LUT R0, R33, 0x380038, RZ, 0xc0, !PT ;  /* 0x0038003821007812 */ /* 0x000fe400078ec0ff */
[----:B------:R-:W-:Y:S02]  /*15780*/  MOV R20, 0x3000 ;  /* 0x0000300000147802 */ /* 0x000fe40000000f00 */
[----:B------:R-:W-:Y:S02]  /*15790*/  LOP3.LUT R21, R21, 0x64006400, RZ, 0xfc, !PT ;  /* 0x6400640015157812 */ /* 0x000fe400078efcff */
[----:B------:R-:W-:Y:S01]  /*157a0*/  LOP3.LUT R66, R19, 0x70007, RZ, 0xc0, !PT ;  /* 0x0007000713427812 */ /* 0x000fe200078ec0ff */
[-C--:B------:R-:W-:Y:S01]  /*157b0*/  HFMA2 R83, R83, R20.reuse.H0_H0, -132, -132 ;  /* 0xd820d82053537431 */ /* 0x080fe20000040014 */
[----:B------:R-:W-:Y:S01]  /*157c0*/  LOP3.LUT R77, R25, 0x64006400, RZ, 0xfc, !PT ;  /* 0x64006400194d7812 */ /* 0x000fe200078efcff */
[----:B------:R-:W-:Y:S01]  /*157d0*/  HFMA2 R57, R21, R20.H0_H0, -132, -132 ;  /* 0xd820d82015397431 */ /* 0x000fe20000040014 */
[----:B------:R-:W-:-:S02]  /*157e0*/  LOP3.LUT R59, R22, 0x64006400, RZ, 0xfc, !PT ;  /* 0x64006400163b7812 */ /* 0x000fc400078efcff */
[----:B------:R-:W-:Y:S01]  /*157f0*/  LOP3.LUT R65, R27, 0x64006400, RZ, 0xfc, !PT ;  /* 0x640064001b417812 */ /* 0x000fe200078efcff */
[-C--:B------:R-:W-:Y:S01]  /*15800*/  HFMA2 R77, R77, R20.reuse.H0_H0, -132, -132 ;  /* 0xd820d8204d4d7431 */ /* 0x080fe20000040014 */
[----:B------:R-:W-:Y:S02]  /*15810*/  LOP3.LUT R69, R23, 0x64006400, RZ, 0xfc, !PT ;  /* 0x6400640017457812 */ /* 0x000fe400078efcff */
[----:B------:R-:W-:Y:S01]  /*15820*/  LOP3.LUT R22, R41, 0x380038, RZ, 0xc0, !PT ;  /* 0x0038003829167812 */ /* 0x000fe200078ec0ff */
[----:B------:R-:W-:Y:S01]  /*15830*/  HFMA2 R76, R65, R20.H0_H0, -132, -132 ;  /* 0xd820d820414c7431 */ /* 0x000fe20000040014 */
[----:B------:R-:W-:Y:S02]  /*15840*/  LOP3.LUT R25, R50, 0x380038, RZ, 0xc0, !PT ;  /* 0x0038003832197812 */ /* 0x000fe400078ec0ff */
[----:B------:R-:W-:Y:S02]  /*15850*/  LOP3.LUT R75, R0, 0x64006400, RZ, 0xfc, !PT ;  /* 0x64006400004b7812 */ /* 0x000fe400078efcff */
[----:B------:R-:W-:-:S02]  /*15860*/  LOP3.LUT R61, R22, 0x64006400, RZ, 0xfc, !PT ;  /* 0x64006400163d7812 */ /* 0x000fc400078efcff */
[----:B------:R-:W-:Y:S01]  /*15870*/  LOP3.LUT R71, R25, 0x64006400, RZ, 0xfc, !PT ;  /* 0x6400640019477812 */ /* 0x000fe200078efcff */
[----:B------:R-:W-:Y:S01]  /*15880*/  HFMA2 R75, R75, R20.H0_H0, -132, -132 ;  /* 0xd820d8204b4b7431 */ /* 0x000fe20000040014 */
[----:B------:R-:W-:Y:S02]  /*15890*/  LOP3.LUT R62, R41, 0x1c001c0, RZ, 0xc0, !PT ;  /* 0x01c001c0293e7812 */ /* 0x000fe400078ec0ff */
[----:B------:R-:W-:Y:S02]  /*158a0*/  LOP3.LUT R22, R45, 0x1c001c0, RZ, 0xc0, !PT ;  /* 0x01c001c02d167812 */ /* 0x000fe400078ec0ff */
[----:B------:R-:W-:Y:S02]  /*158b0*/  LOP3.LUT R64, R35, 0x1c001c0, RZ, 0xc0, !PT ;  /* 0x01c001c023407812 */ /* 0x000fe400078ec0ff */
        /* <DEDUP_REMOVED lines=8> */
[----:B------:R-:W-:Y:S01]  /*15940*/  LOP3.LUT R49, R49, 0x64006400, RZ, 0xfc, !PT ;  /* 0x6400640031317812 */ /* 0x000fe200078efcff */
[----:B------:R-:W-:Y:S01]  /*15950*/  HADD2 R72, R42, -1028, -1028 ;  /* 0xe404e4042a487430 */ /* 0x000fe20000000000 */
[----:B------:R-:W-:Y:S01]  /*15960*/  ISETP.GE.AND P3, PT, R96, 0x2, PT ;  /* 0x000000026000780c */ /* 0x000fe20003f66270 */
[----:B------:R-:W-:Y:S01]  /*15970*/  HADD2 R68, R54, -1028, -1028 ;  /* 0xe404e40436447430 */ /* 0x000fe20000000000 */
[----:B--2---:R-:W-:-:S02]  /*15980*/  SHF.R.U32.HI R30, RZ, 0xd, R12 ;  /* 0x0000000dff1e7819 */ /* 0x004fc4000001160c */
[----:B------:R-:W-:Y:S02]  /*15990*/  SHF.R.U32.HI R28, RZ, 0xd, R15 ;  /* 0x0000000dff1c7819 */ /* 0x000fe4000001160f */
[----:B------:R-:W-:Y:S02]  /*159a0*/  LOP3.LUT R30, R11, 0x40004, R30, 0xf8, !PT ;  /* 0x000400040b1e7812 */ /* 0x000fe400078ef81e */
[----:B------:R-:W-:Y:S02]  /*159b0*/  LOP3.LUT R11, R10, 0x64006400, RZ, 0xfc, !PT ;  /* 0x640064000a0b7812 */ /* 0x000fe400078efcff */
[----:B------:R-:W-:Y:S02]  /*159c0*/  LOP3.LUT R10, R45, 0x380038, RZ, 0xc0, !PT ;  /* 0x003800382d0a7812 */ /* 0x000fe400078ec0ff */
[----:B------:R-:W-:Y:S02]  /*159d0*/  LOP3.LUT R16, R12, 0x380038, RZ, 0xc0, !PT ;  /* 0x003800380c107812 */ /* 0x000fe400078ec0ff */
[----:B------:R-:W-:-:S02]  /*159e0*/  SHF.R.U32.HI R37, RZ, 0x6, R12 ;  /* 0x00000006ff257819 */ /* 0x000fc4000001160c */
[----:B------:R-:W-:Y:S02]  /*159f0*/  LOP3.LUT R43, R12, 0x70007, RZ, 0xc0, !PT ;  /* 0x000700070c2b7812 */ /* 0x000fe400078ec0ff */
[----:B------:R-:W-:Y:S02]  /*15a00*/  SHF.R.U32.HI R36, RZ, 0x6, R13 ;  /* 0x00000006ff247819 */ /* 0x000fe4000001160d */
[--C-:B------:R-:W-:Y:S02]  /*15a10*/  SHF.R.U32.HI R29, RZ, 0xd, R14.reuse ;  /* 0x0000000dff1d7819 */ /* 0x100fe4000001160e */
[C---:B------:R-:W-:Y:S02]  /*15a20*/  LOP3.LUT R26, R14.reuse, 0x380038, RZ, 0xc0, !PT ;  /* 0x003800380e1a7812 */ /* 0x040fe400078ec0ff */
[----:B------:R-:W-:Y:S02]  /*15a30*/  SHF.R.U32.HI R39, RZ, 0x6, R14 ;  /* 0x00000006ff277819 */ /* 0x000fe4000001160e */
[----:B------:R-:W-:-:S02]  /*15a40*/  LOP3.LUT R48, R14, 0x70007, RZ, 0xc0, !PT ;  /* 0x000700070e307812 */ /* 0x000fc400078ec0ff */
[----:B------:R-:W-:Y:S02]  /*15a50*/  LOP3.LUT R12, R32, 0x380038, RZ, 0xc0, !PT ;  /* 0x00380038200c7812 */ /* 0x000fe400078ec0ff */
[----:B------:R-:W-:Y:S02]  /*15a60*/  SHF.R.U32.HI R31, RZ, 0xd, R13 ;  /* 0x0000000dff1f7819 */ /* 0x000fe4000001160d */
[C---:B------:R-:W-:Y:S02]  /*15a70*/  LOP3.LUT R18, R13.reuse, 0x380038, RZ, 0xc0, !PT ;  /* 0x003800380d127812 */ /* 0x040fe400078ec0ff */
[----:B------:R-:W-:Y:S02]  /*15a80*/  LOP3.LUT R44, R13, 0x70007, RZ, 0xc0, !PT ;  /* 0x000700070d2c7812 */ /* 0x000fe400078ec0ff */
[----:B------:R-:W-:Y:S02]  /*15a90*/  LOP3.LUT R14, R38, 0x380038, RZ, 0xc0, !PT ;  /* 0x00380038260e7812 */ /* 0x000fe400078ec0ff */
[----:B------:R-:W-:-:S02]  /*15aa0*/  LOP3.LUT R56, R15, 0x380038, RZ, 0xc0, !PT ;  /* 0x003800380f387812 */ /* 0x000fc400078ec0ff */
[----:B------:R-:W-:Y:S02]  /*15ab0*/  SHF.R.U32.HI R47, RZ, 0x6, R15 ;  /* 0x00000006ff2f7819 */ /* 0x000fe4000001160f */
[----:B------:R-:W-:Y:S02]  /*15ac0*/  LOP3.LUT R52, R15, 0x70007, RZ, 0xc0, !PT ;  /* 0x000700070f347812 */ /* 0x000fe400078ec0ff */
[----:B------:R-:W-:Y:S02]  /*15ad0*/  LOP3.LUT R28, R17, 0x40004, R28, 0xf8, !PT ;  /* 0x00040004111c7812 */ /* 0x000fe400078ef81c */
[----:B------:R-:W-:Y:S02]  /*15ae0*/  LOP3.LUT R13, R10, 0x64006400, RZ, 0xfc, !PT ;  /* 0x640064000a0d7812 */ /* 0x000fe400078efcff */
[----:B------:R-:W-:Y:S02]  /*15af0*/  LOP3.LUT R17, R24, 0x64006400, RZ, 0xfc, !PT ;  /* 0x6400640018117812 */ /* 0x000fe400078efcff */
[----:B------:R-:W-:-:S02]  /*15b00*/  LOP3.LUT R15, R34, 0x380038, RZ, 0xc0, !PT ;  /* 0x00380038220f7812 */ /* 0x000fc400078ec0ff */
[----:B------:R-:W-:Y:S01]  /*15b10*/  LOP3.LUT R10, R36, 0x380038, RZ, 0xc0, !PT ;  /* 0x00380038240a7812 */ /* 0x000fe200078ec0ff */
[-C--:B------:R-:W-:Y:S01]  /*15b20*/  HFMA2 R78, R17, R20.reuse.H0_H0, -132, -132 ;  /* 0xd820d820114e7431 */ /* 0x080fe20000040014 */
[----:B------:R-:W-:Y:S02]  /*15b30*/  LOP3.LUT R19, R12, 0x64006400, RZ, 0xfc, !PT ;  /* 0x640064000c137812 */ /* 0x000fe400078efcff */
[----:B------:R-:W-:Y:S02]  /*15b40*/  LOP3.LUT R24, R35, 0x380038, RZ, 0xc0, !PT ;  /* 0x0038003823187812 */ /* 0x000fe400078ec0ff */
[----:B------:R-:W-:Y:S01]  /*15b50*/  LOP3.LUT R23, R14, 0x64006400, RZ, 0xfc, !PT ;  /* 0x640064000e177812 */ /* 0x000fe200078efcff */
[----:B------:R-:W-:Y:S01]  /*15b60*/  HFMA2 R74, R19, R20.H0_H0, -132, -132 ;  /* 0xd820d820134a7431 */ /* 0x000fe20000040014 */
[----:B------:R-:W-:Y:S02]  /*15b70*/  LOP3.LUT R0, R37, 0x380038, RZ, 0xc0, !PT ;  /* 0x0038003825007812 */ /* 0x000fe400078ec0ff */
[----:B------:R-:W-:-:S02]  /*15b80*/  LOP3.LUT R12, R39, 0x380038, RZ, 0xc0, !PT ;  /* 0x00380038270c7812 */ /* 0x000fc400078ec0ff */
[----:B------:R-:W-:Y:S02]  /*15b90*/  LOP3.LUT R14, R47, 0x380038, RZ, 0xc0, !PT ;  /* 0x003800382f0e7812 */ /* 0x000fe400078ec0ff */
[----:B------:R-:W-:Y:S01]  /*15ba0*/  LOP3.LUT R31, R58, 0x40004, R31, 0xf8, !PT ;  /* 0x000400043a1f7812 */ /* 0x000fe200078ef81f */
        /* <DEDUP_REMOVED lines=8> */
[-C--:B------:R-:W-:Y:S01]  /*15c30*/  HFMA2 R18, R21, R20.reuse.H0_H0, -132, -132 ;  /* 0xd820d82015127431 */ /* 0x080fe20000040014 */
[----:B------:R-:W-:Y:S02]  /*15c40*/  LOP3.LUT R63, R26, 0x64006400, RZ, 0xfc, !PT ;  /* 0x640064001a3f7812 */ /* 0x000fe400078efcff */
        /* <DEDUP_REMOVED lines=8> */
[----:B------:R-:W-:Y:S01]  /*15cd0*/  LOP3.LUT R29, R60, 0x40004, R29, 0xf8, !PT ;  /* 0x000400043c1d7812 */ /* 0x000fe200078ef81d */
        /* <DEDUP_REMOVED lines=69> */
[----:B------:R-:W-:Y:S02]  /*16130*/  LOP3.LUT R38, R38, 0x64006400, RZ, 0xfc, !PT ;  /* 0x6400640026267812 */ /* 0x000fe400078efcff */
        /* <DEDUP_REMOVED lines=106> */
.L_x_75:
        /* <DEDUP_REMOVED lines=81> */
.L_x_76:
        /* <DEDUP_REMOVED lines=80> */
.L_x_77:
        /* <DEDUP_REMOVED lines=77> */
.L_x_74:
[----:B------:R-:W-:Y:S01]  /*176c0*/  IADD3 R95, R95, 0x20, RZ ;  /* 0x000000205f5f7810 */ /* 0x000fe20007ffe0ff */
[----:B------:R-:W-:Y:S01]  /*176d0*/  UIADD3 UR4, UR4, 0x40, URZ ;  /* 0x0000004004047890 */ /* 0x000fe2000fffe03f */
[----:B------:R-:W-:Y:S02]  /*176e0*/  IMAD.WIDE R14, R87, 0x4, R100 ;  /* 0x00000004570e7825 */ /* 0x000fe400078e0264 */
[C---:B------:R-:W-:Y:S02]  /*176f0*/  ISETP.GE.AND P2, PT, R95.reuse, UR5, PT ;  /* 0x000000055f007c0c */ /* 0x040fe4000bf46270 */
[----:B------:R-:W-:-:S13]  /*17700*/  ISETP.LT.AND P3, PT, R95, R94, PT ;  /* 0x0000005e5f00720c */ /* 0x000fda0003f61270 */
[----:B------:R-:W-:Y:S05]  /*17710*/  @!P2 BRA P3, `(.L_x_78) ;  /* 0xffffffdc0018a947 */ /* 0x000fea000183ffff */
.L_x_73:
[----:B------:R-:W-:Y:S01]  /*17720*/  ISETP.GE.AND P0, PT, R95, R94, PT ;  /* 0x0000005e5f00720c */ /* 0x000fe20003f06270 */
[----:B------:R-:W-:-:S03]  /*17730*/  ULDC UR5, c[0x0][0x26c] ;  /* 0x00009b0000057ab9 */ /* 0x000fc60000000800 */
[----:B------:R-:W-:-:S13]  /*17740*/  ISETP.GE.OR P0, PT, R95, UR5, P0 ;  /* 0x000000055f007c0c */ /* 0x000fda0008706670 */
[----:B------:R-:W-:Y:S05]  /*17750*/  @P0 BRA `(.L_x_79) ;  /* 0x0000001000f80947 */ /* 0x000fea0003800000 */
[----:B0-----:R-:W-:Y:S01]  /*17760*/  PRMT R0, R90, 0x9910, RZ ;  /* 0x000099105a007816 */ /* 0x001fe200000000ff */
[----:B------:R-:W-:Y:S01]  /*17770*/  ULDC UR5, c[0x0][0x26c] ;  /* 0x00009b0000057ab9 */ /* 0x000fe20000000800 */
[----:B------:R-:W-:Y:S02]  /*17780*/  SHF.L.U32 R11, R87, 0x2, RZ ;  /* 0x00000002570b7819 */ /* 0x000fe400000006ff */
[----:B------:R-:W-:Y:S02]  /*17790*/  ISETP.NE.AND P0, PT, R0, RZ, PT ;  /* 0x000000ff0000720c */ /* 0x000fe40003f05270 */
[----:B------:R-:W-:Y:S02]  /*177a0*/  SHF.R.S32.HI R0, RZ, 0x1f, R87 ;  /* 0x0000001fff007819 */ /* 0x000fe40000011457 */
[----:B------:R-:W-:Y:S02]  /*177b0*/  ISETP.LT.OR P0, PT, R97, 0x4, !P0 ;  /* 0x000000046100780c */ /* 0x000fe40004701670 */
[----:B------:R-:W-:-:S11]  /*177c0*/  SHF.L.U64.HI R87, R87, 0x2, R0 ;  /* 0x0000000257577819 */ /* 0x000fd60000010200 */
.L_x_84:
[----:B------:R-:W-:-:S13]  /*177d0*/  ISETP.NE.AND P2, PT, R95, R88, PT ;  /* 0x000000585f00720c */ /* 0x000fda0003f45270 */
[----:B------:R-:W0:Y:S01]  /*177e0*/  @!P2 LDC.64 R12, c[0x0][0x248] ;  /* 0x00009200ff0cab82 */ /* 0x000e220000000a00 */
[----:B------:R-:W-:Y:S02]  /*177f0*/  @!P2 IADD3 R89, R89, 0x1, RZ ;  /* 0x000000015959a810 */ /* 0x000fe40007ffe0ff */
[----:B-----5:R-:W-:Y:S02]  /*17800*/  @!P2 LEA R17, R95, 0x1, 0x1 ;  /* 0x000000015f11a811 */ /* 0x020fe400078e08ff */
        /* <DEDUP_REMOVED lines=10> */
[----:B------:R-:W-:Y:S02]  /*178b0*/  MOV R16, R14 ;  /* 0x0000000e00107202 */ /* 0x000fe40000000f00 */
[----:B------:R-:W-:-:S06]  /*178c0*/  MOV R17, R15 ;  /* 0x0000000f00117202 */ /* 0x000fcc0000000f00 */
[----:B------:R-:W2:Y:S01]  /*178d0*/  LDG.E.128.CONSTANT R16, desc[UR6][R16.64] ;  /* 0x0000000610107981 */ /* 0x000ea2000c1e9d00 */
[----:B------:R-:W-:Y:S01]  /*178e0*/  HFMA2.MMA R20, -RZ, RZ, 0, 0.25 ;  /* 0x00003400ff147435 */ /* 0x000fe200000001ff */
[----:B------:R-:W-:Y:S01]  /*178f0*/  MOV R37, 0x2c00 ;  /* 0x00002c0000257802 */ /* 0x000fe20000000f00 */
[----:B------:R-:W-:Y:S01]  /*17900*/  HFMA2.MMA R10, -RZ, RZ, 0, 0.015625 ;  /* 0x00002400ff0a7435 */ /* 0x000fe200000001ff */
[----:B------:R-:W-:Y:S02]  /*17910*/  PRMT R0, R92, 0x9910, RZ ;  /* 0x000099105c007816 */ /* 0x000fe400000000ff */
[----:B------:R-:W-:Y:S02]  /*17920*/  ISETP.GE.AND P3, PT, R96, 0x2, PT ;  /* 0x000000026000780c */ /* 0x000fe40003f66270 */
[----:B------:R-:W-:-:S05]  /*17930*/  ISETP.NE.AND P2, PT, R0, RZ, PT ;  /* 0x000000ff0000720c */ /* 0x000fca0003f45270 */
[----:B------:R-:W-:Y:S02]  /*17940*/  PRMT R20, R10, 0x5410, R20 ;  /* 0x000054100a147816 */ /* 0x000fe40000000014 */
[C---:B--2---:R-:W-:Y:S02]  /*17950*/  LOP3.LUT R13, R18.reuse, 0xc000c, RZ, 0xc0, !PT ;  /* 0x000c000c120d7812 */ /* 0x044fe400078ec0ff */
[----:B------:R-:W-:Y:S02]  /*17960*/  SHF.R.U32.HI R48, RZ, 0x8, R18 ;  /* 0x00000008ff307819 */ /* 0x000fe40000011612 */
[C---:B------:R-:W-:Y:S02]  /*17970*/  LOP3.LUT R30, R18.reuse, 0x300030, RZ, 0xc0, !PT ;  /* 0x00300030121e7812 */ /* 0x040fe400078ec0ff */
[C---:B------:R-:W-:Y:S02]  /*17980*/  LOP3.LUT R38, R18.reuse, 0xc000c0, RZ, 0xc0, !PT ;  /* 0x00c000c012267812 */ /* 0x040fe400078ec0ff */
[----:B------:R-:W-:-:S02]  /*17990*/  LOP3.LUT R47, R18, 0x30003, RZ, 0xc0, !PT ;  /* 0x00030003122f7812 */ /* 0x000fc400078ec0ff */
[----:B------:R-:W-:Y:S02]  /*179a0*/  LOP3.LUT R18, R19, 0xc000c, RZ, 0xc0, !PT ;  /* 0x000c000c13127812 */ /* 0x000fe400078ec0ff */
[----:B------:R-:W-:Y:S02]  /*179b0*/  LOP3.LUT R10, R17, 0xc000c, RZ, 0xc0, !PT ;  /* 0x000c000c110a7812 */ /* 0x000fe400078ec0ff */
[----:B------:R-:W-:Y:S02]  /*179c0*/  SHF.R.U32.HI R50, RZ, 0x8, R19 ;  /* 0x00000008ff327819 */ /* 0x000fe40000011613 */
[C---:B------:R-:W-:Y:S02]  /*179d0*/  LOP3.LUT R31, R19.reuse, 0x300030, RZ, 0xc0, !PT ;  /* 0x00300030131f7812 */ /* 0x040fe400078ec0ff */
[C---:B------:R-:W-:Y:S02]  /*179e0*/  LOP3.LUT R40, R19.reuse, 0xc000c0, RZ, 0xc0, !PT ;  /* 0x00c000c013287812 */ /* 0x040fe400078ec0ff */
[----:B------:R-:W-:-:S02]  /*179f0*/  LOP3.LUT R49, R19, 0x30003, RZ, 0xc0, !PT ;  /* 0x0003000313317812 */ /* 0x000fc400078ec0ff */
[----:B------:R-:W-:Y:S02]  /*17a00*/  SHF.R.U32.HI R23, RZ, 0x8, R16 ;  /* 0x00000008ff177819 */ /* 0x000fe40000011610 */
[----:B------:R-:W-:Y:S02]  /*17a10*/  SHF.R.U32.HI R46, RZ, 0x8, R17 ;  /* 0x00000008ff2e7819 */ /* 0x000fe40000011611 */
[----:B------:R-:W-:Y:S02]  /*17a20*/  LOP3.LUT R19, R18, 0x64006400, RZ, 0xfc, !PT ;  /* 0x6400640012137812 */ /* 0x000fe400078efcff */
[----:B------:R-:W-:Y:S02]  /*17a30*/  LOP3.LUT R18, R48, 0xc000c, RZ, 0xc0, !PT ;  /* 0x000c000c30127812 */ /* 0x000fe400078ec0ff */
[C---:B------:R-:W-:Y:S02]  /*17a40*/  LOP3.LUT R28, R17.reuse, 0x300030, RZ, 0xc0, !PT ;  /* 0x00300030111c7812 */ /* 0x040fe400078ec0ff */
        /* <DEDUP_REMOVED lines=9> */
[-C--:B------:R-:W-:Y:S01]  /*17ae0*/  HFMA2 R10, R12, R20.reuse.H1_H1, -258, -258 ;  /* 0xdc08dc080c0a7431 */ /* 0x080fe20000060014 */
        /* <DEDUP_REMOVED lines=9> */
[----:B------:R-:W-:Y:S01]  /*17b80*/  HFMA2 R29, R29, R37.H0_H0, -66, -66 ;  /* 0xd420d4201d1d7431 */ /* 0x000fe20000040025 */
[----:B------:R-:W-:Y:S01]  /*17b90*/  LOP3.LUT R18, R46, 0x300030, RZ, 0xc0, !PT ;  /* 0x003000302e127812 */ /* 0x000fe200078ec0ff */
[-C--:B------:R-:W-:Y:S01]  /*17ba0*/  HFMA2 R25, R25, R20.reuse.H1_H1, -258, -258 ;  /* 0xdc08dc0819197431 */ /* 0x080fe20000060014 */
[----:B------:R-:W-:Y:S01]  /*17bb0*/  LOP3.LUT R19, R48, 0x300030, RZ, 0xc0, !PT ;  /* 0x0030003030137812 */ /* 0x000fe200078ec0ff */
[----:B------:R-:W-:Y:S01]  /*17bc0*/  HFMA2 R27, R27, R20.H1_H1, -258, -258 ;  /* 0xdc08dc081b1b7431 */ /* 0x000fe20000060014 */
[----:B------:R-:W-:-:S02]  /*17bd0*/  LOP3.LUT R28, R50, 0x300030, RZ, 0xc0, !PT ;  /* 0x00300030321c7812 */ /* 0x000fc400078ec0ff */
[----:B------:R-:W-:Y:S02]  /*17be0*/  LOP3.LUT R17, R17, 0x64006400, RZ, 0xfc, !PT ;  /* 0x6400640011117812 */ /* 0x000fe400078efcff */
[----:B------:R-:W-:Y:S02]  /*17bf0*/  LOP3.LUT R21, R21, 0x64006400, RZ, 0xfc, !PT ;  /* 0x6400640015157812 */ /* 0x000fe400078efcff */
        /* <DEDUP_REMOVED lines=30> */
[----:B------:R-:W-:Y:S02]  /*17de0*/  LOP3.LUT R48, R48, 0x30003, RZ, 0xc0, !PT ;  /* 0x0003000330307812 */ /* 0x000fe400078ec0ff */
[----:B------:R-:W-:Y:S02]  /*17df0*/  LOP3.LUT R18, R50, 0x30003, RZ, 0xc0, !PT ;  /* 0x0003000332127812 */ /* 0x000fe400078ec0ff */
[----:B------:R-:W-:-:S02]  /*17e00*/  LOP3.LUT R39, R38, 0x64006400, RZ, 0xfc, !PT ;  /* 0x6400640026277812 */ /* 0x000fc400078efcff */
[----:B------:R-:W-:Y:S01]  /*17e10*/  LOP3.LUT R41, R40, 0x64006400, RZ, 0xfc, !PT ;  /* 0x6400640028297812 */ /* 0x000fe200078efcff */
[-C--:B------:R-:W-:Y:S01]  /*17e20*/  HFMA2 R40, R19, R20.reuse.H0_H0, -18, -18 ;  /* 0xcc80cc8013287431 */ /* 0x080fe20000040014 */
[----:B------:R-:W-:Y:S01]  /*17e30*/  LOP3.LUT R47, R47, 0x64006400, RZ, 0xfc, !PT ;  /* 0x640064002f2f7812 */ /* 0x000fe200078efcff */
[-C--:B------:R-:W-:Y:S01]  /*17e40*/  HFMA2 R38, R39, R20.reuse.H0_H0, -18, -18 ;  /* 0xcc80cc8027267431 */ /* 0x080fe20000040014 */
[----:B------:R-:W-:Y:S01]  /*17e50*/  LOP3.LUT R17, R49, 0x64006400, RZ, 0xfc, !PT ;  /* 0x6400640031117812 */ /* 0x000fe200078efcff */
[-C--:B------:R-:W-:Y:S01]  /*17e60*/  HFMA2 R39, R41, R20.reuse.H0_H0, -18, -18 ;  /* 0xcc80cc8029277431 */ /* 0x080fe20000040014 */
[----:B------:R-:W-:Y:S02]  /*17e70*/  LOP3.LUT R0, R0, 0x64006400, RZ, 0xfc, !PT ;  /* 0x6400640000007812 */ /* 0x000fe400078efcff */
[----:B------:R-:W-:Y:S02]  /*17e80*/  LOP3.LUT R21, R21, 0x64006400, RZ, 0xfc, !PT ;  /* 0x6400640015157812 */ /* 0x000fe400078efcff */
[----:B------:R-:W-:Y:S01]  /*17e90*/  LOP3.LUT R16, R16, 0x64006400, RZ, 0xfc, !PT ;  /* 0x6400640010107812 */ /* 0x000fe200078efcff */
[-C--:B------:R-:W-:Y:S01]  /*17ea0*/  HFMA2 R0, R0, R20.reuse.H1_H1, -258, -258 ;  /* 0xdc08dc0800007431 */ /* 0x080fe20000060014 */
        /* <DEDUP_REMOVED lines=57> */
.L_x_81:
        /* <DEDUP_REMOVED lines=47> */
.L_x_82:
        /* <DEDUP_REMOVED lines=46> */
.L_x_83:
        /* <DEDUP_REMOVED lines=17> */
[-C--:B-1----:R-:W-:Y:S01]  /*18920*/  HFMA2 R44, R49, R20.reuse, R44 ;  /* 0x00000014312c7231 */ /* 0x082fe2000000002c */
        /* <DEDUP_REMOVED lines=26> */
.L_x_80:
[----:B------:R-:W-:Y:S01]  /*18ad0*/  IADD3 R95, R95, 0x10, RZ ;  /* 0x000000105f5f7810 */ /* 0x000fe20007ffe0ff */
[----:B------:R-:W-:Y:S01]  /*18ae0*/  UIADD3 UR4, UR4, 0x20, URZ ;  /* 0x0000002004047890 */ /* 0x000fe2000fffe03f */
[----:B------:R-:W-:Y:S02]  /*18af0*/  IADD3 R14, P3, R14, R11, RZ ;  /* 0x0000000b0e0e7210 */ /* 0x000fe40007f7e0ff */
[C---:B------:R-:W-:Y:S02]  /*18b00*/  ISETP.GE.AND P2, PT, R95.reuse, UR5, PT ;  /* 0x000000055f007c0c */ /* 0x040fe4000bf46270 */
[----:B------:R-:W-:Y:S02]  /*18b10*/  ISETP.LT.AND P4, PT, R95, R94, PT ;  /* 0x0000005e5f00720c */ /* 0x000fe40003f81270 */
[----:B------:R-:W-:-:S11]  /*18b20*/  IADD3.X R15, R15, R87, RZ, P3, !PT ;  /* 0x000000570f0f7210 */ /* 0x000fd60001ffe4ff */
[----:B------:R-:W-:Y:S05]  /*18b30*/  @!P2 BRA P4, `(.L_x_84) ;  /* 0xffffffec0024a947 */ /* 0x000fea000203ffff */
.L_x_79:
[----:B------:R-:W-:Y:S05]  /*18b40*/  @!P1 EXIT ;  /* 0x000000000000994d */ /* 0x000fea0003800000 */
[----:B0-----:R-:W0:Y:S01]  /*18b50*/  S2R R0, SR_CTAID.X ;  /* 0x0000000000007919 */ /* 0x001e220000002500 */
[----:B------:R-:W1:Y:S01]  /*18b60*/  S2UR UR4, SR_CTAID.Y ;  /* 0x00000000000479c3 */ /* 0x000e620000002600 */
[----:B------:R-:W-:Y:S01]  /*18b70*/  HMUL2 R15, R9, R92.H0_H0 ;  /* 0x2000005c090f7232 */ /* 0x000fe20000000000 */
[----:B------:R-:W0:Y:S06]  /*18b80*/  S2R R13, SR_TID.X ;  /* 0x00000000000d7919 */ /* 0x000e2c0000002100 */
[----:B-----5:R-:W2:Y:S08]  /*18b90*/  LDC R19, c[0x0][0x23c] ;  /* 0x00008f00ff137b82 */ /* 0x020eb00000000800 */
[----:B------:R-:W3:Y:S01]  /*18ba0*/  LDC.64 R10, c[0x0][0x230] ;  /* 0x00008c00ff0a7b82 */ /* 0x000ee20000000a00 */
[----:B-1----:R-:W-:Y:S01]  /*18bb0*/  USHF.L.U32 UR4, UR4, 0x2, URZ ;  /* 0x0000000204047899 */ /* 0x002fe2000800063f */
[----:B0-----:R-:W-:-:S04]  /*18bc0*/  LEA R0, R0, R13, 0x6 ;  /* 0x0000000d00007211 */ /* 0x001fc800078e30ff */
[----:B------:R-:W-:-:S05]  /*18bd0*/  SHF.L.U32 R0, R0, 0x2, RZ ;  /* 0x0000000200007819 */ /* 0x000fca00000006ff */
[----:B--2---:R-:W-:-:S04]  /*18be0*/  IMAD R13, R19, UR4, R0 ;  /* 0x00000004130d7c24 */ /* 0x004fc8000f8e0200 */
[----:B---3--:R-:W-:-:S05]  /*18bf0*/  IMAD.WIDE R10, R13, 0x2, R10 ;  /* 0x000000020d0a7825 */ /* 0x008fca00078e020a */
[----:B------:R0:W-:Y:S01]  /*18c00*/  ATOM.E.ADD.F16x2.RN.STRONG.GPU P0, RZ, desc[UR6][R10.64], R15 ;  /* 0x0000000f0aff79a2 */ /* 0x0001e2000810e1c6 */
[----:B------:R-:W-:Y:S01]  /*18c10*/  BSSY B0, `(.L_x_85) ;  /* 0x0000010000007945 */ /* 0x000fe20003800000 */
[----:B------:R-:W-:-:S03]  /*18c20*/  HMUL2 R17, R8, R92.H0_H0 ;  /* 0x2000005c08117232 */ /* 0x000fc60000000000 */
[----:B0-----:R-:W-:Y:S05]  /*18c30*/  @P0 BRA `(.L_x_86) ;  /* 0x0000000000340947 */ /* 0x001fea0003800000 */
[----:B------:R-:W0:Y:S02]  /*18c40*/  QSPC.E.S P0, RZ, [R10] ;  /* 0x000000000aff73aa */ /* 0x000e240000000500 */
[----:B0-----:R-:W-:Y:S05]  /*18c50*/  @!P0 BRA `(.L_x_87) ;  /* 0x0000000000208947 */ /* 0x001fea0003800000 */
[----:B------:R-:W-:-:S04]  /*18c60*/  MOV R8, R10 ;  /* 0x0000000a00087202 */ /* 0x000fc80000000f00 */
[----:B------:R-:W-:-:S07]  /*18c70*/  MOV R8, R8 ;  /* 0x0000000800087202 */ /* 0x000fce0000000f00 */
.L_x_88:
[----:B------:R-:W0:Y:S02]  /*18c80*/  LDS R12, [R8] ;  /* 0x00000000080c7984 */ /* 0x000e240000000800 */
[----:B0-----:R-:W-:-:S06]  /*18c90*/  HADD2 R13, R12, R15 ;  /* 0x0000000f0c0d7230 */ /* 0x001fcc0000000000 */
[----:B------:R-:W0:Y:S02]  /*18ca0*/  ATOMS.CAST.SPIN R13, [R8], R12, R13 ;  /* 0x0000000c080d738d */ /* 0x000e24000180000d */
[----:B0-----:R-:W-:-:S13]  /*18cb0*/  ISETP.EQ.U32.AND P0, PT, R13, 0x1, PT ;  /* 0x000000010d00780c */ /* 0x001fda0003f02070 */
[----:B------:R-:W-:Y:S05]  /*18cc0*/  @!P0 BRA `(.L_x_88) ;  /* 0xfffffffc00ec8947 */ /* 0x000fea000383ffff */
[----:B------:R-:W-:Y:S05]  /*18cd0*/  BRA `(.L_x_86) ;  /* 0x00000000000c7947 */ /* 0x000fea0003800000 */
.L_x_87:
[----:B------:R-:W2:Y:S02]  /*18ce0*/  LD.E R0, desc[UR6][R10.64] ;  /* 0x000000060a007980 */ /* 0x000ea4000c101900 */
[----:B--2---:R-:W-:-:S05]  /*18cf0*/  IADD3 R9, R15, R0, RZ ;  /* 0x000000000f097210 */ /* 0x004fca0007ffe0ff */
[----:B------:R0:W-:Y:S02]  /*18d00*/  ST.E desc[UR6][R10.64], R9 ;  /* 0x000000090a007985 */ /* 0x0001e4000c101906 */
.L_x_86:
[----:B------:R-:W-:Y:S05]  /*18d10*/  BSYNC B0 ;  /* 0x0000000000007941 */ /* 0x000fea0003800000 */
.L_x_85:
[----:B------:R1:W-:Y:S01]  /*18d20*/  ATOM.E.ADD.F16x2.RN.STRONG.GPU P0, RZ, desc[UR6][R10.64+0x4], R17 ;  /* 0x000004110aff79a2 */ /* 0x0003e2000810e1c6 */
[----:B------:R-:W-:Y:S04]  /*18d30*/  BSSY B0, `(.L_x_89) ;  /* 0x000000f000007945 */ /* 0x000fe80003800000 */
[----:B-1----:R-:W-:Y:S05]  /*18d40*/  @P0 BRA `(.L_x_90) ;  /* 0x0000000000340947 */ /* 0x002fea0003800000 */
[----:B------:R-:W1:Y:S02]  /*18d50*/  QSPC.E.S P0, RZ, [R10+0x4] ;  /* 0x000004000aff73aa */ /* 0x000e640000000500 */
[----:B-1----:R-:W-:Y:S05]  /*18d60*/  @!P0 BRA `(.L_x_91) ;  /* 0x0000000000208947 */ /* 0x002fea0003800000 */
[----:B------:R-:W-:-:S04]  /*18d70*/  MOV R8, R10 ;  /* 0x0000000a00087202 */ /* 0x000fc80000000f00 */
[----:B------:R-:W-:-:S07]  /*18d80*/  MOV R8, R8 ;  /* 0x0000000800087202 */ /* 0x000fce0000000f00 */
.L_x_92:
[----:B------:R-:W1:Y:S02]  /*18d90*/  LDS R12, [R8+0x4] ;  /* 0x00000400080c7984 */ /* 0x000e640000000800 */
[----:B-1----:R-:W-:-:S10]  /*18da0*/  HFMA2.MMA R13, R12, 1, 1, R17 ;  /* 0x3c003c000c0d7835 */ /* 0x002fd40000000011 */
[----:B------:R-:W1:Y:S02]  /*18db0*/  ATOMS.CAST.SPIN R13, [R8+0x4], R12, R13 ;  /* 0x0000040c080d738d */ /* 0x000e64000180000d */
[----:B-1----:R-:W-:-:S13]  /*18dc0*/  ISETP.EQ.U32.AND P0, PT, R13, 0x1, PT ;  /* 0x000000010d00780c */ /* 0x002fda0003f02070 */
[----:B------:R-:W-:Y:S05]  /*18dd0*/  @!P0 BRA `(.L_x_92) ;  /* 0xfffffffc00ec8947 */ /* 0x000fea000383ffff */
[----:B------:R-:W-:Y:S05]  /*18de0*/  BRA `(.L_x_90) ;  /* 0x00000000000c7947 */ /* 0x000fea0003800000 */
.L_x_91:
[----:B------:R-:W0:Y:S02]  /*18df0*/  LD.E R0, desc[UR6][R10.64+0x4] ;  /* 0x000004060a007980 */ /* 0x000e24000c101900 */
[----:B0-----:R-:W-:-:S05]  /*18e00*/  IADD3 R9, R17, R0, RZ ;  /* 0x0000000011097210 */ /* 0x001fca0007ffe0ff */
[----:B------:R1:W-:Y:S02]  /*18e10*/  ST.E desc[UR6][R10.64+0x4], R9 ;  /* 0x000004090a007985 */ /* 0x0003e4000c101906 */
.L_x_90:
[----:B------:R-:W-:Y:S05]  /*18e20*/  BSYNC B0 ;  /* 0x0000000000007941 */ /* 0x000fea0003800000 */
.L_x_89:
[----:B------:R-:W-:-:S13]  /*18e30*/  ISETP.GE.AND P0, PT, R96, 0x2, PT ;  /* 0x000000026000780c */ /* 0x000fda0003f06270 */
[----:B------:R-:W-:Y:S05]  /*18e40*/  @!P0 EXIT ;  /* 0x000000000000894d */ /* 0x000fea0003800000 */
[----:B01----:R-:W-:-:S04]  /*18e50*/  IMAD.WIDE R10, R19, 0x2, R10 ;  /* 0x00000002130a7825 */ /* 0x003fc800078e020a */
[----:B------:R-:W-:-:S05]  /*18e60*/  HMUL2 R13, R7, R91.H0_H0 ;  /* 0x2000005b070d7232 */ /* 0x000fca0000000000 */
        /* <DEDUP_REMOVED lines=8> */
.L_x_96:
[----:B------:R-:W0:Y:S02]  /*18ef0*/  LDS R8, [R6] ;  /* 0x0000000006087984 */ /* 0x000e240000000800 */
[----:B0-----:R-:W-:-:S06]  /*18f00*/  HADD2 R9, R8, R13 ;  /* 0x0000000d08097230 */ /* 0x001fcc0000000000 */
[----:B------:R-:W0:Y:S02]  /*18f10*/  ATOMS.CAST.SPIN R9, [R6], R8, R9 ;  /* 0x000000080609738d */ /* 0x000e240001800009 */
[----:B0-----:R-:W-:-:S13]  /*18f20*/  ISETP.EQ.U32.AND P0, PT, R9, 0x1, PT ;  /* 0x000000010900780c */ /* 0x001fda0003f02070 */
[----:B------:R-:W-:Y:S05]  /*18f30*/  @!P0 BRA `(.L_x_96) ;  /* 0xfffffffc00ec8947 */ /* 0x000fea000383ffff */
[----:B------:R-:W-:Y:S05]  /*18f40*/  BRA `(.L_x_94) ;  /* 0x00000000000c7947 */ /* 0x000fea0003800000 */
.L_x_95:
[----:B------:R-:W2:Y:S02]  /*18f50*/  LD.E R0, desc[UR6][R10.64] ;  /* 0x000000060a007980 */ /* 0x000ea4000c101900 */
[----:B--2---:R-:W-:-:S05]  /*18f60*/  IADD3 R7, R13, R0, RZ ;  /* 0x000000000d077210 */ /* 0x004fca0007ffe0ff */
[----:B------:R0:W-:Y:S02]  /*18f70*/  ST.E desc[UR6][R10.64], R7 ;  /* 0x000000070a007985 */ /* 0x0001e4000c101906 */
.L_x_94:
[----:B------:R-:W-:Y:S05]  /*18f80*/  BSYNC B0 ;  /* 0x0000000000007941 */ /* 0x000fea0003800000 */
.L_x_93:
[----:B------:R1:W-:Y:S01]  /*18f90*/  ATOM.E.ADD.F16x2.RN.STRONG.GPU P0, RZ, desc[UR6][R10.64+0x4], R91 ;  /* 0x0000045b0aff79a2 */ /* 0x0003e2000810e1c6 */
[----:B------:R-:W-:Y:S04]  /*18fa0*/  BSSY B0, `(.L_x_97) ;  /* 0x000000f000007945 */ /* 0x000fe80003800000 */
[----:B-1----:R-:W-:Y:S05]  /*18fb0*/  @P0 BRA `(.L_x_98) ;  /* 0x0000000000340947 */ /* 0x002fea0003800000 */
[----:B------:R-:W1:Y:S02]  /*18fc0*/  QSPC.E.S P0, RZ, [R10+0x4] ;  /* 0x000004000aff73aa */ /* 0x000e640000000500 */
[----:B-1----:R-:W-:Y:S05]  /*18fd0*/  @!P0 BRA `(.L_x_99) ;  /* 0x0000000000208947 */ /* 0x002fea0003800000 */
[----:B------:R-:W-:-:S04]  /*18fe0*/  MOV R6, R10 ;  /* 0x0000000a00067202 */ /* 0x000fc80000000f00 */
[----:B------:R-:W-:-:S07]  /*18ff0*/  MOV R6, R6 ;  /* 0x0000000600067202 */ /* 0x000fce0000000f00 */
.L_x_100:
[----:B------:R-:W1:Y:S02]  /*19000*/  LDS R8, [R6+0x4] ;  /* 0x0000040006087984 */ /* 0x000e640000000800 */
[----:B-1----:R-:W-:-:S10]  /*19010*/  HFMA2.MMA R9, R8, 1, 1, R91 ;  /* 0x3c003c0008097835 */ /* 0x002fd4000000005b */
[----:B------:R-:W1:Y:S02]  /*19020*/  ATOMS.CAST.SPIN R9, [R6+0x4], R8, R9 ;  /* 0x000004080609738d */ /* 0x000e640001800009 */
[----:B-1----:R-:W-:-:S13]  /*19030*/  ISETP.EQ.U32.AND P0, PT, R9, 0x1, PT ;  /* 0x000000010900780c */ /* 0x002fda0003f02070 */
[----:B------:R-:W-:Y:S05]  /*19040*/  @!P0 BRA `(.L_x_100) ;  /* 0xfffffffc00ec8947 */ /* 0x000fea000383ffff */
[----:B------:R-:W-:Y:S05]  /*19050*/  BRA `(.L_x_98) ;  /* 0x00000000000c7947 */ /* 0x000fea0003800000 */
.L_x_99:
[----:B------:R-:W0:Y:S02]  /*19060*/  LD.E R0, desc[UR6][R10.64+0x4] ;  /* 0x000004060a007980 */ /* 0x000e24000c101900 */
[----:B0-----:R-:W-:-:S05]  /*19070*/  IADD3 R7, R91, R0, RZ ;  /* 0x000000005b077210 */ /* 0x001fca0007ffe0ff */
[----:B------:R1:W-:Y:S02]  /*19080*/  ST.E desc[UR6][R10.64+0x4], R7 ;  /* 0x000004070a007985 */ /* 0x0003e4000c101906 */
.L_x_98:
[----:B------:R-:W-:Y:S05]  /*19090*/  BSYNC B0 ;  /* 0x0000000000007941 */ /* 0x000fea0003800000 */
.L_x_97:
[----:B------:R-:W-:-:S13]  /*190a0*/  ISETP.NE.AND P0, PT, R96, 0x2, PT ;  /* 0x000000026000780c */ /* 0x000fda0003f05270 */
        /* <DEDUP_REMOVED lines=11> */
.L_x_104:
[----:B------:R-:W0:Y:S02]  /*19160*/  LDS R6, [R4] ;  /* 0x0000000004067984 */ /* 0x000e240000000800 */
[----:B0-----:R-:W-:-:S06]  /*19170*/  HADD2 R7, R6, R9 ;  /* 0x0000000906077230 */ /* 0x001fcc0000000000 */
[----:B------:R-:W0:Y:S02]  /*19180*/  ATOMS.CAST.SPIN R7, [R4], R6, R7 ;  /* 0x000000060407738d */ /* 0x000e240001800007 */
[----:B0-----:R-:W-:-:S13]  /*19190*/  ISETP.EQ.U32.AND P0, PT, R7, 0x1, PT ;  /* 0x000000010700780c */ /* 0x001fda0003f02070 */
[----:B------:R-:W-:Y:S05]  /*191a0*/  @!P0 BRA `(.L_x_104) ;  /* 0xfffffffc00ec8947 */ /* 0x000fea000383ffff */
[----:B------:R-:W-:Y:S05]  /*191b0*/  BRA `(.L_x_102) ;  /* 0x00000000000c7947 */ /* 0x000fea0003800000 */
.L_x_103:
[----:B------:R-:W2:Y:S02]  /*191c0*/  LD.E R0, desc[UR6][R10.64] ;  /* 0x000000060a007980 */ /* 0x000ea4000c101900 */
[----:B--2---:R-:W-:-:S05]  /*191d0*/  IADD3 R5, R9, R0, RZ ;  /* 0x0000000009057210 */ /* 0x004fca0007ffe0ff */
[----:B------:R0:W-:Y:S02]  /*191e0*/  ST.E desc[UR6][R10.64], R5 ;  /* 0x000000050a007985 */ /* 0x0001e4000c101906 */
.L_x_102:
[----:B------:R-:W-:Y:S05]  /*191f0*/  BSYNC B0 ;  /* 0x0000000000007941 */ /* 0x000fea0003800000 */
.L_x_101:
[----:B------:R1:W-:Y:S01]  /*19200*/  ATOM.E.ADD.F16x2.RN.STRONG.GPU P0, RZ, desc[UR6][R10.64+0x4], R93 ;  /* 0x0000045d0aff79a2 */ /* 0x0003e2000810e1c6 */
[----:B------:R-:W-:Y:S04]  /*19210*/  BSSY B0, `(.L_x_105) ;  /* 0x000000f000007945 */ /* 0x000fe80003800000 */
[----:B-1----:R-:W-:Y:S05]  /*19220*/  @P0 BRA `(.L_x_106) ;  /* 0x0000000000340947 */ /* 0x002fea0003800000 */
[----:B------:R-:W1:Y:S02]  /*19230*/  QSPC.E.S P0, RZ, [R10+0x4] ;  /* 0x000004000aff73aa */ /* 0x000e640000000500 */
[----:B-1----:R-:W-:Y:S05]  /*19240*/  @!P0 BRA `(.L_x_107) ;  /* 0x0000000000208947 */ /* 0x002fea0003800000 */
[----:B------:R-:W-:-:S04]  /*19250*/  MOV R4, R10 ;  /* 0x0000000a00047202 */ /* 0x000fc80000000f00 */
[----:B------:R-:W-:-:S07]  /*19260*/  MOV R4, R4 ;  /* 0x0000000400047202 */ /* 0x000fce0000000f00 */
.L_x_108:
[----:B------:R-:W1:Y:S02]  /*19270*/  LDS R6, [R4+0x4] ;  /* 0x0000040004067984 */ /* 0x000e640000000800 */
[----:B-1----:R-:W-:-:S10]  /*19280*/  HFMA2.MMA R7, R6, 1, 1, R93 ;  /* 0x3c003c0006077835 */ /* 0x002fd4000000005d */
[----:B------:R-:W1:Y:S02]  /*19290*/  ATOMS.CAST.SPIN R7, [R4+0x4], R6, R7 ;  /* 0x000004060407738d */ /* 0x000e640001800007 */
[----:B-1----:R-:W-:-:S13]  /*192a0*/  ISETP.EQ.U32.AND P0, PT, R7, 0x1, PT ;  /* 0x000000010700780c */ /* 0x002fda0003f02070 */
[----:B------:R-:W-:Y:S05]  /*192b0*/  @!P0 BRA `(.L_x_108) ;  /* 0xfffffffc00ec8947 */ /* 0x000fea000383ffff */
[----:B------:R-:W-:Y:S05]  /*192c0*/  BRA `(.L_x_106) ;  /* 0x00000000000c7947 */ /* 0x000fea0003800000 */
.L_x_107:
[----:B------:R-:W0:Y:S02]  /*192d0*/  LD.E R0, desc[UR6][R10.64+0x4] ;  /* 0x000004060a007980 */ /* 0x000e24000c101900 */
[----:B0-----:R-:W-:-:S05]  /*192e0*/  IADD3 R5, R93, R0, RZ ;  /* 0x000000005d057210 */ /* 0x001fca0007ffe0ff */
[----:B------:R1:W-:Y:S02]  /*192f0*/  ST.E desc[UR6][R10.64+0x4], R5 ;  /* 0x000004050a007985 */ /* 0x0003e4000c101906 */
.L_x_106:
[----:B------:R-:W-:Y:S05]  /*19300*/  BSYNC B0 ;  /* 0x0000000000007941 */ /* 0x000fea0003800000 */
.L_x_105:
        /* <DEDUP_REMOVED lines=12> */
.L_x_112:
[----:B------:R-:W0:Y:S02]  /*193d0*/  LDS R4, [R2] ;  /* 0x0000000002047984 */ /* 0x000e240000000800 */
[----:B0-----:R-:W-:-:S06]  /*193e0*/  HADD2 R5, R4, R7 ;  /* 0x0000000704057230 */ /* 0x001fcc0000000000 */
[----:B------:R-:W0:Y:S02]  /*193f0*/  ATOMS.CAST.SPIN R5, [R2], R4, R5 ;  /* 0x000000040205738d */ /* 0x000e240001800005 */
[----:B0-----:R-:W-:-:S13]  /*19400*/  ISETP.EQ.U32.AND P0, PT, R5, 0x1, PT ;  /* 0x000000010500780c */ /* 0x001fda0003f02070 */
[----:B------:R-:W-:Y:S05]  /*19410*/  @!P0 BRA `(.L_x_112) ;  /* 0xfffffffc00ec8947 */ /* 0x000fea000383ffff */
[----:B------:R-:W-:Y:S05]  /*19420*/  BRA `(.L_x_110) ;  /* 0x00000000000c7947 */ /* 0x000fea0003800000 */
.L_x_111:
[----:B------:R-:W2:Y:S02]  /*19430*/  LD.E R0, desc[UR6][R10.64] ;  /* 0x000000060a007980 */ /* 0x000ea4000c101900 */
[----:B--2---:R-:W-:-:S05]  /*19440*/  IADD3 R3, R7, R0, RZ ;  /* 0x0000000007037210 */ /* 0x004fca0007ffe0ff */
[----:B------:R0:W-:Y:S02]  /*19450*/  ST.E desc[UR6][R10.64], R3 ;  /* 0x000000030a007985 */ /* 0x0001e4000c101906 */
.L_x_110:
[----:B------:R-:W-:Y:S05]  /*19460*/  BSYNC B0 ;  /* 0x0000000000007941 */ /* 0x000fea0003800000 */
.L_x_109:
[----:B------:R1:W-:Y:S02]  /*19470*/  ATOM.E.ADD.F16x2.RN.STRONG.GPU P0, RZ, desc[UR6][R10.64+0x4], R9 ;  /* 0x000004090aff79a2 */ /* 0x0003e4000810e1c6 */
[----:B-1----:R-:W-:Y:S05]  /*19480*/  @P0 EXIT ;  /* 0x000000000000094d */ /* 0x002fea0003800000 */
[----:B------:R-:W1:Y:S02]  /*19490*/  QSPC.E.S P0, RZ, [R10+0x4] ;  /* 0x000004000aff73aa */ /* 0x000e640000000500 */
[----:B-1----:R-:W-:Y:S05]  /*194a0*/  @!P0 BRA `(.L_x_113) ;  /* 0x00000000001c8947 */ /* 0x002fea0003800000 */
[----:B0-----:R-:W-:-:S07]  /*194b0*/  MOV R10, R10 ;  /* 0x0000000a000a7202 */ /* 0x001fce0000000f00 */
.L_x_114:
[----:B------:R-:W0:Y:S02]  /*194c0*/  LDS R2, [R10+0x4] ;  /* 0x000004000a027984 */ /* 0x000e240000000800 */
[----:B0-----:R-:W-:-:S10]  /*194d0*/  HFMA2.MMA R3, R2, 1, 1, R9 ;  /* 0x3c003c0002037835 */ /* 0x001fd40000000009 */
[----:B------:R-:W0:Y:S02]  /*194e0*/  ATOMS.CAST.SPIN R3, [R10+0x4], R2, R3 ;  /* 0x000004020a03738d */ /* 0x000e240001800003 */
[----:B0-----:R-:W-:-:S13]  /*194f0*/  ISETP.EQ.U32.AND P0, PT, R3, 0x1, PT ;  /* 0x000000010300780c */ /* 0x001fda0003f02070 */
[----:B------:R-:W-:Y:S05]  /*19500*/  @!P0 BRA `(.L_x_114) ;  /* 0xfffffffc00ec8947 */ /* 0x000fea000383ffff */
[----:B------:R-:W-:Y:S05]  /*19510*/  EXIT ;  /* 0x000000000000794d */ /* 0x000fea0003800000 */
.L_x_113:
[----:B------:R-:W0:Y:S02]  /*19520*/  LD.E R0, desc[UR6][R10.64+0x4] ;  /* 0x000004060a007980 */ /* 0x000e24000c101900 */
[----:B0-----:R-:W-:-:S05]  /*19530*/  IADD3 R3, R9, R0, RZ ;  /* 0x0000000009037210 */ /* 0x001fca0007ffe0ff */
[----:B------:R-:W-:Y:S01]  /*19540*/  ST.E desc[UR6][R10.64+0x4], R3 ;  /* 0x000004030a007985 */ /* 0x000fe2000c101906 */
[----:B------:R-:W-:Y:S05]  /*19550*/  EXIT ;  /* 0x000000000000794d */ /* 0x000fea0003800000 */
.L_x_115:
[----:B------:R-:W-:-:S00]  /*19560*/  BRA `(.L_x_115) ;  /* 0xfffffffc00fc7947 */ /* 0x000fc0000383ffff */
[----:B------:R-:W-:-:S00]  /*19570*/  NOP ;  /* 0x0000000000007918 */ /* 0x000fc00000000000 */
        /* <DEDUP_REMOVED lines=8> */
.L_x_5184:


//--------------------- .text._Z23gemm_half_q_half_kernelILi4ELi160ELb1ELb1ELi64EEvPK6__halfPKjS4_S2_PS0_iiiiPKtS7_iiiiiibS2_i --------------------------
	.section	.text._Z23gemm_half_q_half_kernelILi4ELi160ELb1ELb1ELi64EEvPK6__halfPKjS4_S2_PS0_iiiiPKtS7_iiiiiibS2_i,"ax",@progbits
	.align	128
        .global         _Z23gemm_half_q_half_kernelILi4ELi160ELb1ELb1ELi64EEvPK6__halfPKjS4_S2_PS0_iiiiPKtS7_iiiiiibS2_i
        .type           _Z23gemm_half_q_half_kernelILi4ELi160ELb1ELb1ELi64EEvPK6__halfPKjS4_S2_PS0_iiiiPKtS7_iiiiiibS2_i,@function
        .size           _Z23gemm_half_q_half_kernelILi4ELi160ELb1ELb1ELi64EEvPK6__halfPKjS4_S2_PS0_iiiiPKtS7_iiiiiibS2_i,(.L_x_5185 - _Z23gemm_half_q_half_kernelILi4ELi160ELb1ELb1ELi64EEvPK6__halfPKjS4_S2_PS0_iiiiPKtS7_iiiiiibS2_i)
        .other          _Z23gemm_half_q_half_kernelILi4ELi160ELb1ELb1ELi64EEvPK6__halfPKjS4_S2_PS0_iiiiPKtS7_iiiiiibS2_i,@"STO_CUDA_ENTRY STV_DEFAULT"
_Z23gemm_half_q_half_kernelILi4ELi160ELb1ELb1ELi64EEvPK6__halfPKjS4_S2_PS0_iiiiPKtS7_iiiiiibS2_i:
.text._Z23gemm_half_q_half_kernelILi4ELi160ELb1ELb1ELi64EEvPK6__halfPKjS4_S2_PS0_iiiiPKtS7_iiiiiibS2_i:
        /* <DEDUP_REMOVED lines=50> */
.L_x_116:
        /* <DEDUP_REMOVED lines=15> */
[----:B------:R-:W-:Y:S02]  /*0410*/  ISETP.GT.AND P2, PT, R59, 0x3, PT ;  /* 0x000000033b00780c */ /* 0x000fe40003f44270 */
[----:B------:R-:W-:Y:S01]  /*0420*/  MOV R4, 0x400 ;  /* 0x0000040000047802 */ /* 0x000fe20000000f00 */
[----:B------:R-:W1:Y:S01]  /*0430*/  S2R R11, SR_CgaCtaId ;  /* 0x00000000000b7919 */ /* 0x000e620000008800 */
[----:B------:R-:W-:Y:S02]  /*0440*/  PLOP3.LUT P0, PT, PT, PT, PT, 0x80, 0x0 ;  /* 0x000000000000781c */ /* 0x000fe40003f0f070 */
[----:B-1----:R-:W-:Y:S01]  /*0450*/  LEA R4, R11, R4, 0x18 ;  /* 0x000000040b047211 */ /* 0x002fe200078ec0ff */
[----:B------:R-:W-:-:S06]  /*0460*/  HFMA2.MMA R11, -RZ, RZ, 0, 0 ;  /* 0x00000000ff0b7435 */ /* 0x000fcc00000001ff */
[----:B0-----:R-:W-:Y:S05]  /*0470*/  @!P2 BRA `(.L_x_120) ;  /* 0x0000000000a0a947 */ /* 0x001fea0003800000 */
[----:B------:R-:W-:Y:S01]  /*0480*/  PLOP3.LUT P0, PT, PT, PT, PT, 0x8, 0x0 ;  /* 0x000000000000781c */ /* 0x000fe20003f0e170 */
[----:B------:R-:W-:Y:S01]  /*0490*/  ULDC.64 UR4, c[0x0][0x210] ;  /* 0x0000840000047ab9 */ /* 0x000fe20000000a00 */
[----:B------:R-:W-:-:S11]  /*04a0*/  IADD3 R20, R59, -0x3, RZ ;  /* 0xfffffffd3b147810 */ /* 0x000fd60007ffe0ff */
.L_x_121:
[----:B------:R-:W-:-:S04]  /*04b0*/  LEA R6, R2, R11, 0x2 ;  /* 0x0000000b02067211 */ /* 0x000fc800078e10ff */
[C---:B------:R-:W-:Y:S01]  /*04c0*/  IADD3 R10, R6.reuse, 0x1, RZ ;  /* 0x00000001060a7810 */ /* 0x040fe20007ffe0ff */
[CC--:B------:R-:W-:Y:S01]  /*04d0*/  IMAD R8, R6.reuse, R5.reuse, RZ ;  /* 0x0000000506087224 */ /* 0x0c0fe200078e02ff */
[C---:B0-----:R-:W-:Y:S02]  /*04e0*/  IADD3 R12, R6.reuse, 0x2, RZ ;  /* 0x00000002060c7810 */ /* 0x041fe40007ffe0ff */
[----:B------:R-:W-:Y:S01]  /*04f0*/  IADD3 R14, R6, 0x3, RZ ;  /* 0x00000003060e7810 */ /* 0x000fe20007ffe0ff */
[-C--:B------:R-:W-:Y:S01]  /*0500*/  IMAD R10, R10, R5.reuse, RZ ;  /* 0x000000050a0a7224 */ /* 0x080fe200078e02ff */
        /* <DEDUP_REMOVED lines=31> */
.L_x_120:
[----:B------:R-:W-:-:S04]  /*0700*/  IADD3 R6, R59, -R11, RZ ;  /* 0x8000000b3b067210 */ /* 0x000fc80007ffe0ff */
        /* <DEDUP_REMOVED lines=10> */
[----:B------:R-:W-:Y:S02]  /*07b0*/  LEA.HI.X.SX32 R15, R8, RZ, 0x1, P2 ;  /* 0x000000ff080f7211 */ /* 0x000fe400010f0eff */
[C---:B0-----:R-:W-:Y:S02]  /*07c0*/  LEA R12, P0, R13.reuse, UR4, 0x1 ;  /* 0x000000040d0c7c11 */ /* 0x041fe4000f8008ff */
[----:B------:R-:W-:Y:S02]  /*07d0*/  LEA R14, P2, R10, UR4, 0x1 ;  /* 0x000000040a0e7c11 */ /* 0x000fe4000f8408ff */
[----:B------:R-:W-:-:S02]  /*07e0*/  LEA.HI.X R13, R13, UR5, R6, 0x1, P0 ;  /* 0x000000050d0d7c11 */ /* 0x000fc400080f0c06 */
[----:B------:R-:W-:-:S03]  /*07f0*/  LEA.HI.X R15, R10, UR5, R15, 0x1, P2 ;  /* 0x000000050a0f7c11 */ /* 0x000fc600090f0c0f */
[----:B------:R-:W2:Y:S04]  /*0800*/  LDG.E.U16.CONSTANT R12, desc[UR6][R12.64] ;  /* 0x000000060c0c7981 */ /* 0x000ea8000c1e9500 */
[----:B------:R-:W3:Y:S01]  /*0810*/  LDG.E.U16.CONSTANT R14, desc[UR6][R14.64] ;  /* 0x000000060e0e7981 */ /* 0x000ee2000c1e9500 */
[----:B------:R-:W-:Y:S02]  /*0820*/  LEA R6, R11, R4, 0x7 ;  /* 0x000000040b067211 */ /* 0x000fe400078e38ff */
[----:B------:R-:W-:Y:S02]  /*0830*/  PLOP3.LUT P0, PT, PT, PT, PT, 0x8, 0x0 ;  /* 0x000000000000781c */ /* 0x000fe40003f0e170 */
[----:B------:R-:W-:Y:S02]  /*0840*/  LEA R17, R3, R6, 0x1 ;  /* 0x0000000603117211 */ /* 0x000fe400078e08ff */
[----:B------:R-:W-:-:S03]  /*0850*/  IADD3 R11, R11, 0x2, RZ ;  /* 0x000000020b0b7810 */ /* 0x000fc60007ffe0ff */
[----:B--2---:R1:W-:Y:S04]  /*0860*/  STS.U16 [R17], R12 ;  /* 0x0000000c11007388 */ /* 0x0043e80000000400 */
[----:B---3--:R1:W-:Y:S02]  /*0870*/  STS.U16 [R17+0x80], R14 ;  /* 0x0000800e11007388 */ /* 0x0083e40000000400 */
.L_x_122:
[----:B------:R-:W-:-:S13]  /*0880*/  ISETP.LT.OR P0, PT, R11, R59, P0 ;  /* 0x0000003b0b00720c */ /* 0x000fda0000701670 */
[----:B------:R-:W-:Y:S05]  /*0890*/  @!P0 BRA `(.L_x_118) ;  /* 0x0000000400808947 */ /* 0x000fea0003800000 */
[----:B------:R-:W-:Y:S01]  /*08a0*/  LEA R6, R2, R11, 0x2 ;  /* 0x0000000b02067211 */ /* 0x000fe200078e10ff */
[----:B------:R-:W-:-:S04]  /*08b0*/  ULDC.64 UR4, c[0x0][0x210] ;  /* 0x0000840000047ab9 */ /* 0x000fc80000000a00 */
[----:B------:R-:W-:-:S05]  /*08c0*/  IMAD R6, R6, R5, RZ ;  /* 0x0000000506067224 */ /* 0x000fca00078e02ff */
[----:B-----5:R-:W-:-:S04]  /*08d0*/  IADD3 R5, P0, R23, R6, RZ ;  /* 0x0000000617057210 */ /* 0x020fc80007f1e0ff */
[----:B------:R-:W-:Y:S02]  /*08e0*/  LEA.HI.X.SX32 R6, R6, RZ, 0x1, P0 ;  /* 0x000000ff06067211 */ /* 0x000fe400000f0eff */
[----:B01----:R-:W-:-:S04]  /*08f0*/  LEA R12, P0, R5, UR4, 0x1 ;  /* 0x00000004050c7c11 */ /* 0x003fc8000f8008ff */
[----:B------:R-:W-:-:S05]  /*0900*/  LEA.HI.X R13, R5, UR5, R6, 0x1, P0 ;  /* 0x00000005050d7c11 */ /* 0x000fca00080f0c06 */
[----:B------:R-:W2:Y:S01]  /*0910*/  LDG.E.U16.CONSTANT R12, desc[UR6][R12.64] ;  /* 0x000000060c0c7981 */ /* 0x000ea2000c1e9500 */
[----:B------:R-:W-:-:S04]  /*0920*/  LEA R4, R11, R4, 0x7 ;  /* 0x000000040b047211 */ /* 0x000fc800078e38ff */
[----:B------:R-:W-:-:S05]  /*0930*/  LEA R3, R3, R4, 0x1 ;  /* 0x0000000403037211 */ /* 0x000fca00078e08ff */
[----:B--2---:R3:W-:Y:S01]  /*0940*/  STS.U16 [R3], R12 ;  /* 0x0000000c03007388 */ /* 0x0047e20000000400 */
[----:B------:R-:W-:Y:S05]  /*0950*/  BRA `(.L_x_118) ;  /* 0x0000000400507947 */ /* 0x000fea0003800000 */
.L_x_119:
        /* <DEDUP_REMOVED lines=10> */
.L_x_124:
[----:B------:R-:W-:-:S04]  /*0a00*/  LEA R10, R2, R11, 0x2 ;  /* 0x0000000b020a7211 */ /* 0x000fc800078e10ff */
[C---:B0-----:R-:W-:Y:S01]  /*0a10*/  IADD3 R12, R10.reuse, 0x1, RZ ;  /* 0x000000010a0c7810 */ /* 0x041fe20007ffe0ff */
[CC--:B------:R-:W-:Y:S01]  /*0a20*/  IMAD R13, R10.reuse, R5.reuse, RZ ;  /* 0x000000050a0d7224 */ /* 0x0c0fe200078e02ff */
[C---:B------:R-:W-:Y:S02]  /*0a30*/  IADD3 R14, R10.reuse, 0x2, RZ ;  /* 0x000000020a0e7810 */ /* 0x040fe40007ffe0ff */
[----:B------:R-:W-:Y:S01]  /*0a40*/  IADD3 R10, R10, 0x3, RZ ;  /* 0x000000030a0a7810 */ /* 0x000fe20007ffe0ff */
[----:B------:R-:W-:Y:S01]  /*0a50*/  IMAD R15, R12, R5, RZ ;  /* 0x000000050c0f7224 */ /* 0x000fe200078e02ff */
        /* <DEDUP_REMOVED lines=12> */
[----:B------:R-:W-:Y:S02]  /*0b20*/  LEA.HI.X.SX32 R19, R19, R6, 0x1, P5 ;  /* 0x0000000613137211 */ /* 0x000fe400028f0eff */
[C---:B------:R-:W-:Y:S02]  /*0b30*/  LEA R14, P2, R21.reuse, UR4, 0x1 ;  /* 0x00000004150e7c11 */ /* 0x040fe4000f8408ff */
        /* <DEDUP_REMOVED lines=17> */
.L_x_123:
[----:B------:R-:W-:-:S04]  /*0c50*/  IADD3 R10, R59, -R11, RZ ;  /* 0x8000000b3b0a7210 */ /* 0x000fc80007ffe0ff */
[----:B------:R-:W-:-:S13]  /*0c60*/  ISETP.GT.AND P2, PT, R10, 0x1, PT ;  /* 0x000000010a00780c */ /* 0x000fda0003f44270 */
[----:B------:R-:W-:Y:S05]  /*0c70*/  @!P2 BRA `(.L_x_125) ;  /* 0x000000000054a947 */ /* 0x000fea0003800000 */
[----:B------:R-:W-:Y:S01]  /*0c80*/  LEA R10, R2, R11, 0x2 ;  /* 0x0000000b020a7211 */ /* 0x000fe200078e10ff */
[----:B------:R-:W-:-:S03]  /*0c90*/  ULDC.64 UR4, c[0x0][0x210] ;  /* 0x0000840000047ab9 */ /* 0x000fc60000000a00 */
[C---:B0-----:R-:W-:Y:S01]  /*0ca0*/  IADD3 R12, R10.reuse, 0x1, RZ ;  /* 0x000000010a0c7810 */ /* 0x041fe20007ffe0ff */
        /* <DEDUP_REMOVED lines=18> */
.L_x_125:
[----:B------:R-:W-:-:S13]  /*0dd0*/  ISETP.LT.OR P0, PT, R11, R59, P0 ;  /* 0x0000003b0b00720c */ /* 0x000fda0000701670 */
[----:B------:R-:W-:Y:S05]  /*0de0*/  @!P0 BRA `(.L_x_118) ;  /* 0x00000000002c8947 */ /* 0x000fea0003800000 */
[----:B------:R-:W-:Y:S01]  /*0df0*/  LEA R10, R2, R11, 0x2 ;  /* 0x0000000b020a7211 */ /* 0x000fe200078e10ff */
[----:B------:R-:W-:-:S04]  /*0e00*/  ULDC.64 UR4, c[0x0][0x210] ;  /* 0x0000840000047ab9 */ /* 0x000fc80000000a00 */
[----:B------:R-:W-:-:S05]  /*0e10*/  IMAD R5, R10, R5, RZ ;  /* 0x000000050a057224 */ /* 0x000fca00078e02ff */
[----:B------:R-:W-:-:S04]  /*0e20*/  IADD3 R8, P0, R8, R5, RZ ;  /* 0x0000000508087210 */ /* 0x000fc80007f1e0ff */
[----:B------:R-:W-:Y:S02]  /*0e30*/  LEA.HI.X.SX32 R5, R5, R6, 0x1, P0 ;  /* 0x0000000605057211 */ /* 0x000fe400000f0eff */
[----:B01----:R-:W-:-:S04]  /*0e40*/  LEA R12, P0, R8, UR4, 0x1 ;  /* 0x00000004080c7c11 */ /* 0x003fc8000f8008ff */
[----:B------:R-:W-:-:S05]  /*0e50*/  LEA.HI.X R13, R8, UR5, R5, 0x1, P0 ;  /* 0x00000005080d7c11 */ /* 0x000fca00080f0c05 */
[----:B------:R-:W2:Y:S01]  /*0e60*/  LDG.E.U16.CONSTANT R12, desc[UR6][R12.64] ;  /* 0x000000060c0c7981 */ /* 0x000ea2000c1e9500 */
[----:B------:R-:W-:-:S04]  /*0e70*/  LEA R4, R11, R4, 0x7 ;  /* 0x000000040b047211 */ /* 0x000fc800078e38ff */
[----:B------:R-:W-:-:S05]  /*0e80*/  LEA R3, R3, R4, 0x1 ;  /* 0x0000000403037211 */ /* 0x000fca00078e08ff */
[----:B--2---:R2:W-:Y:S02]  /*0e90*/  STS.U16 [R3], R12 ;  /* 0x0000000c03007388 */ /* 0x0045e40000000400 */
.L_x_118:
[----:B------:R-:W-:Y:S05]  /*0ea0*/  BSYNC B0 ;  /* 0x0000000000007941 */ /* 0x000fea0003800000 */
.L_x_117:
[----:B------:R-:W-:Y:S02]  /*0eb0*/  ULDC UR4, c[0x0][0x23c] ;  /* 0x00008f0000047ab9 */ /* 0x000fe40000000800 */
[----:B------:R-:W-:-:S04]  /*0ec0*/  MOV R60, UR4 ;  /* 0x00000004003c7c02 */ /* 0x000fc80008000f00 */
[----:B------:R-:W-:-:S13]  /*0ed0*/  ISETP.GE.AND P0, PT, R9, R60, PT ;  /* 0x0000003c0900720c */ /* 0x000fda0003f06270 */
[----:B------:R-:W-:Y:S05]  /*0ee0*/  @P0 EXIT ;  /* 0x000000000000094d */ /* 0x000fea0003800000 */
[----:B--23--:R-:W2:Y:S02]  /*0ef0*/  LDC.U8 R3, c[0x0][0x270] ;  /* 0x00009c00ff037b82 */ /* 0x00cea40000000000 */
[----:B--2---:R-:W-:-:S04]  /*0f00*/  PRMT R3, R3, 0x8880, RZ ;  /* 0x0000888003037816 */ /* 0x004fc800000000ff */
        /* <DEDUP_REMOVED lines=8> */
[----:B01----:R-:W0:Y:S01]  /*0f90*/  LDC.64 R16, c[0x0][0x230] ;  /* 0x00008c00ff107b82 */ /* 0x003e220000000a00 */
[----:B------:R-:W-:Y:S02]  /*0fa0*/  PLOP3.LUT P0, PT, PT, PT, PT, 0x8, 0x0 ;  /* 0x000000000000781c */ /* 0x000fe40003f0e170 */
[----:B------:R-:W-:-:S11]  /*0fb0*/  IADD3 R18, R59, -0x3, RZ ;  /* 0xfffffffd3b127810 */ /* 0x000fd60007ffe0ff */
.L_x_128:
[----:B--2---:R-:W-:Y:S02]  /*0fc0*/  LEA R4, R2, R3, 0x2 ;  /* 0x0000000302047211 */ /* 0x004fe400078e10ff */
[----:B------:R-:W-:Y:S02]  /*0fd0*/  IADD3 R3, R3, 0x4, RZ ;  /* 0x0000000403037810 */ /* 0x000fe40007ffe0ff */
[C---:B------:R-:W-:Y:S01]  /*0fe0*/  IADD3 R6, R4.reuse, 0x1, RZ ;  /* 0x0000000104067810 */ /* 0x040fe20007ffe0ff */
[CCC-:B------:R-:W-:Y:S01]  /*0ff0*/  IMAD R5, R4.reuse, R60.reuse, R9.reuse ;  /* 0x0000003c04057224 */ /* 0x1c0fe200078e0209 */
[C---:B------:R-:W-:Y:S02]  /*1000*/  IADD3 R8, R4.reuse, 0x2, RZ ;  /* 0x0000000204087810 */ /* 0x040fe40007ffe0ff */
[----:B------:R-:W-:Y:S01]  /*1010*/  IADD3 R10, R4, 0x3, RZ ;  /* 0x00000003040a7810 */ /* 0x000fe20007ffe0ff */
[--C-:B------:R-:W-:Y:S01]  /*1020*/  IMAD R11, R6, R60, R9.reuse ;  /* 0x0000003c060b7224 */ /* 0x100fe200078e0209 */
[----:B------:R-:W-:Y:S01]  /*1030*/  ISETP.GE.AND P2, PT, R3, R18, PT ;  /* 0x000000120300720c */ /* 0x000fe20003f46270 */
[----:B------:R-:W-:-:S02]  /*1040*/  IMAD R13, R8, R60, R9 ;  /* 0x0000003c080d7224 */ /* 0x000fc400078e0209 */
[----:B------:R-:W-:Y:S02]  /*1050*/  IMAD R15, R10, R60, R9 ;  /* 0x0000003c0a0f7224 */ /* 0x000fe400078e0209 */
[----:B0-----:R-:W-:-:S04]  /*1060*/  IMAD.WIDE R4, R5, 0x2, R16 ;  /* 0x0000000205047825 */ /* 0x001fc800078e0210 */
        /* <DEDUP_REMOVED lines=8> */
.L_x_127:
[----:B--2---:R-:W-:-:S04]  /*10f0*/  IADD3 R4, R59, -R3, RZ ;  /* 0x800000033b047210 */ /* 0x004fc80007ffe0ff */
[----:B------:R-:W-:-:S13]  /*1100*/  ISETP.GT.AND P2, PT, R4, 0x1, PT ;  /* 0x000000010400780c */ /* 0x000fda0003f44270 */
[----:B------:R-:W-:Y:S05]  /*1110*/  @!P2 BRA `(.L_x_129) ;  /* 0x00000000002ca947 */ /* 0x000fea0003800000 */
[----:B------:R-:W2:Y:S01]  /*1120*/  LDC.64 R10, c[0x0][0x230] ;  /* 0x00008c00ff0a7b82 */ /* 0x000ea20000000a00 */
[----:B------:R-:W-:Y:S02]  /*1130*/  LEA R4, R2, R3, 0x2 ;  /* 0x0000000302047211 */ /* 0x000fe400078e10ff */
[----:B------:R-:W-:Y:S02]  /*1140*/  PLOP3.LUT P0, PT, PT, PT, PT, 0x8, 0x0 ;  /* 0x000000000000781c */ /* 0x000fe40003f0e170 */
[C---:B------:R-:W-:Y:S01]  /*1150*/  IADD3 R6, R4.reuse, 0x1, RZ ;  /* 0x0000000104067810 */ /* 0x040fe20007ffe0ff */
[----:B------:R-:W-:Y:S01]  /*1160*/  IMAD R5, R4, R60, R9 ;  /* 0x0000003c04057224 */ /* 0x000fe200078e0209 */
[----:B------:R-:W-:-:S03]  /*1170*/  IADD3 R3, R3, 0x2, RZ ;  /* 0x0000000203037810 */ /* 0x000fc60007ffe0ff */
[----:B------:R-:W-:Y:S02]  /*1180*/  IMAD R13, R6, R60, R9 ;  /* 0x0000003c060d7224 */ /* 0x000fe400078e0209 */
[----:B--2---:R-:W-:-:S04]  /*1190*/  IMAD.WIDE R4, R5, 0x2, R10 ;  /* 0x0000000205047825 */ /* 0x004fc800078e020a */
[----:B------:R-:W-:Y:S01]  /*11a0*/  IMAD.WIDE R10, R13, 0x2, R10 ;  /* 0x000000020d0a7825 */ /* 0x000fe200078e020a */
[----:B------:R2:W-:Y:S04]  /*11b0*/  STG.E.64 desc[UR6][R4.64], RZ ;  /* 0x000000ff04007986 */ /* 0x0005e8000c101b06 */
[----:B------:R2:W-:Y:S02]  /*11c0*/  STG.E.64 desc[UR6][R10.64], RZ ;  /* 0x000000ff0a007986 */ /* 0x0005e4000c101b06 */
.L_x_129:
[----:B------:R-:W-:-:S13]  /*11d0*/  ISETP.LT.OR P0, PT, R3, R59, P0 ;  /* 0x0000003b0300720c */ /* 0x000fda0000701670 */
[----:B--2---:R-:W2:Y:S01]  /*11e0*/  @P0 LDC.64 R4, c[0x0][0x230] ;  /* 0x00008c00ff040b82 */ /* 0x004ea20000000a00 */
[----:B------:R-:W-:-:S05]  /*11f0*/  @P0 LEA R2, R2, R3, 0x2 ;  /* 0x0000000302020211 */ /* 0x000fca00078e10ff */
[----:B------:R-:W-:-:S04]  /*1200*/  @P0 IMAD R3, R2, R60, R9 ;  /* 0x0000003c02030224 */ /* 0x000fc800078e0209 */
[----:B--2---:R-:W-:-:S05]  /*1210*/  @P0 IMAD.WIDE R2, R3, 0x2, R4 ;  /* 0x0000000203020825 */ /* 0x004fca00078e0204 */
[----:B------:R2:W-:Y:S02]  /*1220*/  @P0 STG.E.64 desc[UR6][R2.64], RZ ;  /* 0x000000ff02000986 */ /* 0x0005e4000c101b06 */
.L_x_126:
[----:B--2---:R-:W2:Y:S01]  /*1230*/  LDC.64 R2, c[0x0][0x248] ;  /* 0x00009200ff027b82 */ /* 0x004ea20000000a00 */
[----:B------:R-:W-:-:S05]  /*1240*/  SHF.L.U32 R5, R0, 0x7, RZ ;  /* 0x0000000700057819 */ /* 0x000fca00000006ff */
[----:B--2---:R-:W-:-:S05]  /*1250*/  IMAD.WIDE R4, R5, 0x2, R2 ;  /* 0x0000000205047825 */ /* 0x004fca00078e0202 */
[----:B------:R2:W5:Y:S01]  /*1260*/  LDG.E.U16.CONSTANT R51, desc[UR6][R4.64+0x2] ;  /* 0x0000020604337981 */ /* 0x000562000c1e9500 */
[----:B------:R-:W-:Y:S01]  /*1270*/  BAR.SYNC.DEFER_BLOCKING 0x0 ;  /* 0x0000000000007b1d */ /* 0x000fe20000010000 */
[----:B------:R-:W-:-:S13]  /*1280*/  ISETP.GE.AND P0, PT, R58, R57, PT ;  /* 0x000000393a00720c */ /* 0x000fda0003f06270 */
[----:B--2---:R-:W-:Y:S05]  /*1290*/  @P0 BRA `(.L_x_130) ;  /* 0x0000000000d00947 */ /* 0x004fea0003800000 */
[----:B------:R2:W5:Y:S01]  /*12a0*/  LDG.E.U16.CONSTANT R0, desc[UR6][R4.64] ;  /* 0x0000000604007981 */ /* 0x000562000c1e9500 */
[----:B------:R-:W-:Y:S01]  /*12b0*/  SHF.R.S32.HI R8, RZ, 0x1f, R9 ;  /* 0x0000001fff087819 */ /* 0x000fe20000011409 */
[----:B01----:R-:W-:Y:S01]  /*12c0*/  HFMA2.MMA R14, -RZ, RZ, 0, 0 ;  /* 0x00000000ff0e7435 */ /* 0x003fe200000001ff */
[----:B------:R-:W-:Y:S02]  /*12d0*/  SHF.L.U32 R6, R9, 0x2, RZ ;  /* 0x0000000209067819 */ /* 0x000fe400000006ff */
[----:B------:R-:W-:Y:S02]  /*12e0*/  LEA.HI R8, R8, R9, RZ, 0x3 ;  /* 0x0000000908087211 */ /* 0x000fe400078f18ff */
[----:B------:R-:W-:Y:S02]  /*12f0*/  MOV R16, R58 ;  /* 0x0000003a00107202 */ /* 0x000fe40000000f00 */
[----:B------:R-:W-:Y:S02]  /*1300*/  LOP3.LUT R6, R6, 0x10, RZ, 0xc0, !PT ;  /* 0x0000001006067812 */ /* 0x000fe400078ec0ff */
[----:B--2---:R-:W-:-:S07]  /*1310*/  SHF.R.S32.HI R8, RZ, 0x3, R8 ;  /* 0x00000003ff087819 */ /* 0x004fce0000011408 */
.L_x_131:
[----:B--2---:R-:W0:Y:S01]  /*1320*/  LDC.64 R4, c[0x0][0x220] ;  /* 0x00008800ff047b82 */ /* 0x004e220000000a00 */
        /* <DEDUP_REMOVED lines=8> */
[----:B0-----:R-:W-:Y:S01]  /*13b0*/  IMAD.WIDE R10, R13, 0x2, R10 ;  /* 0x000000020d0a7825 */ /* 0x001fe200078e020a */
[----:B------:R-:W-:-:S05]  /*13c0*/  LEA R13, R16, 0x1, 0x1 ;  /* 0x00000001100d7811 */ /* 0x000fca00078e08ff */
[----:B------:R0:W3:Y:S01]  /*13d0*/  LDG.E.U16.CONSTANT R10, desc[UR6][R10.64] ;  /* 0x000000060a0a7981 */ /* 0x0000e2000c1e9500 */
[----:B------:R-:W-:-:S06]  /*13e0*/  IMAD.WIDE R12, R13, 0x2, R2 ;  /* 0x000000020d0c7825 */ /* 0x000fcc00078e0202 */
        /* <DEDUP_REMOVED lines=15> */
[----:B------:R-:W-:-:S02]  /*14e0*/  IMAD R15, R15, R15, RZ ;  /* 0x0000000f0f0f7224 */ /* 0x000fc400078e02ff */
[----:B0-----:R-:W-:Y:S01]  /*14f0*/  IMAD R11, R4, R4, RZ ;  /* 0x00000004040b7224 */ /* 0x001fe200078e02ff */
[----:B------:R-:W-:Y:S01]  /*1500*/  I2F.F16 R17, R17 ;  /* 0x0000001100117306 */ /* 0x000fe20000200c00 */
[----:B----4-:R-:W-:-:S04]  /*1510*/  IADD3 R16, R13, R16, RZ ;  /* 0x000000100d107210 */ /* 0x010fc80007ffe0ff */
[----:B------:R-:W-:-:S03]  /*1520*/  ISETP.GE.AND P0, PT, R16, R57, PT ;  /* 0x000000391000720c */ /* 0x000fc60003f06270 */
[----:B------:R-:W0:Y:S08]  /*1530*/  I2F.F16 R18, R18 ;  /* 0x0000001200127306 */ /* 0x000e300000200c00 */
[----:B------:R-:W-:Y:S01]  /*1540*/  I2F.F16 R4, R11 ;  /* 0x0000000b00047306 */ /* 0x000fe20000200c00 */
[----:B0-----:R-:W-:-:S07]  /*1550*/  PRMT R17, R17, 0x5410, R18 ;  /* 0x0000541011117816 */ /* 0x001fce0000000012 */
[----:B------:R-:W0:Y:S02]  /*1560*/  I2F.F16 R15, R15 ;  /* 0x0000000f000f7306 */ /* 0x000e240000200c00 */
[----:B0-----:R-:W-:Y:S01]  /*1570*/  PRMT R5, R15, 0x5410, R4 ;  /* 0x000054100f057816 */ /* 0x001fe20000000004 */
[----:B---3--:R-:W-:-:S04]  /*1580*/  HMUL2 R4, R17, R10.H0_H0 ;  /* 0x2000000a11047232 */ /* 0x008fc80000000000 */
[----:B------:R-:W-:Y:S01]  /*1590*/  HMUL2 R5, R5, R10.H0_H0 ;  /* 0x2000000a05057232 */ /* 0x000fe20000000000 */
[C---:B------:R-:W-:Y:S02]  /*15a0*/  LEA R10, R14.reuse, R1, 0x3 ;  /* 0x000000010e0a7211 */ /* 0x040fe400078e18ff */
[----:B------:R-:W-:-:S03]  /*15b0*/  IADD3 R14, R14, 0x1, RZ ;  /* 0x000000010e0e7810 */ /* 0x000fc60007ffe0ff */
[----:B------:R2:W-:Y:S01]  /*15c0*/  STL.64 [R10], R4 ;  /* 0x000000040a007387 */ /* 0x0005e20000100a00 */
[----:B------:R-:W-:Y:S05]  /*15d0*/  @!P0 BRA `(.L_x_131) ;  /* 0xfffffffc00508947 */ /* 0x000fea000383ffff */
.L_x_130:
[----:B--2---:R2:W5:Y:S01]  /*15e0*/  LDL.64 R10, [R1] ;  /* 0x00000000010a7983 */ /* 0x0045620000100a00 */
[----:B------:R-:W3:Y:S01]  /*15f0*/  LDC R3, c[0x0][0x25c] ;  /* 0x00009700ff037b82 */ /* 0x000ee20000000800 */
[----:B------:R-:W-:Y:S01]  /*1600*/  ULDC UR8, c[0x0][0x258] ;  /* 0x0000960000087ab9 */ /* 0x000fe20000000800 */
[----:B------:R-:W-:Y:S01]  /*1610*/  ULDC UR4, c[0x0][0x260] ;  /* 0x0000980000047ab9 */ /* 0x000fe20000000800 */
[C---:B------:R-:W-:Y:S01]  /*1620*/  ISETP.GT.AND P0, PT, R58.reuse, UR8, PT ;  /* 0x000000083a007c0c */ /* 0x040fe2000bf04270 */
[----:B------:R-:W-:Y:S01]  /*1630*/  ULDC UR5, c[0x0][0x268] ;  /* 0x00009a0000057ab9 */ /* 0x000fe20000000800 */
[C---:B------:R-:W-:Y:S02]  /*1640*/  VIMNMX R0, R58.reuse, UR8, PT ;  /* 0x000000083a007c48 */ /* 0x040fe4000bfe0100 */
[----:B------:R-:W-:Y:S01]  /*1650*/  ISETP.GT.AND P3, PT, R58, UR4, PT ;  /* 0x000000043a007c0c */ /* 0x000fe2000bf64270 */
[----:B------:R-:W4:Y:S01]  /*1660*/  LDC R5, c[0x0][0x264] ;  /* 0x00009900ff057b82 */ /* 0x000f220000000800 */
[----:B------:R-:W-:-:S02]  /*1670*/  SHF.R.S32.HI R13, RZ, 0x1f, R0 ;  /* 0x0000001fff0d7819 */ /* 0x000fc40000011400 */
[C---:B------:R-:W-:Y:S02]  /*1680*/  ISETP.GT.AND P5, PT, R58.reuse, UR5, PT ;  /* 0x000000053a007c0c */ /* 0x040fe4000bfa4270 */
[----:B------:R-:W-:Y:S01]  /*1690*/  LEA.HI R6, R13, R0, RZ, 0x5 ;  /* 0x000000000d067211 */ /* 0x000fe200078f28ff */
[----:B------:R-:W-:Y:S01]  /*16a0*/  HFMA2.MMA R0, -RZ, RZ, 0, 0 ;  /* 0x00000000ff007435 */ /* 0x000fe200000001ff */
[----:B------:R-:W-:Y:S02]  /*16b0*/  MOV R2, RZ ;  /* 0x000000ff00027202 */ /* 0x000fe40000000f00 */
[C---:B---3--:R-:W-:Y:S02]  /*16c0*/  ISETP.GT.AND P2, PT, R58.reuse, R3, PT ;  /* 0x000000033a00720c */ /* 0x048fe40003f44270 */
[----:B----4-:R-:W-:Y:S01]  /*16d0*/  ISETP.GT.AND P4, PT, R58, R5, PT ;  /* 0x000000053a00720c */ /* 0x010fe20003f84270 */
[----:B--2---:R-:W-:-:S12]  /*16e0*/  @!P0 BRA `(.L_x_132) ;  /* 0x00000000001c8947 */ /* 0x004fd80003800000 */
[----:B------:R-:W2:Y:S02]  /*16f0*/  LDC R13, c[0x0][0x25c] ;  /* 0x00009700ff0d7b82 */ /* 0x000ea40000000800 */
[----:B--2---:R-:W-:-:S04]  /*1700*/  VIMNMX R2, R58, R13, PT ;  /* 0x0000000d3a027248 */ /* 0x004fc80003fe0100 */
[----:B------:R-:W-:-:S04]  /*1710*/  IADD3 R2, R2, -UR8, RZ ;  /* 0x8000000802027c10 */ /* 0x000fc8000fffe0ff */
[----:B------:R-:W-:-:S04]  /*1720*/  SHF.R.S32.HI R13, RZ, 0x1f, R2 ;  /* 0x0000001fff0d7819 */ /* 0x000fc80000011402 */
[----:B------:R-:W-:-:S04]  /*1730*/  LEA.HI R13, R13, R2, RZ, 0x5 ;  /* 0x000000020d0d7211 */ /* 0x000fc800078f28ff */
[----:B------:R-:W-:-:S05]  /*1740*/  SHF.R.S32.HI R13, RZ, 0x5, R13 ;  /* 0x00000005ff0d7819 */ /* 0x000fca000001140d */
[----:B------:R-:W-:-:S07]  /*1750*/  IMAD R2, R13, 0x6, RZ ;  /* 0x000000060d027824 */ /* 0x000fce00078e02ff */
.L_x_132:
[----:B------:R-:W-:Y:S05]  /*1760*/  @!P2 BRA `(.L_x_133) ;  /* 0x00000000001ca947 */ /* 0x000fea0003800000 */
[----:B------:R-:W2:Y:S02]  /*1770*/  LDC R13, c[0x0][0x260] ;  /* 0x00009800ff0d7b82 */ /* 0x000ea40000000800 */
[----:B--2---:R-:W-:-:S04]  /*1780*/  VIMNMX R0, R58, R13, PT ;  /* 0x0000000d3a007248 */ /* 0x004fc80003fe0100 */
[----:B------:R-:W-:-:S04]  /*1790*/  IADD3 R0, R0, -R3, RZ ;  /* 0x8000000300007210 */ /* 0x000fc80007ffe0ff */
[----:B------:R-:W-:-:S04]  /*17a0*/  SHF.R.S32.HI R3, RZ, 0x1f, R0 ;  /* 0x0000001fff037819 */ /* 0x000fc80000011400 */
[----:B------:R-:W-:-:S04]  /*17b0*/  LEA.HI R3, R3, R0, RZ, 0x5 ;  /* 0x0000000003037211 */ /* 0x000fc800078f28ff */
[----:B------:R-:W-:-:S04]  /*17c0*/  SHF.R.S32.HI R3, RZ, 0x5, R3 ;  /* 0x00000005ff037819 */ /* 0x000fc80000011403 */
[----:B------:R-:W-:-:S07]  /*17d0*/  LEA R0, R3, R3, 0x2 ;  /* 0x0000000303007211 */ /* 0x000fce00078e10ff */
.L_x_133:
[----:B------:R-:W-:Y:S01]  /*17e0*/  HFMA2.MMA R3, -RZ, RZ, 0, 0 ;  /* 0x00000000ff037435 */ /* 0x000fe200000001ff */
[----:B------:R-:W-:Y:S01]  /*17f0*/  MOV R13, RZ ;  /* 0x000000ff000d7202 */ /* 0x000fe20000000f00 */
[----:B------:R-:W-:Y:S09]  /*1800*/  @!P3 BRA `(.L_x_134) ;  /* 0x00000000001cb947 */ /* 0x000ff20003800000 */
[----:B------:R-:W2:Y:S02]  /*1810*/  LDC R13, c[0x0][0x264] ;  /* 0x00009900ff0d7b82 */ /* 0x000ea40000000800 */
[----:B--2---:R-:W-:-:S04]  /*1820*/  VIMNMX R4, R58, R13, PT ;  /* 0x0000000d3a047248 */ /* 0x004fc80003fe0100 */
[----:B------:R-:W-:-:S04]  /*1830*/  IADD3 R4, R4, -UR4, RZ ;  /* 0x8000000404047c10 */ /* 0x000fc8000fffe0ff */
[----:B------:R-:W-:-:S04]  /*1840*/  SHF.R.S32.HI R13, RZ, 0x1f, R4 ;  /* 0x0000001fff0d7819 */ /* 0x000fc80000011404 */
[----:B------:R-:W-:-:S04]  /*1850*/  LEA.HI R13, R13, R4, RZ, 0x5 ;  /* 0x000000040d0d7211 */ /* 0x000fc800078f28ff */
[----:B------:R-:W-:-:S04]  /*1860*/  SHF.R.S32.HI R13, RZ, 0x5, R13 ;  /* 0x00000005ff0d7819 */ /* 0x000fc8000001140d */
[----:B------:R-:W-:-:S07]  /*1870*/  SHF.L.U32 R13, R13, 0x2, RZ ;  /* 0x000000020d0d7819 */ /* 0x000fce00000006ff */
.L_x_134:
        /* <DEDUP_REMOVED lines=8> */
.L_x_135:
[----:B------:R-:W-:Y:S01]  /*1900*/  HFMA2.MMA R4, -RZ, RZ, 0, 0 ;  /* 0x00000000ff047435 */ /* 0x000fe200000001ff */
[----:B------:R-:W-:Y:S01]  /*1910*/  SHF.R.S32.HI R15, RZ, 0x5, R6 ;  /* 0x00000005ff0f7819 */ /* 0x000fe20000011406 */
        /* <DEDUP_REMOVED lines=8> */
.L_x_136:
[----:B------:R-:W-:Y:S01]  /*19a0*/  LEA R2, R15, R2, 0x3 ;  /* 0x000000020f027211 */ /* 0x000fe200078e18ff */
[----:B------:R-:W2:Y:S01]  /*19b0*/  S2UR UR5, SR_CgaCtaId ;  /* 0x00000000000579c3 */ /* 0x000ea20000008800 */
[----:B------:R-:W-:Y:S01]  /*19c0*/  SHF.R.S32.HI R8, RZ, 0x1f, R9 ;  /* 0x0000001fff087819 */ /* 0x000fe20000011409 */
[----:B------:R-:W-:Y:S01]  /*19d0*/  ULDC.64 UR10, c[0x0][0x218] ;  /* 0x00008600000a7ab9 */ /* 0x000fe20000000a00 */
[----:B------:R-:W-:Y:S01]  /*19e0*/  IADD3 R0, R13, R2, R0 ;  /* 0x000000020d007210 */ /* 0x000fe20007ffe000 */
[----:B------:R-:W-:Y:S01]  /*19f0*/  UMOV UR4, 0x400 ;  /* 0x0000040000047882 */ /* 0x000fe20000000000 */
[----:B-----5:R-:W-:Y:S02]  /*1a00*/  PRMT R50, R10, 0x7610, R10 ;  /* 0x000076100a327816 */ /* 0x020fe4000000000a */
[----:B------:R-:W-:Y:S02]  /*1a10*/  IADD3 R3, R4, R0, R3 ;  /* 0x0000000004037210 */ /* 0x000fe40007ffe003 */
[----:B------:R-:W-:-:S02]  /*1a20*/  PRMT R48, R11, 0x7610, R11 ;  /* 0x000076100b307816 */ /* 0x000fc4000000000b */
[----:B------:R-:W-:Y:S01]  /*1a30*/  MOV R52, RZ ;  /* 0x000000ff00347202 */ /* 0x000fe20000000f00 */
[----:B01----:R-:W-:Y:S01]  /*1a40*/  IMAD R12, R3, R60, RZ ;  /* 0x0000003c030c7224 */ /* 0x003fe200078e02ff */
[----:B------:R-:W-:Y:S02]  /*1a50*/  PRMT R47, RZ, 0x5410, RZ ;  /* 0x00005410ff2f7816 */ /* 0x000fe400000000ff */
[----:B------:R-:W-:Y:S02]  /*1a60*/  PRMT R46, RZ, 0x5410, RZ ;  /* 0x00005410ff2e7816 */ /* 0x000fe400000000ff */
[----:B------:R-:W-:Y:S02]  /*1a70*/  SHF.R.S32.HI R13, RZ, 0x1f, R12 ;  /* 0x0000001fff0d7819 */ /* 0x000fe4000001140c */
[----:B------:R-:W-:Y:S02]  /*1a80*/  IADD3 R63, P0, R9, R12, RZ ;  /* 0x0000000c093f7210 */ /* 0x000fe40007f1e0ff */
[----:B------:R-:W-:-:S02]  /*1a90*/  PRMT R2, RZ, 0x5410, RZ ;  /* 0x00005410ff027816 */ /* 0x000fc400000000ff */
[----:B------:R-:W-:Y:S01]  /*1aa0*/  IADD3.X R0, R13, R8, RZ, P0, !PT ;  /* 0x000000080d007210 */ /* 0x000fe200007fe4ff */
[----:B--2---:R-:W-:Y:S01]  /*1ab0*/  ULEA UR4, UR5, UR4, 0x18 ;  /* 0x0000000405047291 */ /* 0x004fe2000f8ec03f */
[C---:B------:R-:W-:Y:S02]  /*1ac0*/  LEA R64, P0, R63.reuse, UR10, 0x2 ;  /* 0x0000000a3f407c11 */ /* 0x040fe4000f8010ff */
[----:B------:R-:W-:Y:S02]  /*1ad0*/  PRMT R3, RZ, 0x5410, RZ ;  /* 0x00005410ff037816 */ /* 0x000fe400000000ff */
[----:B------:R-:W-:Y:S02]  /*1ae0*/  LEA.HI.X R63, R63, UR11, R0, 0x2, P0 ;  /* 0x0000000b3f3f7c11 */ /* 0x000fe400080f1400 */
[----:B------:R-:W-:Y:S02]  /*1af0*/  ISETP.GE.AND P0, PT, R58, R57, PT ;  /* 0x000000393a00720c */ /* 0x000fe40003f06270 */
[----:B------:R-:W-:-:S02]  /*1b00*/  PRMT R0, RZ, 0x5410, RZ ;  /* 0x00005410ff007816 */ /* 0x000fc400000000ff */
[C---:B------:R-:W-:Y:S02]  /*1b10*/  ISETP.GE.OR P0, PT, R58.reuse, UR8, P0 ;  /* 0x000000083a007c0c */ /* 0x040fe40008706670 */
[----:B------:R-:W-:Y:S02]  /*1b20*/  PRMT R4, RZ, 0x5410, RZ ;  /* 0x00005410ff047816 */ /* 0x000fe400000000ff */
[----:B------:R-:W-:Y:S02]  /*1b30*/  PRMT R5, RZ, 0x5410, RZ ;  /* 0x00005410ff057816 */ /* 0x000fe400000000ff */
[----:B------:R-:W-:Y:S02]  /*1b40*/  PRMT R6, RZ, 0x5410, RZ ;  /* 0x00005410ff067816 */ /* 0x000fe400000000ff */
[----:B------:R-:W-:-:S05]  /*1b50*/  IADD3 R51, R58, R51, RZ ;  /* 0x000000333a337210 */ /* 0x000fca0007ffe0ff */
[----:B------:R-:W-:Y:S05]  /*1b60*/  @P0 BRA `(.L_x_137) ;  /* 0x0000007800e80947 */ /* 0x000fea0003800000 */
[----:B------:R-:W-:Y:S01]  /*1b70*/  IADD3 R45, P0, P2, R9, R60, R12 ;  /* 0x0000003c092d7210 */ /* 0x000fe20007a1e00c */
[----:B------:R-:W-:Y:S01]  /*1b80*/  ULDC UR8, c[0x0][0x258] ;  /* 0x0000960000087ab9 */ /* 0x000fe20000000800 */
[----:B------:R-:W-:Y:S01]  /*1b90*/  SHF.R.S32.HI R9, RZ, 0x1f, R60 ;  /* 0x0000001fff097819 */ /* 0x000fe2000001143c */
[----:B------:R-:W-:Y:S01]  /*1ba0*/  ULDC UR9, c[0x0][0x240] ;  /* 0x0000900000097ab9 */ /* 0x000fe20000000800 */
[C---:B------:R-:W-:Y:S02]  /*1bb0*/  LEA R44, P3, R45.reuse, UR10, 0x2 ;  /* 0x0000000a2d2c7c11 */ /* 0x040fe4000f8610ff */
[----:B------:R-:W-:Y:S02]  /*1bc0*/  IADD3.X R8, R8, R9, R13, P0, P2 ;  /* 0x0000000908087210 */ /* 0x000fe400007e440d */
[----:B------:R-:W-:Y:S02]  /*1bd0*/  MOV R52, RZ ;  /* 0x000000ff00347202 */ /* 0x000fe40000000f00 */
[----:B------:R-:W-:-:S02]  /*1be0*/  LEA.HI.X R45, R45, UR11, R8, 0x2, P3 ;  /* 0x0000000b2d2d7c11 */ /* 0x000fc400098f1408 */
[----:B------:R-:W-:-:S07]  /*1bf0*/  PRMT R47, R47, 0x5410, RZ ;  /* 0x000054102f2f7816 */ /* 0x000fce00000000ff */
.L_x_154:
[----:B------:R-:W-:-:S13]  /*1c00*/  ISETP.NE.AND P0, PT, R58, R51, PT ;  /* 0x000000333a00720c */ /* 0x000fda0003f05270 */
[----:B-----5:R-:W0:Y:S01]  /*1c10*/  @!P0 LDC.64 R8, c[0x0][0x248] ;  /* 0x00009200ff088b82 */ /* 0x020e220000000a00 */
[----:B------:R-:W-:Y:S02]  /*1c20*/  @!P0 IADD3 R52, R52, 0x1, RZ ;  /* 0x0000000134348810 */ /* 0x000fe40007ffe0ff */
[----:B------:R-:W-:Y:S02]  /*1c30*/  @!P0 SHF.L.U32 R11, R58, 0x1, RZ ;  /* 0x000000013a0b8819 */ /* 0x000fe400000006ff */
[----:B------:R-:W-:-:S03]  /*1c40*/  @!P0 LEA R10, R52, R1, 0x3 ;  /* 0x00000001340a8211 */ /* 0x000fc600078e18ff */
[----:B0-----:R-:W-:-:S03]  /*1c50*/  @!P0 IMAD.WIDE R8, R11, 0x2, R8 ;  /* 0x000000020b088825 */ /* 0x001fc600078e0208 */
[----:B------:R-:W2:Y:S04]  /*1c60*/  @!P0 LDL.64 R10, [R10] ;  /* 0x000000000a0a8983 */ /* 0x000ea80000100a00 */
[----:B------:R-:W3:Y:S01]  /*1c70*/  @!P0 LDG.E.U16.CONSTANT R9, desc[UR6][R8.64+0x2] ;  /* 0x0000020608098981 */ /* 0x000ee2000c1e9500 */
[----:B------:R-:W-:Y:S02]  /*1c80*/  MOV R62, R64 ;  /* 0x00000040003e7202 */ /* 0x000fe40000000f00 */
        /* <DEDUP_REMOVED lines=24> */
[----:B------:R-:W-:Y:S01]  /*1e10*/  LEA.HI R30, R9, 0xffffff80, RZ, 0x8 ;  /* 0xffffff80091e7811 */ /* 0x000fe200078f40ff */
[----:B------:R-:W3:Y:S01]  /*1e20*/  I2F.F16 R31, R31 ;  /* 0x0000001f001f7306 */ /* 0x000ee20000200c00 */
[----:B-1----:R-:W-:-:S02]  /*1e30*/  LOP3.LUT R16, R13, 0xff, RZ, 0xc0, !PT ;  /* 0x000000ff0d107812 */ /* 0x002fc400078ec0ff */
[----:B------:R-:W-:Y:S02]  /*1e40*/  LEA.HI R29, R10, 0xffffff80, RZ, 0x8 ;  /* 0xffffff800a1d7811 */ /* 0x000fe400078f40ff */
[----:B------:R-:W-:Y:S02]  /*1e50*/  IADD3 R18, R16, -0x80, RZ ;  /* 0xffffff8010127810 */ /* 0x000fe40007ffe0ff */
[----:B------:R-:W-:Y:S01]  /*1e60*/  LOP3.LUT R16, R14, 0xff, RZ, 0xc0, !PT ;  /* 0x000000ff0e107812 */ /* 0x000fe200078ec0ff */
[----:B------:R-:W1:Y:S01]  /*1e70*/  I2F.F16 R30, R30 ;  /* 0x0000001e001e7306 */ /* 0x000e620000200c00 */
[----:B------:R-:W-:Y:S02]  /*1e80*/  LEA.HI R27, R12, 0xffffff80, RZ, 0x8 ;  /* 0xffffff800c1b7811 */ /* 0x000fe400078f40ff */
[----:B------:R-:W-:Y:S02]  /*1e90*/  IADD3 R17, R16, -0x80, RZ ;  /* 0xffffff8010117810 */ /* 0x000fe40007ffe0ff */
[----:B------:R-:W-:-:S02]  /*1ea0*/  SHF.R.U32.HI R16, RZ, 0x8, R8 ;  /* 0x00000008ff107819 */ /* 0x000fc40000011608 */
[----:B------:R-:W-:Y:S01]  /*1eb0*/  SHF.R.U32.HI R8, RZ, 0x10, R8 ;  /* 0x00000010ff087819 */ /* 0x000fe20000011608 */
[----:B------:R-:W4:Y:S01]  /*1ec0*/  I2F.F16 R29, R29 ;  /* 0x0000001d001d7306 */ /* 0x000f220000200c00 */
[----:B------:R-:W-:Y:S02]  /*1ed0*/  LOP3.LUT R32, R16, 0xff, RZ, 0xc0, !PT ;  /* 0x000000ff10207812 */ /* 0x000fe400078ec0ff */
[----:B------:R-:W-:Y:S02]  /*1ee0*/  LOP3.LUT R8, R8, 0xff, RZ, 0xc0, !PT ;  /* 0x000000ff08087812 */ /* 0x000fe400078ec0ff */
[----:B------:R-:W-:Y:S02]  /*1ef0*/  IADD3 R33, R32, -0x80, RZ ;  /* 0xffffff8020217810 */ /* 0x000fe40007ffe0ff */
[----:B------:R-:W-:Y:S01]  /*1f00*/  SHF.R.U32.HI R32, RZ, 0x8, R9 ;  /* 0x00000008ff207819 */ /* 0x000fe20000011609 */
[----:B------:R-:W0:Y:S01]  /*1f10*/  I2F.F16 R16, R36 ;  /* 0x0000002400107306 */ /* 0x000e220000200c00 */
[----:B------:R-:W-:-:S02]  /*1f20*/  IADD3 R8, R8, -0x80, RZ ;  /* 0xffffff8008087810 */ /* 0x000fc40007ffe0ff */
[----:B------:R-:W-:Y:S02]  /*1f30*/  LOP3.LUT R34, R32, 0xff, RZ, 0xc0, !PT ;  /* 0x000000ff20227812 */ /* 0x000fe400078ec0ff */
[----:B------:R-:W-:Y:S02]  /*1f40*/  SHF.R.U32.HI R9, RZ, 0x10, R9 ;  /* 0x00000010ff097819 */ /* 0x000fe40000011609 */
[----:B------:R-:W-:Y:S01]  /*1f50*/  IADD3 R35, R34, -0x80, RZ ;  /* 0xffffff8022237810 */ /* 0x000fe20007ffe0ff */
[----:B------:R5:W0:Y:S01]  /*1f60*/  I2F.F16 R32, R8 ;  /* 0x0000000800207306 */ /* 0x000a220000200c00 */
[----:B------:R-:W-:Y:S02]  /*1f70*/  LOP3.LUT R9, R9, 0xff, RZ, 0xc0, !PT ;  /* 0x000000ff09097812 */ /* 0x000fe400078ec0ff */
[--C-:B------:R-:W-:Y:S02]  /*1f80*/  SHF.R.U32.HI R34, RZ, 0x8, R10.reuse ;  /* 0x00000008ff227819 */ /* 0x100fe4000001160a */
[----:B------:R-:W-:-:S02]  /*1f90*/  SHF.R.U32.HI R10, RZ, 0x10, R10 ;  /* 0x00000010ff0a7819 */ /* 0x000fc4000001160a */
[----:B------:R-:W-:Y:S01]  /*1fa0*/  IADD3 R9, R9, -0x80, RZ ;  /* 0xffffff8009097810 */ /* 0x000fe20007ffe0ff */
[----:B------:R-:W0:Y:S01]  /*1fb0*/  I2F.F16 R27, R27 ;  /* 0x0000001b001b7306 */ /* 0x000e220000200c00 */
[----:B-----5:R-:W-:Y:S02]  /*1fc0*/  SHF.R.U32.HI R8, RZ, 0x8, R11 ;  /* 0x00000008ff087819 */ /* 0x020fe4000001160b */
[----:B------:R-:W-:Y:S02]  /*1fd0*/  LOP3.LUT R10, R10, 0xff, RZ, 0xc0, !PT ;  /* 0x000000ff0a0a7812 */ /* 0x000fe400078ec0ff */
[----:B------:R-:W-:Y:S02]  /*1fe0*/  LOP3.LUT R8, R8, 0xff, RZ, 0xc0, !PT ;  /* 0x000000ff08087812 */ /* 0x000fe400078ec0ff */
[----:B------:R-:W-:Y:S01]  /*1ff0*/  LOP3.LUT R36, R34, 0xff, RZ, 0xc0, !PT ;  /* 0x000000ff22247812 */ /* 0x000fe200078ec0ff */
[----:B------:R-:W0:Y:S01]  /*2000*/  I2F.F16 R21, R21 ;  /* 0x0000001500157306 */ /* 0x000e220000200c00 */
[----:B------:R-:W-:-:S02]  /*2010*/  IADD3 R39, R8, -0x80, RZ ;  /* 0xffffff8008277810 */ /* 0x000fc40007ffe0ff */
[----:B------:R-:W-:Y:S02]  /*2020*/  SHF.R.U32.HI R8, RZ, 0x8, R12 ;  /* 0x00000008ff087819 */ /* 0x000fe4000001160c */
[----:B------:R-:W-:Y:S02]  /*2030*/  IADD3 R10, R10, -0x80, RZ ;  /* 0xffffff800a0a7810 */ /* 0x000fe40007ffe0ff */
[----:B------:R-:W-:Y:S01]  /*2040*/  LOP3.LUT R8, R8, 0xff, RZ, 0xc0, !PT ;  /* 0x000000ff08087812 */ /* 0x000fe200078ec0ff */
[----:B------:R5:W0:Y:S01]  /*2050*/  I2F.F16 R34, R9 ;  /* 0x0000000900227306 */ /* 0x000a220000200c00 */
[----:B------:R-:W-:Y:S02]  /*2060*/  IADD3 R37, R36, -0x80, RZ ;  /* 0xffffff8024257810 */ /* 0x000fe40007ffe0ff */
[----:B------:R-:W-:Y:S02]  /*2070*/  IADD3 R8, R8, -0x80, RZ ;  /* 0xffffff8008087810 */ /* 0x000fe40007ffe0ff */
[----:B------:R-:W-:-:S02]  /*2080*/  LEA.HI R26, R13, 0xffffff80, RZ, 0x8 ;  /* 0xffffff800d1a7811 */ /* 0x000fc400078f40ff */
[----:B------:R-:W-:Y:S01]  /*2090*/  LEA.HI R25, R14, 0xffffff80, RZ, 0x8 ;  /* 0xffffff800e197811 */ /* 0x000fe200078f40ff */
[----:B------:R2:W0:Y:S01]  /*20a0*/  I2F.F16 R36, R10 ;  /* 0x0000000a00247306 */ /* 0x0004220000200c00 */
[----:B-----5:R-:W-:Y:S02]  /*20b0*/  SHF.R.U32.HI R9, RZ, 0x8, R13 ;  /* 0x00000008ff097819 */ /* 0x020fe4000001160d */
[----:B------:R-:W-:Y:S02]  /*20c0*/  LEA.HI R24, R15, 0xffffff80, RZ, 0x8 ;  /* 0xffffff800f187811 */ /* 0x000fe400078f40ff */
[----:B------:R-:W-:Y:S02]  /*20d0*/  LOP3.LUT R9, R9, 0xff, RZ, 0xc0, !PT ;  /* 0x000000ff09097812 */ /* 0x000fe400078ec0ff */
[----:B------:R-:W-:Y:S01]  /*20e0*/  SHF.R.U32.HI R12, RZ, 0x10, R12 ;  /* 0x00000010ff0c7819 */ /* 0x000fe2000001160c */
[----:B------:R5:W0:Y:S01]  /*20f0*/  I2F.F16 R40, R8 ;  /* 0x0000000800287306 */ /* 0x000a220000200c00 */
[----:B--2---:R-:W-:-:S02]  /*2100*/  SHF.R.U32.HI R10, RZ, 0x8, R14 ;  /* 0x00000008ff0a7819 */ /* 0x004fc4000001160e */
[----:B------:R-:W-:Y:S02]  /*2110*/  SHF.R.U32.HI R13, RZ, 0x10, R13 ;  /* 0x00000010ff0d7819 */ /* 0x000fe4000001160d */
[----:B------:R-:W-:Y:S02]  /*2120*/  SHF.R.U32.HI R14, RZ, 0x10, R14 ;  /* 0x00000010ff0e7819 */ /* 0x000fe4000001160e */
[----:B------:R-:W-:Y:S01]  /*2130*/  LEA.HI R28, R11, 0xffffff80, RZ, 0x8 ;  /* 0xffffff800b1c7811 */ /* 0x000fe200078f40ff */
[----:B------:R-:W2:Y:S01]  /*2140*/  I2F.F16 R26, R26 ;  /* 0x0000001a001a7306 */ /* 0x000ea20000200c00 */
[--C-:B-----5:R-:W-:Y:S02]  /*2150*/  SHF.R.U32.HI R8, RZ, 0x8, R15.reuse ;  /* 0x00000008ff087819 */ /* 0x120fe4000001160f */
[----:B------:R-:W-:Y:S02]  /*2160*/  SHF.R.U32.HI R15, RZ, 0x10, R15 ;  /* 0x00000010ff0f7819 */ /* 0x000fe4000001160f */
[----:B------:R-:W-:-:S02]  /*2170*/  SHF.R.U32.HI R11, RZ, 0x10, R11 ;  /* 0x00000010ff0b7819 */ /* 0x000fc4000001160b */
[----:B------:R-:W-:Y:S01]  /*2180*/  IADD3 R9, R9, -0x80, RZ ;  /* 0xffffff8009097810 */ /* 0x000fe20007ffe0ff */
[----:B------:R-:W0:Y:S01]  /*2190*/  I2F.F16 R28, R28 ;  /* 0x0000001c001c7306 */ /* 0x000e220000200c00 */
[----:B------:R-:W-:Y:S02]  /*21a0*/  LOP3.LUT R12, R12, 0xff, RZ, 0xc0, !PT ;  /* 0x000000ff0c0c7812 */ /* 0x000fe400078ec0ff */
[----:B------:R-:W-:Y:S02]  /*21b0*/  LOP3.LUT R13, R13, 0xff, RZ, 0xc0, !PT ;  /* 0x000000ff0d0d7812 */ /* 0x000fe400078ec0ff */
[----:B------:R-:W-:Y:S02]  /*21c0*/  LOP3.LUT R14, R14, 0xff, RZ, 0xc0, !PT ;  /* 0x000000ff0e0e7812 */ /* 0x000fe400078ec0ff */
[----:B------:R-:W-:Y:S01]  /*21d0*/  LOP3.LUT R15, R15, 0xff, RZ, 0xc0, !PT ;  /* 0x000000ff0f0f7812 */ /* 0x000fe200078ec0ff */
[----:B------:R5:W0:Y:S01]  /*21e0*/  I2F.F16 R41, R9 ;  /* 0x0000000900297306 */ /* 0x000a220000200c00 */
[----:B------:R-:W-:-:S02]  /*21f0*/  LOP3.LUT R11, R11, 0xff, RZ, 0xc0, !PT ;  /* 0x000000ff0b0b7812 */ /* 0x000fc400078ec0ff */
[----:B------:R-:W-:Y:S02]  /*2200*/  LOP3.LUT R10, R10, 0xff, RZ, 0xc0, !PT ;  /* 0x000000ff0a0a7812 */ /* 0x000fe400078ec0ff */
[----:B------:R-:W-:Y:S02]  /*2210*/  LOP3.LUT R8, R8, 0xff, RZ, 0xc0, !PT ;  /* 0x000000ff08087812 */ /* 0x000fe400078ec0ff */
[----:B------:R-:W-:Y:S01]  /*2220*/  IADD3 R12, R12, -0x80, RZ ;  /* 0xffffff800c0c7810 */ /* 0x000fe20007ffe0ff */
[----:B------:R-:W0:Y:S01]  /*2230*/  I2F.F16 R25, R25 ;  /* 0x0000001900197306 */ /* 0x000e220000200c00 */
[----:B-----5:R-:W-:Y:S02]  /*2240*/  PRMT R9, R53, 0x9910, RZ ;  /* 0x0000991035097816 */ /* 0x020fe400000000ff */
[----:B------:R-:W-:Y:S02]  /*2250*/  IADD3 R13, R13, -0x80, RZ ;  /* 0xffffff800d0d7810 */ /* 0x000fe40007ffe0ff */
[----:B------:R-:W-:-:S02]  /*2260*/  IADD3 R14, R14, -0x80, RZ ;  /* 0xffffff800e0e7810 */ /* 0x000fc40007ffe0ff */
[----:B------:R-:W-:Y:S01]  /*2270*/  IADD3 R15, R15, -0x80, RZ ;  /* 0xffffff800f0f7810 */ /* 0x000fe20007ffe0ff */
[----:B------:R-:W0:Y:S01]  /*2280*/  I2F.F16 R24, R24 ;  /* 0x0000001800187306 */ /* 0x000e220000200c00 */
[----:B------:R-:W-:Y:S02]  /*2290*/  IADD3 R11, R11, -0x80, RZ ;  /* 0xffffff800b0b7810 */ /* 0x000fe40007ffe0ff */
[----:B------:R-:W-:Y:S02]  /*22a0*/  IADD3 R10, R10, -0x80, RZ ;  /* 0xffffff800a0a7810 */ /* 0x000fe40007ffe0ff */
[----:B------:R-:W-:Y:S02]  /*22b0*/  IADD3 R8, R8, -0x80, RZ ;  /* 0xffffff8008087810 */ /* 0x000fe40007ffe0ff */
[----:B------:R-:W-:Y:S01]  /*22c0*/  ISETP.NE.AND P0, PT, R9, RZ, PT ;  /* 0x000000ff0900720c */ /* 0x000fe20003f05270 */
[----:B------:R-:W0:Y:S08]  /*22d0*/  I2F.F16 R20, R20 ;  /* 0x0000001400147306 */ /* 0x000e300000200c00 */
[----:B------:R-:W0:Y:S08]  /*22e0*/  I2F.F16 R19, R19 ;  /* 0x0000001300137306 */ /* 0x000e300000200c00 */
[----:B------:R-:W0:Y:S08]  /*22f0*/  I2F.F16 R18, R18 ;  /* 0x0000001200127306 */ /* 0x000e300000200c00 */
[----:B------:R-:W0:Y:S08]  /*2300*/  I2F.F16 R17, R17 ;  /* 0x0000001100117306 */ /* 0x000e300000200c00 */
[----:B------:R-:W0:Y:S08]  /*2310*/  I2F.F16 R33, R33 ;  /* 0x0000002100217306 */ /* 0x000e300000200c00 */
[----:B------:R-:W0:Y:S08]  /*2320*/  I2F.F16 R35, R35 ;  /* 0x0000002300237306 */ /* 0x000e300000200c00 */
[----:B------:R-:W0:Y:S08]  /*2330*/  I2F.F16 R37, R37 ;  /* 0x0000002500257306 */ /* 0x000e300000200c00 */
[----:B------:R-:W0:Y:S08]  /*2340*/  I2F.F16 R39, R39 ;  /* 0x0000002700277306 */ /* 0x000e300000200c00 */
[----:B------:R0:W0:Y:S08]  /*2350*/  I2F.F16 R38, R11 ;  /* 0x0000000b00267306 */ /* 0x0000300000200c00 */
[----:B------:R-:W0:Y:S08]  /*2360*/  I2F.F16 R12, R12 ;  /* 0x0000000c000c7306 */ /* 0x000e300000200c00 */
[----:B------:R-:W0:Y:S08]  /*2370*/  I2F.F16 R13, R13 ;  /* 0x0000000d000d7306 */ /* 0x000e300000200c00 */
[----:B------:R0:W0:Y:S08]  /*2380*/  I2F.F16 R42, R10 ;  /* 0x0000000a002a7306 */ /* 0x0000300000200c00 */
[----:B------:R-:W0:Y:S08]  /*2390*/  I2F.F16 R14, R14 ;  /* 0x0000000e000e7306 */ /* 0x000e300000200c00 */
[----:B------:R0:W0:Y:S08]  /*23a0*/  I2F.F16 R43, R8 ;  /* 0x00000008002b7306 */ /* 0x0000300000200c00 */
[----:B------:R-:W0:Y:S01]  /*23b0*/  I2F.F16 R15, R15 ;  /* 0x0000000f000f7306 */ /* 0x000e220000200c00 */
[----:B-1234-:R-:W-:Y:S05]  /*23c0*/  @!P0 BRA `(.L_x_139) ;  /* 0x0000000400688947 */ /* 0x01efea0003800000 */
[----:B0-----:R-:W0:Y:S01]  /*23d0*/  LDS.64 R8, [UR4] ;  /* 0x00000004ff087984 */ /* 0x001e220008000a00 */
[----:B------:R-:W-:Y:S02]  /*23e0*/  HADD2.F32 R64, -RZ, R23.H0_H0 ;  /* 0x20000017ff407230 */ /* 0x000fe40000004100 */
[----:B------:R-:W-:Y:S01]  /*23f0*/  HADD2.F32 R61, -RZ, R33.H0_H0 ;  /* 0x20000021ff3d7230 */ /* 0x000fe20000004100 */
[----:B------:R-:W1:Y:S01]  /*2400*/  LDS.64 R10, [UR4+0x8] ;  /* 0x00000804ff0a7984 */ /* 0x000e620008000a00 */
[--C-:B0-----:R-:W-:Y:S02]  /*2410*/  HADD2.F32 R49, -RZ, R8.reuse.H0_H0 ;  /* 0x20000008ff317230 */ /* 0x101fe40000004100 */
[----:B------:R-:W-:Y:S02]  /*2420*/  HADD2.F32 R60, -RZ, R8.H1_H1 ;  /* 0x30000008ff3c7230 */ /* 0x000fe40000004100 */
[----:B------:R-:W-:Y:S02]  /*2430*/  HADD2.F32 R8, -RZ, R9.H0_H0 ;  /* 0x20000009ff087230 */ /* 0x000fe40000004100 */
[----:B------:R-:W-:Y:S01]  /*2440*/  FFMA.FTZ R64, R64, R49, RZ ;  /* 0x0000003140407223 */ /* 0x000fe200000100ff */
[----:B-1----:R-:W-:-:S03]  /*2450*/  HADD2.F32 R67, -RZ, R11.H1_H1 ;  /* 0x3000000bff437230 */ /* 0x002fc60000004100 */
[----:B------:R-:W-:Y:S01]  /*2460*/  FFMA.FTZ R61, R61, R60, R64 ;  /* 0x0000003c3d3d7223 */ /* 0x000fe20000010040 */
[----:B------:R-:W-:-:S05]  /*2470*/  HADD2.F32 R64, -RZ, R32.H0_H0 ;  /* 0x20000020ff407230 */ /* 0x000fca0000004100 */
[----:B------:R-:W-:Y:S01]  /*2480*/  FFMA.FTZ R65, R64, R8, R61 ;  /* 0x0000000840417223 */ /* 0x000fe2000001003d */
[----:B------:R-:W-:Y:S02]  /*2490*/  HADD2.F32 R61, -RZ, R9.H1_H1 ;  /* 0x30000009ff3d7230 */ /* 0x000fe40000004100 */
[----:B------:R-:W-:Y:S02]  /*24a0*/  HADD2.F32 R64, -RZ, R31.H0_H0 ;  /* 0x2000001fff407230 */ /* 0x000fe40000004100 */
[----:B------:R-:W-:-:S03]  /*24b0*/  HADD2.F32 R9, -RZ, R10.H0_H0 ;  /* 0x2000000aff097230 */ /* 0x000fc60000004100 */
[----:B------:R-:W-:Y:S01]  /*24c0*/  FFMA.FTZ R64, R64, R61, R65 ;  /* 0x0000003d40407223 */ /* 0x000fe20000010041 */
[----:B------:R-:W-:-:S05]  /*24d0*/  HADD2.F32 R65, -RZ, R19.H0_H0 ;  /* 0x20000013ff417230 */ /* 0x000fca0000004100 */
[----:B------:R-:W-:Y:S01]  /*24e0*/  FFMA.FTZ R66, R65, R9, R64 ;  /* 0x0000000941427223 */ /* 0x000fe20000010040 */
[----:B------:R-:W-:Y:S02]  /*24f0*/  HADD2.F32 R64, -RZ, R10.H1_H1 ;  /* 0x3000000aff407230 */ /* 0x000fe40000004100 */
[----:B------:R-:W-:Y:S02]  /*2500*/  HADD2.F32 R65, -RZ, R40.H0_H0 ;  /* 0x20000028ff417230 */ /* 0x000fe40000004100 */
[----:B------:R-:W-:Y:S02]  /*2510*/  HADD2.F32 R10, -RZ, R11.H0_H0 ;  /* 0x2000000bff0a7230 */ /* 0x000fe40000004100 */
[----:B------:R-:W-:Y:S02]  /*2520*/  HADD2.F32 R11, -RZ, R27.H0_H0 ;  /* 0x2000001bff0b7230 */ /* 0x000fe40000004100 */
[----:B------:R-:W-:Y:S01]  /*2530*/  FFMA.FTZ R65, R65, R64, R66 ;  /* 0x0000004041417223 */ /* 0x000fe20000010042 */
[----:B------:R-:W-:-:S05]  /*2540*/  HADD2.F32 R66, -RZ, R12.H0_H0 ;  /* 0x2000000cff427230 */ /* 0x000fca0000004100 */
[----:B------:R-:W-:Y:S01]  /*2550*/  FFMA.FTZ R66, R66, R10, R65 ;  /* 0x0000000a42427223 */ /* 0x000fe20000010041 */
[----:B------:R-:W-:-:S03]  /*2560*/  HADD2.F32 R65, -RZ, R35.H0_H0 ;  /* 0x20000023ff417230 */ /* 0x000fc60000004100 */
[----:B------:R-:W-:Y:S01]  /*2570*/  FFMA.FTZ R11, R11, R67, R66 ;  /* 0x000000430b0b7223 */ /* 0x000fe20000010042 */
[----:B------:R-:W-:-:S05]  /*2580*/  HADD2.F32 R66, -RZ, R50.H0_H0 ;  /* 0x20000032ff427230 */ /* 0x000fca0000004100 */
[----:B------:R-:W-:Y:S01]  /*2590*/  FMUL.FTZ R11, R11, R66 ;  /* 0x000000420b0b7220 */ /* 0x000fe20000410000 */
[----:B------:R-:W-:-:S04]  /*25a0*/  HADD2.F32 R66, -RZ, R22.H0_H0 ;  /* 0x20000016ff427230 */ /* 0x000fc80000004100 */
[----:B------:R-:W-:Y:S01]  /*25b0*/  F2FP.F16.F32.PACK_AB R11, RZ, R11 ;  /* 0x0000000bff0b723e */ /* 0x000fe200000000ff */
[----:B------:R-:W-:Y:S01]  /*25c0*/  FFMA.FTZ R69, R49, R66, RZ ;  /* 0x0000004231457223 */ /* 0x000fe200000100ff */
[----:B------:R-:W-:-:S03]  /*25d0*/  HADD2.F32 R66, -RZ, R18.H0_H0 ;  /* 0x20000012ff427230 */ /* 0x000fc60000004100 */
[----:B------:R-:W-:Y:S01]  /*25e0*/  FFMA.FTZ R69, R60, R65, R69 ;  /* 0x000000413c457223 */ /* 0x000fe20000010045 */
[----:B------:R-:W-:-:S05]  /*25f0*/  HADD2.F32 R65, -RZ, R34.H0_H0 ;  /* 0x20000022ff417230 */ /* 0x000fca0000004100 */
[----:B------:R-:W-:Y:S01]  /*2600*/  FFMA.FTZ R68, R8, R65, R69 ;  /* 0x0000004108447223 */ /* 0x000fe20000010045 */
[----:B------:R-:W-:-:S05]  /*2610*/  HADD2.F32 R65, -RZ, R30.H0_H0 ;  /* 0x2000001eff417230 */ /* 0x000fca0000004100 */
[----:B------:R-:W-:Y:S01]  /*2620*/  FFMA.FTZ R68, R61, R65, R68 ;  /* 0x000000413d447223 */ /* 0x000fe20000010044 */
[----:B------:R-:W-:-:S03]  /*2630*/  HADD2.F32 R65, -RZ, R41.H0_H0 ;  /* 0x20000029ff417230 */ /* 0x000fc60000004100 */
[----:B------:R-:W-:Y:S01]  /*2640*/  FFMA.FTZ R69, R9, R66, R68 ;  /* 0x0000004209457223 */ /* 0x000fe20000010044 */
[----:B------:R-:W-:-:S03]  /*2650*/  HADD2.F32 R68, -RZ, R21.H0_H0 ;  /* 0x20000015ff447230 */ /* 0x000fc60000004100 */
[----:B------:R-:W-:Y:S01]  /*2660*/  FFMA.FTZ R69, R64, R65, R69 ;  /* 0x0000004140457223 */ /* 0x000fe20000010045 */
[----:B------:R-:W-:-:S05]  /*2670*/  HADD2.F32 R65, -RZ, R13.H0_H0 ;  /* 0x2000000dff417230 */ /* 0x000fca0000004100 */
[----:B------:R-:W-:Y:S01]  /*2680*/  FFMA.FTZ R66, R10, R65, R69 ;  /* 0x000000410a427223 */ /* 0x000fe20000010045 */
[----:B------:R-:W-:-:S05]  /*2690*/  HADD2.F32 R65, -RZ, R26.H0_H0 ;  /* 0x2000001aff417230 */ /* 0x000fca0000004100 */
[----:B------:R-:W-:Y:S01]  /*26a0*/  FFMA.FTZ R65, R67, R65, R66 ;  /* 0x0000004143417223 */ /* 0x000fe20000010042 */
[----:B------:R-:W-:-:S05]  /*26b0*/  HADD2.F32 R66, -RZ, R50.H1_H1 ;  /* 0x30000032ff427230 */ /* 0x000fca0000004100 */
[----:B------:R-:W-:Y:S01]  /*26c0*/  FMUL.FTZ R65, R65, R66 ;  /* 0x0000004241417220 */ /* 0x000fe20000410000 */
[----:B------:R-:W-:-:S04]  /*26d0*/  HADD2.F32 R66, -RZ, R20.H0_H0 ;  /* 0x20000014ff427230 */ /* 0x000fc80000004100 */
[----:B------:R-:W-:-:S04]  /*26e0*/  F2FP.F16.F32.PACK_AB R65, RZ, R65 ;  /* 0x00000041ff41723e */ /* 0x000fc800000000ff */
[----:B------:R-:W-:Y:S01]  /*26f0*/  PRMT R11, R11, 0x5410, R65 ;  /* 0x000054100b0b7816 */ /* 0x000fe20000000041 */
[----:B------:R-:W-:-:S05]  /*2700*/  HADD2.F32 R65, -RZ, R37.H0_H0 ;  /* 0x20000025ff417230 */ /* 0x000fca0000004100 */
[----:B------:R-:W-:Y:S01]  /*2710*/  HFMA2.MMA R6, R11, 1, 1, R6 ;  /* 0x3c003c000b067835 */ /* 0x000fe20000000006 */
[C---:B------:R-:W-:Y:S01]  /*2720*/  FFMA.FTZ R11, R49.reuse, R68, RZ ;  /* 0x00000044310b7223 */ /* 0x040fe200000100ff */
[----:B------:R-:W-:Y:S01]  /*2730*/  FFMA.FTZ R49, R49, R66, RZ ;  /* 0x0000004231317223 */ /* 0x000fe200000100ff */
[----:B------:R-:W-:Y:S02]  /*2740*/  HADD2.F32 R66, -RZ, R39.H0_H0 ;  /* 0x20000027ff427230 */ /* 0x000fe40000004100 */
[----:B------:R-:W-:-:S03]  /*2750*/  FFMA.FTZ R11, R60, R65, R11 ;  /* 0x000000413c0b7223 */ /* 0x000fc6000001000b */
[----:B------:R-:W-:Y:S01]  /*2760*/  FFMA.FTZ R49, R60, R66, R49 ;  /* 0x000000423c317223 */ /* 0x000fe20000010031 */
[----:B------:R-:W-:Y:S02]  /*2770*/  HADD2.F32 R60, -RZ, R36.H0_H0 ;  /* 0x20000024ff3c7230 */ /* 0x000fe40000004100 */
[----:B------:R-:W-:-:S03]  /*2780*/  HADD2.F32 R66, -RZ, R38.H0_H0 ;  /* 0x20000026ff427230 */ /* 0x000fc60000004100 */
[C---:B------:R-:W-:Y:S02]  /*2790*/  FFMA.FTZ R60, R8.reuse, R60, R11 ;  /* 0x0000003c083c7223 */ /* 0x040fe4000001000b */
[----:B------:R-:W-:Y:S01]  /*27a0*/  FFMA.FTZ R49, R8, R66, R49 ;  /* 0x0000004208317223 */ /* 0x000fe20000010031 */
[----:B------:R-:W-:-:S05]  /*27b0*/  HADD2.F32 R8, -RZ, R29.H0_H0 ;  /* 0x2000001dff087230 */ /* 0x000fca0000004100 */
[----:B------:R-:W-:Y:S01]  /*27c0*/  FFMA.FTZ R60, R61, R8, R60 ;  /* 0x000000083d3c7223 */ /* 0x000fe2000001003c */
[----:B------:R-:W-:-:S05]  /*27d0*/  HADD2.F32 R8, -RZ, R28.H0_H0 ;  /* 0x2000001cff087230 */ /* 0x000fca0000004100 */
[----:B------:R-:W-:Y:S01]  /*27e0*/  FFMA.FTZ R66, R61, R8, R49 ;  /* 0x000000083d427223 */ /* 0x000fe20000010031 */
[----:B------:R-:W-:Y:S02]  /*27f0*/  HADD2.F32 R8, -RZ, R17.H0_H0 ;  /* 0x20000011ff087230 */ /* 0x000fe40000004100 */
[----:B------:R-:W-:-:S03]  /*2800*/  HADD2.F32 R49, -RZ, R16.H0_H0 ;  /* 0x20000010ff317230 */ /* 0x000fc60000004100 */
[C---:B------:R-:W-:Y:S01]  /*2810*/  FFMA.FTZ R11, R9.reuse, R8, R60 ;  /* 0x00000008090b7223 */ /* 0x040fe2000001003c */
[----:B------:R-:W-:Y:S02]  /*2820*/  HADD2.F32 R8, -RZ, R14.H0_H0 ;  /* 0x2000000eff087230 */ /* 0x000fe40000004100 */
[----:B------:R-:W-:Y:S01]  /*2830*/  FFMA.FTZ R66, R9, R49, R66 ;  /* 0x0000003109427223 */ /* 0x000fe20000010042 */
[----:B------:R-:W-:Y:S02]  /*2840*/  HADD2.F32 R9, -RZ, R42.H0_H0 ;  /* 0x2000002aff097230 */ /* 0x000fe40000004100 */
[----:B------:R-:W-:-:S03]  /*2850*/  HADD2.F32 R49, -RZ, R43.H0_H0 ;  /* 0x2000002bff317230 */ /* 0x000fc60000004100 */
[C---:B------:R-:W-:Y:S01]  /*2860*/  FFMA.FTZ R9, R64.reuse, R9, R11 ;  /* 0x0000000940097223 */ /* 0x040fe2000001000b */
[--C-:B------:R-:W-:Y:S02]  /*2870*/  HADD2.F32 R11, -RZ, R48.reuse.H1_H1 ;  /* 0x30000030ff0b7230 */ /* 0x100fe40000004100 */
[----:B------:R-:W-:Y:S01]  /*2880*/  FFMA.FTZ R49, R64, R49, R66 ;  /* 0x0000003140317223 */ /* 0x000fe20000010042 */
[----:B------:R-:W-:Y:S02]  /*2890*/  HADD2.F32 R64, -RZ, R15.H0_H0 ;  /* 0x2000000fff407230 */ /* 0x000fe40000004100 */
[C---:B------:R-:W-:Y:S01]  /*28a0*/  FFMA.FTZ R60, R10.reuse, R8, R9 ;  /* 0x000000080a3c7223 */ /* 0x040fe20000010009 */
[----:B------:R-:W-:Y:S02]  /*28b0*/  HADD2.F32 R8, -RZ, R25.H0_H0 ;  /* 0x20000019ff087230 */ /* 0x000fe40000004100 */
[----:B------:R-:W-:Y:S02]  /*28c0*/  HADD2.F32 R9, -RZ, R48.H0_H0 ;  /* 0x20000030ff097230 */ /* 0x000fe40000004100 */
[----:B------:R-:W-:Y:S01]  /*28d0*/  FFMA.FTZ R49, R10, R64, R49 ;  /* 0x000000400a317223 */ /* 0x000fe20000010031 */
[----:B------:R-:W-:-:S02]  /*28e0*/  HADD2.F32 R10, -RZ, R24.H0_H0 ;  /* 0x20000018ff0a7230 */ /* 0x000fc40000004100 */
[----:B------:R-:W-:-:S03]  /*28f0*/  FFMA.FTZ R8, R67, R8, R60 ;  /* 0x0000000843087223 */ /* 0x000fc6000001003c */
[----:B------:R-:W-:Y:S01]  /*2900*/  FFMA.FTZ R10, R67, R10, R49 ;  /* 0x0000000a430a7223 */ /* 0x000fe20000010031 */
[----:B------:R-:W-:-:S03]  /*2910*/  FMUL.FTZ R8, R8, R9 ;  /* 0x0000000908087220 */ /* 0x000fc60000410000 */
[----:B------:R-:W-:Y:S02]  /*2920*/  FMUL.FTZ R10, R10, R11 ;  /* 0x0000000b0a0a7220 */ /* 0x000fe40000410000 */
[----:B------:R-:W-:-:S03]  /*2930*/  F2FP.F16.F32.PACK_AB R8, RZ, R8 ;  /* 0x00000008ff08723e */ /* 0x000fc600000000ff */
[----:B------:R-:W-:-:S04]  /*2940*/  F2FP.F16.F32.PACK_AB R10, RZ, R10 ;  /* 0x0000000aff0a723e */ /* 0x000fc800000000ff */
[----:B------:R-:W-:-:S06]  /*2950*/  PRMT R8, R8, 0x5410, R10 ;  /* 0x0000541008087816 */ /* 0x000fcc000000000a */
[----:B------:R-:W-:-:S11]  /*2960*/  HFMA2.MMA R5, R8, 1, 1, R5 ;  /* 0x3c003c0008057835 */ /* 0x000fd60000000005 */
.L_x_139:
        /* <DEDUP_REMOVED lines=14> */
[----:B-1----:R-:W-:Y:S02]  /*2a50*/  HADD2.F32 R67, -RZ, R11.H1_H1 ;  /* 0x3000000bff437230 */ /* 0x002fe40000004100 */
[----:B------:R-:W-:Y:S01]  /*2a60*/  FFMA.FTZ R61, R60, R49, RZ ;  /* 0x000000313c3d7223 */ /* 0x000fe200000100ff */
[----:B------:R-:W-:-:S05]  /*2a70*/  HADD2.F32 R60, -RZ, R33.H0_H0 ;  /* 0x20000021ff3c7230 */ /* 0x000fca0000004100 */
[----:B------:R-:W-:Y:S01]  /*2a80*/  FFMA.FTZ R61, R60, R8, R61 ;  /* 0x000000083c3d7223 */ /* 0x000fe2000001003d */
[----:B------:R-:W-:-:S05]  /*2a90*/  HADD2.F32 R60, -RZ, R9.H0_H0 ;  /* 0x20000009ff3c7230 */ /* 0x000fca0000004100 */
[----:B------:R-:W-:Y:S01]  /*2aa0*/  FFMA.FTZ R64, R64, R60, R61 ;  /* 0x0000003c40407223 */ /* 0x000fe2000001003d */
[----:B------:R-:W-:Y:S02]  /*2ab0*/  HADD2.F32 R61, -RZ, R9.H1_H1 ;  /* 0x30000009ff3d7230 */ /* 0x000fe40000004100 */
[----:B------:R-:W-:-:S05]  /*2ac0*/  HADD2.F32 R9, -RZ, R31.H0_H0 ;  /* 0x2000001fff097230 */ /* 0x000fca0000004100 */
[----:B------:R-:W-:Y:S01]  /*2ad0*/  FFMA.FTZ R64, R9, R61, R64 ;  /* 0x0000003d09407223 */ /* 0x000fe20000010040 */
[----:B------:R-:W-:-:S05]  /*2ae0*/  HADD2.F32 R9, -RZ, R10.H0_H0 ;  /* 0x2000000aff097230 */ /* 0x000fca0000004100 */
[----:B------:R-:W-:Y:S01]  /*2af0*/  FFMA.FTZ R65, R65, R9, R64 ;  /* 0x0000000941417223 */ /* 0x000fe20000010040 */
[----:B------:R-:W-:Y:S02]  /*2b00*/  HADD2.F32 R64, -RZ, R10.H1_H1 ;  /* 0x3000000aff407230 */ /* 0x000fe40000004100 */
[----:B------:R-:W-:-:S05]  /*2b10*/  HADD2.F32 R10, -RZ, R40.H0_H0 ;  /* 0x20000028ff0a7230 */ /* 0x000fca0000004100 */
[----:B------:R-:W-:Y:S01]  /*2b20*/  FFMA.FTZ R65, R10, R64, R65 ;  /* 0x000000400a417223 */ /* 0x000fe20000010041 */
[----:B------:R-:W-:Y:S02]  /*2b30*/  HADD2.F32 R10, -RZ, R11.H0_H0 ;  /* 0x2000000bff0a7230 */ /* 0x000fe40000004100 */
[----:B------:R-:W-:-:S03]  /*2b40*/  HADD2.F32 R11, -RZ, R27.H0_H0 ;  /* 0x2000001bff0b7230 */ /* 0x000fc60000004100 */
[----:B------:R-:W-:Y:S01]  /*2b50*/  FFMA.FTZ R66, R66, R10, R65 ;  /* 0x0000000a42427223 */ /* 0x000fe20000010041 */
[----:B------:R-:W-:-:S03]  /*2b60*/  HADD2.F32 R65, -RZ, R35.H0_H0 ;  /* 0x20000023ff417230 */ /* 0x000fc60000004100 */
[----:B------:R-:W-:Y:S01]  /*2b70*/  FFMA.FTZ R66, R11, R67, R66 ;  /* 0x000000430b427223 */ /* 0x000fe20000010042 */
[----:B------:R-:W-:-:S05]  /*2b80*/  HADD2.F32 R11, -RZ, R50.H0_H0 ;  /* 0x20000032ff0b7230 */ /* 0x000fca0000004100 */
[----:B------:R-:W-:Y:S01]  /*2b90*/  FMUL.FTZ R11, R11, R66 ;  /* 0x000000420b0b7220 */ /* 0x000fe20000410000 */
[----:B------:R-:W-:-:S04]  /*2ba0*/  HADD2.F32 R66, -RZ, R22.H0_H0 ;  /* 0x20000016ff427230 */ /* 0x000fc80000004100 */
[----:B------:R-:W-:Y:S01]  /*2bb0*/  F2FP.F16.F32.PACK_AB R11, RZ, R11 ;  /* 0x0000000bff0b723e */ /* 0x000fe200000000ff */
[----:B------:R-:W-:-:S04]  /*2bc0*/  FFMA.FTZ R66, R66, R49, RZ ;  /* 0x0000003142427223 */ /* 0x000fc800000100ff */
[----:B------:R-:W-:Y:S01]  /*2bd0*/  FFMA.FTZ R66, R65, R8, R66 ;  /* 0x0000000841427223 */ /* 0x000fe20000010042 */
[----:B------:R-:W-:-:S05]  /*2be0*/  HADD2.F32 R65, -RZ, R34.H0_H0 ;  /* 0x20000022ff417230 */ /* 0x000fca0000004100 */
        /* <DEDUP_REMOVED lines=15> */
[----:B------:R-:W-:-:S06]  /*2ce0*/  PRMT R11, R11, 0x5410, R65 ;  /* 0x000054100b0b7816 */ /* 0x000fcc0000000041 */
[----:B------:R-:W-:Y:S01]  /*2cf0*/  HFMA2.MMA R4, R11, 1, 1, R4 ;  /* 0x3c003c000b047835 */ /* 0x000fe20000000004 */
[-C--:B------:R-:W-:Y:S01]  /*2d00*/  FFMA.FTZ R11, R68, R49.reuse, RZ ;  /* 0x00000031440b7223 */ /* 0x080fe200000100ff */
[----:B------:R-:W-:Y:S01]  /*2d10*/  FFMA.FTZ R49, R66, R49, RZ ;  /* 0x0000003142317223 */ /* 0x000fe200000100ff */
[----:B------:R-:W-:-:S05]  /*2d20*/  HADD2.F32 R66, -RZ, R37.H0_H0 ;  /* 0x20000025ff427230 */ /* 0x000fca0000004100 */
[----:B------:R-:W-:Y:S01]  /*2d30*/  FFMA.FTZ R11, R66, R8, R11 ;  /* 0x00000008420b7223 */ /* 0x000fe2000001000b */
[----:B------:R-:W-:-:S05]  /*2d40*/  HADD2.F32 R66, -RZ, R39.H0_H0 ;  /* 0x20000027ff427230 */ /* 0x000fca0000004100 */
[----:B------:R-:W-:Y:S01]  /*2d50*/  FFMA.FTZ R49, R66, R8, R49 ;  /* 0x0000000842317223 */ /* 0x000fe20000010031 */
[----:B------:R-:W-:Y:S02]  /*2d60*/  HADD2.F32 R8, -RZ, R36.H0_H0 ;  /* 0x20000024ff087230 */ /* 0x000fe40000004100 */
[----:B------:R-:W-:-:S03]  /*2d70*/  HADD2.F32 R66, -RZ, R38.H0_H0 ;  /* 0x20000026ff427230 */ /* 0x000fc60000004100 */
[-C--:B------:R-:W-:Y:S01]  /*2d80*/  FFMA.FTZ R8, R8, R60.reuse, R11 ;  /* 0x0000003c08087223 */ /* 0x080fe2000001000b */
[----:B------:R-:W-:Y:S02]  /*2d90*/  HADD2.F32 R11, -RZ, R29.H0_H0 ;  /* 0x2000001dff0b7230 */ /* 0x000fe40000004100 */
[----:B------:R-:W-:Y:S01]  /*2da0*/  FFMA.FTZ R60, R66, R60, R49 ;  /* 0x0000003c423c7223 */ /* 0x000fe20000010031 */
[----:B------:R-:W-:Y:S02]  /*2db0*/  HADD2.F32 R49, -RZ, R16.H0_H0 ;  /* 0x20000010ff317230 */ /* 0x000fe40000004100 */
[----:B------:R-:W-:Y:S01]  /*2dc0*/  FFMA.FTZ R8, R11, R61, R8 ;  /* 0x0000003d0b087223 */ /* 0x000fe20000010008 */
[----:B------:R-:W-:-:S05]  /*2dd0*/  HADD2.F32 R11, -RZ, R28.H0_H0 ;  /* 0x2000001cff0b7230 */ /* 0x000fca0000004100 */
[----:B------:R-:W-:Y:S01]  /*2de0*/  FFMA.FTZ R60, R11, R61, R60 ;  /* 0x0000003d0b3c7223 */ /* 0x000fe2000001003c */
[----:B------:R-:W-:-:S05]  /*2df0*/  HADD2.F32 R11, -RZ, R17.H0_H0 ;  /* 0x20000011ff0b7230 */ /* 0x000fca0000004100 */
[-C--:B------:R-:W-:Y:S01]  /*2e00*/  FFMA.FTZ R11, R11, R9.reuse, R8 ;  /* 0x000000090b0b7223 */ /* 0x080fe20000010008 */
[----:B------:R-:W-:Y:S01]  /*2e10*/  FFMA.FTZ R9, R49, R9, R60 ;  /* 0x0000000931097223 */ /* 0x000fe2000001003c */
[----:B------:R-:W-:Y:S02]  /*2e20*/  HADD2.F32 R8, -RZ, R42.H0_H0 ;  /* 0x2000002aff087230 */ /* 0x000fe40000004100 */
[----:B------:R-:W-:-:S03]  /*2e30*/  HADD2.F32 R60, -RZ, R43.H0_H0 ;  /* 0x2000002bff3c7230 */ /* 0x000fc60000004100 */
[-C--:B------:R-:W-:Y:S01]  /*2e40*/  FFMA.FTZ R11, R8, R64.reuse, R11 ;  /* 0x00000040080b7223 */ /* 0x080fe2000001000b */
[----:B------:R-:W-:Y:S02]  /*2e50*/  HADD2.F32 R8, -RZ, R14.H0_H0 ;  /* 0x2000000eff087230 */ /* 0x000fe40000004100 */
[----:B------:R-:W-:Y:S01]  /*2e60*/  FFMA.FTZ R9, R60, R64, R9 ;  /* 0x000000403c097223 */ /* 0x000fe20000010009 */
[----:B------:R-:W-:Y:S02]  /*2e70*/  HADD2.F32 R60, -RZ, R15.H0_H0 ;  /* 0x2000000fff3c7230 */ /* 0x000fe40000004100 */
[-C--:B------:R-:W-:Y:S01]  /*2e80*/  FFMA.FTZ R8, R8, R10.reuse, R11 ;  /* 0x0000000a08087223 */ /* 0x080fe2000001000b */
[----:B------:R-:W-:Y:S02]  /*2e90*/  HADD2.F32 R11, -RZ, R24.H0_H0 ;  /* 0x20000018ff0b7230 */ /* 0x000fe40000004100 */
[----:B------:R-:W-:Y:S01]  /*2ea0*/  FFMA.FTZ R10, R60, R10, R9 ;  /* 0x0000000a3c0a7223 */ /* 0x000fe20000010009 */
[----:B------:R-:W-:-:S03]  /*2eb0*/  HADD2.F32 R9, -RZ, R25.H0_H0 ;  /* 0x20000019ff097230 */ /* 0x000fc60000004100 */
[-C--:B------:R-:W-:Y:S01]  /*2ec0*/  FFMA.FTZ R10, R11, R67.reuse, R10 ;  /* 0x000000430b0a7223 */ /* 0x080fe2000001000a */
[--C-:B------:R-:W-:Y:S02]  /*2ed0*/  HADD2.F32 R11, -RZ, R48.reuse.H1_H1 ;  /* 0x30000030ff0b7230 */ /* 0x100fe40000004100 */
[----:B------:R-:W-:Y:S01]  /*2ee0*/  FFMA.FTZ R8, R9, R67, R8 ;  /* 0x0000004309087223 */ /* 0x000fe20000010008 */
[----:B------:R-:W-:Y:S02]  /*2ef0*/  HADD2.F32 R9, -RZ, R48.H0_H0 ;  /* 0x20000030ff097230 */ /* 0x000fe40000004100 */
[----:B------:R-:W-:-:S03]  /*2f00*/  FMUL.FTZ R10, R11, R10 ;  /* 0x0000000a0b0a7220 */ /* 0x000fc60000410000 */
[----:B------:R-:W-:Y:S02]  /*2f10*/  FMUL.FTZ R8, R9, R8 ;  /* 0x0000000809087220 */ /* 0x000fe40000410000 */
[----:B------:R-:W-:-:S03]  /*2f20*/  F2FP.F16.F32.PACK_AB R10, RZ, R10 ;  /* 0x0000000aff0a723e */ /* 0x000fc600000000ff */
[----:B------:R-:W-:-:S04]  /*2f30*/  F2FP.F16.F32.PACK_AB R8, RZ, R8 ;  /* 0x00000008ff08723e */ /* 0x000fc800000000ff */
[----:B------:R-:W-:-:S06]  /*2f40*/  PRMT R8, R8, 0x5410, R10 ;  /* 0x0000541008087816 */ /* 0x000fcc000000000a */
[----:B------:R-:W-:-:S11]  /*2f50*/  HFMA2.MMA R3, R8, 1, 1, R3 ;  /* 0x3c003c0008037835 */ /* 0x000fd60000000003 */
.L_x_140:
        /* <DEDUP_REMOVED lines=97> */
.L_x_141:
        /* <DEDUP_REMOVED lines=23> */
[----:B------:R-:W-:-:S03]  /*36e0*/  HADD2.F32 R8, -RZ, R8.H1_H1 ;  /* 0x30000008ff087230 */ /* 0x000fc60000004100 */
[-C--:B------:R-:W-:Y:S01]  /*36f0*/  FFMA.FTZ R60, R23, R49.reuse, RZ ;  /* 0x00000031173c7223 */ /* 0x080fe200000100ff */
[-C--:B------:R-:W-:Y:S01]  /*3700*/  FFMA.FTZ R22, R22, R49.reuse, RZ ;  /* 0x0000003116167223 */ /* 0x080fe200000100ff */
[-C--:B------:R-:W-:Y:S01]  /*3710*/  FFMA.FTZ R21, R21, R49.reuse, RZ ;  /* 0x0000003115157223 */ /* 0x080fe200000100ff */
[----:B------:R-:W-:Y:S01]  /*3720*/  FFMA.FTZ R49, R20, R49, RZ ;  /* 0x0000003114317223 */ /* 0x000fe200000100ff */
[-C--:B------:R-:W-:Y:S01]  /*3730*/  FFMA.FTZ R33, R33, R8.reuse, R60 ;  /* 0x0000000821217223 */ /* 0x080fe2000001003c */
[----:B------:R-:W-:Y:S02]  /*3740*/  HADD2.F32 R60, -RZ, R37.H0_H0 ;  /* 0x20000025ff3c7230 */ /* 0x000fe40000004100 */
[-C--:B------:R-:W-:Y:S01]  /*3750*/  FFMA.FTZ R35, R35, R8.reuse, R22 ;  /* 0x0000000823237223 */ /* 0x080fe20000010016 */
[----:B------:R-:W-:Y:S02]  /*3760*/  HADD2.F32 R20, -RZ, R9.H0_H0 ;  /* 0x20000009ff147230 */ /* 0x000fe40000004100 */
[----:B------:R-:W-:Y:S01]  /*3770*/  FFMA.FTZ R49, R64, R8, R49 ;  /* 0x0000000840317223 */ /* 0x000fe20000010031 */
[----:B------:R-:W-:-:S02]  /*3780*/  HADD2.F32 R22, -RZ, R34.H0_H0 ;  /* 0x20000022ff167230 */ /* 0x000fc40000004100 */
[----:B------:R-:W-:Y:S01]  /*3790*/  FFMA.FTZ R21, R60, R8, R21 ;  /* 0x000000083c157223 */ /* 0x000fe20000010015 */
[----:B------:R-:W-:Y:S02]  /*37a0*/  HADD2.F32 R9, -RZ, R9.H1_H1 ;  /* 0x30000009ff097230 */ /* 0x000fe40000004100 */
[-C--:B------:R-:W-:Y:S01]  /*37b0*/  FFMA.FTZ R8, R32, R20.reuse, R33 ;  /* 0x0000001420087223 */ /* 0x080fe20000010021 */
[----:B------:R-:W-:Y:S02]  /*37c0*/  HADD2.F32 R23, -RZ, R28.H0_H0 ;  /* 0x2000001cff177230 */ /* 0x000fe40000004100 */
[-C--:B------:R-:W-:Y:S01]  /*37d0*/  FFMA.FTZ R32, R36, R20.reuse, R21 ;  /* 0x0000001424207223 */ /* 0x080fe20000010015 */
[----:B------:R-:W-:Y:S02]  /*37e0*/  HADD2.F32 R21, -RZ, R30.H0_H0 ;  /* 0x2000001eff157230 */ /* 0x000fe40000004100 */
[-C--:B------:R-:W-:Y:S01]  /*37f0*/  FFMA.FTZ R22, R22, R20.reuse, R35 ;  /* 0x0000001416167223 */ /* 0x080fe20000010023 */
[----:B------:R-:W-:Y:S01]  /*3800*/  FFMA.FTZ R28, R38, R20, R49 ;  /* 0x00000014261c7223 */ /* 0x000fe20000010031 */
[-C--:B------:R-:W-:Y:S01]  /*3810*/  FFMA.FTZ R20, R31, R9.reuse, R8 ;  /* 0x000000091f147223 */ /* 0x080fe20000010008 */
[-C--:B------:R-:W-:Y:S01]  /*3820*/  FFMA.FTZ R32, R29, R9.reuse, R32 ;  /* 0x000000091d207223 */ /* 0x080fe20000010020 */
[-C--:B------:R-:W-:Y:S01]  /*3830*/  FFMA.FTZ R22, R21, R9.reuse, R22 ;  /* 0x0000000915167223 */ /* 0x080fe20000010016 */
[----:B------:R-:W-:Y:S01]  /*3840*/  FFMA.FTZ R28, R23, R9, R28 ;  /* 0x00000009171c7223 */ /* 0x000fe2000001001c */
[----:B-1----:R-:W-:-:S02]  /*3850*/  HADD2.F32 R9, -RZ, R10.H0_H0 ;  /* 0x2000000aff097230 */ /* 0x002fc40000004100 */
[----:B------:R-:W-:Y:S02]  /*3860*/  HADD2.F32 R21, -RZ, R18.H0_H0 ;  /* 0x20000012ff157230 */ /* 0x000fe40000004100 */
[----:B------:R-:W-:Y:S02]  /*3870*/  HADD2.F32 R23, -RZ, R17.H0_H0 ;  /* 0x20000011ff177230 */ /* 0x000fe40000004100 */
[-C--:B------:R-:W-:Y:S01]  /*3880*/  FFMA.FTZ R17, R19, R9.reuse, R20 ;  /* 0x0000000913117223 */ /* 0x080fe20000010014 */
[----:B------:R-:W-:Y:S02]  /*3890*/  HADD2.F32 R29, -RZ, R16.H0_H0 ;  /* 0x20000010ff1d7230 */ /* 0x000fe40000004100 */
[-C--:B------:R-:W-:Y:S01]  /*38a0*/  FFMA.FTZ R19, R21, R9.reuse, R22 ;  /* 0x0000000915137223 */ /* 0x080fe20000010016 */
[----:B------:R-:W-:Y:S02]  /*38b0*/  HADD2.F32 R10, -RZ, R10.H1_H1 ;  /* 0x3000000aff0a7230 */ /* 0x000fe40000004100 */
[----:B------:R-:W-:Y:S01]  /*38c0*/  FFMA.FTZ R21, R23, R9, R32 ;  /* 0x0000000917157223 */ /* 0x000fe20000010020 */
[----:B------:R-:W-:-:S02]  /*38d0*/  HADD2.F32 R16, -RZ, R41.H0_H0 ;  /* 0x20000029ff107230 */ /* 0x000fc40000004100 */
[----:B------:R-:W-:Y:S01]  /*38e0*/  FFMA.FTZ R9, R29, R9, R28 ;  /* 0x000000091d097223 */ /* 0x000fe2000001001c */
[----:B------:R-:W-:Y:S02]  /*38f0*/  HADD2.F32 R20, -RZ, R43.H0_H0 ;  /* 0x2000002bff147230 */ /* 0x000fe40000004100 */
[-C--:B------:R-:W-:Y:S01]  /*3900*/  FFMA.FTZ R17, R40, R10.reuse, R17 ;  /* 0x0000000a28117223 */ /* 0x080fe20000010011 */
[----:B------:R-:W-:Y:S02]  /*3910*/  HADD2.F32 R8, -RZ, R11.H0_H0 ;  /* 0x2000000bff087230 */ /* 0x000fe40000004100 */
[-C--:B------:R-:W-:Y:S01]  /*3920*/  FFMA.FTZ R19, R16, R10.reuse, R19 ;  /* 0x0000000a10137223 */ /* 0x080fe20000010013 */
[----:B------:R-:W-:Y:S02]  /*3930*/  HADD2.F32 R18, -RZ, R13.H0_H0 ;  /* 0x2000000dff127230 */ /* 0x000fe40000004100 */
[-C--:B------:R-:W-:Y:S01]  /*3940*/  FFMA.FTZ R21, R42, R10.reuse, R21 ;  /* 0x0000000a2a157223 */ /* 0x080fe20000010015 */
[----:B------:R-:W-:Y:S01]  /*3950*/  FFMA.FTZ R9, R20, R10, R9 ;  /* 0x0000000a14097223 */ /* 0x000fe20000010009 */
[----:B------:R-:W-:-:S02]  /*3960*/  HADD2.F32 R11, -RZ, R11.H1_H1 ;  /* 0x3000000bff0b7230 */ /* 0x000fc40000004100 */
        /* <DEDUP_REMOVED lines=11> */
[--C-:B------:R-:W-:Y:S02]  /*3a20*/  HADD2.F32 R15, -RZ, R48.reuse.H0_H0 ;  /* 0x20000030ff0f7230 */ /* 0x100fe40000004100 */
[-C--:B------:R-:W-:Y:S01]  /*3a30*/  FFMA.FTZ R14, R25, R11.reuse, R14 ;  /* 0x0000000b190e7223 */ /* 0x080fe2000001000e */
[----:B------:R-:W-:Y:S02]  /*3a40*/  HADD2.F32 R19, -RZ, R48.H1_H1 ;  /* 0x30000030ff137230 */ /* 0x000fe40000004100 */
[----:B------:R-:W-:Y:S01]  /*3a50*/  FFMA.FTZ R8, R17, R11, R8 ;  /* 0x0000000b11087223 */ /* 0x000fe20000010008 */
[----:B------:R-:W-:Y:S01]  /*3a60*/  FMUL.FTZ R10, R9, R10 ;  /* 0x0000000a090a7220 */ /* 0x000fe20000410000 */
[----:B------:R-:W-:Y:S01]  /*3a70*/  FMUL.FTZ R12, R13, R12 ;  /* 0x0000000c0d0c7220 */ /* 0x000fe20000410000 */
[----:B------:R-:W-:Y:S01]  /*3a80*/  FMUL.FTZ R14, R15, R14 ;  /* 0x0000000e0f0e7220 */ /* 0x000fe20000410000 */
[----:B------:R-:W-:-:S02]  /*3a90*/  FMUL.FTZ R8, R19, R8 ;  /* 0x0000000813087220 */ /* 0x000fc40000410000 */
[----:B------:R-:W-:Y:S02]  /*3aa0*/  F2FP.F16.F32.PACK_AB R10, RZ, R10 ;  /* 0x0000000aff0a723e */ /* 0x000fe400000000ff */
[----:B------:R-:W-:Y:S02]  /*3ab0*/  F2FP.F16.F32.PACK_AB R12, RZ, R12 ;  /* 0x0000000cff0c723e */ /* 0x000fe400000000ff */
[----:B------:R-:W-:Y:S02]  /*3ac0*/  F2FP.F16.F32.PACK_AB R14, RZ, R14 ;  /* 0x0000000eff0e723e */ /* 0x000fe400000000ff */
[----:B------:R-:W-:Y:S02]  /*3ad0*/  F2FP.F16.F32.PACK_AB R8, RZ, R8 ;  /* 0x00000008ff08723e */ /* 0x000fe400000000ff */
[----:B------:R-:W-:Y:S02]  /*3ae0*/  PRMT R10, R10, 0x5410, R12 ;  /* 0x000054100a0a7816 */ /* 0x000fe4000000000c */
[----:B------:R-:W-:-:S04]  /*3af0*/  PRMT R14, R14, 0x5410, R8 ;  /* 0x000054100e0e7816 */ /* 0x000fc80000000008 */
[----:B------:R-:W-:Y:S01]  /*3b00*/  HFMA2.MMA R46, R10, 1, 1, R46 ;  /* 0x3c003c000a2e7835 */ /* 0x000fe2000000002e */
[----:B------:R-:W-:-:S10]  /*3b10*/  HADD2 R47, R14, R47 ;  /* 0x0000002f0e2f7230 */ /* 0x000fd40000000000 */
.L_x_138:
[----:B------:R-:W1:Y:S02]  /*3b20*/  LDC R60, c[0x0][0x23c] ;  /* 0x00008f00ff3c7b82 */ /* 0x000e640000000800 */
[----:B-1----:R-:W-:-:S05]  /*3b30*/  IMAD.WIDE R62, R60, 0x8, R62 ;  /* 0x000000083c3e7825 */ /* 0x002fca00078e023e */
[----:B0-----:R0:W5:Y:S01]  /*3b40*/  LDG.E.128.CONSTANT R8, desc[UR6][R62.64] ;  /* 0x000000063e087981 */ /* 0x001162000c1e9d00 */
[----:B------:R-:W-:Y:S01]  /*3b50*/  IMAD.WIDE R44, R60, 0x8, R44 ;  /* 0x000000083c2c7825 */ /* 0x000fe200078e022c */
[----:B------:R-:W-:Y:S06]  /*3b60*/  @!P1 BRA `(.L_x_142) ;  /* 0x0000001c00889947 */ /* 0x000fec0003800000 */
[----:B------:R-:W2:Y:S01]  /*3b70*/  LDG.E.128.CONSTANT R12, desc[UR6][R44.64] ;  /* 0x000000062c0c7981 */ /* 0x000ea2000c1e9d00 */
[----:B-----5:R-:W-:Y:S02]  /*3b80*/  LOP3.LUT R16, R8, 0xff, RZ, 0xc0, !PT ;  /* 0x000000ff08107812 */ /* 0x020fe400078ec0ff */
[----:B------:R-:W-:Y:S02]  /*3b90*/  LOP3.LUT R17, R9, 0xff, RZ, 0xc0, !PT ;  /* 0x000000ff09117812 */ /* 0x000fe400078ec0ff */
[----:B------:R-:W-:Y:S02]  /*3ba0*/  IADD3 R16, R16, -0x80, RZ ;  /* 0xffffff8010107810 */ /* 0x000fe40007ffe0ff */
[----:B------:R-:W-:Y:S02]  /*3bb0*/  IADD3 R17, R17, -0x80, RZ ;  /* 0xffffff8011117810 */ /* 0x000fe40007ffe0ff */
[----:B------:R1:W3:Y:S01]  /*3bc0*/  I2F.F16 R31, R16 ;  /* 0x00000010001f7306 */ /* 0x0002e20000200c00 */
[----:B------:R-:W-:-:S02]  /*3bd0*/  LEA.HI R25, R8, 0xffffff80, RZ, 0x8 ;  /* 0xffffff8008197811 */ /* 0x000fc400078f40ff */
[----:B------:R-:W-:Y:S02]  /*3be0*/  LEA.HI R24, R9, 0xffffff80, RZ, 0x8 ;  /* 0xffffff8009187811 */ /* 0x000fe400078f40ff */
[C---:B------:R-:W-:Y:S02]  /*3bf0*/  LEA.HI R23, R10.reuse, 0xffffff80, RZ, 0x8 ;  /* 0xffffff800a177811 */ /* 0x040fe400078f40ff */
[----:B------:R-:W-:Y:S01]  /*3c00*/  LOP3.LUT R18, R10, 0xff, RZ, 0xc0, !PT ;  /* 0x000000ff0a127812 */ /* 0x000fe200078ec0ff */
[----:B------:R-:W4:Y:S01]  /*3c10*/  I2F.F16 R30, R17 ;  /* 0x00000011001e7306 */ /* 0x000f220000200c00 */
[--C-:B-1----:R-:W-:Y:S02]  /*3c20*/  SHF.R.U32.HI R16, RZ, 0x8, R8.reuse ;  /* 0x00000008ff107819 */ /* 0x102fe40000011608 */
[----:B------:R-:W-:Y:S02]  /*3c30*/  SHF.R.U32.HI R8, RZ, 0x10, R8 ;  /* 0x00000010ff087819 */ /* 0x000fe40000011608 */
[----:B------:R-:W-:-:S02]  /*3c40*/  LOP3.LUT R26, R16, 0xff, RZ, 0xc0, !PT ;  /* 0x000000ff101a7812 */ /* 0x000fc400078ec0ff */
[----:B------:R-:W-:Y:S01]  /*3c50*/  LOP3.LUT R8, R8, 0xff, RZ, 0xc0, !PT ;  /* 0x000000ff08087812 */ /* 0x000fe200078ec0ff */
[----:B------:R-:W1:Y:S01]  /*3c60*/  I2F.F16 R25, R25 ;  /* 0x0000001900197306 */ /* 0x000e620000200c00 */
[----:B------:R-:W-:Y:S02]  /*3c70*/  IADD3 R27, R26, -0x80, RZ ;  /* 0xffffff801a1b7810 */ /* 0x000fe40007ffe0ff */
[--C-:B------:R-:W-:Y:S02]  /*3c80*/  SHF.R.U32.HI R26, RZ, 0x8, R9.reuse ;  /* 0x00000008ff1a7819 */ /* 0x100fe40000011609 */
[----:B------:R-:W-:Y:S02]  /*3c90*/  SHF.R.U32.HI R9, RZ, 0x10, R9 ;  /* 0x00000010ff097819 */ /* 0x000fe40000011609 */
[----:B------:R-:W-:Y:S01]  /*3ca0*/  IADD3 R8, R8, -0x80, RZ ;  /* 0xffffff8008087810 */ /* 0x000fe20007ffe0ff */
[----:B------:R-:W0:Y:S01]  /*3cb0*/  I2F.F16 R24, R24 ;  /* 0x0000001800187306 */ /* 0x000e220000200c00 */
[----:B------:R-:W-:-:S02]  /*3cc0*/  LOP3.LUT R9, R9, 0xff, RZ, 0xc0, !PT ;  /* 0x000000ff09097812 */ /* 0x000fc400078ec0ff */
[----:B------:R-:W-:Y:S02]  /*3cd0*/  IADD3 R21, R18, -0x80, RZ ;  /* 0xffffff8012157810 */ /* 0x000fe40007ffe0ff */
[----:B------:R-:W-:Y:S02]  /*3ce0*/  IADD3 R9, R9, -0x80, RZ ;  /* 0xffffff8009097810 */ /* 0x000fe40007ffe0ff */
[C---:B------:R-:W-:Y:S01]  /*3cf0*/  LOP3.LUT R18, R11.reuse, 0xff, RZ, 0xc0, !PT ;  /* 0x000000ff0b127812 */ /* 0x040fe200078ec0ff */
[----:B------:R-:W0:Y:S01]  /*3d00*/  I2F.F16 R23, R23 ;  /* 0x0000001700177306 */ /* 0x000e220000200c00 */
[----:B------:R-:W-:Y:S02]  /*3d10*/  LEA.HI R22, R11, 0xffffff80, RZ, 0x8 ;  /* 0xffffff800b167811 */ /* 0x000fe400078f40ff */
[----:B------:R-:W-:Y:S02]  /*3d20*/  IADD3 R20, R18, -0x80, RZ ;  /* 0xffffff8012147810 */ /* 0x000fe40007ffe0ff */
[----:B------:R-:W-:-:S03]  /*3d30*/  ISETP.GE.AND P2, PT, R59, 0x2, PT ;  /* 0x000000023b00780c */ /* 0x000fc60003f46270 */
[----:B------:R-:W0:Y:S08]  /*3d40*/  I2F.F16 R22, R22 ;  /* 0x0000001600167306 */ /* 0x000e300000200c00 */
[----:B------:R-:W0:Y:S08]  /*3d50*/  I2F.F16 R21, R21 ;  /* 0x0000001500157306 */ /* 0x000e300000200c00 */
[----:B------:R-:W0:Y:S08]  /*3d60*/  I2F.F16 R20, R20 ;  /* 0x0000001400147306 */ /* 0x000e300000200c00 */
[----:B------:R-:W0:Y:S01]  /*3d70*/  I2F.F16 R27, R27 ;  /* 0x0000001b001b7306 */ /* 0x000e220000200c00 */
[----:B--2---:R-:W-:-:S02]  /*3d80*/  LEA.HI R28, R14, 0xffffff80, RZ, 0x8 ;  /* 0xffffff800e1c7811 */ /* 0x004fc400078f40ff */
[----:B------:R-:W-:-:S05]  /*3d90*/  LEA.HI R32, R15, 0xffffff80, RZ, 0x8 ;  /* 0xffffff800f207811 */ /* 0x000fca00078f40ff */
[----:B------:R2:W0:Y:S01]  /*3da0*/  I2F.F16 R17, R28 ;  /* 0x0000001c00117306 */ /* 0x0004220000200c00 */
[----:B------:R-:W-:Y:S02]  /*3db0*/  LEA.HI R19, R12, 0xffffff80, RZ, 0x8 ;  /* 0xffffff800c137811 */ /* 0x000fe400078f40ff */
[----:B------:R-:W-:-:S05]  /*3dc0*/  LEA.HI R18, R13, 0xffffff80, RZ, 0x8 ;  /* 0xffffff800d127811 */ /* 0x000fca00078f40ff */
[----:B------:R3:W0:Y:S01]  /*3dd0*/  I2F.F16 R16, R32 ;  /* 0x0000002000107306 */ /* 0x0006220000200c00 */
[----:B--2---:R-:W-:-:S04]  /*3de0*/  LOP3.LUT R28, R26, 0xff, RZ, 0xc0, !PT ;  /* 0x000000ff1a1c7812 */ /* 0x004fc800078ec0ff */
[----:B------:R-:W-:Y:S02]  /*3df0*/  IADD3 R29, R28, -0x80, RZ ;  /* 0xffffff801c1d7810 */ /* 0x000fe40007ffe0ff */
[--C-:B------:R-:W-:Y:S01]  /*3e00*/  SHF.R.U32.HI R28, RZ, 0x8, R10.reuse ;  /* 0x00000008ff1c7819 */ /* 0x100fe2000001160a */
[----:B------:R2:W0:Y:S01]  /*3e10*/  I2F.F16 R26, R8 ;  /* 0x00000008001a7306 */ /* 0x0004220000200c00 */
[----:B------:R-:W-:Y:S02]  /*3e20*/  SHF.R.U32.HI R10, RZ, 0x10, R10 ;  /* 0x00000010ff0a7819 */ /* 0x000fe4000001160a */
[----:B---3--:R-:W-:Y:S02]  /*3e30*/  LOP3.LUT R32, R28, 0xff, RZ, 0xc0, !PT ;  /* 0x000000ff1c207812 */ /* 0x008fe400078ec0ff */
[----:B------:R-:W-:Y:S02]  /*3e40*/  LOP3.LUT R10, R10, 0xff, RZ, 0xc0, !PT ;  /* 0x000000ff0a0a7812 */ /* 0x000fe400078ec0ff */
[----:B------:R-:W-:Y:S01]  /*3e50*/  IADD3 R33, R32, -0x80, RZ ;  /* 0xffffff8020217810 */ /* 0x000fe20007ffe0ff */
[----:B------:R3:W0:Y:S01]  /*3e60*/  I2F.F16 R28, R9 ;  /* 0x00000009001c7306 */ /* 0x0006220000200c00 */
[----:B--2---:R-:W-:-:S02]  /*3e70*/  SHF.R.U32.HI R8, RZ, 0x8, R11 ;  /* 0x00000008ff087819 */ /* 0x004fc4000001160b */
[----:B------:R-:W-:Y:S02]  /*3e80*/  IADD3 R10, R10, -0x80, RZ ;  /* 0xffffff800a0a7810 */ /* 0x000fe40007ffe0ff */
[----:B------:R-:W-:Y:S02]  /*3e90*/  LOP3.LUT R8, R8, 0xff, RZ, 0xc0, !PT ;  /* 0x000000ff08087812 */ /* 0x000fe400078ec0ff */
[----:B------:R-:W-:Y:S01]  /*3ea0*/  SHF.R.U32.HI R11, RZ, 0x10, R11 ;  /* 0x00000010ff0b7819 */ /* 0x000fe2000001160b */
[----:B------:R2:W0:Y:S01]  /*3eb0*/  I2F.F16 R32, R10 ;  /* 0x0000000a00207306 */ /* 0x0004220000200c00 */
[----:B---3--:R-:W-:Y:S02]  /*3ec0*/  LOP3.LUT R9, R13, 0xff, RZ, 0xc0, !PT ;  /* 0x000000ff0d097812 */ /* 0x008fe400078ec0ff */
[----:B------:R-:W-:Y:S02]  /*3ed0*/  IADD3 R39, R8, -0x80, RZ ;  /* 0xffffff8008277810 */ /* 0x000fe40007ffe0ff */
[----:B------:R-:W-:-:S02]  /*3ee0*/  IADD3 R36, R9, -0x80, RZ ;  /* 0xffffff8009247810 */ /* 0x000fc40007ffe0ff */
[----:B------:R-:W-:Y:S01]  /*3ef0*/  LOP3.LUT R9, R14, 0xff, RZ, 0xc0, !PT ;  /* 0x000000ff0e097812 */ /* 0x000fe200078ec0ff */
[----:B------:R-:W3:Y:S01]  /*3f00*/  I2F.F16 R19, R19 ;  /* 0x0000001300137306 */ /* 0x000ee20000200c00 */
[----:B------:R-:W-:Y:S02]  /*3f10*/  LOP3.LUT R8, R12, 0xff, RZ, 0xc0, !PT ;  /* 0x000000ff0c087812 */ /* 0x000fe400078ec0ff */
[----:B------:R-:W-:Y:S02]  /*3f20*/  IADD3 R35, R9, -0x80, RZ ;  /* 0xffffff8009237810 */ /* 0x000fe40007ffe0ff */
[----:B------:R-:W-:Y:S02]  /*3f30*/  SHF.R.U32.HI R9, RZ, 0x8, R12 ;  /* 0x00000008ff097819 */ /* 0x000fe4000001160c */
[----:B------:R-:W-:Y:S01]  /*3f40*/  IADD3 R8, R8, -0x80, RZ ;  /* 0xffffff8008087810 */ /* 0x000fe20007ffe0ff */
[----:B------:R-:W0:Y:S01]  /*3f50*/  I2F.F16 R18, R18 ;  /* 0x0000001200127306 */ /* 0x000e220000200c00 */
[----:B--2---:R-:W-:-:S02]  /*3f60*/  LOP3.LUT R10, R15, 0xff, RZ, 0xc0, !PT ;  /* 0x000000ff0f0a7812 */ /* 0x004fc400078ec0ff */
[----:B------:R-:W-:Y:S02]  /*3f70*/  LOP3.LUT R9, R9, 0xff, RZ, 0xc0, !PT ;  /* 0x000000ff09097812 */ /* 0x000fe400078ec0ff */
[----:B------:R-:W-:Y:S02]  /*3f80*/  IADD3 R10, R10, -0x80, RZ ;  /* 0xffffff800a0a7810 */ /* 0x000fe40007ffe0ff */
[----:B------:R-:W-:Y:S01]  /*3f90*/  IADD3 R9, R9, -0x80, RZ ;  /* 0xffffff8009097810 */ /* 0x000fe20007ffe0ff */
[----:B------:R2:W0:Y:S01]  /*3fa0*/  I2F.F16 R37, R8 ;  /* 0x0000000800257306 */ /* 0x0004220000200c00 */
[----:B------:R-:W-:Y:S02]  /*3fb0*/  SHF.R.U32.HI R12, RZ, 0x10, R12 ;  /* 0x00000010ff0c7819 */ /* 0x000fe4000001160c */
[----:B------:R-:W-:Y:S02]  /*3fc0*/  LOP3.LUT R11, R11, 0xff, RZ, 0xc0, !PT ;  /* 0x000000ff0b0b7812 */ /* 0x000fe400078ec0ff */
[----:B------:R-:W-:-:S02]  /*3fd0*/  LOP3.LUT R12, R12, 0xff, RZ, 0xc0, !PT ;  /* 0x000000ff0c0c7812 */ /* 0x000fc400078ec0ff */
[----:B------:R-:W-:Y:S01]  /*3fe0*/  IADD3 R11, R11, -0x80, RZ ;  /* 0xffffff800b0b7810 */ /* 0x000fe20007ffe0ff */
[----:B------:R4:W0:Y:S01]  /*3ff0*/  I2F.F16 R34, R10 ;  /* 0x0000000a00227306 */ /* 0x0008220000200c00 */
[--C-:B--2---:R-:W-:Y:S02]  /*4000*/  SHF.R.U32.HI R8, RZ, 0x8, R13.reuse ;  /* 0x00000008ff087819 */ /* 0x104fe4000001160d */
[----:B------:R-:W-:Y:S02]  /*4010*/  SHF.R.U32.HI R13, RZ, 0x10, R13 ;  /* 0x00000010ff0d7819 */ /* 0x000fe4000001160d */
[----:B------:R-:W-:Y:S02]  /*4020*/  LOP3.LUT R8, R8, 0xff, RZ, 0xc0, !PT ;  /* 0x000000ff08087812 */ /* 0x000fe400078ec0ff */
[----:B------:R-:W-:Y:S01]  /*4030*/  LOP3.LUT R13, R13, 0xff, RZ, 0xc0, !PT ;  /* 0x000000ff0d0d7812 */ /* 0x000fe200078ec0ff */
[----:B------:R2:W0:Y:S01]  /*4040*/  I2F.F16 R40, R9 ;  /* 0x0000000900287306 */ /* 0x0004220000200c00 */
[----:B----4-:R-:W-:-:S02]  /*4050*/  SHF.R.U32.HI R10, RZ, 0x8, R14 ;  /* 0x00000008ff0a7819 */ /* 0x010fc4000001160e */
[----:B------:R-:W-:Y:S02]  /*4060*/  SHF.R.U32.HI R14, RZ, 0x10, R14 ;  /* 0x00000010ff0e7819 */ /* 0x000fe4000001160e */
[----:B------:R-:W-:Y:S02]  /*4070*/  IADD3 R8, R8, -0x80, RZ ;  /* 0xffffff8008087810 */ /* 0x000fe40007ffe0ff */
[----:B------:R-:W-:Y:S01]  /*4080*/  LOP3.LUT R14, R14, 0xff, RZ, 0xc0, !PT ;  /* 0x000000ff0e0e7812 */ /* 0x000fe200078ec0ff */
[----:B------:R-:W4:Y:S01]  /*4090*/  I2F.F16 R29, R29 ;  /* 0x0000001d001d7306 */ /* 0x000f220000200c00 */
[--C-:B--2---:R-:W-:Y:S02]  /*40a0*/  SHF.R.U32.HI R9, RZ, 0x8, R15.reuse ;  /* 0x00000008ff097819 */ /* 0x104fe4000001160f */
[----:B------:R-:W-:Y:S02]  /*40b0*/  SHF.R.U32.HI R15, RZ, 0x10, R15 ;  /* 0x00000010ff0f7819 */ /* 0x000fe4000001160f */
[----:B------:R-:W-:-:S02]  /*40c0*/  LOP3.LUT R10, R10, 0xff, RZ, 0xc0, !PT ;  /* 0x000000ff0a0a7812 */ /* 0x000fc400078ec0ff */
[----:B------:R-:W-:Y:S01]  /*40d0*/  LOP3.LUT R15, R15, 0xff, RZ, 0xc0, !PT ;  /* 0x000000ff0f0f7812 */ /* 0x000fe200078ec0ff */
[----:B------:R2:W0:Y:S01]  /*40e0*/  I2F.F16 R41, R8 ;  /* 0x0000000800297306 */ /* 0x0004220000200c00 */
[----:B------:R-:W-:Y:S02]  /*40f0*/  LOP3.LUT R9, R9, 0xff, RZ, 0xc0, !PT ;  /* 0x000000ff09097812 */ /* 0x000fe400078ec0ff */
[----:B------:R-:W-:Y:S02]  /*4100*/  IADD3 R12, R12, -0x80, RZ ;  /* 0xffffff800c0c7810 */ /* 0x000fe40007ffe0ff */
[----:B------:R-:W-:Y:S02]  /*4110*/  IADD3 R13, R13, -0x80, RZ ;  /* 0xffffff800d0d7810 */ /* 0x000fe40007ffe0ff */
[----:B------:R-:W-:Y:S01]  /*4120*/  IADD3 R14, R14, -0x80, RZ ;  /* 0xffffff800e0e7810 */ /* 0x000fe20007ffe0ff */
[----:B------:R-:W0:Y:S01]  /*4130*/  I2F.F16 R33, R33 ;  /* 0x0000002100217306 */ /* 0x000e220000200c00 */
[----:B--2---:R-:W-:-:S02]  /*4140*/  PRMT R8, R53, 0x9910, RZ ;  /* 0x0000991035087816 */ /* 0x004fc400000000ff */
[----:B------:R-:W-:Y:S02]  /*4150*/  IADD3 R15, R15, -0x80, RZ ;  /* 0xffffff800f0f7810 */ /* 0x000fe40007ffe0ff */
[----:B------:R-:W-:Y:S02]  /*4160*/  IADD3 R10, R10, -0x80, RZ ;  /* 0xffffff800a0a7810 */ /* 0x000fe40007ffe0ff */
[----:B------:R-:W-:Y:S01]  /*4170*/  IADD3 R9, R9, -0x80, RZ ;  /* 0xffffff8009097810 */ /* 0x000fe20007ffe0ff */
[----:B------:R-:W2:Y:S01]  /*4180*/  I2F.F16 R39, R39 ;  /* 0x0000002700277306 */ /* 0x000ea20000200c00 */
[----:B------:R-:W-:-:S07]  /*4190*/  ISETP.NE.AND P0, PT, R8, RZ, PT ;  /* 0x000000ff0800720c */ /* 0x000fce0003f05270 */
[----:B------:R0:W0:Y:S08]  /*41a0*/  I2F.F16 R38, R11 ;  /* 0x0000000b00267306 */ /* 0x0000300000200c00 */
[----:B------:R-:W0:Y:S08]  /*41b0*/  I2F.F16 R36, R36 ;  /* 0x0000002400247306 */ /* 0x000e300000200c00 */
[----:B------:R-:W0:Y:S08]  /*41c0*/  I2F.F16 R35, R35 ;  /* 0x0000002300237306 */ /* 0x000e300000200c00 */
[----:B------:R-:W0:Y:S08]  /*41d0*/  I2F.F16 R12, R12 ;  /* 0x0000000c000c7306 */ /* 0x000e300000200c00 */
[----:B------:R-:W0:Y:S08]  /*41e0*/  I2F.F16 R13, R13 ;  /* 0x0000000d000d7306 */ /* 0x000e300000200c00 */
[----:B------:R0:W0:Y:S08]  /*41f0*/  I2F.F16 R42, R10 ;  /* 0x0000000a002a7306 */ /* 0x0000300000200c00 */
[----:B------:R-:W0:Y:S08]  /*4200*/  I2F.F16 R14, R14 ;  /* 0x0000000e000e7306 */ /* 0x000e300000200c00 */
[----:B------:R0:W0:Y:S08]  /*4210*/  I2F.F16 R43, R9 ;  /* 0x00000009002b7306 */ /* 0x0000300000200c00 */
[----:B------:R-:W0:Y:S01]  /*4220*/  I2F.F16 R15, R15 ;  /* 0x0000000f000f7306 */ /* 0x000e220000200c00 */
[----:B-1234-:R-:W-:Y:S05]  /*4230*/  @!P0 BRA `(.L_x_143) ;  /* 0x0000000400688947 */ /* 0x01efea0003800000 */
[----:B0-----:R-:W0:Y:S01]  /*4240*/  LDS.64 R8, [UR4+0x10] ;  /* 0x00001004ff087984 */ /* 0x001e220008000a00 */
[----:B------:R-:W-:Y:S02]  /*4250*/  HADD2.F32 R11, -RZ, R31.H0_H0 ;  /* 0x2000001fff0b7230 */ /* 0x000fe40000004100 */
[----:B------:R-:W-:Y:S02]  /*4260*/  HADD2.F32 R61, -RZ, R26.H0_H0 ;  /* 0x2000001aff3d7230 */ /* 0x000fe40000004100 */
[----:B------:R-:W-:Y:S02]  /*4270*/  HADD2.F32 R65, -RZ, R37.H0_H0 ;  /* 0x20000025ff417230 */ /* 0x000fe40000004100 */
[----:B------:R-:W-:Y:S02]  /*4280*/  HADD2.F32 R67, -RZ, R40.H0_H0 ;  /* 0x20000028ff437230 */ /* 0x000fe40000004100 */
[----:B------:R-:W-:Y:S02]  /*4290*/  HADD2.F32 R69, -RZ, R41.H0_H0 ;  /* 0x20000029ff457230 */ /* 0x000fe40000004100 */
[----:B0-----:R-:W-:-:S02]  /*42a0*/  HADD2.F32 R10, -RZ, R8.H0_H0 ;  /* 0x20000008ff0a7230 */ /* 0x001fc40000004100 */
[----:B------:R-:W-:Y:S02]  /*42b0*/  HADD2.F32 R49, -RZ, R8.H1_H1 ;  /* 0x30000008ff317230 */ /* 0x000fe40000004100 */
[----:B------:R-:W-:Y:S02]  /*42c0*/  HADD2.F32 R8, -RZ, R27.H0_H0 ;  /* 0x2000001bff087230 */ /* 0x000fe40000004100 */
[----:B------:R-:W-:Y:S01]  /*42d0*/  FFMA.FTZ R11, R11, R10, RZ ;  /* 0x0000000a0b0b7223 */ /* 0x000fe200000100ff */
[----:B------:R-:W-:-:S03]  /*42e0*/  HADD2.F32 R64, -RZ, R9.H1_H1 ;  /* 0x30000009ff407230 */ /* 0x000fc60000004100 */
[----:B------:R-:W-:Y:S01]  /*42f0*/  FFMA.FTZ R8, R8, R49, R11 ;  /* 0x0000003108087223 */ /* 0x000fe2000001000b */
[----:B------:R-:W-:Y:S02]  /*4300*/  HADD2.F32 R11, -RZ, R9.H0_H0 ;  /* 0x20000009ff0b7230 */ /* 0x000fe40000004100 */
[----:B------:R-:W-:-:S03]  /*4310*/  HADD2.F32 R9, -RZ, R25.H0_H0 ;  /* 0x20000019ff097230 */ /* 0x000fc60000004100 */
[----:B------:R-:W-:-:S04]  /*4320*/  FFMA.FTZ R8, R61, R11, R8 ;  /* 0x0000000b3d087223 */ /* 0x000fc80000010008 */
[----:B------:R-:W-:Y:S02]  /*4330*/  FFMA.FTZ R66, R9, R64, R8 ;  /* 0x0000004009427223 */ /* 0x000fe40000010008 */
[----:B------:R-:W0:Y:S02]  /*4340*/  LDS.64 R8, [UR4+0x18] ;  /* 0x00001804ff087984 */ /* 0x000e240008000a00 */
[----:B0-----:R-:W-:-:S05]  /*4350*/  HADD2.F32 R61, -RZ, R8.H0_H0 ;  /* 0x20000008ff3d7230 */ /* 0x001fca0000004100 */
[----:B------:R-:W-:Y:S01]  /*4360*/  FFMA.FTZ R66, R65, R61, R66 ;  /* 0x0000003d41427223 */ /* 0x000fe20000010042 */
[----:B------:R-:W-:Y:S02]  /*4370*/  HADD2.F32 R65, -RZ, R8.H1_H1 ;  /* 0x30000008ff417230 */ /* 0x000fe40000004100 */
[----:B------:R-:W-:-:S03]  /*4380*/  HADD2.F32 R8, -RZ, R9.H0_H0 ;  /* 0x20000009ff087230 */ /* 0x000fc60000004100 */
[----:B------:R-:W-:Y:S01]  /*4390*/  FFMA.FTZ R66, R67, R65, R66 ;  /* 0x0000004143427223 */ /* 0x000fe20000010042 */
[----:B------:R-:W-:-:S05]  /*43a0*/  HADD2.F32 R67, -RZ, R12.H0_H0 ;  /* 0x2000000cff437230 */ /* 0x000fca0000004100 */
[----:B------:R-:W-:Y:S01]  /*43b0*/  FFMA.FTZ R66, R67, R8, R66 ;  /* 0x0000000843427223 */ /* 0x000fe20000010042 */
[----:B------:R-:W-:Y:S02]  /*43c0*/  HADD2.F32 R67, -RZ, R9.H1_H1 ;  /* 0x30000009ff437230 */ /* 0x000fe40000004100 */
[----:B------:R-:W-:-:S05]  /*43d0*/  HADD2.F32 R9, -RZ, R19.H0_H0 ;  /* 0x20000013ff097230 */ /* 0x000fca0000004100 */
[----:B------:R-:W-:Y:S01]  /*43e0*/  FFMA.FTZ R66, R9, R67, R66 ;  /* 0x0000004309427223 */ /* 0x000fe20000010042 */
[----:B------:R-:W-:-:S05]  /*43f0*/  HADD2.F32 R9, -RZ, R50.H0_H0 ;  /* 0x20000032ff097230 */ /* 0x000fca0000004100 */
[----:B------:R-:W-:Y:S01]  /*4400*/  FMUL.FTZ R66, R9, R66 ;  /* 0x0000004209427220 */ /* 0x000fe20000410000 */
[----:B------:R-:W-:-:S04]  /*4410*/  HADD2.F32 R9, -RZ, R30.H0_H0 ;  /* 0x2000001eff097230 */ /* 0x000fc80000004100 */
[----:B------:R-:W-:Y:S01]  /*4420*/  F2FP.F16.F32.PACK_AB R66, RZ, R66 ;  /* 0x00000042ff42723e */ /* 0x000fe200000000ff */
[----:B------:R-:W-:Y:S01]  /*4430*/  FFMA.FTZ R68, R10, R9, RZ ;  /* 0x000000090a447223 */ /* 0x000fe200000100ff */
        /* <DEDUP_REMOVED lines=8> */
[----:B------:R-:W-:-:S03]  /*44c0*/  HADD2.F32 R9, -RZ, R13.H0_H0 ;  /* 0x2000000dff097230 */ /* 0x000fc60000004100 */
[----:B------:R-:W-:-:S04]  /*44d0*/  FFMA.FTZ R69, R65, R69, R68 ;  /* 0x0000004541457223 */ /* 0x000fc80000010044 */
[----:B------:R-:W-:Y:S01]  /*44e0*/  FFMA.FTZ R68, R8, R9, R69 ;  /* 0x0000000908447223 */ /* 0x000fe20000010045 */
[----:B------:R-:W-:Y:S02]  /*44f0*/  HADD2.F32 R9, -RZ, R18.H0_H0 ;  /* 0x20000012ff097230 */ /* 0x000fe40000004100 */
[----:B------:R-:W-:-:S03]  /*4500*/  HADD2.F32 R69, -RZ, R21.H0_H0 ;  /* 0x20000015ff457230 */ /* 0x000fc60000004100 */
[----:B------:R-:W-:Y:S01]  /*4510*/  FFMA.FTZ R68, R67, R9, R68 ;  /* 0x0000000943447223 */ /* 0x000fe20000010044 */
[----:B------:R-:W-:-:S05]  /*4520*/  HADD2.F32 R9, -RZ, R50.H1_H1 ;  /* 0x30000032ff097230 */ /* 0x000fca0000004100 */
[----:B------:R-:W-:-:S05]  /*4530*/  FMUL.FTZ R9, R9, R68 ;  /* 0x0000004409097220 */ /* 0x000fca0000410000 */
[----:B------:R-:W-:-:S04]  /*4540*/  F2FP.F16.F32.PACK_AB R9, RZ, R9 ;  /* 0x00000009ff09723e */ /* 0x000fc800000000ff */
[----:B------:R-:W-:Y:S01]  /*4550*/  PRMT R66, R66, 0x5410, R9 ;  /* 0x0000541042427816 */ /* 0x000fe20000000009 */
[----:B------:R-:W-:-:S05]  /*4560*/  HADD2.F32 R9, -RZ, R20.H0_H0 ;  /* 0x20000014ff097230 */ /* 0x000fca0000004100 */
[----:B------:R-:W-:Y:S01]  /*4570*/  HFMA2.MMA R6, R66, 1, 1, R6 ;  /* 0x3c003c0042067835 */ /* 0x000fe20000000006 */
[C---:B------:R-:W-:Y:S01]  /*4580*/  FFMA.FTZ R66, R10.reuse, R69, RZ ;  /* 0x000000450a427223 */ /* 0x040fe200000100ff */
[----:B------:R-:W-:Y:S01]  /*4590*/  FFMA.FTZ R10, R10, R9, RZ ;  /* 0x000000090a0a7223 */ /* 0x000fe200000100ff */
        /* <DEDUP_REMOVED lines=9> */
[----:B------:R-:W-:-:S03]  /*4630*/  HADD2.F32 R10, -RZ, R23.H0_H0 ;  /* 0x20000017ff0a7230 */ /* 0x000fc60000004100 */
[C---:B------:R-:W-:Y:S02]  /*4640*/  FFMA.FTZ R66, R64.reuse, R66, R11 ;  /* 0x0000004240427223 */ /* 0x040fe4000001000b */
[----:B------:R-:W-:Y:S01]  /*4650*/  FFMA.FTZ R10, R64, R10, R9 ;  /* 0x0000000a400a7223 */ /* 0x000fe20000010009 */
[----:B------:R-:W-:Y:S02]  /*4660*/  HADD2.F32 R9, -RZ, R35.H0_H0 ;  /* 0x20000023ff097230 */ /* 0x000fe40000004100 */
[----:B------:R-:W-:-:S03]  /*4670*/  HADD2.F32 R64, -RZ, R43.H0_H0 ;  /* 0x2000002bff407230 */ /* 0x000fc60000004100 */
[----:B------:R-:W-:Y:S01]  /*4680*/  FFMA.FTZ R10, R61, R9, R10 ;  /* 0x000000093d0a7223 */ /* 0x000fe2000001000a */
[----:B------:R-:W-:-:S05]  /*4690*/  HADD2.F32 R9, -RZ, R34.H0_H0 ;  /* 0x20000022ff097230 */ /* 0x000fca0000004100 */
[----:B------:R-:W-:Y:S01]  /*46a0*/  FFMA.FTZ R61, R61, R9, R66 ;  /* 0x000000093d3d7223 */ /* 0x000fe20000010042 */
[----:B------:R-:W-:-:S03]  /*46b0*/  HADD2.F32 R9, -RZ, R42.H0_H0 ;  /* 0x2000002aff097230 */ /* 0x000fc60000004100 */
        /* <DEDUP_REMOVED lines=8> */
[--C-:B------:R-:W-:Y:S02]  /*4740*/  HADD2.F32 R9, -RZ, R48.reuse.H0_H0 ;  /* 0x20000030ff097230 */ /* 0x100fe40000004100 */
[C---:B------:R-:W-:Y:S01]  /*4750*/  FFMA.FTZ R61, R67.reuse, R64, R61 ;  /* 0x00000040433d7223 */ /* 0x040fe2000001003d */
[----:B------:R-:W-:Y:S01]  /*4760*/  FFMA.FTZ R8, R67, R8, R10 ;  /* 0x0000000843087223 */ /* 0x000fe2000001000a */
[----:B------:R-:W-:-:S03]  /*4770*/  HADD2.F32 R10, -RZ, R48.H1_H1 ;  /* 0x30000030ff0a7230 */ /* 0x000fc60000004100 */
[----:B------:R-:W-:Y:S02]  /*4780*/  FMUL.FTZ R8, R9, R8 ;  /* 0x0000000809087220 */ /* 0x000fe40000410000 */
[----:B------:R-:W-:-:S03]  /*4790*/  FMUL.FTZ R61, R10, R61 ;  /* 0x0000003d0a3d7220 */ /* 0x000fc60000410000 */
[----:B------:R-:W-:Y:S02]  /*47a0*/  F2FP.F16.F32.PACK_AB R8, RZ, R8 ;  /* 0x00000008ff08723e */ /* 0x000fe400000000ff */
[----:B------:R-:W-:-:S04]  /*47b0*/  F2FP.F16.F32.PACK_AB R61, RZ, R61 ;  /* 0x0000003dff3d723e */ /* 0x000fc800000000ff */
[----:B------:R-:W-:-:S06]  /*47c0*/  PRMT R8, R8, 0x5410, R61 ;  /* 0x0000541008087816 */ /* 0x000fcc000000003d */
[----:B------:R-:W-:-:S11]  /*47d0*/  HFMA2.MMA R5, R8, 1, 1, R5 ;  /* 0x3c003c0008057835 */ /* 0x000fd60000000005 */
.L_x_143:
[----:B------:R-:W-:Y:S05]  /*47e0*/  @!P2 BRA `(.L_x_142) ;  /* 0x000000100068a947 */ /* 0x000fea0003800000 */
[----:B------:R-:W-:Y:S02]  /*47f0*/  PRMT R8, R54, 0x9910, RZ ;  /* 0x0000991036087816 */ /* 0x000fe400000000ff */
[----:B------:R-:W-:Y:S02]  /*4800*/  ISETP.GE.AND P2, PT, R59, 0x3, PT ;  /* 0x000000033b00780c */ /* 0x000fe40003f46270 */
[----:B------:R-:W-:-:S13]  /*4810*/  ISETP.NE.AND P0, PT, R8, RZ, PT ;  /* 0x000000ff0800720c */ /* 0x000fda0003f05270 */
[----:B------:R-:W-:Y:S05]  /*4820*/  @!P0 BRA `(.L_x_144) ;  /* 0x0000000400688947 */ /* 0x000fea0003800000 */
[----:B0-----:R-:W0:Y:S01]  /*4830*/  LDS.64 R8, [UR4+0x90] ;  /* 0x00009004ff087984 */ /* 0x001e220008000a00 */
        /* <DEDUP_REMOVED lines=9> */
[----:B------:R-:W-:Y:S02]  /*48d0*/  HADD2.F32 R64, -RZ, R9.H1_H1 ;  /* 0x30000009ff407230 */ /* 0x000fe40000004100 */
[----:B------:R-:W-:Y:S01]  /*48e0*/  FFMA.FTZ R8, R49, R10, RZ ;  /* 0x0000000a31087223 */ /* 0x000fe200000100ff */
[----:B------:R-:W-:-:S05]  /*48f0*/  HADD2.F32 R49, -RZ, R27.H0_H0 ;  /* 0x2000001bff317230 */ /* 0x000fca0000004100 */
[----:B------:R-:W-:Y:S01]  /*4900*/  FFMA.FTZ R8, R49, R11, R8 ;  /* 0x0000000b31087223 */ /* 0x000fe20000010008 */
[----:B------:R-:W-:-:S05]  /*4910*/  HADD2.F32 R49, -RZ, R9.H0_H0 ;  /* 0x20000009ff317230 */ /* 0x000fca0000004100 */
[----:B------:R-:W-:Y:S02]  /*4920*/  FFMA.FTZ R61, R61, R49, R8 ;  /* 0x000000313d3d7223 */ /* 0x000fe40000010008 */
[----:B------:R-:W0:Y:S02]  /*4930*/  LDS.64 R8, [UR4+0x98] ;  /* 0x00009804ff087984 */ /* 0x000e240008000a00 */
[----:B------:R-:W-:Y:S01]  /*4940*/  FFMA.FTZ R66, R66, R64, R61 ;  /* 0x0000004042427223 */ /* 0x000fe2000001003d */
        /* <DEDUP_REMOVED lines=29> */
[----:B------:R-:W-:-:S05]  /*4b20*/  FMUL.FTZ R9, R9, R68 ;  /* 0x0000004409097220 */ /* 0x000fca0000410000 */
[----:B------:R-:W-:-:S04]  /*4b30*/  F2FP.F16.F32.PACK_AB R9, RZ, R9 ;  /* 0x00000009ff09723e */ /* 0x000fc800000000ff */
[----:B------:R-:W-:Y:S01]  /*4b40*/  PRMT R66, R66, 0x5410, R9 ;  /* 0x0000541042427816 */ /* 0x000fe20000000009 */
[----:B------:R-:W-:-:S05]  /*4b50*/  HADD2.F32 R9, -RZ, R20.H0_H0 ;  /* 0x20000014ff097230 */ /* 0x000fca0000004100 */
        /* <DEDUP_REMOVED lines=13> */
[----:B------:R-:W-:-:S03]  /*4c30*/  HADD2.F32 R11, -RZ, R43.H0_H0 ;  /* 0x2000002bff0b7230 */ /* 0x000fc60000004100 */
[-C--:B------:R-:W-:Y:S01]  /*4c40*/  FFMA.FTZ R10, R10, R64.reuse, R9 ;  /* 0x000000400a0a7223 */ /* 0x080fe20000010009 */
[----:B------:R-:W-:Y:S02]  /*4c50*/  HADD2.F32 R9, -RZ, R35.H0_H0 ;  /* 0x20000023ff097230 */ /* 0x000fe40000004100 */
[----:B------:R-:W-:-:S03]  /*4c60*/  FFMA.FTZ R64, R66, R64, R49 ;  /* 0x0000004042407223 */ /* 0x000fc60000010031 */
[----:B------:R-:W-:Y:S01]  /*4c70*/  FFMA.FTZ R10, R9, R61, R10 ;  /* 0x0000003d090a7223 */ /* 0x000fe2000001000a */
[----:B------:R-:W-:-:S05]  /*4c80*/  HADD2.F32 R9, -RZ, R34.H0_H0 ;  /* 0x20000022ff097230 */ /* 0x000fca0000004100 */
[----:B------:R-:W-:Y:S01]  /*4c90*/  FFMA.FTZ R64, R9, R61, R64 ;  /* 0x0000003d09407223 */ /* 0x000fe20000010040 */
[----:B------:R-:W-:-:S05]  /*4ca0*/  HADD2.F32 R9, -RZ, R42.H0_H0 ;  /* 0x2000002aff097230 */ /* 0x000fca0000004100 */
[-C--:B------:R-:W-:Y:S01]  /*4cb0*/  FFMA.FTZ R9, R9, R65.reuse, R10 ;  /* 0x0000004109097223 */ /* 0x080fe2000001000a */
[----:B------:R-:W-:Y:S02]  /*4cc0*/  HADD2.F32 R10, -RZ, R14.H0_H0 ;  /* 0x2000000eff0a7230 */ /* 0x000fe40000004100 */
[----:B------:R-:W-:Y:S01]  /*4cd0*/  FFMA.FTZ R65, R11, R65, R64 ;  /* 0x000000410b417223 */ /* 0x000fe20000010040 */
[----:B------:R-:W-:Y:S02]  /*4ce0*/  HADD2.F32 R64, -RZ, R15.H0_H0 ;  /* 0x2000000fff407230 */ /* 0x000fe40000004100 */
[----:B------:R-:W-:Y:S02]  /*4cf0*/  HADD2.F32 R11, -RZ, R16.H0_H0 ;  /* 0x20000010ff0b7230 */ /* 0x000fe40000004100 */
[-C--:B------:R-:W-:Y:S01]  /*4d00*/  FFMA.FTZ R10, R10, R8.reuse, R9 ;  /* 0x000000080a0a7223 */ /* 0x080fe20000010009 */
[----:B------:R-:W-:Y:S02]  /*4d10*/  HADD2.F32 R9, -RZ, R17.H0_H0 ;  /* 0x20000011ff097230 */ /* 0x000fe40000004100 */
[----:B------:R-:W-:-:S03]  /*4d20*/  FFMA.FTZ R8, R64, R8, R65 ;  /* 0x0000000840087223 */ /* 0x000fc60000010041 */
[-C--:B------:R-:W-:Y:S01]  /*4d30*/  FFMA.FTZ R10, R9, R67.reuse, R10 ;  /* 0x00000043090a7223 */ /* 0x080fe2000001000a */
[----:B------:R-:W-:Y:S01]  /*4d40*/  FFMA.FTZ R8, R11, R67, R8 ;  /* 0x000000430b087223 */ /* 0x000fe20000010008 */
[--C-:B------:R-:W-:Y:S02]  /*4d50*/  HADD2.F32 R9, -RZ, R48.reuse.H0_H0 ;  /* 0x20000030ff097230 */ /* 0x100fe40000004100 */
[----:B------:R-:W-:-:S03]  /*4d60*/  HADD2.F32 R11, -RZ, R48.H1_H1 ;  /* 0x30000030ff0b7230 */ /* 0x000fc60000004100 */
[----:B------:R-:W-:Y:S02]  /*4d70*/  FMUL.FTZ R10, R9, R10 ;  /* 0x0000000a090a7220 */ /* 0x000fe40000410000 */
[----:B------:R-:W-:-:S03]  /*4d80*/  FMUL.FTZ R8, R11, R8 ;  /* 0x000000080b087220 */ /* 0x000fc60000410000 */
[----:B------:R-:W-:Y:S02]  /*4d90*/  F2FP.F16.F32.PACK_AB R10, RZ, R10 ;  /* 0x0000000aff0a723e */ /* 0x000fe400000000ff */
[----:B------:R-:W-:-:S04]  /*4da0*/  F2FP.F16.F32.PACK_AB R8, RZ, R8 ;  /* 0x00000008ff08723e */ /* 0x000fc800000000ff */
[----:B------:R-:W-:-:S06]  /*4db0*/  PRMT R10, R10, 0x5410, R8 ;  /* 0x000054100a0a7816 */ /* 0x000fcc0000000008 */
[----:B------:R-:W-:-:S11]  /*4dc0*/  HFMA2.MMA R3, R10, 1, 1, R3 ;  /* 0x3c003c000a037835 */ /* 0x000fd60000000003 */
.L_x_144:
[----:B------:R-:W-:Y:S05]  /*4dd0*/  @!P2 BRA `(.L_x_142) ;  /* 0x0000000800eca947 */ /* 0x000fea0003800000 */
[----:B------:R-:W-:Y:S02]  /*4de0*/  PRMT R8, R55, 0x9910, RZ ;  /* 0x0000991037087816 */ /* 0x000fe400000000ff */
[----:B0-----:R-:W-:Y:S02]  /*4df0*/  PRMT R9, R56, 0x9910, RZ ;  /* 0x0000991038097816 */ /* 0x001fe400000000ff */
[----:B------:R-:W-:Y:S02]  /*4e00*/  ISETP.NE.AND P2, PT, R8, RZ, PT ;  /* 0x000000ff0800720c */ /* 0x000fe40003f45270 */
[----:B------:R-:W-:-:S04]  /*4e10*/  ISETP.NE.AND P0, PT, R9, RZ, PT ;  /* 0x000000ff0900720c */ /* 0x000fc80003f05270 */
[----:B------:R-:W-:-:S07]  /*4e20*/  ISETP.LT.OR P0, PT, R7, 0x4, !P0 ;  /* 0x000000040700780c */ /* 0x000fce0004701670 */
[----:B------:R-:W-:Y:S06]  /*4e30*/  @!P2 BRA `(.L_x_145) ;  /* 0x000000040068a947 */ /* 0x000fec0003800000 */
[----:B------:R-:W0:Y:S01]  /*4e40*/  LDS.64 R8, [UR4+0x110] ;  /* 0x00011004ff087984 */ /* 0x000e220008000a00 */
        /* <DEDUP_REMOVED lines=89> */
.L_x_145:
        /* <DEDUP_REMOVED lines=22> */
[----:B------:R-:W-:-:S03]  /*5540*/  HADD2.F32 R8, -RZ, R8.H1_H1 ;  /* 0x30000008ff087230 */ /* 0x000fc60000004100 */
[-C--:B------:R-:W-:Y:S01]  /*5550*/  FFMA.FTZ R31, R31, R49.reuse, RZ ;  /* 0x000000311f1f7223 */ /* 0x080fe200000100ff */
[-C--:B------:R-:W-:Y:S01]  /*5560*/  FFMA.FTZ R30, R30, R49.reuse, RZ ;  /* 0x000000311e1e7223 */ /* 0x080fe200000100ff */
[-C--:B------:R-:W-:Y:S01]  /*5570*/  FFMA.FTZ R21, R21, R49.reuse, RZ ;  /* 0x0000003115157223 */ /* 0x080fe200000100ff */
[----:B------:R-:W-:Y:S01]  /*5580*/  FFMA.FTZ R20, R20, R49, RZ ;  /* 0x0000003114147223 */ /* 0x000fe200000100ff */
[-C--:B------:R-:W-:Y:S01]  /*5590*/  FFMA.FTZ R31, R64, R8.reuse, R31 ;  /* 0x00000008401f7223 */ /* 0x080fe2000001001f */
[-C--:B------:R-:W-:Y:S01]  /*55a0*/  FFMA.FTZ R30, R29, R8.reuse, R30 ;  /* 0x000000081d1e7223 */ /* 0x080fe2000001001e */
[-C--:B------:R-:W-:Y:S01]  /*55b0*/  FFMA.FTZ R64, R66, R8.reuse, R21 ;  /* 0x0000000842407223 */ /* 0x080fe20000010015 */
[----:B------:R-:W-:Y:S02]  /*55c0*/  HADD2.F32 R21, -RZ, R9.H0_H0 ;  /* 0x20000009ff157230 */ /* 0x000fe40000004100 */
[----:B------:R-:W-:Y:S01]  /*55d0*/  FFMA.FTZ R20, R39, R8, R20 ;  /* 0x0000000827147223 */ /* 0x000fe20000010014 */
[----:B------:R-:W-:-:S02]  /*55e0*/  HADD2.F32 R29, -RZ, R32.H0_H0 ;  /* 0x20000020ff1d7230 */ /* 0x000fc40000004100 */
[----:B------:R-:W-:Y:S02]  /*55f0*/  HADD2.F32 R9, -RZ, R9.H1_H1 ;  /* 0x30000009ff097230 */ /* 0x000fe40000004100 */
[-C--:B------:R-:W-:Y:S01]  /*5600*/  FFMA.FTZ R8, R26, R21.reuse, R31 ;  /* 0x000000151a087223 */ /* 0x080fe2000001001f */
[-C--:B------:R-:W-:Y:S01]  /*5610*/  FFMA.FTZ R30, R27, R21.reuse, R30 ;  /* 0x000000151b1e7223 */ /* 0x080fe2000001001e */
[----:B------:R-:W-:Y:S01]  /*5620*/  FFMA.FTZ R64, R29, R21, R64 ;  /* 0x000000151d407223 */ /* 0x000fe20000010040 */
[----:B------:R-:W-:Y:S02]  /*5630*/  HADD2.F32 R29, -RZ, R38.H0_H0 ;  /* 0x20000026ff1d7230 */ /* 0x000fe40000004100 */
[----:B------:R-:W-:Y:S02]  /*5640*/  HADD2.F32 R27, -RZ, R24.H0_H0 ;  /* 0x20000018ff1b7230 */ /* 0x000fe40000004100 */
[----:B------:R-:W-:Y:S01]  /*5650*/  FFMA.FTZ R64, R23, R9, R64 ;  /* 0x0000000917407223 */ /* 0x000fe20000010040 */
[----:B------:R-:W-:-:S02]  /*5660*/  HADD2.F32 R31, -RZ, R22.H0_H0 ;  /* 0x20000016ff1f7230 */ /* 0x000fc40000004100 */
[----:B------:R-:W-:Y:S01]  /*5670*/  FFMA.FTZ R22, R29, R21, R20 ;  /* 0x000000151d167223 */ /* 0x000fe20000010014 */
[-C--:B------:R-:W-:Y:S01]  /*5680*/  FFMA.FTZ R20, R25, R9.reuse, R8 ;  /* 0x0000000919147223 */ /* 0x080fe20000010008 */
[-C--:B------:R-:W-:Y:S01]  /*5690*/  FFMA.FTZ R30, R27, R9.reuse, R30 ;  /* 0x000000091b1e7223 */ /* 0x080fe2000001001e */
[----:B------:R-:W-:Y:S02]  /*56a0*/  HADD2.F32 R21, -RZ, R37.H0_H0 ;  /* 0x20000025ff157230 */ /* 0x000fe40000004100 */
[----:B------:R-:W-:Y:S01]  /*56b0*/  FFMA.FTZ R22, R31, R9, R22 ;  /* 0x000000091f167223 */ /* 0x000fe20000010016 */
[----:B-1----:R-:W-:Y:S02]  /*56c0*/  HADD2.F32 R9, -RZ, R10.H0_H0 ;  /* 0x2000000aff097230 */ /* 0x002fe40000004100 */
        /* <DEDUP_REMOVED lines=15> */
[----:B------:R-:W-:Y:S02]  /*57c0*/  HADD2.F32 R11, -RZ, R11.H1_H1 ;  /* 0x3000000bff0b7230 */ /* 0x000fe40000004100 */
[----:B------:R-:W-:Y:S01]  /*57d0*/  FFMA.FTZ R9, R24, R10, R9 ;  /* 0x0000000a18097223 */ /* 0x000fe20000010009 */
[----:B------:R-:W-:Y:S01]  /*57e0*/  FFMA.FTZ R10, R12, R8, R21 ;  /* 0x000000080c0a7223 */ /* 0x000fe20000010015 */
[----:B------:R-:W-:-:S02]  /*57f0*/  HADD2.F32 R20, -RZ, R15.H0_H0 ;  /* 0x2000000fff147230 */ /* 0x000fc40000004100 */
[-C--:B------:R-:W-:Y:S01]  /*5800*/  FFMA.FTZ R14, R14, R8.reuse, R25 ;  /* 0x000000080e0e7223 */ /* 0x080fe20000010019 */
[----:B------:R-:W-:Y:S02]  /*5810*/  HADD2.F32 R13, -RZ, R18.H0_H0 ;  /* 0x20000012ff0d7230 */ /* 0x000fe40000004100 */
[-C--:B------:R-:W-:Y:S01]  /*5820*/  FFMA.FTZ R12, R22, R8.reuse, R23 ;  /* 0x00000008160c7223 */ /* 0x080fe20000010017 */
[-C--:B------:R-:W-:Y:S01]  /*5830*/  FFMA.FTZ R10, R19, R11.reuse, R10 ;  /* 0x0000000b130a7223 */ /* 0x080fe2000001000a */
[-C--:B------:R-:W-:Y:S01]  /*5840*/  FFMA.FTZ R14, R17, R11.reuse, R14 ;  /* 0x0000000b110e7223 */ /* 0x080fe2000001000e */
[----:B------:R-:W-:Y:S01]  /*5850*/  FFMA.FTZ R8, R20, R8, R9 ;  /* 0x0000000814087223 */ /* 0x000fe20000010009 */
[----:B------:R-:W-:Y:S01]  /*5860*/  FFMA.FTZ R12, R13, R11, R12 ;  /* 0x0000000b0d0c7223 */ /* 0x000fe2000001000c */
[----:B------:R-:W-:Y:S02]  /*5870*/  HADD2.F32 R17, -RZ, R16.H0_H0 ;  /* 0x20000010ff117230 */ /* 0x000fe40000004100 */
[----:B------:R-:W-:-:S02]  /*5880*/  HADD2.F32 R9, -RZ, R50.H0_H0 ;  /* 0x20000032ff097230 */ /* 0x000fc40000004100 */
        /* <DEDUP_REMOVED lines=16> */
.L_x_142:
        /* <DEDUP_REMOVED lines=203> */
.L_x_147:
        /* <DEDUP_REMOVED lines=95> */
.L_x_148:
        /* <DEDUP_REMOVED lines=97> */
.L_x_149:
        /* <DEDUP_REMOVED lines=91> */
.L_x_146:
        /* <DEDUP_REMOVED lines=203> */
.L_x_151:
        /* <DEDUP_REMOVED lines=95> */
.L_x_152:
        /* <DEDUP_REMOVED lines=97> */
.L_x_153:
        /* <DEDUP_REMOVED lines=91> */
.L_x_150:
[----:B------:R-:W1:Y:S01]  /*9650*/  S2UR UR5, SR_CTAID.Z ;  /* 0x00000000000579c3 */ /* 0x000e620000002700 */
[----:B------:R-:W-:Y:S01]  /*9660*/  IADD3 R58, R58, 0x20, RZ ;  /* 0x000000203a3a7810 */ /* 0x000fe20007ffe0ff */
[----:B0-----:R-:W-:Y:S01]  /*9670*/  IMAD.WIDE R62, R60, 0x8, R62 ;  /* 0x000000083c3e7825 */ /* 0x001fe200078e023e */
[----:B------:R-:W-:Y:S02]  /*9680*/  UIADD3 UR4, UR4, 0x40, URZ ;  /* 0x0000004004047890 */ /* 0x000fe4000fffe03f */
[----:B------:R-:W-:Y:S01]  /*9690*/  ISETP.GE.AND P0, PT, R58, UR8, PT ;  /* 0x000000083a007c0c */ /* 0x000fe2000bf06270 */
[----:B------:R-:W-:Y:S01]  /*96a0*/  IMAD.WIDE R44, R60, 0x8, R44 ;  /* 0x000000083c2c7825 */ /* 0x000fe200078e022c */
[----:B------:R-:W-:Y:S01]  /*96b0*/  MOV R64, R62 ;  /* 0x0000003e00407202 */ /* 0x000fe20000000f00 */
[----:B-1----:R-:W-:-:S04]  /*96c0*/  ULEA UR5, UR5, 0x40, 0x6 ;  /* 0x0000004005057891 */ /* 0x002fc8000f8e303f */
[----:B------:R-:W-:-:S04]  /*96d0*/  UISETP.LT.AND UP0, UPT, UR5, UR9, UPT ;  /* 0x000000090500728c */ /* 0x000fc8000bf01270 */
[----:B------:R-:W-:-:S06]  /*96e0*/  USEL UR5, UR5, UR9, UP0 ;  /* 0x0000000905057287 */ /* 0x000fcc0008000000 */
[----:B------:R-:W-:-:S13]  /*96f0*/  ISETP.LT.AND P2, PT, R58, UR5, PT ;  /* 0x000000053a007c0c */ /* 0x000fda000bf41270 */
[----:B------:R-:W-:Y:S05]  /*9700*/  @!P0 BRA P2, `(.L_x_154) ;  /* 0xffffff84003c8947 */ /* 0x000fea000103ffff */
.L_x_137:
[----:B------:R-:W-:Y:S01]  /*9710*/  ISETP.GE.AND P0, PT, R58, R57, PT ;  /* 0x000000393a00720c */ /* 0x000fe20003f06270 */
[----:B------:R-:W-:-:S03]  /*9720*/  ULDC UR5, c[0x0][0x25c] ;  /* 0x0000970000057ab9 */ /* 0x000fc60000000800 */
[----:B------:R-:W-:-:S13]  /*9730*/  ISETP.GE.OR P0, PT, R58, UR5, P0 ;  /* 0x000000053a007c0c */ /* 0x000fda0008706670 */
[----:B------:R-:W-:Y:S05]  /*9740*/  @P0 BRA `(.L_x_155) ;  /* 0x0000002800800947 */ /* 0x000fea0003800000 */
[----:B------:R-:W0:Y:S01]  /*9750*/  LDC R61, c[0x0][0x23c] ;  /* 0x00008f00ff3d7b82 */ /* 0x000e220000000800 */
[----:B-----5:R-:W-:Y:S01]  /*9760*/  PRMT R8, R56, 0x9910, RZ ;  /* 0x0000991038087816 */ /* 0x020fe200000000ff */
[----:B------:R-:W-:Y:S01]  /*9770*/  ULDC UR5, c[0x0][0x25c] ;  /* 0x0000970000057ab9 */ /* 0x000fe20000000800 */
[----:B------:R-:W-:Y:S02]  /*9780*/  SHF.R.S32.HI R62, RZ, 0x1f, R60 ;  /* 0x0000001fff3e7819 */ /* 0x000fe4000001143c */
[----:B------:R-:W-:-:S04]  /*9790*/  ISETP.NE.AND P0, PT, R8, RZ, PT ;  /* 0x000000ff0800720c */ /* 0x000fc80003f05270 */
[----:B------:R-:W-:-:S13]  /*97a0*/  ISETP.LT.OR P0, PT, R7, 0x4, !P0 ;  /* 0x000000040700780c */ /* 0x000fda0004701670 */
.L_x_164:
[----:B------:R-:W-:-:S13]  /*97b0*/  ISETP.NE.AND P2, PT, R58, R51, PT ;  /* 0x000000333a00720c */ /* 0x000fda0003f45270 */
[----:B------:R-:W1:Y:S01]  /*97c0*/  @!P2 LDC.64 R12, c[0x0][0x248] ;  /* 0x00009200ff0cab82 */ /* 0x000e620000000a00 */
[----:B------:R-:W-:Y:S02]  /*97d0*/  @!P2 IADD3 R52, R52, 0x1, RZ ;  /* 0x000000013434a810 */ /* 0x000fe40007ffe0ff */
[----:B------:R-:W-:Y:S02]  /*97e0*/  @!P2 LEA R7, R58, 0x1, 0x1 ;  /* 0x000000013a07a811 */ /* 0x000fe400078e08ff */
[----:B------:R-:W-:Y:S02]  /*97f0*/  @!P2 LEA R14, R52, R1, 0x3 ;  /* 0x00000001340ea211 */ /* 0x000fe400078e18ff */
[----:B------:R-:W-:-:S04]  /*9800*/  MOV R65, R63 ;  /* 0x0000003f00417202 */ /* 0x000fc80000000f00 */
[----:B------:R-:W2:Y:S04]  /*9810*/  @!P2 LDL.64 R14, [R14] ;  /* 0x000000000e0ea983 */ /* 0x000ea80000100a00 */
[----:B-----5:R3:W5:Y:S01]  /*9820*/  LDG.E.128.CONSTANT R8, desc[UR6][R64.64] ;  /* 0x0000000640087981 */ /* 0x020762000c1e9d00 */
[----:B-1----:R-:W-:-:S06]  /*9830*/  @!P2 IMAD.WIDE R12, R7, 0x2, R12 ;  /* 0x00000002070ca825 */ /* 0x002fcc00078e020c */
[----:B------:R-:W4:Y:S01]  /*9840*/  @!P2 LDG.E.U16.CONSTANT R13, desc[UR6][R12.64] ;  /* 0x000000060c0da981 */ /* 0x000f22000c1e9500 */
[----:B0-----:R-:W-:Y:S02]  /*9850*/  MOV R60, R61 ;  /* 0x0000003d003c7202 */ /* 0x001fe40000000f00 */
[----:B--2---:R-:W-:Y:S02]  /*9860*/  @!P2 PRMT R50, R14, 0x7610, R50 ;  /* 0x000076100e32a816 */ /* 0x004fe40000000032 */
[----:B------:R-:W-:Y:S02]  /*9870*/  @!P2 PRMT R48, R15, 0x7610, R48 ;  /* 0x000076100f30a816 */ /* 0x000fe40000000030 */
[----:B------:R-:W-:Y:S02]  /*9880*/  @!P2 PRMT R50, R50, 0x7610, R14 ;  /* 0x000076103232a816 */ /* 0x000fe4000000000e */
[----:B------:R-:W-:Y:S02]  /*9890*/  @!P2 PRMT R48, R48, 0x7610, R15 ;  /* 0x000076103030a816 */ /* 0x000fe4000000000f */
[----:B----4-:R-:W-:Y:S01]  /*98a0*/  @!P2 IADD3 R51, R13, R58, RZ ;  /* 0x0000003a0d33a210 */ /* 0x010fe20007ffe0ff */
[----:B---3--:R-:W-:Y:S06]  /*98b0*/  @!P1 BRA `(.L_x_156) ;  /* 0x0000001000f89947 */ /* 0x008fec0003800000 */
[----:B------:R-:W-:-:S04]  /*98c0*/  IMAD.WIDE R16, R60, 0x4, R64 ;  /* 0x000000043c107825 */ /* 0x000fc800078e0240 */
[----:B------:R-:W-:Y:S02]  /*98d0*/  IMAD.WIDE R12, R60, 0x4, R16 ;  /* 0x000000043c0c7825 */ /* 0x000fe400078e0210 */
[----:B------:R-:W2:Y:S04]  /*98e0*/  LDG.E.128.CONSTANT R16, desc[UR6][R16.64] ;  /* 0x0000000610107981 */ /* 0x000ea8000c1e9d00 */
[----:B------:R-:W3:Y:S01]  /*98f0*/  LDG.E.128.CONSTANT R12, desc[UR6][R12.64] ;  /* 0x000000060c0c7981 */ /* 0x000ee2000c1e9d00 */
[----:B-----5:R-:W-:Y:S02]  /*9900*/  SHF.R.U32.HI R24, RZ, 0xc, R8 ;  /* 0x0000000cff187819 */ /* 0x020fe40000011608 */
[----:B------:R-:W-:Y:S02]  /*9910*/  SHF.R.U32.HI R28, RZ, 0xc, R10 ;  /* 0x0000000cff1c7819 */ /* 0x000fe4000001160a */
[----:B------:R-:W-:-:S02]  /*9920*/  LOP3.LUT R30, R24, 0xf000f, RZ, 0xc0, !PT ;  /* 0x000f000f181e7812 */ /* 0x000fc400078ec0ff */
[----:B------:R-:W-:Y:S02]  /*9930*/  SHF.R.U32.HI R23, RZ, 0xc, R9 ;  /* 0x0000000cff177819 */ /* 0x000fe40000011609 */
[----:B------:R-:W-:Y:S02]  /*9940*/  SHF.R.U32.HI R29, RZ, 0xc, R11 ;  /* 0x0000000cff1d7819 */ /* 0x000fe4000001160b */
[----:B------:R-:W-:Y:S02]  /*9950*/  PRMT R25, R53, 0x9910, RZ ;  /* 0x0000991035197816 */ /* 0x000fe400000000ff */
[----:B------:R-:W-:Y:S02]  /*9960*/  LOP3.LUT R28, R28, 0xf000f, RZ, 0xc0, !PT ;  /* 0x000f000f1c1c7812 */ /* 0x000fe400078ec0ff */
[----:B------:R-:W-:Y:S02]  /*9970*/  ISETP.NE.AND P2, PT, R25, RZ, PT ;  /* 0x000000ff1900720c */ /* 0x000fe40003f45270 */
[----:B------:R-:W-:-:S02]  /*9980*/  LOP3.LUT R7, R8, 0x3f003f, RZ, 0xc0, !PT ;  /* 0x003f003f08077812 */ /* 0x000fc400078ec0ff */
[----:B------:R-:W-:Y:S02]  /*9990*/  SHF.R.U32.HI R20, RZ, 0x6, R8 ;  /* 0x00000006ff147819 */ /* 0x000fe40000011608 */
[----:B------:R-:W-:Y:S02]  /*99a0*/  LOP3.LUT R8, R9, 0x3f003f, RZ, 0xc0, !PT ;  /* 0x003f003f09087812 */ /* 0x000fe400078ec0ff */
[----:B------:R-:W-:Y:S02]  /*99b0*/  LOP3.LUT R21, R10, 0x3f003f, RZ, 0xc0, !PT ;  /* 0x003f003f0a157812 */ /* 0x000fe400078ec0ff */
[----:B------:R-:W-:Y:S02]  /*99c0*/  LOP3.LUT R22, R11, 0x3f003f, RZ, 0xc0, !PT ;  /* 0x003f003f0b167812 */ /* 0x000fe400078ec0ff */
[----:B------:R-:W-:Y:S02]  /*99d0*/  SHF.R.U32.HI R9, RZ, 0x6, R9 ;  /* 0x00000006ff097819 */ /* 0x000fe40000011609 */
[----:B------:R-:W-:-:S02]  /*99e0*/  SHF.R.U32.HI R10, RZ, 0x6, R10 ;  /* 0x00000006ff0a7819 */ /* 0x000fc4000001160a */
[----:B------:R-:W-:Y:S02]  /*99f0*/  SHF.R.U32.HI R11, RZ, 0x6, R11 ;  /* 0x00000006ff0b7819 */ /* 0x000fe4000001160b */
[----:B------:R-:W-:Y:S02]  /*9a00*/  LOP3.LUT R49, R7, 0x64006400, RZ, 0xfc, !PT ;  /* 0x6400640007317812 */ /* 0x000fe400078efcff */
[----:B------:R-:W-:Y:S02]  /*9a10*/  LOP3.LUT R20, R20, 0x3f003f, RZ, 0xc0, !PT ;  /* 0x003f003f14147812 */ /* 0x000fe400078ec0ff */
[----:B------:R-:W-:Y:S02]  /*9a20*/  LOP3.LUT R9, R9, 0x3f003f, RZ, 0xc0, !PT ;  /* 0x003f003f09097812 */ /* 0x000fe400078ec0ff */
[----:B------:R-:W-:Y:S02]  /*9a30*/  LOP3.LUT R7, R11, 0x3f003f, RZ, 0xc0, !PT ;  /* 0x003f003f0b077812 */ /* 0x000fe400078ec0ff */
[----:B------:R-:W-:-:S02]  /*9a40*/  LOP3.LUT R21, R21, 0x64006400, RZ, 0xfc, !PT ;  /* 0x6400640015157812 */ /* 0x000fc400078efcff */
[----:B------:R-:W-:Y:S02]  /*9a50*/  LOP3.LUT R45, R20, 0x64006400, RZ, 0xfc, !PT ;  /* 0x64006400142d7812 */ /* 0x000fe400078efcff */
[----:B------:R-:W-:Y:S02]  /*9a60*/  LOP3.LUT R9, R9, 0x64006400, RZ, 0xfc, !PT ;  /* 0x6400640009097812 */ /* 0x000fe400078efcff */
[----:B------:R-:W-:Y:S01]  /*9a70*/  LOP3.LUT R7, R7, 0x64006400, RZ, 0xfc, !PT ;  /* 0x6400640007077812 */ /* 0x000fe200078efcff */
[----:B------:R-:W-:Y:S01]  /*9a80*/  HADD2 R49, R49, -1056, -1056 ;  /* 0xe420e42031317430 */ /* 0x000fe20000000000 */
[----:B------:R-:W-:Y:S01]  /*9a90*/  ISETP.GE.AND P3, PT, R59, 0x2, PT ;  /* 0x000000023b00780c */ /* 0x000fe20003f66270 */
[----:B------:R-:W-:Y:S02]  /*9aa0*/  HADD2 R11, R21, -1056, -1056 ;  /* 0xe420e420150b7430 */ /* 0x000fe40000000000 */
[----:B------:R-:W-:Y:S02]  /*9ab0*/  HADD2 R45, R45, -1056, -1056 ;  /* 0xe420e4202d2d7430 */ /* 0x000fe40000000000 */
[----:B------:R-:W-:-:S02]  /*9ac0*/  HADD2 R9, R9, -1056, -1056 ;  /* 0xe420e42009097430 */ /* 0x000fc40000000000 */
[----:B------:R-:W-:Y:S01]  /*9ad0*/  HADD2 R7, R7, -1056, -1056 ;  /* 0xe420e42007077430 */ /* 0x000fe20000000000 */
[--C-:B---3--:R-:W-:Y:S02]  /*9ae0*/  SHF.R.U32.HI R33, RZ, 0x8, R12.reuse ;  /* 0x00000008ff217819 */ /* 0x108fe4000001160c */
[--C-:B------:R-:W-:Y:S02]  /*9af0*/  SHF.R.U32.HI R40, RZ, 0xa, R12.reuse ;  /* 0x0000000aff287819 */ /* 0x100fe4000001160c */
[----:B------:R-:W-:Y:S02]  /*9b00*/  LOP3.LUT R24, R12, 0x3f003f, RZ, 0xc0, !PT ;  /* 0x003f003f0c187812 */ /* 0x000fe400078ec0ff */
[----:B------:R-:W-:Y:S02]  /*9b10*/  SHF.R.U32.HI R32, RZ, 0x6, R12 ;  /* 0x00000006ff207819 */ /* 0x000fe4000001160c */
[--C-:B------:R-:W-:Y:S02]  /*9b20*/  SHF.R.U32.HI R37, RZ, 0x8, R14.reuse ;  /* 0x00000008ff257819 */ /* 0x100fe4000001160e */
[----:B------:R-:W-:-:S02]  /*9b30*/  SHF.R.U32.HI R42, RZ, 0xa, R14 ;  /* 0x0000000aff2a7819 */ /* 0x000fc4000001160e */
[----:B------:R-:W-:Y:S02]  /*9b40*/  LOP3.LUT R26, R14, 0x3f003f, RZ, 0xc0, !PT ;  /* 0x003f003f0e1a7812 */ /* 0x000fe400078ec0ff */
[----:B------:R-:W-:Y:S02]  /*9b50*/  SHF.R.U32.HI R36, RZ, 0x6, R14 ;  /* 0x00000006ff247819 */ /* 0x000fe4000001160e */
[----:B------:R-:W-:Y:S02]  /*9b60*/  LOP3.LUT R33, R30, 0x300030, R33, 0xf8, !PT ;  /* 0x003000301e217812 */ /* 0x000fe400078ef821 */
[----:B--2---:R-:W-:Y:S02]  /*9b70*/  SHF.R.U32.HI R12, RZ, 0xc, R16 ;  /* 0x0000000cff0c7819 */ /* 0x004fe40000011610 */
[----:B------:R-:W-:Y:S02]  /*9b80*/  SHF.R.U32.HI R35, RZ, 0x8, R13 ;  /* 0x00000008ff237819 */ /* 0x000fe4000001160d */
[----:B------:R-:W-:-:S02]  /*9b90*/  SHF.R.U32.HI R39, RZ, 0x8, R15 ;  /* 0x00000008ff277819 */ /* 0x000fc4000001160f */
[----:B------:R-:W-:Y:S02]  /*9ba0*/  LOP3.LUT R14, R23, 0xf000f, RZ, 0xc0, !PT ;  /* 0x000f000f170e7812 */ /* 0x000fe400078ec0ff */
[----:B------:R-:W-:Y:S02]  /*9bb0*/  LOP3.LUT R30, R29, 0xf000f, RZ, 0xc0, !PT ;  /* 0x000f000f1d1e7812 */ /* 0x000fe400078ec0ff */
[--C-:B------:R-:W-:Y:S02]  /*9bc0*/  SHF.R.U32.HI R41, RZ, 0xa, R13.reuse ;  /* 0x0000000aff297819 */ /* 0x100fe4000001160d */
[----:B------:R-:W-:Y:S02]  /*9bd0*/  LOP3.LUT R25, R13, 0x3f003f, RZ, 0xc0, !PT ;  /* 0x003f003f0d197812 */ /* 0x000fe400078ec0ff */
[----:B------:R-:W-:Y:S02]  /*9be0*/  SHF.R.U32.HI R34, RZ, 0x6, R13 ;  /* 0x00000006ff227819 */ /* 0x000fe4000001160d */
[----:B------:R-:W-:-:S02]  /*9bf0*/  LOP3.LUT R13, R12, 0xf000f, RZ, 0xc0, !PT ;  /* 0x000f000f0c0d7812 */ /* 0x000fc400078ec0ff */
[----:B------:R-:W-:Y:S02]  /*9c00*/  LOP3.LUT R37, R28, 0x300030, R37, 0xf8, !PT ;  /* 0x003000301c257812 */ /* 0x000fe400078ef825 */
[----:B------:R-:W-:Y:S02]  /*9c10*/  LOP3.LUT R35, R14, 0x300030, R35, 0xf8, !PT ;  /* 0x003000300e237812 */ /* 0x000fe400078ef823 */
[----:B------:R-:W-:Y:S02]  /*9c20*/  LOP3.LUT R39, R30, 0x300030, R39, 0xf8, !PT ;  /* 0x003000301e277812 */ /* 0x000fe400078ef827 */
[----:B------:R-:W-:Y:S02]  /*9c30*/  LOP3.LUT R44, R16, 0x3f003f, RZ, 0xc0, !PT ;  /* 0x003f003f102c7812 */ /* 0x000fe400078ec0ff */
[----:B------:R-:W-:Y:S02]  /*9c40*/  SHF.R.U32.HI R28, RZ, 0x6, R16 ;  /* 0x00000006ff1c7819 */ /* 0x000fe40000011610 */
[----:B------:R-:W-:-:S02]  /*9c50*/  SHF.R.U32.HI R12, RZ, 0xc, R17 ;  /* 0x0000000cff0c7819 */ /* 0x000fc40000011611 */
[--C-:B------:R-:W-:Y:S02]  /*9c60*/  SHF.R.U32.HI R16, RZ, 0xc, R18.reuse ;  /* 0x0000000cff107819 */ /* 0x100fe40000011612 */
[----:B------:R-:W-:Y:S02]  /*9c70*/  LOP3.LUT R14, R18, 0x3f003f, RZ, 0xc0, !PT ;  /* 0x003f003f120e7812 */ /* 0x000fe400078ec0ff */
[----:B------:R-:W-:Y:S02]  /*9c80*/  SHF.R.U32.HI R30, RZ, 0x6, R18 ;  /* 0x00000006ff1e7819 */ /* 0x000fe40000011612 */
[----:B------:R-:W-:Y:S02]  /*9c90*/  SHF.R.U32.HI R18, RZ, 0xc, R19 ;  /* 0x0000000cff127819 */ /* 0x000fe40000011613 */
[----:B------:R-:W-:Y:S02]  /*9ca0*/  LOP3.LUT R40, R13, 0x300030, R40, 0xf8, !PT ;  /* 0x003000300d287812 */ /* 0x000fe400078ef828 */
[----:B------:R-:W-:-:S02]  /*9cb0*/  LOP3.LUT R12, R12, 0xf000f, RZ, 0xc0, !PT ;  /* 0x000f000f0c0c7812 */ /* 0x000fc400078ec0ff */
[----:B------:R-:W-:Y:S02]  /*9cc0*/  LOP3.LUT R13, R17, 0x3f003f, RZ, 0xc0, !PT ;  /* 0x003f003f110d7812 */ /* 0x000fe400078ec0ff */
[----:B------:R-:W-:Y:S02]  /*9cd0*/  SHF.R.U32.HI R29, RZ, 0x6, R17 ;  /* 0x00000006ff1d7819 */ /* 0x000fe40000011611 */
[--C-:B------:R-:W-:Y:S02]  /*9ce0*/  SHF.R.U32.HI R43, RZ, 0xa, R15.reuse ;  /* 0x0000000aff2b7819 */ /* 0x100fe4000001160f */
[----:B------:R-:W-:Y:S02]  /*9cf0*/  SHF.R.U32.HI R38, RZ, 0x6, R15 ;  /* 0x00000006ff267819 */ /* 0x000fe4000001160f */
[----:B------:R-:W-:Y:S02]  /*9d00*/  LOP3.LUT R17, R16, 0xf000f, RZ, 0xc0, !PT ;  /* 0x000f000f10117812 */ /* 0x000fe400078ec0ff */
[----:B------:R-:W-:-:S02]  /*9d10*/  LOP3.LUT R18, R18, 0xf000f, RZ, 0xc0, !PT ;  /* 0x000f000f12127812 */ /* 0x000fc400078ec0ff */
[----:B------:R-:W-:Y:S02]  /*9d20*/  SHF.R.U32.HI R31, RZ, 0x6, R19 ;  /* 0x00000006ff1f7819 */ /* 0x000fe40000011613 */
[----:B------:R-:W-:Y:S02]  /*9d30*/  LOP3.LUT R41, R12, 0x300030, R41, 0xf8, !PT ;  /* 0x003000300c297812 */ /* 0x000fe400078ef829 */
[----:B------:R-:W-:Y:S02]  /*9d40*/  LOP3.LUT R27, R15, 0x3f003f, RZ, 0xc0, !PT ;  /* 0x003f003f0f1b7812 */ /* 0x000fe400078ec0ff */
[----:B------:R-:W-:Y:S02]  /*9d50*/  LOP3.LUT R12, R8, 0x64006400, RZ, 0xfc, !PT ;  /* 0x64006400080c7812 */ /* 0x000fe400078efcff */
[----:B------:R-:W-:Y:S02]  /*9d60*/  LOP3.LUT R15, R19, 0x3f003f, RZ, 0xc0, !PT ;  /* 0x003f003f130f7812 */ /* 0x000fe400078ec0ff */
[----:B------:R-:W-:-:S02]  /*9d70*/  LOP3.LUT R42, R17, 0x300030, R42, 0xf8, !PT ;  /* 0x00300030112a7812 */ /* 0x000fc400078ef82a */
        /* <DEDUP_REMOVED lines=62> */
[----:B------:R-:W-:Y:S01]  /*a160*/  HADD2 R43, R43, -1056, -1056 ;  /* 0xe420e4202b2b7430 */ /* 0x000fe20000000000 */
[----:B------:R-:W-:Y:S06]  /*a170*/  @!P2 BRA `(.L_x_157) ;  /* 0x0000000000a8a947 */ /* 0x000fec0003800000 */
[----:B------:R-:W0:Y:S02]  /*a180*/  LDS.128 R16, [UR4] ;  /* 0x00000004ff107984 */ /* 0x000e240008000c00 */
[-C--:B0-----:R-:W-:Y:S02]  /*a190*/  HFMA2.MMA R20, R49, R16.reuse, RZ ;  /* 0x0000001031147235 */ /* 0x081fe400000000ff */
[----:B------:R-:W-:-:S08]  /*a1a0*/  HFMA2.MMA R66, R12, R16, RZ ;  /* 0x000000100c427235 */ /* 0x000fd000000000ff */
[-C--:B------:R-:W-:Y:S02]  /*a1b0*/  HFMA2 R20, R45, R17.reuse, R20 ;  /* 0x000000112d147231 */ /* 0x080fe40000000014 */
[----:B------:R-:W-:-:S04]  /*a1c0*/  HFMA2 R66, R9, R17, R66 ;  /* 0x0000001109427231 */ /* 0x000fc80000000042 */
[-C--:B------:R-:W-:Y:S02]  /*a1d0*/  HFMA2.MMA R20, R44, R18.reuse, R20 ;  /* 0x000000122c147235 */ /* 0x080fe40000000014 */
[----:B------:R-:W-:-:S08]  /*a1e0*/  HFMA2.MMA R66, R13, R18, R66 ;  /* 0x000000120d427235 */ /* 0x000fd00000000042 */
[-C--:B------:R-:W-:Y:S02]  /*a1f0*/  HFMA2 R63, R28, R19.reuse, R20 ;  /* 0x000000131c3f7231 */ /* 0x080fe40000000014 */
[----:B------:R-:W0:Y:S01]  /*a200*/  LDS.128 R20, [UR4+0x10] ;  /* 0x00001004ff147984 */ /* 0x000e220008000c00 */
[----:B------:R-:W-:-:S03]  /*a210*/  HFMA2 R66, R29, R19, R66 ;  /* 0x000000131d427231 */ /* 0x000fc60000000042 */
[----:B0-----:R-:W-:-:S03]  /*a220*/  HFMA2.MMA R63, R24, R20, R63 ;  /* 0x00000014183f7235 */ /* 0x001fc6000000003f */
[----:B------:R-:W-:-:S07]  /*a230*/  HFMA2.MMA R66, R25, R20, R66 ;  /* 0x0000001419427235 */ /* 0x000fce0000000042 */
[----:B------:R-:W-:-:S03]  /*a240*/  HFMA2 R63, R32, R21, R63 ;  /* 0x00000015203f7231 */ /* 0x000fc6000000003f */
[----:B------:R-:W-:-:S03]  /*a250*/  HFMA2 R66, R34, R21, R66 ;  /* 0x0000001522427231 */ /* 0x000fc60000000042 */
[----:B------:R-:W-:-:S03]  /*a260*/  HFMA2.MMA R63, R33, R22, R63 ;  /* 0x00000016213f7235 */ /* 0x000fc6000000003f */
[----:B------:R-:W-:-:S07]  /*a270*/  HFMA2.MMA R66, R35, R22, R66 ;  /* 0x0000001623427235 */ /* 0x000fce0000000042 */
[----:B------:R-:W-:-:S03]  /*a280*/  HFMA2 R63, R40, R23, R63 ;  /* 0x00000017283f7231 */ /* 0x000fc6000000003f */
[----:B------:R-:W-:Y:S02]  /*a290*/  HFMA2 R66, R41, R23, R66 ;  /* 0x0000001729427231 */ /* 0x000fe40000000042 */
[----:B------:R-:W-:Y:S02]  /*a2a0*/  HADD2 R63, R63.H0_H0, R63.H1_H1 ;  /* 0x3000003f3f3f7230 */ /* 0x000fe40000000800 */
[----:B------:R-:W-:-:S05]  /*a2b0*/  HADD2 R66, R66.H0_H0, R66.H1_H1 ;  /* 0x3000004242427230 */ /* 0x000fca0000000800 */
[----:B------:R-:W-:-:S06]  /*a2c0*/  PRMT R63, R63, 0x5410, R66 ;  /* 0x000054103f3f7816 */ /* 0x000fcc0000000042 */
[----:B------:R-:W-:Y:S01]  /*a2d0*/  HFMA2.MMA R6, R63, R50, R6 ;  /* 0x000000323f067235 */ /* 0x000fe20000000006 */
[----:B------:R-:W-:Y:S01]  /*a2e0*/  HFMA2 R63, R11, R16, RZ.H0_H0 ;  /* 0x000000100b3f7231 */ /* 0x000fe200000400ff */
[----:B------:R-:W-:-:S03]  /*a2f0*/  HFMA2.MMA R16, R10, R16, RZ ;  /* 0x000000100a107235 */ /* 0x000fc600000000ff */
[----:B------:R-:W-:-:S04]  /*a300*/  HFMA2 R63, R8, R17, R63 ;  /* 0x00000011083f7231 */ /* 0x000fc8000000003f */
[----:B------:R-:W-:Y:S01]  /*a310*/  HFMA2 R63, R14, R18, R63 ;  /* 0x000000120e3f7231 */ /* 0x000fe2000000003f */
[----:B------:R-:W-:-:S03]  /*a320*/  HFMA2.MMA R16, R7, R17, R16 ;  /* 0x0000001107107235 */ /* 0x000fc60000000010 */
[----:B------:R-:W-:-:S04]  /*a330*/  HFMA2 R63, R30, R19, R63 ;  /* 0x000000131e3f7231 */ /* 0x000fc8000000003f */
[----:B------:R-:W-:Y:S01]  /*a340*/  HFMA2 R63, R26, R20, R63 ;  /* 0x000000141a3f7231 */ /* 0x000fe2000000003f */
[----:B------:R-:W-:-:S03]  /*a350*/  HFMA2.MMA R16, R15, R18, R16 ;  /* 0x000000120f107235 */ /* 0x000fc60000000010 */
[----:B------:R-:W-:-:S04]  /*a360*/  HFMA2 R63, R36, R21, R63 ;  /* 0x00000015243f7231 */ /* 0x000fc8000000003f */
[----:B------:R-:W-:Y:S01]  /*a370*/  HFMA2 R63, R37, R22, R63 ;  /* 0x00000016253f7231 */ /* 0x000fe2000000003f */
[----:B------:R-:W-:-:S03]  /*a380*/  HFMA2.MMA R16, R31, R19, R16 ;  /* 0x000000131f107235 */ /* 0x000fc60000000010 */
[----:B------:R-:W-:-:S04]  /*a390*/  HFMA2 R63, R42, R23, R63 ;  /* 0x000000172a3f7231 */ /* 0x000fc8000000003f */
[----:B------:R-:W-:Y:S01]  /*a3a0*/  HADD2 R63, R63.H0_H0, R63.H1_H1 ;  /* 0x3000003f3f3f7230 */ /* 0x000fe20000000800 */
[----:B------:R-:W-:-:S08]  /*a3b0*/  HFMA2.MMA R16, R27, R20, R16 ;  /* 0x000000141b107235 */ /* 0x000fd00000000010 */
[----:B------:R-:W-:-:S08]  /*a3c0*/  HFMA2.MMA R16, R38, R21, R16 ;  /* 0x0000001526107235 */ /* 0x000fd00000000010 */
[----:B------:R-:W-:-:S08]  /*a3d0*/  HFMA2.MMA R16, R39, R22, R16 ;  /* 0x0000001627107235 */ /* 0x000fd00000000010 */
[----:B------:R-:W-:-:S10]  /*a3e0*/  HFMA2.MMA R16, R43, R23, R16 ;  /* 0x000000172b107235 */ /* 0x000fd40000000010 */
[----:B------:R-:W-:-:S05]  /*a3f0*/  HADD2 R16, R16.H0_H0, R16.H1_H1 ;  /* 0x3000001010107230 */ /* 0x000fca0000000800 */
[----:B------:R-:W-:-:S05]  /*a400*/  PRMT R63, R63, 0x5410, R16 ;  /* 0x000054103f3f7816 */ /* 0x000fca0000000010 */
[----:B------:R-:W-:-:S07]  /*a410*/  HFMA2 R5, R63, R48, R5 ;  /* 0x000000303f057231 */ /* 0x000fce0000000005 */
.L_x_157:
[----:B------:R-:W-:Y:S05]  /*a420*/  @!P3 BRA `(.L_x_156) ;  /* 0x00000008001cb947 */ /* 0x000fea0003800000 */
[----:B------:R-:W-:Y:S02]  /*a430*/  PRMT R16, R54, 0x9910, RZ ;  /* 0x0000991036107816 */ /* 0x000fe400000000ff */
[----:B------:R-:W-:Y:S02]  /*a440*/  ISETP.GE.AND P3, PT, R59, 0x3, PT ;  /* 0x000000033b00780c */ /* 0x000fe40003f66270 */
[----:B------:R-:W-:-:S13]  /*a450*/  ISETP.NE.AND P2, PT, R16, RZ, PT ;  /* 0x000000ff1000720c */ /* 0x000fda0003f45270 */
[----:B------:R-:W-:Y:S05]  /*a460*/  @!P2 BRA `(.L_x_158) ;  /* 0x0000000000a8a947 */ /* 0x000fea0003800000 */
[----:B------:R-:W0:Y:S02]  /*a470*/  LDS.128 R16, [UR4+0x80] ;  /* 0x00008004ff107984 */ /* 0x000e240008000c00 */
        /* <DEDUP_REMOVED lines=41> */
.L_x_158:
[----:B------:R-:W-:Y:S05]  /*a710*/  @!P3 BRA `(.L_x_156) ;  /* 0x000000040060b947 */ /* 0x000fea0003800000 */
[----:B------:R-:W-:-:S04]  /*a720*/  PRMT R16, R55, 0x9910, RZ ;  /* 0x0000991037107816 */ /* 0x000fc800000000ff */
        /* <DEDUP_REMOVED lines=44> */
.L_x_159:
        /* <DEDUP_REMOVED lines=10> */
[----:B------:R-:W-:Y:S01]  /*aa90*/  HFMA2 R9, R13, R18, R9 ;  /* 0x000000120d097231 */ /* 0x000fe20000000009 */
[----:B------:R-:W-:-:S03]  /*aaa0*/  HFMA2.MMA R11, R8, R17, R11 ;  /* 0x00000011080b7235 */ /* 0x000fc6000000000b */
[----:B------:R-:W-:-:S03]  /*aab0*/  HFMA2 R9, R29, R19, R9 ;  /* 0x000000131d097231 */ /* 0x000fc60000000009 */
[-C--:B------:R-:W-:Y:S01]  /*aac0*/  HFMA2.MMA R49, R44, R18.reuse, R49 ;  /* 0x000000122c317235 */ /* 0x080fe20000000031 */
[----:B-1----:R-:W-:Y:S01]  /*aad0*/  HFMA2 R9, R25, R20, R9 ;  /* 0x0000001419097231 */ /* 0x002fe20000000009 */
[----:B------:R-:W-:Y:S01]  /*aae0*/  HFMA2.MMA R11, R14, R18, R11 ;  /* 0x000000120e0b7235 */ /* 0x000fe2000000000b */
[----:B------:R-:W-:Y:S02]  /*aaf0*/  HFMA2 R18, R15, R18, R10 ;  /* 0x000000120f127231 */ /* 0x000fe4000000000a */
[----:B------:R-:W-:Y:S02]  /*ab00*/  HFMA2 R9, R34, R21, R9 ;  /* 0x0000001522097231 */ /* 0x000fe40000000009 */
[----:B------:R-:W-:Y:S01]  /*ab10*/  HFMA2 R18, R31, R19, R18 ;  /* 0x000000131f127231 */ /* 0x000fe20000000012 */
[-C--:B------:R-:W-:Y:S01]  /*ab20*/  HFMA2.MMA R10, R28, R19.reuse, R49 ;  /* 0x000000131c0a7235 */ /* 0x080fe20000000031 */
[----:B------:R-:W-:Y:S01]  /*ab30*/  HFMA2 R9, R35, R22, R9 ;  /* 0x0000001623097231 */ /* 0x000fe20000000009 */
[----:B------:R-:W-:Y:S01]  /*ab40*/  HFMA2.MMA R11, R30, R19, R11 ;  /* 0x000000131e0b7235 */ /* 0x000fe2000000000b */
[----:B------:R-:W-:-:S02]  /*ab50*/  HFMA2 R18, R27, R20, R18 ;  /* 0x000000141b127231 */ /* 0x000fc40000000012 */
[----:B------:R-:W-:Y:S02]  /*ab60*/  HFMA2 R9, R41, R23, R9 ;  /* 0x0000001729097231 */ /* 0x000fe40000000009 */
[----:B------:R-:W-:Y:S01]  /*ab70*/  HFMA2 R18, R38, R21, R18 ;  /* 0x0000001526127231 */ /* 0x000fe20000000012 */
[-C--:B------:R-:W-:Y:S01]  /*ab80*/  HFMA2.MMA R10, R24, R20.reuse, R10 ;  /* 0x00000014180a7235 */ /* 0x080fe2000000000a */
[----:B------:R-:W-:Y:S01]  /*ab90*/  HADD2 R9, R9.H0_H0, R9.H1_H1 ;  /* 0x3000000909097230 */ /* 0x000fe20000000800 */
[----:B------:R-:W-:Y:S01]  /*aba0*/  HFMA2.MMA R7, R26, R20, R11 ;  /* 0x000000141a077235 */ /* 0x000fe2000000000b */
[----:B------:R-:W-:-:S04]  /*abb0*/  HFMA2 R18, R39, R22, R18 ;  /* 0x0000001627127231 */ /* 0x000fc80000000012 */
        /* <DEDUP_REMOVED lines=14> */
.L_x_156:
        /* <DEDUP_REMOVED lines=14> */
[--C-:B----4-:R-:W-:Y:S02]  /*ad80*/  SHF.R.U32.HI R35, RZ, 0x8, R12.reuse ;  /* 0x00000008ff237819 */ /* 0x110fe4000001160c */
[----:B------:R-:W-:-:S02]  /*ad90*/  SHF.R.U32.HI R42, RZ, 0xa, R12 ;  /* 0x0000000aff2a7819 */ /* 0x000fc4000001160c */
[----:B------:R-:W-:Y:S02]  /*ada0*/  LOP3.LUT R26, R12, 0x3f003f, RZ, 0xc0, !PT ;  /* 0x003f003f0c1a7812 */ /* 0x000fe400078ec0ff */
[----:B------:R-:W-:Y:S02]  /*adb0*/  SHF.R.U32.HI R34, RZ, 0x6, R12 ;  /* 0x00000006ff227819 */ /* 0x000fe4000001160c */
[----:B---3--:R-:W-:Y:S02]  /*adc0*/  SHF.R.U32.HI R12, RZ, 0xc, R16 ;  /* 0x0000000cff0c7819 */ /* 0x008fe40000011610 */
[--C-:B------:R-:W-:Y:S02]  /*add0*/  SHF.R.U32.HI R37, RZ, 0x8, R13.reuse ;  /* 0x00000008ff257819 */ /* 0x100fe4000001160d */
[----:B------:R-:W-:Y:S02]  /*ade0*/  SHF.R.U32.HI R43, RZ, 0xa, R13 ;  /* 0x0000000aff2b7819 */ /* 0x000fe4000001160d */
[----:B------:R-:W-:-:S02]  /*adf0*/  LOP3.LUT R27, R13, 0x3f003f, RZ, 0xc0, !PT ;  /* 0x003f003f0d1b7812 */ /* 0x000fc400078ec0ff */
[----:B------:R-:W-:Y:S02]  /*ae00*/  SHF.R.U32.HI R36, RZ, 0x6, R13 ;  /* 0x00000006ff247819 */ /* 0x000fe4000001160d */
[--C-:B------:R-:W-:Y:S02]  /*ae10*/  SHF.R.U32.HI R39, RZ, 0x8, R14.reuse ;  /* 0x00000008ff277819 */ /* 0x100fe4000001160e */
[--C-:B------:R-:W-:Y:S02]  /*ae20*/  SHF.R.U32.HI R44, RZ, 0xa, R14.reuse ;  /* 0x0000000aff2c7819 */ /* 0x100fe4000001160e */
[----:B------:R-:W-:Y:S02]  /*ae30*/  LOP3.LUT R28, R14, 0x3f003f, RZ, 0xc0, !PT ;  /* 0x003f003f0e1c7812 */ /* 0x000fe400078ec0ff */
[----:B------:R-:W-:Y:S02]  /*ae40*/  SHF.R.U32.HI R38, RZ, 0x6, R14 ;  /* 0x00000006ff267819 */ /* 0x000fe4000001160e */
[----:B------:R-:W-:-:S02]  /*ae50*/  LOP3.LUT R14, R23, 0xf000f, RZ, 0xc0, !PT ;  /* 0x000f000f170e7812 */ /* 0x000fc400078ec0ff */
[----:B------:R-:W-:Y:S02]  /*ae60*/  LOP3.LUT R13, R12, 0xf000f, RZ, 0xc0, !PT ;  /* 0x000f000f0c0d7812 */ /* 0x000fe400078ec0ff */
[----:B------:R-:W-:Y:S02]  /*ae70*/  LOP3.LUT R39, R14, 0x300030, R39, 0xf8, !PT ;  /* 0x003000300e277812 */ /* 0x000fe400078ef827 */
[----:B------:R-:W-:Y:S02]  /*ae80*/  LOP3.LUT R42, R13, 0x300030, R42, 0xf8, !PT ;  /* 0x003000300d2a7812 */ /* 0x000fe400078ef82a */
[----:B------:R-:W-:Y:S02]  /*ae90*/  SHF.R.U32.HI R12, RZ, 0xc, R17 ;  /* 0x0000000cff0c7819 */ /* 0x000fe40000011611 */
[----:B------:R-:W-:Y:S02]  /*aea0*/  LOP3.LUT R24, R24, 0xf000f, RZ, 0xc0, !PT ;  /* 0x000f000f18187812 */ /* 0x000fe400078ec0ff */
[----:B------:R-:W-:-:S02]  /*aeb0*/  LOP3.LUT R14, R16, 0x3f003f, RZ, 0xc0, !PT ;  /* 0x003f003f100e7812 */ /* 0x000fc400078ec0ff */
[----:B------:R-:W-:Y:S02]  /*aec0*/  SHF.R.U32.HI R30, RZ, 0x6, R16 ;  /* 0x00000006ff1e7819 */ /* 0x000fe40000011610 */
[----:B------:R-:W-:Y:S02]  /*aed0*/  SHF.R.U32.HI R13, RZ, 0xc, R18 ;  /* 0x0000000cff0d7819 */ /* 0x000fe40000011612 */
[----:B------:R-:W-:Y:S02]  /*aee0*/  SHF.R.U32.HI R25, RZ, 0xc, R11 ;  /* 0x0000000cff197819 */ /* 0x000fe4000001160b */
[----:B------:R-:W-:Y:S02]  /*aef0*/  SHF.R.U32.HI R16, RZ, 0xc, R19 ;  /* 0x0000000cff107819 */ /* 0x000fe40000011613 */
[----:B------:R-:W-:Y:S02]  /*af00*/  SHF.R.U32.HI R22, RZ, 0xc, R9 ;  /* 0x0000000cff167819 */ /* 0x000fe40000011609 */
[----:B------:R-:W-:-:S02]  /*af10*/  LOP3.LUT R49, R8, 0x3f003f, RZ, 0xc0, !PT ;  /* 0x003f003f08317812 */ /* 0x000fc400078ec0ff */
[----:B------:R-:W-:Y:S02]  /*af20*/  SHF.R.U32.HI R21, RZ, 0x6, R8 ;  /* 0x00000006ff157819 */ /* 0x000fe40000011608 */
[----:B------:R-:W-:Y:S02]  /*af30*/  LOP3.LUT R7, R9, 0x3f003f, RZ, 0xc0, !PT ;  /* 0x003f003f09077812 */ /* 0x000fe400078ec0ff */
[----:B------:R-:W-:Y:S02]  /*af40*/  LOP3.LUT R12, R12, 0xf000f, RZ, 0xc0, !PT ;  /* 0x000f000f0c0c7812 */ /* 0x000fe400078ec0ff */
[----:B------:R-:W-:Y:S02]  /*af50*/  SHF.R.U32.HI R9, RZ, 0x6, R9 ;  /* 0x00000006ff097819 */ /* 0x000fe40000011609 */
[----:B------:R-:W-:Y:S02]  /*af60*/  LOP3.LUT R8, R10, 0x3f003f, RZ, 0xc0, !PT ;  /* 0x003f003f0a087812 */ /* 0x000fe400078ec0ff */
[----:B------:R-:W-:-:S02]  /*af70*/  LOP3.LUT R35, R24, 0x300030, R35, 0xf8, !PT ;  /* 0x0030003018237812 */ /* 0x000fc400078ef823 */
[----:B------:R-:W-:Y:S02]  /*af80*/  LOP3.LUT R13, R13, 0xf000f, RZ, 0xc0, !PT ;  /* 0x000f000f0d0d7812 */ /* 0x000fe400078ec0ff */
[----:B------:R-:W-:Y:S02]  /*af90*/  SHF.R.U32.HI R10, RZ, 0x6, R10 ;  /* 0x00000006ff0a7819 */ /* 0x000fe4000001160a */
[----:B------:R-:W-:Y:S02]  /*afa0*/  LOP3.LUT R20, R11, 0x3f003f, RZ, 0xc0, !PT ;  /* 0x003f003f0b147812 */ /* 0x000fe400078ec0ff */
[--C-:B------:R-:W-:Y:S02]  /*afb0*/  SHF.R.U32.HI R41, RZ, 0x8, R15.reuse ;  /* 0x00000008ff297819 */ /* 0x100fe4000001160f */
[----:B------:R-:W-:Y:S02]  /*afc0*/  SHF.R.U32.HI R45, RZ, 0xa, R15 ;  /* 0x0000000aff2d7819 */ /* 0x000fe4000001160f */
[----:B------:R-:W-:-:S02]  /*afd0*/  LOP3.LUT R24, R25, 0xf000f, RZ, 0xc0, !PT ;  /* 0x000f000f19187812 */ /* 0x000fc400078ec0ff */
[----:B------:R-:W-:Y:S02]  /*afe0*/  LOP3.LUT R16, R16, 0xf000f, RZ, 0xc0, !PT ;  /* 0x000f000f10107812 */ /* 0x000fe400078ec0ff */
[----:B------:R-:W-:Y:S02]  /*aff0*/  SHF.R.U32.HI R11, RZ, 0x6, R11 ;  /* 0x00000006ff0b7819 */ /* 0x000fe4000001160b */
[----:B------:R-:W-:Y:S02]  /*b000*/  SHF.R.U32.HI R40, RZ, 0x6, R15 ;  /* 0x00000006ff287819 */ /* 0x000fe4000001160f */
[----:B------:R-:W-:Y:S02]  /*b010*/  LOP3.LUT R22, R22, 0xf000f, RZ, 0xc0, !PT ;  /* 0x000f000f16167812 */ /* 0x000fe400078ec0ff */
[----:B------:R-:W-:Y:S02]  /*b020*/  SHF.R.U32.HI R31, RZ, 0x6, R17 ;  /* 0x00000006ff1f7819 */ /* 0x000fe40000011611 */
[----:B------:R-:W-:-:S02]  /*b030*/  SHF.R.U32.HI R32, RZ, 0x6, R18 ;  /* 0x00000006ff207819 */ /* 0x000fc40000011612 */
[----:B------:R-:W-:Y:S02]  /*b040*/  SHF.R.U32.HI R33, RZ, 0x6, R19 ;  /* 0x00000006ff217819 */ /* 0x000fe40000011613 */
[----:B------:R-:W-:Y:S02]  /*b050*/  LOP3.LUT R43, R12, 0x300030, R43, 0xf8, !PT ;  /* 0x003000300c2b7812 */ /* 0x000fe400078ef82b */
[----:B------:R-:W-:Y:S02]  /*b060*/  LOP3.LUT R44, R13, 0x300030, R44, 0xf8, !PT ;  /* 0x003000300d2c7812 */ /* 0x000fe400078ef82c */
[----:B------:R-:W-:Y:S02]  /*b070*/  LOP3.LUT R12, R9, 0x3f003f, RZ, 0xc0, !PT ;  /* 0x003f003f090c7812 */ /* 0x000fe400078ec0ff */
[----:B------:R-:W-:Y:S02]  /*b080*/  LOP3.LUT R29, R15, 0x3f003f, RZ, 0xc0, !PT ;  /* 0x003f003f0f1d7812 */ /* 0x000fe400078ec0ff */
[----:B------:R-:W-:-:S02]  /*b090*/  LOP3.LUT R41, R24, 0x300030, R41, 0xf8, !PT ;  /* 0x0030003018297812 */ /* 0x000fc400078ef829 */
[----:B------:R-:W-:Y:S02]  /*b0a0*/  LOP3.LUT R45, R16, 0x300030, R45, 0xf8, !PT ;  /* 0x00300030102d7812 */ /* 0x000fe400078ef82d */
[----:B------:R-:W-:Y:S02]  /*b0b0*/  LOP3.LUT R13, R10, 0x3f003f, RZ, 0xc0, !PT ;  /* 0x003f003f0a0d7812 */ /* 0x000fe400078ec0ff */
[----:B------:R-:W-:Y:S02]  /*b0c0*/  LOP3.LUT R37, R22, 0x300030, R37, 0xf8, !PT ;  /* 0x0030003016257812 */ /* 0x000fe400078ef825 */
        /* <DEDUP_REMOVED lines=76> */
[----:B------:R-:W-:Y:S01]  /*b590*/  HADD2 R45, R45, -1056, -1056 ;  /* 0xe420e4202d2d7430 */ /* 0x000fe20000000000 */
[----:B------:R-:W-:Y:S06]  /*b5a0*/  @!P2 BRA `(.L_x_161) ;  /* 0x0000000000a8a947 */ /* 0x000fec0003800000 */
        /* <DEDUP_REMOVED lines=42> */
.L_x_161:
        /* <DEDUP_REMOVED lines=47> */
.L_x_162:
        /* <DEDUP_REMOVED lines=46> */
.L_x_163:
        /* <DEDUP_REMOVED lines=43> */
.L_x_160:
[----:B------:R-:W-:Y:S01]  /*c0d0*/  IADD3 R58, R58, 0x20, RZ ;  /* 0x000000203a3a7810 */ /* 0x000fe20007ffe0ff */
[----:B------:R-:W-:Y:S01]  /*c0e0*/  IMAD.WIDE.U32 R64, R60, 0x18, R64 ;  /* 0x000000183c407825 */ /* 0x000fe200078e0040 */
[----:B------:R-:W-:Y:S02]  /*c0f0*/  UIADD3 UR4, UR4, 0x40, URZ ;  /* 0x0000004004047890 */ /* 0x000fe4000fffe03f */
[----:B------:R-:W-:Y:S01]  /*c100*/  ISETP.GE.AND P2, PT, R58, UR5, PT ;  /* 0x000000053a007c0c */ /* 0x000fe2000bf46270 */
[----:B------:R-:W-:Y:S01]  /*c110*/  IMAD R63, R62, 0x18, RZ ;  /* 0x000000183e3f7824 */ /* 0x000fe200078e02ff */
[----:B------:R-:W-:-:S04]  /*c120*/  ISETP.LT.AND P3, PT, R58, R57, PT ;  /* 0x000000393a00720c */ /* 0x000fc80003f61270 */
[----:B------:R-:W-:-:S09]  /*c130*/  IADD3 R63, R65, R63, RZ ;  /* 0x0000003f413f7210 */ /* 0x000fd20007ffe0ff */
[----:B------:R-:W-:Y:S05]  /*c140*/  @!P2 BRA P3, `(.L_x_164) ;  /* 0xffffffd40098a947 */ /* 0x000fea000183ffff */
.L_x_155:
[----:B------:R-:W-:Y:S05]  /*c150*/  @!P1 EXIT ;  /* 0x000000000000994d */ /* 0x000fea0003800000 */
[----:B------:R-:W0:Y:S01]  /*c160*/  S2R R7, SR_CTAID.X ;  /* 0x0000000000077919 */ /* 0x000e220000002500 */
[----:B------:R-:W1:Y:S01]  /*c170*/  S2UR UR4, SR_CTAID.Y ;  /* 0x00000000000479c3 */ /* 0x000e620000002600 */
[----:B-----5:R-:W-:Y:S01]  /*c180*/  HMUL2 R11, R6, R53.H0_H0 ;  /* 0x20000035060b7232 */ /* 0x020fe20000000000 */
[----:B------:R-:W0:Y:S06]  /*c190*/  S2R R10, SR_TID.X ;  /* 0x00000000000a7919 */ /* 0x000e2c0000002100 */
[----:B------:R-:W2:Y:S01]  /*c1a0*/  LDC.64 R8, c[0x0][0x230] ;  /* 0x00008c00ff087b82 */ /* 0x000ea20000000a00 */
[----:B-1----:R-:W-:Y:S01]  /*c1b0*/  USHF.L.U32 UR4, UR4, 0x2, URZ ;  /* 0x0000000204047899 */ /* 0x002fe2000800063f */
[----:B0-----:R-:W-:-:S04]  /*c1c0*/  LEA R7, R7, R10, 0x6 ;  /* 0x0000000a07077211 */ /* 0x001fc800078e30ff */
[----:B------:R-:W-:-:S05]  /*c1d0*/  SHF.L.U32 R7, R7, 0x2, RZ ;  /* 0x0000000207077819 */ /* 0x000fca00000006ff */
[----:B------:R-:W-:-:S04]  /*c1e0*/  IMAD R7, R60, UR4, R7 ;  /* 0x000000043c077c24 */ /* 0x000fc8000f8e0207 */
[----:B--2---:R-:W-:-:S05]  /*c1f0*/  IMAD.WIDE R8, R7, 0x2, R8 ;  /* 0x0000000207087825 */ /* 0x004fca00078e0208 */
        /* <DEDUP_REMOVED lines=8> */
.L_x_168:
[----:B------:R-:W0:Y:S02]  /*c280*/  LDS R6, [R5] ;  /* 0x0000000005067984 */ /* 0x000e240000000800 */
[----:B0-----:R-:W-:-:S06]  /*c290*/  HADD2 R7, R6, R11 ;  /* 0x0000000b06077230 */ /* 0x001fcc0000000000 */
[----:B------:R-:W0:Y:S02]  /*c2a0*/  ATOMS.CAST.SPIN R7, [R5], R6, R7 ;  /* 0x000000060507738d */ /* 0x000e240001800007 */
[----:B0-----:R-:W-:-:S13]  /*c2b0*/  ISETP.EQ.U32.AND P0, PT, R7, 0x1, PT ;  /* 0x000000010700780c */ /* 0x001fda0003f02070 */
[----:B------:R-:W-:Y:S05]  /*c2c0*/  @!P0 BRA `(.L_x_168) ;  /* 0xfffffffc00ec8947 */ /* 0x000fea000383ffff */
[----:B------:R-:W-:Y:S05]  /*c2d0*/  BRA `(.L_x_166) ;  /* 0x00000000000c7947 */ /* 0x000fea0003800000 */
.L_x_167:
[----:B------:R-:W2:Y:S02]  /*c2e0*/  LD.E R5, desc[UR6][R8.64] ;  /* 0x0000000608057980 */ /* 0x000ea4000c101900 */
[----:B--2---:R-:W-:-:S05]  /*c2f0*/  IADD3 R5, R11, R5, RZ ;  /* 0x000000050b057210 */ /* 0x004fca0007ffe0ff */
[----:B------:R0:W-:Y:S02]  /*c300*/  ST.E desc[UR6][R8.64], R5 ;  /* 0x0000000508007985 */ /* 0x0001e4000c101906 */
.L_x_166:
[----:B------:R-:W-:Y:S05]  /*c310*/  BSYNC B0 ;  /* 0x0000000000007941 */ /* 0x000fea0003800000 */
.L_x_165:
[----:B------:R1:W-:Y:S01]  /*c320*/  ATOM.E.ADD.F16x2.RN.STRONG.GPU P0, RZ, desc[UR6][R8.64+0x4], R53 ;  /* 0x0000043508ff79a2 */ /* 0x0003e2000810e1c6 */
[----:B------:R-:W-:Y:S04]  /*c330*/  BSSY B0, `(.L_x_169) ;  /* 0x000000f000007945 */ /* 0x000fe80003800000 */
[----:B-1----:R-:W-:Y:S05]  /*c340*/  @P0 BRA `(.L_x_170) ;  /* 0x0000000000340947 */ /* 0x002fea0003800000 */
[----:B------:R-:W1:Y:S02]  /*c350*/  QSPC.E.S P0, RZ, [R8+0x4] ;  /* 0x0000040008ff73aa */ /* 0x000e640000000500 */
[----:B-1----:R-:W-:Y:S05]  /*c360*/  @!P0 BRA `(.L_x_171) ;  /* 0x0000000000208947 */ /* 0x002fea0003800000 */
[----:B------:R-:W-:-:S04]  /*c370*/  MOV R6, R8 ;  /* 0x0000000800067202 */ /* 0x000fc80000000f00 */
[----:B0-----:R-:W-:-:S07]  /*c380*/  MOV R5, R6 ;  /* 0x0000000600057202 */ /* 0x001fce0000000f00 */
.L_x_172:
[----:B------:R-:W0:Y:S02]  /*c390*/  LDS R6, [R5+0x4] ;  /* 0x0000040005067984 */ /* 0x000e240000000800 */
[----:B0-----:R-:W-:-:S10]  /*c3a0*/  HFMA2.MMA R7, R6, 1, 1, R53 ;  /* 0x3c003c0006077835 */ /* 0x001fd40000000035 */
[----:B------:R-:W0:Y:S02]  /*c3b0*/  ATOMS.CAST.SPIN R7, [R5+0x4], R6, R7 ;  /* 0x000004060507738d */ /* 0x000e240001800007 */
[----:B0-----:R-:W-:-:S13]  /*c3c0*/  ISETP.EQ.U32.AND P0, PT, R7, 0x1, PT ;  /* 0x000000010700780c */ /* 0x001fda0003f02070 */
[----:B------:R-:W-:Y:S05]  /*c3d0*/  @!P0 BRA `(.L_x_172) ;  /* 0xfffffffc00ec8947 */ /* 0x000fea000383ffff */
[----:B------:R-:W-:Y:S05]  /*c3e0*/  BRA `(.L_x_170) ;  /* 0x00000000000c7947 */ /* 0x000fea0003800000 */
.L_x_171:
[----:B0-----:R-:W2:Y:S02]  /*c3f0*/  LD.E R5, desc[UR6][R8.64+0x4] ;  /* 0x0000040608057980 */ /* 0x001ea4000c101900 */
[----:B--2---:R-:W-:-:S05]  /*c400*/  IADD3 R5, R53, R5, RZ ;  /* 0x0000000535057210 */ /* 0x004fca0007ffe0ff */
[----:B------:R1:W-:Y:S02]  /*c410*/  ST.E desc[UR6][R8.64+0x4], R5 ;  /* 0x0000040508007985 */ /* 0x0003e4000c101906 */
.L_x_170:
[----:B------:R-:W-:Y:S05]  /*c420*/  BSYNC B0 ;  /* 0x0000000000007941 */ /* 0x000fea0003800000 */
.L_x_169:
        /* <DEDUP_REMOVED lines=12> */
.L_x_176:
[----:B------:R-:W0:Y:S02]  /*c4f0*/  LDS R4, [R3] ;  /* 0x0000000003047984 */ /* 0x000e240000000800 */
[----:B0-----:R-:W-:-:S06]  /*c500*/  HADD2 R5, R4, R7 ;  /* 0x0000000704057230 */ /* 0x001fcc0000000000 */
[----:B------:R-:W0:Y:S02]  /*c510*/  ATOMS.CAST.SPIN R5, [R3], R4, R5 ;  /* 0x000000040305738d */ /* 0x000e240001800005 */
[----:B0-----:R-:W-:-:S13]  /*c520*/  ISETP.EQ.U32.AND P0, PT, R5, 0x1, PT ;  /* 0x000000010500780c */ /* 0x001fda0003f02070 */
[----:B------:R-:W-:Y:S05]  /*c530*/  @!P0 BRA `(.L_x_176) ;  /* 0xfffffffc00ec8947 */ /* 0x000fea000383ffff */
[----:B------:R-:W-:Y:S05]  /*c540*/  BRA `(.L_x_174) ;  /* 0x00000000000c7947 */ /* 0x000fea0003800000 */
.L_x_175:
[----:B------:R-:W2:Y:S02]  /*c550*/  LD.E R3, desc[UR6][R8.64] ;  /* 0x0000000608037980 */ /* 0x000ea4000c101900 */
[----:B--2---:R-:W-:-:S05]  /*c560*/  IADD3 R3, R7, R3, RZ ;  /* 0x0000000307037210 */ /* 0x004fca0007ffe0ff */
[----:B------:R0:W-:Y:S02]  /*c570*/  ST.E desc[UR6][R8.64], R3 ;  /* 0x0000000308007985 */ /* 0x0001e4000c101906 */
.L_x_174:
[----:B------:R-:W-:Y:S05]  /*c580*/  BSYNC B0 ;  /* 0x0000000000007941 */ /* 0x000fea0003800000 */
.L_x_173:
[----:B------:R1:W-:Y:S01]  /*c590*/  ATOM.E.ADD.F16x2.RN.STRONG.GPU P0, RZ, desc[UR6][R8.64+0x4], R11 ;  /* 0x0000040b08ff79a2 */ /* 0x0003e2000810e1c6 */
[----:B------:R-:W-:Y:S04]  /*c5a0*/  BSSY B0, `(.L_x_177) ;  /* 0x000000f000007945 */ /* 0x000fe80003800000 */
[----:B-1----:R-:W-:Y:S05]  /*c5b0*/  @P0 BRA `(.L_x_178) ;  /* 0x0000000000340947 */ /* 0x002fea0003800000 */
[----:B------:R-:W1:Y:S02]  /*c5c0*/  QSPC.E.S P0, RZ, [R8+0x4] ;  /* 0x0000040008ff73aa */ /* 0x000e640000000500 */
[----:B-1----:R-:W-:Y:S05]  /*c5d0*/  @!P0 BRA `(.L_x_179) ;  /* 0x0000000000208947 */ /* 0x002fea0003800000 */
[----:B------:R-:W-:-:S04]  /*c5e0*/  MOV R4, R8 ;  /* 0x0000000800047202 */ /* 0x000fc80000000f00 */
[----:B0-----:R-:W-:-:S07]  /*c5f0*/  MOV R3, R4 ;  /* 0x0000000400037202 */ /* 0x001fce0000000f00 */
.L_x_180:
[----:B------:R-:W0:Y:S02]  /*c600*/  LDS R4, [R3+0x4] ;  /* 0x0000040003047984 */ /* 0x000e240000000800 */
[----:B0-----:R-:W-:-:S10]  /*c610*/  HFMA2.MMA R5, R4, 1, 1, R11 ;  /* 0x3c003c0004057835 */ /* 0x001fd4000000000b */
[----:B------:R-:W0:Y:S02]  /*c620*/  ATOMS.CAST.SPIN R5, [R3+0x4], R4, R5 ;  /* 0x000004040305738d */ /* 0x000e240001800005 */
[----:B0-----:R-:W-:-:S13]  /*c630*/  ISETP.EQ.U32.AND P0, PT, R5, 0x1, PT ;  /* 0x000000010500780c */ /* 0x001fda0003f02070 */
[----:B------:R-:W-:Y:S05]  /*c640*/  @!P0 BRA `(.L_x_180) ;  /* 0xfffffffc00ec8947 */ /* 0x000fea000383ffff */
[----:B------:R-:W-:Y:S05]  /*c650*/  BRA `(.L_x_178) ;  /* 0x00000000000c7947 */ /* 0x000fea0003800000 */
.L_x_179:
[----:B0-----:R-:W2:Y:S02]  /*c660*/  LD.E R3, desc[UR6][R8.64+0x4] ;  /* 0x0000040608037980 */ /* 0x001ea4000c101900 */
[----:B--2---:R-:W-:-:S05]  /*c670*/  IADD3 R3, R11, R3, RZ ;  /* 0x000000030b037210 */ /* 0x004fca0007ffe0ff */
[----:B------:R1:W-:Y:S02]  /*c680*/  ST.E desc[UR6][R8.64+0x4], R3 ;  /* 0x0000040308007985 */ /* 0x0003e4000c101906 */
.L_x_178:
[----:B------:R-:W-:Y:S05]  /*c690*/  BSYNC B0 ;  /* 0x0000000000007941 */ /* 0x000fea0003800000 */
.L_x_177:
        /* <DEDUP_REMOVED lines=12> */
.L_x_184:
[----:B------:R-:W0:Y:S02]  /*c760*/  LDS R2, [R0] ;  /* 0x0000000000027984 */ /* 0x000e240000000800 */
[----:B0-----:R-:W-:-:S06]  /*c770*/  HADD2 R3, R2, R5 ;  /* 0x0000000502037230 */ /* 0x001fcc0000000000 */
[----:B------:R-:W0:Y:S02]  /*c780*/  ATOMS.CAST.SPIN R3, [R0], R2, R3 ;  /* 0x000000020003738d */ /* 0x000e240001800003 */
[----:B0-----:R-:W-:-:S13]  /*c790*/  ISETP.EQ.U32.AND P0, PT, R3, 0x1, PT ;  /* 0x000000010300780c */ /* 0x001fda0003f02070 */
[----:B------:R-:W-:Y:S05]  /*c7a0*/  @!P0 BRA `(.L_x_184) ;  /* 0xfffffffc00ec8947 */ /* 0x000fea000383ffff */
[----:B------:R-:W-:Y:S05]  /*c7b0*/  BRA `(.L_x_182) ;  /* 0x00000000000c7947 */ /* 0x000fea0003800000 */
.L_x_183:
[----:B------:R-:W2:Y:S02]  /*c7c0*/  LD.E R0, desc[UR6][R8.64] ;  /* 0x0000000608007980 */ /* 0x000ea4000c101900 */
[----:B--2---:R-:W-:-:S05]  /*c7d0*/  IADD3 R3, R5, R0, RZ ;  /* 0x0000000005037210 */ /* 0x004fca0007ffe0ff */
[----:B------:R0:W-:Y:S02]  /*c7e0*/  ST.E desc[UR6][R8.64], R3 ;  /* 0x0000000308007985 */ /* 0x0001e4000c101906 */
.L_x_182:
[----:B------:R-:W-:Y:S05]  /*c7f0*/  BSYNC B0 ;  /* 0x0000000000007941 */ /* 0x000fea0003800000 */
.L_x_181:
[----:B------:R1:W-:Y:S01]  /*c800*/  ATOM.E.ADD.F16x2.RN.STRONG.GPU P0, RZ, desc[UR6][R8.64+0x4], R55 ;  /* 0x0000043708ff79a2 */ /* 0x0003e2000810e1c6 */
[----:B------:R-:W-:Y:S04]  /*c810*/  BSSY B0, `(.L_x_185) ;  /* 0x000000f000007945 */ /* 0x000fe80003800000 */
[----:B-1----:R-:W-:Y:S05]  /*c820*/  @P0 BRA `(.L_x_186) ;  /* 0x0000000000340947 */ /* 0x002fea0003800000 */
[----:B------:R-:W1:Y:S02]  /*c830*/  QSPC.E.S P0, RZ, [R8+0x4] ;  /* 0x0000040008ff73aa */ /* 0x000e640000000500 */
[----:B-1----:R-:W-:Y:S05]  /*c840*/  @!P0 BRA `(.L_x_187) ;  /* 0x0000000000208947 */ /* 0x002fea0003800000 */
[----:B------:R-:W-:-:S04]  /*c850*/  MOV R2, R8 ;  /* 0x0000000800027202 */ /* 0x000fc80000000f00 */
[----:B------:R-:W-:-:S07]  /*c860*/  MOV R0, R2 ;  /* 0x0000000200007202 */ /* 0x000fce0000000f00 */
.L_x_188:
[----:B------:R-:W0:Y:S02]  /*c870*/  LDS R2, [R0+0x4] ;  /* 0x0000040000027984 */ /* 0x000e240000000800 */
[----:B0-----:R-:W-:-:S10]  /*c880*/  HFMA2.MMA R3, R2, 1, 1, R55 ;  /* 0x3c003c0002037835 */ /* 0x001fd40000000037 */
[----:B------:R-:W0:Y:S02]  /*c890*/  ATOMS.CAST.SPIN R3, [R0+0x4], R2, R3 ;  /* 0x000004020003738d */ /* 0x000e240001800003 */
[----:B0-----:R-:W-:-:S13]  /*c8a0*/  ISETP.EQ.U32.AND P0, PT, R3, 0x1, PT ;  /* 0x000000010300780c */ /* 0x001fda0003f02070 */
[----:B------:R-:W-:Y:S05]  /*c8b0*/  @!P0 BRA `(.L_x_188) ;  /* 0xfffffffc00ec8947 */ /* 0x000fea000383ffff */
[----:B------:R-:W-:Y:S05]  /*c8c0*/  BRA `(.L_x_186) ;  /* 0x00000000000c7947 */ /* 0x000fea0003800000 */
.L_x_187:
[----:B------:R-:W0:Y:S02]  /*c8d0*/  LD.E R0, desc[UR6][R8.64+0x4] ;  /* 0x0000040608007980 */ /* 0x000e24000c101900 */
[----:B0-----:R-:W-:-:S05]  /*c8e0*/  IADD3 R3, R55, R0, RZ ;  /* 0x0000000037037210 */ /* 0x001fca0007ffe0ff */
[----:B------:R1:W-:Y:S02]  /*c8f0*/  ST.E desc[UR6][R8.64+0x4], R3 ;  /* 0x0000040308007985 */ /* 0x0003e4000c101906 */
.L_x_186:
[----:B------:R-:W-:Y:S05]  /*c900*/  BSYNC B0 ;  /* 0x0000000000007941 */ /* 0x000fea0003800000 */
.L_x_185:
        /* <DEDUP_REMOVED lines=12> */
.L_x_192:
[----:B------:R-:W0:Y:S02]  /*c9d0*/  LDS R2, [R0] ;  /* 0x0000000000027984 */ /* 0x000e240000000800 */
[----:B0-----:R-:W-:-:S06]  /*c9e0*/  HADD2 R3, R2, R5 ;  /* 0x0000000502037230 */ /* 0x001fcc0000000000 */
[----:B------:R-:W0:Y:S02]  /*c9f0*/  ATOMS.CAST.SPIN R3, [R0], R2, R3 ;  /* 0x000000020003738d */ /* 0x000e240001800003 */
[----:B0-----:R-:W-:-:S13]  /*ca00*/  ISETP.EQ.U32.AND P0, PT, R3, 0x1, PT ;  /* 0x000000010300780c */ /* 0x001fda0003f02070 */
[----:B------:R-:W-:Y:S05]  /*ca10*/  @!P0 BRA `(.L_x_192) ;  /* 0xfffffffc00ec8947 */ /* 0x000fea000383ffff */
[----:B------:R-:W-:Y:S05]  /*ca20*/  BRA `(.L_x_190) ;  /* 0x00000000000c7947 */ /* 0x000fea0003800000 */
.L_x_191:
[----:B------:R-:W2:Y:S02]  /*ca30*/  LD.E R0, desc[UR6][R8.64] ;  /* 0x0000000608007980 */ /* 0x000ea4000c101900 */
[----:B--2---:R-:W-:-:S05]  /*ca40*/  IADD3 R3, R5, R0, RZ ;  /* 0x0000000005037210 */ /* 0x004fca0007ffe0ff */
[----:B------:R0:W-:Y:S02]  /*ca50*/  ST.E desc[UR6][R8.64], R3 ;  /* 0x0000000308007985 */ /* 0x0001e4000c101906 */
.L_x_190:
[----:B------:R-:W-:Y:S05]  /*ca60*/  BSYNC B0 ;  /* 0x0000000000007941 */ /* 0x000fea0003800000 */
.L_x_189:
[----:B------:R1:W-:Y:S02]  /*ca70*/  ATOM.E.ADD.F16x2.RN.STRONG.GPU P0, RZ, desc[UR6][R8.64+0x4], R47 ;  /* 0x0000042f08ff79a2 */ /* 0x0003e4000810e1c6 */
[----:B-1----:R-:W-:Y:S05]  /*ca80*/  @P0 EXIT ;  /* 0x000000000000094d */ /* 0x002fea0003800000 */
[----:B------:R-:W1:Y:S02]  /*ca90*/  QSPC.E.S P0, RZ, [R8+0x4] ;  /* 0x0000040008ff73aa */ /* 0x000e640000000500 */
[----:B-1----:R-:W-:Y:S05]  /*caa0*/  @!P0 BRA `(.L_x_193) ;  /* 0x0000000000208947 */ /* 0x002fea0003800000 */
[----:B------:R-:W-:-:S04]  /*cab0*/  MOV R2, R8 ;  /* 0x0000000800027202 */ /* 0x000fc80000000f00 */
[----:B------:R-:W-:-:S07]  /*cac0*/  MOV R0, R2 ;  /* 0x0000000200007202 */ /* 0x000fce0000000f00 */
.L_x_194:
[----:B------:R-:W0:Y:S02]  /*cad0*/  LDS R2, [R0+0x4] ;  /* 0x0000040000027984 */ /* 0x000e240000000800 */
[----:B0-----:R-:W-:-:S10]  /*cae0*/  HFMA2.MMA R3, R2, 1, 1, R47 ;  /* 0x3c003c0002037835 */ /* 0x001fd4000000002f */
[----:B------:R-:W0:Y:S02]  /*caf0*/  ATOMS.CAST.SPIN R3, [R0+0x4], R2, R3 ;  /* 0x000004020003738d */ /* 0x000e240001800003 */
[----:B0-----:R-:W-:-:S13]  /*cb00*/  ISETP.EQ.U32.AND P0, PT, R3, 0x1, PT ;  /* 0x000000010300780c */ /* 0x001fda0003f02070 */
[----:B------:R-:W-:Y:S05]  /*cb10*/  @!P0 BRA `(.L_x_194) ;  /* 0xfffffffc00ec8947 */ /* 0x000fea000383ffff */
[----:B------:R-:W-:Y:S05]  /*cb20*/  EXIT ;  /* 0x000000000000794d */ /* 0x000fea0003800000 */
.L_x_193:
[----:B------:R-:W0:Y:S02]  /*cb30*/  LD.E R0, desc[UR6][R8.64+0x4] ;  /* 0x0000040608007980 */ /* 0x000e24000c101900 */
[----:B0-----:R-:W-:-:S05]  /*cb40*/  IADD3 R3, R47, R0, RZ ;  /* 0x000000002f037210 */ /* 0x001fca0007ffe0ff */
[----:B------:R-:W-:Y:S01]  /*cb50*/  ST.E desc[UR6][R8.64+0x4], R3 ;  /* 0x0000040308007985 */ /* 0x000fe2000c101906 */
[----:B------:R-:W-:Y:S05]  /*cb60*/  EXIT ;  /* 0x000000000000794d */ /* 0x000fea0003800000 */
.L_x_195:
        /* <DEDUP_REMOVED lines=9> */
.L_x_5185:


//--------------------- .text._Z23gemm_half_q_half_kernelILi4ELi40ELb1ELb1ELi64EEvPK6__halfPKjS4_S2_PS0_iiiiPKtS7_iiiiiibS2_i --------------------------
	.section	.text._Z23gemm_half_q_half_kernelILi4ELi40ELb1ELb1ELi64EEvPK6__halfPKjS4_S2_PS0_iiiiPKtS7_iiiiiibS2_i,"ax",@progbits
	.align	128
        .global         _Z23gemm_half_q_half_kernelILi4ELi40ELb1ELb1ELi64EEvPK6__halfPKjS4_S2_PS0_iiiiPKtS7_iiiiiibS2_i
        .type           _Z23gemm_half_q_half_kernelILi4ELi40ELb1ELb1ELi64EEvPK6__halfPKjS4_S2_PS0_iiiiPKtS7_iiiiiibS2_i,@function
        .size           _Z23gemm_half_q_half_kernelILi4ELi40ELb1ELb1ELi64EEvPK6__halfPKjS4_S2_PS0_iiiiPKtS7_iiiiiibS2_i,(.L_x_5186 - _Z23gemm_half_q_half_kernelILi4ELi40ELb1ELb1ELi64EEvPK6__halfPKjS4_S2_PS0_iiiiPKtS7_iiiiiibS2_i)
        .other          _Z23gemm_half_q_half_kernelILi4ELi40ELb1ELb1ELi64EEvPK6__halfPKjS4_S2_PS0_iiiiPKtS7_iiiiiibS2_i,@"STO_CUDA_ENTRY STV_DEFAULT"
_Z23gemm_half_q_half_kernelILi4ELi40ELb1ELb1ELi64EEvPK6__halfPKjS4_S2_PS0_iiiiPKtS7_iiiiiibS2_i:
.text._Z23gemm_half_q_half_kernelILi4ELi40ELb1ELb1ELi64EEvPK6__halfPKjS4_S2_PS0_iiiiPKtS7_iiiiiibS2_i:
        /* <DEDUP_REMOVED lines=41> */
[----:B------:R-:W-:-:S05]  /*0290*/  IADD3.X R11, R9, R4, RZ, P2, !PT ;  /* 0x00000004090b7210 */ /* 0x000fca00017fe4ff */
[----:B------:R-:W2:Y:S02]  /*02a0*/  LDG.E.U16 R55, desc[UR6][R10.64] ;  /* 0x000000060a377981 */ /* 0x000ea4000c1e1500 */
[----:B------:R-:W-:-:S04]  /*02b0*/  @P0 LEA R8, P2, R6, R8, 0x2 ;  /* 0x0000000806080211 */ /* 0x000fc800078410ff */
[----:B------:R-:W-:-:S05]  /*02c0*/  @P0 LEA.HI.X R9, R6, R9, R13, 0x2, P2 ;  /* 0x0000000906090211 */ /* 0x000fca00010f140d */
[----:B------:R-:W3:Y:S01]  /*02d0*/  @P0 LDG.E.U16 R56, desc[UR6][R8.64] ;  /* 0x0000000608380981 */ /* 0x000ee2000c1e1500 */
[----:B--2---:R-:W-:-:S04]  /*02e0*/  LOP3.LUT R2, R55, R2, RZ, 0xfc, !PT ;  /* 0x0000000237027212 */ /* 0x004fc800078efcff */
[----:B---3--:R-:W-:-:S04]  /*02f0*/  @P0 LOP3.LUT R4, R56, R2, RZ, 0xfc, !PT ;  /* 0x0000000238040212 */ /* 0x008fc800078efcff */
[----:B------:R-:W-:-:S07]  /*0300*/  @P0 PRMT R2, R4, 0x7610, R2 ;  /* 0x0000761004020816 */ /* 0x000fce0000000002 */
.L_x_196:
        /* <DEDUP_REMOVED lines=25> */
.L_x_201:
[----:B------:R-:W-:-:S04]  /*04a0*/  LEA R4, R0, R17, 0x2 ;  /* 0x0000001100047211 */ /* 0x000fc800078e10ff */
[C---:B0-----:R-:W-:Y:S01]  /*04b0*/  IADD3 R8, R4.reuse, 0x1, RZ ;  /* 0x0000000104087810 */ /* 0x041fe20007ffe0ff */
[CC--:B------:R-:W-:Y:S01]  /*04c0*/  IMAD R6, R4.reuse, R5.reuse, RZ ;  /* 0x0000000504067224 */ /* 0x0c0fe200078e02ff */
[C---:B------:R-:W-:Y:S02]  /*04d0*/  IADD3 R10, R4.reuse, 0x2, RZ ;  /* 0x00000002040a7810 */ /* 0x040fe40007ffe0ff */
[----:B------:R-:W-:Y:S01]  /*04e0*/  IADD3 R12, R4, 0x3, RZ ;  /* 0x00000003040c7810 */ /* 0x000fe20007ffe0ff */
[-C--:B------:R-:W-:Y:S01]  /*04f0*/  IMAD R4, R8, R5.reuse, RZ ;  /* 0x0000000508047224 */ /* 0x080fe200078e02ff */
[----:B-----5:R-:W-:Y:S01]  /*0500*/  IADD3 R9, P2, R21, R6, RZ ;  /* 0x0000000615097210 */ /* 0x020fe20007f5e0ff */
[-C--:B------:R-:W-:Y:S02]  /*0510*/  IMAD R10, R10, R5.reuse, RZ ;  /* 0x000000050a0a7224 */ /* 0x080fe400078e02ff */
[----:B------:R-:W-:Y:S01]  /*0520*/  IMAD R12, R12, R5, RZ ;  /* 0x000000050c0c7224 */ /* 0x000fe200078e02ff */
[----:B------:R-:W-:-:S02]  /*0530*/  LEA.HI.X.SX32 R14, R6, RZ, 0x1, P2 ;  /* 0x000000ff060e7211 */ /* 0x000fc400010f0eff */
[----:B------:R-:W-:Y:S02]  /*0540*/  IADD3 R11, P3, R21, R4, RZ ;  /* 0x00000004150b7210 */ /* 0x000fe40007f7e0ff */
[----:B------:R-:W-:Y:S02]  /*0550*/  LEA R8, P2, R9, UR4, 0x1 ;  /* 0x0000000409087c11 */ /* 0x000fe4000f8408ff */
[C---:B------:R-:W-:Y:S02]  /*0560*/  IADD3 R13, P4, R21.reuse, R10, RZ ;  /* 0x0000000a150d7210 */ /* 0x040fe40007f9e0ff */
[----:B------:R-:W-:Y:S02]  /*0570*/  IADD3 R6, P5, R21, R12, RZ ;  /* 0x0000000c15067210 */ /* 0x000fe40007fbe0ff */
[----:B------:R-:W-:Y:S02]  /*0580*/  LEA.HI.X.SX32 R18, R4, RZ, 0x1, P3 ;  /* 0x000000ff04127211 */ /* 0x000fe400018f0eff */
[----:B------:R-:W-:-:S02]  /*0590*/  LEA.HI.X R9, R9, UR5, R14, 0x1, P2 ;  /* 0x0000000509097c11 */ /* 0x000fc400090f0c0e */
[----:B------:R-:W-:Y:S02]  /*05a0*/  LEA.HI.X.SX32 R4, R10, RZ, 0x1, P4 ;  /* 0x000000ff0a047211 */ /* 0x000fe400020f0eff */
[----:B------:R-:W-:Y:S01]  /*05b0*/  LEA.HI.X.SX32 R15, R12, RZ, 0x1, P5 ;  /* 0x000000ff0c0f7211 */ /* 0x000fe200028f0eff */
[----:B------:R-:W2:Y:S01]  /*05c0*/  LDG.E.U16.CONSTANT R8, desc[UR6][R8.64] ;  /* 0x0000000608087981 */ /* 0x000ea2000c1e9500 */
        /* <DEDUP_REMOVED lines=18> */
.L_x_200:
        /* <DEDUP_REMOVED lines=12> */
[----:B0-----:R-:W-:Y:S02]  /*07b0*/  LEA R8, P0, R9, UR4, 0x1 ;  /* 0x0000000409087c11 */ /* 0x001fe4000f8008ff */
        /* <DEDUP_REMOVED lines=11> */
.L_x_202:
[----:B------:R-:W-:-:S13]  /*0870*/  ISETP.LT.OR P0, PT, R17, R59, P0 ;  /* 0x0000003b1100720c */ /* 0x000fda0000701670 */
[----:B------:R-:W-:Y:S05]  /*0880*/  @!P0 BRA `(.L_x_198) ;  /* 0x0000000400808947 */ /* 0x000fea0003800000 */
[----:B------:R-:W-:Y:S01]  /*0890*/  LEA R4, R0, R17, 0x2 ;  /* 0x0000001100047211 */ /* 0x000fe200078e10ff */
        /* <DEDUP_REMOVED lines=11> */
.L_x_199:
[----:B------:R-:W0:Y:S01]  /*0950*/  S2R R9, SR_CgaCtaId ;  /* 0x0000000000097919 */ /* 0x000e220000008800 */
[----:B------:R-:W-:Y:S01]  /*0960*/  ISETP.GT.AND P2, PT, R59, 0x3, PT ;  /* 0x000000033b00780c */ /* 0x000fe20003f44270 */
[----:B------:R-:W-:Y:S01]  /*0970*/  HFMA2.MMA R17, -RZ, RZ, 0, 0 ;  /* 0x00000000ff117435 */ /* 0x000fe200000001ff */
[----:B------:R-:W-:Y:S02]  /*0980*/  MOV R2, 0x400 ;  /* 0x0000040000027802 */ /* 0x000fe40000000f00 */
[----:B------:R-:W-:Y:S02]  /*0990*/  PLOP3.LUT P0, PT, PT, PT, PT, 0x80, 0x0 ;  /* 0x000000000000781c */ /* 0x000fe40003f0f070 */
[----:B0-----:R-:W-:-:S07]  /*09a0*/  LEA R16, R9, R2, 0x18 ;  /* 0x0000000209107211 */ /* 0x001fce00078ec0ff */
[----:B------:R-:W-:Y:S05]  /*09b0*/  @!P2 BRA `(.L_x_203) ;  /* 0x0000000000a0a947 */ /* 0x000fea0003800000 */
[----:B------:R-:W-:Y:S01]  /*09c0*/  PLOP3.LUT P0, PT, PT, PT, PT, 0x8, 0x0 ;  /* 0x000000000000781c */ /* 0x000fe20003f0e170 */
[----:B------:R-:W-:Y:S01]  /*09d0*/  ULDC.64 UR4, c[0x0][0x210] ;  /* 0x0000840000047ab9 */ /* 0x000fe20000000a00 */
[----:B------:R-:W-:-:S11]  /*09e0*/  IADD3 R18, R59, -0x3, RZ ;  /* 0xfffffffd3b127810 */ /* 0x000fd60007ffe0ff */
.L_x_204:
[----:B------:R-:W-:-:S04]  /*09f0*/  LEA R2, R0, R17, 0x2 ;  /* 0x0000001100027211 */ /* 0x000fc800078e10ff */
[C---:B------:R-:W-:Y:S01]  /*0a00*/  IADD3 R6, R2.reuse, 0x1, RZ ;  /* 0x0000000102067810 */ /* 0x040fe20007ffe0ff */
[CC--:B------:R-:W-:Y:S01]  /*0a10*/  IMAD R4, R2.reuse, R5.reuse, RZ ;  /* 0x0000000502047224 */ /* 0x0c0fe200078e02ff */
[C---:B0-----:R-:W-:Y:S02]  /*0a20*/  IADD3 R8, R2.reuse, 0x2, RZ ;  /* 0x0000000202087810 */ /* 0x041fe40007ffe0ff */
        /* <DEDUP_REMOVED lines=33> */
.L_x_203:
        /* <DEDUP_REMOVED lines=24> */
.L_x_205:
[----:B------:R-:W-:-:S13]  /*0dc0*/  ISETP.LT.OR P0, PT, R17, R59, P0 ;  /* 0x0000003b1100720c */ /* 0x000fda0000701670 */
[----:B------:R-:W-:Y:S05]  /*0dd0*/  @!P0 BRA `(.L_x_198) ;  /* 0x00000000002c8947 */ /* 0x000fea0003800000 */
[----:B------:R-:W-:Y:S01]  /*0de0*/  LEA R2, R0, R17, 0x2 ;  /* 0x0000001100027211 */ /* 0x000fe200078e10ff */
        /* <DEDUP_REMOVED lines=10> */
.L_x_198:
[----:B------:R-:W-:Y:S05]  /*0e90*/  BSYNC B0 ;  /* 0x0000000000007941 */ /* 0x000fea0003800000 */
.L_x_197:
[----:B------:R-:W-:Y:S02]  /*0ea0*/  ULDC UR4, c[0x0][0x23c] ;  /* 0x00008f0000047ab9 */ /* 0x000fe40000000800 */
[----:B------:R-:W-:-:S04]  /*0eb0*/  MOV R60, UR4 ;  /* 0x00000004003c7c02 */ /* 0x000fc80008000f00 */
[----:B------:R-:W-:-:S13]  /*0ec0*/  ISETP.GE.AND P0, PT, R7, R60, PT ;  /* 0x0000003c0700720c */ /* 0x000fda0003f06270 */
[----:B------:R-:W-:Y:S05]  /*0ed0*/  @P0 EXIT ;  /* 0x000000000000094d */ /* 0x000fea0003800000 */
[----:B------:R-:W4:Y:S02]  /*0ee0*/  LDC.U8 R2, c[0x0][0x270] ;  /* 0x00009c00ff027b82 */ /* 0x000f240000000000 */
[----:B----4-:R-:W-:-:S04]  /*0ef0*/  PRMT R2, R2, 0x8880, RZ ;  /* 0x0000888002027816 */ /* 0x010fc800000000ff */
        /* <DEDUP_REMOVED lines=11> */
.L_x_208:
[----:B----4-:R-:W-:Y:S02]  /*0fb0*/  LEA R2, R0, R15, 0x2 ;  /* 0x0000000f00027211 */ /* 0x010fe400078e10ff */
[----:B------:R-:W-:Y:S02]  /*0fc0*/  IADD3 R15, R15, 0x4, RZ ;  /* 0x000000040f0f7810 */ /* 0x000fe40007ffe0ff */
[C---:B--23--:R-:W-:Y:S01]  /*0fd0*/  IADD3 R4, R2.reuse, 0x1, RZ ;  /* 0x0000000102047810 */ /* 0x04cfe20007ffe0ff */
        /* <DEDUP_REMOVED lines=16> */
.L_x_207:
[----:B----4-:R-:W-:-:S04]  /*10e0*/  IADD3 R2, R59, -R15, RZ ;  /* 0x8000000f3b027210 */ /* 0x010fc80007ffe0ff */
[----:B------:R-:W-:-:S13]  /*10f0*/  ISETP.GT.AND P2, PT, R2, 0x1, PT ;  /* 0x000000010200780c */ /* 0x000fda0003f44270 */
[----:B------:R-:W-:Y:S05]  /*1100*/  @!P2 BRA `(.L_x_209) ;  /* 0x00000000002ca947 */ /* 0x000fea0003800000 */
[----:B--23--:R-:W2:Y:S01]  /*1110*/  LDC.64 R4, c[0x0][0x230] ;  /* 0x00008c00ff047b82 */ /* 0x00cea20000000a00 */
        /* <DEDUP_REMOVED lines=10> */
.L_x_209:
[----:B------:R-:W-:-:S13]  /*11c0*/  ISETP.LT.OR P0, PT, R15, R59, P0 ;  /* 0x0000003b0f00720c */ /* 0x000fda0000701670 */
[----:B--234-:R-:W2:Y:S01]  /*11d0*/  @P0 LDC.64 R2, c[0x0][0x230] ;  /* 0x00008c00ff020b82 */ /* 0x01cea20000000a00 */
[----:B------:R-:W-:-:S05]  /*11e0*/  @P0 LEA R0, R0, R15, 0x2 ;  /* 0x0000000f00000211 */ /* 0x000fca00078e10ff */
[----:B------:R-:W-:-:S04]  /*11f0*/  @P0 IMAD R5, R0, R60, R7 ;  /* 0x0000003c00050224 */ /* 0x000fc800078e0207 */
[----:B--2---:R-:W-:-:S05]  /*1200*/  @P0 IMAD.WIDE R2, R5, 0x2, R2 ;  /* 0x0000000205020825 */ /* 0x004fca00078e0202 */
[----:B------:R4:W-:Y:S02]  /*1210*/  @P0 STG.E.64 desc[UR6][R2.64], RZ ;  /* 0x000000ff02000986 */ /* 0x0009e4000c101b06 */
.L_x_206:
[----:B--234-:R-:W2:Y:S01]  /*1220*/  LDC.64 R2, c[0x0][0x248] ;  /* 0x00009200ff027b82 */ /* 0x01cea20000000a00 */
[----:B------:R-:W-:-:S05]  /*1230*/  SHF.L.U32 R5, R61, 0x7, RZ ;  /* 0x000000073d057819 */ /* 0x000fca00000006ff */
[----:B--2---:R-:W-:-:S05]  /*1240*/  IMAD.WIDE R4, R5, 0x2, R2 ;  /* 0x0000000205047825 */ /* 0x004fca00078e0202 */
[----:B-1----:R1:W5:Y:S01]  /*1250*/  LDG.E.U16.CONSTANT R13, desc[UR6][R4.64+0x2] ;  /* 0x00000206040d7981 */ /* 0x002362000c1e9500 */
[----:B------:R-:W-:Y:S01]  /*1260*/  BAR.SYNC.DEFER_BLOCKING 0x0 ;  /* 0x0000000000007b1d */ /* 0x000fe20000010000 */
[----:B------:R-:W-:-:S13]  /*1270*/  ISETP.GE.AND P0, PT, R58, R57, PT ;  /* 0x000000393a00720c */ /* 0x000fda0003f06270 */
[----:B-1----:R-:W-:Y:S05]  /*1280*/  @P0 BRA `(.L_x_210) ;  /* 0x0000000000d00947 */ /* 0x002fea0003800000 */
[----:B------:R1:W5:Y:S01]  /*1290*/  LDG.E.U16.CONSTANT R0, desc[UR6][R4.64] ;  /* 0x0000000604007981 */ /* 0x000362000c1e9500 */
[----:B0-----:R-:W-:Y:S01]  /*12a0*/  SHF.R.S32.HI R8, RZ, 0x1f, R7 ;  /* 0x0000001fff087819 */ /* 0x001fe20000011407 */
[----:B------:R-:W-:Y:S01]  /*12b0*/  HFMA2.MMA R14, -RZ, RZ, 0, 0 ;  /* 0x00000000ff0e7435 */ /* 0x000fe200000001ff */
[----:B------:R-:W-:Y:S02]  /*12c0*/  SHF.L.U32 R6, R7, 0x2, RZ ;  /* 0x0000000207067819 */ /* 0x000fe400000006ff */
[----:B------:R-:W-:Y:S02]  /*12d0*/  LEA.HI R8, R8, R7, RZ, 0x3 ;  /* 0x0000000708087211 */ /* 0x000fe400078f18ff */
[----:B------:R-:W-:Y:S02]  /*12e0*/  MOV R16, R58 ;  /* 0x0000003a00107202 */ /* 0x000fe40000000f00 */
[----:B------:R-:W-:Y:S02]  /*12f0*/  LOP3.LUT R6, R6, 0x10, RZ, 0xc0, !PT ;  /* 0x0000001006067812 */ /* 0x000fe400078ec0ff */
[----:B-1----:R-:W-:-:S07]  /*1300*/  SHF.R.S32.HI R12, RZ, 0x3, R8 ;  /* 0x00000003ff0c7819 */ /* 0x002fce0000011408 */
.L_x_211:
[----:B-1----:R-:W0:Y:S01]  /*1310*/  LDC.64 R4, c[0x0][0x220] ;  /* 0x00008800ff047b82 */ /* 0x002e220000000a00 */
        /* <DEDUP_REMOVED lines=43> */
.L_x_210:
[----:B01----:R0:W5:Y:S01]  /*15d0*/  LDL.64 R8, [R1] ;  /* 0x0000000001087983 */ /* 0x0031620000100a00 */
[----:B------:R-:W1:Y:S01]  /*15e0*/  LDC R3, c[0x0][0x25c] ;  /* 0x00009700ff037b82 */ /* 0x000e620000000800 */
[----:B------:R-:W-:Y:S01]  /*15f0*/  ULDC UR4, c[0x0][0x258] ;  /* 0x0000960000047ab9 */ /* 0x000fe20000000800 */
[----:B------:R-:W-:Y:S01]  /*1600*/  ULDC UR5, c[0x0][0x260] ;  /* 0x0000980000057ab9 */ /* 0x000fe20000000800 */
[C---:B------:R-:W-:Y:S01]  /*1610*/  ISETP.GT.AND P2, PT, R58.reuse, UR4, PT ;  /* 0x000000043a007c0c */ /* 0x040fe2000bf44270 */
[----:B------:R-:W-:Y:S01]  /*1620*/  ULDC UR8, c[0x0][0x268] ;  /* 0x00009a0000087ab9 */ /* 0x000fe20000000800 */
[C---:B------:R-:W-:Y:S01]  /*1630*/  VIMNMX R0, R58.reuse, UR4, PT ;  /* 0x000000043a007c48 */ /* 0x040fe2000bfe0100 */
[----:B------:R-:W-:Y:S01]  /*1640*/  HFMA2.MMA R15, -RZ, RZ, 0, 0 ;  /* 0x00000000ff0f7435 */ /* 0x000fe200000001ff */
[----:B------:R-:W-:Y:S01]  /*1650*/  ISETP.GT.AND P4, PT, R58, UR5, PT ;  /* 0x000000053a007c0c */ /* 0x000fe2000bf84270 */
[----:B------:R-:W2:Y:S01]  /*1660*/  LDC R5, c[0x0][0x264] ;  /* 0x00009900ff057b82 */ /* 0x000ea20000000800 */
[----:B------:R-:W-:-:S02]  /*1670*/  SHF.R.S32.HI R11, RZ, 0x1f, R0 ;  /* 0x0000001fff0b7819 */ /* 0x000fc40000011400 */
[C---:B------:R-:W-:Y:S02]  /*1680*/  ISETP.GT.AND P6, PT, R58.reuse, UR8, PT ;  /* 0x000000083a007c0c */ /* 0x040fe4000bfc4270 */
[----:B------:R-:W-:Y:S01]  /*1690*/  LEA.HI R10, R11, R0, RZ, 0x5 ;  /* 0x000000000b0a7211 */ /* 0x000fe200078f28ff */
[----:B------:R-:W-:Y:S01]  /*16a0*/  HFMA2.MMA R0, -RZ, RZ, 0, 0 ;  /* 0x00000000ff007435 */ /* 0x000fe200000001ff */
[----:B------:R-:W-:Y:S02]  /*16b0*/  MOV R4, RZ ;  /* 0x000000ff00047202 */ /* 0x000fe40000000f00 */
[----:B------:R-:W-:Y:S02]  /*16c0*/  MOV R2, RZ ;  /* 0x000000ff00027202 */ /* 0x000fe40000000f00 */
[C---:B-1----:R-:W-:Y:S02]  /*16d0*/  ISETP.GT.AND P3, PT, R58.reuse, R3, PT ;  /* 0x000000033a00720c */ /* 0x042fe40003f64270 */
[----:B--2---:R-:W-:Y:S01]  /*16e0*/  ISETP.GT.AND P5, PT, R58, R5, PT ;  /* 0x000000053a00720c */ /* 0x004fe20003fa4270 */
[----:B0-----:R-:W-:-:S12]  /*16f0*/  @!P2 BRA `(.L_x_212) ;  /* 0x00000000001ca947 */ /* 0x001fd80003800000 */
[----:B------:R-:W0:Y:S02]  /*1700*/  LDC R11, c[0x0][0x25c] ;  /* 0x00009700ff0b7b82 */ /* 0x000e240000000800 */
[----:B0-----:R-:W-:-:S04]  /*1710*/  VIMNMX R2, R58, R11, PT ;  /* 0x0000000b3a027248 */ /* 0x001fc80003fe0100 */
[----:B------:R-:W-:-:S04]  /*1720*/  IADD3 R2, R2, -UR4, RZ ;  /* 0x8000000402027c10 */ /* 0x000fc8000fffe0ff */
[----:B------:R-:W-:-:S04]  /*1730*/  SHF.R.S32.HI R11, RZ, 0x1f, R2 ;  /* 0x0000001fff0b7819 */ /* 0x000fc80000011402 */
[----:B------:R-:W-:-:S04]  /*1740*/  LEA.HI R11, R11, R2, RZ, 0x5 ;  /* 0x000000020b0b7211 */ /* 0x000fc800078f28ff */
[----:B------:R-:W-:-:S05]  /*1750*/  SHF.R.S32.HI R11, RZ, 0x5, R11 ;  /* 0x00000005ff0b7819 */ /* 0x000fca000001140b */
[----:B------:R-:W-:-:S07]  /*1760*/  IMAD R2, R11, 0x6, RZ ;  /* 0x000000060b027824 */ /* 0x000fce00078e02ff */
.L_x_212:
        /* <DEDUP_REMOVED lines=8> */
.L_x_213:
[----:B------:R-:W-:Y:S05]  /*17f0*/  @!P4 BRA `(.L_x_214) ;  /* 0x00000000001cc947 */ /* 0x000fea0003800000 */
[----:B------:R-:W0:Y:S02]  /*1800*/  LDC R11, c[0x0][0x264] ;  /* 0x00009900ff0b7b82 */ /* 0x000e240000000800 */
[----:B0-----:R-:W-:-:S04]  /*1810*/  VIMNMX R6, R58, R11, PT ;  /* 0x0000000b3a067248 */ /* 0x001fc80003fe0100 */
[----:B------:R-:W-:-:S04]  /*1820*/  IADD3 R6, R6, -UR5, RZ ;  /* 0x8000000506067c10 */ /* 0x000fc8000fffe0ff */
[----:B------:R-:W-:-:S04]  /*1830*/  SHF.R.S32.HI R11, RZ, 0x1f, R6 ;  /* 0x0000001fff0b7819 */ /* 0x000fc80000011406 */
[----:B------:R-:W-:-:S04]  /*1840*/  LEA.HI R11, R11, R6, RZ, 0x5 ;  /* 0x000000060b0b7211 */ /* 0x000fc800078f28ff */
[----:B------:R-:W-:-:S04]  /*1850*/  SHF.R.S32.HI R11, RZ, 0x5, R11 ;  /* 0x00000005ff0b7819 */ /* 0x000fc8000001140b */
[----:B------:R-:W-:-:S07]  /*1860*/  SHF.L.U32 R15, R11, 0x2, RZ ;  /* 0x000000020b0f7819 */ /* 0x000fce00000006ff */
.L_x_214:
        /* <DEDUP_REMOVED lines=8> */
.L_x_215:
        /* <DEDUP_REMOVED lines=10> */
.L_x_216:
[----:B------:R-:W-:Y:S01]  /*1990*/  LEA R2, R11, R2, 0x3 ;  /* 0x000000020b027211 */ /* 0x000fe200078e18ff */
[----:B------:R-:W0:Y:S01]  /*19a0*/  S2UR UR5, SR_CgaCtaId ;  /* 0x00000000000579c3 */ /* 0x000e220000008800 */
[----:B------:R-:W-:Y:S01]  /*19b0*/  ISETP.GE.OR P0, PT, R58, R3, P0 ;  /* 0x000000033a00720c */ /* 0x000fe20000706670 */
        /* <DEDUP_REMOVED lines=10> */
[----:B------:R-:W-:Y:S02]  /*1a60*/  IADD3 R7, P2, R7, R0, RZ ;  /* 0x0000000007077210 */ /* 0x000fe40007f5e0ff */
[----:B------:R-:W-:Y:S02]  /*1a70*/  PRMT R8, RZ, 0x5410, RZ ;  /* 0x00005410ff087816 */ /* 0x000fe400000000ff */
[----:B------:R-:W-:-:S02]  /*1a80*/  LEA.HI.X.SX32 R0, R0, R5, 0x1, P2 ;  /* 0x0000000500007211 */ /* 0x000fc400010f0eff */
[C---:B------:R-:W-:Y:S01]  /*1a90*/  LEA R64, P2, R7.reuse, UR8, 0x2 ;  /* 0x0000000807407c11 */ /* 0x040fe2000f8410ff */
[----:B0-----:R-:W-:Y:S01]  /*1aa0*/  ULEA UR4, UR5, UR4, 0x18 ;  /* 0x0000000405047291 */ /* 0x001fe2000f8ec03f */
[----:B------:R-:W-:Y:S02]  /*1ab0*/  PRMT R6, RZ, 0x5410, RZ ;  /* 0x00005410ff067816 */ /* 0x000fe400000000ff */
[----:B------:R-:W-:Y:S02]  /*1ac0*/  LEA.HI.X R65, R7, UR9, R0, 0x2, P2 ;  /* 0x0000000907417c11 */ /* 0x000fe400090f1400 */
[----:B------:R-:W-:Y:S02]  /*1ad0*/  PRMT R0, R9, 0x7610, R9 ;  /* 0x0000761009007816 */ /* 0x000fe40000000009 */
[----:B------:R-:W-:Y:S02]  /*1ae0*/  PRMT R9, RZ, 0x5410, RZ ;  /* 0x00005410ff097816 */ /* 0x000fe400000000ff */
[----:B------:R-:W-:-:S02]  /*1af0*/  PRMT R7, RZ, 0x5410, RZ ;  /* 0x00005410ff077816 */ /* 0x000fc400000000ff */
[----:B------:R-:W-:Y:S02]  /*1b00*/  PRMT R5, RZ, 0x5410, RZ ;  /* 0x00005410ff057816 */ /* 0x000fe400000000ff */
[----:B------:R-:W-:Y:S02]  /*1b10*/  PRMT R4, RZ, 0x5410, RZ ;  /* 0x00005410ff047816 */ /* 0x000fe400000000ff */
[----:B------:R-:W-:Y:S01]  /*1b20*/  IADD3 R3, R58, R13, RZ ;  /* 0x0000000d3a037210 */ /* 0x000fe20007ffe0ff */
[----:B------:R-:W-:Y:S06]  /*1b30*/  @P0 BRA `(.L_x_217) ;  /* 0x0000002800840947 */ /* 0x000fec0003800000 */
[----:B------:R-:W0:Y:S01]  /*1b40*/  LDC R60, c[0x0][0x23c] ;  /* 0x00008f00ff3c7b82 */ /* 0x000e220000000800 */
[----:B------:R-:W-:Y:S01]  /*1b50*/  MOV R52, RZ ;  /* 0x000000ff00347202 */ /* 0x000fe20000000f00 */
[----:B------:R-:W-:Y:S01]  /*1b60*/  ULDC UR5, c[0x0][0x25c] ;  /* 0x0000970000057ab9 */ /* 0x000fe20000000800 */
[----:B------:R-:W-:Y:S01]  /*1b70*/  PRMT R11, R11, 0x5410, RZ ;  /* 0x000054100b0b7816 */ /* 0x000fe200000000ff */
[----:B------:R-:W-:-:S06]  /*1b80*/  ULDC UR8, c[0x0][0x240] ;  /* 0x0000900000087ab9 */ /* 0x000fcc0000000800 */
.L_x_226:
[----:B------:R-:W-:-:S13]  /*1b90*/  ISETP.NE.AND P0, PT, R58, R3, PT ;  /* 0x000000033a00720c */ /* 0x000fda0003f05270 */
[----:B------:R-:W1:Y:S01]  /*1ba0*/  @!P0 LDC.64 R16, c[0x0][0x248] ;  /* 0x00009200ff108b82 */ /* 0x000e620000000a00 */
[----:B------:R-:W-:Y:S02]  /*1bb0*/  @!P0 IADD3 R52, R52, 0x1, RZ ;  /* 0x0000000134348810 */ /* 0x000fe40007ffe0ff */
[----:B------:R-:W-:Y:S02]  /*1bc0*/  @!P0 SHF.L.U32 R13, R58, 0x1, RZ ;  /* 0x000000013a0d8819 */ /* 0x000fe400000006ff */
[----:B------:R-:W-:-:S06]  /*1bd0*/  @!P0 LEA R18, R52, R1, 0x3 ;  /* 0x0000000134128211 */ /* 0x000fcc00078e18ff */
[----:B------:R-:W2:Y:S01]  /*1be0*/  @!P0 LDL.64 R18, [R18] ;  /* 0x0000000012128983 */ /* 0x000ea20000100a00 */
[----:B-1----:R-:W-:-:S03]  /*1bf0*/  @!P0 IMAD.WIDE R16, R13, 0x2, R16 ;  /* 0x000000020d108825 */ /* 0x002fc600078e0210 */
[----:B------:R1:W5:Y:S04]  /*1c00*/  LDG.E.128.CONSTANT R12, desc[UR6][R64.64] ;  /* 0x00000006400c7981 */ /* 0x000368000c1e9d00 */
[----:B------:R-:W3:Y:S01]  /*1c10*/  @!P0 LDG.E.U16.CONSTANT R17, desc[UR6][R16.64+0x2] ;  /* 0x0000020610118981 */ /* 0x000ee2000c1e9500 */
[----:B--2---:R-:W-:Y:S02]  /*1c20*/  @!P0 PRMT R2, R18, 0x7610, R2 ;  /* 0x0000761012028816 */ /* 0x004fe40000000002 */
[----:B------:R-:W-:Y:S02]  /*1c30*/  @!P0 PRMT R0, R19, 0x7610, R0 ;  /* 0x0000761013008816 */ /* 0x000fe40000000000 */
[----:B------:R-:W-:Y:S02]  /*1c40*/  @!P0 PRMT R2, R2, 0x7610, R18 ;  /* 0x0000761002028816 */ /* 0x000fe40000000012 */
[----:B------:R-:W-:-:S02]  /*1c50*/  @!P0 PRMT R0, R0, 0x7610, R19 ;  /* 0x0000761000008816 */ /* 0x000fc40000000013 */
[----:B---3--:R-:W-:Y:S01]  /*1c60*/  @!P0 IADD3 R3, R17, R58, RZ ;  /* 0x0000003a11038210 */ /* 0x008fe20007ffe0ff */
[----:B-1----:R-:W-:Y:S06]  /*1c70*/  @!P1 BRA `(.L_x_218) ;  /* 0x0000001400049947 */ /* 0x002fec0003800000 */
[----:B0-----:R-:W-:-:S04]  /*1c80*/  IMAD.WIDE R20, R60, 0x4, R64 ;  /* 0x000000043c147825 */ /* 0x001fc800078e0240 */
[----:B------:R-:W-:Y:S02]  /*1c90*/  IMAD.WIDE R16, R60, 0x4, R20 ;  /* 0x000000043c107825 */ /* 0x000fe400078e0214 */
[----:B------:R-:W2:Y:S04]  /*1ca0*/  LDG.E.128.CONSTANT R20, desc[UR6][R20.64] ;  /* 0x0000000614147981 */ /* 0x000ea8000c1e9d00 */
[----:B------:R-:W3:Y:S01]  /*1cb0*/  LDG.E.128.CONSTANT R16, desc[UR6][R16.64] ;  /* 0x0000000610107981 */ /* 0x000ee2000c1e9d00 */
[----:B------:R-:W-:Y:S02]  /*1cc0*/  PRMT R28, R53, 0x9910, RZ ;  /* 0x00009910351c7816 */ /* 0x000fe400000000ff */
[----:B-----5:R-:W-:Y:S02]  /*1cd0*/  SHF.R.U32.HI R32, RZ, 0xc, R12 ;  /* 0x0000000cff207819 */ /* 0x020fe4000001160c */
[----:B------:R-:W-:-:S02]  /*1ce0*/  ISETP.NE.AND P0, PT, R28, RZ, PT ;  /* 0x000000ff1c00720c */ /* 0x000fc40003f05270 */
[----:B------:R-:W-:Y:S02]  /*1cf0*/  SHF.R.U32.HI R38, RZ, 0xc, R13 ;  /* 0x0000000cff267819 */ /* 0x000fe4000001160d */
[----:B------:R-:W-:Y:S02]  /*1d00*/  SHF.R.U32.HI R41, RZ, 0xc, R15 ;  /* 0x0000000cff297819 */ /* 0x000fe4000001160f */
[----:B------:R-:W-:Y:S02]  /*1d10*/  LOP3.LUT R32, R32, 0xf000f, RZ, 0xc0, !PT ;  /* 0x000f000f20207812 */ /* 0x000fe400078ec0ff */
[----:B------:R-:W-:Y:S02]  /*1d20*/  SHF.R.U32.HI R39, RZ, 0xc, R14 ;  /* 0x0000000cff277819 */ /* 0x000fe4000001160e */
[----:B------:R-:W-:Y:S02]  /*1d30*/  LOP3.LUT R41, R41, 0xf000f, RZ, 0xc0, !PT ;  /* 0x000f000f29297812 */ /* 0x000fe400078ec0ff */
[----:B------:R-:W-:-:S02]  /*1d40*/  LOP3.LUT R39, R39, 0xf000f, RZ, 0xc0, !PT ;  /* 0x000f000f27277812 */ /* 0x000fc400078ec0ff */
[----:B------:R-:W-:Y:S02]  /*1d50*/  LOP3.LUT R26, R12, 0x3f003f, RZ, 0xc0, !PT ;  /* 0x003f003f0c1a7812 */ /* 0x000fe400078ec0ff */
[----:B------:R-:W-:Y:S02]  /*1d60*/  SHF.R.U32.HI R25, RZ, 0x6, R12 ;  /* 0x00000006ff197819 */ /* 0x000fe4000001160c */
[----:B------:R-:W-:Y:S02]  /*1d70*/  LOP3.LUT R12, R13, 0x3f003f, RZ, 0xc0, !PT ;  /* 0x003f003f0d0c7812 */ /* 0x000fe400078ec0ff */
[----:B------:R-:W-:Y:S02]  /*1d80*/  LOP3.LUT R24, R14, 0x3f003f, RZ, 0xc0, !PT ;  /* 0x003f003f0e187812 */ /* 0x000fe400078ec0ff */
[----:B------:R-:W-:Y:S02]  /*1d90*/  SHF.R.U32.HI R13, RZ, 0x6, R13 ;  /* 0x00000006ff0d7819 */ /* 0x000fe4000001160d */
[----:B------:R-:W-:-:S02]  /*1da0*/  SHF.R.U32.HI R14, RZ, 0x6, R14 ;  /* 0x00000006ff0e7819 */ /* 0x000fc4000001160e */
[----:B------:R-:W-:Y:S02]  /*1db0*/  LOP3.LUT R27, R15, 0x3f003f, RZ, 0xc0, !PT ;  /* 0x003f003f0f1b7812 */ /* 0x000fe400078ec0ff */
[----:B------:R-:W-:Y:S02]  /*1dc0*/  SHF.R.U32.HI R15, RZ, 0x6, R15 ;  /* 0x00000006ff0f7819 */ /* 0x000fe4000001160f */
[----:B------:R-:W-:Y:S02]  /*1dd0*/  LOP3.LUT R25, R25, 0x3f003f, RZ, 0xc0, !PT ;  /* 0x003f003f19197812 */ /* 0x000fe400078ec0ff */
[----:B------:R-:W-:Y:S02]  /*1de0*/  LOP3.LUT R13, R13, 0x3f003f, RZ, 0xc0, !PT ;  /* 0x003f003f0d0d7812 */ /* 0x000fe400078ec0ff */
[----:B------:R-:W-:Y:S02]  /*1df0*/  LOP3.LUT R14, R14, 0x3f003f, RZ, 0xc0, !PT ;  /* 0x003f003f0e0e7812 */ /* 0x000fe400078ec0ff */
[----:B------:R-:W-:-:S02]  /*1e00*/  LOP3.LUT R15, R15, 0x3f003f, RZ, 0xc0, !PT ;  /* 0x003f003f0f0f7812 */ /* 0x000fc400078ec0ff */
[----:B------:R-:W-:Y:S02]  /*1e10*/  LOP3.LUT R26, R26, 0x64006400, RZ, 0xfc, !PT ;  /* 0x640064001a1a7812 */ /* 0x000fe400078efcff */
[----:B------:R-:W-:Y:S02]  /*1e20*/  ISETP.GE.AND P2, PT, R59, 0x2, PT ;  /* 0x000000023b00780c */ /* 0x000fe40003f46270 */
[--C-:B---3--:R-:W-:Y:S02]  /*1e30*/  SHF.R.U32.HI R33, RZ, 0x8, R16.reuse ;  /* 0x00000008ff217819 */ /* 0x108fe40000011610 */
[--C-:B------:R-:W-:Y:S02]  /*1e40*/  SHF.R.U32.HI R46, RZ, 0xa, R16.reuse ;  /* 0x0000000aff2e7819 */ /* 0x100fe40000011610 */
[----:B------:R-:W-:Y:S02]  /*1e50*/  LOP3.LUT R29, R16, 0x3f003f, RZ, 0xc0, !PT ;  /* 0x003f003f101d7812 */ /* 0x000fe400078ec0ff */
[----:B------:R-:W-:-:S02]  /*1e60*/  SHF.R.U32.HI R28, RZ, 0x6, R16 ;  /* 0x00000006ff1c7819 */ /* 0x000fc40000011610 */
[--C-:B------:R-:W-:Y:S02]  /*1e70*/  SHF.R.U32.HI R16, RZ, 0x8, R17.reuse ;  /* 0x00000008ff107819 */ /* 0x100fe40000011611 */
[--C-:B------:R-:W-:Y:S02]  /*1e80*/  SHF.R.U32.HI R45, RZ, 0xa, R17.reuse ;  /* 0x0000000aff2d7819 */ /* 0x100fe40000011611 */
[----:B------:R-:W-:Y:S02]  /*1e90*/  LOP3.LUT R31, R17, 0x3f003f, RZ, 0xc0, !PT ;  /* 0x003f003f111f7812 */ /* 0x000fe400078ec0ff */
[----:B------:R-:W-:Y:S02]  /*1ea0*/  SHF.R.U32.HI R34, RZ, 0x6, R17 ;  /* 0x00000006ff227819 */ /* 0x000fe40000011611 */
[--C-:B------:R-:W-:Y:S02]  /*1eb0*/  SHF.R.U32.HI R40, RZ, 0x8, R18.reuse ;  /* 0x00000008ff287819 */ /* 0x100fe40000011612 */
[----:B------:R-:W-:-:S02]  /*1ec0*/  SHF.R.U32.HI R17, RZ, 0xa, R18 ;  /* 0x0000000aff117819 */ /* 0x000fc40000011612 */
[----:B------:R-:W-:Y:S02]  /*1ed0*/  LOP3.LUT R30, R18, 0x3f003f, RZ, 0xc0, !PT ;  /* 0x003f003f121e7812 */ /* 0x000fe400078ec0ff */
[----:B------:R-:W-:Y:S02]  /*1ee0*/  SHF.R.U32.HI R35, RZ, 0x6, R18 ;  /* 0x00000006ff237819 */ /* 0x000fe40000011612 */
[--C-:B------:R-:W-:Y:S02]  /*1ef0*/  SHF.R.U32.HI R18, RZ, 0x8, R19.reuse ;  /* 0x00000008ff127819 */ /* 0x100fe40000011613 */
[--C-:B------:R-:W-:Y:S02]  /*1f00*/  SHF.R.U32.HI R44, RZ, 0xa, R19.reuse ;  /* 0x0000000aff2c7819 */ /* 0x100fe40000011613 */
[----:B------:R-:W-:Y:S02]  /*1f10*/  LOP3.LUT R36, R19, 0x3f003f, RZ, 0xc0, !PT ;  /* 0x003f003f13247812 */ /* 0x000fe400078ec0ff */
[----:B------:R-:W-:-:S02]  /*1f20*/  SHF.R.U32.HI R37, RZ, 0x6, R19 ;  /* 0x00000006ff257819 */ /* 0x000fc40000011613 */
[----:B------:R-:W-:Y:S02]  /*1f30*/  LOP3.LUT R19, R38, 0xf000f, RZ, 0xc0, !PT ;  /* 0x000f000f26137812 */ /* 0x000fe400078ec0ff */
[----:B------:R-:W-:Y:S02]  /*1f40*/  LOP3.LUT R32, R32, 0x300030, R33, 0xf8, !PT ;  /* 0x0030003020207812 */ /* 0x000fe400078ef821 */
[----:B------:R-:W-:Y:S02]  /*1f50*/  LOP3.LUT R33, R19, 0x300030, R16, 0xf8, !PT ;  /* 0x0030003013217812 */ /* 0x000fe400078ef810 */
[----:B------:R-:W-:Y:S02]  /*1f60*/  LOP3.LUT R16, R41, 0x300030, R18, 0xf8, !PT ;  /* 0x0030003029107812 */ /* 0x000fe400078ef812 */
[----:B--2---:R-:W-:Y:S02]  /*1f70*/  SHF.R.U32.HI R18, RZ, 0xc, R20 ;  /* 0x0000000cff127819 */ /* 0x004fe40000011614 */
[----:B------:R-:W-:-:S02]  /*1f80*/  SHF.R.U32.HI R47, RZ, 0xc, R22 ;  /* 0x0000000cff2f7819 */ /* 0x000fc40000011616 */
[----:B------:R-:W-:Y:S02]  /*1f90*/  LOP3.LUT R19, R39, 0x300030, R40, 0xf8, !PT ;  /* 0x0030003027137812 */ /* 0x000fe400078ef828 */
[----:B------:R-:W-:Y:S02]  /*1fa0*/  LOP3.LUT R42, R20, 0x3f003f, RZ, 0xc0, !PT ;  /* 0x003f003f142a7812 */ /* 0x000fe400078ec0ff */
[----:B------:R-:W-:Y:S02]  /*1fb0*/  SHF.R.U32.HI R43, RZ, 0x6, R20 ;  /* 0x00000006ff2b7819 */ /* 0x000fe40000011614 */
[----:B------:R-:W-:Y:S02]  /*1fc0*/  SHF.R.U32.HI R48, RZ, 0xc, R23 ;  /* 0x0000000cff307819 */ /* 0x000fe40000011617 */
[----:B------:R-:W-:Y:S02]  /*1fd0*/  SHF.R.U32.HI R20, RZ, 0xc, R21 ;  /* 0x0000000cff147819 */ /* 0x000fe40000011615 */
[----:B------:R-:W-:-:S02]  /*1fe0*/  LOP3.LUT R38, R21, 0x3f003f, RZ, 0xc0, !PT ;  /* 0x003f003f15267812 */ /* 0x000fc400078ec0ff */
[----:B------:R-:W-:Y:S02]  /*1ff0*/  SHF.R.U32.HI R39, RZ, 0x6, R21 ;  /* 0x00000006ff277819 */ /* 0x000fe40000011615 */
[----:B------:R-:W-:Y:S02]  /*2000*/  LOP3.LUT R21, R18, 0xf000f, RZ, 0xc0, !PT ;  /* 0x000f000f12157812 */ /* 0x000fe400078ec0ff */
[----:B------:R-:W-:Y:S02]  /*2010*/  LOP3.LUT R18, R47, 0xf000f, RZ, 0xc0, !PT ;  /* 0x000f000f2f127812 */ /* 0x000fe400078ec0ff */
[----:B------:R-:W-:Y:S02]  /*2020*/  LOP3.LUT R47, R48, 0xf000f, RZ, 0xc0, !PT ;  /* 0x000f000f302f7812 */ /* 0x000fe400078ec0ff */
[----:B------:R-:W-:Y:S02]  /*2030*/  LOP3.LUT R20, R20, 0xf000f, RZ, 0xc0, !PT ;  /* 0x000f000f14147812 */ /* 0x000fe400078ec0ff */
[----:B------:R-:W-:-:S02]  /*2040*/  LOP3.LUT R18, R18, 0x300030, R17, 0xf8, !PT ;  /* 0x0030003012127812 */ /* 0x000fc400078ef811 */
[----:B------:R-:W-:Y:S02]  /*2050*/  LOP3.LUT R17, R47, 0x300030, R44, 0xf8, !PT ;  /* 0x003000302f117812 */ /* 0x000fe400078ef82c */
[----:B------:R-:W-:Y:S02]  /*2060*/  LOP3.LUT R44, R12, 0x64006400, RZ, 0xfc, !PT ;  /* 0x640064000c2c7812 */ /* 0x000fe400078efcff */
[----:B------:R-:W-:Y:S02]  /*2070*/  LOP3.LUT R20, R20, 0x300030, R45, 0xf8, !PT ;  /* 0x0030003014147812 */ /* 0x000fe400078ef82d */
[----:B------:R-:W-:Y:S02]  /*2080*/  LOP3.LUT R21, R21, 0x300030, R46, 0xf8, !PT ;  /* 0x0030003015157812 */ /* 0x000fe400078ef82e */
[----:B------:R-:W-:Y:S02]  /*2090*/  LOP3.LUT R45, R24, 0x64006400, RZ, 0xfc, !PT ;  /* 0x64006400182d7812 */ /* 0x000fe400078efcff */
[----:B------:R-:W-:-:S02]  /*20a0*/  LOP3.LUT R46, R27, 0x64006400, RZ, 0xfc, !PT ;  /* 0x640064001b2e7812 */ /* 0x000fc400078efcff */
[----:B------:R-:W-:Y:S02]  /*20b0*/  LOP3.LUT R24, R25, 0x64006400, RZ, 0xfc, !PT ;  /* 0x6400640019187812 */ /* 0x000fe400078efcff */
[----:B------:R-:W-:Y:S02]  /*20c0*/  LOP3.LUT R41, R22, 0x3f003f, RZ, 0xc0, !PT ;  /* 0x003f003f16297812 */ /* 0x000fe400078ec0ff */
[----:B------:R-:W-:Y:S02]  /*20d0*/  SHF.R.U32.HI R40, RZ, 0x6, R22 ;  /* 0x00000006ff287819 */ /* 0x000fe40000011616 */
[----:B------:R-:W-:Y:S01]  /*20e0*/  LOP3.LUT R25, R13, 0x64006400, RZ, 0xfc, !PT ;  /* 0x640064000d197812 */ /* 0x000fe200078efcff */
[----:B------:R-:W-:Y:S01]  /*20f0*/  HADD2 R13, R44, -1056, -1056 ;  /* 0xe420e4202c0d7430 */ /* 0x000fe20000000000 */
[----:B------:R-:W-:Y:S02]  /*2100*/  LOP3.LUT R27, R14, 0x64006400, RZ, 0xfc, !PT ;  /* 0x640064000e1b7812 */ /* 0x000fe400078efcff */
[----:B------:R-:W-:-:S02]  /*2110*/  LOP3.LUT R22, R23, 0x3f003f, RZ, 0xc0, !PT ;  /* 0x003f003f17167812 */ /* 0x000fc400078ec0ff */
[----:B------:R-:W-:Y:S02]  /*2120*/  LOP3.LUT R47, R15, 0x64006400, RZ, 0xfc, !PT ;  /* 0x640064000f2f7812 */ /* 0x000fe400078efcff */
[----:B------:R-:W-:Y:S01]  /*2130*/  LOP3.LUT R44, R43, 0x3f003f, RZ, 0xc0, !PT ;  /* 0x003f003f2b2c7812 */ /* 0x000fe200078ec0ff */
[----:B------:R-:W-:Y:S01]  /*2140*/  HADD2 R12, R26, -1056, -1056 ;  /* 0xe420e4201a0c7430 */ /* 0x000fe20000000000 */
[----:B------:R-:W-:Y:S02]  /*2150*/  SHF.R.U32.HI R23, RZ, 0x6, R23 ;  /* 0x00000006ff177819 */ /* 0x000fe40000011617 */
        /* <DEDUP_REMOVED lines=104> */
.L_x_219:
        /* <DEDUP_REMOVED lines=47> */
.L_x_220:
[----:B------:R-:W-:Y:S05]  /*2ad0*/  @!P2 BRA `(.L_x_218) ;  /* 0x00000004006ca947 */ /* 0x000fea0003800000 */
[----:B------:R-:W-:Y:S02]  /*2ae0*/  PRMT R16, R55, 0x9910, RZ ;  /* 0x0000991037107816 */ /* 0x000fe400000000ff */
[----:B------:R-:W-:Y:S02]  /*2af0*/  PRMT R17, R56, 0x9910, RZ ;  /* 0x0000991038117816 */ /* 0x000fe400000000ff */
[----:B------:R-:W-:Y:S02]  /*2b00*/  ISETP.NE.AND P2, PT, R16, RZ, PT ;  /* 0x000000ff1000720c */ /* 0x000fe40003f45270 */
[----:B------:R-:W-:-:S04]  /*2b10*/  ISETP.NE.AND P0, PT, R17, RZ, PT ;  /* 0x000000ff1100720c */ /* 0x000fc80003f05270 */
[----:B------:R-:W-:-:S07]  /*2b20*/  ISETP.LT.OR P0, PT, R62, 0x4, !P0 ;  /* 0x000000043e00780c */ /* 0x000fce0004701670 */
        /* <DEDUP_REMOVED lines=43> */
.L_x_221:
        /* <DEDUP_REMOVED lines=43> */
.L_x_218:
[----:B0----5:R-:W-:-:S04]  /*3090*/  IMAD.WIDE R12, R60, 0xc, R64 ;  /* 0x0000000c3c0c7825 */ /* 0x021fc800078e0240 */
[C---:B------:R-:W-:Y:S02]  /*30a0*/  IMAD.WIDE R20, R60.reuse, 0x4, R12 ;  /* 0x000000043c147825 */ /* 0x040fe400078e020c */
[----:B------:R-:W2:Y:S02]  /*30b0*/  LDG.E.128.CONSTANT R12, desc[UR6][R12.64] ;  /* 0x000000060c0c7981 */ /* 0x000ea4000c1e9d00 */
[C---:B------:R-:W-:Y:S02]  /*30c0*/  IMAD.WIDE R16, R60.reuse, 0x4, R20 ;  /* 0x000000043c107825 */ /* 0x040fe400078e0214 */
[----:B------:R-:W3:Y:S04]  /*30d0*/  LDG.E.128.CONSTANT R20, desc[UR6][R20.64] ;  /* 0x0000000614147981 */ /* 0x000ee8000c1e9d00 */
[----:B------:R-:W4:Y:S01]  /*30e0*/  LDG.E.128.CONSTANT R16, desc[UR6][R16.64] ;  /* 0x0000000610107981 */ /* 0x000f22000c1e9d00 */
[----:B------:R-:W-:Y:S01]  /*30f0*/  IMAD.WIDE R64, R60, 0x18, R64 ;  /* 0x000000183c407825 */ /* 0x000fe200078e0240 */
[----:B--2---:R-:W-:-:S02]  /*3100*/  SHF.R.U32.HI R30, RZ, 0xc, R15 ;  /* 0x0000000cff1e7819 */ /* 0x004fc4000001160f */
[----:B------:R-:W-:Y:S02]  /*3110*/  SHF.R.U32.HI R24, RZ, 0xc, R12 ;  /* 0x0000000cff187819 */ /* 0x000fe4000001160c */
[----:B------:R-:W-:Y:S02]  /*3120*/  SHF.R.U32.HI R26, RZ, 0xc, R13 ;  /* 0x0000000cff1a7819 */ /* 0x000fe4000001160d */
[----:B------:R-:W-:Y:S02]  /*3130*/  SHF.R.U32.HI R28, RZ, 0xc, R14 ;  /* 0x0000000cff1c7819 */ /* 0x000fe4000001160e */
[----:B------:R-:W-:Y:S02]  /*3140*/  LOP3.LUT R31, R30, 0xf000f, RZ, 0xc0, !PT ;  /* 0x000f000f1e1f7812 */ /* 0x000fe400078ec0ff */
[----:B------:R-:W-:Y:S02]  /*3150*/  LOP3.LUT R25, R24, 0xf000f, RZ, 0xc0, !PT ;  /* 0x000f000f18197812 */ /* 0x000fe400078ec0ff */
[----:B----4-:R-:W-:-:S02]  /*3160*/  SHF.R.U32.HI R30, RZ, 0x8, R16 ;  /* 0x00000008ff1e7819 */ /* 0x010fc40000011610 */
[----:B------:R-:W-:Y:S02]  /*3170*/  LOP3.LUT R27, R26, 0xf000f, RZ, 0xc0, !PT ;  /* 0x000f000f1a1b7812 */ /* 0x000fe400078ec0ff */
[----:B------:R-:W-:Y:S02]  /*3180*/  SHF.R.U32.HI R24, RZ, 0x8, R17 ;  /* 0x00000008ff187819 */ /* 0x000fe40000011611 */
[----:B------:R-:W-:Y:S02]  /*3190*/  LOP3.LUT R29, R28, 0xf000f, RZ, 0xc0, !PT ;  /* 0x000f000f1c1d7812 */ /* 0x000fe400078ec0ff */
[----:B------:R-:W-:Y:S02]  /*31a0*/  SHF.R.U32.HI R26, RZ, 0x8, R18 ;  /* 0x00000008ff1a7819 */ /* 0x000fe40000011612 */
[----:B------:R-:W-:Y:S02]  /*31b0*/  SHF.R.U32.HI R28, RZ, 0x8, R19 ;  /* 0x00000008ff1c7819 */ /* 0x000fe40000011613 */
[----:B------:R-:W-:-:S02]  /*31c0*/  LOP3.LUT R30, R25, 0x300030, R30, 0xf8, !PT ;  /* 0x00300030191e7812 */ /* 0x000fc400078ef81e */
[----:B------:R-:W-:Y:S02]  /*31d0*/  LOP3.LUT R25, R27, 0x300030, R24, 0xf8, !PT ;  /* 0x003000301b197812 */ /* 0x000fe400078ef818 */
[----:B------:R-:W-:Y:S02]  /*31e0*/  LOP3.LUT R24, R29, 0x300030, R26, 0xf8, !PT ;  /* 0x003000301d187812 */ /* 0x000fe400078ef81a */
[----:B------:R-:W-:Y:S02]  /*31f0*/  LOP3.LUT R26, R31, 0x300030, R28, 0xf8, !PT ;  /* 0x003000301f1a7812 */ /* 0x000fe400078ef81c */
[----:B---3--:R-:W-:Y:S02]  /*3200*/  SHF.R.U32.HI R27, RZ, 0xc, R20 ;  /* 0x0000000cff1b7819 */ /* 0x008fe40000011614 */
[----:B------:R-:W-:Y:S02]  /*3210*/  SHF.R.U32.HI R28, RZ, 0xc, R21 ;  /* 0x0000000cff1c7819 */ /* 0x000fe40000011615 */
[----:B------:R-:W-:-:S02]  /*3220*/  SHF.R.U32.HI R29, RZ, 0xc, R22 ;  /* 0x0000000cff1d7819 */ /* 0x000fc40000011616 */
[----:B------:R-:W-:Y:S02]  /*3230*/  SHF.R.U32.HI R31, RZ, 0xc, R23 ;  /* 0x0000000cff1f7819 */ /* 0x000fe40000011617 */
[----:B------:R-:W-:Y:S02]  /*3240*/  SHF.R.U32.HI R66, RZ, 0xa, R16 ;  /* 0x0000000aff427819 */ /* 0x000fe40000011610 */
[----:B------:R-:W-:Y:S02]  /*3250*/  LOP3.LUT R27, R27, 0xf000f, RZ, 0xc0, !PT ;  /* 0x000f000f1b1b7812 */ /* 0x000fe400078ec0ff */
[----:B------:R-:W-:Y:S02]  /*3260*/  SHF.R.U32.HI R63, RZ, 0xa, R17 ;  /* 0x0000000aff3f7819 */ /* 0x000fe40000011611 */
[----:B------:R-:W-:Y:S02]  /*3270*/  SHF.R.U32.HI R42, RZ, 0xa, R18 ;  /* 0x0000000aff2a7819 */ /* 0x000fe40000011612 */
[----:B------:R-:W-:-:S02]  /*3280*/  SHF.R.U32.HI R32, RZ, 0xa, R19 ;  /* 0x0000000aff207819 */ /* 0x000fc40000011613 */
[----:B------:R-:W-:Y:S02]  /*3290*/  LOP3.LUT R28, R28, 0xf000f, RZ, 0xc0, !PT ;  /* 0x000f000f1c1c7812 */ /* 0x000fe400078ec0ff */
[----:B------:R-:W-:Y:S02]  /*32a0*/  LOP3.LUT R29, R29, 0xf000f, RZ, 0xc0, !PT ;  /* 0x000f000f1d1d7812 */ /* 0x000fe400078ec0ff */
[----:B------:R-:W-:Y:S02]  /*32b0*/  LOP3.LUT R31, R31, 0xf000f, RZ, 0xc0, !PT ;  /* 0x000f000f1f1f7812 */ /* 0x000fe400078ec0ff */
[----:B------:R-:W-:Y:S02]  /*32c0*/  LOP3.LUT R66, R27, 0x300030, R66, 0xf8, !PT ;  /* 0x003000301b427812 */ /* 0x000fe400078ef842 */
[----:B------:R-:W-:Y:S02]  /*32d0*/  LOP3.LUT R63, R28, 0x300030, R63, 0xf8, !PT ;  /* 0x003000301c3f7812 */ /* 0x000fe400078ef83f */
[----:B------:R-:W-:-:S02]  /*32e0*/  LOP3.LUT R42, R29, 0x300030, R42, 0xf8, !PT ;  /* 0x003000301d2a7812 */ /* 0x000fc400078ef82a */
[----:B------:R-:W-:Y:S01]  /*32f0*/  LOP3.LUT R27, R31, 0x300030, R32, 0xf8, !PT ;  /* 0x003000301f1b7812 */ /* 0x000fe200078ef820 */
[----:B------:R-:W-:Y:S06]  /*3300*/  @!P1 BRA `(.L_x_222) ;  /* 0x0000001000749947 */ /* 0x000fec0003800000 */
[----:B------:R-:W-:Y:S02]  /*3310*/  LOP3.LUT R28, R12, 0x3f003f, RZ, 0xc0, !PT ;  /* 0x003f003f0c1c7812 */ /* 0x000fe400078ec0ff */
[----:B------:R-:W-:Y:S02]  /*3320*/  SHF.R.U32.HI R40, RZ, 0x6, R12 ;  /* 0x00000006ff287819 */ /* 0x000fe4000001160c */
[----:B------:R-:W-:Y:S02]  /*3330*/  PRMT R12, R53, 0x9910, RZ ;  /* 0x00009910350c7816 */ /* 0x000fe400000000ff */
[----:B------:R-:W-:Y:S02]  /*3340*/  LOP3.LUT R29, R20, 0x3f003f, RZ, 0xc0, !PT ;  /* 0x003f003f141d7812 */ /* 0x000fe400078ec0ff */
[----:B------:R-:W-:Y:S02]  /*3350*/  SHF.R.U32.HI R41, RZ, 0x6, R20 ;  /* 0x00000006ff297819 */ /* 0x000fe40000011614 */
[----:B------:R-:W-:-:S02]  /*3360*/  ISETP.NE.AND P0, PT, R12, RZ, PT ;  /* 0x000000ff0c00720c */ /* 0x000fc40003f05270 */
[----:B------:R-:W-:Y:S02]  /*3370*/  LOP3.LUT R20, R16, 0x3f003f, RZ, 0xc0, !PT ;  /* 0x003f003f10147812 */ /* 0x000fe400078ec0ff */
[----:B------:R-:W-:Y:S02]  /*3380*/  SHF.R.U32.HI R43, RZ, 0x6, R13 ;  /* 0x00000006ff2b7819 */ /* 0x000fe4000001160d */
[----:B------:R-:W-:Y:S02]  /*3390*/  SHF.R.U32.HI R46, RZ, 0x6, R14 ;  /* 0x00000006ff2e7819 */ /* 0x000fe4000001160e */
[----:B------:R-:W-:Y:S02]  /*33a0*/  SHF.R.U32.HI R49, RZ, 0x6, R15 ;  /* 0x00000006ff317819 */ /* 0x000fe4000001160f */
[----:B------:R-:W-:Y:S02]  /*33b0*/  SHF.R.U32.HI R44, RZ, 0x6, R21 ;  /* 0x00000006ff2c7819 */ /* 0x000fe40000011615 */
[----:B------:R-:W-:-:S02]  /*33c0*/  SHF.R.U32.HI R47, RZ, 0x6, R22 ;  /* 0x00000006ff2f7819 */ /* 0x000fc40000011616 */
[----:B------:R-:W-:Y:S02]  /*33d0*/  SHF.R.U32.HI R50, RZ, 0x6, R23 ;  /* 0x00000006ff327819 */ /* 0x000fe40000011617 */
[----:B------:R-:W-:Y:S02]  /*33e0*/  SHF.R.U32.HI R16, RZ, 0x6, R16 ;  /* 0x00000006ff107819 */ /* 0x000fe40000011610 */
[----:B------:R-:W-:Y:S02]  /*33f0*/  SHF.R.U32.HI R45, RZ, 0x6, R17 ;  /* 0x00000006ff2d7819 */ /* 0x000fe40000011611 */
[----:B------:R-:W-:Y:S02]  /*3400*/  SHF.R.U32.HI R48, RZ, 0x6, R18 ;  /* 0x00000006ff307819 */ /* 0x000fe40000011612 */
[----:B------:R-:W-:Y:S02]  /*3410*/  SHF.R.U32.HI R51, RZ, 0x6, R19 ;  /* 0x00000006ff337819 */ /* 0x000fe40000011613 */
[----:B------:R-:W-:-:S02]  /*3420*/  LOP3.LUT R34, R14, 0x3f003f, RZ, 0xc0, !PT ;  /* 0x003f003f0e227812 */ /* 0x000fc400078ec0ff */
[----:B------:R-:W-:Y:S02]  /*3430*/  LOP3.LUT R14, R25, 0x64006400, RZ, 0xfc, !PT ;  /* 0x64006400190e7812 */ /* 0x000fe400078efcff */
[----:B------:R-:W-:Y:S02]  /*3440*/  LOP3.LUT R25, R42, 0x64006400, RZ, 0xfc, !PT ;  /* 0x640064002a197812 */ /* 0x000fe400078efcff */
[----:B------:R-:W-:Y:S01]  /*3450*/  LOP3.LUT R31, R13, 0x3f003f, RZ, 0xc0, !PT ;  /* 0x003f003f0d1f7812 */ /* 0x000fe200078ec0ff */
[----:B------:R-:W-:Y:S01]  /*3460*/  HADD2 R14, R14, -1056, -1056 ;  /* 0xe420e4200e0e7430 */ /* 0x000fe20000000000 */
        /* <DEDUP_REMOVED lines=78> */
[----:B------:R-:W-:Y:S01]  /*3950*/  ISETP.GE.AND P2, PT, R59, 0x2, PT ;  /* 0x000000023b00780c */ /* 0x000fe20003f46270 */
[----:B------:R-:W-:-:S02]  /*3960*/  HADD2 R50, R50, -1056, -1056 ;  /* 0xe420e42032327430 */ /* 0x000fc40000000000 */
[----:B------:R-:W-:Y:S01]  /*3970*/  HADD2 R51, R51, -1056, -1056 ;  /* 0xe420e42033337430 */ /* 0x000fe20000000000 */
[----:B------:R-:W-:Y:S09]  /*3980*/  @!P0 BRA `(.L_x_223) ;  /* 0x0000000000a88947 */ /* 0x000ff20003800000 */
        /* <DEDUP_REMOVED lines=42> */
.L_x_223:
        /* <DEDUP_REMOVED lines=47> */
.L_x_224:
        /* <DEDUP_REMOVED lines=49> */
.L_x_225:
        /* <DEDUP_REMOVED lines=43> */
.L_x_222:
[----:B------:R-:W-:Y:S01]  /*44e0*/  LEA R12, R61, 0x40, 0x6 ;  /* 0x000000403d0c7811 */ /* 0x000fe200078e30ff */
[----:B------:R-:W-:Y:S01]  /*44f0*/  UIADD3 UR4, UR4, 0x40, URZ ;  /* 0x0000004004047890 */ /* 0x000fe2000fffe03f */
[----:B------:R-:W-:Y:S02]  /*4500*/  IADD3 R58, R58, 0x20, RZ ;  /* 0x000000203a3a7810 */ /* 0x000fe40007ffe0ff */
[----:B------:R-:W-:Y:S02]  /*4510*/  VIMNMX R13, R12, UR8, PT ;  /* 0x000000080c0d7c48 */ /* 0x000fe4000bfe0100 */
[C---:B------:R-:W-:Y:S02]  /*4520*/  ISETP.GE.AND P0, PT, R58.reuse, UR5, PT ;  /* 0x000000053a007c0c */ /* 0x040fe4000bf06270 */
[----:B------:R-:W-:-:S13]  /*4530*/  ISETP.LT.AND P2, PT, R58, R13, PT ;  /* 0x0000000d3a00720c */ /* 0x000fda0003f41270 */
[----:B------:R-:W-:Y:S05]  /*4540*/  @!P0 BRA P2, `(.L_x_226) ;  /* 0xffffffd400908947 */ /* 0x000fea000103ffff */
.L_x_217:
[----:B------:R-:W-:Y:S01]  /*4550*/  ISETP.GE.AND P0, PT, R58, R57, PT ;  /* 0x000000393a00720c */ /* 0x000fe20003f06270 */
[----:B------:R-:W-:-:S03]  /*4560*/  ULDC UR5, c[0x0][0x264] ;  /* 0x0000990000057ab9 */ /* 0x000fc60000000800 */
[----:B------:R-:W-:-:S13]  /*4570*/  ISETP.GE.OR P0, PT, R58, UR5, P0 ;  /* 0x000000053a007c0c */ /* 0x000fda0008706670 */
[----:B------:R-:W-:Y:S05]  /*4580*/  @P0 BRA `(.L_x_227) ;  /* 0x0000006c00040947 */ /* 0x000fea0003800000 */
[----:B------:R-:W-:Y:S01]  /*4590*/  PRMT R12, R56, 0x9910, RZ ;  /* 0x00009910380c7816 */ /* 0x000fe200000000ff */
[----:B------:R-:W-:-:S03]  /*45a0*/  ULDC UR5, c[0x0][0x264] ;  /* 0x0000990000057ab9 */ /* 0x000fc60000000800 */
[----:B------:R-:W-:-:S04]  /*45b0*/  ISETP.NE.AND P0, PT, R12, RZ, PT ;  /* 0x000000ff0c00720c */ /* 0x000fc80003f05270 */
[----:B------:R-:W-:-:S13]  /*45c0*/  ISETP.LT.OR P0, PT, R62, 0x4, !P0 ;  /* 0x000000043e00780c */ /* 0x000fda0004701670 */
.L_x_244:
        /* <DEDUP_REMOVED lines=14> */
[----:B------:R-:W2:Y:S01]  /*46b0*/  LDG.E.128.CONSTANT R12, desc[UR6][R64.64] ;  /* 0x00000006400c7981 */ /* 0x000ea2000c1e9d00 */
        /* <DEDUP_REMOVED lines=8> */
[----:B------:R-:W-:Y:S02]  /*4740*/  SHF.R.U32.HI R25, RZ, 0x8, R14 ;  /* 0x00000008ff197819 */ /* 0x000fe4000001160e */
[----:B------:R-:W-:Y:S02]  /*4750*/  SHF.R.U32.HI R12, RZ, 0x8, R12 ;  /* 0x00000008ff0c7819 */ /* 0x000fe4000001160c */
[----:B------:R-:W-:Y:S02]  /*4760*/  SHF.R.U32.HI R29, RZ, 0x8, R15 ;  /* 0x00000008ff1d7819 */ /* 0x000fe4000001160f */
[----:B------:R-:W-:-:S02]  /*4770*/  LOP3.LUT R23, R14, 0xf000f0, RZ, 0xc0, !PT ;  /* 0x00f000f00e177812 */ /* 0x000fc400078ec0ff */
[C---:B------:R-:W-:Y:S02]  /*4780*/  LOP3.LUT R27, R15.reuse, 0xf000f, RZ, 0xc0, !PT ;  /* 0x000f000f0f1b7812 */ /* 0x040fe400078ec0ff */
[----:B------:R-:W-:Y:S02]  /*4790*/  LOP3.LUT R28, R15, 0xf000f0, RZ, 0xc0, !PT ;  /* 0x00f000f00f1c7812 */ /* 0x000fe400078ec0ff */
[C---:B------:R-:W-:Y:S02]  /*47a0*/  LOP3.LUT R19, R13.reuse, 0xf000f, RZ, 0xc0, !PT ;  /* 0x000f000f0d137812 */ /* 0x040fe400078ec0ff */
[----:B------:R-:W-:Y:S02]  /*47b0*/  LOP3.LUT R20, R13, 0xf000f0, RZ, 0xc0, !PT ;  /* 0x00f000f00d147812 */ /* 0x000fe400078ec0ff */
[----:B------:R-:W-:Y:S02]  /*47c0*/  LOP3.LUT R14, R21, 0xf000f, RZ, 0xc0, !PT ;  /* 0x000f000f150e7812 */ /* 0x000fe400078ec0ff */
[----:B------:R-:W-:-:S02]  /*47d0*/  LOP3.LUT R24, R22, 0x64006400, RZ, 0xfc, !PT ;  /* 0x6400640016187812 */ /* 0x000fc400078efcff */
[----:B------:R-:W-:Y:S02]  /*47e0*/  LOP3.LUT R15, R25, 0xf000f, RZ, 0xc0, !PT ;  /* 0x000f000f190f7812 */ /* 0x000fe400078ec0ff */
[C---:B------:R-:W-:Y:S01]  /*47f0*/  LOP3.LUT R13, R12.reuse, 0xf000f, RZ, 0xc0, !PT ;  /* 0x000f000f0c0d7812 */ /* 0x040fe200078ec0ff */
[----:B------:R-:W-:Y:S01]  /*4800*/  HADD2 R24, R24, -1032, -1032 ;  /* 0xe408e40818187430 */ /* 0x000fe20000000000 */
        /* <DEDUP_REMOVED lines=26> */
[----:B------:R-:W-:Y:S01]  /*49b0*/  HADD2 R28, R13, -1032, -1032 ;  /* 0xe408e4080d1c7430 */ /* 0x000fe20000000000 */
[----:B------:R-:W-:Y:S01]  /*49c0*/  LOP3.LUT R36, R22, 0x64006400, RZ, 0xfc, !PT ;  /* 0x6400640016247812 */ /* 0x000fe200078efcff */
[----:B------:R-:W-:Y:S01]  /*49d0*/  HADD2 R22, R19, -1032, -1032 ;  /* 0xe408e40813167430 */ /* 0x000fe20000000000 */
[----:B------:R-:W-:Y:S01]  /*49e0*/  LOP3.LUT R38, R29, 0x64006400, RZ, 0xfc, !PT ;  /* 0x640064001d267812 */ /* 0x000fe200078efcff */
[----:B------:R-:W-:-:S02]  /*49f0*/  HFMA2 R29, R12, R17.H0_H0, -72, -72 ;  /* 0xd480d4800c1d7431 */ /* 0x000fc40000040011 */
[----:B------:R-:W-:Y:S02]  /*4a00*/  HADD2 R30, R14, -1032, -1032 ;  /* 0xe408e4080e1e7430 */ /* 0x000fe40000000000 */
[----:B------:R-:W-:Y:S02]  /*4a10*/  HADD2 R32, R15, -1032, -1032 ;  /* 0xe408e4080f207430 */ /* 0x000fe40000000000 */
[----:B------:R-:W-:Y:S02]  /*4a20*/  HADD2 R34, R36, -1032, -1032 ;  /* 0xe408e40824227430 */ /* 0x000fe40000000000 */
[----:B------:R-:W-:Y:S01]  /*4a30*/  HFMA2 R20, R38, R17.H0_H0, -72, -72 ;  /* 0xd480d48026147431 */ /* 0x000fe20000040011 */
[----:B------:R-:W-:Y:S06]  /*4a40*/  @!P2 BRA `(.L_x_229) ;  /* 0x000000040068a947 */ /* 0x000fec0003800000 */
[----:B------:R-:W0:Y:S01]  /*4a50*/  LDS.64 R14, [UR4] ;  /* 0x00000004ff0e7984 */ /* 0x000e220008000a00 */
[--C-:B------:R-:W-:Y:S02]  /*4a60*/  HADD2.F32 R12, -RZ, R35.reuse.H0_H0 ;  /* 0x20000023ff0c7230 */ /* 0x100fe40000004100 */
[----:B------:R-:W-:Y:S01]  /*4a70*/  HADD2.F32 R40, -RZ, R22.H0_H0 ;  /* 0x20000016ff287230 */ /* 0x000fe20000004100 */
[----:B------:R-:W1:Y:S01]  /*4a80*/  LDS.64 R18, [UR4+0x8] ;  /* 0x00000804ff127984 */ /* 0x000e620008000a00 */
[----:B------:R-:W-:Y:S02]  /*4a90*/  HADD2.F32 R16, -RZ, R26.H0_H0 ;  /* 0x2000001aff107230 */ /* 0x000fe40000004100 */
[----:B------:R-:W-:Y:S02]  /*4aa0*/  HADD2.F32 R36, -RZ, R35.H1_H1 ;  /* 0x30000023ff247230 */ /* 0x000fe40000004100 */
[----:B------:R-:W-:Y:S02]  /*4ab0*/  HADD2.F32 R42, -RZ, R22.H1_H1 ;  /* 0x30000016ff2a7230 */ /* 0x000fe40000004100 */
[----:B0-----:R-:W-:-:S02]  /*4ac0*/  HADD2.F32 R13, -RZ, R14.H0_H0 ;  /* 0x2000000eff0d7230 */ /* 0x001fc40000004100 */
[----:B------:R-:W-:Y:S02]  /*4ad0*/  HADD2.F32 R37, -RZ, R14.H1_H1 ;  /* 0x3000000eff257230 */ /* 0x000fe40000004100 */
[--C-:B------:R-:W-:Y:S02]  /*4ae0*/  HADD2.F32 R14, -RZ, R24.reuse.H0_H0 ;  /* 0x20000018ff0e7230 */ /* 0x100fe40000004100 */
[----:B------:R-:W-:Y:S01]  /*4af0*/  FFMA.FTZ R39, R12, R13, RZ ;  /* 0x0000000d0c277223 */ /* 0x000fe200000100ff */
[C---:B------:R-:W-:Y:S01]  /*4b00*/  FFMA.FTZ R40, R13.reuse, R40, RZ ;  /* 0x000000280d287223 */ /* 0x040fe200000100ff */
[C---:B------:R-:W-:Y:S01]  /*4b10*/  FFMA.FTZ R43, R13.reuse, R16, RZ ;  /* 0x000000100d2b7223 */ /* 0x040fe200000100ff */
[----:B------:R-:W-:Y:S02]  /*4b20*/  HADD2.F32 R38, -RZ, R15.H0_H0 ;  /* 0x2000000fff267230 */ /* 0x000fe40000004100 */
[----:B------:R-:W-:Y:S01]  /*4b30*/  FFMA.FTZ R44, R13, R14, RZ ;  /* 0x0000000e0d2c7223 */ /* 0x000fe200000100ff */
[----:B------:R-:W-:-:S02]  /*4b40*/  HADD2.F32 R14, -RZ, R24.H1_H1 ;  /* 0x30000018ff0e7230 */ /* 0x000fc40000004100 */
[----:B------:R-:W-:Y:S01]  /*4b50*/  FFMA.FTZ R36, R36, R37, R39 ;  /* 0x0000002524247223 */ /* 0x000fe20000010027 */
[----:B------:R-:W-:Y:S02]  /*4b60*/  HADD2.F32 R13, -RZ, R21.H0_H0 ;  /* 0x20000015ff0d7230 */ /* 0x000fe40000004100 */
[C---:B------:R-:W-:Y:S01]  /*4b70*/  FFMA.FTZ R39, R37.reuse, R42, R40 ;  /* 0x0000002a25277223 */ /* 0x040fe20000010028 */
[----:B------:R-:W-:Y:S02]  /*4b80*/  HADD2.F32 R16, -RZ, R26.H1_H1 ;  /* 0x3000001aff107230 */ /* 0x000fe40000004100 */
[----:B------:R-:W-:Y:S01]  /*4b90*/  FFMA.FTZ R41, R37, R14, R44 ;  /* 0x0000000e25297223 */ /* 0x000fe2000001002c */
[----:B------:R-:W-:Y:S02]  /*4ba0*/  HADD2.F32 R12, -RZ, R23.H0_H0 ;  /* 0x20000017ff0c7230 */ /* 0x000fe40000004100 */
[----:B------:R-:W-:Y:S01]  /*4bb0*/  FFMA.FTZ R13, R13, R38, R36 ;  /* 0x000000260d0d7223 */ /* 0x000fe20000010024 */
[----:B------:R-:W-:-:S02]  /*4bc0*/  HADD2.F32 R40, -RZ, R25.H0_H0 ;  /* 0x20000019ff287230 */ /* 0x000fc40000004100 */
[----:B------:R-:W-:Y:S01]  /*4bd0*/  FFMA.FTZ R43, R37, R16, R43 ;  /* 0x00000010252b7223 */ /* 0x000fe2000001002b */
[----:B------:R-:W-:Y:S02]  /*4be0*/  HADD2.F32 R36, -RZ, R27.H0_H0 ;  /* 0x2000001bff247230 */ /* 0x000fe40000004100 */
[C---:B------:R-:W-:Y:S01]  /*4bf0*/  FFMA.FTZ R16, R38.reuse, R12, R39 ;  /* 0x0000000c26107223 */ /* 0x040fe20000010027 */
[----:B------:R-:W-:Y:S02]  /*4c00*/  HADD2.F32 R15, -RZ, R15.H1_H1 ;  /* 0x3000000fff0f7230 */ /* 0x000fe40000004100 */
[C---:B------:R-:W-:Y:S01]  /*4c10*/  FFMA.FTZ R41, R38.reuse, R40, R41 ;  /* 0x0000002826297223 */ /* 0x040fe20000010029 */
[----:B------:R-:W-:Y:S02]  /*4c20*/  HADD2.F32 R12, -RZ, R21.H1_H1 ;  /* 0x30000015ff0c7230 */ /* 0x000fe40000004100 */
[----:B------:R-:W-:Y:S01]  /*4c30*/  FFMA.FTZ R43, R38, R36, R43 ;  /* 0x00000024262b7223 */ /* 0x000fe2000001002b */
[----:B------:R-:W-:-:S02]  /*4c40*/  HADD2.F32 R14, -RZ, R23.H1_H1 ;  /* 0x30000017ff0e7230 */ /* 0x000fc40000004100 */
[----:B------:R-:W-:Y:S02]  /*4c50*/  HADD2.F32 R40, -RZ, R25.H1_H1 ;  /* 0x30000019ff287230 */ /* 0x000fe40000004100 */
[----:B------:R-:W-:Y:S01]  /*4c60*/  FFMA.FTZ R12, R12, R15, R13 ;  /* 0x0000000f0c0c7223 */ /* 0x000fe2000001000d */
[----:B------:R-:W-:Y:S02]  /*4c70*/  HADD2.F32 R42, -RZ, R27.H1_H1 ;  /* 0x3000001bff2a7230 */ /* 0x000fe40000004100 */
[C---:B------:R-:W-:Y:S01]  /*4c80*/  FFMA.FTZ R36, R15.reuse, R14, R16 ;  /* 0x0000000e0f247223 */ /* 0x040fe20000010010 */
[----:B------:R-:W-:Y:S02]  /*4c90*/  HADD2.F32 R13, -RZ, R28.H0_H0 ;  /* 0x2000001cff0d7230 */ /* 0x000fe40000004100 */
[C---:B------:R-:W-:Y:S01]  /*4ca0*/  FFMA.FTZ R40, R15.reuse, R40, R41 ;  /* 0x000000280f287223 */ /* 0x040fe20000010029 */
[--C-:B-1----:R-:W-:Y:S02]  /*4cb0*/  HADD2.F32 R37, -RZ, R18.reuse.H1_H1 ;  /* 0x30000012ff257230 */ /* 0x102fe40000004100 */
[----:B------:R-:W-:Y:S01]  /*4cc0*/  FFMA.FTZ R42, R15, R42, R43 ;  /* 0x0000002a0f2a7223 */ /* 0x000fe2000001002b */
[----:B------:R-:W-:-:S02]  /*4cd0*/  HADD2.F32 R15, -RZ, R18.H0_H0 ;  /* 0x20000012ff0f7230 */ /* 0x000fc40000004100 */
[----:B------:R-:W-:Y:S02]  /*4ce0*/  HADD2.F32 R14, -RZ, R28.H1_H1 ;  /* 0x3000001cff0e7230 */ /* 0x000fe40000004100 */
[----:B------:R-:W-:Y:S02]  /*4cf0*/  HADD2.F32 R18, -RZ, R30.H0_H0 ;  /* 0x2000001eff127230 */ /* 0x000fe40000004100 */
[----:B------:R-:W-:Y:S01]  /*4d00*/  FFMA.FTZ R13, R13, R15, R12 ;  /* 0x0000000f0d0d7223 */ /* 0x000fe2000001000c */
[----:B------:R-:W-:Y:S02]  /*4d10*/  HADD2.F32 R39, -RZ, R32.H0_H0 ;  /* 0x20000020ff277230 */ /* 0x000fe40000004100 */
[----:B------:R-:W-:Y:S02]  /*4d20*/  HADD2.F32 R41, -RZ, R34.H0_H0 ;  /* 0x20000022ff297230 */ /* 0x000fe40000004100 */
[----:B------:R-:W-:Y:S01]  /*4d30*/  FFMA.FTZ R13, R14, R37, R13 ;  /* 0x000000250e0d7223 */ /* 0x000fe2000001000d */
[----:B------:R-:W-:-:S02]  /*4d40*/  HADD2.F32 R14, -RZ, R30.H1_H1 ;  /* 0x3000001eff0e7230 */ /* 0x000fc40000004100 */
[C---:B------:R-:W-:Y:S01]  /*4d50*/  FFMA.FTZ R18, R15.reuse, R18, R36 ;  /* 0x000000120f127223 */ /* 0x040fe20000010024 */
[----:B------:R-:W-:Y:S02]  /*4d60*/  HADD2.F32 R16, -RZ, R19.H0_H0 ;  /* 0x20000013ff107230 */ /* 0x000fe40000004100 */
[C---:B------:R-:W-:Y:S01]  /*4d70*/  FFMA.FTZ R39, R15.reuse, R39, R40 ;  /* 0x000000270f277223 */ /* 0x040fe20000010028 */
[----:B------:R-:W-:Y:S01]  /*4d80*/  FFMA.FTZ R41, R15, R41, R42 ;  /* 0x000000290f297223 */ /* 0x000fe2000001002a */
[----:B------:R-:W-:Y:S02]  /*4d90*/  HADD2.F32 R36, -RZ, R31.H0_H0 ;  /* 0x2000001fff247230 */ /* 0x000fe40000004100 */
[----:B------:R-:W-:Y:S01]  /*4da0*/  FFMA.FTZ R15, R37, R14, R18 ;  /* 0x0000000e250f7223 */ /* 0x000fe20000010012 */
[----:B------:R-:W-:Y:S02]  /*4db0*/  HADD2.F32 R38, -RZ, R32.H1_H1 ;  /* 0x30000020ff267230 */ /* 0x000fe40000004100 */
[----:B------:R-:W-:-:S02]  /*4dc0*/  HADD2.F32 R12, -RZ, R29.H0_H0 ;  /* 0x2000001dff0c7230 */ /* 0x000fc40000004100 */
[----:B------:R-:W-:Y:S01]  /*4dd0*/  FFMA.FTZ R36, R16, R36, R15 ;  /* 0x0000002410247223 */ /* 0x000fe2000001000f */
[----:B------:R-:W-:Y:S02]  /*4de0*/  HADD2.F32 R40, -RZ, R34.H1_H1 ;  /* 0x30000022ff287230 */ /* 0x000fe40000004100 */
[C---:B------:R-:W-:Y:S01]  /*4df0*/  FFMA.FTZ R39, R37.reuse, R38, R39 ;  /* 0x0000002625277223 */ /* 0x040fe20000010027 */
[----:B------:R-:W-:Y:S02]  /*4e00*/  HADD2.F32 R15, -RZ, R33.H0_H0 ;  /* 0x20000021ff0f7230 */ /* 0x000fe40000004100 */
[----:B------:R-:W-:Y:S01]  /*4e10*/  FFMA.FTZ R13, R12, R16, R13 ;  /* 0x000000100c0d7223 */ /* 0x000fe2000001000d */
[----:B------:R-:W-:Y:S02]  /*4e20*/  HADD2.F32 R38, -RZ, R20.H0_H0 ;  /* 0x20000014ff267230 */ /* 0x000fe40000004100 */
[----:B------:R-:W-:Y:S01]  /*4e30*/  FFMA.FTZ R41, R37, R40, R41 ;  /* 0x0000002825297223 */ /* 0x000fe20000010029 */
[----:B------:R-:W-:-:S02]  /*4e40*/  HADD2.F32 R19, -RZ, R19.H1_H1 ;  /* 0x30000013ff137230 */ /* 0x000fc40000004100 */
[C---:B------:R-:W-:Y:S01]  /*4e50*/  FFMA.FTZ R15, R16.reuse, R15, R39 ;  /* 0x0000000f100f7223 */ /* 0x040fe20000010027 */
[----:B------:R-:W-:Y:S02]  /*4e60*/  HADD2.F32 R12, -RZ, R29.H1_H1 ;  /* 0x3000001dff0c7230 */ /* 0x000fe40000004100 */
[----:B------:R-:W-:Y:S01]  /*4e70*/  FFMA.FTZ R38, R16, R38, R41 ;  /* 0x0000002610267223 */ /* 0x000fe20000010029 */
[----:B------:R-:W-:Y:S02]  /*4e80*/  HADD2.F32 R18, -RZ, R33.H1_H1 ;  /* 0x30000021ff127230 */ /* 0x000fe40000004100 */
[----:B------:R-:W-:Y:S02]  /*4e90*/  HADD2.F32 R14, -RZ, R31.H1_H1 ;  /* 0x3000001fff0e7230 */ /* 0x000fe40000004100 */
[----:B------:R-:W-:Y:S01]  /*4ea0*/  FFMA.FTZ R12, R12, R19, R13 ;  /* 0x000000130c0c7223 */ /* 0x000fe2000001000d */
[----:B------:R-:W-:Y:S02]  /*4eb0*/  HADD2.F32 R16, -RZ, R20.H1_H1 ;  /* 0x30000014ff107230 */ /* 0x000fe40000004100 */
[----:B------:R-:W-:Y:S01]  /*4ec0*/  FFMA.FTZ R18, R19, R18, R15 ;  /* 0x0000001213127223 */ /* 0x000fe2000001000f */
[----:B------:R-:W-:-:S02]  /*4ed0*/  HADD2.F32 R13, -RZ, R2.H0_H0 ;  /* 0x20000002ff0d7230 */ /* 0x000fc40000004100 */
[C---:B------:R-:W-:Y:S01]  /*4ee0*/  FFMA.FTZ R14, R19.reuse, R14, R36 ;  /* 0x0000000e130e7223 */ /* 0x040fe20000010024 */
        /* <DEDUP_REMOVED lines=16> */
.L_x_229:
[----:B------:R-:W-:Y:S05]  /*4ff0*/  @!P3 BRA `(.L_x_230) ;  /* 0x00000010005cb947 */ /* 0x000fea0003800000 */
[----:B------:R-:W-:Y:S02]  /*5000*/  PRMT R12, R54, 0x9910, RZ ;  /* 0x00009910360c7816 */ /* 0x000fe400000000ff */
[----:B------:R-:W-:Y:S02]  /*5010*/  ISETP.GE.AND P5, PT, R59, 0x3, PT ;  /* 0x000000033b00780c */ /* 0x000fe40003fa6270 */
[----:B------:R-:W-:-:S13]  /*5020*/  ISETP.NE.AND P4, PT, R12, RZ, PT ;  /* 0x000000ff0c00720c */ /* 0x000fda0003f85270 */
[----:B------:R-:W-:Y:S05]  /*5030*/  @!P4 BRA `(.L_x_231) ;  /* 0x000000040068c947 */ /* 0x000fea0003800000 */
[----:B------:R-:W0:Y:S01]  /*5040*/  LDS.64 R12, [UR4+0x80] ;  /* 0x00008004ff0c7984 */ /* 0x000e220008000a00 */
[----:B------:R-:W-:Y:S02]  /*5050*/  HADD2.F32 R41, -RZ, R35.H1_H1 ;  /* 0x30000023ff297230 */ /* 0x000fe40000004100 */
[----:B------:R-:W-:Y:S01]  /*5060*/  HADD2.F32 R14, -RZ, R24.H0_H0 ;  /* 0x20000018ff0e7230 */ /* 0x000fe20000004100 */
[----:B------:R-:W1:Y:S01]  /*5070*/  LDS.64 R18, [UR4+0x88] ;  /* 0x00008804ff127984 */ /* 0x000e620008000a00 */
[----:B------:R-:W-:Y:S02]  /*5080*/  HADD2.F32 R15, -RZ, R26.H0_H0 ;  /* 0x2000001aff0f7230 */ /* 0x000fe40000004100 */
[----:B------:R-:W-:Y:S02]  /*5090*/  HADD2.F32 R43, -RZ, R22.H1_H1 ;  /* 0x30000016ff2b7230 */ /* 0x000fe40000004100 */
[----:B------:R-:W-:Y:S02]  /*50a0*/  HADD2.F32 R45, -RZ, R26.H1_H1 ;  /* 0x3000001aff2d7230 */ /* 0x000fe40000004100 */
[----:B------:R-:W-:-:S02]  /*50b0*/  HADD2.F32 R40, -RZ, R27.H1_H1 ;  /* 0x3000001bff287230 */ /* 0x000fc40000004100 */
[----:B------:R-:W-:Y:S02]  /*50c0*/  HADD2.F32 R42, -RZ, R34.H0_H0 ;  /* 0x20000022ff2a7230 */ /* 0x000fe40000004100 */
[--C-:B0-----:R-:W-:Y:S02]  /*50d0*/  HADD2.F32 R36, -RZ, R12.reuse.H0_H0 ;  /* 0x2000000cff247230 */ /* 0x101fe40000004100 */
[----:B------:R-:W-:Y:S02]  /*50e0*/  HADD2.F32 R37, -RZ, R12.H1_H1 ;  /* 0x3000000cff257230 */ /* 0x000fe40000004100 */
[----:B------:R-:W-:Y:S02]  /*50f0*/  HADD2.F32 R12, -RZ, R35.H0_H0 ;  /* 0x20000023ff0c7230 */ /* 0x000fe40000004100 */
[----:B------:R-:W-:Y:S01]  /*5100*/  FFMA.FTZ R14, R14, R36, RZ ;  /* 0x000000240e0e7223 */ /* 0x000fe200000100ff */
[--C-:B------:R-:W-:Y:S02]  /*5110*/  HADD2.F32 R39, -RZ, R13.reuse.H0_H0 ;  /* 0x2000000dff277230 */ /* 0x100fe40000004100 */
[----:B------:R-:W-:-:S02]  /*5120*/  HADD2.F32 R16, -RZ, R13.H1_H1 ;  /* 0x3000000dff107230 */ /* 0x000fc40000004100 */
[----:B------:R-:W-:Y:S01]  /*5130*/  FFMA.FTZ R12, R12, R36, RZ ;  /* 0x000000240c0c7223 */ /* 0x000fe200000100ff */
[----:B------:R-:W-:-:S03]  /*5140*/  HADD2.F32 R13, -RZ, R22.H0_H0 ;  /* 0x20000016ff0d7230 */ /* 0x000fc60000004100 */
[-C--:B------:R-:W-:Y:S01]  /*5150*/  FFMA.FTZ R12, R41, R37.reuse, R12 ;  /* 0x00000025290c7223 */ /* 0x080fe2000001000c */
[----:B------:R-:W-:Y:S02]  /*5160*/  HADD2.F32 R41, -RZ, R24.H1_H1 ;  /* 0x30000018ff297230 */ /* 0x000fe40000004100 */
[-C--:B------:R-:W-:Y:S01]  /*5170*/  FFMA.FTZ R38, R13, R36.reuse, RZ ;  /* 0x000000240d267223 */ /* 0x080fe200000100ff */
[----:B------:R-:W-:Y:S01]  /*5180*/  FFMA.FTZ R36, R15, R36, RZ ;  /* 0x000000240f247223 */ /* 0x000fe200000100ff */
        /* <DEDUP_REMOVED lines=8> */
[-C--:B------:R-:W-:Y:S01]  /*5210*/  FFMA.FTZ R15, R15, R39.reuse, R38 ;  /* 0x000000270f0f7223 */ /* 0x080fe20000010026 */
[-C--:B------:R-:W-:Y:S01]  /*5220*/  FFMA.FTZ R37, R43, R39.reuse, R14 ;  /* 0x000000272b257223 */ /* 0x080fe2000001000e */
[----:B------:R-:W-:Y:S02]  /*5230*/  HADD2.F32 R12, -RZ, R21.H1_H1 ;  /* 0x30000015ff0c7230 */ /* 0x000fe40000004100 */
[----:B------:R-:W-:Y:S01]  /*5240*/  FFMA.FTZ R39, R41, R39, R36 ;  /* 0x0000002729277223 */ /* 0x000fe20000010024 */
[----:B------:R-:W-:Y:S02]  /*5250*/  HADD2.F32 R14, -RZ, R23.H1_H1 ;  /* 0x30000017ff0e7230 */ /* 0x000fe40000004100 */
[----:B------:R-:W-:-:S02]  /*5260*/  HADD2.F32 R38, -RZ, R25.H1_H1 ;  /* 0x30000019ff267230 */ /* 0x000fc40000004100 */
[-C--:B------:R-:W-:Y:S01]  /*5270*/  FFMA.FTZ R13, R12, R16.reuse, R13 ;  /* 0x000000100c0d7223 */ /* 0x080fe2000001000d */
[-C--:B------:R-:W-:Y:S01]  /*5280*/  FFMA.FTZ R39, R40, R16.reuse, R39 ;  /* 0x0000001028277223 */ /* 0x080fe20000010027 */
[-C--:B------:R-:W-:Y:S01]  /*5290*/  FFMA.FTZ R15, R14, R16.reuse, R15 ;  /* 0x000000100e0f7223 */ /* 0x080fe2000001000f */
[----:B-1----:R-:W-:Y:S02]  /*52a0*/  HADD2.F32 R12, -RZ, R18.H0_H0 ;  /* 0x20000012ff0c7230 */ /* 0x002fe40000004100 */
[----:B------:R-:W-:Y:S01]  /*52b0*/  FFMA.FTZ R37, R38, R16, R37 ;  /* 0x0000001026257223 */ /* 0x000fe20000010025 */
[----:B------:R-:W-:Y:S02]  /*52c0*/  HADD2.F32 R16, -RZ, R28.H0_H0 ;  /* 0x2000001cff107230 */ /* 0x000fe40000004100 */
[----:B------:R-:W-:Y:S02]  /*52d0*/  HADD2.F32 R38, -RZ, R30.H0_H0 ;  /* 0x2000001eff267230 */ /* 0x000fe40000004100 */
[----:B------:R-:W-:Y:S01]  /*52e0*/  FFMA.FTZ R39, R42, R12, R39 ;  /* 0x0000000c2a277223 */ /* 0x000fe20000010027 */
[----:B------:R-:W-:-:S02]  /*52f0*/  HADD2.F32 R40, -RZ, R32.H0_H0 ;  /* 0x20000020ff287230 */ /* 0x000fc40000004100 */
[-C--:B------:R-:W-:Y:S01]  /*5300*/  FFMA.FTZ R13, R16, R12.reuse, R13 ;  /* 0x0000000c100d7223 */ /* 0x080fe2000001000d */
[----:B------:R-:W-:Y:S02]  /*5310*/  HADD2.F32 R18, -RZ, R18.H1_H1 ;  /* 0x30000012ff127230 */ /* 0x000fe40000004100 */
[-C--:B------:R-:W-:Y:S01]  /*5320*/  FFMA.FTZ R15, R38, R12.reuse, R15 ;  /* 0x0000000c260f7223 */ /* 0x080fe2000001000f */
[----:B------:R-:W-:Y:S02]  /*5330*/  HADD2.F32 R36, -RZ, R28.H1_H1 ;  /* 0x3000001cff247230 */ /* 0x000fe40000004100 */
[----:B------:R-:W-:Y:S01]  /*5340*/  FFMA.FTZ R37, R40, R12, R37 ;  /* 0x0000000c28257223 */ /* 0x000fe20000010025 */
[----:B------:R-:W-:Y:S02]  /*5350*/  HADD2.F32 R16, -RZ, R30.H1_H1 ;  /* 0x3000001eff107230 */ /* 0x000fe40000004100 */
[----:B------:R-:W-:Y:S02]  /*5360*/  HADD2.F32 R38, -RZ, R32.H1_H1 ;  /* 0x30000020ff267230 */ /* 0x000fe40000004100 */
[----:B------:R-:W-:Y:S01]  /*5370*/  FFMA.FTZ R13, R36, R18, R13 ;  /* 0x00000012240d7223 */ /* 0x000fe2000001000d */
[----:B------:R-:W-:-:S02]  /*5380*/  HADD2.F32 R40, -RZ, R34.H1_H1 ;  /* 0x30000022ff287230 */ /* 0x000fc40000004100 */
[-C--:B------:R-:W-:Y:S01]  /*5390*/  FFMA.FTZ R15, R16, R18.reuse, R15 ;  /* 0x00000012100f7223 */ /* 0x080fe2000001000f */
[----:B------:R-:W-:Y:S02]  /*53a0*/  HADD2.F32 R14, -RZ, R19.H0_H0 ;  /* 0x20000013ff0e7230 */ /* 0x000fe40000004100 */
[-C--:B------:R-:W-:Y:S01]  /*53b0*/  FFMA.FTZ R37, R38, R18.reuse, R37 ;  /* 0x0000001226257223 */ /* 0x080fe20000010025 */
[----:B------:R-:W-:Y:S02]  /*53c0*/  HADD2.F32 R36, -RZ, R31.H0_H0 ;  /* 0x2000001fff247230 */ /* 0x000fe40000004100 */
        /* <DEDUP_REMOVED lines=15> */
[--C-:B------:R-:W-:Y:S02]  /*54c0*/  HADD2.F32 R13, -RZ, R2.reuse.H0_H0 ;  /* 0x20000002ff0d7230 */ /* 0x100fe40000004100 */
[-C--:B------:R-:W-:Y:S01]  /*54d0*/  FFMA.FTZ R18, R41, R19.reuse, R18 ;  /* 0x0000001329127223 */ /* 0x080fe20000010012 */
        /* <DEDUP_REMOVED lines=16> */
.L_x_231:
[----:B------:R-:W-:Y:S05]  /*55e0*/  @!P5 BRA `(.L_x_230) ;  /* 0x0000000800e0d947 */ /* 0x000fea0003800000 */
[----:B------:R-:W-:-:S04]  /*55f0*/  PRMT R12, R55, 0x9910, RZ ;  /* 0x00009910370c7816 */ /* 0x000fc800000000ff */
        /* <DEDUP_REMOVED lines=92> */
.L_x_232:
[----:B------:R-:W-:Y:S05]  /*5bc0*/  @P0 BRA `(.L_x_230) ;  /* 0x0000000400680947 */ /* 0x000fea0003800000 */
[----:B------:R-:W0:Y:S01]  /*5bd0*/  LDS.64 R12, [UR4+0x180] ;  /* 0x00018004ff0c7984 */ /* 0x000e220008000a00 */
[----:B------:R-:W-:Y:S02]  /*5be0*/  HADD2.F32 R14, -RZ, R24.H0_H0 ;  /* 0x20000018ff0e7230 */ /* 0x000fe40000004100 */
[----:B------:R-:W-:Y:S01]  /*5bf0*/  HADD2.F32 R15, -RZ, R26.H0_H0 ;  /* 0x2000001aff0f7230 */ /* 0x000fe20000004100 */
[----:B------:R-:W1:Y:S01]  /*5c00*/  LDS.64 R18, [UR4+0x188] ;  /* 0x00018804ff127984 */ /* 0x000e620008000a00 */
[----:B------:R-:W-:Y:S02]  /*5c10*/  HADD2.F32 R41, -RZ, R22.H1_H1 ;  /* 0x30000016ff297230 */ /* 0x000fe40000004100 */
[----:B------:R-:W-:Y:S02]  /*5c20*/  HADD2.F32 R43, -RZ, R26.H1_H1 ;  /* 0x3000001aff2b7230 */ /* 0x000fe40000004100 */
[--C-:B------:R-:W-:Y:S02]  /*5c30*/  HADD2.F32 R26, -RZ, R34.reuse.H0_H0 ;  /* 0x20000022ff1a7230 */ /* 0x100fe40000004100 */
[----:B------:R-:W-:-:S02]  /*5c40*/  HADD2.F32 R34, -RZ, R34.H1_H1 ;  /* 0x30000022ff227230 */ /* 0x000fc40000004100 */
[--C-:B0-----:R-:W-:Y:S02]  /*5c50*/  HADD2.F32 R36, -RZ, R12.reuse.H0_H0 ;  /* 0x2000000cff247230 */ /* 0x101fe40000004100 */
[----:B------:R-:W-:Y:S02]  /*5c60*/  HADD2.F32 R37, -RZ, R12.H1_H1 ;  /* 0x3000000cff257230 */ /* 0x000fe40000004100 */
[----:B------:R-:W-:Y:S02]  /*5c70*/  HADD2.F32 R12, -RZ, R35.H0_H0 ;  /* 0x20000023ff0c7230 */ /* 0x000fe40000004100 */
[-C--:B------:R-:W-:Y:S01]  /*5c80*/  FFMA.FTZ R14, R14, R36.reuse, RZ ;  /* 0x000000240e0e7223 */ /* 0x080fe200000100ff */
[--C-:B------:R-:W-:Y:S02]  /*5c90*/  HADD2.F32 R39, -RZ, R13.reuse.H0_H0 ;  /* 0x2000000dff277230 */ /* 0x100fe40000004100 */
[----:B------:R-:W-:Y:S02]  /*5ca0*/  HADD2.F32 R16, -RZ, R13.H1_H1 ;  /* 0x3000000dff107230 */ /* 0x000fe40000004100 */
[----:B------:R-:W-:Y:S01]  /*5cb0*/  FFMA.FTZ R12, R12, R36, RZ ;  /* 0x000000240c0c7223 */ /* 0x000fe200000100ff */
[----:B------:R-:W-:-:S02]  /*5cc0*/  HADD2.F32 R35, -RZ, R35.H1_H1 ;  /* 0x30000023ff237230 */ /* 0x000fc40000004100 */
        /* <DEDUP_REMOVED lines=20> */
[----:B------:R-:W-:Y:S02]  /*5e10*/  HADD2.F32 R24, -RZ, R27.H1_H1 ;  /* 0x3000001bff187230 */ /* 0x000fe40000004100 */
[-C--:B------:R-:W-:Y:S01]  /*5e20*/  FFMA.FTZ R15, R14, R16.reuse, R15 ;  /* 0x000000100e0f7223 */ /* 0x080fe2000001000f */
[----:B-1----:R-:W-:Y:S02]  /*5e30*/  HADD2.F32 R12, -RZ, R18.H0_H0 ;  /* 0x20000012ff0c7230 */ /* 0x002fe40000004100 */
[-C--:B------:R-:W-:Y:S01]  /*5e40*/  FFMA.FTZ R35, R22, R16.reuse, R35 ;  /* 0x0000001016237223 */ /* 0x080fe20000010023 */
[----:B------:R-:W-:Y:S02]  /*5e50*/  HADD2.F32 R22, -RZ, R30.H0_H0 ;  /* 0x2000001eff167230 */ /* 0x000fe40000004100 */
[----:B------:R-:W-:Y:S01]  /*5e60*/  FFMA.FTZ R39, R24, R16, R39 ;  /* 0x0000001018277223 */ /* 0x000fe20000010027 */
[----:B------:R-:W-:-:S02]  /*5e70*/  HADD2.F32 R16, -RZ, R28.H0_H0 ;  /* 0x2000001cff107230 */ /* 0x000fc40000004100 */
[----:B------:R-:W-:Y:S02]  /*5e80*/  HADD2.F32 R24, -RZ, R32.H0_H0 ;  /* 0x20000020ff187230 */ /* 0x000fe40000004100 */
[-C--:B------:R-:W-:Y:S01]  /*5e90*/  FFMA.FTZ R15, R22, R12.reuse, R15 ;  /* 0x0000000c160f7223 */ /* 0x080fe2000001000f */
[----:B------:R-:W-:Y:S02]  /*5ea0*/  HADD2.F32 R18, -RZ, R18.H1_H1 ;  /* 0x30000012ff127230 */ /* 0x000fe40000004100 */
[-C--:B------:R-:W-:Y:S01]  /*5eb0*/  FFMA.FTZ R13, R16, R12.reuse, R13 ;  /* 0x0000000c100d7223 */ /* 0x080fe2000001000d */
[----:B------:R-:W-:Y:S02]  /*5ec0*/  HADD2.F32 R28, -RZ, R28.H1_H1 ;  /* 0x3000001cff1c7230 */ /* 0x000fe40000004100 */
[-C--:B------:R-:W-:Y:S01]  /*5ed0*/  FFMA.FTZ R35, R24, R12.reuse, R35 ;  /* 0x0000000c18237223 */ /* 0x080fe20000010023 */
[----:B------:R-:W-:Y:S02]  /*5ee0*/  HADD2.F32 R30, -RZ, R30.H1_H1 ;  /* 0x3000001eff1e7230 */ /* 0x000fe40000004100 */
        /* <DEDUP_REMOVED lines=11> */
[----:B------:R-:W-:Y:S02]  /*5fa0*/  HADD2.F32 R22, -RZ, R20.H0_H0 ;  /* 0x20000014ff167230 */ /* 0x000fe40000004100 */
[-C--:B------:R-:W-:Y:S01]  /*5fb0*/  FFMA.FTZ R16, R16, R14.reuse, R15 ;  /* 0x0000000e10107223 */ /* 0x080fe2000001000f */
[----:B------:R-:W-:Y:S02]  /*5fc0*/  HADD2.F32 R19, -RZ, R19.H1_H1 ;  /* 0x30000013ff137230 */ /* 0x000fe40000004100 */
[-C--:B------:R-:W-:Y:S01]  /*5fd0*/  FFMA.FTZ R18, R18, R14.reuse, R35 ;  /* 0x0000000e12127223 */ /* 0x080fe20000010023 */
[----:B------:R-:W-:Y:S02]  /*5fe0*/  HADD2.F32 R29, -RZ, R29.H1_H1 ;  /* 0x3000001dff1d7230 */ /* 0x000fe40000004100 */
[----:B------:R-:W-:Y:S01]  /*5ff0*/  FFMA.FTZ R14, R22, R14, R39 ;  /* 0x0000000e160e7223 */ /* 0x000fe20000010027 */
[----:B------:R-:W-:-:S02]  /*6000*/  HADD2.F32 R31, -RZ, R31.H1_H1 ;  /* 0x3000001fff1f7230 */ /* 0x000fc40000004100 */
[----:B------:R-:W-:Y:S02]  /*6010*/  HADD2.F32 R33, -RZ, R33.H1_H1 ;  /* 0x30000021ff217230 */ /* 0x000fe40000004100 */
        /* <DEDUP_REMOVED lines=21> */
.L_x_230:
[----:B------:R-:W0:Y:S02]  /*6170*/  LDC R21, c[0x0][0x23c] ;  /* 0x00008f00ff157b82 */ /* 0x000e240000000800 */
[----:B0-----:R-:W-:-:S05]  /*6180*/  IMAD.WIDE R18, R21, 0x4, R64 ;  /* 0x0000000415127825 */ /* 0x001fca00078e0240 */
[----:B------:R-:W2:Y:S02]  /*6190*/  LDG.E.128.CONSTANT R12, desc[UR6][R18.64] ;  /* 0x00000006120c7981 */ /* 0x000ea4000c1e9d00 */
[C---:B--2---:R-:W-:Y:S02]  /*61a0*/  LOP3.LUT R16, R12.reuse, 0xf000f, RZ, 0xc0, !PT ;  /* 0x000f000f0c107812 */ /* 0x044fe400078ec0ff */
[----:B------:R-:W-:Y:S02]  /*61b0*/  LOP3.LUT R20, R12, 0xf000f0, RZ, 0xc0, !PT ;  /* 0x00f000f00c147812 */ /* 0x000fe400078ec0ff */
[----:B------:R-:W-:Y:S02]  /*61c0*/  LOP3.LUT R23, R13, 0xf000f0, RZ, 0xc0, !PT ;  /* 0x00f000f00d177812 */ /* 0x000fe400078ec0ff */
[----:B------:R-:W-:Y:S02]  /*61d0*/  SHF.R.U32.HI R12, RZ, 0x8, R12 ;  /* 0x00000008ff0c7819 */ /* 0x000fe4000001160c */
[----:B------:R-:W-:-:S02]  /*61e0*/  SHF.R.U32.HI R24, RZ, 0x8, R13 ;  /* 0x00000008ff187819 */ /* 0x000fc4000001160d */
[----:B------:R-:W-:Y:S02]  /*61f0*/  SHF.R.U32.HI R29, RZ, 0x8, R14 ;  /* 0x00000008ff1d7819 */ /* 0x000fe4000001160e */
[----:B------:R-:W-:Y:S02]  /*6200*/  SHF.R.U32.HI R33, RZ, 0x8, R15 ;  /* 0x00000008ff217819 */ /* 0x000fe4000001160f */
[----:B------:R-:W-:Y:S02]  /*6210*/  LOP3.LUT R22, R13, 0xf000f, RZ, 0xc0, !PT ;  /* 0x000f000f0d167812 */ /* 0x000fe400078ec0ff */
[C---:B------:R-:W-:Y:S02]  /*6220*/  LOP3.LUT R25, R14.reuse, 0xf000f, RZ, 0xc0, !PT ;  /* 0x000f000f0e197812 */ /* 0x040fe400078ec0ff */
[----:B------:R-:W-:Y:S02]  /*6230*/  LOP3.LUT R28, R14, 0xf000f0, RZ, 0xc0, !PT ;  /* 0x00f000f00e1c7812 */ /* 0x000fe400078ec0ff */
        /* <DEDUP_REMOVED lines=24> */
[-C--:B------:R-:W-:Y:S01]  /*63c0*/  HFMA2 R28, R28, R17.reuse.H0_H0, -72, -72 ;  /* 0xd480d4801c1c7431 */ /* 0x080fe20000040011 */
[----:B------:R-:W-:Y:S01]  /*63d0*/  LOP3.LUT R14, R14, 0x64006400, RZ, 0xfc, !PT ;  /* 0x640064000e0e7812 */ /* 0x000fe200078efcff */
[----:B------:R-:W-:Y:S01]  /*63e0*/  HADD2 R31, R13, -1032, -1032 ;  /* 0xe408e4080d1f7430 */ /* 0x000fe20000000000 */
[----:B------:R-:W-:Y:S01]  /*63f0*/  LOP3.LUT R34, R24, 0x64006400, RZ, 0xfc, !PT ;  /* 0x6400640018227812 */ /* 0x000fe200078efcff */
[----:B------:R-:W-:Y:S01]  /*6400*/  HFMA2 R24, R20, R17.H0_H0, -72, -72 ;  /* 0xd480d48014187431 */ /* 0x000fe20000040011 */
[----:B------:R-:W-:-:S02]  /*6410*/  LOP3.LUT R15, R15, 0x64006400, RZ, 0xfc, !PT ;  /* 0x640064000f0f7812 */ /* 0x000fc400078efcff */
[----:B------:R-:W-:Y:S01]  /*6420*/  LOP3.LUT R36, R29, 0x64006400, RZ, 0xfc, !PT ;  /* 0x640064001d247812 */ /* 0x000fe200078efcff */
[----:B------:R-:W-:Y:S01]  /*6430*/  HADD2 R29, R30, -1032, -1032 ;  /* 0xe408e4081e1d7430 */ /* 0x000fe20000000000 */
[----:B------:R-:W-:Y:S01]  /*6440*/  LOP3.LUT R23, R23, 0x64006400, RZ, 0xfc, !PT ;  /* 0x6400640017177812 */ /* 0x000fe200078efcff */
[-C--:B------:R-:W-:Y:S01]  /*6450*/  HFMA2 R30, R32, R17.reuse.H0_H0, -72, -72 ;  /* 0xd480d480201e7431 */ /* 0x080fe20000040011 */
[----:B------:R-:W-:Y:S01]  /*6460*/  LOP3.LUT R40, R33, 0x64006400, RZ, 0xfc, !PT ;  /* 0x6400640021287812 */ /* 0x000fe200078efcff */
[-C--:B------:R-:W-:Y:S02]  /*6470*/  HFMA2 R32, R12, R17.reuse.H0_H0, -72, -72 ;  /* 0xd480d4800c207431 */ /* 0x080fe40000040011 */
[----:B------:R-:W-:Y:S02]  /*6480*/  HADD2 R33, R14, -1032, -1032 ;  /* 0xe408e4080e217430 */ /* 0x000fe40000000000 */
[----:B------:R-:W-:Y:S02]  /*6490*/  HFMA2 R34, R34, R17.H0_H0, -72, -72 ;  /* 0xd480d48022227431 */ /* 0x000fe40000040011 */
[----:B------:R-:W-:-:S02]  /*64a0*/  HADD2 R35, R15, -1032, -1032 ;  /* 0xe408e4080f237430 */ /* 0x000fc40000000000 */
        /* <DEDUP_REMOVED lines=13> */
[----:B------:R-:W-:Y:S02]  /*6580*/  HADD2.F32 R14, -RZ, R27.H0_H0 ;  /* 0x2000001bff0e7230 */ /* 0x000fe40000004100 */
        /* <DEDUP_REMOVED lines=23> */
[C---:B------:R-:W-:Y:S01]  /*6700*/  FFMA.FTZ R39, R15.reuse, R14, R42 ;  /* 0x0000000e0f277223 */ /* 0x040fe2000001002a */
[----:B------:R-:W-:Y:S02]  /*6710*/  HADD2.F32 R46, -RZ, R30.H1_H1 ;  /* 0x3000001eff2e7230 */ /* 0x000fe40000004100 */
[C---:B------:R-:W-:Y:S01]  /*6720*/  FFMA.FTZ R43, R15.reuse, R16, R43 ;  /* 0x000000100f2b7223 */ /* 0x040fe2000001002b */
[----:B-1----:R-:W-:Y:S02]  /*6730*/  HADD2.F32 R16, -RZ, R22.H0_H0 ;  /* 0x20000016ff107230 */ /* 0x002fe40000004100 */
[----:B------:R-:W-:Y:S01]  /*6740*/  FFMA.FTZ R13, R12, R15, R13 ;  /* 0x0000000f0c0d7223 */ /* 0x000fe2000001000d */
[----:B------:R-:W-:Y:S02]  /*6750*/  HADD2.F32 R14, -RZ, R31.H0_H0 ;  /* 0x2000001fff0e7230 */ /* 0x000fe40000004100 */
[----:B------:R-:W-:Y:S01]  /*6760*/  FFMA.FTZ R41, R15, R46, R41 ;  /* 0x0000002e0f297223 */ /* 0x000fe20000010029 */
[----:B------:R-:W-:-:S02]  /*6770*/  HADD2.F32 R40, -RZ, R33.H0_H0 ;  /* 0x20000021ff287230 */ /* 0x000fc40000004100 */
[----:B------:R-:W-:Y:S02]  /*6780*/  HADD2.F32 R42, -RZ, R35.H0_H0 ;  /* 0x20000023ff2a7230 */ /* 0x000fe40000004100 */
        /* <DEDUP_REMOVED lines=17> */
[----:B------:R-:W-:Y:S02]  /*68a0*/  HADD2.F32 R42, -RZ, R20.H0_H0 ;  /* 0x20000014ff2a7230 */ /* 0x000fe40000004100 */
[----:B------:R-:W-:Y:S01]  /*68b0*/  FFMA.FTZ R22, R12, R16, R13 ;  /* 0x000000100c167223 */ /* 0x000fe2000001000d */
[----:B------:R-:W-:Y:S02]  /*68c0*/  HADD2.F32 R13, -RZ, R36.H0_H0 ;  /* 0x20000024ff0d7230 */ /* 0x000fe40000004100 */
[----:B------:R-:W-:Y:S01]  /*68d0*/  FFMA.FTZ R15, R14, R12, R15 ;  /* 0x0000000c0e0f7223 */ /* 0x000fe2000001000f */
        /* <DEDUP_REMOVED lines=9> */
[--C-:B------:R-:W-:Y:S02]  /*6970*/  HADD2.F32 R15, -RZ, R2.reuse.H0_H0 ;  /* 0x20000002ff0f7230 */ /* 0x100fe40000004100 */
[C---:B------:R-:W-:Y:S01]  /*6980*/  FFMA.FTZ R13, R23.reuse, R40, R13 ;  /* 0x00000028170d7223 */ /* 0x040fe2000001000d */
        /* <DEDUP_REMOVED lines=16> */
.L_x_233:
        /* <DEDUP_REMOVED lines=61> */
[----:B------:R-:W-:Y:S02]  /*6e60*/  HADD2.F32 R14, -RZ, R32.H0_H0 ;  /* 0x20000020ff0e7230 */ /* 0x000fe40000004100 */
[----:B------:R-:W-:Y:S01]  /*6e70*/  FFMA.FTZ R39, R44, R22, R39 ;  /* 0x000000162c277223 */ /* 0x000fe20000010027 */
[----:B------:R-:W-:Y:S02]  /*6e80*/  HADD2.F32 R40, -RZ, R34.H0_H0 ;  /* 0x20000022ff287230 */ /* 0x000fe40000004100 */
[----:B------:R-:W-:Y:S02]  /*6e90*/  HADD2.F32 R22, -RZ, R36.H0_H0 ;  /* 0x20000024ff167230 */ /* 0x000fe40000004100 */
[----:B------:R-:W-:Y:S01]  /*6ea0*/  FFMA.FTZ R14, R14, R12, R13 ;  /* 0x0000000c0e0e7223 */ /* 0x000fe2000001000d */
[----:B------:R-:W-:-:S02]  /*6eb0*/  HADD2.F32 R23, -RZ, R23.H1_H1 ;  /* 0x30000017ff177230 */ /* 0x000fc40000004100 */
[-C--:B------:R-:W-:Y:S01]  /*6ec0*/  FFMA.FTZ R16, R40, R12.reuse, R15 ;  /* 0x0000000c28107223 */ /* 0x080fe2000001000f */
[----:B------:R-:W-:Y:S02]  /*6ed0*/  HADD2.F32 R13, -RZ, R32.H1_H1 ;  /* 0x30000020ff0d7230 */ /* 0x000fe40000004100 */
[----:B------:R-:W-:Y:S01]  /*6ee0*/  FFMA.FTZ R22, R22, R12, R41 ;  /* 0x0000000c16167223 */ /* 0x000fe20000010029 */
[----:B------:R-:W-:Y:S02]  /*6ef0*/  HADD2.F32 R15, -RZ, R34.H1_H1 ;  /* 0x30000022ff0f7230 */ /* 0x000fe40000004100 */
[----:B------:R-:W-:Y:S02]  /*6f00*/  HADD2.F32 R40, -RZ, R20.H0_H0 ;  /* 0x20000014ff287230 */ /* 0x000fe40000004100 */
[-C--:B------:R-:W-:Y:S01]  /*6f10*/  FFMA.FTZ R14, R13, R23.reuse, R14 ;  /* 0x000000170d0e7223 */ /* 0x080fe2000001000e */
[----:B------:R-:W-:Y:S02]  /*6f20*/  HADD2.F32 R43, -RZ, R36.H1_H1 ;  /* 0x30000024ff2b7230 */ /* 0x000fe40000004100 */
[----:B------:R-:W-:Y:S01]  /*6f30*/  FFMA.FTZ R16, R15, R23, R16 ;  /* 0x000000170f107223 */ /* 0x000fe20000010010 */
[----:B------:R-:W-:-:S02]  /*6f40*/  HADD2.F32 R41, -RZ, R20.H1_H1 ;  /* 0x30000014ff297230 */ /* 0x000fc40000004100 */
[----:B------:R-:W-:Y:S01]  /*6f50*/  FFMA.FTZ R12, R40, R12, R39 ;  /* 0x0000000c280c7223 */ /* 0x000fe20000010027 */
        /* <DEDUP_REMOVED lines=18> */
.L_x_235:
        /* <DEDUP_REMOVED lines=94> */
.L_x_236:
        /* <DEDUP_REMOVED lines=11> */
[--C-:B------:R-:W-:Y:S02]  /*7710*/  HADD2.F32 R13, -RZ, R25.reuse.H0_H0 ;  /* 0x20000019ff0d7230 */ /* 0x100fe40000004100 */
[----:B------:R-:W-:Y:S02]  /*7720*/  HADD2.F32 R41, -RZ, R12.H1_H1 ;  /* 0x3000000cff297230 */ /* 0x000fe40000004100 */
[-C--:B------:R-:W-:Y:S01]  /*7730*/  FFMA.FTZ R14, R14, R40.reuse, RZ ;  /* 0x000000280e0e7223 */ /* 0x080fe200000100ff */
[----:B------:R-:W-:Y:S02]  /*7740*/  HADD2.F32 R12, -RZ, R38.H0_H0 ;  /* 0x20000026ff0c7230 */ /* 0x000fe40000004100 */
[----:B------:R-:W-:Y:S01]  /*7750*/  FFMA.FTZ R38, R13, R40, RZ ;  /* 0x000000280d267223 */ /* 0x000fe200000100ff */
[----:B------:R-:W-:-:S02]  /*7760*/  HADD2.F32 R25, -RZ, R25.H1_H1 ;  /* 0x30000019ff197230 */ /* 0x000fc40000004100 */
[-C--:B------:R-:W-:Y:S01]  /*7770*/  FFMA.FTZ R14, R27, R41.reuse, R14 ;  /* 0x000000291b0e7223 */ /* 0x080fe2000001000e */
[----:B------:R-:W-:Y:S02]  /*7780*/  HADD2.F32 R13, -RZ, R24.H0_H0 ;  /* 0x20000018ff0d7230 */ /* 0x000fe40000004100 */
        /* <DEDUP_REMOVED lines=8> */
[-C--:B------:R-:W-:Y:S01]  /*7810*/  FFMA.FTZ R13, R13, R39.reuse, R12 ;  /* 0x000000270d0d7223 */ /* 0x080fe2000001000c */
[-C--:B------:R-:W-:Y:S01]  /*7820*/  FFMA.FTZ R15, R15, R39.reuse, R38 ;  /* 0x000000270f0f7223 */ /* 0x080fe20000010026 */
        /* <DEDUP_REMOVED lines=8> */
[----:B-1----:R-:W-:Y:S02]  /*78b0*/  HADD2.F32 R12, -RZ, R22.H0_H0 ;  /* 0x20000016ff0c7230 */ /* 0x002fe40000004100 */
        /* <DEDUP_REMOVED lines=31> */
[--C-:B------:R-:W-:Y:S02]  /*7ab0*/  HADD2.F32 R24, -RZ, R20.reuse.H0_H0 ;  /* 0x20000014ff187230 */ /* 0x100fe40000004100 */
[----:B------:R-:W-:Y:S01]  /*7ac0*/  FFMA.FTZ R12, R13, R23, R12 ;  /* 0x000000170d0c7223 */ /* 0x000fe2000001000c */
[----:B------:R-:W-:-:S02]  /*7ad0*/  HADD2.F32 R27, -RZ, R20.H1_H1 ;  /* 0x30000014ff1b7230 */ /* 0x000fc40000004100 */
[-C--:B------:R-:W-:Y:S01]  /*7ae0*/  FFMA.FTZ R16, R15, R23.reuse, R16 ;  /* 0x000000170f107223 */ /* 0x080fe20000010010 */
[--C-:B------:R-:W-:Y:S02]  /*7af0*/  HADD2.F32 R13, -RZ, R2.reuse.H0_H0 ;  /* 0x20000002ff0d7230 */ /* 0x100fe40000004100 */
[----:B------:R-:W-:Y:S01]  /*7b00*/  FFMA.FTZ R14, R24, R14, R39 ;  /* 0x0000000e180e7223 */ /* 0x000fe20000010027 */
[----:B------:R-:W-:Y:S02]  /*7b10*/  HADD2.F32 R15, -RZ, R2.H1_H1 ;  /* 0x30000002ff0f7230 */ /* 0x000fe40000004100 */
[--C-:B------:R-:W-:Y:S02]  /*7b20*/  HADD2.F32 R25, -RZ, R0.reuse.H0_H0 ;  /* 0x20000000ff197230 */ /* 0x100fe40000004100 */
[----:B------:R-:W-:Y:S01]  /*7b30*/  FFMA.FTZ R14, R27, R23, R14 ;  /* 0x000000171b0e7223 */ /* 0x000fe2000001000e */
[----:B------:R-:W-:Y:S02]  /*7b40*/  HADD2.F32 R29, -RZ, R0.H1_H1 ;  /* 0x30000000ff1d7230 */ /* 0x000fe40000004100 */
        /* <DEDUP_REMOVED lines=12> */
.L_x_234:
[----:B------:R-:W-:-:S05]  /*7c10*/  IMAD.WIDE R18, R21, 0x4, R18 ;  /* 0x0000000415127825 */ /* 0x000fca00078e0212 */
        /* <DEDUP_REMOVED lines=144> */
.L_x_237:
        /* <DEDUP_REMOVED lines=95> */
.L_x_239:
        /* <DEDUP_REMOVED lines=94> */
.L_x_240:
        /* <DEDUP_REMOVED lines=91> */
.L_x_238:
[----:B------:R-:W-:-:S06]  /*96a0*/  IMAD.WIDE R12, R21, 0x4, R18 ;  /* 0x00000004150c7825 */ /* 0x000fcc00078e0212 */
[----:B------:R-:W2:Y:S02]  /*96b0*/  LDG.E.128.CONSTANT R12, desc[UR6][R12.64] ;  /* 0x000000060c0c7981 */ /* 0x000ea4000c1e9d00 */
[C---:B--2---:R-:W-:Y:S02]  /*96c0*/  LOP3.LUT R16, R12.reuse, 0xf000f, RZ, 0xc0, !PT ;  /* 0x000f000f0c107812 */ /* 0x044fe400078ec0ff */
[----:B------:R-:W-:Y:S02]  /*96d0*/  LOP3.LUT R18, R12, 0xf000f0, RZ, 0xc0, !PT ;  /* 0x00f000f00c127812 */ /* 0x000fe400078ec0ff */
[----:B------:R-:W-:Y:S02]  /*96e0*/  SHF.R.U32.HI R19, RZ, 0x8, R12 ;  /* 0x00000008ff137819 */ /* 0x000fe4000001160c */
[----:B------:R-:W-:Y:S02]  /*96f0*/  LOP3.LUT R12, R15, 0xf000f0, RZ, 0xc0, !PT ;  /* 0x00f000f00f0c7812 */ /* 0x000fe400078ec0ff */
[----:B------:R-:W-:-:S02]  /*9700*/  SHF.R.U32.HI R29, RZ, 0x8, R13 ;  /* 0x00000008ff1d7819 */ /* 0x000fc4000001160d */
[----:B------:R-:W-:Y:S02]  /*9710*/  LOP3.LUT R24, R12, 0x64006400, RZ, 0xfc, !PT ;  /* 0x640064000c187812 */ /* 0x000fe400078efcff */
[----:B------:R-:W-:Y:S02]  /*9720*/  LOP3.LUT R12, R19, 0xf000f0, RZ, 0xc0, !PT ;  /* 0x00f000f0130c7812 */ /* 0x000fe400078ec0ff */
[C---:B------:R-:W-:Y:S01]  /*9730*/  LOP3.LUT R28, R13.reuse, 0xf000f, RZ, 0xc0, !PT ;  /* 0x000f000f0d1c7812 */ /* 0x040fe200078ec0ff */
[----:B------:R-:W-:Y:S01]  /*9740*/  HFMA2 R23, R24, R17.H0_H0, -72, -72 ;  /* 0xd480d48018177431 */ /* 0x000fe20000040011 */
[----:B------:R-:W-:Y:S02]  /*9750*/  LOP3.LUT R20, R13, 0xf000f0, RZ, 0xc0, !PT ;  /* 0x00f000f00d147812 */ /* 0x000fe400078ec0ff */
[----:B------:R-:W-:Y:S02]  /*9760*/  SHF.R.U32.HI R31, RZ, 0x8, R14 ;  /* 0x00000008ff1f7819 */ /* 0x000fe4000001160e */
[----:B------:R-:W-:-:S02]  /*9770*/  LOP3.LUT R13, R29, 0xf000f0, RZ, 0xc0, !PT ;  /* 0x00f000f01d0d7812 */ /* 0x000fc400078ec0ff */
[----:B------:R-:W-:Y:S02]  /*9780*/  SHF.R.U32.HI R34, RZ, 0x8, R15 ;  /* 0x00000008ff227819 */ /* 0x000fe4000001160f */
[----:B------:R-:W-:Y:S02]  /*9790*/  LOP3.LUT R12, R12, 0x64006400, RZ, 0xfc, !PT ;  /* 0x640064000c0c7812 */ /* 0x000fe400078efcff */
[C---:B------:R-:W-:Y:S02]  /*97a0*/  LOP3.LUT R30, R14.reuse, 0xf000f, RZ, 0xc0, !PT ;  /* 0x000f000f0e1e7812 */ /* 0x040fe400078ec0ff */
[----:B------:R-:W-:Y:S01]  /*97b0*/  LOP3.LUT R21, R14, 0xf000f0, RZ, 0xc0, !PT ;  /* 0x00f000f00e157812 */ /* 0x000fe200078ec0ff */
[----:B------:R-:W-:Y:S01]  /*97c0*/  HFMA2 R24, R12, R17.H0_H0, -72, -72 ;  /* 0xd480d4800c187431 */ /* 0x000fe20000040011 */
        /* <DEDUP_REMOVED lines=31> */
[----:B------:R-:W-:Y:S02]  /*99c0*/  HADD2 R32, R19, -1032, -1032 ;  /* 0xe408e40813207430 */ /* 0x000fe40000000000 */
[----:B------:R-:W-:-:S02]  /*99d0*/  HADD2 R33, R33, -1032, -1032 ;  /* 0xe408e40821217430 */ /* 0x000fc40000000000 */
[----:B------:R-:W-:Y:S02]  /*99e0*/  HADD2 R34, R34, -1032, -1032 ;  /* 0xe408e40822227430 */ /* 0x000fe40000000000 */
[----:B------:R-:W-:Y:S01]  /*99f0*/  HADD2 R35, R13, -1032, -1032 ;  /* 0xe408e4080d237430 */ /* 0x000fe20000000000 */
[----:B------:R-:W-:Y:S06]  /*9a00*/  @!P2 BRA `(.L_x_241) ;  /* 0x000000040068a947 */ /* 0x000fec0003800000 */
[----:B------:R-:W0:Y:S01]  /*9a10*/  LDS.64 R14, [UR4+0x30] ;  /* 0x00003004ff0e7984 */ /* 0x000e220008000a00 */
[--C-:B------:R-:W-:Y:S02]  /*9a20*/  HADD2.F32 R38, -RZ, R28.reuse.H0_H0 ;  /* 0x2000001cff267230 */ /* 0x100fe40000004100 */
[----:B------:R-:W-:Y:S01]  /*9a30*/  HADD2.F32 R12, -RZ, R31.H0_H0 ;  /* 0x2000001fff0c7230 */ /* 0x000fe20000004100 */
[----:B------:R-:W1:Y:S01]  /*9a40*/  LDS.64 R18, [UR4+0x38] ;  /* 0x00003804ff127984 */ /* 0x000e620008000a00 */
[----:B------:R-:W-:Y:S02]  /*9a50*/  HADD2.F32 R39, -RZ, R28.H1_H1 ;  /* 0x3000001cff277230 */ /* 0x000fe40000004100 */
[--C-:B------:R-:W-:Y:S02]  /*9a60*/  HADD2.F32 R16, -RZ, R29.reuse.H0_H0 ;  /* 0x2000001dff107230 */ /* 0x100fe40000004100 */
[----:B------:R-:W-:Y:S02]  /*9a70*/  HADD2.F32 R45, -RZ, R29.H1_H1 ;  /* 0x3000001dff2d7230 */ /* 0x000fe40000004100 */
[----:B------:R-:W-:-:S02]  /*9a80*/  HADD2.F32 R40, -RZ, R23.H1_H1 ;  /* 0x30000017ff287230 */ /* 0x000fc40000004100 */
[--C-:B0-----:R-:W-:Y:S02]  /*9a90*/  HADD2.F32 R13, -RZ, R14.reuse.H0_H0 ;  /* 0x2000000eff0d7230 */ /* 0x101fe40000004100 */
[----:B------:R-:W-:Y:S02]  /*9aa0*/  HADD2.F32 R36, -RZ, R14.H1_H1 ;  /* 0x3000000eff247230 */ /* 0x000fe40000004100 */
[----:B------:R-:W-:Y:S02]  /*9ab0*/  HADD2.F32 R14, -RZ, R30.H0_H0 ;  /* 0x2000001eff0e7230 */ /* 0x000fe40000004100 */
[----:B------:R-:W-:Y:S01]  /*9ac0*/  FFMA.FTZ R41, R13, R38, RZ ;  /* 0x000000260d297223 */ /* 0x000fe200000100ff */
[--C-:B------:R-:W-:Y:S02]  /*9ad0*/  HADD2.F32 R17, -RZ, R15.reuse.H0_H0 ;  /* 0x2000000fff117230 */ /* 0x100fe40000004100 */
[----:B------:R-:W-:Y:S01]  /*9ae0*/  FFMA.FTZ R12, R12, R13, RZ ;  /* 0x0000000d0c0c7223 */ /* 0x000fe200000100ff */
[----:B------:R-:W-:-:S02]  /*9af0*/  HADD2.F32 R37, -RZ, R15.H1_H1 ;  /* 0x3000000fff257230 */ /* 0x000fc40000004100 */
[C---:B------:R-:W-:Y:S01]  /*9b00*/  FFMA.FTZ R43, R13.reuse, R14, RZ ;  /* 0x0000000e0d2b7223 */ /* 0x040fe200000100ff */
[----:B------:R-:W-:Y:S02]  /*9b10*/  HADD2.F32 R15, -RZ, R31.H1_H1 ;  /* 0x3000001fff0f7230 */ /* 0x000fe40000004100 */
[----:B------:R-:W-:Y:S01]  /*9b20*/  FFMA.FTZ R14, R36, R39, R41 ;  /* 0x00000027240e7223 */ /* 0x000fe20000010029 */
[----:B------:R-:W-:Y:S02]  /*9b30*/  HADD2.F32 R39, -RZ, R30.H1_H1 ;  /* 0x3000001eff277230 */ /* 0x000fe40000004100 */
[----:B------:R-:W-:Y:S01]  /*9b40*/  FFMA.FTZ R16, R13, R16, RZ ;  /* 0x000000100d107223 */ /* 0x000fe200000100ff */
[----:B------:R-:W-:Y:S02]  /*9b50*/  HADD2.F32 R13, -RZ, R20.H0_H0 ;  /* 0x20000014ff0d7230 */ /* 0x000fe40000004100 */
[----:B------:R-:W-:Y:S01]  /*9b60*/  FFMA.FTZ R12, R15, R36, R12 ;  /* 0x000000240f0c7223 */ /* 0x000fe2000001000c */
[----:B------:R-:W-:-:S02]  /*9b70*/  HADD2.F32 R15, -RZ, R21.H0_H0 ;  /* 0x20000015ff0f7230 */ /* 0x000fc40000004100 */
[C---:B------:R-:W-:Y:S01]  /*9b80*/  FFMA.FTZ R38, R36.reuse, R39, R43 ;  /* 0x0000002724267223 */ /* 0x040fe2000001002b */
[----:B------:R-:W-:Y:S01]  /*9b90*/  FFMA.FTZ R36, R36, R45, R16 ;  /* 0x0000002d24247223 */ /* 0x000fe20000010010 */
[----:B------:R-:W-:Y:S01]  /*9ba0*/  FFMA.FTZ R13, R13, R17, R12 ;  /* 0x000000110d0d7223 */ /* 0x000fe2000001000c */
[----:B------:R-:W-:Y:S02]  /*9bb0*/  HADD2.F32 R12, -RZ, R20.H1_H1 ;  /* 0x30000014ff0c7230 */ /* 0x000fe40000004100 */
[----:B------:R-:W-:Y:S01]  /*9bc0*/  FFMA.FTZ R16, R17, R15, R14 ;  /* 0x0000000f11107223 */ /* 0x000fe2000001000e */
[----:B------:R-:W-:Y:S02]  /*9bd0*/  HADD2.F32 R15, -RZ, R23.H0_H0 ;  /* 0x20000017ff0f7230 */ /* 0x000fe40000004100 */
[----:B------:R-:W-:Y:S02]  /*9be0*/  HADD2.F32 R41, -RZ, R22.H0_H0 ;  /* 0x20000016ff297230 */ /* 0x000fe40000004100 */
[----:B------:R-:W-:Y:S01]  /*9bf0*/  FFMA.FTZ R12, R12, R37, R13 ;  /* 0x000000250c0c7223 */ /* 0x000fe2000001000d */
[----:B------:R-:W-:-:S02]  /*9c00*/  HADD2.F32 R14, -RZ, R21.H1_H1 ;  /* 0x30000015ff0e7230 */ /* 0x000fc40000004100 */
[C---:B------:R-:W-:Y:S01]  /*9c10*/  FFMA.FTZ R15, R17.reuse, R15, R36 ;  /* 0x0000000f110f7223 */ /* 0x040fe20000010024 */
[----:B------:R-:W-:Y:S02]  /*9c20*/  HADD2.F32 R13, -RZ, R32.H0_H0 ;  /* 0x20000020ff0d7230 */ /* 0x000fe40000004100 */
[----:B------:R-:W-:Y:S01]  /*9c30*/  FFMA.FTZ R41, R17, R41, R38 ;  /* 0x0000002911297223 */ /* 0x000fe20000010026 */
[----:B------:R-:W-:Y:S02]  /*9c40*/  HADD2.F32 R38, -RZ, R22.H1_H1 ;  /* 0x30000016ff267230 */ /* 0x000fe40000004100 */
[C---:B------:R-:W-:Y:S01]  /*9c50*/  FFMA.FTZ R40, R37.reuse, R40, R15 ;  /* 0x0000002825287223 */ /* 0x040fe2000001000f */
[--C-:B-1----:R-:W-:Y:S02]  /*9c60*/  HADD2.F32 R15, -RZ, R18.reuse.H0_H0 ;  /* 0x20000012ff0f7230 */ /* 0x102fe40000004100 */
[----:B------:R-:W-:Y:S01]  /*9c70*/  FFMA.FTZ R36, R37, R14, R16 ;  /* 0x0000000e25247223 */ /* 0x000fe20000010010 */
[----:B------:R-:W-:-:S02]  /*9c80*/  HADD2.F32 R17, -RZ, R18.H1_H1 ;  /* 0x30000012ff117230 */ /* 0x000fc40000004100 */
[----:B------:R-:W-:Y:S01]  /*9c90*/  FFMA.FTZ R38, R37, R38, R41 ;  /* 0x0000002625267223 */ /* 0x000fe20000010029 */
[----:B------:R-:W-:Y:S02]  /*9ca0*/  HADD2.F32 R14, -RZ, R32.H1_H1 ;  /* 0x30000020ff0e7230 */ /* 0x000fe40000004100 */
[----:B------:R-:W-:Y:S01]  /*9cb0*/  FFMA.FTZ R13, R13, R15, R12 ;  /* 0x0000000f0d0d7223 */ /* 0x000fe2000001000c */
[----:B------:R-:W-:Y:S02]  /*9cc0*/  HADD2.F32 R18, -RZ, R33.H0_H0 ;  /* 0x20000021ff127230 */ /* 0x000fe40000004100 */
        /* <DEDUP_REMOVED lines=10> */
[----:B------:R-:W-:Y:S02]  /*9d70*/  HADD2.F32 R36, -RZ, R25.H0_H0 ;  /* 0x20000019ff247230 */ /* 0x000fe40000004100 */
        /* <DEDUP_REMOVED lines=12> */
[----:B------:R-:W-:Y:S02]  /*9e40*/  HADD2.F32 R14, -RZ, R25.H1_H1 ;  /* 0x30000019ff0e7230 */ /* 0x000fe40000004100 */
[----:B------:R-:W-:Y:S02]  /*9e50*/  HADD2.F32 R18, -RZ, R26.H1_H1 ;  /* 0x3000001aff127230 */ /* 0x000fe40000004100 */
[----:B------:R-:W-:Y:S01]  /*9e60*/  FFMA.FTZ R12, R12, R19, R13 ;  /* 0x000000130c0c7223 */ /* 0x000fe2000001000d */
[----:B------:R-:W-:Y:S02]  /*9e70*/  HADD2.F32 R16, -RZ, R27.H1_H1 ;  /* 0x3000001bff107230 */ /* 0x000fe40000004100 */
[C---:B------:R-:W-:Y:S01]  /*9e80*/  FFMA.FTZ R14, R19.reuse, R14, R36 ;  /* 0x0000000e130e7223 */ /* 0x040fe20000010024 */
        /* <DEDUP_REMOVED lines=18> */
.L_x_241:
        /* <DEDUP_REMOVED lines=9> */
[--C-:B------:R-:W-:Y:S02]  /*a040*/  HADD2.F32 R15, -RZ, R29.reuse.H0_H0 ;  /* 0x2000001dff0f7230 */ /* 0x100fe40000004100 */
        /* <DEDUP_REMOVED lines=15> */
[----:B------:R-:W-:Y:S02]  /*a140*/  HADD2.F32 R13, -RZ, R20.H0_H0 ;  /* 0x20000014ff0d7230 */ /* 0x000fe40000004100 */
[----:B------:R-:W-:Y:S01]  /*a150*/  FFMA.FTZ R18, R15, R18, RZ ;  /* 0x000000120f127223 */ /* 0x000fe200000100ff */
[----:B------:R-:W-:Y:S02]  /*a160*/  HADD2.F32 R15, -RZ, R21.H0_H0 ;  /* 0x20000015ff0f7230 */ /* 0x000fe40000004100 */
[----:B------:R-:W-:Y:S01]  /*a170*/  FFMA.FTZ R38, R41, R19, R38 ;  /* 0x0000001329267223 */ /* 0x000fe20000010026 */
[----:B------:R-:W-:-:S02]  /*a180*/  HADD2.F32 R41, -RZ, R22.H0_H0 ;  /* 0x20000016ff297230 */ /* 0x000fc40000004100 */
[----:B------:R-:W-:Y:S01]  /*a190*/  FFMA.FTZ R14, R39, R19, R14 ;  /* 0x00000013270e7223 */ /* 0x000fe2000001000e */
        /* <DEDUP_REMOVED lines=8> */
[----:B------:R-:W-:Y:S01]  /*a220*/  FFMA.FTZ R37, R39, R37, R18 ;  /* 0x0000002527257223 */ /* 0x000fe20000010012 */
[-C--:B------:R-:W-:Y:S01]  /*a230*/  FFMA.FTZ R13, R12, R36.reuse, R13 ;  /* 0x000000240c0d7223 */ /* 0x080fe2000001000d */
[----:B-1----:R-:W-:Y:S02]  /*a240*/  HADD2.F32 R12, -RZ, R16.H0_H0 ;  /* 0x20000010ff0c7230 */ /* 0x002fe40000004100 */
        /* <DEDUP_REMOVED lines=17> */
[----:B------:R-:W-:Y:S02]  /*a360*/  HADD2.F32 R14, -RZ, R17.H0_H0 ;  /* 0x20000011ff0e7230 */ /* 0x000fe40000004100 */
[-C--:B------:R-:W-:Y:S01]  /*a370*/  FFMA.FTZ R19, R38, R16.reuse, R19 ;  /* 0x0000001026137223 */ /* 0x080fe20000010013 */
[----:B------:R-:W-:Y:S02]  /*a380*/  HADD2.F32 R36, -RZ, R25.H0_H0 ;  /* 0x20000019ff247230 */ /* 0x000fe40000004100 */
[----:B------:R-:W-:Y:S01]  /*a390*/  FFMA.FTZ R37, R40, R16, R37 ;  /* 0x0000001028257223 */ /* 0x000fe20000010025 */
[----:B------:R-:W-:-:S02]  /*a3a0*/  HADD2.F32 R12, -RZ, R24.H0_H0 ;  /* 0x20000018ff0c7230 */ /* 0x000fc40000004100 */
[----:B------:R-:W-:Y:S02]  /*a3b0*/  HADD2.F32 R18, -RZ, R26.H0_H0 ;  /* 0x2000001aff127230 */ /* 0x000fe40000004100 */
        /* <DEDUP_REMOVED lines=30> */
.L_x_242:
        /* <DEDUP_REMOVED lines=94> */
.L_x_243:
[----:B------:R-:W-:Y:S05]  /*ab80*/  @P0 BRA `(.L_x_228) ;  /* 0x0000000400680947 */ /* 0x000fea0003800000 */
[----:B------:R-:W0:Y:S01]  /*ab90*/  LDS.64 R12, [UR4+0x1b0] ;  /* 0x0001b004ff0c7984 */ /* 0x000e220008000a00 */
[----:B------:R-:W-:Y:S02]  /*aba0*/  HADD2.F32 R14, -RZ, R30.H0_H0 ;  /* 0x2000001eff0e7230 */ /* 0x000fe40000004100 */
[----:B------:R-:W-:Y:S01]  /*abb0*/  HADD2.F32 R39, -RZ, R28.H1_H1 ;  /* 0x3000001cff277230 */ /* 0x000fe20000004100 */
[----:B------:R-:W1:Y:S01]  /*abc0*/  LDS.64 R16, [UR4+0x1b8] ;  /* 0x0001b804ff107984 */ /* 0x000e620008000a00 */
[----:B------:R-:W-:Y:S02]  /*abd0*/  HADD2.F32 R15, -RZ, R29.H0_H0 ;  /* 0x2000001dff0f7230 */ /* 0x000fe40000004100 */
[--C-:B0-----:R-:W-:Y:S02]  /*abe0*/  HADD2.F32 R18, -RZ, R12.reuse.H0_H0 ;  /* 0x2000000cff127230 */ /* 0x101fe40000004100 */
[----:B------:R-:W-:Y:S02]  /*abf0*/  HADD2.F32 R19, -RZ, R12.H1_H1 ;  /* 0x3000000cff137230 */ /* 0x000fe40000004100 */
[----:B------:R-:W-:-:S02]  /*ac00*/  HADD2.F32 R12, -RZ, R31.H0_H0 ;  /* 0x2000001fff0c7230 */ /* 0x000fc40000004100 */
[-C--:B------:R-:W-:Y:S01]  /*ac10*/  FFMA.FTZ R14, R14, R18.reuse, RZ ;  /* 0x000000120e0e7223 */ /* 0x080fe200000100ff */
[--C-:B------:R-:W-:Y:S02]  /*ac20*/  HADD2.F32 R37, -RZ, R13.reuse.H0_H0 ;  /* 0x2000000dff257230 */ /* 0x100fe40000004100 */
[----:B------:R-:W-:Y:S02]  /*ac30*/  HADD2.F32 R36, -RZ, R13.H1_H1 ;  /* 0x3000000dff247230 */ /* 0x000fe40000004100 */
[----:B------:R-:W-:Y:S01]  /*ac40*/  FFMA.FTZ R12, R12, R18, RZ ;  /* 0x000000120c0c7223 */ /* 0x000fe200000100ff */
[----:B------:R-:W-:Y:S02]  /*ac50*/  HADD2.F32 R13, -RZ, R28.H0_H0 ;  /* 0x2000001cff0d7230 */ /* 0x000fe40000004100 */
[----:B------:R-:W-:-:S03]  /*ac60*/  HADD2.F32 R31, -RZ, R31.H1_H1 ;  /* 0x3000001fff1f7230 */ /* 0x000fc60000004100 */
[-C--:B------:R-:W-:Y:S01]  /*ac70*/  FFMA.FTZ R28, R13, R18.reuse, RZ ;  /* 0x000000120d1c7223 */ /* 0x080fe200000100ff */
[----:B------:R-:W-:Y:S01]  /*ac80*/  FFMA.FTZ R18, R15, R18, RZ ;  /* 0x000000120f127223 */ /* 0x000fe200000100ff */
[-C--:B------:R-:W-:Y:S01]  /*ac90*/  FFMA.FTZ R12, R31, R19.reuse, R12 ;  /* 0x000000131f0c7223 */ /* 0x080fe2000001000c */
[----:B------:R-:W-:Y:S02]  /*aca0*/  HADD2.F32 R31, -RZ, R30.H1_H1 ;  /* 0x3000001eff1f7230 */ /* 0x000fe40000004100 */
[-C--:B------:R-:W-:Y:S01]  /*acb0*/  FFMA.FTZ R28, R39, R19.reuse, R28 ;  /* 0x00000013271c7223 */ /* 0x080fe2000001001c */
[----:B------:R-:W-:Y:S02]  /*acc0*/  HADD2.F32 R39, -RZ, R29.H1_H1 ;  /* 0x3000001dff277230 */ /* 0x000fe40000004100 */
[----:B------:R-:W-:Y:S02]  /*acd0*/  HADD2.F32 R13, -RZ, R20.H0_H0 ;  /* 0x20000014ff0d7230 */ /* 0x000fe40000004100 */
[----:B------:R-:W-:Y:S01]  /*ace0*/  FFMA.FTZ R14, R31, R19, R14 ;  /* 0x000000131f0e7223 */ /* 0x000fe2000001000e */
[----:B------:R-:W-:-:S02]  /*acf0*/  HADD2.F32 R29, -RZ, R22.H0_H0 ;  /* 0x20000016ff1d7230 */ /* 0x000fc40000004100 */
[----:B------:R-:W-:Y:S01]  /*ad00*/  FFMA.FTZ R18, R39, R19, R18 ;  /* 0x0000001327127223 */ /* 0x000fe20000010012 */
[--C-:B------:R-:W-:Y:S02]  /*ad10*/  HADD2.F32 R15, -RZ, R21.reuse.H0_H0 ;  /* 0x20000015ff0f7230 */ /* 0x100fe40000004100 */
[-C--:B------:R-:W-:Y:S01]  /*ad20*/  FFMA.FTZ R13, R13, R37.reuse, R12 ;  /* 0x000000250d0d7223 */ /* 0x080fe2000001000c */
[----:B------:R-:W-:Y:S02]  /*ad30*/  HADD2.F32 R12, -RZ, R21.H1_H1 ;  /* 0x30000015ff0c7230 */ /* 0x000fe40000004100 */
[-C--:B------:R-:W-:Y:S01]  /*ad40*/  FFMA.FTZ R19, R29, R37.reuse, R14 ;  /* 0x000000251d137223 */ /* 0x080fe2000001000e */
[----:B------:R-:W-:Y:S02]  /*ad50*/  HADD2.F32 R29, -RZ, R23.H0_H0 ;  /* 0x20000017ff1d7230 */ /* 0x000fe40000004100 */
[----:B------:R-:W-:Y:S01]  /*ad60*/  FFMA.FTZ R15, R15, R37, R28 ;  /* 0x000000250f0f7223 */ /* 0x000fe2000001001c */
[----:B------:R-:W-:-:S02]  /*ad70*/  HADD2.F32 R20, -RZ, R20.H1_H1 ;  /* 0x30000014ff147230 */ /* 0x000fc40000004100 */
[----:B------:R-:W-:Y:S02]  /*ad80*/  HADD2.F32 R22, -RZ, R22.H1_H1 ;  /* 0x30000016ff167230 */ /* 0x000fe40000004100 */
[----:B------:R-:W-:Y:S01]  /*ad90*/  FFMA.FTZ R37, R29, R37, R18 ;  /* 0x000000251d257223 */ /* 0x000fe20000010012 */
[-C--:B------:R-:W-:Y:S01]  /*ada0*/  FFMA.FTZ R15, R12, R36.reuse, R15 ;  /* 0x000000240c0f7223 */ /* 0x080fe2000001000f */
[----:B------:R-:W-:Y:S02]  /*adb0*/  HADD2.F32 R14, -RZ, R23.H1_H1 ;  /* 0x30000017ff0e7230 */ /* 0x000fe40000004100 */
[-C--:B------:R-:W-:Y:S01]  /*adc0*/  FFMA.FTZ R13, R20, R36.reuse, R13 ;  /* 0x00000024140d7223 */ /* 0x080fe2000001000d */
[----:B-1----:R-:W-:Y:S02]  /*add0*/  HADD2.F32 R12, -RZ, R16.H0_H0 ;  /* 0x20000010ff0c7230 */ /* 0x002fe40000004100 */
[----:B------:R-:W-:Y:S01]  /*ade0*/  FFMA.FTZ R19, R22, R36, R19 ;  /* 0x0000002416137223 */ /* 0x000fe20000010013 */
[----:B------:R-:W-:-:S02]  /*adf0*/  HADD2.F32 R18, -RZ, R32.H0_H0 ;  /* 0x20000020ff127230 */ /* 0x000fc40000004100 */
[----:B------:R-:W-:Y:S01]  /*ae00*/  FFMA.FTZ R37, R14, R36, R37 ;  /* 0x000000240e257223 */ /* 0x000fe20000010025 */
[----:B------:R-:W-:Y:S02]  /*ae10*/  HADD2.F32 R20, -RZ, R33.H0_H0 ;  /* 0x20000021ff147230 */ /* 0x000fe40000004100 */
[----:B------:R-:W-:Y:S02]  /*ae20*/  HADD2.F32 R22, -RZ, R34.H0_H0 ;  /* 0x20000022ff167230 */ /* 0x000fe40000004100 */
[-C--:B------:R-:W-:Y:S01]  /*ae30*/  FFMA.FTZ R13, R18, R12.reuse, R13 ;  /* 0x0000000c120d7223 */ /* 0x080fe2000001000d */
[----:B------:R-:W-:Y:S02]  /*ae40*/  HADD2.F32 R28, -RZ, R35.H0_H0 ;  /* 0x20000023ff1c7230 */ /* 0x000fe40000004100 */
[-C--:B------:R-:W-:Y:S01]  /*ae50*/  FFMA.FTZ R15, R20, R12.reuse, R15 ;  /* 0x0000000c140f7223 */ /* 0x080fe2000001000f */
[----:B------:R-:W-:Y:S02]  /*ae60*/  HADD2.F32 R16, -RZ, R16.H1_H1 ;  /* 0x30000010ff107230 */ /* 0x000fe40000004100 */
[----:B------:R-:W-:Y:S01]  /*ae70*/  FFMA.FTZ R19, R22, R12, R19 ;  /* 0x0000000c16137223 */ /* 0x000fe20000010013 */
[----:B------:R-:W-:-:S02]  /*ae80*/  HADD2.F32 R32, -RZ, R32.H1_H1 ;  /* 0x30000020ff207230 */ /* 0x000fc40000004100 */
[----:B------:R-:W-:Y:S01]  /*ae90*/  FFMA.FTZ R37, R28, R12, R37 ;  /* 0x0000000c1c257223 */ /* 0x000fe20000010025 */
[----:B------:R-:W-:Y:S02]  /*aea0*/  HADD2.F32 R18, -RZ, R33.H1_H1 ;  /* 0x30000021ff127230 */ /* 0x000fe40000004100 */
[----:B------:R-:W-:Y:S02]  /*aeb0*/  HADD2.F32 R34, -RZ, R34.H1_H1 ;  /* 0x30000022ff227230 */ /* 0x000fe40000004100 */
[-C--:B------:R-:W-:Y:S01]  /*aec0*/  FFMA.FTZ R13, R32, R16.reuse, R13 ;  /* 0x00000010200d7223 */ /* 0x080fe2000001000d */
[----:B------:R-:W-:Y:S02]  /*aed0*/  HADD2.F32 R22, -RZ, R35.H1_H1 ;  /* 0x30000023ff167230 */ /* 0x000fe40000004100 */
[-C--:B------:R-:W-:Y:S01]  /*aee0*/  FFMA.FTZ R15, R18, R16.reuse, R15 ;  /* 0x00000010120f7223 */ /* 0x080fe2000001000f */
[----:B------:R-:W-:Y:S02]  /*aef0*/  HADD2.F32 R14, -RZ, R17.H0_H0 ;  /* 0x20000011ff0e7230 */ /* 0x000fe40000004100 */
[----:B------:R-:W-:Y:S01]  /*af00*/  FFMA.FTZ R19, R34, R16, R19 ;  /* 0x0000001022137223 */ /* 0x000fe20000010013 */
[----:B------:R-:W-:-:S02]  /*af10*/  HADD2.F32 R12, -RZ, R24.H0_H0 ;  /* 0x20000018ff0c7230 */ /* 0x000fc40000004100 */
[----:B------:R-:W-:Y:S01]  /*af20*/  FFMA.FTZ R37, R22, R16, R37 ;  /* 0x0000001016257223 */ /* 0x000fe20000010025 */
[----:B------:R-:W-:Y:S02]  /*af30*/  HADD2.F32 R20, -RZ, R25.H0_H0 ;  /* 0x20000019ff147230 */ /* 0x000fe40000004100 */
[----:B------:R-:W-:Y:S02]  /*af40*/  HADD2.F32 R18, -RZ, R26.H0_H0 ;  /* 0x2000001aff127230 */ /* 0x000fe40000004100 */
[-C--:B------:R-:W-:Y:S01]  /*af50*/  FFMA.FTZ R12, R12, R14.reuse, R13 ;  /* 0x0000000e0c0c7223 */ /* 0x080fe2000001000d */
[----:B------:R-:W-:Y:S02]  /*af60*/  HADD2.F32 R17, -RZ, R17.H1_H1 ;  /* 0x30000011ff117230 */ /* 0x000fe40000004100 */
[-C--:B------:R-:W-:Y:S01]  /*af70*/  FFMA.FTZ R16, R20, R14.reuse, R15 ;  /* 0x0000000e14107223 */ /* 0x080fe2000001000f */
[----:B------:R-:W-:Y:S02]  /*af80*/  HADD2.F32 R13, -RZ, R24.H1_H1 ;  /* 0x30000018ff0d7230 */ /* 0x000fe40000004100 */
        /* <DEDUP_REMOVED lines=26> */
.L_x_228:
[----:B------:R-:W0:Y:S01]  /*b130*/  LDC R60, c[0x0][0x23c] ;  /* 0x00008f00ff3c7b82 */ /* 0x000e220000000800 */
[----:B------:R-:W-:Y:S01]  /*b140*/  IADD3 R58, R58, 0x20, RZ ;  /* 0x000000203a3a7810 */ /* 0x000fe20007ffe0ff */
[----:B------:R-:W-:-:S03]  /*b150*/  UIADD3 UR4, UR4, 0x40, URZ ;  /* 0x0000004004047890 */ /* 0x000fc6000fffe03f */
[C---:B------:R-:W-:Y:S02]  /*b160*/  ISETP.GE.AND P2, PT, R58.reuse, UR5, PT ;  /* 0x000000053a007c0c */ /* 0x040fe4000bf46270 */
[----:B------:R-:W-:Y:S01]  /*b170*/  ISETP.LT.AND P3, PT, R58, R57, PT ;  /* 0x000000393a00720c */ /* 0x000fe20003f61270 */
[----:B0-----:R-:W-:-:S12]  /*b180*/  IMAD.WIDE R64, R60, 0x10, R64 ;  /* 0x000000103c407825 */ /* 0x001fd800078e0240 */
[----:B------:R-:W-:Y:S05]  /*b190*/  @!P2 BRA P3, `(.L_x_244) ;  /* 0xffffff94000ca947 */ /* 0x000fea000183ffff */
.L_x_227:
[----:B------:R-:W-:Y:S05]  /*b1a0*/  @!P1 EXIT ;  /* 0x000000000000994d */ /* 0x000fea0003800000 */
[----:B------:R-:W0:Y:S01]  /*b1b0*/  S2R R0, SR_CTAID.X ;  /* 0x0000000000007919 */ /* 0x000e220000002500 */
[----:B------:R-:W1:Y:S01]  /*b1c0*/  S2UR UR4, SR_CTAID.Y ;  /* 0x00000000000479c3 */ /* 0x000e620000002600 */
[----:B------:R-:W-:Y:S01]  /*b1d0*/  HMUL2 R15, R4, R53.H0_H0 ;  /* 0x20000035040f7232 */ /* 0x000fe20000000000 */
        /* <DEDUP_REMOVED lines=15> */
.L_x_248:
[----:B------:R-:W0:Y:S02]  /*b2d0*/  LDS R2, [R0] ;  /* 0x0000000000027984 */ /* 0x000e240000000800 */
[----:B0-----:R-:W-:-:S10]  /*b2e0*/  HFMA2.MMA R3, R2, 1, 1, R15 ;  /* 0x3c003c0002037835 */ /* 0x001fd4000000000f */
[----:B------:R-:W0:Y:S02]  /*b2f0*/  ATOMS.CAST.SPIN R3, [R0], R2, R3 ;  /* 0x000000020003738d */ /* 0x000e240001800003 */
[----:B0-----:R-:W-:-:S13]  /*b300*/  ISETP.EQ.U32.AND P0, PT, R3, 0x1, PT ;  /* 0x000000010300780c */ /* 0x001fda0003f02070 */
[----:B------:R-:W-:Y:S05]  /*b310*/  @!P0 BRA `(.L_x_248) ;  /* 0xfffffffc00ec8947 */ /* 0x000fea000383ffff */
[----:B------:R-:W-:Y:S05]  /*b320*/  BRA `(.L_x_246) ;  /* 0x00000000000c7947 */ /* 0x000fea0003800000 */
.L_x_247:
[----:B------:R-:W2:Y:S02]  /*b330*/  LD.E R0, desc[UR6][R12.64] ;  /* 0x000000060c007980 */ /* 0x000ea4000c101900 */
[----:B--2---:R-:W-:-:S05]  /*b340*/  IADD3 R3, R15, R0, RZ ;  /* 0x000000000f037210 */ /* 0x004fca0007ffe0ff */
[----:B------:R0:W-:Y:S02]  /*b350*/  ST.E desc[UR6][R12.64], R3 ;  /* 0x000000030c007985 */ /* 0x0001e4000c101906 */
.L_x_246:
[----:B------:R-:W-:Y:S05]  /*b360*/  BSYNC B0 ;  /* 0x0000000000007941 */ /* 0x000fea0003800000 */
.L_x_245:
[----:B------:R1:W-:Y:S01]  /*b370*/  ATOM.E.ADD.F16x2.RN.STRONG.GPU P0, RZ, desc[UR6][R12.64+0x4], R5 ;  /* 0x000004050cff79a2 */ /* 0x0003e2000810e1c6 */
[----:B------:R-:W-:Y:S04]  /*b380*/  BSSY B0, `(.L_x_249) ;  /* 0x000000f000007945 */ /* 0x000fe80003800000 */
[----:B-1----:R-:W-:Y:S05]  /*b390*/  @P0 BRA `(.L_x_250) ;  /* 0x0000000000340947 */ /* 0x002fea0003800000 */
[----:B------:R-:W1:Y:S02]  /*b3a0*/  QSPC.E.S P0, RZ, [R12+0x4] ;  /* 0x000004000cff73aa */ /* 0x000e640000000500 */
[----:B-1----:R-:W-:Y:S05]  /*b3b0*/  @!P0 BRA `(.L_x_251) ;  /* 0x0000000000208947 */ /* 0x002fea0003800000 */
[----:B------:R-:W-:-:S04]  /*b3c0*/  MOV R2, R12 ;  /* 0x0000000c00027202 */ /* 0x000fc80000000f00 */
[----:B------:R-:W-:-:S07]  /*b3d0*/  MOV R0, R2 ;  /* 0x0000000200007202 */ /* 0x000fce0000000f00 */
.L_x_252:
[----:B------:R-:W0:Y:S02]  /*b3e0*/  LDS R2, [R0+0x4] ;  /* 0x0000040000027984 */ /* 0x000e240000000800 */
[----:B0-----:R-:W-:-:S06]  /*b3f0*/  HADD2 R3, R2, R5 ;  /* 0x0000000502037230 */ /* 0x001fcc0000000000 */
[----:B------:R-:W0:Y:S02]  /*b400*/  ATOMS.CAST.SPIN R3, [R0+0x4], R2, R3 ;  /* 0x000004020003738d */ /* 0x000e240001800003 */
[----:B0-----:R-:W-:-:S13]  /*b410*/  ISETP.EQ.U32.AND P0, PT, R3, 0x1, PT ;  /* 0x000000010300780c */ /* 0x001fda0003f02070 */
[----:B------:R-:W-:Y:S05]  /*b420*/  @!P0 BRA `(.L_x_252) ;  /* 0xfffffffc00ec8947 */ /* 0x000fea000383ffff */
[----:B------:R-:W-:Y:S05]  /*b430*/  BRA `(.L_x_250) ;  /* 0x00000000000c7947 */ /* 0x000fea0003800000 */
.L_x_251:
[----:B------:R-:W0:Y:S02]  /*b440*/  LD.E R0, desc[UR6][R12.64+0x4] ;  /* 0x000004060c007980 */ /* 0x000e24000c101900 */
[----:B0-----:R-:W-:-:S05]  /*b450*/  IADD3 R3, R5, R0, RZ ;  /* 0x0000000005037210 */ /* 0x001fca0007ffe0ff */
[----:B------:R1:W-:Y:S02]  /*b460*/  ST.E desc[UR6][R12.64+0x4], R3 ;  /* 0x000004030c007985 */ /* 0x0003e4000c101906 */
.L_x_250:
[----:B------:R-:W-:Y:S05]  /*b470*/  BSYNC B0 ;  /* 0x0000000000007941 */ /* 0x000fea0003800000 */
.L_x_249:
        /* <DEDUP_REMOVED lines=12> */
.L_x_256:
[----:B------:R-:W0:Y:S02]  /*b540*/  LDS R2, [R0] ;  /* 0x0000000000027984 */ /* 0x000e240000000800 */
[----:B0-----:R-:W-:-:S10]  /*b550*/  HFMA2.MMA R3, R2, 1, 1, R5 ;  /* 0x3c003c0002037835 */ /* 0x001fd40000000005 */
[----:B------:R-:W0:Y:S02]  /*b560*/  ATOMS.CAST.SPIN R3, [R0], R2, R3 ;  /* 0x000000020003738d */ /* 0x000e240001800003 */
[----:B0-----:R-:W-:-:S13]  /*b570*/  ISETP.EQ.U32.AND P0, PT, R3, 0x1, PT ;  /* 0x000000010300780c */ /* 0x001fda0003f02070 */
[----:B------:R-:W-:Y:S05]  /*b580*/  @!P0 BRA `(.L_x_256) ;  /* 0xfffffffc00ec8947 */ /* 0x000fea000383ffff */
[----:B------:R-:W-:Y:S05]  /*b590*/  BRA `(.L_x_254) ;  /* 0x00000000000c7947 */ /* 0x000fea0003800000 */
.L_x_255:
[----:B------:R-:W2:Y:S02]  /*b5a0*/  LD.E R0, desc[UR6][R12.64] ;  /* 0x000000060c007980 */ /* 0x000ea4000c101900 */
[----:B--2---:R-:W-:-:S05]  /*b5b0*/  IADD3 R3, R5, R0, RZ ;  /* 0x0000000005037210 */ /* 0x004fca0007ffe0ff */
[----:B------:R0:W-:Y:S02]  /*b5c0*/  ST.E desc[UR6][R12.64], R3 ;  /* 0x000000030c007985 */ /* 0x0001e4000c101906 */
.L_x_254:
[----:B------:R-:W-:Y:S05]  /*b5d0*/  BSYNC B0 ;  /* 0x0000000000007941 */ /* 0x000fea0003800000 */
.L_x_253:
[----:B------:R1:W-:Y:S01]  /*b5e0*/  ATOM.E.ADD.F16x2.RN.STRONG.GPU P0, RZ, desc[UR6][R12.64+0x4], R7 ;  /* 0x000004070cff79a2 */ /* 0x0003e2000810e1c6 */
[----:B------:R-:W-:Y:S04]  /*b5f0*/  BSSY B0, `(.L_x_257) ;  /* 0x000000f000007945 */ /* 0x000fe80003800000 */
[----:B-1----:R-:W-:Y:S05]  /*b600*/  @P0 BRA `(.L_x_258) ;  /* 0x0000000000340947 */ /* 0x002fea0003800000 */
[----:B------:R-:W1:Y:S02]  /*b610*/  QSPC.E.S P0, RZ, [R12+0x4] ;  /* 0x000004000cff73aa */ /* 0x000e640000000500 */
[----:B-1----:R-:W-:Y:S05]  /*b620*/  @!P0 BRA `(.L_x_259) ;  /* 0x0000000000208947 */ /* 0x002fea0003800000 */
[----:B------:R-:W-:-:S04]  /*b630*/  MOV R2, R12 ;  /* 0x0000000c00027202 */ /* 0x000fc80000000f00 */
[----:B------:R-:W-:-:S07]  /*b640*/  MOV R0, R2 ;  /* 0x0000000200007202 */ /* 0x000fce0000000f00 */
.L_x_260:
[----:B------:R-:W0:Y:S02]  /*b650*/  LDS R2, [R0+0x4] ;  /* 0x0000040000027984 */ /* 0x000e240000000800 */
[----:B0-----:R-:W-:-:S06]  /*b660*/  HADD2 R3, R2, R7 ;  /* 0x0000000702037230 */ /* 0x001fcc0000000000 */
[----:B------:R-:W0:Y:S02]  /*b670*/  ATOMS.CAST.SPIN R3, [R0+0x4], R2, R3 ;  /* 0x000004020003738d */ /* 0x000e240001800003 */
[----:B0-----:R-:W-:-:S13]  /*b680*/  ISETP.EQ.U32.AND P0, PT, R3, 0x1, PT ;  /* 0x000000010300780c */ /* 0x001fda0003f02070 */
[----:B------:R-:W-:Y:S05]  /*b690*/  @!P0 BRA `(.L_x_260) ;  /* 0xfffffffc00ec8947 */ /* 0x000fea000383ffff */
[----:B------:R-:W-:Y:S05]  /*b6a0*/  BRA `(.L_x_258) ;  /* 0x00000000000c7947 */ /* 0x000fea0003800000 */
.L_x_259:
[----:B------:R-:W0:Y:S02]  /*b6b0*/  LD.E R0, desc[UR6][R12.64+0x4] ;  /* 0x000004060c007980 */ /* 0x000e24000c101900 */
[----:B0-----:R-:W-:-:S05]  /*b6c0*/  IADD3 R3, R7, R0, RZ ;  /* 0x0000000007037210 */ /* 0x001fca0007ffe0ff */
[----:B------:R1:W-:Y:S02]  /*b6d0*/  ST.E desc[UR6][R12.64+0x4], R3 ;  /* 0x000004030c007985 */ /* 0x0003e4000c101906 */
.L_x_258:
[----:B------:R-:W-:Y:S05]  /*b6e0*/  BSYNC B0 ;  /* 0x0000000000007941 */ /* 0x000fea0003800000 */
.L_x_257:
        /* <DEDUP_REMOVED lines=12> */
.L_x_264:
[----:B------:R-:W0:Y:S02]  /*b7b0*/  LDS R2, [R0] ;  /* 0x0000000000027984 */ /* 0x000e240000000800 */
[----:B0-----:R-:W-:-:S10]  /*b7c0*/  HFMA2.MMA R3, R2, 1, 1, R5 ;  /* 0x3c003c0002037835 */ /* 0x001fd40000000005 */
[----:B------:R-:W0:Y:S02]  /*b7d0*/  ATOMS.CAST.SPIN R3, [R0], R2, R3 ;  /* 0x000000020003738d */ /* 0x000e240001800003 */
[----:B0-----:R-:W-:-:S13]  /*b7e0*/  ISETP.EQ.U32.AND P0, PT, R3, 0x1, PT ;  /* 0x000000010300780c */ /* 0x001fda0003f02070 */
[----:B------:R-:W-:Y:S05]  /*b7f0*/  @!P0 BRA `(.L_x_264) ;  /* 0xfffffffc00ec8947 */ /* 0x000fea000383ffff */
[----:B------:R-:W-:Y:S05]  /*b800*/  BRA `(.L_x_262) ;  /* 0x00000000000c7947 */ /* 0x000fea0003800000 */
.L_x_263:
[----:B------:R-:W2:Y:S02]  /*b810*/  LD.E R0, desc[UR6][R12.64] ;  /* 0x000000060c007980 */ /* 0x000ea4000c101900 */
[----:B--2---:R-:W-:-:S05]  /*b820*/  IADD3 R3, R5, R0, RZ ;  /* 0x0000000005037210 */ /* 0x004fca0007ffe0ff */
[----:B------:R0:W-:Y:S02]  /*b830*/  ST.E desc[UR6][R12.64], R3 ;  /* 0x000000030c007985 */ /* 0x0001e4000c101906 */
.L_x_262:
[----:B------:R-:W-:Y:S05]  /*b840*/  BSYNC B0 ;  /* 0x0000000000007941 */ /* 0x000fea0003800000 */
.L_x_261:
[----:B------:R1:W-:Y:S01]  /*b850*/  ATOM.E.ADD.F16x2.RN.STRONG.GPU P0, RZ, desc[UR6][R12.64+0x4], R9 ;  /* 0x000004090cff79a2 */ /* 0x0003e2000810e1c6 */
[----:B------:R-:W-:Y:S04]  /*b860*/  BSSY B0, `(.L_x_265) ;  /* 0x000000f000007945 */ /* 0x000fe80003800000 */
[----:B-1----:R-:W-:Y:S05]  /*b870*/  @P0 BRA `(.L_x_266) ;  /* 0x0000000000340947 */ /* 0x002fea0003800000 */
[----:B------:R-:W1:Y:S02]  /*b880*/  QSPC.E.S P0, RZ, [R12+0x4] ;  /* 0x000004000cff73aa */ /* 0x000e640000000500 */
[----:B-1----:R-:W-:Y:S05]  /*b890*/  @!P0 BRA `(.L_x_267) ;  /* 0x0000000000208947 */ /* 0x002fea0003800000 */
[----:B------:R-:W-:-:S04]  /*b8a0*/  MOV R2, R12 ;  /* 0x0000000c00027202 */ /* 0x000fc80000000f00 */
[----:B------:R-:W-:-:S07]  /*b8b0*/  MOV R0, R2 ;  /* 0x0000000200007202 */ /* 0x000fce0000000f00 */
.L_x_268:
[----:B------:R-:W0:Y:S02]  /*b8c0*/  LDS R2, [R0+0x4] ;  /* 0x0000040000027984 */ /* 0x000e240000000800 */
[----:B0-----:R-:W-:-:S06]  /*b8d0*/  HADD2 R3, R2, R9 ;  /* 0x0000000902037230 */ /* 0x001fcc0000000000 */
[----:B------:R-:W0:Y:S02]  /*b8e0*/  ATOMS.CAST.SPIN R3, [R0+0x4], R2, R3 ;  /* 0x000004020003738d */ /* 0x000e240001800003 */
[----:B0-----:R-:W-:-:S13]  /*b8f0*/  ISETP.EQ.U32.AND P0, PT, R3, 0x1, PT ;  /* 0x000000010300780c */ /* 0x001fda0003f02070 */
[----:B------:R-:W-:Y:S05]  /*b900*/  @!P0 BRA `(.L_x_268) ;  /* 0xfffffffc00ec8947 */ /* 0x000fea000383ffff */
[----:B------:R-:W-:Y:S05]  /*b910*/  BRA `(.L_x_266) ;  /* 0x00000000000c7947 */ /* 0x000fea0003800000 */
.L_x_267:
[----:B------:R-:W0:Y:S02]  /*b920*/  LD.E R0, desc[UR6][R12.64+0x4] ;  /* 0x000004060c007980 */ /* 0x000e24000c101900 */
[----:B0-----:R-:W-:-:S05]  /*b930*/  IADD3 R3, R9, R0, RZ ;  /* 0x0000000009037210 */ /* 0x001fca0007ffe0ff */
[----:B------:R1:W-:Y:S02]  /*b940*/  ST.E desc[UR6][R12.64+0x4], R3 ;  /* 0x000004030c007985 */ /* 0x0003e4000c101906 */
.L_x_266:
[----:B------:R-:W-:Y:S05]  /*b950*/  BSYNC B0 ;  /* 0x0000000000007941 */ /* 0x000fea0003800000 */
.L_x_265:
        /* <DEDUP_REMOVED lines=12> */
.L_x_272:
[----:B------:R-:W0:Y:S02]  /*ba20*/  LDS R2, [R0] ;  /* 0x0000000000027984 */ /* 0x000e240000000800 */
[----:B0-----:R-:W-:-:S10]  /*ba30*/  HFMA2.MMA R3, R2, 1, 1, R5 ;  /* 0x3c003c0002037835 */ /* 0x001fd40000000005 */
[----:B------:R-:W0:Y:S02]  /*ba40*/  ATOMS.CAST.SPIN R3, [R0], R2, R3 ;  /* 0x000000020003738d */ /* 0x000e240001800003 */
[----:B0-----:R-:W-:-:S13]  /*ba50*/  ISETP.EQ.U32.AND P0, PT, R3, 0x1, PT ;  /* 0x000000010300780c */ /* 0x001fda0003f02070 */
[----:B------:R-:W-:Y:S05]  /*ba60*/  @!P0 BRA `(.L_x_272) ;  /* 0xfffffffc00ec8947 */ /* 0x000fea000383ffff */
[----:B------:R-:W-:Y:S05]  /*ba70*/  BRA `(.L_x_270) ;  /* 0x00000000000c7947 */ /* 0x000fea0003800000 */
.L_x_271:
[----:B------:R-:W2:Y:S02]  /*ba80*/  LD.E R0, desc[UR6][R12.64] ;  /* 0x000000060c007980 */ /* 0x000ea4000c101900 */
[----:B--2---:R-:W-:-:S05]  /*ba90*/  IADD3 R3, R5, R0, RZ ;  /* 0x0000000005037210 */ /* 0x004fca0007ffe0ff */
[----:B------:R0:W-:Y:S02]  /*baa0*/  ST.E desc[UR6][R12.64], R3 ;  /* 0x000000030c007985 */ /* 0x0001e4000c101906 */
.L_x_270:
[----:B------:R-:W-:Y:S05]  /*bab0*/  BSYNC B0 ;  /* 0x0000000000007941 */ /* 0x000fea0003800000 */
.L_x_269:
[----:B------:R1:W-:Y:S02]  /*bac0*/  ATOM.E.ADD.F16x2.RN.STRONG.GPU P0, RZ, desc[UR6][R12.64+0x4], R11 ;  /* 0x0000040b0cff79a2 */ /* 0x0003e4000810e1c6 */
[----:B-1----:R-:W-:Y:S05]  /*bad0*/  @P0 EXIT ;  /* 0x000000000000094d */ /* 0x002fea0003800000 */
[----:B------:R-:W1:Y:S02]  /*bae0*/  QSPC.E.S P0, RZ, [R12+0x4] ;  /* 0x000004000cff73aa */ /* 0x000e640000000500 */
[----:B-1----:R-:W-:Y:S05]  /*baf0*/  @!P0 BRA `(.L_x_273) ;  /* 0x0000000000208947 */ /* 0x002fea0003800000 */
[----:B------:R-:W-:-:S04]  /*bb00*/  MOV R2, R12 ;  /* 0x0000000c00027202 */ /* 0x000fc80000000f00 */
[----:B------:R-:W-:-:S07]  /*bb10*/  MOV R0, R2 ;  /* 0x0000000200007202 */ /* 0x000fce0000000f00 */
.L_x_274:
[----:B------:R-:W0:Y:S02]  /*bb20*/  LDS R2, [R0+0x4] ;  /* 0x0000040000027984 */ /* 0x000e240000000800 */
[----:B0-----:R-:W-:-:S06]  /*bb30*/  HADD2 R3, R2, R11 ;  /* 0x0000000b02037230 */ /* 0x001fcc0000000000 */
[----:B------:R-:W0:Y:S02]  /*bb40*/  ATOMS.CAST.SPIN R3, [R0+0x4], R2, R3 ;  /* 0x000004020003738d */ /* 0x000e240001800003 */
[----:B0-----:R-:W-:-:S13]  /*bb50*/  ISETP.EQ.U32.AND P0, PT, R3, 0x1, PT ;  /* 0x000000010300780c */ /* 0x001fda0003f02070 */
[----:B------:R-:W-:Y:S05]  /*bb60*/  @!P0 BRA `(.L_x_274) ;  /* 0xfffffffc00ec8947 */ /* 0x000fea000383ffff */
[----:B------:R-:W-:Y:S05]  /*bb70*/  EXIT ;  /* 0x000000000000794d */ /* 0x000fea0003800000 */
.L_x_273:
[----:B------:R-:W0:Y:S02]  /*bb80*/  LD.E R0, desc[UR6][R12.64+0x4] ;  /* 0x000004060c007980 */ /* 0x000e24000c101900 */
[----:B0-----:R-:W-:-:S05]  /*bb90*/  IADD3 R3, R11, R0, RZ ;  /* 0x000000000b037210 */ /* 0x001fca0007ffe0ff */
[----:B------:R-:W-:Y:S01]  /*bba0*/  ST.E desc[UR6][R12.64+0x4], R3 ;  /* 0x000004030c007985 */ /* 0x000fe2000c101906 */
[----:B------:R-:W-:Y:S05]  /*bbb0*/  EXIT ;  /* 0x000000000000794d */ /* 0x000fea0003800000 */
.L_x_275:
        /* <DEDUP_REMOVED lines=12> */
.L_x_5186:


//--------------------- .text._Z23gemm_half_q_half_kernelILi4ELi10ELb1ELb1ELi64EEvPK6__halfPKjS4_S2_PS0_iiiiPKtS7_iiiiiibS2_i --------------------------
	.section	.text._Z23gemm_half_q_half_kernelILi4ELi10ELb1ELb1ELi64EEvPK6__halfPKjS4_S2_PS0_iiiiPKtS7_iiiiiibS2_i,"ax",@progbits
	.align	128
        .global         _Z23gemm_half_q_half_kernelILi4ELi10ELb1ELb1ELi64EEvPK6__halfPKjS4_S2_PS0_iiiiPKtS7_iiiiiibS2_i
        .type           _Z23gemm_half_q_half_kernelILi4ELi10ELb1ELb1ELi64EEvPK6__halfPKjS4_S2_PS0_iiiiPKtS7_iiiiiibS2_i,@function
        .size           _Z23gemm_half_q_half_kernelILi4ELi10ELb1ELb1ELi64EEvPK6__halfPKjS4_S2_PS0_iiiiPKtS7_iiiiiibS2_i,(.L_x_5187 - _Z23gemm_half_q_half_kernelILi4ELi10ELb1ELb1ELi64EEvPK6__halfPKjS4_S2_PS0_iiiiPKtS7_iiiiiibS2_i)
        .other          _Z23gemm_half_q_half_kernelILi4ELi10ELb1ELb1ELi64EEvPK6__halfPKjS4_S2_PS0_iiiiPKtS7_iiiiiibS2_i,@"STO_CUDA_ENTRY STV_DEFAULT"
_Z23gemm_half_q_half_kernelILi4ELi10ELb1ELb1ELi64EEvPK6__halfPKjS4_S2_PS0_iiiiPKtS7_iiiiiibS2_i:
.text._Z23gemm_half_q_half_kernelILi4ELi10ELb1ELb1ELi64EEvPK6__halfPKjS4_S2_PS0_iiiiPKtS7_iiiiiibS2_i:
        /* <DEDUP_REMOVED lines=12> */
[----:B------:R-:W-:Y:S02]  /*00c0*/  PRMT R51, RZ, 0x7610, R51 ;  /* 0x00007610ff337816 */ /* 0x000fe40000000033 */
[----:B------:R-:W-:Y:S01]  /*00d0*/  PRMT R4, RZ, 0x7610, R4 ;  /* 0x00007610ff047816 */ /* 0x000fe20000000004 */
[----:B-1----:R-:W-:-:S05]  /*00e0*/  IMAD R12, R3, -0x4, R12 ;  /* 0xfffffffc030c7824 */ /* 0x002fca00078e020c */
[C---:B------:R-:W-:Y:S02]  /*00f0*/  ISETP.GE.AND P1, PT, R12.reuse, 0x1, PT ;  /* 0x000000010c00780c */ /* 0x040fe40003f26270 */
[----:B------:R-:W-:Y:S02]  /*0100*/  VIMNMX R59, R12, 0x4, PT ;  /* 0x000000040c3b7848 */ /* 0x000fe40003fe0100 */
[----:B0-----:R-:W-:Y:S02]  /*0110*/  LEA R2, R2, R5, 0x6 ;  /* 0x0000000502027211 */ /* 0x001fe400078e30ff */
[----:B---3--:R-:W-:Y:S02]  /*0120*/  SHF.L.U32 R58, R0, 0x6, RZ ;  /* 0x00000006003a7819 */ /* 0x008fe400000006ff */
[----:B------:R-:W-:Y:S02]  /*0130*/  SHF.L.U32 R2, R2, 0x2, RZ ;  /* 0x0000000202027819 */ /* 0x000fe400000006ff */
[----:B--2---:R-:W-:-:S03]  /*0140*/  VIADDMNMX R57, R58, 0x40, R7, PT ;  /* 0x000000403a397846 */ /* 0x004fc60003800107 */
[----:B------:R-:W-:Y:S05]  /*0150*/  @!P1 BRA `(.L_x_276) ;  /* 0x00000000006c9947 */ /* 0x000fea0003800000 */
        /* <DEDUP_REMOVED lines=27> */
.L_x_276:
        /* <DEDUP_REMOVED lines=25> */
.L_x_281:
        /* <DEDUP_REMOVED lines=10> */
[C---:B------:R-:W-:Y:S02]  /*0540*/  LEA R8, P2, R16.reuse, UR4, 0x1 ;  /* 0x0000000410087c11 */ /* 0x040fe4000f8408ff */
[C---:B------:R-:W-:Y:S02]  /*0550*/  IADD3 R17, P3, R21.reuse, R10, RZ ;  /* 0x0000000a15117210 */ /* 0x040fe40007f7e0ff */
[C---:B------:R-:W-:Y:S02]  /*0560*/  IADD3 R15, P4, R21.reuse, R14, RZ ;  /* 0x0000000e150f7210 */ /* 0x040fe40007f9e0ff */
[----:B------:R-:W-:Y:S02]  /*0570*/  IADD3 R13, P5, R21, R11, RZ ;  /* 0x0000000b150d7210 */ /* 0x000fe40007fbe0ff */
[----:B------:R-:W-:Y:S02]  /*0580*/  LEA.HI.X R9, R16, UR5, R9, 0x1, P2 ;  /* 0x0000000510097c11 */ /* 0x000fe400090f0c09 */
[----:B------:R-:W-:-:S02]  /*0590*/  LEA.HI.X.SX32 R22, R10, RZ, 0x1, P3 ;  /* 0x000000ff0a167211 */ /* 0x000fc400018f0eff */
[----:B------:R-:W-:Y:S01]  /*05a0*/  LEA.HI.X.SX32 R20, R14, RZ, 0x1, P4 ;  /* 0x000000ff0e147211 */ /* 0x000fe200020f0eff */
[----:B------:R-:W2:Y:S01]  /*05b0*/  LDG.E.U16.CONSTANT R8, desc[UR6][R8.64] ;  /* 0x0000000608087981 */ /* 0x000ea2000c1e9500 */
[----:B------:R-:W-:Y:S02]  /*05c0*/  LEA R10, P2, R17, UR4, 0x1 ;  /* 0x00000004110a7c11 */ /* 0x000fe4000f8408ff */
[----:B------:R-:W-:Y:S02]  /*05d0*/  LEA.HI.X.SX32 R18, R11, RZ, 0x1, P5 ;  /* 0x000000ff0b127211 */ /* 0x000fe400028f0eff */
        /* <DEDUP_REMOVED lines=17> */
.L_x_280:
        /* <DEDUP_REMOVED lines=24> */
.L_x_282:
        /* <DEDUP_REMOVED lines=14> */
.L_x_279:
        /* <DEDUP_REMOVED lines=10> */
.L_x_284:
[----:B0-----:R-:W-:-:S04]  /*09f0*/  LEA R10, R3, R6, 0x2 ;  /* 0x00000006030a7211 */ /* 0x001fc800078e10ff */
[C---:B------:R-:W-:Y:S01]  /*0a00*/  IADD3 R14, R10.reuse, 0x1, RZ ;  /* 0x000000010a0e7810 */ /* 0x040fe20007ffe0ff */
        /* <DEDUP_REMOVED lines=8> */
[C---:B------:R-:W-:Y:S02]  /*0a90*/  LEA R10, P2, R18.reuse, UR4, 0x1 ;  /* 0x00000004120a7c11 */ /* 0x040fe4000f8408ff */
        /* <DEDUP_REMOVED lines=26> */
.L_x_283:
        /* <DEDUP_REMOVED lines=24> */
.L_x_285:
        /* <DEDUP_REMOVED lines=13> */
.L_x_278:
[----:B------:R-:W-:Y:S05]  /*0e90*/  BSYNC B0 ;  /* 0x0000000000007941 */ /* 0x000fea0003800000 */
.L_x_277:
[----:B------:R-:W-:Y:S02]  /*0ea0*/  ULDC UR4, c[0x0][0x23c] ;  /* 0x00008f0000047ab9 */ /* 0x000fe40000000800 */
[----:B------:R-:W-:-:S04]  /*0eb0*/  MOV R61, UR4 ;  /* 0x00000004003d7c02 */ /* 0x000fc80008000f00 */
[----:B------:R-:W-:-:S13]  /*0ec0*/  ISETP.GE.AND P0, PT, R2, R61, PT ;  /* 0x0000003d0200720c */ /* 0x000fda0003f06270 */
[----:B------:R-:W-:Y:S05]  /*0ed0*/  @P0 EXIT ;  /* 0x000000000000094d */ /* 0x000fea0003800000 */
[----:B------:R-:W3:Y:S02]  /*0ee0*/  LDC.U8 R4, c[0x0][0x270] ;  /* 0x00009c00ff047b82 */ /* 0x000ee40000000000 */
[----:B---3--:R-:W-:-:S04]  /*0ef0*/  PRMT R4, R4, 0x8880, RZ ;  /* 0x0000888004047816 */ /* 0x008fc800000000ff */
        /* <DEDUP_REMOVED lines=8> */
[----:B0-----:R-:W0:Y:S01]  /*0f80*/  LDC.64 R14, c[0x0][0x230] ;  /* 0x00008c00ff0e7b82 */ /* 0x001e220000000a00 */
[----:B------:R-:W-:Y:S02]  /*0f90*/  PLOP3.LUT P0, PT, PT, PT, PT, 0x8, 0x0 ;  /* 0x000000000000781c */ /* 0x000fe40003f0e170 */
[----:B------:R-:W-:-:S11]  /*0fa0*/  IADD3 R13, R59, -0x3, RZ ;  /* 0xfffffffd3b0d7810 */ /* 0x000fd60007ffe0ff */
.L_x_288:
[----:B---3--:R-:W-:Y:S02]  /*0fb0*/  LEA R4, R3, R16, 0x2 ;  /* 0x0000001003047211 */ /* 0x008fe400078e10ff */
[----:B------:R-:W-:Y:S02]  /*0fc0*/  IADD3 R16, R16, 0x4, RZ ;  /* 0x0000000410107810 */ /* 0x000fe40007ffe0ff */
[C---:B------:R-:W-:Y:S01]  /*0fd0*/  IADD3 R6, R4.reuse, 0x1, RZ ;  /* 0x0000000104067810 */ /* 0x040fe20007ffe0ff */
[CCC-:B-12---:R-:W-:Y:S01]  /*0fe0*/  IMAD R5, R4.reuse, R61.reuse, R2.reuse ;  /* 0x0000003d04057224 */ /* 0x1c6fe200078e0202 */
        /* <DEDUP_REMOVED lines=15> */
.L_x_287:
[----:B---3--:R-:W-:-:S04]  /*10e0*/  IADD3 R4, R59, -R16, RZ ;  /* 0x800000103b047210 */ /* 0x008fc80007ffe0ff */
[----:B------:R-:W-:-:S13]  /*10f0*/  ISETP.GT.AND P2, PT, R4, 0x1, PT ;  /* 0x000000010400780c */ /* 0x000fda0003f44270 */
[----:B------:R-:W-:Y:S05]  /*1100*/  @!P2 BRA `(.L_x_289) ;  /* 0x00000000002ca947 */ /* 0x000fea0003800000 */
[----:B------:R-:W3:Y:S01]  /*1110*/  LDC.64 R6, c[0x0][0x230] ;  /* 0x00008c00ff067b82 */ /* 0x000ee20000000a00 */
[----:B------:R-:W-:Y:S02]  /*1120*/  LEA R4, R3, R16, 0x2 ;  /* 0x0000001003047211 */ /* 0x000fe400078e10ff */
[----:B------:R-:W-:Y:S02]  /*1130*/  PLOP3.LUT P0, PT, PT, PT, PT, 0x8, 0x0 ;  /* 0x000000000000781c */ /* 0x000fe40003f0e170 */
[C---:B012---:R-:W-:Y:S01]  /*1140*/  IADD3 R8, R4.reuse, 0x1, RZ ;  /* 0x0000000104087810 */ /* 0x047fe20007ffe0ff */
[----:B------:R-:W-:Y:S01]  /*1150*/  IMAD R5, R4, R61, R2 ;  /* 0x0000003d04057224 */ /* 0x000fe200078e0202 */
[----:B------:R-:W-:-:S03]  /*1160*/  IADD3 R16, R16, 0x2, RZ ;  /* 0x0000000210107810 */ /* 0x000fc60007ffe0ff */
[----:B------:R-:W-:Y:S02]  /*1170*/  IMAD R9, R8, R61, R2 ;  /* 0x0000003d08097224 */ /* 0x000fe400078e0202 */
[----:B---3--:R-:W-:-:S04]  /*1180*/  IMAD.WIDE R4, R5, 0x2, R6 ;  /* 0x0000000205047825 */ /* 0x008fc800078e0206 */
[----:B------:R-:W-:Y:S01]  /*1190*/  IMAD.WIDE R6, R9, 0x2, R6 ;  /* 0x0000000209067825 */ /* 0x000fe200078e0206 */
[----:B------:R3:W-:Y:S04]  /*11a0*/  STG.E.64 desc[UR6][R4.64], RZ ;  /* 0x000000ff04007986 */ /* 0x0007e8000c101b06 */
[----:B------:R3:W-:Y:S02]  /*11b0*/  STG.E.64 desc[UR6][R6.64], RZ ;  /* 0x000000ff06007986 */ /* 0x0007e4000c101b06 */
.L_x_289:
[----:B------:R-:W-:-:S13]  /*11c0*/  ISETP.LT.OR P0, PT, R16, R59, P0 ;  /* 0x0000003b1000720c */ /* 0x000fda0000701670 */
[----:B-123--:R-:W1:Y:S01]  /*11d0*/  @P0 LDC.64 R4, c[0x0][0x230] ;  /* 0x00008c00ff040b82 */ /* 0x00ee620000000a00 */
[----:B------:R-:W-:-:S05]  /*11e0*/  @P0 LEA R3, R3, R16, 0x2 ;  /* 0x0000001003030211 */ /* 0x000fca00078e10ff */
[----:B------:R-:W-:-:S04]  /*11f0*/  @P0 IMAD R3, R3, R61, R2 ;  /* 0x0000003d03030224 */ /* 0x000fc800078e0202 */
[----:B-1----:R-:W-:-:S05]  /*1200*/  @P0 IMAD.WIDE R4, R3, 0x2, R4 ;  /* 0x0000000203040825 */ /* 0x002fca00078e0204 */
[----:B------:R3:W-:Y:S02]  /*1210*/  @P0 STG.E.64 desc[UR6][R4.64], RZ ;  /* 0x000000ff04000986 */ /* 0x0007e4000c101b06 */
.L_x_286:
[----:B-123--:R-:W1:Y:S01]  /*1220*/  LDC.64 R4, c[0x0][0x248] ;  /* 0x00009200ff047b82 */ /* 0x00ee620000000a00 */
[----:B------:R-:W-:-:S05]  /*1230*/  SHF.L.U32 R7, R0, 0x7, RZ ;  /* 0x0000000700077819 */ /* 0x000fca00000006ff */
[----:B-1----:R-:W-:-:S05]  /*1240*/  IMAD.WIDE R6, R7, 0x2, R4 ;  /* 0x0000000207067825 */ /* 0x002fca00078e0204 */
[----:B------:R1:W5:Y:S01]  /*1250*/  LDG.E.U16.CONSTANT R49, desc[UR6][R6.64+0x2] ;  /* 0x0000020606317981 */ /* 0x000362000c1e9500 */
[----:B------:R-:W-:Y:S01]  /*1260*/  BAR.SYNC.DEFER_BLOCKING 0x0 ;  /* 0x0000000000007b1d */ /* 0x000fe20000010000 */
[----:B------:R-:W-:-:S13]  /*1270*/  ISETP.GE.AND P0, PT, R58, R57, PT ;  /* 0x000000393a00720c */ /* 0x000fda0003f06270 */
[----:B-1----:R-:W-:Y:S05]  /*1280*/  @P0 BRA `(.L_x_290) ;  /* 0x0000000000d00947 */ /* 0x002fea0003800000 */
[----:B------:R1:W5:Y:S01]  /*1290*/  LDG.E.U16.CONSTANT R0, desc[UR6][R6.64] ;  /* 0x0000000606007981 */ /* 0x000362000c1e9500 */
[----:B------:R-:W-:Y:S01]  /*12a0*/  SHF.R.S32.HI R9, RZ, 0x1f, R2 ;  /* 0x0000001fff097819 */ /* 0x000fe20000011402 */
[----:B0-----:R-:W-:Y:S01]  /*12b0*/  HFMA2.MMA R14, -RZ, RZ, 0, 0 ;  /* 0x00000000ff0e7435 */ /* 0x001fe200000001ff */
[----:B------:R-:W-:Y:S02]  /*12c0*/  SHF.L.U32 R3, R2, 0x2, RZ ;  /* 0x0000000202037819 */ /* 0x000fe400000006ff */
[----:B------:R-:W-:Y:S02]  /*12d0*/  LEA.HI R9, R9, R2, RZ, 0x3 ;  /* 0x0000000209097211 */ /* 0x000fe400078f18ff */
[----:B------:R-:W-:Y:S02]  /*12e0*/  MOV R16, R58 ;  /* 0x0000003a00107202 */ /* 0x000fe40000000f00 */
[----:B------:R-:W-:Y:S02]  /*12f0*/  LOP3.LUT R3, R3, 0x10, RZ, 0xc0, !PT ;  /* 0x0000001003037812 */ /* 0x000fe400078ec0ff */
[----:B-1----:R-:W-:-:S07]  /*1300*/  SHF.R.S32.HI R13, RZ, 0x3, R9 ;  /* 0x00000003ff0d7819 */ /* 0x002fce0000011409 */
.L_x_291:
        /* <DEDUP_REMOVED lines=44> */
.L_x_290:
[----:B------:R2:W5:Y:S01]  /*15d0*/  LDL.64 R52, [R1] ;  /* 0x0000000001347983 */ /* 0x0005620000100a00 */
        /* <DEDUP_REMOVED lines=8> */
[----:B-1----:R-:W-:-:S02]  /*1660*/  SHF.R.S32.HI R7, RZ, 0x1f, R0 ;  /* 0x0000001fff077819 */ /* 0x002fc40000011400 */
[C---:B------:R-:W-:Y:S02]  /*1670*/  ISETP.GT.AND P6, PT, R58.reuse, UR8, PT ;  /* 0x000000083a007c0c */ /* 0x040fe4000bfc4270 */
[----:B------:R-:W-:Y:S01]  /*1680*/  LEA.HI R6, R7, R0, RZ, 0x5 ;  /* 0x0000000007067211 */ /* 0x000fe200078f28ff */
[----:B------:R-:W-:Y:S01]  /*1690*/  HFMA2.MMA R0, -RZ, RZ, 0, 0 ;  /* 0x00000000ff007435 */ /* 0x000fe200000001ff */
[----:B------:R-:W-:Y:S02]  /*16a0*/  MOV R4, RZ ;  /* 0x000000ff00047202 */ /* 0x000fe40000000f00 */
[C---:B---3--:R-:W-:Y:S02]  /*16b0*/  ISETP.GT.AND P3, PT, R58.reuse, R3, PT ;  /* 0x000000033a00720c */ /* 0x048fe40003f64270 */
[----:B----4-:R-:W-:Y:S01]  /*16c0*/  ISETP.GT.AND P5, PT, R58, R5, PT ;  /* 0x000000053a00720c */ /* 0x010fe20003fa4270 */
[----:B--2---:R-:W-:-:S12]  /*16d0*/  @!P2 BRA `(.L_x_292) ;  /* 0x00000000001ca947 */ /* 0x004fd80003800000 */
[----:B------:R-:W1:Y:S02]  /*16e0*/  LDC R7, c[0x0][0x25c] ;  /* 0x00009700ff077b82 */ /* 0x000e640000000800 */
[----:B-1----:R-:W-:-:S04]  /*16f0*/  VIMNMX R4, R58, R7, PT ;  /* 0x000000073a047248 */ /* 0x002fc80003fe0100 */
[----:B------:R-:W-:-:S04]  /*1700*/  IADD3 R4, R4, -UR4, RZ ;  /* 0x8000000404047c10 */ /* 0x000fc8000fffe0ff */
[----:B------:R-:W-:-:S04]  /*1710*/  SHF.R.S32.HI R7, RZ, 0x1f, R4 ;  /* 0x0000001fff077819 */ /* 0x000fc80000011404 */
[----:B------:R-:W-:-:S04]  /*1720*/  LEA.HI R7, R7, R4, RZ, 0x5 ;  /* 0x0000000407077211 */ /* 0x000fc800078f28ff */
[----:B------:R-:W-:-:S05]  /*1730*/  SHF.R.S32.HI R7, RZ, 0x5, R7 ;  /* 0x00000005ff077819 */ /* 0x000fca0000011407 */
[----:B------:R-:W-:-:S07]  /*1740*/  IMAD R4, R7, 0x6, RZ ;  /* 0x0000000607047824 */ /* 0x000fce00078e02ff */
.L_x_292:
[----:B------:R-:W-:Y:S05]  /*1750*/  @!P3 BRA `(.L_x_293) ;  /* 0x00000000001cb947 */ /* 0x000fea0003800000 */
[----:B------:R-:W1:Y:S02]  /*1760*/  LDC R7, c[0x0][0x260] ;  /* 0x00009800ff077b82 */ /* 0x000e640000000800 */
[----:B-1----:R-:W-:-:S04]  /*1770*/  VIMNMX R0, R58, R7, PT ;  /* 0x000000073a007248 */ /* 0x002fc80003fe0100 */
[----:B------:R-:W-:-:S04]  /*1780*/  IADD3 R0, R0, -R3, RZ ;  /* 0x8000000300007210 */ /* 0x000fc80007ffe0ff */
[----:B------:R-:W-:-:S04]  /*1790*/  SHF.R.S32.HI R3, RZ, 0x1f, R0 ;  /* 0x0000001fff037819 */ /* 0x000fc80000011400 */
[----:B------:R-:W-:-:S04]  /*17a0*/  LEA.HI R3, R3, R0, RZ, 0x5 ;  /* 0x0000000003037211 */ /* 0x000fc800078f28ff */
[----:B------:R-:W-:-:S04]  /*17b0*/  SHF.R.S32.HI R3, RZ, 0x5, R3 ;  /* 0x00000005ff037819 */ /* 0x000fc80000011403 */
[----:B------:R-:W-:-:S07]  /*17c0*/  LEA R0, R3, R3, 0x2 ;  /* 0x0000000303007211 */ /* 0x000fce00078e10ff */
.L_x_293:
[----:B------:R-:W-:Y:S01]  /*17d0*/  HFMA2.MMA R3, -RZ, RZ, 0, 0 ;  /* 0x00000000ff037435 */ /* 0x000fe200000001ff */
[----:B0-----:R-:W-:Y:S01]  /*17e0*/  MOV R8, RZ ;  /* 0x000000ff00087202 */ /* 0x001fe20000000f00 */
        /* <DEDUP_REMOVED lines=10> */
.L_x_294:
        /* <DEDUP_REMOVED lines=8> */
.L_x_295:
        /* <DEDUP_REMOVED lines=8> */
.L_x_296:
[----:B------:R-:W-:Y:S01]  /*1990*/  LEA R4, R11, R4, 0x3 ;  /* 0x000000040b047211 */ /* 0x000fe200078e18ff */
[----:B------:R-:W0:Y:S01]  /*19a0*/  S2UR UR5, SR_CgaCtaId ;  /* 0x00000000000579c3 */ /* 0x000e220000008800 */
[----:B------:R-:W-:Y:S01]  /*19b0*/  ISETP.GE.OR P0, PT, R58, R5, P0 ;  /* 0x000000053a00720c */ /* 0x000fe20000706670 */
[----:B------:R-:W-:Y:S01]  /*19c0*/  ULDC.64 UR8, c[0x0][0x218] ;  /* 0x0000860000087ab9 */ /* 0x000fe20000000a00 */
[----:B------:R-:W-:Y:S01]  /*19d0*/  IADD3 R0, R7, R4, R0 ;  /* 0x0000000407007210 */ /* 0x000fe20007ffe000 */
[----:B------:R-:W-:Y:S01]  /*19e0*/  UMOV UR4, 0x400 ;  /* 0x0000040000047882 */ /* 0x000fe20000000000 */
[----:B------:R-:W-:Y:S02]  /*19f0*/  MOV R50, RZ ;  /* 0x000000ff00327202 */ /* 0x000fe40000000f00 */
[----:B------:R-:W-:Y:S02]  /*1a00*/  IADD3 R0, R8, R0, R3 ;  /* 0x0000000008007210 */ /* 0x000fe40007ffe003 */
[----:B------:R-:W-:-:S02]  /*1a10*/  PRMT R48, RZ, 0x5410, RZ ;  /* 0x00005410ff307816 */ /* 0x000fc400000000ff */
        /* <DEDUP_REMOVED lines=11> */
[----:B------:R-:W-:Y:S02]  /*1ad0*/  PRMT R2, RZ, 0x5410, RZ ;  /* 0x00005410ff027816 */ /* 0x000fe400000000ff */
[----:B------:R-:W-:Y:S02]  /*1ae0*/  PRMT R3, RZ, 0x5410, RZ ;  /* 0x00005410ff037816 */ /* 0x000fe400000000ff */
[----:B------:R-:W-:-:S02]  /*1af0*/  PRMT R5, RZ, 0x5410, RZ ;  /* 0x00005410ff057816 */ /* 0x000fc400000000ff */
[----:B-----5:R-:W-:Y:S01]  /*1b00*/  IADD3 R49, R58, R49, RZ ;  /* 0x000000313a317210 */ /* 0x020fe20007ffe0ff */
[----:B------:R-:W-:Y:S06]  /*1b10*/  @P0 BRA `(.L_x_297) ;  /* 0x0000006c00440947 */ /* 0x000fec0003800000 */
[----:B------:R-:W-:Y:S01]  /*1b20*/  HFMA2.MMA R50, -RZ, RZ, 0, 0 ;  /* 0x00000000ff327435 */ /* 0x000fe200000001ff */
[----:B------:R-:W-:Y:S01]  /*1b30*/  PRMT R48, RZ, 0x7610, R48 ;  /* 0x00007610ff307816 */ /* 0x000fe20000000030 */
[----:B------:R-:W-:Y:S01]  /*1b40*/  ULDC UR8, c[0x0][0x264] ;  /* 0x0000990000087ab9 */ /* 0x000fe20000000800 */
[----:B------:R-:W-:-:S08]  /*1b50*/  ULDC UR9, c[0x0][0x240] ;  /* 0x0000900000097ab9 */ /* 0x000fd00000000800 */
.L_x_314:
[----:B------:R-:W-:-:S13]  /*1b60*/  ISETP.NE.AND P0, PT, R58, R49, PT ;  /* 0x000000313a00720c */ /* 0x000fda0003f05270 */
[----:B------:R-:W0:Y:S01]  /*1b70*/  @!P0 LDC.64 R6, c[0x0][0x248] ;  /* 0x00009200ff068b82 */ /* 0x000e220000000a00 */
[----:B------:R-:W-:Y:S02]  /*1b80*/  @!P0 IADD3 R50, R50, 0x1, RZ ;  /* 0x0000000132328810 */ /* 0x000fe40007ffe0ff */
[----:B------:R-:W-:Y:S02]  /*1b90*/  @!P0 SHF.L.U32 R9, R58, 0x1, RZ ;  /* 0x000000013a098819 */ /* 0x000fe400000006ff */
        /* <DEDUP_REMOVED lines=17> */
[C---:B------:R-:W-:Y:S02]  /*1cb0*/  LOP3.LUT R14, R9.reuse, 0xf000f, RZ, 0xc0, !PT ;  /* 0x000f000f090e7812 */ /* 0x040fe400078ec0ff */
[----:B------:R-:W-:Y:S02]  /*1cc0*/  LOP3.LUT R15, R9, 0xf000f0, RZ, 0xc0, !PT ;  /* 0x00f000f0090f7812 */ /* 0x000fe400078ec0ff */
[----:B------:R-:W-:Y:S02]  /*1cd0*/  SHF.R.U32.HI R8, RZ, 0x8, R8 ;  /* 0x00000008ff087819 */ /* 0x000fe40000011608 */
[----:B------:R-:W-:Y:S02]  /*1ce0*/  SHF.R.U32.HI R9, RZ, 0x8, R9 ;  /* 0x00000008ff097819 */ /* 0x000fe40000011609 */
[----:B------:R-:W-:Y:S02]  /*1cf0*/  SHF.R.U32.HI R19, RZ, 0x8, R10 ;  /* 0x00000008ff137819 */ /* 0x000fe4000001160a */
[----:B------:R-:W-:-:S02]  /*1d00*/  SHF.R.U32.HI R25, RZ, 0x8, R11 ;  /* 0x00000008ff197819 */ /* 0x000fc4000001160b */
[C---:B------:R-:W-:Y:S02]  /*1d10*/  LOP3.LUT R16, R10.reuse, 0xf000f, RZ, 0xc0, !PT ;  /* 0x000f000f0a107812 */ /* 0x040fe400078ec0ff */
[----:B------:R-:W-:Y:S02]  /*1d20*/  LOP3.LUT R17, R10, 0xf000f0, RZ, 0xc0, !PT ;  /* 0x00f000f00a117812 */ /* 0x000fe400078ec0ff */
[C---:B------:R-:W-:Y:S02]  /*1d30*/  LOP3.LUT R21, R11.reuse, 0xf000f, RZ, 0xc0, !PT ;  /* 0x000f000f0b157812 */ /* 0x040fe400078ec0ff */
[----:B------:R-:W-:Y:S02]  /*1d40*/  LOP3.LUT R24, R11, 0xf000f0, RZ, 0xc0, !PT ;  /* 0x00f000f00b187812 */ /* 0x000fe400078ec0ff */
[----:B------:R-:W-:Y:S02]  /*1d50*/  LOP3.LUT R18, R7, 0x64006400, RZ, 0xfc, !PT ;  /* 0x6400640007127812 */ /* 0x000fe400078efcff */
[----:B------:R-:W-:-:S02]  /*1d60*/  LOP3.LUT R20, R15, 0x64006400, RZ, 0xfc, !PT ;  /* 0x640064000f147812 */ /* 0x000fc400078efcff */
[C---:B------:R-:W-:Y:S01]  /*1d70*/  LOP3.LUT R7, R8.reuse, 0xf000f, RZ, 0xc0, !PT ;  /* 0x000f000f08077812 */ /* 0x040fe200078ec0ff */
[-C--:B------:R-:W-:Y:S01]  /*1d80*/  HFMA2 R18, R18, R13.reuse.H0_H0, -72, -72 ;  /* 0xd480d48012127431 */ /* 0x080fe2000004000d */
[----:B------:R-:W-:Y:S01]  /*1d90*/  LOP3.LUT R10, R9, 0xf000f, RZ, 0xc0, !PT ;  /* 0x000f000f090a7812 */ /* 0x000fe200078ec0ff */
[----:B------:R-:W-:Y:S01]  /*1da0*/  HFMA2 R20, R20, R13.H0_H0, -72, -72 ;  /* 0xd480d48014147431 */ /* 0x000fe2000004000d */
        /* <DEDUP_REMOVED lines=26> */
[----:B------:R-:W-:Y:S01]  /*1f50*/  LOP3.LUT R15, R15, 0x64006400, RZ, 0xfc, !PT ;  /* 0x640064000f0f7812 */ /* 0x000fe200078efcff */
[----:B------:R-:W-:Y:S01]  /*1f60*/  HFMA2 R28, R28, R13.H0_H0, -72, -72 ;  /* 0xd480d4801c1c7431 */ /* 0x000fe2000004000d */
[----:B------:R-:W-:Y:S01]  /*1f70*/  LOP3.LUT R32, R25, 0x64006400, RZ, 0xfc, !PT ;  /* 0x6400640019207812 */ /* 0x000fe200078efcff */
[----:B------:R-:W-:Y:S02]  /*1f80*/  HADD2 R25, R7, -1032, -1032 ;  /* 0xe408e40807197430 */ /* 0x000fe40000000000 */
[----:B------:R-:W-:-:S02]  /*1f90*/  HADD2 R29, R11, -1032, -1032 ;  /* 0xe408e4080b1d7430 */ /* 0x000fc40000000000 */
[-C--:B------:R-:W-:Y:S02]  /*1fa0*/  HFMA2 R30, R30, R13.reuse.H0_H0, -72, -72 ;  /* 0xd480d4801e1e7431 */ /* 0x080fe4000004000d */
[----:B------:R-:W-:Y:S02]  /*1fb0*/  HADD2 R31, R15, -1032, -1032 ;  /* 0xe408e4080f1f7430 */ /* 0x000fe40000000000 */
[----:B------:R-:W-:Y:S01]  /*1fc0*/  HFMA2 R16, R32, R13.H0_H0, -72, -72 ;  /* 0xd480d48020107431 */ /* 0x000fe2000004000d */
[----:B------:R-:W-:Y:S06]  /*1fd0*/  @!P2 BRA `(.L_x_299) ;  /* 0x000000040068a947 */ /* 0x000fec0003800000 */
[----:B------:R-:W0:Y:S01]  /*1fe0*/  LDS.64 R8, [UR4] ;  /* 0x00000004ff087984 */ /* 0x000e220008000a00 */
[----:B------:R-:W-:Y:S02]  /*1ff0*/  HADD2.F32 R6, -RZ, R17.H0_H0 ;  /* 0x20000011ff067230 */ /* 0x000fe40000004100 */
        /* <DEDUP_REMOVED lines=51> */
[----:B------:R-:W-:Y:S01]  /*2330*/  FFMA.FTZ R9, R9, R14, R8 ;  /* 0x0000000e09097223 */ /* 0x000fe20000010008 */
        /* <DEDUP_REMOVED lines=36> */
.L_x_299:
        /* <DEDUP_REMOVED lines=95> */
.L_x_301:
        /* <DEDUP_REMOVED lines=97> */
.L_x_302:
[----:B------:R-:W-:Y:S05]  /*3180*/  @P0 BRA `(.L_x_300) ;  /* 0x0000000400680947 */ /* 0x000fea0003800000 */
[----:B------:R-:W0:Y:S01]  /*3190*/  LDS.64 R6, [UR4+0x180] ;  /* 0x00018004ff067984 */ /* 0x000e220008000a00 */
[----:B------:R-:W-:Y:S02]  /*31a0*/  HADD2.F32 R10, -RZ, R21.H0_H0 ;  /* 0x20000015ff0a7230 */ /* 0x000fe40000004100 */
[----:B------:R-:W-:Y:S01]  /*31b0*/  HADD2.F32 R11, -RZ, R23.H0_H0 ;  /* 0x20000017ff0b7230 */ /* 0x000fe20000004100 */
[----:B------:R-:W1:Y:S01]  /*31c0*/  LDS.64 R8, [UR4+0x188] ;  /* 0x00018804ff087984 */ /* 0x000e620008000a00 */
[----:B------:R-:W-:Y:S02]  /*31d0*/  HADD2.F32 R21, -RZ, R21.H1_H1 ;  /* 0x30000015ff157230 */ /* 0x000fe40000004100 */
[----:B------:R-:W-:Y:S02]  /*31e0*/  HADD2.F32 R23, -RZ, R23.H1_H1 ;  /* 0x30000017ff177230 */ /* 0x000fe40000004100 */
[--C-:B0-----:R-:W-:Y:S02]  /*31f0*/  HADD2.F32 R32, -RZ, R6.reuse.H0_H0 ;  /* 0x20000006ff207230 */ /* 0x101fe40000004100 */
[----:B------:R-:W-:-:S02]  /*3200*/  HADD2.F32 R33, -RZ, R6.H1_H1 ;  /* 0x30000006ff217230 */ /* 0x000fc40000004100 */
[--C-:B------:R-:W-:Y:S02]  /*3210*/  HADD2.F32 R15, -RZ, R7.reuse.H0_H0 ;  /* 0x20000007ff0f7230 */ /* 0x100fe40000004100 */
[----:B------:R-:W-:Y:S01]  /*3220*/  FFMA.FTZ R10, R10, R32, RZ ;  /* 0x000000200a0a7223 */ /* 0x000fe200000100ff */
[----:B------:R-:W-:Y:S02]  /*3230*/  HADD2.F32 R14, -RZ, R7.H1_H1 ;  /* 0x30000007ff0e7230 */ /* 0x000fe40000004100 */
[----:B------:R-:W-:Y:S02]  /*3240*/  HADD2.F32 R6, -RZ, R17.H0_H0 ;  /* 0x20000011ff067230 */ /* 0x000fe40000004100 */
[----:B------:R-:W-:Y:S01]  /*3250*/  FFMA.FTZ R10, R21, R33, R10 ;  /* 0x00000021150a7223 */ /* 0x000fe2000001000a */
[----:B------:R-:W-:Y:S02]  /*3260*/  HADD2.F32 R7, -RZ, R19.H0_H0 ;  /* 0x20000013ff077230 */ /* 0x000fe40000004100 */
[----:B------:R-:W-:-:S02]  /*3270*/  HADD2.F32 R17, -RZ, R17.H1_H1 ;  /* 0x30000011ff117230 */ /* 0x000fc40000004100 */
[-C--:B------:R-:W-:Y:S01]  /*3280*/  FFMA.FTZ R6, R6, R32.reuse, RZ ;  /* 0x0000002006067223 */ /* 0x080fe200000100ff */
[----:B------:R-:W-:Y:S02]  /*3290*/  HADD2.F32 R19, -RZ, R19.H1_H1 ;  /* 0x30000013ff137230 */ /* 0x000fe40000004100 */
        /* <DEDUP_REMOVED lines=28> */
[----:B------:R-:W-:Y:S02]  /*3460*/  HADD2.F32 R24, -RZ, R31.H0_H0 ;  /* 0x2000001fff187230 */ /* 0x000fe40000004100 */
[----:B------:R-:W-:Y:S01]  /*3470*/  FFMA.FTZ R17, R22, R6, R17 ;  /* 0x0000000616117223 */ /* 0x000fe20000010011 */
[----:B------:R-:W-:Y:S02]  /*3480*/  HADD2.F32 R18, -RZ, R25.H1_H1 ;  /* 0x30000019ff127230 */ /* 0x000fe40000004100 */
[----:B------:R-:W-:-:S02]  /*3490*/  HADD2.F32 R14, -RZ, R27.H1_H1 ;  /* 0x3000001bff0e7230 */ /* 0x000fc40000004100 */
[----:B------:R-:W-:Y:S01]  /*34a0*/  FFMA.FTZ R15, R24, R6, R15 ;  /* 0x00000006180f7223 */ /* 0x000fe2000001000f */
        /* <DEDUP_REMOVED lines=40> */
.L_x_300:
[----:B------:R-:W0:Y:S02]  /*3730*/  LDC R19, c[0x0][0x23c] ;  /* 0x00008f00ff137b82 */ /* 0x000e240000000800 */
[----:B0-----:R-:W-:-:S05]  /*3740*/  IMAD.WIDE R14, R19, 0x4, R62 ;  /* 0x00000004130e7825 */ /* 0x001fca00078e023e */
[----:B------:R-:W2:Y:S02]  /*3750*/  LDG.E.128.CONSTANT R8, desc[UR6][R14.64] ;  /* 0x000000060e087981 */ /* 0x000ea4000c1e9d00 */
[C---:B--2---:R-:W-:Y:S02]  /*3760*/  LOP3.LUT R17, R9.reuse, 0xf000f, RZ, 0xc0, !PT ;  /* 0x000f000f09117812 */ /* 0x044fe400078ec0ff */
[----:B------:R-:W-:Y:S02]  /*3770*/  LOP3.LUT R18, R9, 0xf000f0, RZ, 0xc0, !PT ;  /* 0x00f000f009127812 */ /* 0x000fe400078ec0ff */
[----:B------:R-:W-:Y:S02]  /*3780*/  LOP3.LUT R7, R8, 0xf000f0, RZ, 0xc0, !PT ;  /* 0x00f000f008077812 */ /* 0x000fe400078ec0ff */
[----:B------:R-:W-:Y:S02]  /*3790*/  SHF.R.U32.HI R9, RZ, 0x8, R9 ;  /* 0x00000008ff097819 */ /* 0x000fe40000011609 */
[----:B------:R-:W-:-:S02]  /*37a0*/  LOP3.LUT R20, R10, 0xf000f, RZ, 0xc0, !PT ;  /* 0x000f000f0a147812 */ /* 0x000fc400078ec0ff */
[----:B------:R-:W-:Y:S02]  /*37b0*/  SHF.R.U32.HI R22, RZ, 0x8, R10 ;  /* 0x00000008ff167819 */ /* 0x000fe4000001160a */
[----:B------:R-:W-:Y:S02]  /*37c0*/  SHF.R.U32.HI R16, RZ, 0x8, R8 ;  /* 0x00000008ff107819 */ /* 0x000fe40000011608 */
[----:B------:R-:W-:Y:S02]  /*37d0*/  SHF.R.U32.HI R29, RZ, 0x8, R11 ;  /* 0x00000008ff1d7819 */ /* 0x000fe4000001160b */
[----:B------:R-:W-:Y:S02]  /*37e0*/  LOP3.LUT R6, R8, 0xf000f, RZ, 0xc0, !PT ;  /* 0x000f000f08067812 */ /* 0x000fe400078ec0ff */
[----:B------:R-:W-:Y:S02]  /*37f0*/  LOP3.LUT R21, R10, 0xf000f0, RZ, 0xc0, !PT ;  /* 0x00f000f00a157812 */ /* 0x000fe400078ec0ff */
[----:B------:R-:W-:-:S02]  /*3800*/  LOP3.LUT R23, R11, 0xf000f, RZ, 0xc0, !PT ;  /* 0x000f000f0b177812 */ /* 0x000fc400078ec0ff */
[----:B------:R-:W-:Y:S02]  /*3810*/  LOP3.LUT R25, R11, 0xf000f0, RZ, 0xc0, !PT ;  /* 0x00f000f00b197812 */ /* 0x000fe400078ec0ff */
[----:B------:R-:W-:Y:S02]  /*3820*/  LOP3.LUT R8, R7, 0x64006400, RZ, 0xfc, !PT ;  /* 0x6400640007087812 */ /* 0x000fe400078efcff */
[C---:B------:R-:W-:Y:S02]  /*3830*/  LOP3.LUT R10, R9.reuse, 0xf000f, RZ, 0xc0, !PT ;  /* 0x000f000f090a7812 */ /* 0x040fe400078ec0ff */
[----:B------:R-:W-:Y:S02]  /*3840*/  LOP3.LUT R24, R20, 0x64006400, RZ, 0xfc, !PT ;  /* 0x6400640014187812 */ /* 0x000fe400078efcff */
[----:B------:R-:W-:Y:S02]  /*3850*/  LOP3.LUT R11, R22, 0xf000f, RZ, 0xc0, !PT ;  /* 0x000f000f160b7812 */ /* 0x000fe400078ec0ff */
[----:B------:R-:W-:Y:S01]  /*3860*/  LOP3.LUT R7, R16, 0xf000f, RZ, 0xc0, !PT ;  /* 0x000f000f10077812 */ /* 0x000fe200078ec0ff */
[----:B------:R-:W-:Y:S01]  /*3870*/  HADD2 R24, R24, -1032, -1032 ;  /* 0xe408e40818187430 */ /* 0x000fe20000000000 */
[----:B------:R-:W-:-:S02]  /*3880*/  LOP3.LUT R9, R9, 0xf000f0, RZ, 0xc0, !PT ;  /* 0x00f000f009097812 */ /* 0x000fc400078ec0ff */
[----:B------:R-:W-:Y:S02]  /*3890*/  LOP3.LUT R22, R22, 0xf000f0, RZ, 0xc0, !PT ;  /* 0x00f000f016167812 */ /* 0x000fe400078ec0ff */
[C---:B------:R-:W-:Y:S02]  /*38a0*/  LOP3.LUT R20, R29.reuse, 0xf000f, RZ, 0xc0, !PT ;  /* 0x000f000f1d147812 */ /* 0x040fe400078ec0ff */
[----:B------:R-:W-:Y:S02]  /*38b0*/  LOP3.LUT R16, R16, 0xf000f0, RZ, 0xc0, !PT ;  /* 0x00f000f010107812 */ /* 0x000fe400078ec0ff */
[----:B------:R-:W-:Y:S02]  /*38c0*/  LOP3.LUT R29, R29, 0xf000f0, RZ, 0xc0, !PT ;  /* 0x00f000f01d1d7812 */ /* 0x000fe400078ec0ff */
[----:B------:R-:W-:Y:S01]  /*38d0*/  LOP3.LUT R26, R21, 0x64006400, RZ, 0xfc, !PT ;  /* 0x64006400151a7812 */ /* 0x000fe200078efcff */
[----:B------:R-:W-:Y:S01]  /*38e0*/  HFMA2 R21, R8, R13.H0_H0, -72, -72 ;  /* 0xd480d48008157431 */ /* 0x000fe2000004000d */
        /* <DEDUP_REMOVED lines=22> */
[-C--:B------:R-:W-:Y:S02]  /*3a50*/  HFMA2 R29, R16, R13.reuse.H0_H0, -72, -72 ;  /* 0xd480d480101d7431 */ /* 0x080fe4000004000d */
[----:B------:R-:W-:Y:S02]  /*3a60*/  HADD2 R30, R10, -1032, -1032 ;  /* 0xe408e4080a1e7430 */ /* 0x000fe40000000000 */
[----:B------:R-:W-:Y:S02]  /*3a70*/  HADD2 R32, R11, -1032, -1032 ;  /* 0xe408e4080b207430 */ /* 0x000fe40000000000 */
[----:B------:R-:W-:Y:S02]  /*3a80*/  HADD2 R34, R9, -1032, -1032 ;  /* 0xe408e40809227430 */ /* 0x000fe40000000000 */
[----:B------:R-:W-:Y:S01]  /*3a90*/  HFMA2 R18, R36, R13.H0_H0, -72, -72 ;  /* 0xd480d48024127431 */ /* 0x000fe2000004000d */
[----:B------:R-:W-:Y:S06]  /*3aa0*/  @!P2 BRA `(.L_x_303) ;  /* 0x000000040068a947 */ /* 0x000fec0003800000 */
[----:B------:R-:W0:Y:S01]  /*3ab0*/  LDS.64 R8, [UR4+0x10] ;  /* 0x00001004ff087984 */ /* 0x000e220008000a00 */
        /* <DEDUP_REMOVED lines=12> */
[----:B------:R-:W-:Y:S02]  /*3b80*/  HADD2.F32 R10, -RZ, R26.H1_H1 ;  /* 0x3000001aff0a7230 */ /* 0x000fe40000004100 */
[----:B------:R-:W-:Y:S01]  /*3b90*/  FFMA.FTZ R42, R7, R8, RZ ;  /* 0x00000008072a7223 */ /* 0x000fe200000100ff */
[----:B------:R-:W-:-:S02]  /*3ba0*/  HADD2.F32 R8, -RZ, R24.H1_H1 ;  /* 0x30000018ff087230 */ /* 0x000fc40000004100 */
        /* <DEDUP_REMOVED lines=74> */
.L_x_303:
        /* <DEDUP_REMOVED lines=71> */
[--C-:B------:R-:W-:Y:S02]  /*44c0*/  HADD2.F32 R36, -RZ, R18.reuse.H0_H0 ;  /* 0x20000012ff247230 */ /* 0x100fe40000004100 */
        /* <DEDUP_REMOVED lines=23> */
.L_x_305:
        /* <DEDUP_REMOVED lines=97> */
.L_x_306:
[----:B------:R-:W-:Y:S05]  /*4c50*/  @P0 BRA `(.L_x_304) ;  /* 0x0000000400680947 */ /* 0x000fea0003800000 */
[----:B------:R-:W0:Y:S01]  /*4c60*/  LDS.64 R6, [UR4+0x190] ;  /* 0x00019004ff067984 */ /* 0x000e220008000a00 */
[----:B------:R-:W-:Y:S02]  /*4c70*/  HADD2.F32 R37, -RZ, R20.H1_H1 ;  /* 0x30000014ff257230 */ /* 0x000fe40000004100 */
        /* <DEDUP_REMOVED lines=8> */
[-C--:B------:R-:W-:Y:S01]  /*4d00*/  FFMA.FTZ R10, R10, R36.reuse, RZ ;  /* 0x000000240a0a7223 */ /* 0x080fe200000100ff */
[--C-:B------:R-:W-:Y:S02]  /*4d10*/  HADD2.F32 R17, -RZ, R7.reuse.H0_H0 ;  /* 0x20000007ff117230 */ /* 0x100fe40000004100 */
[----:B------:R-:W-:Y:S02]  /*4d20*/  HADD2.F32 R16, -RZ, R7.H1_H1 ;  /* 0x30000007ff107230 */ /* 0x000fe40000004100 */
[----:B------:R-:W-:Y:S01]  /*4d30*/  FFMA.FTZ R6, R6, R36, RZ ;  /* 0x0000002406067223 */ /* 0x000fe200000100ff */
[----:B------:R-:W-:-:S02]  /*4d40*/  HADD2.F32 R7, -RZ, R22.H0_H0 ;  /* 0x20000016ff077230 */ /* 0x000fc40000004100 */
[----:B------:R-:W-:Y:S02]  /*4d50*/  HADD2.F32 R22, -RZ, R27.H1_H1 ;  /* 0x3000001bff167230 */ /* 0x000fe40000004100 */
[-C--:B------:R-:W-:Y:S01]  /*4d60*/  FFMA.FTZ R6, R37, R35.reuse, R6 ;  /* 0x0000002325067223 */ /* 0x080fe20000010006 */
[----:B------:R-:W-:Y:S02]  /*4d70*/  HADD2.F32 R37, -RZ, R24.H1_H1 ;  /* 0x30000018ff257230 */ /* 0x000fe40000004100 */
        /* <DEDUP_REMOVED lines=10> */
[-C--:B------:R-:W-:Y:S01]  /*4e20*/  FFMA.FTZ R11, R11, R17.reuse, R20 ;  /* 0x000000110b0b7223 */ /* 0x080fe20000010014 */
[-C--:B------:R-:W-:Y:S01]  /*4e30*/  FFMA.FTZ R35, R39, R17.reuse, R10 ;  /* 0x0000001127237223 */ /* 0x080fe2000001000a */
[----:B------:R-:W-:Y:S02]  /*4e40*/  HADD2.F32 R6, -RZ, R21.H1_H1 ;  /* 0x30000015ff067230 */ /* 0x000fe40000004100 */
[----:B------:R-:W-:Y:S01]  /*4e50*/  FFMA.FTZ R17, R37, R17, R36 ;  /* 0x0000001125117223 */ /* 0x000fe20000010024 */
[----:B------:R-:W-:-:S02]  /*4e60*/  HADD2.F32 R10, -RZ, R23.H1_H1 ;  /* 0x30000017ff0a7230 */ /* 0x000fc40000004100 */
[----:B------:R-:W-:Y:S02]  /*4e70*/  HADD2.F32 R20, -RZ, R25.H1_H1 ;  /* 0x30000019ff147230 */ /* 0x000fe40000004100 */
[-C--:B------:R-:W-:Y:S01]  /*4e80*/  FFMA.FTZ R7, R6, R16.reuse, R7 ;  /* 0x0000001006077223 */ /* 0x080fe20000010007 */
[-C--:B------:R-:W-:Y:S01]  /*4e90*/  FFMA.FTZ R17, R22, R16.reuse, R17 ;  /* 0x0000001016117223 */ /* 0x080fe20000010011 */
[-C--:B------:R-:W-:Y:S01]  /*4ea0*/  FFMA.FTZ R11, R10, R16.reuse, R11 ;  /* 0x000000100a0b7223 */ /* 0x080fe2000001000b */
[----:B-1----:R-:W-:Y:S02]  /*4eb0*/  HADD2.F32 R10, -RZ, R8.H0_H0 ;  /* 0x20000008ff0a7230 */ /* 0x002fe40000004100 */
[----:B------:R-:W-:Y:S01]  /*4ec0*/  FFMA.FTZ R35, R20, R16, R35 ;  /* 0x0000001014237223 */ /* 0x000fe20000010023 */
[----:B------:R-:W-:Y:S02]  /*4ed0*/  HADD2.F32 R16, -RZ, R28.H0_H0 ;  /* 0x2000001cff107230 */ /* 0x000fe40000004100 */
        /* <DEDUP_REMOVED lines=21> */
[----:B------:R-:W-:Y:S02]  /*5030*/  HADD2.F32 R9, -RZ, R9.H1_H1 ;  /* 0x30000009ff097230 */ /* 0x000fe40000004100 */
[----:B------:R-:W-:Y:S01]  /*5040*/  FFMA.FTZ R10, R16, R6, R11 ;  /* 0x00000006100a7223 */ /* 0x000fe2000001000b */
[----:B------:R-:W-:Y:S02]  /*5050*/  HADD2.F32 R16, -RZ, R33.H0_H0 ;  /* 0x20000021ff107230 */ /* 0x000fe40000004100 */
[----:B------:R-:W-:Y:S02]  /*5060*/  HADD2.F32 R29, -RZ, R29.H1_H1 ;  /* 0x3000001dff1d7230 */ /* 0x000fe40000004100 */
[----:B------:R-:W-:-:S02]  /*5070*/  HADD2.F32 R31, -RZ, R31.H1_H1 ;  /* 0x3000001fff1f7230 */ /* 0x000fc40000004100 */
[-C--:B------:R-:W-:Y:S01]  /*5080*/  FFMA.FTZ R16, R16, R6.reuse, R35 ;  /* 0x0000000610107223 */ /* 0x080fe20000010023 */
[----:B------:R-:W-:Y:S02]  /*5090*/  HADD2.F32 R33, -RZ, R33.H1_H1 ;  /* 0x30000021ff217230 */ /* 0x000fe40000004100 */
[----:B------:R-:W-:Y:S01]  /*50a0*/  FFMA.FTZ R6, R20, R6, R17 ;  /* 0x0000000614067223 */ /* 0x000fe20000010011 */
        /* <DEDUP_REMOVED lines=21> */
.L_x_304:
[----:B------:R-:W-:-:S05]  /*5200*/  IMAD.WIDE R14, R19, 0x4, R14 ;  /* 0x00000004130e7825 */ /* 0x000fca00078e020e */
        /* <DEDUP_REMOVED lines=144> */
.L_x_307:
        /* <DEDUP_REMOVED lines=95> */
.L_x_309:
        /* <DEDUP_REMOVED lines=97> */
.L_x_310:
        /* <DEDUP_REMOVED lines=91> */
.L_x_308:
[----:B------:R-:W-:-:S06]  /*6cc0*/  IMAD.WIDE R8, R19, 0x4, R14 ;  /* 0x0000000413087825 */ /* 0x000fcc00078e020e */
[----:B------:R-:W2:Y:S02]  /*6cd0*/  LDG.E.128.CONSTANT R8, desc[UR6][R8.64] ;  /* 0x0000000608087981 */ /* 0x000ea4000c1e9d00 */
[C---:B--2---:R-:W-:Y:S02]  /*6ce0*/  LOP3.LUT R6, R8.reuse, 0xf000f, RZ, 0xc0, !PT ;  /* 0x000f000f08067812 */ /* 0x044fe400078ec0ff */
[----:B------:R-:W-:Y:S02]  /*6cf0*/  LOP3.LUT R7, R8, 0xf000f0, RZ, 0xc0, !PT ;  /* 0x00f000f008077812 */ /* 0x000fe400078ec0ff */
[----:B------:R-:W-:Y:S02]  /*6d00*/  SHF.R.U32.HI R14, RZ, 0x8, R8 ;  /* 0x00000008ff0e7819 */ /* 0x000fe40000011608 */
[C---:B------:R-:W-:Y:S02]  /*6d10*/  LOP3.LUT R24, R10.reuse, 0xf000f, RZ, 0xc0, !PT ;  /* 0x000f000f0a187812 */ /* 0x040fe400078ec0ff */
[----:B------:R-:W-:-:S02]  /*6d20*/  LOP3.LUT R17, R10, 0xf000f0, RZ, 0xc0, !PT ;  /* 0x00f000f00a117812 */ /* 0x000fc400078ec0ff */
[C---:B------:R-:W-:Y:S02]  /*6d30*/  LOP3.LUT R8, R11.reuse, 0xf000f0, RZ, 0xc0, !PT ;  /* 0x00f000f00b087812 */ /* 0x040fe400078ec0ff */
[----:B------:R-:W-:Y:S02]  /*6d40*/  SHF.R.U32.HI R23, RZ, 0x8, R9 ;  /* 0x00000008ff177819 */ /* 0x000fe40000011609 */
[----:B------:R-:W-:Y:S02]  /*6d50*/  SHF.R.U32.HI R10, RZ, 0x8, R10 ;  /* 0x00000008ff0a7819 */ /* 0x000fe4000001160a */
[----:B------:R-:W-:Y:S02]  /*6d60*/  LOP3.LUT R25, R11, 0xf000f, RZ, 0xc0, !PT ;  /* 0x000f000f0b197812 */ /* 0x000fe400078ec0ff */
[----:B------:R-:W-:Y:S02]  /*6d70*/  SHF.R.U32.HI R11, RZ, 0x8, R11 ;  /* 0x00000008ff0b7819 */ /* 0x000fe4000001160b */
        /* <DEDUP_REMOVED lines=44> */
[--C-:B------:R-:W-:Y:S02]  /*7040*/  HADD2.F32 R6, -RZ, R30.reuse.H0_H0 ;  /* 0x2000001eff067230 */ /* 0x100fe40000004100 */
[--C-:B------:R-:W-:Y:S01]  /*7050*/  HADD2.F32 R34, -RZ, R29.reuse.H0_H0 ;  /* 0x2000001dff227230 */ /* 0x100fe20000004100 */
[----:B------:R-:W1:Y:S01]  /*7060*/  LDS.64 R14, [UR4+0x38] ;  /* 0x00003804ff0e7984 */ /* 0x000e620008000a00 */
[----:B------:R-:W-:Y:S02]  /*7070*/  HADD2.F32 R31, -RZ, R30.H1_H1 ;  /* 0x3000001eff1f7230 */ /* 0x000fe40000004100 */
[----:B------:R-:W-:Y:S02]  /*7080*/  HADD2.F32 R10, -RZ, R28.H0_H0 ;  /* 0x2000001cff0a7230 */ /* 0x000fe40000004100 */
[----:B------:R-:W-:Y:S02]  /*7090*/  HADD2.F32 R33, -RZ, R29.H1_H1 ;  /* 0x3000001dff217230 */ /* 0x000fe40000004100 */
[----:B0-----:R-:W-:-:S02]  /*70a0*/  HADD2.F32 R7, -RZ, R8.H0_H0 ;  /* 0x20000008ff077230 */ /* 0x001fc40000004100 */
[----:B------:R-:W-:Y:S02]  /*70b0*/  HADD2.F32 R32, -RZ, R8.H1_H1 ;  /* 0x30000008ff207230 */ /* 0x000fe40000004100 */
[----:B------:R-:W-:Y:S02]  /*70c0*/  HADD2.F32 R8, -RZ, R23.H0_H0 ;  /* 0x20000017ff087230 */ /* 0x000fe40000004100 */
[----:B------:R-:W-:Y:S01]  /*70d0*/  FFMA.FTZ R6, R6, R7, RZ ;  /* 0x0000000706067223 */ /* 0x000fe200000100ff */
[C---:B------:R-:W-:Y:S01]  /*70e0*/  FFMA.FTZ R35, R7.reuse, R34, RZ ;  /* 0x0000002207237223 */ /* 0x040fe200000100ff */
[----:B------:R-:W-:Y:S01]  /*70f0*/  FFMA.FTZ R36, R7, R10, RZ ;  /* 0x0000000a07247223 */ /* 0x000fe200000100ff */
[----:B------:R-:W-:Y:S02]  /*7100*/  HADD2.F32 R11, -RZ, R9.H0_H0 ;  /* 0x20000009ff0b7230 */ /* 0x000fe40000004100 */
[----:B------:R-:W-:Y:S01]  /*7110*/  FFMA.FTZ R6, R31, R32, R6 ;  /* 0x000000201f067223 */ /* 0x000fe20000010006 */
[----:B------:R-:W-:Y:S01]  /*7120*/  FFMA.FTZ R37, R7, R8, RZ ;  /* 0x0000000807257223 */ /* 0x000fe200000100ff */
[----:B------:R-:W-:-:S02]  /*7130*/  HADD2.F32 R31, -RZ, R23.H1_H1 ;  /* 0x30000017ff1f7230 */ /* 0x000fc40000004100 */
[C---:B------:R-:W-:Y:S01]  /*7140*/  FFMA.FTZ R8, R32.reuse, R33, R35 ;  /* 0x0000002120087223 */ /* 0x040fe20000010023 */
[----:B------:R-:W-:Y:S02]  /*7150*/  HADD2.F32 R35, -RZ, R28.H1_H1 ;  /* 0x3000001cff237230 */ /* 0x000fe40000004100 */
[----:B------:R-:W-:Y:S02]  /*7160*/  HADD2.F32 R10, -RZ, R21.H0_H0 ;  /* 0x20000015ff0a7230 */ /* 0x000fe40000004100 */
[C---:B------:R-:W-:Y:S01]  /*7170*/  FFMA.FTZ R34, R32.reuse, R31, R37 ;  /* 0x0000001f20227223 */ /* 0x040fe20000010025 */
[----:B------:R-:W-:Y:S02]  /*7180*/  HADD2.F32 R7, -RZ, R22.H0_H0 ;  /* 0x20000016ff077230 */ /* 0x000fe40000004100 */
[----:B------:R-:W-:Y:S01]  /*7190*/  FFMA.FTZ R36, R32, R35, R36 ;  /* 0x0000002320247223 */ /* 0x000fe20000010024 */
        /* <DEDUP_REMOVED lines=8> */
[----:B------:R-:W-:Y:S02]  /*7220*/  HADD2.F32 R6, -RZ, R22.H1_H1 ;  /* 0x30000016ff067230 */ /* 0x000fe40000004100 */
[----:B------:R-:W-:Y:S02]  /*7230*/  HADD2.F32 R34, -RZ, R19.H1_H1 ;  /* 0x30000013ff227230 */ /* 0x000fe40000004100 */
[----:B------:R-:W-:Y:S01]  /*7240*/  FFMA.FTZ R11, R9, R8, R10 ;  /* 0x00000008090b7223 */ /* 0x000fe2000001000a */
[----:B------:R-:W-:-:S02]  /*7250*/  HADD2.F32 R32, -RZ, R20.H1_H1 ;  /* 0x30000014ff207230 */ /* 0x000fc40000004100 */
[----:B------:R-:W-:Y:S01]  /*7260*/  FFMA.FTZ R7, R6, R9, R7 ;  /* 0x0000000906077223 */ /* 0x000fe20000010007 */
[----:B-1----:R-:W-:Y:S02]  /*7270*/  HADD2.F32 R10, -RZ, R14.H0_H0 ;  /* 0x2000000eff0a7230 */ /* 0x002fe40000004100 */
[C---:B------:R-:W-:Y:S01]  /*7280*/  FFMA.FTZ R35, R9.reuse, R34, R31 ;  /* 0x0000002209237223 */ /* 0x040fe2000001001f */
        /* <DEDUP_REMOVED lines=15> */
[C---:B------:R-:W-:Y:S01]  /*7380*/  FFMA.FTZ R7, R14.reuse, R7, R11 ;  /* 0x000000070e077223 */ /* 0x040fe2000001000b */
[----:B------:R-:W-:Y:S02]  /*7390*/  HADD2.F32 R6, -RZ, R15.H0_H0 ;  /* 0x2000000fff067230 */ /* 0x000fe40000004100 */
[C---:B------:R-:W-:Y:S01]  /*73a0*/  FFMA.FTZ R31, R14.reuse, R31, R32 ;  /* 0x0000001f0e1f7223 */ /* 0x040fe20000010020 */
[----:B------:R-:W-:Y:S02]  /*73b0*/  HADD2.F32 R10, -RZ, R17.H0_H0 ;  /* 0x20000011ff0a7230 */ /* 0x000fe40000004100 */
[----:B------:R-:W-:Y:S01]  /*73c0*/  FFMA.FTZ R33, R14, R33, R34 ;  /* 0x000000210e217223 */ /* 0x000fe20000010022 */
[----:B------:R-:W-:Y:S02]  /*73d0*/  HADD2.F32 R8, -RZ, R18.H0_H0 ;  /* 0x20000012ff087230 */ /* 0x000fe40000004100 */
        /* <DEDUP_REMOVED lines=31> */
.L_x_311:
        /* <DEDUP_REMOVED lines=9> */
[----:B------:R-:W-:Y:S02]  /*7660*/  HADD2.F32 R36, -RZ, R29.H1_H1 ;  /* 0x3000001dff247230 */ /* 0x000fe40000004100 */
[----:B------:R-:W-:Y:S02]  /*7670*/  HADD2.F32 R9, -RZ, R28.H0_H0 ;  /* 0x2000001cff097230 */ /* 0x000fe40000004100 */
[----:B------:R-:W-:Y:S02]  /*7680*/  HADD2.F32 R38, -RZ, R25.H0_H0 ;  /* 0x20000019ff267230 */ /* 0x000fe40000004100 */
[----:B0-----:R-:W-:-:S02]  /*7690*/  HADD2.F32 R31, -RZ, R6.H0_H0 ;  /* 0x20000006ff1f7230 */ /* 0x001fc40000004100 */
[----:B------:R-:W-:Y:S02]  /*76a0*/  HADD2.F32 R32, -RZ, R6.H1_H1 ;  /* 0x30000006ff207230 */ /* 0x000fe40000004100 */
[----:B------:R-:W-:Y:S02]  /*76b0*/  HADD2.F32 R6, -RZ, R30.H0_H0 ;  /* 0x2000001eff067230 */ /* 0x000fe40000004100 */
[-C--:B------:R-:W-:Y:S01]  /*76c0*/  FFMA.FTZ R35, R8, R31.reuse, RZ ;  /* 0x0000001f08237223 */ /* 0x080fe200000100ff */
[--C-:B------:R-:W-:Y:S02]  /*76d0*/  HADD2.F32 R15, -RZ, R7.reuse.H0_H0 ;  /* 0x20000007ff0f7230 */ /* 0x100fe40000004100 */
[-C--:B------:R-:W-:Y:S01]  /*76e0*/  FFMA.FTZ R9, R9, R31.reuse, RZ ;  /* 0x0000001f09097223 */ /* 0x080fe200000100ff */
[----:B------:R-:W-:Y:S02]  /*76f0*/  HADD2.F32 R14, -RZ, R7.H1_H1 ;  /* 0x30000007ff0e7230 */ /* 0x000fe40000004100 */
[----:B------:R-:W-:Y:S01]  /*7700*/  FFMA.FTZ R33, R6, R31, RZ ;  /* 0x0000001f06217223 */ /* 0x000fe200000100ff */
[----:B------:R-:W-:-:S03]  /*7710*/  HADD2.F32 R7, -RZ, R29.H0_H0 ;  /* 0x2000001dff077230 */ /* 0x000fc60000004100 */
[-C--:B------:R-:W-:Y:S01]  /*7720*/  FFMA.FTZ R6, R34, R32.reuse, R33 ;  /* 0x0000002022067223 */ /* 0x080fe20000010021 */
[----:B------:R-:W-:Y:S02]  /*7730*/  HADD2.F32 R34, -RZ, R23.H1_H1 ;  /* 0x30000017ff227230 */ /* 0x000fe40000004100 */
[----:B------:R-:W-:Y:S01]  /*7740*/  FFMA.FTZ R7, R7, R31, RZ ;  /* 0x0000001f07077223 */ /* 0x000fe200000100ff */
[----:B------:R-:W-:Y:S02]  /*7750*/  HADD2.F32 R31, -RZ, R21.H0_H0 ;  /* 0x20000015ff1f7230 */ /* 0x000fe40000004100 */
[----:B------:R-:W-:Y:S02]  /*7760*/  HADD2.F32 R33, -RZ, R20.H0_H0 ;  /* 0x20000014ff217230 */ /* 0x000fe40000004100 */
[-C--:B------:R-:W-:Y:S01]  /*7770*/  FFMA.FTZ R8, R36, R32.reuse, R7 ;  /* 0x0000002024087223 */ /* 0x080fe20000010007 */
[----:B------:R-:W-:Y:S02]  /*7780*/  HADD2.F32 R36, -RZ, R28.H1_H1 ;  /* 0x3000001cff247230 */ /* 0x000fe40000004100 */
[----:B------:R-:W-:Y:S01]  /*7790*/  FFMA.FTZ R34, R34, R32, R35 ;  /* 0x0000002022227223 */ /* 0x000fe20000010023 */
[----:B------:R-:W-:-:S02]  /*77a0*/  HADD2.F32 R7, -RZ, R22.H0_H0 ;  /* 0x20000016ff077230 */ /* 0x000fc40000004100 */
[----:B------:R-:W-:Y:S01]  /*77b0*/  FFMA.FTZ R32, R36, R32, R9 ;  /* 0x0000002024207223 */ /* 0x000fe20000010009 */
[-C--:B------:R-:W-:Y:S01]  /*77c0*/  FFMA.FTZ R9, R31, R15.reuse, R8 ;  /* 0x0000000f1f097223 */ /* 0x080fe20000010008 */
[-C--:B------:R-:W-:Y:S01]  /*77d0*/  FFMA.FTZ R31, R33, R15.reuse, R34 ;  /* 0x0000000f211f7223 */ /* 0x080fe20000010022 */
[----:B------:R-:W-:Y:S02]  /*77e0*/  HADD2.F32 R33, -RZ, R19.H0_H0 ;  /* 0x20000013ff217230 */ /* 0x000fe40000004100 */
[-C--:B------:R-:W-:Y:S01]  /*77f0*/  FFMA.FTZ R7, R7, R15.reuse, R6 ;  /* 0x0000000f07077223 */ /* 0x080fe20000010006 */
[----:B------:R-:W-:Y:S02]  /*7800*/  HADD2.F32 R6, -RZ, R22.H1_H1 ;  /* 0x30000016ff067230 */ /* 0x000fe40000004100 */
        /* <DEDUP_REMOVED lines=33> */
[----:B------:R-:W-:Y:S01]  /*7a20*/  FFMA.FTZ R14, R14, R6, R31 ;  /* 0x000000060e0e7223 */ /* 0x000fe2000001001f */
[----:B------:R-:W-:Y:S02]  /*7a30*/  HADD2.F32 R9, -RZ, R17.H1_H1 ;  /* 0x30000011ff097230 */ /* 0x000fe40000004100 */
[----:B------:R-:W-:-:S02]  /*7a40*/  HADD2.F32 R32, -RZ, R13.H0_H0 ;  /* 0x2000000dff207230 */ /* 0x000fc40000004100 */
        /* <DEDUP_REMOVED lines=23> */
.L_x_312:
        /* <DEDUP_REMOVED lines=97> */
.L_x_313:
[----:B------:R-:W-:Y:S05]  /*81d0*/  @P0 BRA `(.L_x_298) ;  /* 0x0000000400680947 */ /* 0x000fea0003800000 */
[----:B------:R-:W0:Y:S01]  /*81e0*/  LDS.64 R6, [UR4+0x1b0] ;  /* 0x0001b004ff067984 */ /* 0x000e220008000a00 */
[----:B------:R-:W-:Y:S02]  /*81f0*/  HADD2.F32 R34, -RZ, R29.H1_H1 ;  /* 0x3000001dff227230 */ /* 0x000fe40000004100 */
[----:B------:R-:W-:Y:S01]  /*8200*/  HADD2.F32 R10, -RZ, R23.H0_H0 ;  /* 0x20000017ff0a7230 */ /* 0x000fe20000004100 */
[----:B------:R-:W1:Y:S01]  /*8210*/  LDS.64 R8, [UR4+0x1b8] ;  /* 0x0001b804ff087984 */ /* 0x000e620008000a00 */
[----:B------:R-:W-:Y:S02]  /*8220*/  HADD2.F32 R11, -RZ, R28.H0_H0 ;  /* 0x2000001cff0b7230 */ /* 0x000fe40000004100 */
[--C-:B0-----:R-:W-:Y:S02]  /*8230*/  HADD2.F32 R31, -RZ, R6.reuse.H0_H0 ;  /* 0x20000006ff1f7230 */ /* 0x101fe40000004100 */
[----:B------:R-:W-:Y:S02]  /*8240*/  HADD2.F32 R32, -RZ, R6.H1_H1 ;  /* 0x30000006ff207230 */ /* 0x000fe40000004100 */
[----:B------:R-:W-:-:S02]  /*8250*/  HADD2.F32 R6, -RZ, R30.H0_H0 ;  /* 0x2000001eff067230 */ /* 0x000fc40000004100 */
[-C--:B------:R-:W-:Y:S01]  /*8260*/  FFMA.FTZ R33, R10, R31.reuse, RZ ;  /* 0x0000001f0a217223 */ /* 0x080fe200000100ff */
[--C-:B------:R-:W-:Y:S02]  /*8270*/  HADD2.F32 R15, -RZ, R7.reuse.H0_H0 ;  /* 0x20000007ff0f7230 */ /* 0x100fe40000004100 */
[-C--:B------:R-:W-:Y:S01]  /*8280*/  FFMA.FTZ R11, R11, R31.reuse, RZ ;  /* 0x0000001f0b0b7223 */ /* 0x080fe200000100ff */
[----:B------:R-:W-:Y:S02]  /*8290*/  HADD2.F32 R14, -RZ, R7.H1_H1 ;  /* 0x30000007ff0e7230 */ /* 0x000fe40000004100 */
[----:B------:R-:W-:Y:S02]  /*82a0*/  HADD2.F32 R7, -RZ, R29.H0_H0 ;  /* 0x2000001dff077230 */ /* 0x000fe40000004100 */
[-C--:B------:R-:W-:Y:S01]  /*82b0*/  FFMA.FTZ R29, R6, R31.reuse, RZ ;  /* 0x0000001f061d7223 */ /* 0x080fe200000100ff */
[----:B------:R-:W-:Y:S02]  /*82c0*/  HADD2.F32 R30, -RZ, R30.H1_H1 ;  /* 0x3000001eff1e7230 */ /* 0x000fe40000004100 */
[----:B------:R-:W-:-:S03]  /*82d0*/  FFMA.FTZ R7, R7, R31, RZ ;  /* 0x0000001f07077223 */ /* 0x000fc600000100ff */
[-C--:B------:R-:W-:Y:S01]  /*82e0*/  FFMA.FTZ R6, R30, R32.reuse, R29 ;  /* 0x000000201e067223 */ /* 0x080fe2000001001d */
[----:B------:R-:W-:Y:S02]  /*82f0*/  HADD2.F32 R30, -RZ, R23.H1_H1 ;  /* 0x30000017ff1e7230 */ /* 0x000fe40000004100 */
[-C--:B------:R-:W-:Y:S01]  /*8300*/  FFMA.FTZ R10, R34, R32.reuse, R7 ;  /* 0x00000020220a7223 */ /* 0x080fe20000010007 */
[----:B------:R-:W-:Y:S02]  /*8310*/  HADD2.F32 R34, -RZ, R28.H1_H1 ;  /* 0x3000001cff227230 */ /* 0x000fe40000004100 */
        /* <DEDUP_REMOVED lines=70> */
.L_x_298:
[----:B------:R-:W0:Y:S01]  /*8780*/  S2UR UR5, SR_CTAID.Z ;  /* 0x00000000000579c3 */ /* 0x000e220000002700 */
[----:B------:R-:W-:Y:S01]  /*8790*/  IADD3 R58, R58, 0x20, RZ ;  /* 0x000000203a3a7810 */ /* 0x000fe20007ffe0ff */
[----:B------:R-:W-:-:S03]  /*87a0*/  UIADD3 UR4, UR4, 0x40, URZ ;  /* 0x0000004004047890 */ /* 0x000fc6000fffe03f */
[----:B------:R-:W-:-:S03]  /*87b0*/  ISETP.GE.AND P0, PT, R58, UR8, PT ;  /* 0x000000083a007c0c */ /* 0x000fc6000bf06270 */
[----:B------:R-:W1:Y:S01]  /*87c0*/  LDC R61, c[0x0][0x23c] ;  /* 0x00008f00ff3d7b82 */ /* 0x000e620000000800 */
[----:B0-----:R-:W-:-:S04]  /*87d0*/  ULEA UR5, UR5, 0x40, 0x6 ;  /* 0x0000004005057891 */ /* 0x001fc8000f8e303f */
[----:B------:R-:W-:-:S04]  /*87e0*/  UISETP.LT.AND UP0, UPT, UR5, UR9, UPT ;  /* 0x000000090500728c */ /* 0x000fc8000bf01270 */
[----:B------:R-:W-:Y:S01]  /*87f0*/  USEL UR5, UR5, UR9, UP0 ;  /* 0x0000000905057287 */ /* 0x000fe20008000000 */
[----:B-1----:R-:W-:-:S05]  /*8800*/  IMAD.WIDE R62, R61, 0x10, R62 ;  /* 0x000000103d3e7825 */ /* 0x002fca00078e023e */
[----:B------:R-:W-:-:S13]  /*8810*/  ISETP.LT.AND P2, PT, R58, UR5, PT ;  /* 0x000000053a007c0c */ /* 0x000fda000bf41270 */
[----:B------:R-:W-:Y:S05]  /*8820*/  @!P0 BRA P2, `(.L_x_314) ;  /* 0xffffff9000cc8947 */ /* 0x000fea000103ffff */
.L_x_297:
[----:B------:R-:W-:Y:S01]  /*8830*/  ISETP.GE.AND P0, PT, R58, R57, PT ;  /* 0x000000393a00720c */ /* 0x000fe20003f06270 */
[----:B------:R-:W-:-:S03]  /*8840*/  ULDC UR5, c[0x0][0x26c] ;  /* 0x00009b0000057ab9 */ /* 0x000fc60000000800 */
[----:B------:R-:W-:-:S13]  /*8850*/  ISETP.GE.OR P0, PT, R58, UR5, P0 ;  /* 0x000000053a007c0c */ /* 0x000fda0008706670 */
[----:B------:R-:W-:Y:S05]  /*8860*/  @P0 BRA `(.L_x_315) ;  /* 0x0000001000ec0947 */ /* 0x000fea0003800000 */
[----:B------:R-:W-:Y:S01]  /*8870*/  PRMT R6, R56, 0x9910, RZ ;  /* 0x0000991038067816 */ /* 0x000fe200000000ff */
[----:B------:R-:W-:Y:S01]  /*8880*/  ULDC UR5, c[0x0][0x26c] ;  /* 0x00009b0000057ab9 */ /* 0x000fe20000000800 */
[C---:B------:R-:W-:Y:S02]  /*8890*/  SHF.L.U32 R60, R61.reuse, 0x2, RZ ;  /* 0x000000023d3c7819 */ /* 0x040fe400000006ff */
[----:B------:R-:W-:Y:S02]  /*88a0*/  ISETP.NE.AND P0, PT, R6, RZ, PT ;  /* 0x000000ff0600720c */ /* 0x000fe40003f05270 */
[----:B------:R-:W-:Y:S02]  /*88b0*/  SHF.R.S32.HI R6, RZ, 0x1f, R61 ;  /* 0x0000001fff067819 */ /* 0x000fe4000001143d */
[----:B------:R-:W-:Y:S02]  /*88c0*/  ISETP.LT.OR P0, PT, R12, 0x4, !P0 ;  /* 0x000000040c00780c */ /* 0x000fe40004701670 */
[----:B------:R-:W-:-:S11]  /*88d0*/  SHF.L.U64.HI R61, R61, 0x2, R6 ;  /* 0x000000023d3d7819 */ /* 0x000fd60000010206 */
.L_x_320:
        /* <DEDUP_REMOVED lines=15> */
[----:B------:R-:W-:Y:S01]  /*89d0*/  PRMT R6, R55, 0x9910, RZ ;  /* 0x0000991037067816 */ /* 0x000fe200000000ff */
[----:B------:R-:W-:Y:S01]  /*89e0*/  HFMA2.MMA R29, -RZ, RZ, 0, 0.0625 ;  /* 0x00002c00ff1d7435 */ /* 0x000fe200000001ff */
[----:B------:R-:W-:Y:S02]  /*89f0*/  MOV R13, 0x3400 ;  /* 0x00003400000d7802 */ /* 0x000fe40000000f00 */
[----:B------:R-:W-:Y:S02]  /*8a00*/  ISETP.NE.AND P2, PT, R6, RZ, PT ;  /* 0x000000ff0600720c */ /* 0x000fe40003f45270 */
[----:B------:R-:W-:Y:S02]  /*8a10*/  MOV R37, 0x2400 ;  /* 0x0000240000257802 */ /* 0x000fe40000000f00 */
[----:B------:R-:W-:Y:S02]  /*8a20*/  ISETP.GE.AND P3, PT, R59, 0x2, PT ;  /* 0x000000023b00780c */ /* 0x000fe40003f66270 */
[----:B--2---:R-:W-:-:S02]  /*8a30*/  LOP3.LUT R7, R9, 0xc000c, RZ, 0xc0, !PT ;  /* 0x000c000c09077812 */ /* 0x004fc400078ec0ff */
[----:B------:R-:W-:Y:S02]  /*8a40*/  SHF.R.U32.HI R18, RZ, 0x8, R9 ;  /* 0x00000008ff127819 */ /* 0x000fe40000011609 */
[C---:B------:R-:W-:Y:S02]  /*8a50*/  LOP3.LUT R14, R9.reuse, 0x300030, RZ, 0xc0, !PT ;  /* 0x00300030090e7812 */ /* 0x040fe400078ec0ff */
[C---:B------:R-:W-:Y:S02]  /*8a60*/  LOP3.LUT R30, R9.reuse, 0xc000c0, RZ, 0xc0, !PT ;  /* 0x00c000c0091e7812 */ /* 0x040fe400078ec0ff */
[----:B------:R-:W-:Y:S02]  /*8a70*/  LOP3.LUT R19, R9, 0x30003, RZ, 0xc0, !PT ;  /* 0x0003000309137812 */ /* 0x000fe400078ec0ff */
[----:B------:R-:W-:Y:S02]  /*8a80*/  LOP3.LUT R9, R10, 0xc000c, RZ, 0xc0, !PT ;  /* 0x000c000c0a097812 */ /* 0x000fe400078ec0ff */
[----:B------:R-:W-:-:S02]  /*8a90*/  SHF.R.U32.HI R20, RZ, 0x8, R10 ;  /* 0x00000008ff147819 */ /* 0x000fc4000001160a */
[C---:B------:R-:W-:Y:S02]  /*8aa0*/  LOP3.LUT R24, R10.reuse, 0x300030, RZ, 0xc0, !PT ;  /* 0x003000300a187812 */ /* 0x040fe400078ec0ff */
[C---:B------:R-:W-:Y:S02]  /*8ab0*/  LOP3.LUT R32, R10.reuse, 0xc000c0, RZ, 0xc0, !PT ;  /* 0x00c000c00a207812 */ /* 0x040fe400078ec0ff */
[----:B------:R-:W-:Y:S02]  /*8ac0*/  LOP3.LUT R22, R10, 0x30003, RZ, 0xc0, !PT ;  /* 0x000300030a167812 */ /* 0x000fe400078ec0ff */
[----:B------:R-:W-:Y:S02]  /*8ad0*/  LOP3.LUT R10, R11, 0xc000c, RZ, 0xc0, !PT ;  /* 0x000c000c0b0a7812 */ /* 0x000fe400078ec0ff */
[----:B------:R-:W-:Y:S02]  /*8ae0*/  SHF.R.U32.HI R16, RZ, 0x8, R8 ;  /* 0x00000008ff107819 */ /* 0x000fe40000011608 */
[----:B------:R-:W-:-:S02]  /*8af0*/  LOP3.LUT R26, R9, 0x64006400, RZ, 0xfc, !PT ;  /* 0x64006400091a7812 */ /* 0x000fc400078efcff */
[----:B------:R-:W-:Y:S02]  /*8b00*/  SHF.R.U32.HI R21, RZ, 0x8, R11 ;  /* 0x00000008ff157819 */ /* 0x000fe4000001160b */
[C---:B------:R-:W-:Y:S02]  /*8b10*/  LOP3.LUT R25, R11.reuse, 0x300030, RZ, 0xc0, !PT ;  /* 0x003000300b197812 */ /* 0x040fe400078ec0ff */
[C---:B------:R-:W-:Y:S02]  /*8b20*/  LOP3.LUT R33, R11.reuse, 0xc000c0, RZ, 0xc0, !PT ;  /* 0x00c000c00b217812 */ /* 0x040fe400078ec0ff */
[----:B------:R-:W-:Y:S02]  /*8b30*/  LOP3.LUT R23, R11, 0x30003, RZ, 0xc0, !PT ;  /* 0x000300030b177812 */ /* 0x000fe400078ec0ff */
[----:B------:R-:W-:Y:S02]  /*8b40*/  LOP3.LUT R34, R10, 0x64006400, RZ, 0xfc, !PT ;  /* 0x640064000a227812 */ /* 0x000fe400078efcff */
[----:B------:R-:W-:-:S02]  /*8b50*/  LOP3.LUT R9, R18, 0xc000c, RZ, 0xc0, !PT ;  /* 0x000c000c12097812 */ /* 0x000fc400078ec0ff */
[C---:B------:R-:W-:Y:S02]  /*8b60*/  LOP3.LUT R6, R8.reuse, 0xc000c, RZ, 0xc0, !PT ;  /* 0x000c000c08067812 */ /* 0x040fe400078ec0ff */
[C---:B------:R-:W-:Y:S02]  /*8b70*/  LOP3.LUT R15, R8.reuse, 0x300030, RZ, 0xc0, !PT ;  /* 0x00300030080f7812 */ /* 0x040fe400078ec0ff */
[C---:B------:R-:W-:Y:S02]  /*8b80*/  LOP3.LUT R31, R8.reuse, 0xc000c0, RZ, 0xc0, !PT ;  /* 0x00c000c0081f7812 */ /* 0x040fe400078ec0ff */
[----:B------:R-:W-:Y:S02]  /*8b90*/  LOP3.LUT R17, R8, 0x30003, RZ, 0xc0, !PT ;  /* 0x0003000308117812 */ /* 0x000fe400078ec0ff */
[----:B------:R-:W-:Y:S02]  /*8ba0*/  LOP3.LUT R11, R20, 0xc000c, RZ, 0xc0, !PT ;  /* 0x000c000c140b7812 */ /* 0x000fe400078ec0ff */
        /* <DEDUP_REMOVED lines=18> */
[----:B------:R-:W-:Y:S01]  /*8cd0*/  LOP3.LUT R36, R27, 0x64006400, RZ, 0xfc, !PT ;  /* 0x640064001b247812 */ /* 0x000fe200078efcff */
[----:B------:R-:W-:Y:S01]  /*8ce0*/  HFMA2 R6, R6, R13.H0_H0, -258, -258 ;  /* 0xdc08dc0806067431 */ /* 0x000fe2000004000d */
[----:B------:R-:W-:Y:S01]  /*8cf0*/  LOP3.LUT R28, R14, 0x64006400, RZ, 0xfc, !PT ;  /* 0x640064000e1c7812 */ /* 0x000fe200078efcff */
[----:B------:R-:W-:Y:S01]  /*8d00*/  HFMA2 R14, R26, R29.H0_H0, -66, -66 ;  /* 0xd420d4201a0e7431 */ /* 0x000fe2000004001d */
[----:B------:R-:W-:Y:S01]  /*8d10*/  LOP3.LUT R38, R25, 0x64006400, RZ, 0xfc, !PT ;  /* 0x6400640019267812 */ /* 0x000fe200078efcff */
[----:B------:R-:W-:Y:S01]  /*8d20*/  HFMA2 R13, R36, R13.H0_H0, -258, -258 ;  /* 0xdc08dc08240d7431 */ /* 0x000fe2000004000d */
        /* <DEDUP_REMOVED lines=95> */
.L_x_317:
        /* <DEDUP_REMOVED lines=47> */
.L_x_318:
        /* <DEDUP_REMOVED lines=46> */
.L_x_319:
        /* <DEDUP_REMOVED lines=44> */
.L_x_316:
[----:B------:R-:W-:Y:S01]  /*9bb0*/  IADD3 R58, R58, 0x10, RZ ;  /* 0x000000103a3a7810 */ /* 0x000fe20007ffe0ff */
[----:B------:R-:W-:Y:S01]  /*9bc0*/  UIADD3 UR4, UR4, 0x20, URZ ;  /* 0x0000002004047890 */ /* 0x000fe2000fffe03f */
[----:B------:R-:W-:Y:S02]  /*9bd0*/  IADD3 R62, P3, R62, R60, RZ ;  /* 0x0000003c3e3e7210 */ /* 0x000fe40007f7e0ff */
[C---:B------:R-:W-:Y:S02]  /*9be0*/  ISETP.GE.AND P2, PT, R58.reuse, UR5, PT ;  /* 0x000000053a007c0c */ /* 0x040fe4000bf46270 */
[----:B------:R-:W-:Y:S02]  /*9bf0*/  ISETP.LT.AND P4, PT, R58, R57, PT ;  /* 0x000000393a00720c */ /* 0x000fe40003f81270 */
[----:B------:R-:W-:-:S11]  /*9c00*/  IADD3.X R63, R63, R61, RZ, P3, !PT ;  /* 0x0000003d3f3f7210 */ /* 0x000fd60001ffe4ff */
[----:B------:R-:W-:Y:S05]  /*9c10*/  @!P2 BRA P4, `(.L_x_320) ;  /* 0xffffffec0030a947 */ /* 0x000fea000203ffff */
.L_x_315:
[----:B------:R-:W-:Y:S05]  /*9c20*/  @!P1 EXIT ;  /* 0x000000000000994d */ /* 0x000fea0003800000 */
[----:B------:R-:W0:Y:S01]  /*9c30*/  S2R R7, SR_CTAID.X ;  /* 0x0000000000077919 */ /* 0x000e220000002500 */
[----:B------:R-:W1:Y:S01]  /*9c40*/  S2UR UR4, SR_CTAID.Y ;  /* 0x00000000000479c3 */ /* 0x000e620000002600 */
[----:B------:R-:W-:Y:S01]  /*9c50*/  HMUL2 R15, R48, R55.H0_H0 ;  /* 0x20000037300f7232 */ /* 0x000fe20000000000 */
[----:B------:R-:W0:Y:S06]  /*9c60*/  S2R R10, SR_TID.X ;  /* 0x00000000000a7919 */ /* 0x000e2c0000002100 */
[----:B------:R-:W2:Y:S08]  /*9c70*/  LDC R6, c[0x0][0x23c] ;  /* 0x00008f00ff067b82 */ /* 0x000eb00000000800 */
        /* <DEDUP_REMOVED lines=14> */
.L_x_324:
[----:B------:R-:W0:Y:S02]  /*9d60*/  LDS R12, [R10] ;  /* 0x000000000a0c7984 */ /* 0x000e240000000800 */
[----:B0-----:R-:W-:-:S06]  /*9d70*/  HADD2 R13, R12, R15 ;  /* 0x0000000f0c0d7230 */ /* 0x001fcc0000000000 */
[----:B------:R-:W0:Y:S02]  /*9d80*/  ATOMS.CAST.SPIN R13, [R10], R12, R13 ;  /* 0x0000000c0a0d738d */ /* 0x000e24000180000d */
[----:B0-----:R-:W-:-:S13]  /*9d90*/  ISETP.EQ.U32.AND P0, PT, R13, 0x1, PT ;  /* 0x000000010d00780c */ /* 0x001fda0003f02070 */
[----:B------:R-:W-:Y:S05]  /*9da0*/  @!P0 BRA `(.L_x_324) ;  /* 0xfffffffc00ec8947 */ /* 0x000fea000383ffff */
[----:B------:R-:W-:Y:S05]  /*9db0*/  BRA `(.L_x_322) ;  /* 0x00000000000c7947 */ /* 0x000fea0003800000 */
.L_x_323:
[----:B------:R-:W2:Y:S02]  /*9dc0*/  LD.E R7, desc[UR6][R8.64] ;  /* 0x0000000608077980 */ /* 0x000ea4000c101900 */
[----:B--2---:R-:W-:-:S05]  /*9dd0*/  IADD3 R7, R15, R7, RZ ;  /* 0x000000070f077210 */ /* 0x004fca0007ffe0ff */
[----:B------:R0:W-:Y:S02]  /*9de0*/  ST.E desc[UR6][R8.64], R7 ;  /* 0x0000000708007985 */ /* 0x0001e4000c101906 */
.L_x_322:
[----:B------:R-:W-:Y:S05]  /*9df0*/  BSYNC B0 ;  /* 0x0000000000007941 */ /* 0x000fea0003800000 */
.L_x_321:
[----:B------:R1:W-:Y:S01]  /*9e00*/  ATOM.E.ADD.F16x2.RN.STRONG.GPU P0, RZ, desc[UR6][R8.64+0x4], R47 ;  /* 0x0000042f08ff79a2 */ /* 0x0003e2000810e1c6 */
[----:B------:R-:W-:Y:S04]  /*9e10*/  BSSY B0, `(.L_x_325) ;  /* 0x000000f000007945 */ /* 0x000fe80003800000 */
[----:B-1----:R-:W-:Y:S05]  /*9e20*/  @P0 BRA `(.L_x_326) ;  /* 0x0000000000340947 */ /* 0x002fea0003800000 */
[----:B------:R-:W1:Y:S02]  /*9e30*/  QSPC.E.S P0, RZ, [R8+0x4] ;  /* 0x0000040008ff73aa */ /* 0x000e640000000500 */
[----:B-1----:R-:W-:Y:S05]  /*9e40*/  @!P0 BRA `(.L_x_327) ;  /* 0x0000000000208947 */ /* 0x002fea0003800000 */
[----:B------:R-:W-:-:S04]  /*9e50*/  MOV R10, R8 ;  /* 0x00000008000a7202 */ /* 0x000fc80000000f00 */
[----:B------:R-:W-:-:S07]  /*9e60*/  MOV R10, R10 ;  /* 0x0000000a000a7202 */ /* 0x000fce0000000f00 */
.L_x_328:
[----:B------:R-:W1:Y:S02]  /*9e70*/  LDS R12, [R10+0x4] ;  /* 0x000004000a0c7984 */ /* 0x000e640000000800 */
[----:B-1----:R-:W-:-:S10]  /*9e80*/  HFMA2.MMA R13, R12, 1, 1, R47 ;  /* 0x3c003c000c0d7835 */ /* 0x002fd4000000002f */
[----:B------:R-:W1:Y:S02]  /*9e90*/  ATOMS.CAST.SPIN R13, [R10+0x4], R12, R13 ;  /* 0x0000040c0a0d738d */ /* 0x000e64000180000d */
[----:B-1----:R-:W-:-:S13]  /*9ea0*/  ISETP.EQ.U32.AND P0, PT, R13, 0x1, PT ;  /* 0x000000010d00780c */ /* 0x002fda0003f02070 */
[----:B------:R-:W-:Y:S05]  /*9eb0*/  @!P0 BRA `(.L_x_328) ;  /* 0xfffffffc00ec8947 */ /* 0x000fea000383ffff */
[----:B------:R-:W-:Y:S05]  /*9ec0*/  BRA `(.L_x_326) ;  /* 0x00000000000c7947 */ /* 0x000fea0003800000 */
.L_x_327:
[----:B0-----:R-:W2:Y:S02]  /*9ed0*/  LD.E R7, desc[UR6][R8.64+0x4] ;  /* 0x0000040608077980 */ /* 0x001ea4000c101900 */
[----:B--2---:R-:W-:-:S05]  /*9ee0*/  IADD3 R7, R47, R7, RZ ;  /* 0x000000072f077210 */ /* 0x004fca0007ffe0ff */
[----:B------:R1:W-:Y:S02]  /*9ef0*/  ST.E desc[UR6][R8.64+0x4], R7 ;  /* 0x0000040708007985 */ /* 0x0003e4000c101906 */
.L_x_326:
[----:B------:R-:W-:Y:S05]  /*9f00*/  BSYNC B0 ;  /* 0x0000000000007941 */ /* 0x000fea0003800000 */
.L_x_325:
        /* <DEDUP_REMOVED lines=12> */
.L_x_332:
[----:B------:R-:W0:Y:S02]  /*9fd0*/  LDS R12, [R10] ;  /* 0x000000000a0c7984 */ /* 0x000e240000000800 */
[----:B0-----:R-:W-:-:S06]  /*9fe0*/  HADD2 R13, R12, R7 ;  /* 0x000000070c0d7230 */ /* 0x001fcc0000000000 */
[----:B------:R-:W0:Y:S02]  /*9ff0*/  ATOMS.CAST.SPIN R13, [R10], R12, R13 ;  /* 0x0000000c0a0d738d */ /* 0x000e24000180000d */
[----:B0-----:R-:W-:-:S13]  /*a000*/  ISETP.EQ.U32.AND P0, PT, R13, 0x1, PT ;  /* 0x000000010d00780c */ /* 0x001fda0003f02070 */
[----:B------:R-:W-:Y:S05]  /*a010*/  @!P0 BRA `(.L_x_332) ;  /* 0xfffffffc00ec8947 */ /* 0x000fea000383ffff */
[----:B------:R-:W-:Y:S05]  /*a020*/  BRA `(.L_x_330) ;  /* 0x00000000000c7947 */ /* 0x000fea0003800000 */
.L_x_331:
[----:B------:R-:W2:Y:S02]  /*a030*/  LD.E R0, desc[UR6][R8.64] ;  /* 0x0000000608007980 */ /* 0x000ea4000c101900 */
[----:B--2---:R-:W-:-:S05]  /*a040*/  IADD3 R7, R7, R0, RZ ;  /* 0x0000000007077210 */ /* 0x004fca0007ffe0ff */
[----:B------:R0:W-:Y:S02]  /*a050*/  ST.E desc[UR6][R8.64], R7 ;  /* 0x0000000708007985 */ /* 0x0001e4000c101906 */
.L_x_330:
[----:B------:R-:W-:Y:S05]  /*a060*/  BSYNC B0 ;  /* 0x0000000000007941 */ /* 0x000fea0003800000 */
.L_x_329:
[----:B------:R1:W-:Y:S01]  /*a070*/  ATOM.E.ADD.F16x2.RN.STRONG.GPU P0, RZ, desc[UR6][R8.64+0x4], R15 ;  /* 0x0000040f08ff79a2 */ /* 0x0003e2000810e1c6 */
[----:B------:R-:W-:Y:S04]  /*a080*/  BSSY B0, `(.L_x_333) ;  /* 0x000000f000007945 */ /* 0x000fe80003800000 */
[----:B-1----:R-:W-:Y:S05]  /*a090*/  @P0 BRA `(.L_x_334) ;  /* 0x0000000000340947 */ /* 0x002fea0003800000 */
[----:B------:R-:W1:Y:S02]  /*a0a0*/  QSPC.E.S P0, RZ, [R8+0x4] ;  /* 0x0000040008ff73aa */ /* 0x000e640000000500 */
[----:B-1----:R-:W-:Y:S05]  /*a0b0*/  @!P0 BRA `(.L_x_335) ;  /* 0x0000000000208947 */ /* 0x002fea0003800000 */
[----:B------:R-:W-:-:S04]  /*a0c0*/  MOV R10, R8 ;  /* 0x00000008000a7202 */ /* 0x000fc80000000f00 */
[----:B------:R-:W-:-:S07]  /*a0d0*/  MOV R10, R10 ;  /* 0x0000000a000a7202 */ /* 0x000fce0000000f00 */
.L_x_336:
[----:B------:R-:W1:Y:S02]  /*a0e0*/  LDS R12, [R10+0x4] ;  /* 0x000004000a0c7984 */ /* 0x000e640000000800 */
[----:B-1----:R-:W-:-:S10]  /*a0f0*/  HFMA2.MMA R13, R12, 1, 1, R15 ;  /* 0x3c003c000c0d7835 */ /* 0x002fd4000000000f */
[----:B------:R-:W1:Y:S02]  /*a100*/  ATOMS.CAST.SPIN R13, [R10+0x4], R12, R13 ;  /* 0x0000040c0a0d738d */ /* 0x000e64000180000d */
[----:B-1----:R-:W-:-:S13]  /*a110*/  ISETP.EQ.U32.AND P0, PT, R13, 0x1, PT ;  /* 0x000000010d00780c */ /* 0x002fda0003f02070 */
[----:B------:R-:W-:Y:S05]  /*a120*/  @!P0 BRA `(.L_x_336) ;  /* 0xfffffffc00ec8947 */ /* 0x000fea000383ffff */
[----:B------:R-:W-:Y:S05]  /*a130*/  BRA `(.L_x_334) ;  /* 0x00000000000c7947 */ /* 0x000fea0003800000 */
.L_x_335:
[----:B------:R-:W0:Y:S02]  /*a140*/  LD.E R0, desc[UR6][R8.64+0x4] ;  /* 0x0000040608007980 */ /* 0x000e24000c101900 */
[----:B0-----:R-:W-:-:S05]  /*a150*/  IADD3 R7, R15, R0, RZ ;  /* 0x000000000f077210 */ /* 0x001fca0007ffe0ff */
[----:B------:R1:W-:Y:S02]  /*a160*/  ST.E desc[UR6][R8.64+0x4], R7 ;  /* 0x0000040708007985 */ /* 0x0003e4000c101906 */
.L_x_334:
[----:B------:R-:W-:Y:S05]  /*a170*/  BSYNC B0 ;  /* 0x0000000000007941 */ /* 0x000fea0003800000 */
.L_x_333:
        /* <DEDUP_REMOVED lines=12> */
.L_x_340:
[----:B------:R-:W0:Y:S02]  /*a240*/  LDS R10, [R2] ;  /* 0x00000000020a7984 */ /* 0x000e240000000800 */
[----:B0-----:R-:W-:-:S06]  /*a250*/  HADD2 R11, R10, R7 ;  /* 0x000000070a0b7230 */ /* 0x001fcc0000000000 */
[----:B------:R-:W0:Y:S02]  /*a260*/  ATOMS.CAST.SPIN R11, [R2], R10, R11 ;  /* 0x0000000a020b738d */ /* 0x000e24000180000b */
[----:B0-----:R-:W-:-:S13]  /*a270*/  ISETP.EQ.U32.AND P0, PT, R11, 0x1, PT ;  /* 0x000000010b00780c */ /* 0x001fda0003f02070 */
[----:B------:R-:W-:Y:S05]  /*a280*/  @!P0 BRA `(.L_x_340) ;  /* 0xfffffffc00ec8947 */ /* 0x000fea000383ffff */
[----:B------:R-:W-:Y:S05]  /*a290*/  BRA `(.L_x_338) ;  /* 0x00000000000c7947 */ /* 0x000fea0003800000 */
.L_x_339:
[----:B------:R-:W2:Y:S02]  /*a2a0*/  LD.E R0, desc[UR6][R8.64] ;  /* 0x0000000608007980 */ /* 0x000ea4000c101900 */
[----:B--2---:R-:W-:-:S05]  /*a2b0*/  IADD3 R3, R7, R0, RZ ;  /* 0x0000000007037210 */ /* 0x004fca0007ffe0ff */
[----:B------:R0:W-:Y:S02]  /*a2c0*/  ST.E desc[UR6][R8.64], R3 ;  /* 0x0000000308007985 */ /* 0x0001e4000c101906 */
.L_x_338:
[----:B------:R-:W-:Y:S05]  /*a2d0*/  BSYNC B0 ;  /* 0x0000000000007941 */ /* 0x000fea0003800000 */
.L_x_337:
[----:B------:R1:W-:Y:S01]  /*a2e0*/  ATOM.E.ADD.F16x2.RN.STRONG.GPU P0, RZ, desc[UR6][R8.64+0x4], R51 ;  /* 0x0000043308ff79a2 */ /* 0x0003e2000810e1c6 */
[----:B------:R-:W-:Y:S04]  /*a2f0*/  BSSY B0, `(.L_x_341) ;  /* 0x000000f000007945 */ /* 0x000fe80003800000 */
[----:B-1----:R-:W-:Y:S05]  /*a300*/  @P0 BRA `(.L_x_342) ;  /* 0x0000000000340947 */ /* 0x002fea0003800000 */
[----:B------:R-:W1:Y:S02]  /*a310*/  QSPC.E.S P0, RZ, [R8+0x4] ;  /* 0x0000040008ff73aa */ /* 0x000e640000000500 */
[----:B-1----:R-:W-:Y:S05]  /*a320*/  @!P0 BRA `(.L_x_343) ;  /* 0x0000000000208947 */ /* 0x002fea0003800000 */
[----:B------:R-:W-:-:S04]  /*a330*/  MOV R2, R8 ;  /* 0x0000000800027202 */ /* 0x000fc80000000f00 */
[----:B------:R-:W-:-:S07]  /*a340*/  MOV R2, R2 ;  /* 0x0000000200027202 */ /* 0x000fce0000000f00 */
.L_x_344:
[----:B------:R-:W1:Y:S02]  /*a350*/  LDS R10, [R2+0x4] ;  /* 0x00000400020a7984 */ /* 0x000e640000000800 */
[----:B-1----:R-:W-:-:S10]  /*a360*/  HFMA2.MMA R11, R10, 1, 1, R51 ;  /* 0x3c003c000a0b7835 */ /* 0x002fd40000000033 */
[----:B------:R-:W1:Y:S02]  /*a370*/  ATOMS.CAST.SPIN R11, [R2+0x4], R10, R11 ;  /* 0x0000040a020b738d */ /* 0x000e64000180000b */
[----:B-1----:R-:W-:-:S13]  /*a380*/  ISETP.EQ.U32.AND P0, PT, R11, 0x1, PT ;  /* 0x000000010b00780c */ /* 0x002fda0003f02070 */
[----:B------:R-:W-:Y:S05]  /*a390*/  @!P0 BRA `(.L_x_344) ;  /* 0xfffffffc00ec8947 */ /* 0x000fea000383ffff */
[----:B------:R-:W-:Y:S05]  /*a3a0*/  BRA `(.L_x_342) ;  /* 0x00000000000c7947 */ /* 0x000fea0003800000 */
.L_x_343:
[----:B------:R-:W0:Y:S02]  /*a3b0*/  LD.E R0, desc[UR6][R8.64+0x4] ;  /* 0x0000040608007980 */ /* 0x000e24000c101900 */
[----:B0-----:R-:W-:-:S05]  /*a3c0*/  IADD3 R3, R51, R0, RZ ;  /* 0x0000000033037210 */ /* 0x001fca0007ffe0ff */
[----:B------:R1:W-:Y:S02]  /*a3d0*/  ST.E desc[UR6][R8.64+0x4], R3 ;  /* 0x0000040308007985 */ /* 0x0003e4000c101906 */
.L_x_342:
[----:B------:R-:W-:Y:S05]  /*a3e0*/  BSYNC B0 ;  /* 0x0000000000007941 */ /* 0x000fea0003800000 */
.L_x_341:
[----:B------:R-:W-:-:S13]  /*a3f0*/  ISETP.GE.AND P0, PT, R59, 0x4, PT ;  /* 0x000000043b00780c */ /* 0x000fda0003f06270 */
[----:B------:R-:W-:Y:S05]  /*a400*/  @!P0 EXIT ;  /* 0x000000000000894d */ /* 0x000fea0003800000 */
[----:B------:R-:W-:-:S04]  /*a410*/  IMAD.WIDE R6, R6, 0x2, R8 ;  /* 0x0000000206067825 */ /* 0x000fc800078e0208 */
[----:B01----:R-:W-:-:S05]  /*a420*/  HMUL2 R9, R4, R56.H0_H0 ;  /* 0x2000003804097232 */ /* 0x003fca0000000000 */
        /* <DEDUP_REMOVED lines=8> */
.L_x_348:
[----:B------:R-:W0:Y:S02]  /*a4b0*/  LDS R4, [R2] ;  /* 0x0000000002047984 */ /* 0x000e240000000800 */
[----:B0-----:R-:W-:-:S06]  /*a4c0*/  HADD2 R5, R4, R9 ;  /* 0x0000000904057230 */ /* 0x001fcc0000000000 */
[----:B------:R-:W0:Y:S02]  /*a4d0*/  ATOMS.CAST.SPIN R5, [R2], R4, R5 ;  /* 0x000000040205738d */ /* 0x000e240001800005 */
[----:B0-----:R-:W-:-:S13]  /*a4e0*/  ISETP.EQ.U32.AND P0, PT, R5, 0x1, PT ;  /* 0x000000010500780c */ /* 0x001fda0003f02070 */
[----:B------:R-:W-:Y:S05]  /*a4f0*/  @!P0 BRA `(.L_x_348) ;  /* 0xfffffffc00ec8947 */ /* 0x000fea000383ffff */
[----:B------:R-:W-:Y:S05]  /*a500*/  BRA `(.L_x_346) ;  /* 0x00000000000c7947 */ /* 0x000fea0003800000 */
.L_x_347:
[----:B------:R-:W2:Y:S02]  /*a510*/  LD.E R0, desc[UR6][R6.64] ;  /* 0x0000000606007980 */ /* 0x000ea4000c101900 */
[----:B--2---:R-:W-:-:S05]  /*a520*/  IADD3 R3, R9, R0, RZ ;  /* 0x0000000009037210 */ /* 0x004fca0007ffe0ff */
[----:B------:R0:W-:Y:S02]  /*a530*/  ST.E desc[UR6][R6.64], R3 ;  /* 0x0000000306007985 */ /* 0x0001e4000c101906 */
.L_x_346:
[----:B------:R-:W-:Y:S05]  /*a540*/  BSYNC B0 ;  /* 0x0000000000007941 */ /* 0x000fea0003800000 */
.L_x_345:
[----:B------:R1:W-:Y:S02]  /*a550*/  ATOM.E.ADD.F16x2.RN.STRONG.GPU P0, RZ, desc[UR6][R6.64+0x4], R11 ;  /* 0x0000040b06ff79a2 */ /* 0x0003e4000810e1c6 */
[----:B-1----:R-:W-:Y:S05]  /*a560*/  @P0 EXIT ;  /* 0x000000000000094d */ /* 0x002fea0003800000 */
[----:B------:R-:W1:Y:S02]  /*a570*/  QSPC.E.S P0, RZ, [R6+0x4] ;  /* 0x0000040006ff73aa */ /* 0x000e640000000500 */
[----:B-1----:R-:W-:Y:S05]  /*a580*/  @!P0 BRA `(.L_x_349) ;  /* 0x00000000001c8947 */ /* 0x002fea0003800000 */
[----:B0-----:R-:W-:-:S07]  /*a590*/  MOV R6, R6 ;  /* 0x0000000600067202 */ /* 0x001fce0000000f00 */
.L_x_350:
[----:B------:R-:W0:Y:S02]  /*a5a0*/  LDS R2, [R6+0x4] ;  /* 0x0000040006027984 */ /* 0x000e240000000800 */
[----:B0-----:R-:W-:-:S10]  /*a5b0*/  HFMA2.MMA R3, R2, 1, 1, R11 ;  /* 0x3c003c0002037835 */ /* 0x001fd4000000000b */
[----:B------:R-:W0:Y:S02]  /*a5c0*/  ATOMS.CAST.SPIN R3, [R6+0x4], R2, R3 ;  /* 0x000004020603738d */ /* 0x000e240001800003 */
[----:B0-----:R-:W-:-:S13]  /*a5d0*/  ISETP.EQ.U32.AND P0, PT, R3, 0x1, PT ;  /* 0x000000010300780c */ /* 0x001fda0003f02070 */
[----:B------:R-:W-:Y:S05]  /*a5e0*/  @!P0 BRA `(.L_x_350) ;  /* 0xfffffffc00ec8947 */ /* 0x000fea000383ffff */
[----:B------:R-:W-:Y:S05]  /*a5f0*/  EXIT ;  /* 0x000000000000794d */ /* 0x000fea0003800000 */
.L_x_349:
[----:B------:R-:W0:Y:S02]  /*a600*/  LD.E R0, desc[UR6][R6.64+0x4] ;  /* 0x0000040606007980 */ /* 0x000e24000c101900 */
[----:B0-----:R-:W-:-:S05]  /*a610*/  IADD3 R3, R11, R0, RZ ;  /* 0x000000000b037210 */ /* 0x001fca0007ffe0ff */
[----:B------:R-:W-:Y:S01]  /*a620*/  ST.E desc[UR6][R6.64+0x4], R3 ;  /* 0x0000040306007985 */ /* 0x000fe2000c101906 */
[----:B------:R-:W-:Y:S05]  /*a630*/  EXIT ;  /* 0x000000000000794d */ /* 0x000fea0003800000 */
.L_x_351:
        /* <DEDUP_REMOVED lines=12> */
.L_x_5187:


//--------------------- .text._Z23gemm_half_q_half_kernelILi4ELi172ELb1ELb1ELi64EEvPK6__halfPKjS4_S2_PS0_iiiiPKtS7_iiiiiibS2_i --------------------------
	.section	.text._Z23gemm_half_q_half_kernelILi4ELi172ELb1ELb1ELi64EEvPK6__halfPKjS4_S2_PS0_iiiiPKtS7_iiiiiibS2_i,"ax",@progbits
	.align	128
        .global         _Z23gemm_half_q_half_kernelILi4ELi172ELb1ELb1ELi64EEvPK6__halfPKjS4_S2_PS0_iiiiPKtS7_iiiiiibS2_i
        .type           _Z23gemm_half_q_half_kernelILi4ELi172ELb1ELb1ELi64EEvPK6__halfPKjS4_S2_PS0_iiiiPKtS7_iiiiiibS2_i,@function
        .size           _Z23gemm_half_q_half_kernelILi4ELi172ELb1ELb1ELi64EEvPK6__halfPKjS4_S2_PS0_iiiiPKtS7_iiiiiibS2_i,(.L_x_5188 - _Z23gemm_half_q_half_kernelILi4ELi172ELb1ELb1ELi64EEvPK6__halfPKjS4_S2_PS0_iiiiPKtS7_iiiiiibS2_i)
        .other          _Z23gemm_half_q_half_kernelILi4ELi172ELb1ELb1ELi64EEvPK6__halfPKjS4_S2_PS0_iiiiPKtS7_iiiiiibS2_i,@"STO_CUDA_ENTRY STV_DEFAULT"
_Z23gemm_half_q_half_kernelILi4ELi172ELb1ELb1ELi64EEvPK6__halfPKjS4_S2_PS0_iiiiPKtS7_iiiiiibS2_i:
.text._Z23gemm_half_q_half_kernelILi4ELi172ELb1ELb1ELi64EEvPK6__halfPKjS4_S2_PS0_iiiiPKtS7_iiiiiibS2_i:
        /* <DEDUP_REMOVED lines=50> */
.L_x_352:
        /* <DEDUP_REMOVED lines=25> */
.L_x_357:
        /* <DEDUP_REMOVED lines=17> */
[----:B------:R-:W-:Y:S01]  /*05c0*/  LEA R14, P3, R19, UR4, 0x1 ;  /* 0x00000004130e7c11 */ /* 0x000fe2000f8608ff */
[----:B------:R-:W2:Y:S01]  /*05d0*/  LDG.E.U16.CONSTANT R6, desc[UR6][R6.64] ;  /* 0x0000000606067981 */ /* 0x000ea2000c1e9500 */
        /* <DEDUP_REMOVED lines=18> */
.L_x_356:
        /* <DEDUP_REMOVED lines=12> */
[C---:B------:R-:W-:Y:S02]  /*07c0*/  LEA R6, P0, R14.reuse, UR4, 0x1 ;  /* 0x000000040e067c11 */ /* 0x040fe4000f8008ff */
        /* <DEDUP_REMOVED lines=11> */
.L_x_358:
        /* <DEDUP_REMOVED lines=14> */
.L_x_355:
        /* <DEDUP_REMOVED lines=10> */
.L_x_360:
        /* <DEDUP_REMOVED lines=37> */
.L_x_359:
        /* <DEDUP_REMOVED lines=24> */
.L_x_361:
        /* <DEDUP_REMOVED lines=13> */
.L_x_354:
[----:B------:R-:W-:Y:S05]  /*0ea0*/  BSYNC B0 ;  /* 0x0000000000007941 */ /* 0x000fea0003800000 */
.L_x_353:
        /* <DEDUP_REMOVED lines=14> */
[----:B------:R-:W3:Y:S01]  /*0f90*/  LDC.64 R14, c[0x0][0x230] ;  /* 0x00008c00ff0e7b82 */ /* 0x000ee20000000a00 */
[----:B------:R-:W-:Y:S02]  /*0fa0*/  PLOP3.LUT P0, PT, PT, PT, PT, 0x8, 0x0 ;  /* 0x000000000000781c */ /* 0x000fe40003f0e170 */
[----:B------:R-:W-:-:S11]  /*0fb0*/  IADD3 R12, R94, -0x3, RZ ;  /* 0xfffffffd5e0c7810 */ /* 0x000fd60007ffe0ff */
.L_x_364:
[----:B----4-:R-:W-:Y:S02]  /*0fc0*/  LEA R2, R0, R11, 0x2 ;  /* 0x0000000b00027211 */ /* 0x010fe400078e10ff */
[----:B------:R-:W-:Y:S02]  /*0fd0*/  IADD3 R11, R11, 0x4, RZ ;  /* 0x000000040b0b7810 */ /* 0x000fe40007ffe0ff */
[C---:B-12---:R-:W-:Y:S01]  /*0fe0*/  IADD3 R4, R2.reuse, 0x1, RZ ;  /* 0x0000000102047810 */ /* 0x046fe20007ffe0ff */
[CCC-:B------:R-:W-:Y:S01]  /*0ff0*/  IMAD R3, R2.reuse, R85.reuse, R10.reuse ;  /* 0x0000005502037224 */ /* 0x1c0fe200078e020a */
[C---:B0-----:R-:W-:Y:S02]  /*1000*/  IADD3 R6, R2.reuse, 0x2, RZ ;  /* 0x0000000202067810 */ /* 0x041fe40007ffe0ff */
[----:B------:R-:W-:Y:S01]  /*1010*/  IADD3 R8, R2, 0x3, RZ ;  /* 0x0000000302087810 */ /* 0x000fe20007ffe0ff */
[-CC-:B------:R-:W-:Y:S01]  /*1020*/  IMAD R5, R4, R85.reuse, R10.reuse ;  /* 0x0000005504057224 */ /* 0x180fe200078e020a */
[----:B------:R-:W-:Y:S01]  /*1030*/  ISETP.GE.AND P2, PT, R11, R12, PT ;  /* 0x0000000c0b00720c */ /* 0x000fe20003f46270 */
[----:B------:R-:W-:-:S02]  /*1040*/  IMAD R7, R6, R85, R10 ;  /* 0x0000005506077224 */ /* 0x000fc400078e020a */
[----:B------:R-:W-:Y:S02]  /*1050*/  IMAD R9, R8, R85, R10 ;  /* 0x0000005508097224 */ /* 0x000fe400078e020a */
[----:B---3--:R-:W-:-:S04]  /*1060*/  IMAD.WIDE R2, R3, 0x2, R14 ;  /* 0x0000000203027825 */ /* 0x008fc800078e020e */
        /* <DEDUP_REMOVED lines=8> */
.L_x_363:
[----:B----4-:R-:W-:-:S04]  /*10f0*/  IADD3 R2, R94, -R11, RZ ;  /* 0x8000000b5e027210 */ /* 0x010fc80007ffe0ff */
[----:B------:R-:W-:-:S13]  /*1100*/  ISETP.GT.AND P2, PT, R2, 0x1, PT ;  /* 0x000000010200780c */ /* 0x000fda0003f44270 */
[----:B------:R-:W-:Y:S05]  /*1110*/  @!P2 BRA `(.L_x_365) ;  /* 0x00000000002ca947 */ /* 0x000fea0003800000 */
[----:B012---:R-:W0:Y:S01]  /*1120*/  LDC.64 R4, c[0x0][0x230] ;  /* 0x00008c00ff047b82 */ /* 0x007e220000000a00 */
        /* <DEDUP_REMOVED lines=10> */
.L_x_365:
[----:B------:R-:W-:-:S13]  /*11d0*/  ISETP.LT.OR P0, PT, R11, R94, P0 ;  /* 0x0000005e0b00720c */ /* 0x000fda0000701670 */
[----:B-123--:R-:W1:Y:S01]  /*11e0*/  @P0 LDC.64 R2, c[0x0][0x230] ;  /* 0x00008c00ff020b82 */ /* 0x00ee620000000a00 */
[----:B------:R-:W-:-:S05]  /*11f0*/  @P0 LEA R0, R0, R11, 0x2 ;  /* 0x0000000b00000211 */ /* 0x000fca00078e10ff */
[----:B0-----:R-:W-:-:S04]  /*1200*/  @P0 IMAD R5, R0, R85, R10 ;  /* 0x0000005500050224 */ /* 0x001fc800078e020a */
[----:B-1----:R-:W-:-:S05]  /*1210*/  @P0 IMAD.WIDE R2, R5, 0x2, R2 ;  /* 0x0000000205020825 */ /* 0x002fca00078e0202 */
[----:B------:R3:W-:Y:S02]  /*1220*/  @P0 STG.E.64 desc[UR6][R2.64], RZ ;  /* 0x000000ff02000986 */ /* 0x0007e4000c101b06 */
.L_x_362:
[----:B0-----:R-:W0:Y:S01]  /*1230*/  LDC.64 R8, c[0x0][0x248] ;  /* 0x00009200ff087b82 */ /* 0x001e220000000a00 */
[----:B-123--:R-:W-:-:S05]  /*1240*/  SHF.L.U32 R3, R16, 0x7, RZ ;  /* 0x0000000710037819 */ /* 0x00efca00000006ff */
[----:B0-----:R-:W-:-:S05]  /*1250*/  IMAD.WIDE R2, R3, 0x2, R8 ;  /* 0x0000000203027825 */ /* 0x001fca00078e0208 */
[----:B------:R0:W5:Y:S01]  /*1260*/  LDG.E.U16.CONSTANT R86, desc[UR6][R2.64+0x2] ;  /* 0x0000020602567981 */ /* 0x000162000c1e9500 */
[----:B------:R-:W-:Y:S01]  /*1270*/  BAR.SYNC.DEFER_BLOCKING 0x0 ;  /* 0x0000000000007b1d */ /* 0x000fe20000010000 */
[----:B------:R-:W-:-:S13]  /*1280*/  ISETP.GE.AND P0, PT, R93, R92, PT ;  /* 0x0000005c5d00720c */ /* 0x000fda0003f06270 */
        /* <DEDUP_REMOVED lines=9> */
.L_x_367:
        /* <DEDUP_REMOVED lines=44> */
.L_x_366:
        /* <DEDUP_REMOVED lines=24> */
.L_x_368:
        /* <DEDUP_REMOVED lines=8> */
.L_x_369:
        /* <DEDUP_REMOVED lines=10> */
.L_x_370:
        /* <DEDUP_REMOVED lines=8> */
.L_x_371:
        /* <DEDUP_REMOVED lines=10> */
.L_x_372:
        /* <DEDUP_REMOVED lines=8> */
[----:B------:R-:W-:-:S02]  /*1a20*/  PRMT R98, R7, 0x7610, R7 ;  /* 0x0000761007627816 */ /* 0x000fc40000000007 */
[----:B------:R-:W-:Y:S01]  /*1a30*/  MOV R87, RZ ;  /* 0x000000ff00577202 */ /* 0x000fe20000000f00 */
        /* <DEDUP_REMOVED lines=15> */
[----:B------:R-:W-:Y:S02]  /*1b30*/  PRMT R2, RZ, 0x5410, RZ ;  /* 0x00005410ff027816 */ /* 0x000fe400000000ff */
[----:B------:R-:W-:Y:S01]  /*1b40*/  IADD3 R86, R93, R86, RZ ;  /* 0x000000565d567210 */ /* 0x000fe20007ffe0ff */
[----:B------:R-:W-:Y:S06]  /*1b50*/  @P0 BRA `(.L_x_373) ;  /* 0x0000007800e80947 */ /* 0x000fec0003800000 */
[----:B------:R-:W-:Y:S01]  /*1b60*/  IADD3 R10, P0, P2, R10, R85, R11 ;  /* 0x000000550a0a7210 */ /* 0x000fe20007a1e00b */
[----:B------:R-:W-:Y:S01]  /*1b70*/  ULDC UR8, c[0x0][0x240] ;  /* 0x0000900000087ab9 */ /* 0x000fe20000000800 */
[----:B------:R-:W-:Y:S01]  /*1b80*/  SHF.R.S32.HI R85, RZ, 0x1f, R85 ;  /* 0x0000001fff557819 */ /* 0x000fe20000011455 */
[----:B------:R-:W-:Y:S01]  /*1b90*/  ULDC UR5, c[0x0][0x258] ;  /* 0x0000960000057ab9 */ /* 0x000fe20000000800 */
[----:B------:R-:W-:Y:S02]  /*1ba0*/  LEA R12, P3, R10, UR10, 0x2 ;  /* 0x0000000a0a0c7c11 */ /* 0x000fe4000f8610ff */
[----:B------:R-:W-:Y:S02]  /*1bb0*/  IADD3.X R85, R0, R85, R17, P0, P2 ;  /* 0x0000005500557210 */ /* 0x000fe400007e4411 */
[----:B------:R-:W-:Y:S02]  /*1bc0*/  MOV R87, RZ ;  /* 0x000000ff00577202 */ /* 0x000fe40000000f00 */
[----:B------:R-:W-:-:S02]  /*1bd0*/  LEA.HI.X R21, R10, UR11, R85, 0x2, P3 ;  /* 0x0000000b0a157c11 */ /* 0x000fc400098f1455 */
[----:B------:R-:W-:-:S07]  /*1be0*/  PRMT R9, RZ, 0x7610, R9 ;  /* 0x00007610ff097816 */ /* 0x000fce0000000009 */
.L_x_390:
[----:B------:R-:W-:-:S13]  /*1bf0*/  ISETP.NE.AND P0, PT, R93, R86, PT ;  /* 0x000000565d00720c */ /* 0x000fda0003f05270 */
[----:B------:R-:W0:Y:S01]  /*1c00*/  @!P0 LDC.64 R10, c[0x0][0x248] ;  /* 0x00009200ff0a8b82 */ /* 0x000e220000000a00 */
[----:B------:R-:W-:Y:S02]  /*1c10*/  @!P0 IADD3 R87, R87, 0x1, RZ ;  /* 0x0000000157578810 */ /* 0x000fe40007ffe0ff */
[----:B------:R-:W-:Y:S02]  /*1c20*/  @!P0 SHF.L.U32 R17, R93, 0x1, RZ ;  /* 0x000000015d118819 */ /* 0x000fe400000006ff */
[----:B------:R-:W-:-:S05]  /*1c30*/  @!P0 LEA R0, R87, R1, 0x3 ;  /* 0x0000000157008211 */ /* 0x000fca00078e18ff */
[----:B------:R-:W2:Y:S01]  /*1c40*/  @!P0 LDL.64 R18, [R0] ;  /* 0x0000000000128983 */ /* 0x000ea20000100a00 */
[----:B0-----:R-:W-:-:S06]  /*1c50*/  @!P0 IMAD.WIDE R10, R17, 0x2, R10 ;  /* 0x00000002110a8825 */ /* 0x001fcc00078e020a */
[----:B------:R-:W3:Y:S01]  /*1c60*/  @!P0 LDG.E.U16.CONSTANT R10, desc[UR6][R10.64+0x2] ;  /* 0x000002060a0a8981 */ /* 0x000ee2000c1e9500 */
[----:B--2---:R-:W-:Y:S02]  /*1c70*/  @!P0 PRMT R95, R18, 0x7610, R95 ;  /* 0x00007610125f8816 */ /* 0x004fe4000000005f */
[----:B------:R-:W-:Y:S02]  /*1c80*/  @!P0 PRMT R98, R19, 0x7610, R98 ;  /* 0x0000761013628816 */ /* 0x000fe40000000062 */
[----:B------:R-:W-:Y:S02]  /*1c90*/  @!P0 PRMT R95, R95, 0x7610, R18 ;  /* 0x000076105f5f8816 */ /* 0x000fe40000000012 */
[----:B------:R-:W-:Y:S02]  /*1ca0*/  @!P0 PRMT R98, R98, 0x7610, R19 ;  /* 0x0000761062628816 */ /* 0x000fe40000000013 */
[----:B------:R-:W-:Y:S02]  /*1cb0*/  MOV R18, R12 ;  /* 0x0000000c00127202 */ /* 0x000fe40000000f00 */
[----:B------:R-:W-:-:S02]  /*1cc0*/  MOV R19, R21 ;  /* 0x0000001500137202 */ /* 0x000fc40000000f00 */
[----:B---3--:R-:W-:Y:S01]  /*1cd0*/  @!P0 IADD3 R86, R10, R93, RZ ;  /* 0x0000005d0a568210 */ /* 0x008fe20007ffe0ff */
        /* <DEDUP_REMOVED lines=201> */
.L_x_375:
        /* <DEDUP_REMOVED lines=95> */
.L_x_376:
        /* <DEDUP_REMOVED lines=97> */
.L_x_377:
        /* <DEDUP_REMOVED lines=17> */
[--C-:B------:R-:W-:Y:S02]  /*3680*/  HADD2.F32 R56, -RZ, R11.reuse.H0_H0 ;  /* 0x2000000bff387230 */ /* 0x100fe40000004100 */
[----:B------:R-:W-:Y:S02]  /*3690*/  HADD2.F32 R55, -RZ, R11.H1_H1 ;  /* 0x3000000bff377230 */ /* 0x000fe40000004100 */
[----:B------:R-:W-:Y:S01]  /*36a0*/  FFMA.FTZ R35, R0, R25, RZ ;  /* 0x0000001900237223 */ /* 0x000fe200000100ff */
[----:B------:R-:W-:Y:S02]  /*36b0*/  HADD2.F32 R24, -RZ, R10.H1_H1 ;  /* 0x3000000aff187230 */ /* 0x000fe40000004100 */
[----:B------:R-:W-:-:S02]  /*36c0*/  HADD2.F32 R11, -RZ, R37.H0_H0 ;  /* 0x20000025ff0b7230 */ /* 0x000fc40000004100 */
[----:B------:R-:W-:Y:S02]  /*36d0*/  HADD2.F32 R10, -RZ, R39.H0_H0 ;  /* 0x20000027ff0a7230 */ /* 0x000fe40000004100 */
[----:B------:R-:W-:Y:S01]  /*36e0*/  FFMA.FTZ R35, R36, R24, R35 ;  /* 0x0000001824237223 */ /* 0x000fe20000010023 */
[----:B------:R-:W-:Y:S02]  /*36f0*/  HADD2.F32 R36, -RZ, R23.H0_H0 ;  /* 0x20000017ff247230 */ /* 0x000fe40000004100 */
[-C--:B------:R-:W-:Y:S01]  /*3700*/  FFMA.FTZ R11, R11, R25.reuse, RZ ;  /* 0x000000190b0b7223 */ /* 0x080fe200000100ff */
[----:B------:R-:W-:Y:S02]  /*3710*/  HADD2.F32 R0, -RZ, R44.H0_H0 ;  /* 0x2000002cff007230 */ /* 0x000fe40000004100 */
[-C--:B------:R-:W-:Y:S01]  /*3720*/  FFMA.FTZ R37, R10, R25.reuse, RZ ;  /* 0x000000190a257223 */ /* 0x080fe200000100ff */
[----:B------:R-:W-:Y:S01]  /*3730*/  FFMA.FTZ R25, R12, R25, RZ ;  /* 0x000000190c197223 */ /* 0x000fe200000100ff */
[----:B------:R-:W-:-:S02]  /*3740*/  HADD2.F32 R12, -RZ, R47.H0_H0 ;  /* 0x2000002fff0c7230 */ /* 0x000fc40000004100 */
[-C--:B------:R-:W-:Y:S01]  /*3750*/  FFMA.FTZ R11, R22, R24.reuse, R11 ;  /* 0x00000018160b7223 */ /* 0x080fe2000001000b */
[----:B------:R-:W-:Y:S02]  /*3760*/  HADD2.F32 R10, -RZ, R46.H0_H0 ;  /* 0x2000002eff0a7230 */ /* 0x000fe40000004100 */
[-C--:B------:R-:W-:Y:S01]  /*3770*/  FFMA.FTZ R37, R58, R24.reuse, R37 ;  /* 0x000000183a257223 */ /* 0x080fe20000010025 */
[----:B------:R-:W-:Y:S01]  /*3780*/  FFMA.FTZ R25, R36, R24, R25 ;  /* 0x0000001824197223 */ /* 0x000fe20000010019 */
[-C--:B------:R-:W-:Y:S01]  /*3790*/  FFMA.FTZ R22, R12, R56.reuse, R11 ;  /* 0x000000380c167223 */ /* 0x080fe2000001000b */
[-C--:B------:R-:W-:Y:S01]  /*37a0*/  FFMA.FTZ R0, R0, R56.reuse, R35 ;  /* 0x0000003800007223 */ /* 0x080fe20000010023 */
[-C--:B------:R-:W-:Y:S01]  /*37b0*/  FFMA.FTZ R10, R10, R56.reuse, R37 ;  /* 0x000000380a0a7223 */ /* 0x080fe20000010025 */
[----:B------:R-:W-:Y:S02]  /*37c0*/  HADD2.F32 R11, -RZ, R28.H0_H0 ;  /* 0x2000001cff0b7230 */ /* 0x000fe40000004100 */
[----:B------:R-:W-:Y:S01]  /*37d0*/  FFMA.FTZ R56, R48, R56, R25 ;  /* 0x0000003830387223 */ /* 0x000fe20000010019 */
[----:B------:R-:W-:-:S02]  /*37e0*/  HADD2.F32 R23, -RZ, R30.H0_H0 ;  /* 0x2000001eff177230 */ /* 0x000fc40000004100 */
[-C--:B------:R-:W-:Y:S01]  /*37f0*/  FFMA.FTZ R0, R17, R55.reuse, R0 ;  /* 0x0000003711007223 */ /* 0x080fe20000010000 */
[----:B------:R-:W-:Y:S02]  /*3800*/  HADD2.F32 R17, -RZ, R38.H0_H0 ;  /* 0x20000026ff117230 */ /* 0x000fe40000004100 */
[-C--:B------:R-:W-:Y:S01]  /*3810*/  FFMA.FTZ R12, R11, R55.reuse, R10 ;  /* 0x000000370b0c7223 */ /* 0x080fe2000001000a */
[----:B-1----:R-:W-:Y:S02]  /*3820*/  HADD2.F32 R11, -RZ, R20.H0_H0 ;  /* 0x20000014ff0b7230 */ /* 0x002fe40000004100 */
        /* <DEDUP_REMOVED lines=47> */
.L_x_374:
        /* <DEDUP_REMOVED lines=10> */
[----:B------:R-:W-:Y:S01]  /*3bc0*/  LOP3.LUT R11, R22, 0xff, RZ, 0xc0, !PT ;  /* 0x000000ff160b7812 */ /* 0x000fe200078ec0ff */
[----:B------:R1:W3:Y:S01]  /*3bd0*/  I2F.F16 R38, R10 ;  /* 0x0000000a00267306 */ /* 0x0002e20000200c00 */
[----:B------:R-:W-:-:S02]  /*3be0*/  LEA.HI R17, R20, 0xffffff80, RZ, 0x8 ;  /* 0xffffff8014117811 */ /* 0x000fc400078f40ff */
[----:B------:R-:W-:Y:S02]  /*3bf0*/  IADD3 R11, R11, -0x80, RZ ;  /* 0xffffff800b0b7810 */ /* 0x000fe40007ffe0ff */
[----:B------:R-:W-:Y:S02]  /*3c00*/  LOP3.LUT R12, R23, 0xff, RZ, 0xc0, !PT ;  /* 0x000000ff170c7812 */ /* 0x000fe400078ec0ff */
[----:B------:R-:W-:Y:S01]  /*3c10*/  LEA.HI R28, R21, 0xffffff80, RZ, 0x8 ;  /* 0xffffff80151c7811 */ /* 0x000fe200078f40ff */
[----:B------:R4:W0:Y:S01]  /*3c20*/  I2F.F16 R35, R0 ;  /* 0x0000000000237306 */ /* 0x0008220000200c00 */
[----:B-1----:R-:W-:Y:S02]  /*3c30*/  SHF.R.U32.HI R10, RZ, 0x8, R21 ;  /* 0x00000008ff0a7819 */ /* 0x002fe40000011615 */
[----:B------:R-:W-:Y:S02]  /*3c40*/  IADD3 R12, R12, -0x80, RZ ;  /* 0xffffff800c0c7810 */ /* 0x000fe40007ffe0ff */
[----:B------:R-:W-:-:S02]  /*3c50*/  LOP3.LUT R10, R10, 0xff, RZ, 0xc0, !PT ;  /* 0x000000ff0a0a7812 */ /* 0x000fc400078ec0ff */
[----:B------:R-:W-:Y:S01]  /*3c60*/  LEA.HI R29, R22, 0xffffff80, RZ, 0x8 ;  /* 0xffffff80161d7811 */ /* 0x000fe200078f40ff */
[----:B------:R1:W0:Y:S01]  /*3c70*/  I2F.F16 R36, R11 ;  /* 0x0000000b00247306 */ /* 0x0002220000200c00 */
[--C-:B----4-:R-:W-:Y:S02]  /*3c80*/  SHF.R.U32.HI R0, RZ, 0x8, R20.reuse ;  /* 0x00000008ff007819 */ /* 0x110fe40000011614 */
[----:B------:R-:W-:Y:S02]  /*3c90*/  IADD3 R10, R10, -0x80, RZ ;  /* 0xffffff800a0a7810 */ /* 0x000fe40007ffe0ff */
[----:B------:R-:W-:Y:S02]  /*3ca0*/  LOP3.LUT R0, R0, 0xff, RZ, 0xc0, !PT ;  /* 0x000000ff00007812 */ /* 0x000fe400078ec0ff */
[----:B------:R-:W-:Y:S01]  /*3cb0*/  SHF.R.U32.HI R20, RZ, 0x10, R20 ;  /* 0x00000010ff147819 */ /* 0x000fe20000011614 */
[----:B------:R-:W4:Y:S01]  /*3cc0*/  I2F.F16 R41, R10 ;  /* 0x0000000a00297306 */ /* 0x000f220000200c00 */
[----:B-1----:R-:W-:-:S02]  /*3cd0*/  SHF.R.U32.HI R11, RZ, 0x8, R22 ;  /* 0x00000008ff0b7819 */ /* 0x002fc40000011616 */
[----:B------:R-:W-:Y:S02]  /*3ce0*/  IADD3 R0, R0, -0x80, RZ ;  /* 0xffffff8000007810 */ /* 0x000fe40007ffe0ff */
[----:B------:R-:W-:Y:S02]  /*3cf0*/  LOP3.LUT R11, R11, 0xff, RZ, 0xc0, !PT ;  /* 0x000000ff0b0b7812 */ /* 0x000fe400078ec0ff */
[----:B------:R-:W-:Y:S01]  /*3d00*/  LOP3.LUT R20, R20, 0xff, RZ, 0xc0, !PT ;  /* 0x000000ff14147812 */ /* 0x000fe200078ec0ff */
[----:B------:R1:W0:Y:S01]  /*3d10*/  I2F.F16 R39, R0 ;  /* 0x0000000000277306 */ /* 0x0002220000200c00 */
[----:B------:R-:W-:Y:S02]  /*3d20*/  IADD3 R11, R11, -0x80, RZ ;  /* 0xffffff800b0b7810 */ /* 0x000fe40007ffe0ff */
[----:B------:R-:W-:Y:S02]  /*3d30*/  IADD3 R20, R20, -0x80, RZ ;  /* 0xffffff8014147810 */ /* 0x000fe40007ffe0ff */
[----:B------:R-:W-:-:S02]  /*3d40*/  LEA.HI R30, R23, 0xffffff80, RZ, 0x8 ;  /* 0xffffff80171e7811 */ /* 0x000fc400078f40ff */
[----:B------:R-:W-:Y:S01]  /*3d50*/  SHF.R.U32.HI R21, RZ, 0x10, R21 ;  /* 0x00000010ff157819 */ /* 0x000fe20000011615 */
[----:B------:R3:W0:Y:S01]  /*3d60*/  I2F.F16 R43, R11 ;  /* 0x0000000b002b7306 */ /* 0x0006220000200c00 */
[--C-:B-1----:R-:W-:Y:S02]  /*3d70*/  SHF.R.U32.HI R0, RZ, 0x8, R23.reuse ;  /* 0x00000008ff007819 */ /* 0x102fe40000011617 */
[----:B------:R-:W-:Y:S02]  /*3d80*/  SHF.R.U32.HI R22, RZ, 0x10, R22 ;  /* 0x00000010ff167819 */ /* 0x000fe40000011616 */
[----:B------:R-:W-:Y:S02]  /*3d90*/  LOP3.LUT R0, R0, 0xff, RZ, 0xc0, !PT ;  /* 0x000000ff00007812 */ /* 0x000fe400078ec0ff */
[----:B------:R-:W-:Y:S01]  /*3da0*/  SHF.R.U32.HI R23, RZ, 0x10, R23 ;  /* 0x00000010ff177819 */ /* 0x000fe20000011617 */
[----:B------:R-:W1:Y:S01]  /*3db0*/  I2F.F16 R31, R12 ;  /* 0x0000000c001f7306 */ /* 0x000e620000200c00 */
[----:B------:R-:W-:-:S02]  /*3dc0*/  IADD3 R45, R0, -0x80, RZ ;  /* 0xffffff80002d7810 */ /* 0x000fc40007ffe0ff */
[----:B------:R-:W-:Y:S02]  /*3dd0*/  LOP3.LUT R21, R21, 0xff, RZ, 0xc0, !PT ;  /* 0x000000ff15157812 */ /* 0x000fe400078ec0ff */
[----:B------:R-:W-:Y:S02]  /*3de0*/  LOP3.LUT R22, R22, 0xff, RZ, 0xc0, !PT ;  /* 0x000000ff16167812 */ /* 0x000fe400078ec0ff */
[----:B------:R-:W-:Y:S01]  /*3df0*/  LOP3.LUT R23, R23, 0xff, RZ, 0xc0, !PT ;  /* 0x000000ff17177812 */ /* 0x000fe200078ec0ff */
[----:B------:R-:W0:Y:S01]  /*3e00*/  I2F.F16 R40, R20 ;  /* 0x0000001400287306 */ /* 0x000e220000200c00 */
[----:B------:R-:W-:Y:S02]  /*3e10*/  IADD3 R21, R21, -0x80, RZ ;  /* 0xffffff8015157810 */ /* 0x000fe40007ffe0ff */
[----:B------:R-:W-:Y:S02]  /*3e20*/  IADD3 R22, R22, -0x80, RZ ;  /* 0xffffff8016167810 */ /* 0x000fe40007ffe0ff */
[----:B------:R-:W-:-:S02]  /*3e30*/  IADD3 R23, R23, -0x80, RZ ;  /* 0xffffff8017177810 */ /* 0x000fc40007ffe0ff */
[----:B------:R-:W-:Y:S01]  /*3e40*/  ISETP.GE.AND P2, PT, R94, 0x2, PT ;  /* 0x000000025e00780c */ /* 0x000fe20003f46270 */
[----:B------:R-:W0:Y:S08]  /*3e50*/  I2F.F16 R17, R17 ;  /* 0x0000001100117306 */ /* 0x000e300000200c00 */
        /* <DEDUP_REMOVED lines=8> */
[----:B---3--:R-:W-:Y:S02]  /*3ee0*/  LOP3.LUT R11, R27, 0xff, RZ, 0xc0, !PT ;  /* 0x000000ff1b0b7812 */ /* 0x008fe400078ec0ff */
[----:B------:R-:W-:Y:S02]  /*3ef0*/  IADD3 R48, R10, -0x80, RZ ;  /* 0xffffff800a307810 */ /* 0x000fe40007ffe0ff */
[----:B------:R-:W-:Y:S02]  /*3f00*/  LOP3.LUT R10, R26, 0xff, RZ, 0xc0, !PT ;  /* 0x000000ff1a0a7812 */ /* 0x000fe400078ec0ff */
[----:B------:R-:W-:Y:S02]  /*3f10*/  IADD3 R50, R11, -0x80, RZ ;  /* 0xffffff800b327810 */ /* 0x000fe40007ffe0ff */
[----:B------:R-:W-:Y:S01]  /*3f20*/  IADD3 R49, R10, -0x80, RZ ;  /* 0xffffff800a317810 */ /* 0x000fe20007ffe0ff */
[----:B------:R-:W2:Y:S01]  /*3f30*/  I2F.F16 R48, R48 ;  /* 0x0000003000307306 */ /* 0x000ea20000200c00 */
[----:B------:R-:W-:-:S02]  /*3f40*/  LOP3.LUT R0, R24, 0xff, RZ, 0xc0, !PT ;  /* 0x000000ff18007812 */ /* 0x000fc400078ec0ff */
[----:B------:R-:W-:Y:S02]  /*3f50*/  SHF.R.U32.HI R10, RZ, 0x8, R24 ;  /* 0x00000008ff0a7819 */ /* 0x000fe40000011618 */
[----:B------:R-:W-:Y:S02]  /*3f60*/  SHF.R.U32.HI R11, RZ, 0x8, R25 ;  /* 0x00000008ff0b7819 */ /* 0x000fe40000011619 */
[----:B------:R-:W-:Y:S01]  /*3f70*/  LEA.HI R32, R24, 0xffffff80, RZ, 0x8 ;  /* 0xffffff8018207811 */ /* 0x000fe200078f40ff */
[----:B------:R-:W3:Y:S01]  /*3f80*/  I2F.F16 R49, R49 ;  /* 0x0000003100317306 */ /* 0x000ee20000200c00 */
[----:B------:R-:W-:Y:S02]  /*3f90*/  IADD3 R0, R0, -0x80, RZ ;  /* 0xffffff8000007810 */ /* 0x000fe40007ffe0ff */
[----:B------:R-:W-:Y:S02]  /*3fa0*/  LOP3.LUT R10, R10, 0xff, RZ, 0xc0, !PT ;  /* 0x000000ff0a0a7812 */ /* 0x000fe400078ec0ff */
[----:B------:R-:W-:-:S02]  /*3fb0*/  LOP3.LUT R11, R11, 0xff, RZ, 0xc0, !PT ;  /* 0x000000ff0b0b7812 */ /* 0x000fc400078ec0ff */
[----:B------:R-:W-:Y:S01]  /*3fc0*/  LEA.HI R33, R25, 0xffffff80, RZ, 0x8 ;  /* 0xffffff8019217811 */ /* 0x000fe200078f40ff */
[----:B------:R4:W0:Y:S01]  /*3fd0*/  I2F.F16 R47, R0 ;  /* 0x00000000002f7306 */ /* 0x0008220000200c00 */
[----:B------:R-:W-:Y:S02]  /*3fe0*/  SHF.R.U32.HI R24, RZ, 0x10, R24 ;  /* 0x00000010ff187819 */ /* 0x000fe40000011618 */
[----:B------:R-:W-:Y:S02]  /*3ff0*/  SHF.R.U32.HI R25, RZ, 0x10, R25 ;  /* 0x00000010ff197819 */ /* 0x000fe40000011619 */
[----:B------:R-:W-:Y:S02]  /*4000*/  IADD3 R10, R10, -0x80, RZ ;  /* 0xffffff800a0a7810 */ /* 0x000fe40007ffe0ff */
[----:B------:R-:W-:Y:S01]  /*4010*/  IADD3 R11, R11, -0x80, RZ ;  /* 0xffffff800b0b7810 */ /* 0x000fe20007ffe0ff */
[----:B------:R-:W0:Y:S01]  /*4020*/  I2F.F16 R32, R32 ;  /* 0x0000002000207306 */ /* 0x000e220000200c00 */
[----:B----4-:R-:W-:-:S02]  /*4030*/  LOP3.LUT R0, R24, 0xff, RZ, 0xc0, !PT ;  /* 0x000000ff18007812 */ /* 0x010fc400078ec0ff */
[----:B------:R-:W-:Y:S02]  /*4040*/  LOP3.LUT R12, R25, 0xff, RZ, 0xc0, !PT ;  /* 0x000000ff190c7812 */ /* 0x000fe400078ec0ff */
[----:B------:R-:W-:Y:S02]  /*4050*/  LEA.HI R34, R26, 0xffffff80, RZ, 0x8 ;  /* 0xffffff801a227811 */ /* 0x000fe400078f40ff */
[----:B------:R-:W-:Y:S01]  /*4060*/  LEA.HI R37, R27, 0xffffff80, RZ, 0x8 ;  /* 0xffffff801b257811 */ /* 0x000fe200078f40ff */
[----:B------:R4:W0:Y:S01]  /*4070*/  I2F.F16 R24, R10 ;  /* 0x0000000a00187306 */ /* 0x0008220000200c00 */
[----:B------:R-:W-:Y:S02]  /*4080*/  IADD3 R0, R0, -0x80, RZ ;  /* 0xffffff8000007810 */ /* 0x000fe40007ffe0ff */
[--C-:B------:R-:W-:Y:S02]  /*4090*/  SHF.R.U32.HI R20, RZ, 0x8, R26.reuse ;  /* 0x00000008ff147819 */ /* 0x100fe4000001161a */
[----:B------:R-:W-:-:S02]  /*40a0*/  SHF.R.U32.HI R26, RZ, 0x10, R26 ;  /* 0x00000010ff1a7819 */ /* 0x000fc4000001161a */
[----:B------:R-:W-:Y:S01]  /*40b0*/  LOP3.LUT R20, R20, 0xff, RZ, 0xc0, !PT ;  /* 0x000000ff14147812 */ /* 0x000fe200078ec0ff */
[----:B------:R1:W0:Y:S01]  /*40c0*/  I2F.F16 R25, R11 ;  /* 0x0000000b00197306 */ /* 0x0002220000200c00 */
[--C-:B----4-:R-:W-:Y:S02]  /*40d0*/  SHF.R.U32.HI R10, RZ, 0x8, R27.reuse ;  /* 0x00000008ff0a7819 */ /* 0x110fe4000001161b */
[----:B------:R-:W-:Y:S02]  /*40e0*/  SHF.R.U32.HI R27, RZ, 0x10, R27 ;  /* 0x00000010ff1b7819 */ /* 0x000fe4000001161b */
[----:B------:R-:W-:Y:S02]  /*40f0*/  LOP3.LUT R10, R10, 0xff, RZ, 0xc0, !PT ;  /* 0x000000ff0a0a7812 */ /* 0x000fe400078ec0ff */
[----:B------:R-:W-:Y:S01]  /*4100*/  IADD3 R12, R12, -0x80, RZ ;  /* 0xffffff800c0c7810 */ /* 0x000fe20007ffe0ff */
[----:B------:R4:W0:Y:S01]  /*4110*/  I2F.F16 R51, R0 ;  /* 0x0000000000337306 */ /* 0x0008220000200c00 */
[----:B-1----:R-:W-:-:S02]  /*4120*/  PRMT R11, R90, 0x9910, RZ ;  /* 0x000099105a0b7816 */ /* 0x002fc400000000ff */
[----:B------:R-:W-:Y:S02]  /*4130*/  IADD3 R20, R20, -0x80, RZ ;  /* 0xffffff8014147810 */ /* 0x000fe40007ffe0ff */
[----:B------:R-:W-:Y:S02]  /*4140*/  ISETP.NE.AND P0, PT, R11, RZ, PT ;  /* 0x000000ff0b00720c */ /* 0x000fe40003f05270 */
[----:B------:R-:W-:Y:S01]  /*4150*/  LOP3.LUT R11, R27, 0xff, RZ, 0xc0, !PT ;  /* 0x000000ff1b0b7812 */ /* 0x000fe200078ec0ff */
[----:B------:R-:W1:Y:S01]  /*4160*/  I2F.F16 R33, R33 ;  /* 0x0000002100217306 */ /* 0x000e620000200c00 */
[----:B----4-:R-:W-:Y:S02]  /*4170*/  LOP3.LUT R0, R26, 0xff, RZ, 0xc0, !PT ;  /* 0x000000ff1a007812 */ /* 0x010fe400078ec0ff */
[----:B------:R-:W-:Y:S02]  /*4180*/  IADD3 R10, R10, -0x80, RZ ;  /* 0xffffff800a0a7810 */ /* 0x000fe40007ffe0ff */
[----:B------:R-:W-:-:S02]  /*4190*/  IADD3 R0, R0, -0x80, RZ ;  /* 0xffffff8000007810 */ /* 0x000fc40007ffe0ff */
[----:B------:R-:W-:Y:S01]  /*41a0*/  IADD3 R11, R11, -0x80, RZ ;  /* 0xffffff800b0b7810 */ /* 0x000fe20007ffe0ff */
[----:B------:R-:W4:Y:S08]  /*41b0*/  I2F.F16 R34, R34 ;  /* 0x0000002200227306 */ /* 0x000f300000200c00 */
[----:B------:R-:W0:Y:S08]  /*41c0*/  I2F.F16 R37, R37 ;  /* 0x0000002500257306 */ /* 0x000e300000200c00 */
[----:B------:R-:W0:Y:S08]  /*41d0*/  I2F.F16 R50, R50 ;  /* 0x0000003200327306 */ /* 0x000e300000200c00 */
[----:B------:R0:W0:Y:S08]  /*41e0*/  I2F.F16 R52, R12 ;  /* 0x0000000c00347306 */ /* 0x0000300000200c00 */
[----:B------:R0:W0:Y:S08]  /*41f0*/  I2F.F16 R26, R20 ;  /* 0x00000014001a7306 */ /* 0x0000300000200c00 */
[----:B------:R0:W0:Y:S08]  /*4200*/  I2F.F16 R53, R0 ;  /* 0x0000000000357306 */ /* 0x0000300000200c00 */
[----:B------:R0:W0:Y:S08]  /*4210*/  I2F.F16 R27, R10 ;  /* 0x0000000a001b7306 */ /* 0x0000300000200c00 */
[----:B------:R0:W0:Y:S01]  /*4220*/  I2F.F16 R54, R11 ;  /* 0x0000000b00367306 */ /* 0x0000220000200c00 */
[----:B-1234-:R-:W-:Y:S05]  /*4230*/  @!P0 BRA `(.L_x_379) ;  /* 0x0000000400688947 */ /* 0x01efea0003800000 */
[----:B------:R-:W1:Y:S01]  /*4240*/  LDS.64 R22, [UR4+0x10] ;  /* 0x00001004ff167984 */ /* 0x000e620008000a00 */
[----:B0-----:R-:W-:Y:S02]  /*4250*/  HADD2.F32 R0, -RZ, R35.H0_H0 ;  /* 0x20000023ff007230 */ /* 0x001fe40000004100 */
[----:B------:R-:W-:Y:S01]  /*4260*/  HADD2.F32 R58, -RZ, R38.H0_H0 ;  /* 0x20000026ff3a7230 */ /* 0x000fe20000004100 */
[----:B------:R-:W0:Y:S01]  /*4270*/  LDS.64 R20, [UR4+0x18] ;  /* 0x00001804ff147984 */ /* 0x000e220008000a00 */
[----:B------:R-:W-:Y:S02]  /*4280*/  HADD2.F32 R12, -RZ, R31.H0_H0 ;  /* 0x2000001fff0c7230 */ /* 0x000fe40000004100 */
[----:B------:R-:W-:Y:S02]  /*4290*/  HADD2.F32 R10, -RZ, R36.H0_H0 ;  /* 0x20000024ff0a7230 */ /* 0x000fe40000004100 */
[----:B------:R-:W-:Y:S02]  /*42a0*/  HADD2.F32 R60, -RZ, R41.H0_H0 ;  /* 0x20000029ff3c7230 */ /* 0x000fe40000004100 */
[----:B-1----:R-:W-:-:S02]  /*42b0*/  HADD2.F32 R11, -RZ, R22.H0_H0 ;  /* 0x20000016ff0b7230 */ /* 0x002fc40000004100 */
        /* <DEDUP_REMOVED lines=28> */
[--C-:B0-----:R-:W-:Y:S02]  /*4480*/  HADD2.F32 R12, -RZ, R20.reuse.H0_H0 ;  /* 0x20000014ff0c7230 */ /* 0x101fe40000004100 */
        /* <DEDUP_REMOVED lines=53> */
.L_x_379:
        /* <DEDUP_REMOVED lines=95> */
.L_x_380:
        /* <DEDUP_REMOVED lines=97> */
.L_x_381:
        /* <DEDUP_REMOVED lines=37> */
[----:B------:R-:W-:Y:S01]  /*5630*/  FFMA.FTZ R0, R17, R55, R0 ;  /* 0x0000003711007223 */ /* 0x000fe20000010000 */
[----:B------:R-:W-:Y:S01]  /*5640*/  FFMA.FTZ R22, R44, R56, R11 ;  /* 0x000000382c167223 */ /* 0x000fe2000001000b */
[----:B------:R-:W-:-:S02]  /*5650*/  HADD2.F32 R11, -RZ, R28.H0_H0 ;  /* 0x2000001cff0b7230 */ /* 0x000fc40000004100 */
[-C--:B------:R-:W-:Y:S01]  /*5660*/  FFMA.FTZ R10, R10, R56.reuse, R35 ;  /* 0x000000380a0a7223 */ /* 0x080fe20000010023 */
[----:B------:R-:W-:Y:S01]  /*5670*/  FFMA.FTZ R56, R46, R56, R23 ;  /* 0x000000382e387223 */ /* 0x000fe20000010017 */
        /* <DEDUP_REMOVED lines=20> */
[----:B------:R-:W-:Y:S01]  /*57c0*/  FFMA.FTZ R11, R22, R20, R11 ;  /* 0x00000014160b7223 */ /* 0x000fe2000001000b */
[----:B------:R-:W-:Y:S02]  /*57d0*/  HADD2.F32 R20, -RZ, R53.H0_H0 ;  /* 0x20000035ff147230 */ /* 0x000fe40000004100 */
[-C--:B------:R-:W-:Y:S01]  /*57e0*/  FFMA.FTZ R12, R52, R10.reuse, R23 ;  /* 0x0000000a340c7223 */ /* 0x080fe20000010017 */
[----:B------:R-:W-:Y:S01]  /*57f0*/  FFMA.FTZ R0, R0, R10, R17 ;  /* 0x0000000a00007223 */ /* 0x000fe20000010011 */
[----:B------:R-:W-:-:S02]  /*5800*/  HADD2.F32 R21, -RZ, R21.H1_H1 ;  /* 0x30000015ff157230 */ /* 0x000fc40000004100 */
[----:B------:R-:W-:Y:S02]  /*5810*/  HADD2.F32 R17, -RZ, R32.H0_H0 ;  /* 0x20000020ff117230 */ /* 0x000fe40000004100 */
[-C--:B------:R-:W-:Y:S01]  /*5820*/  FFMA.FTZ R20, R20, R10.reuse, R29 ;  /* 0x0000000a14147223 */ /* 0x080fe2000001001d */
[----:B------:R-:W-:Y:S02]  /*5830*/  HADD2.F32 R23, -RZ, R34.H0_H0 ;  /* 0x20000022ff177230 */ /* 0x000fe40000004100 */
[----:B------:R-:W-:Y:S01]  /*5840*/  FFMA.FTZ R10, R54, R10, R11 ;  /* 0x0000000a360a7223 */ /* 0x000fe2000001000b */
[--C-:B------:R-:W-:Y:S02]  /*5850*/  HADD2.F32 R11, -RZ, R95.reuse.H0_H0 ;  /* 0x2000005fff0b7230 */ /* 0x100fe40000004100 */
[-C--:B------:R-:W-:Y:S01]  /*5860*/  FFMA.FTZ R0, R17, R21.reuse, R0 ;  /* 0x0000001511007223 */ /* 0x080fe20000010000 */
[----:B------:R-:W-:Y:S02]  /*5870*/  HADD2.F32 R17, -RZ, R95.H1_H1 ;  /* 0x3000005fff117230 */ /* 0x000fe40000004100 */
[-C--:B------:R-:W-:Y:S01]  /*5880*/  FFMA.FTZ R12, R33, R21.reuse, R12 ;  /* 0x00000015210c7223 */ /* 0x080fe2000001000c */
[----:B------:R-:W-:Y:S01]  /*5890*/  FFMA.FTZ R20, R23, R21, R20 ;  /* 0x0000001517147223 */ /* 0x000fe20000010014 */
[----:B------:R-:W-:-:S02]  /*58a0*/  HADD2.F32 R23, -RZ, R98.H0_H0 ;  /* 0x20000062ff177230 */ /* 0x000fc40000004100 */
[----:B------:R-:W-:Y:S01]  /*58b0*/  FFMA.FTZ R10, R37, R21, R10 ;  /* 0x00000015250a7223 */ /* 0x000fe2000001000a */
[----:B------:R-:W-:Y:S02]  /*58c0*/  HADD2.F32 R25, -RZ, R98.H1_H1 ;  /* 0x30000062ff197230 */ /* 0x000fe40000004100 */
[----:B------:R-:W-:Y:S01]  /*58d0*/  FMUL.FTZ R0, R11, R0 ;  /* 0x000000000b007220 */ /* 0x000fe20000410000 */
[----:B------:R-:W-:Y:S01]  /*58e0*/  FMUL.FTZ R12, R17, R12 ;  /* 0x0000000c110c7220 */ /* 0x000fe20000410000 */
[----:B------:R-:W-:Y:S01]  /*58f0*/  FMUL.FTZ R20, R23, R20 ;  /* 0x0000001417147220 */ /* 0x000fe20000410000 */
[----:B------:R-:W-:Y:S02]  /*5900*/  FMUL.FTZ R10, R25, R10 ;  /* 0x0000000a190a7220 */ /* 0x000fe40000410000 */
[----:B------:R-:W-:Y:S02]  /*5910*/  F2FP.F16.F32.PACK_AB R0, RZ, R0 ;  /* 0x00000000ff00723e */ /* 0x000fe400000000ff */
[----:B------:R-:W-:-:S02]  /*5920*/  F2FP.F16.F32.PACK_AB R12, RZ, R12 ;  /* 0x0000000cff0c723e */ /* 0x000fc400000000ff */
[----:B------:R-:W-:Y:S02]  /*5930*/  F2FP.F16.F32.PACK_AB R20, RZ, R20 ;  /* 0x00000014ff14723e */ /* 0x000fe400000000ff */
[----:B------:R-:W-:Y:S02]  /*5940*/  F2FP.F16.F32.PACK_AB R10, RZ, R10 ;  /* 0x0000000aff0a723e */ /* 0x000fe400000000ff */
[----:B------:R-:W-:Y:S02]  /*5950*/  PRMT R0, R0, 0x5410, R12 ;  /* 0x0000541000007816 */ /* 0x000fe4000000000c */
[----:B------:R-:W-:-:S04]  /*5960*/  PRMT R20, R20, 0x5410, R10 ;  /* 0x0000541014147816 */ /* 0x000fc8000000000a */
[----:B------:R-:W-:Y:S01]  /*5970*/  HFMA2.MMA R3, R0, 1, 1, R3 ;  /* 0x3c003c0000037835 */ /* 0x000fe20000000003 */
[----:B------:R-:W-:-:S10]  /*5980*/  HADD2 R2, R20, R2 ;  /* 0x0000000214027230 */ /* 0x000fd40000000000 */
.L_x_378:
        /* <DEDUP_REMOVED lines=203> */
.L_x_383:
        /* <DEDUP_REMOVED lines=95> */
.L_x_384:
        /* <DEDUP_REMOVED lines=97> */
.L_x_385:
        /* <DEDUP_REMOVED lines=91> */
.L_x_382:
        /* <DEDUP_REMOVED lines=203> */
.L_x_387:
        /* <DEDUP_REMOVED lines=95> */
.L_x_388:
        /* <DEDUP_REMOVED lines=97> */
.L_x_389:
        /* <DEDUP_REMOVED lines=91> */
.L_x_386:
[----:B0-----:R-:W-:Y:S01]  /*9650*/  LEA R0, R16, 0x40, 0x6 ;  /* 0x0000004010007811 */ /* 0x001fe200078e30ff */
[----:B------:R-:W-:Y:S01]  /*9660*/  IMAD.WIDE R18, R85, 0x8, R18 ;  /* 0x0000000855127825 */ /* 0x000fe200078e0212 */
[----:B------:R-:W-:Y:S01]  /*9670*/  IADD3 R93, R93, 0x20, RZ ;  /* 0x000000205d5d7810 */ /* 0x000fe20007ffe0ff */
[----:B------:R-:W-:Y:S01]  /*9680*/  UIADD3 UR4, UR4, 0x40, URZ ;  /* 0x0000004004047890 */ /* 0x000fe2000fffe03f */
[----:B------:R-:W-:Y:S01]  /*9690*/  VIMNMX R0, R0, UR8, PT ;  /* 0x0000000800007c48 */ /* 0x000fe2000bfe0100 */
[----:B------:R-:W-:Y:S01]  /*96a0*/  IMAD.WIDE R14, R85, 0x8, R14 ;  /* 0x00000008550e7825 */ /* 0x000fe200078e020e */
[C---:B------:R-:W-:Y:S02]  /*96b0*/  ISETP.GE.AND P0, PT, R93.reuse, UR5, PT ;  /* 0x000000055d007c0c */ /* 0x040fe4000bf06270 */
[----:B------:R-:W-:Y:S02]  /*96c0*/  ISETP.LT.AND P2, PT, R93, R0, PT ;  /* 0x000000005d00720c */ /* 0x000fe40003f41270 */
[----:B------:R-:W-:-:S02]  /*96d0*/  MOV R12, R18 ;  /* 0x00000012000c7202 */ /* 0x000fc40000000f00 */
[----:B-----5:R-:W-:-:S09]  /*96e0*/  MOV R21, R19 ;  /* 0x0000001300157202 */ /* 0x020fd20000000f00 */
[----:B------:R-:W-:Y:S05]  /*96f0*/  @!P0 BRA P2, `(.L_x_390) ;  /* 0xffffff84003c8947 */ /* 0x000fea000103ffff */
.L_x_373:
[----:B------:R-:W-:Y:S01]  /*9700*/  ISETP.GE.AND P0, PT, R93, R92, PT ;  /* 0x0000005c5d00720c */ /* 0x000fe20003f06270 */
[----:B------:R-:W-:-:S03]  /*9710*/  ULDC UR5, c[0x0][0x25c] ;  /* 0x0000970000057ab9 */ /* 0x000fc60000000800 */
[----:B------:R-:W-:-:S13]  /*9720*/  ISETP.GE.OR P0, PT, R93, UR5, P0 ;  /* 0x000000055d007c0c */ /* 0x000fda0008706670 */
[----:B------:R-:W-:Y:S05]  /*9730*/  @P0 BRA `(.L_x_391) ;  /* 0x0000002800840947 */ /* 0x000fea0003800000 */
[----:B------:R-:W0:Y:S01]  /*9740*/  LDC R0, c[0x0][0x23c] ;  /* 0x00008f00ff007b82 */ /* 0x000e220000000800 */
[----:B------:R-:W-:Y:S01]  /*9750*/  PRMT R10, R88, 0x9910, RZ ;  /* 0x00009910580a7816 */ /* 0x000fe200000000ff */
[----:B------:R-:W-:Y:S01]  /*9760*/  ULDC UR5, c[0x0][0x25c] ;  /* 0x0000970000057ab9 */ /* 0x000fe20000000800 */
[----:B------:R-:W-:Y:S02]  /*9770*/  SHF.R.S32.HI R32, RZ, 0x1f, R85 ;  /* 0x0000001fff207819 */ /* 0x000fe40000011455 */
[----:B------:R-:W-:-:S04]  /*9780*/  ISETP.NE.AND P0, PT, R10, RZ, PT ;  /* 0x000000ff0a00720c */ /* 0x000fc80003f05270 */
[----:B------:R-:W-:-:S13]  /*9790*/  ISETP.LT.OR P0, PT, R13, 0x4, !P0 ;  /* 0x000000040d00780c */ /* 0x000fda0004701670 */
.L_x_400:
[----:B------:R-:W-:Y:S01]  /*97a0*/  ISETP.NE.AND P2, PT, R93, R86, PT ;  /* 0x000000565d00720c */ /* 0x000fe20003f45270 */
[----:B-----5:R1:W5:-:S12]  /*97b0*/  LDG.E.128.CONSTANT R20, desc[UR6][R14.64] ;  /* 0x000000060e147981 */ /* 0x020358000c1e9d00 */
[----:B------:R-:W2:Y:S01]  /*97c0*/  @!P2 LDC.64 R10, c[0x0][0x248] ;  /* 0x00009200ff0aab82 */ /* 0x000ea20000000a00 */
[----:B------:R-:W-:Y:S02]  /*97d0*/  @!P2 IADD3 R87, R87, 0x1, RZ ;  /* 0x000000015757a810 */ /* 0x000fe40007ffe0ff */
[----:B------:R-:W-:Y:S02]  /*97e0*/  @!P2 LEA R17, R93, 0x1, 0x1 ;  /* 0x000000015d11a811 */ /* 0x000fe400078e08ff */
[----:B------:R-:W-:-:S06]  /*97f0*/  @!P2 LEA R18, R87, R1, 0x3 ;  /* 0x000000015712a211 */ /* 0x000fcc00078e18ff */
[----:B------:R-:W3:Y:S01]  /*9800*/  @!P2 LDL.64 R18, [R18] ;  /* 0x000000001212a983 */ /* 0x000ee20000100a00 */
[----:B--2---:R-:W-:-:S06]  /*9810*/  @!P2 IMAD.WIDE R10, R17, 0x2, R10 ;  /* 0x00000002110aa825 */ /* 0x004fcc00078e020a */
[----:B------:R-:W2:Y:S01]  /*9820*/  @!P2 LDG.E.U16.CONSTANT R10, desc[UR6][R10.64] ;  /* 0x000000060a0aa981 */ /* 0x000ea2000c1e9500 */
[----:B0-----:R-:W-:Y:S02]  /*9830*/  MOV R85, R0 ;  /* 0x0000000000557202 */ /* 0x001fe40000000f00 */
[----:B---3--:R-:W-:Y:S02]  /*9840*/  @!P2 PRMT R95, R18, 0x7610, R95 ;  /* 0x00007610125fa816 */ /* 0x008fe4000000005f */
[----:B------:R-:W-:Y:S02]  /*9850*/  @!P2 PRMT R98, R19, 0x7610, R98 ;  /* 0x000076101362a816 */ /* 0x000fe40000000062 */
[----:B------:R-:W-:Y:S02]  /*9860*/  @!P2 PRMT R95, R95, 0x7610, R18 ;  /* 0x000076105f5fa816 */ /* 0x000fe40000000012 */
[----:B------:R-:W-:Y:S02]  /*9870*/  @!P2 PRMT R98, R98, 0x7610, R19 ;  /* 0x000076106262a816 */ /* 0x000fe40000000013 */
[----:B--2---:R-:W-:Y:S01]  /*9880*/  @!P2 IADD3 R86, R10, R93, RZ ;  /* 0x0000005d0a56a210 */ /* 0x004fe20007ffe0ff */
[----:B-1----:R-:W-:Y:S06]  /*9890*/  @!P1 BRA `(.L_x_392) ;  /* 0x0000001000fc9947 */ /* 0x002fec0003800000 */
[----:B------:R-:W-:-:S04]  /*98a0*/  IMAD.WIDE R28, R85, 0x4, R14 ;  /* 0x00000004551c7825 */ /* 0x000fc800078e020e */
[----:B------:R-:W-:Y:S02]  /*98b0*/  IMAD.WIDE R24, R85, 0x4, R28 ;  /* 0x0000000455187825 */ /* 0x000fe400078e021c */
[----:B------:R-:W2:Y:S04]  /*98c0*/  LDG.E.128.CONSTANT R28, desc[UR6][R28.64] ;  /* 0x000000061c1c7981 */ /* 0x000ea8000c1e9d00 */
[----:B------:R-:W3:Y:S01]  /*98d0*/  LDG.E.128.CONSTANT R24, desc[UR6][R24.64] ;  /* 0x0000000618187981 */ /* 0x000ee2000c1e9d00 */
[----:B------:R-:W-:Y:S02]  /*98e0*/  PRMT R17, R90, 0x9910, RZ ;  /* 0x000099105a117816 */ /* 0x000fe400000000ff */
[----:B-----5:R-:W-:Y:S02]  /*98f0*/  SHF.R.U32.HI R12, RZ, 0xc, R20 ;  /* 0x0000000cff0c7819 */ /* 0x020fe40000011614 */
[----:B------:R-:W-:-:S02]  /*9900*/  SHF.R.U32.HI R19, RZ, 0xc, R21 ;  /* 0x0000000cff137819 */ /* 0x000fc40000011615 */
[----:B------:R-:W-:Y:S02]  /*9910*/  SHF.R.U32.HI R43, RZ, 0xc, R23 ;  /* 0x0000000cff2b7819 */ /* 0x000fe40000011617 */
[----:B------:R-:W-:Y:S02]  /*9920*/  ISETP.NE.AND P2, PT, R17, RZ, PT ;  /* 0x000000ff1100720c */ /* 0x000fe40003f45270 */
[----:B------:R-:W-:Y:S02]  /*9930*/  LOP3.LUT R10, R20, 0x3f003f, RZ, 0xc0, !PT ;  /* 0x003f003f140a7812 */ /* 0x000fe400078ec0ff */
[----:B------:R-:W-:Y:S02]  /*9940*/  SHF.R.U32.HI R11, RZ, 0x6, R20 ;  /* 0x00000006ff0b7819 */ /* 0x000fe40000011614 */
[----:B------:R-:W-:Y:S02]  /*9950*/  LOP3.LUT R35, R21, 0x3f003f, RZ, 0xc0, !PT ;  /* 0x003f003f15237812 */ /* 0x000fe400078ec0ff */
[----:B------:R-:W-:-:S02]  /*9960*/  SHF.R.U32.HI R36, RZ, 0x6, R21 ;  /* 0x00000006ff247819 */ /* 0x000fc40000011615 */
[----:B------:R-:W-:Y:S02]  /*9970*/  LOP3.LUT R17, R12, 0xf000f, RZ, 0xc0, !PT ;  /* 0x000f000f0c117812 */ /* 0x000fe400078ec0ff */
[----:B------:R-:W-:Y:S02]  /*9980*/  LOP3.LUT R47, R23, 0x3f003f, RZ, 0xc0, !PT ;  /* 0x003f003f172f7812 */ /* 0x000fe400078ec0ff */
[----:B------:R-:W-:Y:S02]  /*9990*/  SHF.R.U32.HI R48, RZ, 0x6, R23 ;  /* 0x00000006ff307819 */ /* 0x000fe40000011617 */
[----:B------:R-:W-:Y:S02]  /*99a0*/  LOP3.LUT R12, R19, 0xf000f, RZ, 0xc0, !PT ;  /* 0x000f000f130c7812 */ /* 0x000fe400078ec0ff */
[----:B------:R-:W-:Y:S02]  /*99b0*/  SHF.R.U32.HI R42, RZ, 0xc, R22 ;  /* 0x0000000cff2a7819 */ /* 0x000fe40000011616 */
[----:B------:R-:W-:-:S02]  /*99c0*/  LOP3.LUT R40, R22, 0x3f003f, RZ, 0xc0, !PT ;  /* 0x003f003f16287812 */ /* 0x000fc400078ec0ff */
        /* <DEDUP_REMOVED lines=11> */
[----:B------:R-:W-:Y:S01]  /*9a80*/  ISETP.GE.AND P3, PT, R94, 0x2, PT ;  /* 0x000000025e00780c */ /* 0x000fe20003f66270 */
[----:B------:R-:W-:Y:S01]  /*9a90*/  HADD2 R10, R10, -1056, -1056 ;  /* 0xe420e4200a0a7430 */ /* 0x000fe20000000000 */
[----:B---3--:R-:W-:-:S02]  /*9aa0*/  SHF.R.U32.HI R20, RZ, 0x8, R24 ;  /* 0x00000008ff147819 */ /* 0x008fc40000011618 */
[--C-:B------:R-:W-:Y:S02]  /*9ab0*/  SHF.R.U32.HI R18, RZ, 0xa, R24.reuse ;  /* 0x0000000aff127819 */ /* 0x100fe40000011618 */
[----:B------:R-:W-:Y:S02]  /*9ac0*/  LOP3.LUT R33, R24, 0x3f003f, RZ, 0xc0, !PT ;  /* 0x003f003f18217812 */ /* 0x000fe400078ec0ff */
[----:B------:R-:W-:Y:S02]  /*9ad0*/  SHF.R.U32.HI R34, RZ, 0x6, R24 ;  /* 0x00000006ff227819 */ /* 0x000fe40000011618 */
[----:B------:R-:W-:Y:S02]  /*9ae0*/  SHF.R.U32.HI R21, RZ, 0x8, R25 ;  /* 0x00000008ff157819 */ /* 0x000fe40000011619 */
[----:B------:R-:W-:Y:S02]  /*9af0*/  SHF.R.U32.HI R23, RZ, 0x8, R27 ;  /* 0x00000008ff177819 */ /* 0x000fe4000001161b */
[----:B------:R-:W-:-:S02]  /*9b00*/  LOP3.LUT R24, R43, 0xf000f, RZ, 0xc0, !PT ;  /* 0x000f000f2b187812 */ /* 0x000fc400078ec0ff */
[----:B------:R-:W-:Y:S02]  /*9b10*/  LOP3.LUT R21, R12, 0x300030, R21, 0xf8, !PT ;  /* 0x003000300c157812 */ /* 0x000fe400078ef815 */
[--C-:B------:R-:W-:Y:S02]  /*9b20*/  SHF.R.U32.HI R22, RZ, 0x8, R26.reuse ;  /* 0x00000008ff167819 */ /* 0x100fe4000001161a */
[--C-:B------:R-:W-:Y:S02]  /*9b30*/  SHF.R.U32.HI R46, RZ, 0xa, R26.reuse ;  /* 0x0000000aff2e7819 */ /* 0x100fe4000001161a */
[----:B------:R-:W-:Y:S02]  /*9b40*/  LOP3.LUT R44, R26, 0x3f003f, RZ, 0xc0, !PT ;  /* 0x003f003f1a2c7812 */ /* 0x000fe400078ec0ff */
[----:B------:R-:W-:Y:S02]  /*9b50*/  SHF.R.U32.HI R45, RZ, 0x6, R26 ;  /* 0x00000006ff2d7819 */ /* 0x000fe4000001161a */
[----:B------:R-:W-:-:S02]  /*9b60*/  LOP3.LUT R23, R24, 0x300030, R23, 0xf8, !PT ;  /* 0x0030003018177812 */ /* 0x000fc400078ef817 */
[----:B--2---:R-:W-:Y:S02]  /*9b70*/  SHF.R.U32.HI R12, RZ, 0xc, R28 ;  /* 0x0000000cff0c7819 */ /* 0x004fe4000001161c */
[----:B------:R-:W-:Y:S02]  /*9b80*/  SHF.R.U32.HI R24, RZ, 0xc, R29 ;  /* 0x0000000cff187819 */ /* 0x000fe4000001161d */
[--C-:B------:R-:W-:Y:S02]  /*9b90*/  SHF.R.U32.HI R26, RZ, 0xc, R30.reuse ;  /* 0x0000000cff1a7819 */ /* 0x100fe4000001161e */
[----:B------:R-:W-:Y:S02]  /*9ba0*/  LOP3.LUT R42, R30, 0x3f003f, RZ, 0xc0, !PT ;  /* 0x003f003f1e2a7812 */ /* 0x000fe400078ec0ff */
[----:B------:R-:W-:Y:S02]  /*9bb0*/  SHF.R.U32.HI R43, RZ, 0x6, R30 ;  /* 0x00000006ff2b7819 */ /* 0x000fe4000001161e */
[----:B------:R-:W-:-:S02]  /*9bc0*/  SHF.R.U32.HI R30, RZ, 0xc, R31 ;  /* 0x0000000cff1e7819 */ /* 0x000fc4000001161f */
[----:B------:R-:W-:Y:S02]  /*9bd0*/  LOP3.LUT R20, R17, 0x300030, R20, 0xf8, !PT ;  /* 0x0030003011147812 */ /* 0x000fe400078ef814 */
[----:B------:R-:W-:Y:S02]  /*9be0*/  LOP3.LUT R49, R31, 0x3f003f, RZ, 0xc0, !PT ;  /* 0x003f003f1f317812 */ /* 0x000fe400078ec0ff */
[--C-:B------:R-:W-:Y:S02]  /*9bf0*/  SHF.R.U32.HI R39, RZ, 0xa, R25.reuse ;  /* 0x0000000aff277819 */ /* 0x100fe40000011619 */
[----:B------:R-:W-:Y:S02]  /*9c00*/  LOP3.LUT R37, R25, 0x3f003f, RZ, 0xc0, !PT ;  /* 0x003f003f19257812 */ /* 0x000fe400078ec0ff */
[----:B------:R-:W-:Y:S02]  /*9c10*/  SHF.R.U32.HI R38, RZ, 0x6, R25 ;  /* 0x00000006ff267819 */ /* 0x000fe40000011619 */
[----:B------:R-:W-:-:S02]  /*9c20*/  SHF.R.U32.HI R53, RZ, 0xa, R27 ;  /* 0x0000000aff357819 */ /* 0x000fc4000001161b */
[----:B------:R-:W-:Y:S02]  /*9c30*/  LOP3.LUT R51, R27, 0x3f003f, RZ, 0xc0, !PT ;  /* 0x003f003f1b337812 */ /* 0x000fe400078ec0ff */
[----:B------:R-:W-:Y:S02]  /*9c40*/  SHF.R.U32.HI R52, RZ, 0x6, R27 ;  /* 0x00000006ff347819 */ /* 0x000fe4000001161b */
[----:B------:R-:W-:Y:S02]  /*9c50*/  LOP3.LUT R22, R19, 0x300030, R22, 0xf8, !PT ;  /* 0x0030003013167812 */ /* 0x000fe400078ef816 */
[----:B------:R-:W-:Y:S02]  /*9c60*/  LOP3.LUT R17, R12, 0xf000f, RZ, 0xc0, !PT ;  /* 0x000f000f0c117812 */ /* 0x000fe400078ec0ff */
[----:B------:R-:W-:Y:S02]  /*9c70*/  LOP3.LUT R19, R28, 0x3f003f, RZ, 0xc0, !PT ;  /* 0x003f003f1c137812 */ /* 0x000fe400078ec0ff */
[----:B------:R-:W-:-:S02]  /*9c80*/  LOP3.LUT R25, R29, 0x3f003f, RZ, 0xc0, !PT ;  /* 0x003f003f1d197812 */ /* 0x000fc400078ec0ff */
[----:B------:R-:W-:Y:S02]  /*9c90*/  SHF.R.U32.HI R50, RZ, 0x6, R31 ;  /* 0x00000006ff327819 */ /* 0x000fe4000001161f */
[----:B------:R-:W-:Y:S02]  /*9ca0*/  LOP3.LUT R24, R24, 0xf000f, RZ, 0xc0, !PT ;  /* 0x000f000f18187812 */ /* 0x000fe400078ec0ff */
[----:B------:R-:W-:Y:S02]  /*9cb0*/  LOP3.LUT R27, R26, 0xf000f, RZ, 0xc0, !PT ;  /* 0x000f000f1a1b7812 */ /* 0x000fe400078ec0ff */
[----:B------:R-:W-:Y:S02]  /*9cc0*/  SHF.R.U32.HI R28, RZ, 0x6, R28 ;  /* 0x00000006ff1c7819 */ /* 0x000fe4000001161c */
[----:B------:R-:W-:Y:S02]  /*9cd0*/  SHF.R.U32.HI R29, RZ, 0x6, R29 ;  /* 0x00000006ff1d7819 */ /* 0x000fe4000001161d */
[----:B------:R-:W-:-:S02]  /*9ce0*/  LOP3.LUT R30, R30, 0xf000f, RZ, 0xc0, !PT ;  /* 0x000f000f1e1e7812 */ /* 0x000fc400078ec0ff */
[----:B------:R-:W-:Y:S02]  /*9cf0*/  LOP3.LUT R49, R49, 0x64006400, RZ, 0xfc, !PT ;  /* 0x6400640031317812 */ /* 0x000fe400078efcff */
[----:B------:R-:W-:Y:S02]  /*9d00*/  LOP3.LUT R26, R17, 0x300030, R18, 0xf8, !PT ;  /* 0x00300030111a7812 */ /* 0x000fe400078ef812 */
[----:B------:R-:W-:Y:S02]  /*9d10*/  LOP3.LUT R39, R24, 0x300030, R39, 0xf8, !PT ;  /* 0x0030003018277812 */ /* 0x000fe400078ef827 */
[----:B------:R-:W-:Y:S02]  /*9d20*/  LOP3.LUT R46, R27, 0x300030, R46, 0xf8, !PT ;  /* 0x003000301b2e7812 */ /* 0x000fe400078ef82e */
        /* <DEDUP_REMOVED lines=109> */
.L_x_393:
        /* <DEDUP_REMOVED lines=47> */
.L_x_394:
        /* <DEDUP_REMOVED lines=46> */
.L_x_395:
        /* <DEDUP_REMOVED lines=44> */
.L_x_392:
        /* <DEDUP_REMOVED lines=12> */
[--C-:B--2---:R-:W-:Y:S02]  /*ad50*/  SHF.R.U32.HI R10, RZ, 0xc, R21.reuse ;  /* 0x0000000cff0a7819 */ /* 0x104fe40000011615 */
[----:B------:R-:W-:Y:S02]  /*ad60*/  SHF.R.U32.HI R18, RZ, 0xc, R20 ;  /* 0x0000000cff127819 */ /* 0x000fe40000011614 */
[----:B------:R-:W-:Y:S02]  /*ad70*/  LOP3.LUT R34, R21, 0x3f003f, RZ, 0xc0, !PT ;  /* 0x003f003f15227812 */ /* 0x000fe400078ec0ff */
[----:B------:R-:W-:-:S02]  /*ad80*/  SHF.R.U32.HI R35, RZ, 0x6, R21 ;  /* 0x00000006ff237819 */ /* 0x000fc40000011615 */
[----:B------:R-:W-:Y:S02]  /*ad90*/  SHF.R.U32.HI R42, RZ, 0xc, R23 ;  /* 0x0000000cff2a7819 */ /* 0x000fe40000011617 */
[----:B------:R-:W-:Y:S02]  /*ada0*/  LOP3.LUT R10, R10, 0xf000f, RZ, 0xc0, !PT ;  /* 0x000f000f0a0a7812 */ /* 0x000fe400078ec0ff */
[----:B----4-:R-:W-:Y:S02]  /*adb0*/  SHF.R.U32.HI R21, RZ, 0x8, R25 ;  /* 0x00000008ff157819 */ /* 0x010fe40000011619 */
[----:B------:R-:W-:Y:S02]  /*adc0*/  LOP3.LUT R12, R20, 0x3f003f, RZ, 0xc0, !PT ;  /* 0x003f003f140c7812 */ /* 0x000fe400078ec0ff */
[----:B------:R-:W-:Y:S02]  /*add0*/  SHF.R.U32.HI R17, RZ, 0x6, R20 ;  /* 0x00000006ff117819 */ /* 0x000fe40000011614 */
[----:B------:R-:W-:-:S02]  /*ade0*/  SHF.R.U32.HI R41, RZ, 0xc, R22 ;  /* 0x0000000cff297819 */ /* 0x000fc40000011616 */
[----:B------:R-:W-:Y:S02]  /*adf0*/  LOP3.LUT R47, R23, 0x3f003f, RZ, 0xc0, !PT ;  /* 0x003f003f172f7812 */ /* 0x000fe400078ec0ff */
[----:B------:R-:W-:Y:S02]  /*ae00*/  SHF.R.U32.HI R48, RZ, 0x6, R23 ;  /* 0x00000006ff307819 */ /* 0x000fe40000011617 */
[----:B------:R-:W-:Y:S02]  /*ae10*/  LOP3.LUT R39, R22, 0x3f003f, RZ, 0xc0, !PT ;  /* 0x003f003f16277812 */ /* 0x000fe400078ec0ff */
[----:B------:R-:W-:Y:S02]  /*ae20*/  SHF.R.U32.HI R40, RZ, 0x6, R22 ;  /* 0x00000006ff287819 */ /* 0x000fe40000011616 */
[----:B------:R-:W-:Y:S02]  /*ae30*/  SHF.R.U32.HI R20, RZ, 0x8, R24 ;  /* 0x00000008ff147819 */ /* 0x000fe40000011618 */
[----:B------:R-:W-:-:S02]  /*ae40*/  SHF.R.U32.HI R23, RZ, 0x8, R27 ;  /* 0x00000008ff177819 */ /* 0x000fc4000001161b */
[----:B------:R-:W-:Y:S02]  /*ae50*/  LOP3.LUT R11, R18, 0xf000f, RZ, 0xc0, !PT ;  /* 0x000f000f120b7812 */ /* 0x000fe400078ec0ff */
[----:B------:R-:W-:Y:S02]  /*ae60*/  LOP3.LUT R42, R42, 0xf000f, RZ, 0xc0, !PT ;  /* 0x000f000f2a2a7812 */ /* 0x000fe400078ec0ff */
[--C-:B------:R-:W-:Y:S02]  /*ae70*/  SHF.R.U32.HI R38, RZ, 0xa, R25.reuse ;  /* 0x0000000aff267819 */ /* 0x100fe40000011619 */
[----:B------:R-:W-:Y:S02]  /*ae80*/  LOP3.LUT R36, R25, 0x3f003f, RZ, 0xc0, !PT ;  /* 0x003f003f19247812 */ /* 0x000fe400078ec0ff */
[----:B------:R-:W-:Y:S02]  /*ae90*/  SHF.R.U32.HI R37, RZ, 0x6, R25 ;  /* 0x00000006ff257819 */ /* 0x000fe40000011619 */
[----:B------:R-:W-:-:S02]  /*aea0*/  SHF.R.U32.HI R22, RZ, 0x8, R26 ;  /* 0x00000008ff167819 */ /* 0x000fc4000001161a */
[--C-:B------:R-:W-:Y:S02]  /*aeb0*/  SHF.R.U32.HI R45, RZ, 0xa, R26.reuse ;  /* 0x0000000aff2d7819 */ /* 0x100fe4000001161a */
[----:B------:R-:W-:Y:S02]  /*aec0*/  LOP3.LUT R43, R26, 0x3f003f, RZ, 0xc0, !PT ;  /* 0x003f003f1a2b7812 */ /* 0x000fe400078ec0ff */
[----:B------:R-:W-:Y:S02]  /*aed0*/  SHF.R.U32.HI R44, RZ, 0x6, R26 ;  /* 0x00000006ff2c7819 */ /* 0x000fe4000001161a */
[----:B------:R-:W-:Y:S02]  /*aee0*/  LOP3.LUT R21, R10, 0x300030, R21, 0xf8, !PT ;  /* 0x003000300a157812 */ /* 0x000fe400078ef815 */
[----:B---3--:R-:W-:Y:S02]  /*aef0*/  SHF.R.U32.HI R18, RZ, 0xc, R29 ;  /* 0x0000000cff127819 */ /* 0x008fe4000001161d */
[----:B------:R-:W-:-:S02]  /*af00*/  SHF.R.U32.HI R10, RZ, 0xc, R28 ;  /* 0x0000000cff0a7819 */ /* 0x000fc4000001161c */
[----:B------:R-:W-:Y:S02]  /*af10*/  SHF.R.U32.HI R25, RZ, 0xc, R30 ;  /* 0x0000000cff197819 */ /* 0x000fe4000001161e */
[----:B------:R-:W-:Y:S02]  /*af20*/  SHF.R.U32.HI R26, RZ, 0xc, R31 ;  /* 0x0000000cff1a7819 */ /* 0x000fe4000001161f */
[----:B------:R-:W-:Y:S02]  /*af30*/  LOP3.LUT R41, R41, 0xf000f, RZ, 0xc0, !PT ;  /* 0x000f000f29297812 */ /* 0x000fe400078ec0ff */
[----:B------:R-:W-:Y:S02]  /*af40*/  LOP3.LUT R49, R31, 0x3f003f, RZ, 0xc0, !PT ;  /* 0x003f003f1f317812 */ /* 0x000fe400078ec0ff */
[----:B------:R-:W-:Y:S02]  /*af50*/  SHF.R.U32.HI R53, RZ, 0xa, R27 ;  /* 0x0000000aff357819 */ /* 0x000fe4000001161b */
[----:B------:R-:W-:-:S02]  /*af60*/  LOP3.LUT R51, R27, 0x3f003f, RZ, 0xc0, !PT ;  /* 0x003f003f1b337812 */ /* 0x000fc400078ec0ff */
[----:B------:R-:W-:Y:S02]  /*af70*/  SHF.R.U32.HI R52, RZ, 0x6, R27 ;  /* 0x00000006ff347819 */ /* 0x000fe4000001161b */
[----:B------:R-:W-:Y:S02]  /*af80*/  LOP3.LUT R20, R11, 0x300030, R20, 0xf8, !PT ;  /* 0x003000300b147812 */ /* 0x000fe400078ef814 */
[----:B------:R-:W-:Y:S02]  /*af90*/  LOP3.LUT R23, R42, 0x300030, R23, 0xf8, !PT ;  /* 0x003000302a177812 */ /* 0x000fe400078ef817 */
[----:B------:R-:W-:Y:S02]  /*afa0*/  SHF.R.U32.HI R50, RZ, 0x6, R31 ;  /* 0x00000006ff327819 */ /* 0x000fe4000001161f */
[----:B------:R-:W-:Y:S02]  /*afb0*/  SHF.R.U32.HI R33, RZ, 0xa, R24 ;  /* 0x0000000aff217819 */ /* 0x000fe40000011618 */
[----:B------:R-:W-:-:S02]  /*afc0*/  LOP3.LUT R19, R24, 0x3f003f, RZ, 0xc0, !PT ;  /* 0x003f003f18137812 */ /* 0x000fc400078ec0ff */
[----:B------:R-:W-:Y:S02]  /*afd0*/  LOP3.LUT R11, R28, 0x3f003f, RZ, 0xc0, !PT ;  /* 0x003f003f1c0b7812 */ /* 0x000fe400078ec0ff */
[----:B------:R-:W-:Y:S02]  /*afe0*/  LOP3.LUT R27, R29, 0x3f003f, RZ, 0xc0, !PT ;  /* 0x003f003f1d1b7812 */ /* 0x000fe400078ec0ff */
[----:B------:R-:W-:Y:S02]  /*aff0*/  SHF.R.U32.HI R42, RZ, 0x6, R30 ;  /* 0x00000006ff2a7819 */ /* 0x000fe4000001161e */
        /* <DEDUP_REMOVED lines=18> */
[----:B------:R-:W-:Y:S02]  /*b120*/  LOP3.LUT R25, R10, 0x300030, R33, 0xf8, !PT ;  /* 0x003000300a197812 */ /* 0x000fe400078ef821 */
[----:B------:R-:W-:Y:S02]  /*b130*/  LOP3.LUT R38, R31, 0x300030, R38, 0xf8, !PT ;  /* 0x003000301f267812 */ /* 0x000fe400078ef826 */
[----:B------:R-:W-:-:S02]  /*b140*/  LOP3.LUT R46, R18, 0x300030, R45, 0xf8, !PT ;  /* 0x00300030122e7812 */ /* 0x000fc400078ef82d */
[----:B------:R-:W-:Y:S02]  /*b150*/  LOP3.LUT R54, R26, 0x300030, R53, 0xf8, !PT ;  /* 0x003000301a367812 */ /* 0x000fe400078ef835 */
[----:B------:R-:W-:Y:S01]  /*b160*/  LOP3.LUT R30, R11, 0x64006400, RZ, 0xfc, !PT ;  /* 0x640064000b1e7812 */ /* 0x000fe200078efcff */
[----:B------:R-:W-:Y:S01]  /*b170*/  HADD2 R11, R34, -1056, -1056 ;  /* 0xe420e420220b7430 */ /* 0x000fe20000000000 */
        /* <DEDUP_REMOVED lines=108> */
.L_x_397:
        /* <DEDUP_REMOVED lines=47> */
.L_x_398:
        /* <DEDUP_REMOVED lines=46> */
.L_x_399:
        /* <DEDUP_REMOVED lines=44> */
.L_x_396:
        /* <DEDUP_REMOVED lines=8> */
.L_x_391:
[----:B------:R-:W-:Y:S01]  /*c150*/  LEA R18, R16, 0x40, 0x6 ;  /* 0x0000004010127811 */ /* 0x000fe200078e30ff */
[----:B------:R-:W-:-:S03]  /*c160*/  ULDC UR5, c[0x0][0x240] ;  /* 0x0000900000057ab9 */ /* 0x000fc60000000800 */
[----:B------:R-:W-:Y:S01]  /*c170*/  VIMNMX R18, R18, UR5, PT ;  /* 0x0000000512127c48 */ /* 0x000fe2000bfe0100 */
[----:B------:R-:W-:-:S03]  /*c180*/  ULDC UR5, c[0x0][0x264] ;  /* 0x0000990000057ab9 */ /* 0x000fc60000000800 */
[----:B------:R-:W-:-:S04]  /*c190*/  ISETP.GE.AND P0, PT, R93, R18, PT ;  /* 0x000000125d00720c */ /* 0x000fc80003f06270 */
[----:B------:R-:W-:-:S13]  /*c1a0*/  ISETP.GE.OR P0, PT, R93, UR5, P0 ;  /* 0x000000055d007c0c */ /* 0x000fda0008706670 */
[----:B------:R-:W-:Y:S05]  /*c1b0*/  @P0 BRA `(.L_x_401) ;  /* 0x0000006c00040947 */ /* 0x000fea0003800000 */
[----:B------:R-:W-:Y:S01]  /*c1c0*/  PRMT R0, R88, 0x9910, RZ ;  /* 0x0000991058007816 */ /* 0x000fe200000000ff */
[----:B------:R-:W-:-:S03]  /*c1d0*/  ULDC UR5, c[0x0][0x264] ;  /* 0x0000990000057ab9 */ /* 0x000fc60000000800 */
[----:B------:R-:W-:-:S04]  /*c1e0*/  ISETP.NE.AND P0, PT, R0, RZ, PT ;  /* 0x000000ff0000720c */ /* 0x000fc80003f05270 */
[----:B------:R-:W-:-:S13]  /*c1f0*/  ISETP.LT.OR P0, PT, R13, 0x4, !P0 ;  /* 0x000000040d00780c */ /* 0x000fda0004701670 */
.L_x_418:
        /* <DEDUP_REMOVED lines=23> */
[C---:B------:R-:W-:Y:S02]  /*c370*/  LOP3.LUT R19, R22.reuse, 0xf000f, RZ, 0xc0, !PT ;  /* 0x000f000f16137812 */ /* 0x040fe400078ec0ff */
[----:B------:R-:W-:Y:S02]  /*c380*/  LOP3.LUT R25, R22, 0xf000f0, RZ, 0xc0, !PT ;  /* 0x00f000f016197812 */ /* 0x000fe400078ec0ff */
[----:B------:R-:W-:Y:S02]  /*c390*/  SHF.R.U32.HI R20, RZ, 0x8, R20 ;  /* 0x00000008ff147819 */ /* 0x000fe40000011614 */
[----:B------:R-:W-:-:S02]  /*c3a0*/  SHF.R.U32.HI R21, RZ, 0x8, R21 ;  /* 0x00000008ff157819 */ /* 0x000fc40000011615 */
[----:B------:R-:W-:Y:S02]  /*c3b0*/  SHF.R.U32.HI R22, RZ, 0x8, R22 ;  /* 0x00000008ff167819 */ /* 0x000fe40000011616 */
[----:B------:R-:W-:Y:S02]  /*c3c0*/  SHF.R.U32.HI R28, RZ, 0x8, R23 ;  /* 0x00000008ff1c7819 */ /* 0x000fe40000011617 */
[C---:B------:R-:W-:Y:S02]  /*c3d0*/  LOP3.LUT R26, R23.reuse, 0xf000f, RZ, 0xc0, !PT ;  /* 0x000f000f171a7812 */ /* 0x040fe400078ec0ff */
[----:B------:R-:W-:Y:S02]  /*c3e0*/  LOP3.LUT R27, R23, 0xf000f0, RZ, 0xc0, !PT ;  /* 0x00f000f0171b7812 */ /* 0x000fe400078ec0ff */
[----:B------:R-:W-:Y:S02]  /*c3f0*/  LOP3.LUT R17, R10, 0x64006400, RZ, 0xfc, !PT ;  /* 0x640064000a117812 */ /* 0x000fe400078efcff */
[----:B------:R-:W-:-:S02]  /*c400*/  LOP3.LUT R23, R12, 0x64006400, RZ, 0xfc, !PT ;  /* 0x640064000c177812 */ /* 0x000fc400078efcff */
[----:B------:R-:W-:Y:S01]  /*c410*/  LOP3.LUT R24, R19, 0x64006400, RZ, 0xfc, !PT ;  /* 0x6400640013187812 */ /* 0x000fe200078efcff */
[-C--:B------:R-:W-:Y:S01]  /*c420*/  HFMA2 R17, R17, R16.reuse.H0_H0, -72, -72 ;  /* 0xd480d48011117431 */ /* 0x080fe20000040010 */
[----:B------:R-:W-:Y:S01]  /*c430*/  LOP3.LUT R10, R20, 0xf000f, RZ, 0xc0, !PT ;  /* 0x000f000f140a7812 */ /* 0x000fe200078ec0ff */
[----:B------:R-:W-:Y:S01]  /*c440*/  HFMA2 R23, R23, R16.H0_H0, -72, -72 ;  /* 0xd480d48017177431 */ /* 0x000fe20000040010 */
[----:B------:R-:W-:Y:S01]  /*c450*/  LOP3.LUT R12, R21, 0xf000f, RZ, 0xc0, !PT ;  /* 0x000f000f150c7812 */ /* 0x000fe200078ec0ff */
[----:B------:R-:W-:Y:S01]  /*c460*/  HADD2 R24, R24, -1032, -1032 ;  /* 0xe408e40818187430 */ /* 0x000fe20000000000 */
        /* <DEDUP_REMOVED lines=27> */
[-C--:B------:R-:W-:Y:S02]  /*c620*/  HFMA2 R31, R21, R16.reuse.H0_H0, -72, -72 ;  /* 0xd480d480151f7431 */ /* 0x080fe40000040010 */
[----:B------:R-:W-:Y:S02]  /*c630*/  HADD2 R32, R32, -1032, -1032 ;  /* 0xe408e40820207430 */ /* 0x000fe40000000000 */
[-C--:B------:R-:W-:Y:S02]  /*c640*/  HFMA2 R33, R33, R16.reuse.H0_H0, -72, -72 ;  /* 0xd480d48021217431 */ /* 0x080fe40000040010 */
        /* <DEDUP_REMOVED lines=93> */
.L_x_403:
        /* <DEDUP_REMOVED lines=95> */
.L_x_405:
        /* <DEDUP_REMOVED lines=94> */
.L_x_406:
[----:B------:R-:W-:Y:S05]  /*d7f0*/  @P0 BRA `(.L_x_404) ;  /* 0x0000000400680947 */ /* 0x000fea0003800000 */
[----:B------:R-:W0:Y:S01]  /*d800*/  LDS.64 R10, [UR4+0x180] ;  /* 0x00018004ff0a7984 */ /* 0x000e220008000a00 */
[--C-:B------:R-:W-:Y:S02]  /*d810*/  HADD2.F32 R0, -RZ, R22.reuse.H0_H0 ;  /* 0x20000016ff007230 */ /* 0x100fe40000004100 */
[----:B------:R-:W-:Y:S01]  /*d820*/  HADD2.F32 R22, -RZ, R22.H1_H1 ;  /* 0x30000016ff167230 */ /* 0x000fe20000004100 */
[----:B------:R-:W1:Y:S01]  /*d830*/  LDS.64 R20, [UR4+0x188] ;  /* 0x00018804ff147984 */ /* 0x000e620008000a00 */
[--C-:B------:R-:W-:Y:S02]  /*d840*/  HADD2.F32 R12, -RZ, R26.reuse.H0_H0 ;  /* 0x2000001aff0c7230 */ /* 0x100fe40000004100 */
[----:B------:R-:W-:Y:S02]  /*d850*/  HADD2.F32 R40, -RZ, R19.H1_H1 ;  /* 0x30000013ff287230 */ /* 0x000fe40000004100 */
[----:B------:R-:W-:Y:S02]  /*d860*/  HADD2.F32 R26, -RZ, R26.H1_H1 ;  /* 0x3000001aff1a7230 */ /* 0x000fe40000004100 */
[----:B0-----:R-:W-:-:S02]  /*d870*/  HADD2.F32 R37, -RZ, R10.H0_H0 ;  /* 0x2000000aff257230 */ /* 0x001fc40000004100 */
[----:B------:R-:W-:Y:S02]  /*d880*/  HADD2.F32 R36, -RZ, R10.H1_H1 ;  /* 0x3000000aff247230 */ /* 0x000fe40000004100 */
[--C-:B------:R-:W-:Y:S02]  /*d890*/  HADD2.F32 R38, -RZ, R11.reuse.H0_H0 ;  /* 0x2000000bff267230 */ /* 0x100fe40000004100 */
[----:B------:R-:W-:Y:S02]  /*d8a0*/  HADD2.F32 R39, -RZ, R11.H1_H1 ;  /* 0x3000000bff277230 */ /* 0x000fe40000004100 */
[----:B------:R-:W-:Y:S02]  /*d8b0*/  HADD2.F32 R10, -RZ, R19.H0_H0 ;  /* 0x20000013ff0a7230 */ /* 0x000fe40000004100 */
[----:B------:R-:W-:Y:S01]  /*d8c0*/  FFMA.FTZ R19, R0, R37, RZ ;  /* 0x0000002500137223 */ /* 0x000fe200000100ff */
[--C-:B------:R-:W-:Y:S02]  /*d8d0*/  HADD2.F32 R11, -RZ, R24.reuse.H0_H0 ;  /* 0x20000018ff0b7230 */ /* 0x100fe40000004100 */
[----:B------:R-:W-:-:S02]  /*d8e0*/  HADD2.F32 R24, -RZ, R24.H1_H1 ;  /* 0x30000018ff187230 */ /* 0x000fc40000004100 */
[-C--:B------:R-:W-:Y:S01]  /*d8f0*/  FFMA.FTZ R41, R10, R37.reuse, RZ ;  /* 0x000000250a297223 */ /* 0x080fe200000100ff */
[-C--:B------:R-:W-:Y:S01]  /*d900*/  FFMA.FTZ R19, R22, R36.reuse, R19 ;  /* 0x0000002416137223 */ /* 0x080fe20000010013 */
        /* <DEDUP_REMOVED lines=10> */
[----:B------:R-:W-:Y:S02]  /*d9b0*/  HADD2.F32 R17, -RZ, R17.H1_H1 ;  /* 0x30000011ff117230 */ /* 0x000fe40000004100 */
[-C--:B------:R-:W-:Y:S01]  /*d9c0*/  FFMA.FTZ R10, R10, R38.reuse, R41 ;  /* 0x000000260a0a7223 */ /* 0x080fe20000010029 */
[----:B------:R-:W-:Y:S02]  /*d9d0*/  HADD2.F32 R23, -RZ, R23.H1_H1 ;  /* 0x30000017ff177230 */ /* 0x000fe40000004100 */
[----:B------:R-:W-:Y:S01]  /*d9e0*/  FFMA.FTZ R22, R22, R38, R11 ;  /* 0x0000002616167223 */ /* 0x000fe2000001000b */
[----:B------:R-:W-:-:S02]  /*d9f0*/  HADD2.F32 R25, -RZ, R25.H1_H1 ;  /* 0x30000019ff197230 */ /* 0x000fc40000004100 */
[----:B------:R-:W-:Y:S01]  /*da00*/  FFMA.FTZ R38, R12, R38, R37 ;  /* 0x000000260c267223 */ /* 0x000fe20000010025 */
        /* <DEDUP_REMOVED lines=57> */
.L_x_404:
[----:B------:R-:W0:Y:S02]  /*dda0*/  LDC R17, c[0x0][0x23c] ;  /* 0x00008f00ff117b82 */ /* 0x000e240000000800 */
[----:B0-----:R-:W-:-:S05]  /*ddb0*/  IMAD.WIDE R20, R17, 0x4, R14 ;  /* 0x0000000411147825 */ /* 0x001fca00078e020e */
[----:B------:R-:W2:Y:S02]  /*ddc0*/  LDG.E.128.CONSTANT R24, desc[UR6][R20.64] ;  /* 0x0000000614187981 */ /* 0x000ea4000c1e9d00 */
[C---:B--2---:R-:W-:Y:S02]  /*ddd0*/  LOP3.LUT R11, R25.reuse, 0xf000f, RZ, 0xc0, !PT ;  /* 0x000f000f190b7812 */ /* 0x044fe400078ec0ff */
[----:B------:R-:W-:Y:S02]  /*dde0*/  LOP3.LUT R22, R25, 0xf000f0, RZ, 0xc0, !PT ;  /* 0x00f000f019167812 */ /* 0x000fe400078ec0ff */
[----:B------:R-:W-:Y:S02]  /*ddf0*/  SHF.R.U32.HI R25, RZ, 0x8, R25 ;  /* 0x00000008ff197819 */ /* 0x000fe40000011619 */
[C---:B------:R-:W-:Y:S02]  /*de00*/  LOP3.LUT R28, R26.reuse, 0xf000f, RZ, 0xc0, !PT ;  /* 0x000f000f1a1c7812 */ /* 0x040fe400078ec0ff */
[----:B------:R-:W-:-:S02]  /*de10*/  LOP3.LUT R29, R26, 0xf000f0, RZ, 0xc0, !PT ;  /* 0x00f000f01a1d7812 */ /* 0x000fc400078ec0ff */
[----:B------:R-:W-:Y:S02]  /*de20*/  SHF.R.U32.HI R26, RZ, 0x8, R26 ;  /* 0x00000008ff1a7819 */ /* 0x000fe4000001161a */
[C---:B------:R-:W-:Y:S02]  /*de30*/  LOP3.LUT R0, R24.reuse, 0xf000f, RZ, 0xc0, !PT ;  /* 0x000f000f18007812 */ /* 0x040fe400078ec0ff */
[----:B------:R-:W-:Y:S02]  /*de40*/  LOP3.LUT R10, R24, 0xf000f0, RZ, 0xc0, !PT ;  /* 0x00f000f0180a7812 */ /* 0x000fe400078ec0ff */
[----:B------:R-:W-:Y:S02]  /*de50*/  LOP3.LUT R23, R22, 0x64006400, RZ, 0xfc, !PT ;  /* 0x6400640016177812 */ /* 0x000fe400078efcff */
        /* <DEDUP_REMOVED lines=8> */
[----:B------:R-:W-:Y:S01]  /*dee0*/  LOP3.LUT R19, R10, 0x64006400, RZ, 0xfc, !PT ;  /* 0x640064000a137812 */ /* 0x000fe200078efcff */
[----:B------:R-:W-:Y:S01]  /*def0*/  HADD2 R27, R27, -1032, -1032 ;  /* 0xe408e4081b1b7430 */ /* 0x000fe20000000000 */
[----:B------:R-:W-:Y:S02]  /*df00*/  LOP3.LUT R26, R26, 0xf000f0, RZ, 0xc0, !PT ;  /* 0x00f000f01a1a7812 */ /* 0x000fe400078ec0ff */
[----:B------:R-:W-:Y:S01]  /*df10*/  LOP3.LUT R10, R24, 0xf000f, RZ, 0xc0, !PT ;  /* 0x000f000f180a7812 */ /* 0x000fe200078ec0ff */
[----:B------:R-:W-:Y:S01]  /*df20*/  HFMA2 R19, R19, R16.H0_H0, -72, -72 ;  /* 0xd480d48013137431 */ /* 0x000fe20000040010 */
[----:B------:R-:W-:Y:S02]  /*df30*/  LOP3.LUT R33, R32, 0xf000f, RZ, 0xc0, !PT ;  /* 0x000f000f20217812 */ /* 0x000fe400078ec0ff */
[----:B------:R-:W-:Y:S02]  /*df40*/  LOP3.LUT R24, R24, 0xf000f0, RZ, 0xc0, !PT ;  /* 0x00f000f018187812 */ /* 0x000fe400078ec0ff */
[----:B------:R-:W-:-:S02]  /*df50*/  LOP3.LUT R32, R32, 0xf000f0, RZ, 0xc0, !PT ;  /* 0x00f000f020207812 */ /* 0x000fc400078ec0ff */
        /* <DEDUP_REMOVED lines=118> */
.L_x_407:
        /* <DEDUP_REMOVED lines=95> */
.L_x_409:
        /* <DEDUP_REMOVED lines=94> */
.L_x_410:
        /* <DEDUP_REMOVED lines=16> */
[----:B------:R-:W-:-:S02]  /*f390*/  HADD2.F32 R44, -RZ, R29.H1_H1 ;  /* 0x3000001dff2c7230 */ /* 0x000fc40000004100 */
[-C--:B------:R-:W-:Y:S01]  /*f3a0*/  FFMA.FTZ R11, R11, R39.reuse, RZ ;  /* 0x000000270b0b7223 */ /* 0x080fe200000100ff */
[----:B------:R-:W-:Y:S01]  /*f3b0*/  FFMA.FTZ R39, R12, R39, RZ ;  /* 0x000000270c277223 */ /* 0x000fe200000100ff */
        /* <DEDUP_REMOVED lines=23> */
[----:B------:R-:W-:Y:S02]  /*f530*/  HADD2.F32 R22, -RZ, R22.H1_H1 ;  /* 0x30000016ff167230 */ /* 0x000fe40000004100 */
[-C--:B------:R-:W-:Y:S01]  /*f540*/  FFMA.FTZ R19, R19, R11.reuse, R0 ;  /* 0x0000000b13137223 */ /* 0x080fe20000010000 */
[----:B------:R-:W-:Y:S02]  /*f550*/  HADD2.F32 R26, -RZ, R31.H1_H1 ;  /* 0x3000001fff1a7230 */ /* 0x000fe40000004100 */
        /* <DEDUP_REMOVED lines=46> */
.L_x_408:
[----:B------:R-:W-:-:S05]  /*f840*/  IMAD.WIDE R20, R17, 0x4, R20 ;  /* 0x0000000411147825 */ /* 0x000fca00078e0214 */
        /* <DEDUP_REMOVED lines=144> */
.L_x_411:
        /* <DEDUP_REMOVED lines=95> */
.L_x_413:
        /* <DEDUP_REMOVED lines=94> */
.L_x_414:
        /* <DEDUP_REMOVED lines=91> */
.L_x_412:
[----:B------:R-:W-:-:S06]  /*112d0*/  IMAD.WIDE R20, R17, 0x4, R20 ;  /* 0x0000000411147825 */ /* 0x000fcc00078e0214 */
[----:B------:R-:W2:Y:S02]  /*112e0*/  LDG.E.128.CONSTANT R20, desc[UR6][R20.64] ;  /* 0x0000000614147981 */ /* 0x000ea4000c1e9d00 */
[C---:B--2---:R-:W-:Y:S02]  /*112f0*/  LOP3.LUT R10, R20.reuse, 0xf000f0, RZ, 0xc0, !PT ;  /* 0x00f000f0140a7812 */ /* 0x044fe400078ec0ff */
[----:B------:R-:W-:Y:S02]  /*11300*/  SHF.R.U32.HI R11, RZ, 0x8, R20 ;  /* 0x00000008ff0b7819 */ /* 0x000fe40000011614 */
[----:B------:R-:W-:Y:S02]  /*11310*/  LOP3.LUT R0, R20, 0xf000f, RZ, 0xc0, !PT ;  /* 0x000f000f14007812 */ /* 0x000fe400078ec0ff */
[----:B------:R-:W-:Y:S02]  /*11320*/  LOP3.LUT R20, R23, 0xf000f0, RZ, 0xc0, !PT ;  /* 0x00f000f017147812 */ /* 0x000fe400078ec0ff */
[----:B------:R-:W-:-:S02]  /*11330*/  SHF.R.U32.HI R27, RZ, 0x8, R21 ;  /* 0x00000008ff1b7819 */ /* 0x000fc40000011615 */
[----:B------:R-:W-:Y:S02]  /*11340*/  SHF.R.U32.HI R29, RZ, 0x8, R22 ;  /* 0x00000008ff1d7819 */ /* 0x000fe40000011616 */
[----:B------:R-:W-:Y:S02]  /*11350*/  LOP3.LUT R19, R10, 0x64006400, RZ, 0xfc, !PT ;  /* 0x640064000a137812 */ /* 0x000fe400078efcff */
[C---:B------:R-:W-:Y:S02]  /*11360*/  LOP3.LUT R24, R22.reuse, 0xf000f0, RZ, 0xc0, !PT ;  /* 0x00f000f016187812 */ /* 0x040fe400078ec0ff */
[----:B------:R-:W-:Y:S01]  /*11370*/  LOP3.LUT R10, R11, 0xf000f0, RZ, 0xc0, !PT ;  /* 0x00f000f00b0a7812 */ /* 0x000fe200078ec0ff */
[----:B------:R-:W-:Y:S01]  /*11380*/  HFMA2 R19, R19, R16.H0_H0, -72, -72 ;  /* 0xd480d48013137431 */ /* 0x000fe20000040010 */
[----:B------:R-:W-:Y:S02]  /*11390*/  SHF.R.U32.HI R32, RZ, 0x8, R23 ;  /* 0x00000008ff207819 */ /* 0x000fe40000011617 */
[----:B------:R-:W-:-:S02]  /*113a0*/  LOP3.LUT R28, R22, 0xf000f, RZ, 0xc0, !PT ;  /* 0x000f000f161c7812 */ /* 0x000fc400078ec0ff */
[----:B------:R-:W-:Y:S02]  /*113b0*/  LOP3.LUT R33, R20, 0x64006400, RZ, 0xfc, !PT ;  /* 0x6400640014217812 */ /* 0x000fe400078efcff */
[C---:B------:R-:W-:Y:S02]  /*113c0*/  LOP3.LUT R12, R21.reuse, 0xf000f, RZ, 0xc0, !PT ;  /* 0x000f000f150c7812 */ /* 0x040fe400078ec0ff */
        /* <DEDUP_REMOVED lines=9> */
[----:B------:R-:W-:Y:S01]  /*11460*/  HFMA2 R23, R23, R16.H0_H0, -72, -72 ;  /* 0xd480d48017177431 */ /* 0x000fe20000040010 */
        /* <DEDUP_REMOVED lines=119> */
.L_x_415:
        /* <DEDUP_REMOVED lines=95> */
.L_x_416:
        /* <DEDUP_REMOVED lines=94> */
.L_x_417:
        /* <DEDUP_REMOVED lines=36> */
[-C--:B------:R-:W-:Y:S01]  /*129f0*/  FFMA.FTZ R22, R21, R37.reuse, R12 ;  /* 0x0000002515167223 */ /* 0x080fe2000001000c */
[--C-:B-1----:R-:W-:Y:S02]  /*12a00*/  HADD2.F32 R10, -RZ, R17.reuse.H0_H0 ;  /* 0x20000011ff0a7230 */ /* 0x102fe40000004100 */
[-C--:B------:R-:W-:Y:S01]  /*12a10*/  FFMA.FTZ R0, R19, R37.reuse, R0 ;  /* 0x0000002513007223 */ /* 0x080fe20000010000 */
[----:B------:R-:W-:Y:S02]  /*12a20*/  HADD2.F32 R12, -RZ, R17.H1_H1 ;  /* 0x30000011ff0c7230 */ /* 0x000fe40000004100 */
[----:B------:R-:W-:Y:S01]  /*12a30*/  FFMA.FTZ R38, R27, R37, R38 ;  /* 0x000000251b267223 */ /* 0x000fe20000010026 */
[----:B------:R-:W-:Y:S02]  /*12a40*/  HADD2.F32 R11, -RZ, R16.H0_H0 ;  /* 0x20000010ff0b7230 */ /* 0x000fe40000004100 */
[----:B------:R-:W-:-:S02]  /*12a50*/  HADD2.F32 R17, -RZ, R31.H0_H0 ;  /* 0x2000001fff117230 */ /* 0x000fc40000004100 */
        /* <DEDUP_REMOVED lines=48> */
.L_x_402:
[----:B------:R-:W0:Y:S01]  /*12d60*/  LDC R85, c[0x0][0x23c] ;  /* 0x00008f00ff557b82 */ /* 0x000e220000000800 */
[----:B------:R-:W-:Y:S01]  /*12d70*/  IADD3 R93, R93, 0x20, RZ ;  /* 0x000000205d5d7810 */ /* 0x000fe20007ffe0ff */
[----:B------:R-:W-:-:S03]  /*12d80*/  UIADD3 UR4, UR4, 0x40, URZ ;  /* 0x0000004004047890 */ /* 0x000fc6000fffe03f */
[C---:B------:R-:W-:Y:S02]  /*12d90*/  ISETP.GE.AND P2, PT, R93.reuse, UR5, PT ;  /* 0x000000055d007c0c */ /* 0x040fe4000bf46270 */
[----:B------:R-:W-:Y:S01]  /*12da0*/  ISETP.LT.AND P3, PT, R93, R92, PT ;  /* 0x0000005c5d00720c */ /* 0x000fe20003f61270 */
[----:B0-----:R-:W-:-:S12]  /*12db0*/  IMAD.WIDE R14, R85, 0x10, R14 ;  /* 0x00000010550e7825 */ /* 0x001fd800078e020e */
[----:B------:R-:W-:Y:S05]  /*12dc0*/  @!P2 BRA P3, `(.L_x_418) ;  /* 0xffffff94000ca947 */ /* 0x000fea000183ffff */
.L_x_401:
        /* <DEDUP_REMOVED lines=8> */
.L_x_424:
        /* <DEDUP_REMOVED lines=20> */
[--C-:B-----5:R-:W-:Y:S01]  /*12f90*/  SHF.R.U32.HI R29, RZ, 0xf, R23.reuse ;  /* 0x0000000fff1d7819 */ /* 0x120fe20000011617 */
[----:B------:R-:W-:Y:S01]  /*12fa0*/  HFMA2.MMA R40, -RZ, RZ, 0, 0.015625 ;  /* 0x00002400ff287435 */ /* 0x000fe200000001ff */
[----:B------:R-:W-:Y:S02]  /*12fb0*/  SHF.R.U32.HI R10, RZ, 0xf, R20 ;  /* 0x0000000fff0a7819 */ /* 0x000fe40000011614 */
[C---:B------:R-:W-:Y:S02]  /*12fc0*/  LOP3.LUT R58, R23.reuse, 0x380038, RZ, 0xc0, !PT ;  /* 0x00380038173a7812 */ /* 0x040fe400078ec0ff */
[----:B------:R-:W-:Y:S02]  /*12fd0*/  SHF.R.U32.HI R35, RZ, 0x6, R23 ;  /* 0x00000006ff237819 */ /* 0x000fe40000011617 */
[----:B------:R-:W-:Y:S02]  /*12fe0*/  LOP3.LUT R42, R23, 0x70007, RZ, 0xc0, !PT ;  /* 0x00070007172a7812 */ /* 0x000fe400078ec0ff */
[----:B------:R-:W-:-:S02]  /*12ff0*/  SHF.R.U32.HI R28, RZ, 0xe, R18 ;  /* 0x0000000eff1c7819 */ /* 0x000fc40000011612 */
[C---:B------:R-:W-:Y:S02]  /*13000*/  LOP3.LUT R23, R18.reuse, 0x380038, RZ, 0xc0, !PT ;  /* 0x0038003812177812 */ /* 0x040fe400078ec0ff */
[----:B------:R-:W-:Y:S02]  /*13010*/  SHF.R.U32.HI R43, RZ, 0x6, R18 ;  /* 0x00000006ff2b7819 */ /* 0x000fe40000011612 */
[----:B------:R-:W-:Y:S02]  /*13020*/  LOP3.LUT R53, R18, 0x70007, RZ, 0xc0, !PT ;  /* 0x0007000712357812 */ /* 0x000fe400078ec0ff */
[--C-:B------:R-:W-:Y:S02]  /*13030*/  SHF.R.U32.HI R25, RZ, 0xf, R21.reuse ;  /* 0x0000000fff197819 */ /* 0x100fe40000011615 */
[----:B------:R-:W-:Y:S02]  /*13040*/  LOP3.LUT R24, R21, 0x380038, RZ, 0xc0, !PT ;  /* 0x0038003815187812 */ /* 0x000fe400078ec0ff */
[----:B------:R-:W-:-:S02]  /*13050*/  SHF.R.U32.HI R32, RZ, 0x6, R21 ;  /* 0x00000006ff207819 */ /* 0x000fc40000011615 */
[----:B------:R-:W-:Y:S02]  /*13060*/  LOP3.LUT R36, R21, 0x70007, RZ, 0xc0, !PT ;  /* 0x0007000715247812 */ /* 0x000fe400078ec0ff */
[----:B------:R-:W-:Y:S02]  /*13070*/  SHF.R.U32.HI R18, RZ, 0xe, R19 ;  /* 0x0000000eff127819 */ /* 0x000fe40000011613 */
[----:B------:R-:W-:Y:S02]  /*13080*/  LOP3.LUT R29, R29, 0x10001, RZ, 0xc0, !PT ;  /* 0x000100011d1d7812 */ /* 0x000fe400078ec0ff */
[----:B------:R-:W-:Y:S02]  /*13090*/  SHF.R.U32.HI R21, RZ, 0xe, R16 ;  /* 0x0000000eff157819 */ /* 0x000fe40000011610 */
[----:B------:R-:W-:Y:S02]  /*130a0*/  LOP3.LUT R10, R10, 0x10001, RZ, 0xc0, !PT ;  /* 0x000100010a0a7812 */ /* 0x000fe400078ec0ff */
[----:B------:R-:W-:-:S02]  /*130b0*/  SHF.R.U32.HI R26, RZ, 0xf, R22 ;  /* 0x0000000fff1a7819 */ /* 0x000fc40000011616 */
[C---:B------:R-:W-:Y:S02]  /*130c0*/  LOP3.LUT R60, R19.reuse, 0x380038, RZ, 0xc0, !PT ;  /* 0x00380038133c7812 */ /* 0x040fe400078ec0ff */
[----:B------:R-:W-:Y:S02]  /*130d0*/  SHF.R.U32.HI R44, RZ, 0x6, R19 ;  /* 0x00000006ff2c7819 */ /* 0x000fe40000011613 */
[----:B------:R-:W-:Y:S02]  /*130e0*/  LOP3.LUT R66, R19, 0x70007, RZ, 0xc0, !PT ;  /* 0x0007000713427812 */ /* 0x000fe400078ec0ff */
[C---:B------:R-:W-:Y:S02]  /*130f0*/  LOP3.LUT R27, R22.reuse, 0x380038, RZ, 0xc0, !PT ;  /* 0x00380038161b7812 */ /* 0x040fe400078ec0ff */
[----:B------:R-:W-:Y:S02]  /*13100*/  SHF.R.U32.HI R33, RZ, 0x6, R22 ;  /* 0x00000006ff217819 */ /* 0x000fe40000011616 */
[----:B------:R-:W-:-:S02]  /*13110*/  LOP3.LUT R37, R22, 0x70007, RZ, 0xc0, !PT ;  /* 0x0007000716257812 */ /* 0x000fc400078ec0ff */
[C---:B------:R-:W-:Y:S02]  /*13120*/  LOP3.LUT R11, R16.reuse, 0x380038, RZ, 0xc0, !PT ;  /* 0x00380038100b7812 */ /* 0x040fe400078ec0ff */
[----:B------:R-:W-:Y:S02]  /*13130*/  SHF.R.U32.HI R39, RZ, 0x6, R16 ;  /* 0x00000006ff277819 */ /* 0x000fe40000011610 */
[----:B------:R-:W-:Y:S02]  /*13140*/  LOP3.LUT R54, R16, 0x70007, RZ, 0xc0, !PT ;  /* 0x0007000710367812 */ /* 0x000fe400078ec0ff */
[----:B------:R-:W-:Y:S02]  /*13150*/  LOP3.LUT R19, R29, 0x20002, R18, 0xf8, !PT ;  /* 0x000200021d137812 */ /* 0x000fe400078ef812 */
[----:B------:R-:W-:Y:S02]  /*13160*/  SHF.R.U32.HI R16, RZ, 0xe, R17 ;  /* 0x0000000eff107819 */ /* 0x000fe40000011611 */
[----:B------:R-:W-:-:S02]  /*13170*/  LOP3.LUT R22, R17, 0x380038, RZ, 0xc0, !PT ;  /* 0x0038003811167812 */ /* 0x000fc400078ec0ff */
[----:B------:R-:W-:Y:S02]  /*13180*/  SHF.R.U32.HI R38, RZ, 0x6, R17 ;  /* 0x00000006ff267819 */ /* 0x000fe40000011611 */
[----:B------:R-:W-:Y:S02]  /*13190*/  LOP3.LUT R51, R17, 0x70007, RZ, 0xc0, !PT ;  /* 0x0007000711337812 */ /* 0x000fe400078ec0ff */
[----:B------:R-:W-:Y:S02]  /*131a0*/  LOP3.LUT R10, R10, 0x20002, R21, 0xf8, !PT ;  /* 0x000200020a0a7812 */ /* 0x000fe400078ef815 */
[----:B------:R-:W-:Y:S02]  /*131b0*/  LOP3.LUT R17, R26, 0x10001, RZ, 0xc0, !PT ;  /* 0x000100011a117812 */ /* 0x000fe400078ec0ff */
[----:B------:R-:W-:Y:S02]  /*131c0*/  LOP3.LUT R0, R20, 0x380038, RZ, 0xc0, !PT ;  /* 0x0038003814007812 */ /* 0x000fe400078ec0ff */
[----:B------:R-:W-:-:S02]  /*131d0*/  SHF.R.U32.HI R34, RZ, 0x6, R20 ;  /* 0x00000006ff227819 */ /* 0x000fc40000011614 */
[----:B------:R-:W-:Y:S02]  /*131e0*/  LOP3.LUT R25, R25, 0x10001, RZ, 0xc0, !PT ;  /* 0x0001000119197812 */ /* 0x000fe400078ec0ff */
[----:B------:R-:W-:Y:S02]  /*131f0*/  LOP3.LUT R17, R17, 0x20002, R28, 0xf8, !PT ;  /* 0x0002000211117812 */ /* 0x000fe400078ef81c */
[----:B------:R-:W-:Y:S02]  /*13200*/  LOP3.LUT R83, R0, 0x64006400, RZ, 0xfc, !PT ;  /* 0x6400640000537812 */ /* 0x000fe400078efcff */
[----:B------:R-:W-:Y:S02]  /*13210*/  LOP3.LUT R41, R20, 0x70007, RZ, 0xc0, !PT ;  /* 0x0007000714297812 */ /* 0x000fe400078ec0ff */
[----:B------:R-:W-:Y:S02]  /*13220*/  LOP3.LUT R26, R25, 0x20002, R16, 0xf8, !PT ;  /* 0x00020002191a7812 */ /* 0x000fe400078ef810 */
[----:B------:R-:W-:-:S02]  /*13230*/  LOP3.LUT R0, R34, 0x380038, RZ, 0xc0, !PT ;  /* 0x0038003822007812 */ /* 0x000fc400078ec0ff */
[----:B------:R-:W-:Y:S02]  /*13240*/  MOV R20, 0x3000 ;  /* 0x0000300000147802 */ /* 0x000fe40000000f00 */
[----:B------:R-:W-:Y:S02]  /*13250*/  LOP3.LUT R25, R23, 0x64006400, RZ, 0xfc, !PT ;  /* 0x6400640017197812 */ /* 0x000fe400078efcff */
[----:B------:R-:W-:Y:S01]  /*13260*/  PRMT R21, R90, 0x9910, RZ ;  /* 0x000099105a157816 */ /* 0x000fe200000000ff */
[-C--:B------:R-:W-:Y:S01]  /*13270*/  HFMA2 R83, R83, R20.reuse.H0_H0, -132, -132 ;  /* 0xd820d82053537431 */ /* 0x080fe20000040014 */
        /* <DEDUP_REMOVED lines=10> */
[----:B------:R-:W-:Y:S01]  /*13320*/  ISETP.NE.AND P2, PT, R21, RZ, PT ;  /* 0x000000ff1500720c */ /* 0x000fe20003f45270 */
[----:B------:R-:W-:Y:S01]  /*13330*/  HFMA2 R57, R57, R20.H0_H0, -132, -132 ;  /* 0xd820d82039397431 */ /* 0x000fe20000040014 */
[----:B------:R-:W-:-:S02]  /*13340*/  LOP3.LUT R69, R60, 0x64006400, RZ, 0xfc, !PT ;  /* 0x640064003c457812 */ /* 0x000fc400078efcff */
[----:B------:R-:W-:Y:S02]  /*13350*/  LOP3.LUT R11, R11, 0x64006400, RZ, 0xfc, !PT ;  /* 0x640064000b0b7812 */ /* 0x000fe400078efcff */
        /* <DEDUP_REMOVED lines=11> */
[----:B------:R-:W-:Y:S02]  /*13410*/  LOP3.LUT R36, R36, 0x64006400, RZ, 0xfc, !PT ;  /* 0x6400640024247812 */ /* 0x000fe400078efcff */
[----:B------:R-:W-:Y:S01]  /*13420*/  LOP3.LUT R37, R37, 0x64006400, RZ, 0xfc, !PT ;  /* 0x6400640025257812 */ /* 0x000fe200078efcff */
[----:B------:R-:W-:Y:S01]  /*13430*/  HADD2 R68, R53, -1028, -1028 ;  /* 0xe404e40435447430 */ /* 0x000fe20000000000 */
[----:B------:R-:W-:-:S02]  /*13440*/  LOP3.LUT R35, R35, 0x64006400, RZ, 0xfc, !PT ;  /* 0x6400640023237812 */ /* 0x000fc400078efcff */
[----:B------:R-:W-:Y:S01]  /*13450*/  ISETP.GE.AND P3, PT, R94, 0x2, PT ;  /* 0x000000025e00780c */ /* 0x000fe20003f66270 */
[----:B------:R-:W-:Y:S01]  /*13460*/  HADD2 R72, R37, -1028, -1028 ;  /* 0xe404e40425487430 */ /* 0x000fe20000000000 */
[----:B--2---:R-:W-:Y:S02]  /*13470*/  SHF.R.U32.HI R29, RZ, 0xd, R12 ;  /* 0x0000000dff1d7819 */ /* 0x004fe4000001160c */
[----:B------:R-:W-:Y:S02]  /*13480*/  SHF.R.U32.HI R30, RZ, 0xd, R14 ;  /* 0x0000000dff1e7819 */ /* 0x000fe4000001160e */
[----:B------:R-:W-:Y:S02]  /*13490*/  LOP3.LUT R29, R10, 0x40004, R29, 0xf8, !PT ;  /* 0x000400040a1d7812 */ /* 0x000fe400078ef81d */
[----:B------:R-:W-:Y:S02]  /*134a0*/  LOP3.LUT R10, R39, 0x380038, RZ, 0xc0, !PT ;  /* 0x00380038270a7812 */ /* 0x000fe400078ec0ff */
[----:B------:R-:W-:-:S02]  /*134b0*/  SHF.R.U32.HI R45, RZ, 0x6, R13 ;  /* 0x00000006ff2d7819 */ /* 0x000fc4000001160d */
[--C-:B------:R-:W-:Y:S02]  /*134c0*/  SHF.R.U32.HI R28, RZ, 0xd, R15.reuse ;  /* 0x0000000dff1c7819 */ /* 0x100fe4000001160f */
[C---:B------:R-:W-:Y:S02]  /*134d0*/  LOP3.LUT R62, R15.reuse, 0x380038, RZ, 0xc0, !PT ;  /* 0x003800380f3e7812 */ /* 0x040fe400078ec0ff */
[----:B------:R-:W-:Y:S02]  /*134e0*/  SHF.R.U32.HI R50, RZ, 0x6, R15 ;  /* 0x00000006ff327819 */ /* 0x000fe4000001160f */
[----:B------:R-:W-:Y:S02]  /*134f0*/  LOP3.LUT R55, R15, 0x70007, RZ, 0xc0, !PT ;  /* 0x000700070f377812 */ /* 0x000fe400078ec0ff */
[----:B------:R-:W-:Y:S02]  /*13500*/  LOP3.LUT R16, R12, 0x380038, RZ, 0xc0, !PT ;  /* 0x003800380c107812 */ /* 0x000fe400078ec0ff */
[----:B------:R-:W-:-:S02]  /*13510*/  SHF.R.U32.HI R46, RZ, 0x6, R12 ;  /* 0x00000006ff2e7819 */ /* 0x000fc4000001160c */
[----:B------:R-:W-:Y:S02]  /*13520*/  LOP3.LUT R48, R12, 0x70007, RZ, 0xc0, !PT ;  /* 0x000700070c307812 */ /* 0x000fe400078ec0ff */
[----:B------:R-:W-:Y:S02]  /*13530*/  SHF.R.U32.HI R31, RZ, 0xd, R13 ;  /* 0x0000000dff1f7819 */ /* 0x000fe4000001160d */
[C---:B------:R-:W-:Y:S02]  /*13540*/  LOP3.LUT R18, R13.reuse, 0x380038, RZ, 0xc0, !PT ;  /* 0x003800380d127812 */ /* 0x040fe400078ec0ff */
[----:B------:R-:W-:Y:S02]  /*13550*/  LOP3.LUT R49, R13, 0x70007, RZ, 0xc0, !PT ;  /* 0x000700070d317812 */ /* 0x000fe400078ec0ff */
[----:B------:R-:W-:Y:S02]  /*13560*/  LOP3.LUT R15, R33, 0x380038, RZ, 0xc0, !PT ;  /* 0x00380038210f7812 */ /* 0x000fe400078ec0ff */
[----:B------:R-:W-:-:S02]  /*13570*/  LOP3.LUT R30, R17, 0x40004, R30, 0xf8, !PT ;  /* 0x00040004111e7812 */ /* 0x000fc400078ef81e */
[----:B------:R-:W-:Y:S02]  /*13580*/  LOP3.LUT R12, R32, 0x380038, RZ, 0xc0, !PT ;  /* 0x00380038200c7812 */ /* 0x000fe400078ec0ff */
[----:B------:R-:W-:Y:S02]  /*13590*/  LOP3.LUT R13, R10, 0x64006400, RZ, 0xfc, !PT ;  /* 0x640064000a0d7812 */ /* 0x000fe400078efcff */
[C---:B------:R-:W-:Y:S02]  /*135a0*/  LOP3.LUT R56, R14.reuse, 0x380038, RZ, 0xc0, !PT ;  /* 0x003800380e387812 */ /* 0x040fe400078ec0ff */
[----:B------:R-:W-:Y:S02]  /*135b0*/  SHF.R.U32.HI R47, RZ, 0x6, R14 ;  /* 0x00000006ff2f7819 */ /* 0x000fe4000001160e */
[----:B------:R-:W-:Y:S02]  /*135c0*/  LOP3.LUT R52, R14, 0x70007, RZ, 0xc0, !PT ;  /* 0x000700070e347812 */ /* 0x000fe400078ec0ff */
[----:B------:R-:W-:-:S02]  /*135d0*/  LOP3.LUT R17, R24, 0x64006400, RZ, 0xfc, !PT ;  /* 0x6400640018117812 */ /* 0x000fc400078efcff */
[----:B------:R-:W-:Y:S02]  /*135e0*/  LOP3.LUT R10, R45, 0x380038, RZ, 0xc0, !PT ;  /* 0x003800382d0a7812 */ /* 0x000fe400078ec0ff */
[----:B------:R-:W-:Y:S01]  /*135f0*/  LOP3.LUT R14, R38, 0x380038, RZ, 0xc0, !PT ;  /* 0x00380038260e7812 */ /* 0x000fe200078ec0ff */
[-C--:B------:R-:W-:Y:S01]  /*13600*/  HFMA2 R78, R17, R20.reuse.H0_H0, -132, -132 ;  /* 0xd820d820114e7431 */ /* 0x080fe20000040014 */
[----:B------:R-:W-:Y:S02]  /*13610*/  LOP3.LUT R28, R19, 0x40004, R28, 0xf8, !PT ;  /* 0x00040004131c7812 */ /* 0x000fe400078ef81c */
        /* <DEDUP_REMOVED lines=201> */
.L_x_421:
        /* <DEDUP_REMOVED lines=81> */
.L_x_422:
        /* <DEDUP_REMOVED lines=80> */
.L_x_423:
        /* <DEDUP_REMOVED lines=77> */
.L_x_420:
[----:B------:R-:W-:Y:S01]  /*15190*/  IADD3 R93, R93, 0x20, RZ ;  /* 0x000000205d5d7810 */ /* 0x000fe20007ffe0ff */
[----:B------:R-:W-:Y:S01]  /*151a0*/  UIADD3 UR4, UR4, 0x40, URZ ;  /* 0x0000004004047890 */ /* 0x000fe2000fffe03f */
[----:B------:R-:W-:Y:S02]  /*151b0*/  IMAD.WIDE R14, R85, 0x4, R96 ;  /* 0x00000004550e7825 */ /* 0x000fe400078e0260 */
[C---:B------:R-:W-:Y:S02]  /*151c0*/  ISETP.GE.AND P2, PT, R93.reuse, UR5, PT ;  /* 0x000000055d007c0c */ /* 0x040fe4000bf46270 */
[----:B------:R-:W-:-:S13]  /*151d0*/  ISETP.LT.AND P3, PT, R93, R92, PT ;  /* 0x0000005c5d00720c */ /* 0x000fda0003f61270 */
[----:B------:R-:W-:Y:S05]  /*151e0*/  @!P2 BRA P3, `(.L_x_424) ;  /* 0xffffffdc0018a947 */ /* 0x000fea000183ffff */
.L_x_419:
        /* <DEDUP_REMOVED lines=19> */
.L_x_428:
[----:B------:R-:W0:Y:S02]  /*15320*/  LDS R8, [R0] ;  /* 0x0000000000087984 */ /* 0x000e240000000800 */
[----:B0-----:R-:W-:-:S06]  /*15330*/  HADD2 R9, R8, R15 ;  /* 0x0000000f08097230 */ /* 0x001fcc0000000000 */
[----:B------:R-:W0:Y:S02]  /*15340*/  ATOMS.CAST.SPIN R9, [R0], R8, R9 ;  /* 0x000000080009738d */ /* 0x000e240001800009 */
[----:B0-----:R-:W-:-:S13]  /*15350*/  ISETP.EQ.U32.AND P0, PT, R9, 0x1, PT ;  /* 0x000000010900780c */ /* 0x001fda0003f02070 */
[----:B------:R-:W-:Y:S05]  /*15360*/  @!P0 BRA `(.L_x_428) ;  /* 0xfffffffc00ec8947 */ /* 0x000fea000383ffff */
[----:B------:R-:W-:Y:S05]  /*15370*/  BRA `(.L_x_426) ;  /* 0x00000000000c7947 */ /* 0x000fea0003800000 */
.L_x_427:
[----:B------:R-:W2:Y:S02]  /*15380*/  LD.E R0, desc[UR6][R10.64] ;  /* 0x000000060a007980 */ /* 0x000ea4000c101900 */
[----:B--2---:R-:W-:-:S05]  /*15390*/  IADD3 R9, R15, R0, RZ ;  /* 0x000000000f097210 */ /* 0x004fca0007ffe0ff */
[----:B------:R0:W-:Y:S02]  /*153a0*/  ST.E desc[UR6][R10.64], R9 ;  /* 0x000000090a007985 */ /* 0x0001e4000c101906 */
.L_x_426:
[----:B------:R-:W-:Y:S05]  /*153b0*/  BSYNC B0 ;  /* 0x0000000000007941 */ /* 0x000fea0003800000 */
.L_x_425:
[----:B------:R1:W-:Y:S01]  /*153c0*/  ATOM.E.ADD.F16x2.RN.STRONG.GPU P0, RZ, desc[UR6][R10.64+0x4], R13 ;  /* 0x0000040d0aff79a2 */ /* 0x0003e2000810e1c6 */
[----:B------:R-:W-:Y:S04]  /*153d0*/  BSSY B0, `(.L_x_429) ;  /* 0x000000f000007945 */ /* 0x000fe80003800000 */
[----:B-1----:R-:W-:Y:S05]  /*153e0*/  @P0 BRA `(.L_x_430) ;  /* 0x0000000000340947 */ /* 0x002fea0003800000 */
[----:B------:R-:W1:Y:S02]  /*153f0*/  QSPC.E.S P0, RZ, [R10+0x4] ;  /* 0x000004000aff73aa */ /* 0x000e640000000500 */
[----:B-1----:R-:W-:Y:S05]  /*15400*/  @!P0 BRA `(.L_x_431) ;  /* 0x0000000000208947 */ /* 0x002fea0003800000 */
[----:B------:R-:W-:-:S04]  /*15410*/  MOV R8, R10 ;  /* 0x0000000a00087202 */ /* 0x000fc80000000f00 */
[----:B------:R-:W-:-:S07]  /*15420*/  MOV R0, R8 ;  /* 0x0000000800007202 */ /* 0x000fce0000000f00 */
.L_x_432:
[----:B------:R-:W0:Y:S02]  /*15430*/  LDS R8, [R0+0x4] ;  /* 0x0000040000087984 */ /* 0x000e240000000800 */
[----:B0-----:R-:W-:-:S10]  /*15440*/  HFMA2.MMA R9, R8, 1, 1, R13 ;  /* 0x3c003c0008097835 */ /* 0x001fd4000000000d */
[----:B------:R-:W0:Y:S02]  /*15450*/  ATOMS.CAST.SPIN R9, [R0+0x4], R8, R9 ;  /* 0x000004080009738d */ /* 0x000e240001800009 */
[----:B0-----:R-:W-:-:S13]  /*15460*/  ISETP.EQ.U32.AND P0, PT, R9, 0x1, PT ;  /* 0x000000010900780c */ /* 0x001fda0003f02070 */
[----:B------:R-:W-:Y:S05]  /*15470*/  @!P0 BRA `(.L_x_432) ;  /* 0xfffffffc00ec8947 */ /* 0x000fea000383ffff */
[----:B------:R-:W-:Y:S05]  /*15480*/  BRA `(.L_x_430) ;  /* 0x00000000000c7947 */ /* 0x000fea0003800000 */
.L_x_431:
[----:B------:R-:W0:Y:S02]  /*15490*/  LD.E R0, desc[UR6][R10.64+0x4] ;  /* 0x000004060a007980 */ /* 0x000e24000c101900 */
[----:B0-----:R-:W-:-:S05]  /*154a0*/  IADD3 R9, R13, R0, RZ ;  /* 0x000000000d097210 */ /* 0x001fca0007ffe0ff */
[----:B------:R1:W-:Y:S02]  /*154b0*/  ST.E desc[UR6][R10.64+0x4], R9 ;  /* 0x000004090a007985 */ /* 0x0003e4000c101906 */
.L_x_430:
[----:B------:R-:W-:Y:S05]  /*154c0*/  BSYNC B0 ;  /* 0x0000000000007941 */ /* 0x000fea0003800000 */
.L_x_429:
        /* <DEDUP_REMOVED lines=12> */
.L_x_436:
[----:B------:R-:W0:Y:S02]  /*15590*/  LDS R6, [R0] ;  /* 0x0000000000067984 */ /* 0x000e240000000800 */
[----:B0-----:R-:W-:-:S06]  /*155a0*/  HADD2 R7, R6, R9 ;  /* 0x0000000906077230 */ /* 0x001fcc0000000000 */
[----:B------:R-:W0:Y:S02]  /*155b0*/  ATOMS.CAST.SPIN R7, [R0], R6, R7 ;  /* 0x000000060007738d */ /* 0x000e240001800007 */
[----:B0-----:R-:W-:-:S13]  /*155c0*/  ISETP.EQ.U32.AND P0, PT, R7, 0x1, PT ;  /* 0x000000010700780c */ /* 0x001fda0003f02070 */
[----:B------:R-:W-:Y:S05]  /*155d0*/  @!P0 BRA `(.L_x_436) ;  /* 0xfffffffc00ec8947 */ /* 0x000fea000383ffff */
[----:B------:R-:W-:Y:S05]  /*155e0*/  BRA `(.L_x_434) ;  /* 0x00000000000c7947 */ /* 0x000fea0003800000 */
.L_x_435:
[----:B------:R-:W2:Y:S02]  /*155f0*/  LD.E R0, desc[UR6][R10.64] ;  /* 0x000000060a007980 */ /* 0x000ea4000c101900 */
[----:B--2---:R-:W-:-:S05]  /*15600*/  IADD3 R7, R9, R0, RZ ;  /* 0x0000000009077210 */ /* 0x004fca0007ffe0ff */
[----:B------:R0:W-:Y:S02]  /*15610*/  ST.E desc[UR6][R10.64], R7 ;  /* 0x000000070a007985 */ /* 0x0001e4000c101906 */
.L_x_434:
[----:B------:R-:W-:Y:S05]  /*15620*/  BSYNC B0 ;  /* 0x0000000000007941 */ /* 0x000fea0003800000 */
.L_x_433:
[----:B------:R1:W-:Y:S01]  /*15630*/  ATOM.E.ADD.F16x2.RN.STRONG.GPU P0, RZ, desc[UR6][R10.64+0x4], R89 ;  /* 0x000004590aff79a2 */ /* 0x0003e2000810e1c6 */
[----:B------:R-:W-:Y:S04]  /*15640*/  BSSY B0, `(.L_x_437) ;  /* 0x000000f000007945 */ /* 0x000fe80003800000 */
[----:B-1----:R-:W-:Y:S05]  /*15650*/  @P0 BRA `(.L_x_438) ;  /* 0x0000000000340947 */ /* 0x002fea0003800000 */
[----:B------:R-:W1:Y:S02]  /*15660*/  QSPC.E.S P0, RZ, [R10+0x4] ;  /* 0x000004000aff73aa */ /* 0x000e640000000500 */
[----:B-1----:R-:W-:Y:S05]  /*15670*/  @!P0 BRA `(.L_x_439) ;  /* 0x0000000000208947 */ /* 0x002fea0003800000 */
[----:B------:R-:W-:-:S04]  /*15680*/  MOV R6, R10 ;  /* 0x0000000a00067202 */ /* 0x000fc80000000f00 */
[----:B------:R-:W-:-:S07]  /*15690*/  MOV R0, R6 ;  /* 0x0000000600007202 */ /* 0x000fce0000000f00 */
.L_x_440:
[----:B------:R-:W0:Y:S02]  /*156a0*/  LDS R6, [R0+0x4] ;  /* 0x0000040000067984 */ /* 0x000e240000000800 */
[----:B0-----:R-:W-:-:S10]  /*156b0*/  HFMA2.MMA R7, R6, 1, 1, R89 ;  /* 0x3c003c0006077835 */ /* 0x001fd40000000059 */
[----:B------:R-:W0:Y:S02]  /*156c0*/  ATOMS.CAST.SPIN R7, [R0+0x4], R6, R7 ;  /* 0x000004060007738d */ /* 0x000e240001800007 */
[----:B0-----:R-:W-:-:S13]  /*156d0*/  ISETP.EQ.U32.AND P0, PT, R7, 0x1, PT ;  /* 0x000000010700780c */ /* 0x001fda0003f02070 */
[----:B------:R-:W-:Y:S05]  /*156e0*/  @!P0 BRA `(.L_x_440) ;  /* 0xfffffffc00ec8947 */ /* 0x000fea000383ffff */
[----:B------:R-:W-:Y:S05]  /*156f0*/  BRA `(.L_x_438) ;  /* 0x00000000000c7947 */ /* 0x000fea0003800000 */
.L_x_439:
[----:B------:R-:W0:Y:S02]  /*15700*/  LD.E R0, desc[UR6][R10.64+0x4] ;  /* 0x000004060a007980 */ /* 0x000e24000c101900 */
[----:B0-----:R-:W-:-:S05]  /*15710*/  IADD3 R7, R89, R0, RZ ;  /* 0x0000000059077210 */ /* 0x001fca0007ffe0ff */
[----:B------:R1:W-:Y:S02]  /*15720*/  ST.E desc[UR6][R10.64+0x4], R7 ;  /* 0x000004070a007985 */ /* 0x0003e4000c101906 */
.L_x_438:
[----:B------:R-:W-:Y:S05]  /*15730*/  BSYNC B0 ;  /* 0x0000000000007941 */ /* 0x000fea0003800000 */
.L_x_437:
        /* <DEDUP_REMOVED lines=12> */
.L_x_444:
[----:B------:R-:W0:Y:S02]  /*15800*/  LDS R4, [R0] ;  /* 0x0000000000047984 */ /* 0x000e240000000800 */
[----:B0-----:R-:W-:-:S06]  /*15810*/  HADD2 R5, R4, R7 ;  /* 0x0000000704057230 */ /* 0x001fcc0000000000 */
[----:B------:R-:W0:Y:S02]  /*15820*/  ATOMS.CAST.SPIN R5, [R0], R4, R5 ;  /* 0x000000040005738d */ /* 0x000e240001800005 */
[----:B0-----:R-:W-:-:S13]  /*15830*/  ISETP.EQ.U32.AND P0, PT, R5, 0x1, PT ;  /* 0x000000010500780c */ /* 0x001fda0003f02070 */
[----:B------:R-:W-:Y:S05]  /*15840*/  @!P0 BRA `(.L_x_444) ;  /* 0xfffffffc00ec8947 */ /* 0x000fea000383ffff */
[----:B------:R-:W-:Y:S05]  /*15850*/  BRA `(.L_x_442) ;  /* 0x00000000000c7947 */ /* 0x000fea0003800000 */
.L_x_443:
[----:B------:R-:W2:Y:S02]  /*15860*/  LD.E R0, desc[UR6][R10.64] ;  /* 0x000000060a007980 */ /* 0x000ea4000c101900 */
[----:B--2---:R-:W-:-:S05]  /*15870*/  IADD3 R5, R7, R0, RZ ;  /* 0x0000000007057210 */ /* 0x004fca0007ffe0ff */
[----:B------:R0:W-:Y:S02]  /*15880*/  ST.E desc[UR6][R10.64], R5 ;  /* 0x000000050a007985 */ /* 0x0001e4000c101906 */
.L_x_442:
[----:B------:R-:W-:Y:S05]  /*15890*/  BSYNC B0 ;  /* 0x0000000000007941 */ /* 0x000fea0003800000 */
.L_x_441:
[----:B------:R1:W-:Y:S01]  /*158a0*/  ATOM.E.ADD.F16x2.RN.STRONG.GPU P0, RZ, desc[UR6][R10.64+0x4], R91 ;  /* 0x0000045b0aff79a2 */ /* 0x0003e2000810e1c6 */
[----:B------:R-:W-:Y:S04]  /*158b0*/  BSSY B0, `(.L_x_445) ;  /* 0x000000f000007945 */ /* 0x000fe80003800000 */
[----:B-1----:R-:W-:Y:S05]  /*158c0*/  @P0 BRA `(.L_x_446) ;  /* 0x0000000000340947 */ /* 0x002fea0003800000 */
[----:B------:R-:W1:Y:S02]  /*158d0*/  QSPC.E.S P0, RZ, [R10+0x4] ;  /* 0x000004000aff73aa */ /* 0x000e640000000500 */
[----:B-1----:R-:W-:Y:S05]  /*158e0*/  @!P0 BRA `(.L_x_447) ;  /* 0x0000000000208947 */ /* 0x002fea0003800000 */
[----:B------:R-:W-:-:S04]  /*158f0*/  MOV R4, R10 ;  /* 0x0000000a00047202 */ /* 0x000fc80000000f00 */
[----:B------:R-:W-:-:S07]  /*15900*/  MOV R0, R4 ;  /* 0x0000000400007202 */ /* 0x000fce0000000f00 */
.L_x_448:
[----:B------:R-:W0:Y:S02]  /*15910*/  LDS R4, [R0+0x4] ;  /* 0x0000040000047984 */ /* 0x000e240000000800 */
[----:B0-----:R-:W-:-:S10]  /*15920*/  HFMA2.MMA R5, R4, 1, 1, R91 ;  /* 0x3c003c0004057835 */ /* 0x001fd4000000005b */
[----:B------:R-:W0:Y:S02]  /*15930*/  ATOMS.CAST.SPIN R5, [R0+0x4], R4, R5 ;  /* 0x000004040005738d */ /* 0x000e240001800005 */
[----:B0-----:R-:W-:-:S13]  /*15940*/  ISETP.EQ.U32.AND P0, PT, R5, 0x1, PT ;  /* 0x000000010500780c */ /* 0x001fda0003f02070 */
[----:B------:R-:W-:Y:S05]  /*15950*/  @!P0 BRA `(.L_x_448) ;  /* 0xfffffffc00ec8947 */ /* 0x000fea000383ffff */
[----:B------:R-:W-:Y:S05]  /*15960*/  BRA `(.L_x_446) ;  /* 0x00000000000c7947 */ /* 0x000fea0003800000 */
.L_x_447:
[----:B------:R-:W0:Y:S02]  /*15970*/  LD.E R0, desc[UR6][R10.64+0x4] ;  /* 0x000004060a007980 */ /* 0x000e24000c101900 */
[----:B0-----:R-:W-:-:S05]  /*15980*/  IADD3 R5, R91, R0, RZ ;  /* 0x000000005b057210 */ /* 0x001fca0007ffe0ff */
[----:B------:R1:W-:Y:S02]  /*15990*/  ST.E desc[UR6][R10.64+0x4], R5 ;  /* 0x000004050a007985 */ /* 0x0003e4000c101906 */
.L_x_446:
[----:B------:R-:W-:Y:S05]  /*159a0*/  BSYNC B0 ;  /* 0x0000000000007941 */ /* 0x000fea0003800000 */
.L_x_445:
        /* <DEDUP_REMOVED lines=12> */
.L_x_452:
[----:B------:R-:W0:Y:S02]  /*15a70*/  LDS R2, [R0] ;  /* 0x0000000000027984 */ /* 0x000e240000000800 */
[----:B0-----:R-:W-:-:S06]  /*15a80*/  HADD2 R3, R2, R5 ;  /* 0x0000000502037230 */ /* 0x001fcc0000000000 */
[----:B------:R-:W0:Y:S02]  /*15a90*/  ATOMS.CAST.SPIN R3, [R0], R2, R3 ;  /* 0x000000020003738d */ /* 0x000e240001800003 */
[----:B0-----:R-:W-:-:S13]  /*15aa0*/  ISETP.EQ.U32.AND P0, PT, R3, 0x1, PT ;  /* 0x000000010300780c */ /* 0x001fda0003f02070 */
[----:B------:R-:W-:Y:S05]  /*15ab0*/  @!P0 BRA `(.L_x_452) ;  /* 0xfffffffc00ec8947 */ /* 0x000fea000383ffff */
[----:B------:R-:W-:Y:S05]  /*15ac0*/  BRA `(.L_x_450) ;  /* 0x00000000000c7947 */ /* 0x000fea0003800000 */
.L_x_451:
[----:B------:R-:W2:Y:S02]  /*15ad0*/  LD.E R0, desc[UR6][R10.64] ;  /* 0x000000060a007980 */ /* 0x000ea4000c101900 */
[----:B--2---:R-:W-:-:S05]  /*15ae0*/  IADD3 R3, R5, R0, RZ ;  /* 0x0000000005037210 */ /* 0x004fca0007ffe0ff */
[----:B------:R0:W-:Y:S02]  /*15af0*/  ST.E desc[UR6][R10.64], R3 ;  /* 0x000000030a007985 */ /* 0x0001e4000c101906 */
.L_x_450:
[----:B------:R-:W-:Y:S05]  /*15b00*/  BSYNC B0 ;  /* 0x0000000000007941 */ /* 0x000fea0003800000 */
.L_x_449:
[----:B------:R1:W-:Y:S02]  /*15b10*/  ATOM.E.ADD.F16x2.RN.STRONG.GPU P0, RZ, desc[UR6][R10.64+0x4], R7 ;  /* 0x000004070aff79a2 */ /* 0x0003e4000810e1c6 */
[----:B-1----:R-:W-:Y:S05]  /*15b20*/  @P0 EXIT ;  /* 0x000000000000094d */ /* 0x002fea0003800000 */
[----:B------:R-:W1:Y:S02]  /*15b30*/  QSPC.E.S P0, RZ, [R10+0x4] ;  /* 0x000004000aff73aa */ /* 0x000e640000000500 */
[----:B-1----:R-:W-:Y:S05]  /*15b40*/  @!P0 BRA `(.L_x_453) ;  /* 0x0000000000208947 */ /* 0x002fea0003800000 */
[----:B------:R-:W-:-:S04]  /*15b50*/  MOV R2, R10 ;  /* 0x0000000a00027202 */ /* 0x000fc80000000f00 */
[----:B------:R-:W-:-:S07]  /*15b60*/  MOV R0, R2 ;  /* 0x0000000200007202 */ /* 0x000fce0000000f00 */
.L_x_454:
[----:B------:R-:W0:Y:S02]  /*15b70*/  LDS R2, [R0+0x4] ;  /* 0x0000040000027984 */ /* 0x000e240000000800 */
[----:B0-----:R-:W-:-:S10]  /*15b80*/  HFMA2.MMA R3, R2, 1, 1, R7 ;  /* 0x3c003c0002037835 */ /* 0x001fd40000000007 */
[----:B------:R-:W0:Y:S02]  /*15b90*/  ATOMS.CAST.SPIN R3, [R0+0x4], R2, R3 ;  /* 0x000004020003738d */ /* 0x000e240001800003 */
[----:B0-----:R-:W-:-:S13]  /*15ba0*/  ISETP.EQ.U32.AND P0, PT, R3, 0x1, PT ;  /* 0x000000010300780c */ /* 0x001fda0003f02070 */
[----:B------:R-:W-:Y:S05]  /*15bb0*/  @!P0 BRA `(.L_x_454) ;  /* 0xfffffffc00ec8947 */ /* 0x000fea000383ffff */
[----:B------:R-:W-:Y:S05]  /*15bc0*/  EXIT ;  /* 0x000000000000794d */ /* 0x000fea0003800000 */
.L_x_453:
[----:B------:R-:W0:Y:S02]  /*15bd0*/  LD.E R0, desc[UR6][R10.64+0x4] ;  /* 0x000004060a007980 */ /* 0x000e24000c101900 */
[----:B0-----:R-:W-:-:S05]  /*15be0*/  IADD3 R3, R7, R0, RZ ;  /* 0x0000000007037210 */ /* 0x001fca0007ffe0ff */
[----:B------:R-:W-:Y:S01]  /*15bf0*/  ST.E desc[UR6][R10.64+0x4], R3 ;  /* 0x000004030a007985 */ /* 0x000fe2000c101906 */
[----:B------:R-:W-:Y:S05]  /*15c00*/  EXIT ;  /* 0x000000000000794d */ /* 0x000fea0003800000 */
.L_x_455:
        /* <DEDUP_REMOVED lines=15> */
.L_x_5188:


//--------------------- .text._Z23gemm_half_q_half_kernelILi4ELi176ELb1ELb1ELi64EEvPK6__halfPKjS4_S2_PS0_iiiiPKtS7_iiiiiibS2_i --------------------------
	.section	.text._Z23gemm_half_q_half_kernelILi4ELi176ELb1ELb1ELi64EEvPK6__halfPKjS4_S2_PS0_iiiiPKtS7_iiiiiibS2_i,"ax",@progbits
	.align	128
        .global         _Z23gemm_half_q_half_kernelILi4ELi176ELb1ELb1ELi64EEvPK6__halfPKjS4_S2_PS0_iiiiPKtS7_iiiiiibS2_i
        .type           _Z23gemm_half_q_half_kernelILi4ELi176ELb1ELb1ELi64EEvPK6__halfPKjS4_S2_PS0_iiiiPKtS7_iiiiiibS2_i,@function
        .size           _Z23gemm_half_q_half_kernelILi4ELi176ELb1ELb1ELi64EEvPK6__halfPKjS4_S2_PS0_iiiiPKtS7_iiiiiibS2_i,(.L_x_5189 - _Z23gemm_half_q_half_kernelILi4ELi176ELb1ELb1ELi64EEvPK6__halfPKjS4_S2_PS0_iiiiPKtS7_iiiiiibS2_i)
        .other          _Z23gemm_half_q_half_kernelILi4ELi176ELb1ELb1ELi64EEvPK6__halfPKjS4_S2_PS0_iiiiPKtS7_iiiiiibS2_i,@"STO_CUDA_ENTRY STV_DEFAULT"
_Z23gemm_half_q_half_kernelILi4ELi176ELb1ELb1ELi64EEvPK6__halfPKjS4_S2_PS0_iiiiPKtS7_iiiiiibS2_i:
.text._Z23gemm_half_q_half_kernelILi4ELi176ELb1ELb1ELi64EEvPK6__halfPKjS4_S2_PS0_iiiiPKtS7_iiiiiibS2_i:
        /* <DEDUP_REMOVED lines=50> */
.L_x_456:
        /* <DEDUP_REMOVED lines=25> */
.L_x_461:
        /* <DEDUP_REMOVED lines=37> */
.L_x_460:
        /* <DEDUP_REMOVED lines=24> */
.L_x_462:
        /* <DEDUP_REMOVED lines=14> */
.L_x_459:
        /* <DEDUP_REMOVED lines=10> */
.L_x_464:
        /* <DEDUP_REMOVED lines=10> */
[----:B------:R-:W-:Y:S02]  /*0aa0*/  IADD3 R19, P3, R24, R7, RZ ;  /* 0x0000000718137210 */ /* 0x000fe40007f7e0ff */
[----:B------:R-:W-:Y:S02]  /*0ab0*/  LEA R10, P2, R12, UR4, 0x1 ;  /* 0x000000040c0a7c11 */ /* 0x000fe4000f8408ff */
[C---:B------:R-:W-:Y:S02]  /*0ac0*/  IADD3 R17, P4, R24.reuse, R13, RZ ;  /* 0x0000000d18117210 */ /* 0x040fe40007f9e0ff */
[----:B------:R-:W-:Y:S02]  /*0ad0*/  IADD3 R9, P5, R24, R15, RZ ;  /* 0x0000000f18097210 */ /* 0x000fe40007fbe0ff */
[----:B------:R-:W-:Y:S02]  /*0ae0*/  LEA.HI.X.SX32 R22, R7, R26, 0x1, P3 ;  /* 0x0000001a07167211 */ /* 0x000fe400018f0eff */
[----:B------:R-:W-:-:S02]  /*0af0*/  LEA.HI.X R11, R12, UR5, R11, 0x1, P2 ;  /* 0x000000050c0b7c11 */ /* 0x000fc400090f0c0b */
[-C--:B------:R-:W-:Y:S02]  /*0b00*/  LEA.HI.X.SX32 R20, R13, R26.reuse, 0x1, P4 ;  /* 0x0000001a0d147211 */ /* 0x080fe400020f0eff */
[----:B------:R-:W-:Y:S01]  /*0b10*/  LEA R14, P3, R17, UR4, 0x1 ;  /* 0x00000004110e7c11 */ /* 0x000fe2000f8608ff */
[----:B------:R-:W2:Y:S01]  /*0b20*/  LDG.E.U16.CONSTANT R10, desc[UR6][R10.64] ;  /* 0x000000060a0a7981 */ /* 0x000ea2000c1e9500 */
        /* <DEDUP_REMOVED lines=18> */
.L_x_463:
        /* <DEDUP_REMOVED lines=24> */
.L_x_465:
        /* <DEDUP_REMOVED lines=13> */
.L_x_458:
[----:B------:R-:W-:Y:S05]  /*0ea0*/  BSYNC B0 ;  /* 0x0000000000007941 */ /* 0x000fea0003800000 */
.L_x_457:
        /* <DEDUP_REMOVED lines=11> */
[----:B0-----:R-:W-:Y:S01]  /*0f60*/  HFMA2.MMA R7, -RZ, RZ, 0, 0 ;  /* 0x00000000ff077435 */ /* 0x001fe200000001ff */
[----:B------:R-:W-:-:S11]  /*0f70*/  PLOP3.LUT P0, PT, PT, PT, PT, 0x80, 0x0 ;  /* 0x000000000000781c */ /* 0x000fd60003f0f070 */
[----:B------:R-:W-:Y:S05]  /*0f80*/  @!P2 BRA `(.L_x_467) ;  /* 0x000000000058a947 */ /* 0x000fea0003800000 */
[----:B------:R-:W0:Y:S01]  /*0f90*/  LDC.64 R16, c[0x0][0x230] ;  /* 0x00008c00ff107b82 */ /* 0x000e220000000a00 */
[----:B------:R-:W-:Y:S02]  /*0fa0*/  PLOP3.LUT P0, PT, PT, PT, PT, 0x8, 0x0 ;  /* 0x000000000000781c */ /* 0x000fe40003f0e170 */
[----:B------:R-:W-:-:S11]  /*0fb0*/  IADD3 R18, R94, -0x3, RZ ;  /* 0xfffffffd5e127810 */ /* 0x000fd60007ffe0ff */
.L_x_468:
[----:B---3--:R-:W-:Y:S02]  /*0fc0*/  LEA R2, R0, R7, 0x2 ;  /* 0x0000000700027211 */ /* 0x008fe400078e10ff */
[----:B------:R-:W-:Y:S02]  /*0fd0*/  IADD3 R7, R7, 0x4, RZ ;  /* 0x0000000407077810 */ /* 0x000fe40007ffe0ff */
[C---:B------:R-:W-:Y:S01]  /*0fe0*/  IADD3 R4, R2.reuse, 0x1, RZ ;  /* 0x0000000102047810 */ /* 0x040fe20007ffe0ff */
[CCC-:B-12---:R-:W-:Y:S01]  /*0ff0*/  IMAD R3, R2.reuse, R85.reuse, R8.reuse ;  /* 0x0000005502037224 */ /* 0x1c6fe200078e0208 */
[C---:B------:R-:W-:Y:S02]  /*1000*/  IADD3 R9, R2.reuse, 0x2, RZ ;  /* 0x0000000202097810 */ /* 0x040fe40007ffe0ff */
[----:B------:R-:W-:Y:S01]  /*1010*/  IADD3 R10, R2, 0x3, RZ ;  /* 0x00000003020a7810 */ /* 0x000fe20007ffe0ff */
[-CC-:B------:R-:W-:Y:S01]  /*1020*/  IMAD R11, R4, R85.reuse, R8.reuse ;  /* 0x00000055040b7224 */ /* 0x180fe200078e0208 */
        /* <DEDUP_REMOVED lines=12> */
.L_x_467:
[----:B---3--:R-:W-:-:S04]  /*10f0*/  IADD3 R2, R94, -R7, RZ ;  /* 0x800000075e027210 */ /* 0x008fc80007ffe0ff */
[----:B------:R-:W-:-:S13]  /*1100*/  ISETP.GT.AND P2, PT, R2, 0x1, PT ;  /* 0x000000010200780c */ /* 0x000fda0003f44270 */
[----:B------:R-:W-:Y:S05]  /*1110*/  @!P2 BRA `(.L_x_469) ;  /* 0x00000000002ca947 */ /* 0x000fea0003800000 */
[----:B-12---:R-:W0:Y:S01]  /*1120*/  LDC.64 R10, c[0x0][0x230] ;  /* 0x00008c00ff0a7b82 */ /* 0x006e220000000a00 */
        /* <DEDUP_REMOVED lines=10> */
.L_x_469:
[----:B------:R-:W-:-:S13]  /*11d0*/  ISETP.LT.OR P0, PT, R7, R94, P0 ;  /* 0x0000005e0700720c */ /* 0x000fda0000701670 */
[----:B012---:R-:W0:Y:S01]  /*11e0*/  @P0 LDC.64 R2, c[0x0][0x230] ;  /* 0x00008c00ff020b82 */ /* 0x007e220000000a00 */
[----:B------:R-:W-:-:S05]  /*11f0*/  @P0 LEA R0, R0, R7, 0x2 ;  /* 0x0000000700000211 */ /* 0x000fca00078e10ff */
[----:B------:R-:W-:-:S04]  /*1200*/  @P0 IMAD R7, R0, R85, R8 ;  /* 0x0000005500070224 */ /* 0x000fc800078e0208 */
[----:B0-----:R-:W-:-:S05]  /*1210*/  @P0 IMAD.WIDE R2, R7, 0x2, R2 ;  /* 0x0000000207020825 */ /* 0x001fca00078e0202 */
[----:B------:R3:W-:Y:S02]  /*1220*/  @P0 STG.E.64 desc[UR6][R2.64], RZ ;  /* 0x000000ff02000986 */ /* 0x0007e4000c101b06 */
.L_x_466:
[----:B------:R-:W4:Y:S01]  /*1230*/  LDC.64 R14, c[0x0][0x248] ;  /* 0x00009200ff0e7b82 */ /* 0x000f220000000a00 */
[----:B-123--:R-:W-:-:S05]  /*1240*/  SHF.L.U32 R3, R6, 0x7, RZ ;  /* 0x0000000706037819 */ /* 0x00efca00000006ff */
[----:B----4-:R-:W-:-:S05]  /*1250*/  IMAD.WIDE R2, R3, 0x2, R14 ;  /* 0x0000000203027825 */ /* 0x010fca00078e020e */
[----:B------:R1:W5:Y:S01]  /*1260*/  LDG.E.U16.CONSTANT R86, desc[UR6][R2.64+0x2] ;  /* 0x0000020602567981 */ /* 0x000362000c1e9500 */
        /* <DEDUP_REMOVED lines=11> */
.L_x_471:
        /* <DEDUP_REMOVED lines=44> */
.L_x_470:
[----:B01----:R0:W5:Y:S01]  /*15e0*/  LDL.64 R10, [R1] ;  /* 0x00000000010a7983 */ /* 0x0031620000100a00 */
[----:B------:R-:W1:Y:S01]  /*15f0*/  LDC R2, c[0x0][0x25c] ;  /* 0x00009700ff027b82 */ /* 0x000e620000000800 */
        /* <DEDUP_REMOVED lines=22> */
.L_x_472:
        /* <DEDUP_REMOVED lines=8> */
.L_x_473:
        /* <DEDUP_REMOVED lines=10> */
.L_x_474:
        /* <DEDUP_REMOVED lines=8> */
.L_x_475:
        /* <DEDUP_REMOVED lines=10> */
.L_x_476:
        /* <DEDUP_REMOVED lines=37> */
.L_x_494:
[----:B------:R-:W-:-:S13]  /*1bf0*/  ISETP.NE.AND P0, PT, R93, R86, PT ;  /* 0x000000565d00720c */ /* 0x000fda0003f05270 */
[----:B------:R-:W0:Y:S01]  /*1c00*/  @!P0 LDC.64 R2, c[0x0][0x248] ;  /* 0x00009200ff028b82 */ /* 0x000e220000000a00 */
[----:B------:R-:W-:Y:S02]  /*1c10*/  @!P0 IADD3 R87, R87, 0x1, RZ ;  /* 0x0000000157578810 */ /* 0x000fe40007ffe0ff */
[----:B------:R-:W-:Y:S02]  /*1c20*/  @!P0 SHF.L.U32 R7, R93, 0x1, RZ ;  /* 0x000000015d078819 */ /* 0x000fe400000006ff */
[----:B------:R-:W-:-:S05]  /*1c30*/  @!P0 LEA R0, R87, R1, 0x3 ;  /* 0x0000000157008211 */ /* 0x000fca00078e18ff */
[----:B-----5:R-:W2:Y:S01]  /*1c40*/  @!P0 LDL.64 R8, [R0] ;  /* 0x0000000000088983 */ /* 0x020ea20000100a00 */
[----:B0-----:R-:W-:-:S06]  /*1c50*/  @!P0 IMAD.WIDE R2, R7, 0x2, R2 ;  /* 0x0000000207028825 */ /* 0x001fcc00078e0202 */
[----:B------:R-:W3:Y:S01]  /*1c60*/  @!P0 LDG.E.U16.CONSTANT R2, desc[UR6][R2.64+0x2] ;  /* 0x0000020602028981 */ /* 0x000ee2000c1e9500 */
[----:B--2---:R-:W-:Y:S02]  /*1c70*/  @!P0 PRMT R95, R8, 0x7610, R95 ;  /* 0x00007610085f8816 */ /* 0x004fe4000000005f */
[----:B------:R-:W-:Y:S02]  /*1c80*/  @!P0 PRMT R98, R9, 0x7610, R98 ;  /* 0x0000761009628816 */ /* 0x000fe40000000062 */
[----:B------:R-:W-:Y:S02]  /*1c90*/  @!P0 PRMT R95, R95, 0x7610, R8 ;  /* 0x000076105f5f8816 */ /* 0x000fe40000000008 */
[----:B------:R-:W-:Y:S02]  /*1ca0*/  @!P0 PRMT R98, R98, 0x7610, R9 ;  /* 0x0000761062628816 */ /* 0x000fe40000000009 */
        /* <DEDUP_REMOVED lines=202> */
.L_x_479:
        /* <DEDUP_REMOVED lines=95> */
.L_x_480:
        /* <DEDUP_REMOVED lines=97> */
.L_x_481:
        /* <DEDUP_REMOVED lines=91> */
.L_x_478:
        /* <DEDUP_REMOVED lines=204> */
.L_x_483:
        /* <DEDUP_REMOVED lines=95> */
.L_x_484:
        /* <DEDUP_REMOVED lines=97> */
.L_x_485:
        /* <DEDUP_REMOVED lines=91> */
.L_x_482:
        /* <DEDUP_REMOVED lines=203> */
.L_x_487:
        /* <DEDUP_REMOVED lines=95> */
.L_x_488:
        /* <DEDUP_REMOVED lines=97> */
.L_x_489:
        /* <DEDUP_REMOVED lines=91> */
.L_x_486:
        /* <DEDUP_REMOVED lines=203> */
.L_x_491:
        /* <DEDUP_REMOVED lines=95> */
.L_x_492:
        /* <DEDUP_REMOVED lines=97> */
.L_x_493:
        /* <DEDUP_REMOVED lines=91> */
.L_x_490:
[----:B0-----:R-:W-:Y:S01]  /*9630*/  LEA R0, R6, 0x40, 0x6 ;  /* 0x0000004006007811 */ /* 0x001fe200078e30ff */
[----:B------:R-:W-:Y:S01]  /*9640*/  UIADD3 UR4, UR4, 0x40, URZ ;  /* 0x0000004004047890 */ /* 0x000fe2000fffe03f */
[----:B------:R-:W-:Y:S01]  /*9650*/  IADD3 R93, R93, 0x20, RZ ;  /* 0x000000205d5d7810 */ /* 0x000fe20007ffe0ff */
[----:B------:R-:W-:Y:S01]  /*9660*/  IMAD.WIDE R22, R85, 0x8, R22 ;  /* 0x0000000855167825 */ /* 0x000fe200078e0216 */
[----:B------:R-:W-:Y:S02]  /*9670*/  VIMNMX R0, R0, UR8, PT ;  /* 0x0000000800007c48 */ /* 0x000fe4000bfe0100 */
[----:B------:R-:W-:Y:S01]  /*9680*/  ISETP.GE.AND P0, PT, R93, UR5, PT ;  /* 0x000000055d007c0c */ /* 0x000fe2000bf06270 */
[----:B------:R-:W-:Y:S01]  /*9690*/  IMAD.WIDE R28, R85, 0x8, R28 ;  /* 0x00000008551c7825 */ /* 0x000fe200078e021c */
[----:B------:R-:W-:-:S13]  /*96a0*/  ISETP.LT.AND P2, PT, R93, R0, PT ;  /* 0x000000005d00720c */ /* 0x000fda0003f41270 */
[----:B------:R-:W-:Y:S05]  /*96b0*/  @!P0 BRA P2, `(.L_x_494) ;  /* 0xffffff84004c8947 */ /* 0x000fea000103ffff */
.L_x_477:
        /* <DEDUP_REMOVED lines=10> */
.L_x_504:
[----:B------:R-:W-:-:S13]  /*9760*/  ISETP.NE.AND P2, PT, R93, R86, PT ;  /* 0x000000565d00720c */ /* 0x000fda0003f45270 */
[----:B------:R-:W1:Y:S01]  /*9770*/  @!P2 LDC.64 R2, c[0x0][0x248] ;  /* 0x00009200ff02ab82 */ /* 0x000e620000000a00 */
[----:B------:R-:W-:Y:S02]  /*9780*/  @!P2 IADD3 R87, R87, 0x1, RZ ;  /* 0x000000015757a810 */ /* 0x000fe40007ffe0ff */
[----:B------:R-:W-:Y:S02]  /*9790*/  @!P2 LEA R7, R93, 0x1, 0x1 ;  /* 0x000000015d07a811 */ /* 0x000fe400078e08ff */
[----:B------:R-:W-:-:S06]  /*97a0*/  @!P2 LEA R22, R87, R1, 0x3 ;  /* 0x000000015716a211 */ /* 0x000fcc00078e18ff */
[----:B------:R-:W2:Y:S01]  /*97b0*/  @!P2 LDL.64 R22, [R22] ;  /* 0x000000001616a983 */ /* 0x000ea20000100a00 */
[----:B-1----:R-:W-:-:S05]  /*97c0*/  @!P2 IMAD.WIDE R2, R7, 0x2, R2 ;  /* 0x000000020702a825 */ /* 0x002fca00078e0202 */
[----:B------:R1:W3:Y:S02]  /*97d0*/  @!P2 LDG.E.U16.CONSTANT R4, desc[UR6][R2.64] ;  /* 0x000000060204a981 */ /* 0x0002e4000c1e9500 */
[----:B-1----:R-:W-:Y:S02]  /*97e0*/  MOV R2, R28 ;  /* 0x0000001c00027202 */ /* 0x002fe40000000f00 */
[----:B------:R-:W-:-:S05]  /*97f0*/  MOV R3, R29 ;  /* 0x0000001d00037202 */ /* 0x000fca0000000f00 */
[----:B-----5:R1:W5:Y:S01]  /*9800*/  LDG.E.128.CONSTANT R8, desc[UR6][R2.64] ;  /* 0x0000000602087981 */ /* 0x020362000c1e9d00 */
[----:B0-----:R-:W-:Y:S02]  /*9810*/  MOV R85, R0 ;  /* 0x0000000000557202 */ /* 0x001fe40000000f00 */
[----:B--2---:R-:W-:Y:S02]  /*9820*/  @!P2 PRMT R95, R22, 0x7610, R95 ;  /* 0x00007610165fa816 */ /* 0x004fe4000000005f */
[----:B------:R-:W-:Y:S02]  /*9830*/  @!P2 PRMT R98, R23, 0x7610, R98 ;  /* 0x000076101762a816 */ /* 0x000fe40000000062 */
[----:B------:R-:W-:Y:S02]  /*9840*/  @!P2 PRMT R95, R95, 0x7610, R22 ;  /* 0x000076105f5fa816 */ /* 0x000fe40000000016 */
[----:B------:R-:W-:Y:S02]  /*9850*/  @!P2 PRMT R98, R98, 0x7610, R23 ;  /* 0x000076106262a816 */ /* 0x000fe40000000017 */
[----:B---3--:R-:W-:Y:S01]  /*9860*/  @!P2 IADD3 R86, R4, R93, RZ ;  /* 0x0000005d0456a210 */ /* 0x008fe20007ffe0ff */
        /* <DEDUP_REMOVED lines=8> */
[----:B------:R-:W-:Y:S02]  /*98f0*/  PRMT R8, R90, 0x9910, RZ ;  /* 0x000099105a087816 */ /* 0x000fe400000000ff */
[--C-:B------:R-:W-:Y:S02]  /*9900*/  SHF.R.U32.HI R23, RZ, 0xc, R9.reuse ;  /* 0x0000000cff177819 */ /* 0x100fe40000011609 */
[----:B------:R-:W-:Y:S02]  /*9910*/  SHF.R.U32.HI R41, RZ, 0xc, R10 ;  /* 0x0000000cff297819 */ /* 0x000fe4000001160a */
[----:B------:R-:W-:Y:S02]  /*9920*/  LOP3.LUT R22, R9, 0x3f003f, RZ, 0xc0, !PT ;  /* 0x003f003f09167812 */ /* 0x000fe400078ec0ff */
[----:B------:R-:W-:Y:S02]  /*9930*/  SHF.R.U32.HI R35, RZ, 0x6, R9 ;  /* 0x00000006ff237819 */ /* 0x000fe40000011609 */
[----:B------:R-:W-:-:S02]  /*9940*/  ISETP.NE.AND P2, PT, R8, RZ, PT ;  /* 0x000000ff0800720c */ /* 0x000fc40003f45270 */
[----:B------:R-:W-:Y:S02]  /*9950*/  LOP3.LUT R39, R10, 0x3f003f, RZ, 0xc0, !PT ;  /* 0x003f003f0a277812 */ /* 0x000fe400078ec0ff */
[----:B------:R-:W-:Y:S02]  /*9960*/  SHF.R.U32.HI R40, RZ, 0x6, R10 ;  /* 0x00000006ff287819 */ /* 0x000fe4000001160a */
[--C-:B------:R-:W-:Y:S02]  /*9970*/  SHF.R.U32.HI R42, RZ, 0xc, R11.reuse ;  /* 0x0000000cff2a7819 */ /* 0x100fe4000001160b */
[----:B------:R-:W-:Y:S02]  /*9980*/  LOP3.LUT R9, R12, 0xf000f, RZ, 0xc0, !PT ;  /* 0x000f000f0c097812 */ /* 0x000fe400078ec0ff */
[----:B------:R-:W-:Y:S02]  /*9990*/  LOP3.LUT R47, R11, 0x3f003f, RZ, 0xc0, !PT ;  /* 0x003f003f0b2f7812 */ /* 0x000fe400078ec0ff */
[----:B------:R-:W-:-:S02]  /*99a0*/  SHF.R.U32.HI R48, RZ, 0x6, R11 ;  /* 0x00000006ff307819 */ /* 0x000fc4000001160b */
        /* <DEDUP_REMOVED lines=13> */
[----:B---3--:R-:W-:Y:S02]  /*9a80*/  SHF.R.U32.HI R8, RZ, 0x8, R24 ;  /* 0x00000008ff087819 */ /* 0x008fe40000011618 */
[----:B------:R-:W-:Y:S02]  /*9a90*/  SHF.R.U32.HI R10, RZ, 0x8, R25 ;  /* 0x00000008ff0a7819 */ /* 0x000fe40000011619 */
[----:B------:R-:W-:Y:S02]  /*9aa0*/  SHF.R.U32.HI R11, RZ, 0x8, R26 ;  /* 0x00000008ff0b7819 */ /* 0x000fe4000001161a */
[--C-:B------:R-:W-:Y:S02]  /*9ab0*/  SHF.R.U32.HI R21, RZ, 0xa, R24.reuse ;  /* 0x0000000aff157819 */ /* 0x100fe40000011618 */
[----:B------:R-:W-:Y:S02]  /*9ac0*/  LOP3.LUT R33, R24, 0x3f003f, RZ, 0xc0, !PT ;  /* 0x003f003f18217812 */ /* 0x000fe400078ec0ff */
[----:B------:R-:W-:-:S02]  /*9ad0*/  SHF.R.U32.HI R34, RZ, 0x6, R24 ;  /* 0x00000006ff227819 */ /* 0x000fc40000011618 */
[--C-:B------:R-:W-:Y:S02]  /*9ae0*/  SHF.R.U32.HI R38, RZ, 0xa, R25.reuse ;  /* 0x0000000aff267819 */ /* 0x100fe40000011619 */
[----:B------:R-:W-:Y:S02]  /*9af0*/  LOP3.LUT R36, R25, 0x3f003f, RZ, 0xc0, !PT ;  /* 0x003f003f19247812 */ /* 0x000fe400078ec0ff */
[----:B------:R-:W-:Y:S02]  /*9b00*/  SHF.R.U32.HI R37, RZ, 0x6, R25 ;  /* 0x00000006ff257819 */ /* 0x000fe40000011619 */
[----:B------:R-:W-:Y:S02]  /*9b10*/  SHF.R.U32.HI R24, RZ, 0x8, R27 ;  /* 0x00000008ff187819 */ /* 0x000fe4000001161b */
[----:B------:R-:W-:Y:S02]  /*9b20*/  LOP3.LUT R25, R42, 0xf000f, RZ, 0xc0, !PT ;  /* 0x000f000f2a197812 */ /* 0x000fe400078ec0ff */
[----:B------:R-:W-:-:S02]  /*9b30*/  LOP3.LUT R8, R9, 0x300030, R8, 0xf8, !PT ;  /* 0x0030003009087812 */ /* 0x000fc400078ef808 */
[----:B------:R-:W-:Y:S02]  /*9b40*/  LOP3.LUT R9, R23, 0x300030, R10, 0xf8, !PT ;  /* 0x0030003017097812 */ /* 0x000fe400078ef80a */
[----:B------:R-:W-:Y:S02]  /*9b50*/  LOP3.LUT R10, R12, 0x300030, R11, 0xf8, !PT ;  /* 0x003000300c0a7812 */ /* 0x000fe400078ef80b */
[----:B--2---:R-:W-:Y:S02]  /*9b60*/  SHF.R.U32.HI R12, RZ, 0xc, R28 ;  /* 0x0000000cff0c7819 */ /* 0x004fe4000001161c */
[----:B------:R-:W-:Y:S02]  /*9b70*/  LOP3.LUT R11, R25, 0x300030, R24, 0xf8, !PT ;  /* 0x00300030190b7812 */ /* 0x000fe400078ef818 */
[----:B------:R-:W-:Y:S02]  /*9b80*/  SHF.R.U32.HI R45, RZ, 0xa, R26 ;  /* 0x0000000aff2d7819 */ /* 0x000fe4000001161a */
[----:B------:R-:W-:-:S02]  /*9b90*/  LOP3.LUT R43, R26, 0x3f003f, RZ, 0xc0, !PT ;  /* 0x003f003f1a2b7812 */ /* 0x000fc400078ec0ff */
[----:B------:R-:W-:Y:S02]  /*9ba0*/  SHF.R.U32.HI R44, RZ, 0x6, R26 ;  /* 0x00000006ff2c7819 */ /* 0x000fe4000001161a */
[----:B------:R-:W-:Y:S02]  /*9bb0*/  SHF.R.U32.HI R24, RZ, 0xc, R29 ;  /* 0x0000000cff187819 */ /* 0x000fe4000001161d */
[--C-:B------:R-:W-:Y:S02]  /*9bc0*/  SHF.R.U32.HI R26, RZ, 0xc, R30.reuse ;  /* 0x0000000cff1a7819 */ /* 0x100fe4000001161e */
[----:B------:R-:W-:Y:S02]  /*9bd0*/  LOP3.LUT R41, R30, 0x3f003f, RZ, 0xc0, !PT ;  /* 0x003f003f1e297812 */ /* 0x000fe400078ec0ff */
[----:B------:R-:W-:Y:S02]  /*9be0*/  SHF.R.U32.HI R42, RZ, 0x6, R30 ;  /* 0x00000006ff2a7819 */ /* 0x000fe4000001161e */
[----:B------:R-:W-:-:S02]  /*9bf0*/  SHF.R.U32.HI R30, RZ, 0xc, R31 ;  /* 0x0000000cff1e7819 */ /* 0x000fc4000001161f */
[----:B------:R-:W-:Y:S02]  /*9c00*/  LOP3.LUT R12, R12, 0xf000f, RZ, 0xc0, !PT ;  /* 0x000f000f0c0c7812 */ /* 0x000fe400078ec0ff */
[--C-:B------:R-:W-:Y:S02]  /*9c10*/  SHF.R.U32.HI R53, RZ, 0xa, R27.reuse ;  /* 0x0000000aff357819 */ /* 0x100fe4000001161b */
[----:B------:R-:W-:Y:S02]  /*9c20*/  LOP3.LUT R51, R27, 0x3f003f, RZ, 0xc0, !PT ;  /* 0x003f003f1b337812 */ /* 0x000fe400078ec0ff */
[----:B------:R-:W-:Y:S02]  /*9c30*/  SHF.R.U32.HI R52, RZ, 0x6, R27 ;  /* 0x00000006ff347819 */ /* 0x000fe4000001161b */
[----:B------:R-:W-:Y:S02]  /*9c40*/  LOP3.LUT R49, R31, 0x3f003f, RZ, 0xc0, !PT ;  /* 0x003f003f1f317812 */ /* 0x000fe400078ec0ff */
[----:B------:R-:W-:-:S02]  /*9c50*/  LOP3.LUT R27, R24, 0xf000f, RZ, 0xc0, !PT ;  /* 0x000f000f181b7812 */ /* 0x000fc400078ec0ff */
[----:B------:R-:W-:Y:S02]  /*9c60*/  LOP3.LUT R23, R28, 0x3f003f, RZ, 0xc0, !PT ;  /* 0x003f003f1c177812 */ /* 0x000fe400078ec0ff */
[----:B------:R-:W-:Y:S02]  /*9c70*/  LOP3.LUT R25, R29, 0x3f003f, RZ, 0xc0, !PT ;  /* 0x003f003f1d197812 */ /* 0x000fe400078ec0ff */
[----:B------:R-:W-:Y:S02]  /*9c80*/  SHF.R.U32.HI R50, RZ, 0x6, R31 ;  /* 0x00000006ff327819 */ /* 0x000fe4000001161f */
[----:B------:R-:W-:Y:S02]  /*9c90*/  LOP3.LUT R24, R26, 0xf000f, RZ, 0xc0, !PT ;  /* 0x000f000f1a187812 */ /* 0x000fe400078ec0ff */
[----:B------:R-:W-:Y:S02]  /*9ca0*/  SHF.R.U32.HI R28, RZ, 0x6, R28 ;  /* 0x00000006ff1c7819 */ /* 0x000fe4000001161c */
[----:B------:R-:W-:-:S02]  /*9cb0*/  SHF.R.U32.HI R29, RZ, 0x6, R29 ;  /* 0x00000006ff1d7819 */ /* 0x000fc4000001161d */
[----:B------:R-:W-:Y:S02]  /*9cc0*/  LOP3.LUT R30, R30, 0xf000f, RZ, 0xc0, !PT ;  /* 0x000f000f1e1e7812 */ /* 0x000fe400078ec0ff */
        /* <DEDUP_REMOVED lines=9> */
[----:B------:R-:W-:Y:S02]  /*9d60*/  LOP3.LUT R54, R30, 0x300030, R53, 0xf8, !PT ;  /* 0x003000301e367812 */ /* 0x000fe400078ef835 */
        /* <DEDUP_REMOVED lines=103> */
.L_x_497:
        /* <DEDUP_REMOVED lines=47> */
.L_x_498:
        /* <DEDUP_REMOVED lines=46> */
.L_x_499:
        /* <DEDUP_REMOVED lines=8> */
[----:B------:R-:W-:-:S03]  /*aa30*/  HFMA2 R7, R23, R9, R7 ;  /* 0x0000000917077231 */ /* 0x000fc60000000007 */
[-C--:B------:R-:W-:Y:S01]  /*aa40*/  HFMA2.MMA R4, R22, R9.reuse, R4 ;  /* 0x0000000916047235 */ /* 0x080fe20000000004 */
[-C--:B------:R-:W-:Y:S01]  /*aa50*/  HFMA2 R7, R31, R10.reuse, R7 ;  /* 0x0000000a1f077231 */ /* 0x080fe20000000007 */
[----:B------:R-:W-:Y:S01]  /*aa60*/  HFMA2.MMA R12, R28, R9, R12 ;  /* 0x000000091c0c7235 */ /* 0x000fe2000000000c */
[----:B------:R-:W-:Y:S02]  /*aa70*/  HFMA2 R9, R29, R9, R8 ;  /* 0x000000091d097231 */ /* 0x000fe40000000008 */
[-C--:B------:R-:W-:Y:S02]  /*aa80*/  HFMA2 R7, R40, R11.reuse, R7 ;  /* 0x0000000b28077231 */ /* 0x080fe40000000007 */
[----:B------:R-:W-:Y:S01]  /*aa90*/  HFMA2 R9, R34, R10, R9 ;  /* 0x0000000a22097231 */ /* 0x000fe20000000009 */
[-C--:B------:R-:W-:Y:S01]  /*aaa0*/  HFMA2.MMA R4, R30, R10.reuse, R4 ;  /* 0x0000000a1e047235 */ /* 0x080fe20000000004 */
[----:B-1----:R-:W-:Y:S01]  /*aab0*/  HFMA2 R7, R36, R24, R7 ;  /* 0x0000001824077231 */ /* 0x002fe20000000007 */
        /* <DEDUP_REMOVED lines=13> */
[----:B------:R-:W-:-:S04]  /*ab90*/  HFMA2 R9, R54, R27, R9 ;  /* 0x0000001b36097231 */ /* 0x000fc80000000009 */
[----:B------:R-:W-:Y:S01]  /*aba0*/  HADD2 R4, R9.H0_H0, R9.H1_H1 ;  /* 0x3000000909047230 */ /* 0x000fe20000000800 */
        /* <DEDUP_REMOVED lines=12> */
.L_x_496:
        /* <DEDUP_REMOVED lines=15> */
[----:B------:R-:W-:-:S02]  /*ad60*/  LOP3.LUT R4, R8, 0x3f003f, RZ, 0xc0, !PT ;  /* 0x003f003f08047812 */ /* 0x000fc400078ec0ff */
[----:B------:R-:W-:Y:S02]  /*ad70*/  SHF.R.U32.HI R7, RZ, 0x6, R8 ;  /* 0x00000006ff077819 */ /* 0x000fe40000011608 */
[----:B------:R-:W-:Y:S02]  /*ad80*/  LOP3.LUT R33, R9, 0x3f003f, RZ, 0xc0, !PT ;  /* 0x003f003f09217812 */ /* 0x000fe400078ec0ff */
[----:B------:R-:W-:Y:S02]  /*ad90*/  SHF.R.U32.HI R34, RZ, 0x6, R9 ;  /* 0x00000006ff227819 */ /* 0x000fe40000011609 */
[----:B------:R-:W-:Y:S02]  /*ada0*/  SHF.R.U32.HI R41, RZ, 0xc, R11 ;  /* 0x0000000cff297819 */ /* 0x000fe4000001160b */
[----:B------:R-:W-:Y:S02]  /*adb0*/  LOP3.LUT R38, R10, 0x3f003f, RZ, 0xc0, !PT ;  /* 0x003f003f0a267812 */ /* 0x000fe400078ec0ff */
[----:B------:R-:W-:-:S02]  /*adc0*/  SHF.R.U32.HI R39, RZ, 0x6, R10 ;  /* 0x00000006ff277819 */ /* 0x000fc4000001160a */
[----:B----4-:R-:W-:Y:S02]  /*add0*/  SHF.R.U32.HI R8, RZ, 0x8, R24 ;  /* 0x00000008ff087819 */ /* 0x010fe40000011618 */
[----:B------:R-:W-:Y:S02]  /*ade0*/  LOP3.LUT R9, R12, 0xf000f, RZ, 0xc0, !PT ;  /* 0x000f000f0c097812 */ /* 0x000fe400078ec0ff */
[----:B------:R-:W-:Y:S02]  /*adf0*/  LOP3.LUT R45, R11, 0x3f003f, RZ, 0xc0, !PT ;  /* 0x003f003f0b2d7812 */ /* 0x000fe400078ec0ff */
[----:B------:R-:W-:Y:S02]  /*ae00*/  SHF.R.U32.HI R46, RZ, 0x6, R11 ;  /* 0x00000006ff2e7819 */ /* 0x000fe4000001160b */
[----:B------:R-:W-:Y:S02]  /*ae10*/  SHF.R.U32.HI R10, RZ, 0x8, R25 ;  /* 0x00000008ff0a7819 */ /* 0x000fe40000011619 */
[----:B------:R-:W-:-:S02]  /*ae20*/  LOP3.LUT R21, R21, 0xf000f, RZ, 0xc0, !PT ;  /* 0x000f000f15157812 */ /* 0x000fc400078ec0ff */
[--C-:B------:R-:W-:Y:S02]  /*ae30*/  SHF.R.U32.HI R35, RZ, 0xa, R25.reuse ;  /* 0x0000000aff237819 */ /* 0x100fe40000011619 */
[----:B------:R-:W-:Y:S02]  /*ae40*/  LOP3.LUT R36, R25, 0x3f003f, RZ, 0xc0, !PT ;  /* 0x003f003f19247812 */ /* 0x000fe400078ec0ff */
[----:B------:R-:W-:Y:S02]  /*ae50*/  SHF.R.U32.HI R37, RZ, 0x6, R25 ;  /* 0x00000006ff257819 */ /* 0x000fe40000011619 */
[----:B------:R-:W-:Y:S02]  /*ae60*/  SHF.R.U32.HI R11, RZ, 0x8, R26 ;  /* 0x00000008ff0b7819 */ /* 0x000fe4000001161a */
[----:B------:R-:W-:Y:S02]  /*ae70*/  LOP3.LUT R40, R40, 0xf000f, RZ, 0xc0, !PT ;  /* 0x000f000f28287812 */ /* 0x000fe400078ec0ff */
[----:B------:R-:W-:-:S02]  /*ae80*/  SHF.R.U32.HI R25, RZ, 0x8, R27 ;  /* 0x00000008ff197819 */ /* 0x000fc4000001161b */
[----:B------:R-:W-:Y:S02]  /*ae90*/  LOP3.LUT R12, R41, 0xf000f, RZ, 0xc0, !PT ;  /* 0x000f000f290c7812 */ /* 0x000fe400078ec0ff */
[----:B------:R-:W-:Y:S02]  /*aea0*/  LOP3.LUT R8, R9, 0x300030, R8, 0xf8, !PT ;  /* 0x0030003009087812 */ /* 0x000fe400078ef808 */
[----:B------:R-:W-:Y:S02]  /*aeb0*/  LOP3.LUT R9, R21, 0x300030, R10, 0xf8, !PT ;  /* 0x0030003015097812 */ /* 0x000fe400078ef80a */
[----:B------:R-:W-:Y:S02]  /*aec0*/  LOP3.LUT R10, R40, 0x300030, R11, 0xf8, !PT ;  /* 0x00300030280a7812 */ /* 0x000fe400078ef80b */
[----:B------:R-:W-:Y:S02]  /*aed0*/  SHF.R.U32.HI R52, RZ, 0xa, R27 ;  /* 0x0000000aff347819 */ /* 0x000fe4000001161b */
[----:B------:R-:W-:-:S02]  /*aee0*/  LOP3.LUT R50, R27, 0x3f003f, RZ, 0xc0, !PT ;  /* 0x003f003f1b327812 */ /* 0x000fc400078ec0ff */
[----:B------:R-:W-:Y:S02]  /*aef0*/  SHF.R.U32.HI R51, RZ, 0x6, R27 ;  /* 0x00000006ff337819 */ /* 0x000fe4000001161b */
[----:B------:R-:W-:Y:S02]  /*af00*/  LOP3.LUT R11, R12, 0x300030, R25, 0xf8, !PT ;  /* 0x003000300c0b7812 */ /* 0x000fe400078ef819 */
[----:B---3--:R-:W-:Y:S02]  /*af10*/  SHF.R.U32.HI R21, RZ, 0xc, R28 ;  /* 0x0000000cff157819 */ /* 0x008fe4000001161c */
[----:B------:R-:W-:Y:S02]  /*af20*/  SHF.R.U32.HI R25, RZ, 0xc, R29 ;  /* 0x0000000cff197819 */ /* 0x000fe4000001161d */
[----:B------:R-:W-:Y:S02]  /*af30*/  SHF.R.U32.HI R27, RZ, 0xc, R30 ;  /* 0x0000000cff1b7819 */ /* 0x000fe4000001161e */
[----:B------:R-:W-:-:S02]  /*af40*/  SHF.R.U32.HI R49, RZ, 0xc, R31 ;  /* 0x0000000cff317819 */ /* 0x000fc4000001161f */
[----:B------:R-:W-:Y:S02]  /*af50*/  LOP3.LUT R34, R34, 0x3f003f, RZ, 0xc0, !PT ;  /* 0x003f003f22227812 */ /* 0x000fe400078ec0ff */
[--C-:B------:R-:W-:Y:S02]  /*af60*/  SHF.R.U32.HI R44, RZ, 0xa, R26.reuse ;  /* 0x0000000aff2c7819 */ /* 0x100fe4000001161a */
[----:B------:R-:W-:Y:S02]  /*af70*/  LOP3.LUT R42, R26, 0x3f003f, RZ, 0xc0, !PT ;  /* 0x003f003f1a2a7812 */ /* 0x000fe400078ec0ff */
[----:B------:R-:W-:Y:S02]  /*af80*/  SHF.R.U32.HI R43, RZ, 0x6, R26 ;  /* 0x00000006ff2b7819 */ /* 0x000fe4000001161a */
[----:B------:R-:W-:Y:S02]  /*af90*/  LOP3.LUT R47, R31, 0x3f003f, RZ, 0xc0, !PT ;  /* 0x003f003f1f2f7812 */ /* 0x000fe400078ec0ff */
[----:B------:R-:W-:-:S02]  /*afa0*/  SHF.R.U32.HI R22, RZ, 0xa, R24 ;  /* 0x0000000aff167819 */ /* 0x000fc40000011618 */
[----:B------:R-:W-:Y:S02]  /*afb0*/  LOP3.LUT R23, R24, 0x3f003f, RZ, 0xc0, !PT ;  /* 0x003f003f18177812 */ /* 0x000fe400078ec0ff */
[----:B------:R-:W-:Y:S02]  /*afc0*/  LOP3.LUT R12, R28, 0x3f003f, RZ, 0xc0, !PT ;  /* 0x003f003f1c0c7812 */ /* 0x000fe400078ec0ff */
[----:B------:R-:W-:Y:S02]  /*afd0*/  LOP3.LUT R26, R29, 0x3f003f, RZ, 0xc0, !PT ;  /* 0x003f003f1d1a7812 */ /* 0x000fe400078ec0ff */
[----:B------:R-:W-:Y:S02]  /*afe0*/  LOP3.LUT R40, R30, 0x3f003f, RZ, 0xc0, !PT ;  /* 0x003f003f1e287812 */ /* 0x000fe400078ec0ff */
[----:B------:R-:W-:Y:S02]  /*aff0*/  SHF.R.U32.HI R41, RZ, 0x6, R30 ;  /* 0x00000006ff297819 */ /* 0x000fe4000001161e */
[----:B------:R-:W-:-:S02]  /*b000*/  SHF.R.U32.HI R48, RZ, 0x6, R31 ;  /* 0x00000006ff307819 */ /* 0x000fc4000001161f */
        /* <DEDUP_REMOVED lines=13> */
[----:B------:R-:W-:Y:S02]  /*b0e0*/  LOP3.LUT R25, R21, 0x300030, R22, 0xf8, !PT ;  /* 0x0030003015197812 */ /* 0x000fe400078ef816 */
[----:B------:R-:W-:Y:S02]  /*b0f0*/  LOP3.LUT R27, R30, 0x300030, R35, 0xf8, !PT ;  /* 0x003000301e1b7812 */ /* 0x000fe400078ef823 */
[----:B------:R-:W-:Y:S02]  /*b100*/  LOP3.LUT R44, R31, 0x300030, R44, 0xf8, !PT ;  /* 0x003000301f2c7812 */ /* 0x000fe400078ef82c */
[----:B------:R-:W-:Y:S02]  /*b110*/  LOP3.LUT R52, R49, 0x300030, R52, 0xf8, !PT ;  /* 0x0030003031347812 */ /* 0x000fe400078ef834 */
        /* <DEDUP_REMOVED lines=39> */
[----:B------:R-:W-:Y:S01]  /*b390*/  LOP3.LUT R54, R52, 0x64006400, RZ, 0xfc, !PT ;  /* 0x6400640034367812 */ /* 0x000fe200078efcff */
        /* <DEDUP_REMOVED lines=72> */
.L_x_501:
        /* <DEDUP_REMOVED lines=47> */
.L_x_502:
        /* <DEDUP_REMOVED lines=46> */
.L_x_503:
        /* <DEDUP_REMOVED lines=44> */
.L_x_500:
[----:B------:R-:W-:Y:S01]  /*c0b0*/  IADD3 R93, R93, 0x20, RZ ;  /* 0x000000205d5d7810 */ /* 0x000fe20007ffe0ff */
[----:B------:R-:W-:Y:S01]  /*c0c0*/  IMAD.WIDE.U32 R2, R85, 0x18, R2 ;  /* 0x0000001855027825 */ /* 0x000fe200078e0002 */
[----:B------:R-:W-:Y:S02]  /*c0d0*/  UIADD3 UR4, UR4, 0x40, URZ ;  /* 0x0000004004047890 */ /* 0x000fe4000fffe03f */
[C---:B------:R-:W-:Y:S01]  /*c0e0*/  ISETP.GE.AND P2, PT, R93.reuse, UR5, PT ;  /* 0x000000055d007c0c */ /* 0x040fe2000bf46270 */
[----:B------:R-:W-:Y:S01]  /*c0f0*/  IMAD R29, R32, 0x18, RZ ;  /* 0x00000018201d7824 */ /* 0x000fe200078e02ff */
[----:B------:R-:W-:Y:S02]  /*c100*/  ISETP.LT.AND P3, PT, R93, R92, PT ;  /* 0x0000005c5d00720c */ /* 0x000fe40003f61270 */
[----:B------:R-:W-:Y:S02]  /*c110*/  MOV R28, R2 ;  /* 0x00000002001c7202 */ /* 0x000fe40000000f00 */
[----:B------:R-:W-:-:S09]  /*c120*/  IADD3 R29, R3, R29, RZ ;  /* 0x0000001d031d7210 */ /* 0x000fd20007ffe0ff */
[----:B------:R-:W-:Y:S05]  /*c130*/  @!P2 BRA P3, `(.L_x_504) ;  /* 0xffffffd40088a947 */ /* 0x000fea000183ffff */
.L_x_495:
        /* <DEDUP_REMOVED lines=11> */
.L_x_510:
[----:B------:R-:W-:Y:S01]  /*c1f0*/  ISETP.NE.AND P2, PT, R93, R86, PT ;  /* 0x000000565d00720c */ /* 0x000fe20003f45270 */
[----:B------:R-:W0:Y:S01]  /*c200*/  LDC R85, c[0x0][0x23c] ;  /* 0x00008f00ff557b82 */ /* 0x000e220000000800 */
[----:B------:R-:W-:Y:S02]  /*c210*/  MOV R32, R28 ;  /* 0x0000001c00207202 */ /* 0x000fe40000000f00 */
[----:B------:R-:W-:-:S09]  /*c220*/  MOV R33, R29 ;  /* 0x0000001d00217202 */ /* 0x000fd20000000f00 */
[----:B------:R-:W1:Y:S01]  /*c230*/  @!P2 LDC.64 R2, c[0x0][0x248] ;  /* 0x00009200ff02ab82 */ /* 0x000e620000000a00 */
[----:B------:R-:W-:Y:S02]  /*c240*/  @!P2 IADD3 R87, R87, 0x1, RZ ;  /* 0x000000015757a810 */ /* 0x000fe40007ffe0ff */
[----:B------:R-:W-:Y:S02]  /*c250*/  @!P2 LEA R5, R93, 0x1, 0x1 ;  /* 0x000000015d05a811 */ /* 0x000fe400078e08ff */
[----:B------:R-:W-:-:S06]  /*c260*/  @!P2 LEA R6, R87, R1, 0x3 ;  /* 0x000000015706a211 */ /* 0x000fcc00078e18ff */
[----:B------:R-:W2:Y:S01]  /*c270*/  @!P2 LDL.64 R6, [R6] ;  /* 0x000000000606a983 */ /* 0x000ea20000100a00 */
[----:B0-----:R-:W-:-:S03]  /*c280*/  IMAD.WIDE R28, R85, 0x4, R32 ;  /* 0x00000004551c7825 */ /* 0x001fc600078e0220 */
[----:B-----5:R-:W5:Y:S01]  /*c290*/  LDG.E.128.CONSTANT R32, desc[UR6][R32.64] ;  /* 0x0000000620207981 */ /* 0x020f62000c1e9d00 */
[----:B------:R-:W-:-:S03]  /*c2a0*/  IMAD.WIDE R24, R85, 0x4, R28 ;  /* 0x0000000455187825 */ /* 0x000fc600078e021c */
[----:B------:R-:W5:Y:S01]  /*c2b0*/  LDG.E.128.CONSTANT R28, desc[UR6][R28.64] ;  /* 0x000000061c1c7981 */ /* 0x000f62000c1e9d00 */
[----:B-1----:R-:W-:-:S04]  /*c2c0*/  @!P2 IMAD.WIDE R2, R5, 0x2, R2 ;  /* 0x000000020502a825 */ /* 0x002fc800078e0202 */
[C---:B------:R-:W-:Y:S02]  /*c2d0*/  IMAD.WIDE R4, R85.reuse, 0x4, R24 ;  /* 0x0000000455047825 */ /* 0x040fe400078e0218 */
[----:B------:R-:W3:Y:S04]  /*c2e0*/  @!P2 LDG.E.U16.CONSTANT R2, desc[UR6][R2.64] ;  /* 0x000000060202a981 */ /* 0x000ee8000c1e9500 */
[----:B------:R-:W5:Y:S04]  /*c2f0*/  LDG.E.128.CONSTANT R24, desc[UR6][R24.64] ;  /* 0x0000000618187981 */ /* 0x000f68000c1e9d00 */
[----:B------:R0:W5:Y:S01]  /*c300*/  LDG.E.128.CONSTANT R8, desc[UR6][R4.64] ;  /* 0x0000000604087981 */ /* 0x000162000c1e9d00 */
[----:B------:R-:W-:Y:S01]  /*c310*/  IMAD.WIDE R96, R85, 0x4, R4 ;  /* 0x0000000455607825 */ /* 0x000fe200078e0204 */
[----:B--2---:R-:W-:-:S02]  /*c320*/  @!P2 PRMT R95, R6, 0x7610, R95 ;  /* 0x00007610065fa816 */ /* 0x004fc4000000005f */
[----:B------:R-:W-:Y:S02]  /*c330*/  @!P2 PRMT R98, R7, 0x7610, R98 ;  /* 0x000076100762a816 */ /* 0x000fe40000000062 */
[----:B------:R-:W-:Y:S02]  /*c340*/  @!P2 PRMT R95, R95, 0x7610, R6 ;  /* 0x000076105f5fa816 */ /* 0x000fe40000000006 */
[----:B------:R-:W-:Y:S02]  /*c350*/  @!P2 PRMT R98, R98, 0x7610, R7 ;  /* 0x000076106262a816 */ /* 0x000fe40000000007 */
[----:B---3--:R-:W-:Y:S01]  /*c360*/  @!P2 IADD3 R86, R2, R93, RZ ;  /* 0x0000005d0256a210 */ /* 0x008fe20007ffe0ff */
[----:B0-----:R-:W-:Y:S06]  /*c370*/  @!P1 BRA `(.L_x_506) ;  /* 0x0000002000e49947 */ /* 0x001fec0003800000 */
[----:B------:R-:W2:Y:S01]  /*c380*/  LDG.E.128.CONSTANT R4, desc[UR6][R96.64] ;  /* 0x0000000660047981 */ /* 0x000ea2000c1e9d00 */
[----:B-----5:R-:W-:Y:S01]  /*c390*/  SHF.R.U32.HI R2, RZ, 0xf, R32 ;  /* 0x0000000fff027819 */ /* 0x020fe20000011620 */
[----:B------:R-:W-:Y:S01]  /*c3a0*/  HFMA2.MMA R78, -RZ, RZ, 0, 0.03125 ;  /* 0x00002800ff4e7435 */ /* 0x000fe200000001ff */
[--C-:B------:R-:W-:Y:S02]  /*c3b0*/  SHF.R.U32.HI R41, RZ, 0xe, R29.reuse ;  /* 0x0000000eff297819 */ /* 0x100fe4000001161d */
[C---:B------:R-:W-:Y:S02]  /*c3c0*/  LOP3.LUT R59, R29.reuse, 0x3e003e0, RZ, 0xc0, !PT ;  /* 0x03e003e01d3b7812 */ /* 0x040fe400078ec0ff */
[----:B------:R-:W-:Y:S02]  /*c3d0*/  LOP3.LUT R44, R29, 0x1f001f, RZ, 0xc0, !PT ;  /* 0x001f001f1d2c7812 */ /* 0x000fe400078ec0ff */
[----:B------:R-:W-:Y:S02]  /*c3e0*/  SHF.R.U32.HI R49, RZ, 0xa, R29 ;  /* 0x0000000aff317819 */ /* 0x000fe4000001161d */
[----:B------:R-:W-:-:S02]  /*c3f0*/  SHF.R.U32.HI R29, RZ, 0xd, R25 ;  /* 0x0000000dff1d7819 */ /* 0x000fc40000011619 */
[C---:B------:R-:W-:Y:S02]  /*c400*/  LOP3.LUT R72, R25.reuse, 0x3e003e0, RZ, 0xc0, !PT ;  /* 0x03e003e019487812 */ /* 0x040fe400078ec0ff */
[----:B------:R-:W-:Y:S02]  /*c410*/  LOP3.LUT R54, R25, 0x1f001f, RZ, 0xc0, !PT ;  /* 0x001f001f19367812 */ /* 0x000fe400078ec0ff */
[----:B------:R-:W-:Y:S02]  /*c420*/  SHF.R.U32.HI R55, RZ, 0xa, R25 ;  /* 0x0000000aff377819 */ /* 0x000fe40000011619 */
        /* <DEDUP_REMOVED lines=9> */
[----:B------:R-:W-:Y:S02]  /*c4c0*/  SHF.R.U32.HI R42, RZ, 0xf, R35 ;  /* 0x0000000fff2a7819 */ /* 0x000fe40000011623 */
[--C-:B------:R-:W-:Y:S02]  /*c4d0*/  SHF.R.U32.HI R31, RZ, 0xc, R10.reuse ;  /* 0x0000000cff1f7819 */ /* 0x100fe4000001160a */
[C---:B------:R-:W-:Y:S02]  /*c4e0*/  LOP3.LUT R8, R10.reuse, 0x3e003e0, RZ, 0xc0, !PT ;  /* 0x03e003e00a087812 */ /* 0x040fe400078ec0ff */
[----:B------:R-:W-:Y:S02]  /*c4f0*/  LOP3.LUT R61, R10, 0x1f001f, RZ, 0xc0, !PT ;  /* 0x001f001f0a3d7812 */ /* 0x000fe400078ec0ff */
[----:B------:R-:W-:Y:S02]  /*c500*/  SHF.R.U32.HI R62, RZ, 0xa, R10 ;  /* 0x0000000aff3e7819 */ /* 0x000fe4000001160a */
[----:B------:R-:W-:-:S02]  /*c510*/  SHF.R.U32.HI R38, RZ, 0xf, R33 ;  /* 0x0000000fff267819 */ /* 0x000fc40000011621 */
[----:B------:R-:W-:Y:S02]  /*c520*/  SHF.R.U32.HI R39, RZ, 0xe, R28 ;  /* 0x0000000eff277819 */ /* 0x000fe4000001161c */
[----:B------:R-:W-:Y:S02]  /*c530*/  LOP3.LUT R10, R2, 0x10001, RZ, 0xc0, !PT ;  /* 0x00010001020a7812 */ /* 0x000fe400078ec0ff */
[----:B------:R-:W-:Y:S02]  /*c540*/  SHF.R.U32.HI R43, RZ, 0xe, R30 ;  /* 0x0000000eff2b7819 */ /* 0x000fe4000001161e */
[----:B------:R-:W-:Y:S02]  /*c550*/  LOP3.LUT R40, R40, 0x10001, RZ, 0xc0, !PT ;  /* 0x0001000128287812 */ /* 0x000fe400078ec0ff */
[C---:B------:R-:W-:Y:S02]  /*c560*/  LOP3.LUT R60, R32.reuse, 0x3e003e0, RZ, 0xc0, !PT ;  /* 0x03e003e0203c7812 */ /* 0x040fe400078ec0ff */
[----:B------:R-:W-:-:S02]  /*c570*/  LOP3.LUT R47, R32, 0x1f001f, RZ, 0xc0, !PT ;  /* 0x001f001f202f7812 */ /* 0x000fc400078ec0ff */
[----:B------:R-:W-:Y:S02]  /*c580*/  SHF.R.U32.HI R46, RZ, 0xa, R32 ;  /* 0x0000000aff2e7819 */ /* 0x000fe40000011620 */
[C---:B------:R-:W-:Y:S02]  /*c590*/  LOP3.LUT R71, R28.reuse, 0x3e003e0, RZ, 0xc0, !PT ;  /* 0x03e003e01c477812 */ /* 0x040fe400078ec0ff */
[----:B------:R-:W-:Y:S02]  /*c5a0*/  LOP3.LUT R52, R28, 0x1f001f, RZ, 0xc0, !PT ;  /* 0x001f001f1c347812 */ /* 0x000fe400078ec0ff */
[----:B------:R-:W-:Y:S02]  /*c5b0*/  SHF.R.U32.HI R53, RZ, 0xa, R28 ;  /* 0x0000000aff357819 */ /* 0x000fe4000001161c */
[----:B------:R-:W-:Y:S02]  /*c5c0*/  LOP3.LUT R42, R42, 0x10001, RZ, 0xc0, !PT ;  /* 0x000100012a2a7812 */ /* 0x000fe400078ec0ff */
[----:B------:R-:W-:-:S02]  /*c5d0*/  LOP3.LUT R56, R33, 0x3e003e0, RZ, 0xc0, !PT ;  /* 0x03e003e021387812 */ /* 0x000fc400078ec0ff */
[----:B------:R-:W-:Y:S02]  /*c5e0*/  LOP3.LUT R32, R33, 0x1f001f, RZ, 0xc0, !PT ;  /* 0x001f001f21207812 */ /* 0x000fe400078ec0ff */
[----:B------:R-:W-:Y:S02]  /*c5f0*/  SHF.R.U32.HI R37, RZ, 0xa, R33 ;  /* 0x0000000aff257819 */ /* 0x000fe40000011621 */
[----:B------:R-:W-:Y:S02]  /*c600*/  SHF.R.U32.HI R28, RZ, 0xd, R24 ;  /* 0x0000000dff1c7819 */ /* 0x000fe40000011618 */
[----:B------:R-:W-:Y:S02]  /*c610*/  LOP3.LUT R39, R10, 0x20002, R39, 0xf8, !PT ;  /* 0x000200020a277812 */ /* 0x000fe400078ef827 */
[----:B------:R-:W-:Y:S02]  /*c620*/  LOP3.LUT R38, R38, 0x10001, RZ, 0xc0, !PT ;  /* 0x0001000126267812 */ /* 0x000fe400078ec0ff */
[----:B------:R-:W-:-:S02]  /*c630*/  LOP3.LUT R57, R30, 0x3e003e0, RZ, 0xc0, !PT ;  /* 0x03e003e01e397812 */ /* 0x000fc400078ec0ff */
[----:B------:R-:W-:Y:S02]  /*c640*/  LOP3.LUT R36, R30, 0x1f001f, RZ, 0xc0, !PT ;  /* 0x001f001f1e247812 */ /* 0x000fe400078ec0ff */
[----:B------:R-:W-:Y:S02]  /*c650*/  SHF.R.U32.HI R33, RZ, 0xa, R30 ;  /* 0x0000000aff217819 */ /* 0x000fe4000001161e */
[----:B------:R-:W-:Y:S02]  /*c660*/  PRMT R10, R90, 0x9910, RZ ;  /* 0x000099105a0a7816 */ /* 0x000fe400000000ff */
[----:B------:R-:W-:Y:S02]  /*c670*/  SHF.R.U32.HI R30, RZ, 0xd, R26 ;  /* 0x0000000dff1e7819 */ /* 0x000fe4000001161a */
[----:B------:R-:W-:Y:S02]  /*c680*/  LOP3.LUT R43, R40, 0x20002, R43, 0xf8, !PT ;  /* 0x00020002282b7812 */ /* 0x000fe400078ef82b */
[----:B------:R-:W-:-:S02]  /*c690*/  SHF.R.U32.HI R76, RZ, 0xd, R27 ;  /* 0x0000000dff4c7819 */ /* 0x000fc4000001161b */
[----:B------:R-:W-:Y:S02]  /*c6a0*/  LOP3.LUT R77, R42, 0x20002, R77, 0xf8, !PT ;  /* 0x000200022a4d7812 */ /* 0x000fe400078ef84d */
[----:B------:R-:W-:Y:S02]  /*c6b0*/  LOP3.LUT R38, R38, 0x20002, R41, 0xf8, !PT ;  /* 0x0002000226267812 */ /* 0x000fe400078ef829 */
[----:B------:R-:W-:Y:S02]  /*c6c0*/  LOP3.LUT R28, R39, 0x40004, R28, 0xf8, !PT ;  /* 0x00040004271c7812 */ /* 0x000fe400078ef81c */
[C---:B------:R-:W-:Y:S02]  /*c6d0*/  LOP3.LUT R69, R26.reuse, 0x3e003e0, RZ, 0xc0, !PT ;  /* 0x03e003e01a457812 */ /* 0x040fe400078ec0ff */
[----:B------:R-:W-:Y:S02]  /*c6e0*/  LOP3.LUT R48, R26, 0x1f001f, RZ, 0xc0, !PT ;  /* 0x001f001f1a307812 */ /* 0x000fe400078ec0ff */
[----:B------:R-:W-:-:S02]  /*c6f0*/  SHF.R.U32.HI R45, RZ, 0xa, R26 ;  /* 0x0000000aff2d7819 */ /* 0x000fc4000001161a */
[----:B------:R-:W-:Y:S02]  /*c700*/  ISETP.NE.AND P2, PT, R10, RZ, PT ;  /* 0x000000ff0a00720c */ /* 0x000fe40003f45270 */
[--C-:B------:R-:W-:Y:S02]  /*c710*/  SHF.R.U32.HI R26, RZ, 0xc, R9.reuse ;  /* 0x0000000cff1a7819 */ /* 0x100fe40000011609 */
[C---:B------:R-:W-:Y:S02]  /*c720*/  LOP3.LUT R74, R9.reuse, 0x3e003e0, RZ, 0xc0, !PT ;  /* 0x03e003e0094a7812 */ /* 0x040fe400078ec0ff */
[----:B------:R-:W-:Y:S02]  /*c730*/  LOP3.LUT R65, R9, 0x1f001f, RZ, 0xc0, !PT ;  /* 0x001f001f09417812 */ /* 0x000fe400078ec0ff */
[----:B------:R-:W-:Y:S02]  /*c740*/  SHF.R.U32.HI R64, RZ, 0xa, R9 ;  /* 0x0000000aff407819 */ /* 0x000fe40000011609 */
[----:B------:R-:W-:-:S02]  /*c750*/  LOP3.LUT R10, R43, 0x40004, R30, 0xf8, !PT ;  /* 0x000400042b0a7812 */ /* 0x000fc400078ef81e */
[--C-:B------:R-:W-:Y:S02]  /*c760*/  SHF.R.U32.HI R79, RZ, 0xc, R11.reuse ;  /* 0x0000000cff4f7819 */ /* 0x100fe4000001160b */
[C---:B------:R-:W-:Y:S02]  /*c770*/  LOP3.LUT R9, R11.reuse, 0x3e003e0, RZ, 0xc0, !PT ;  /* 0x03e003e00b097812 */ /* 0x040fe400078ec0ff */
[----:B------:R-:W-:Y:S02]  /*c780*/  LOP3.LUT R50, R11, 0x1f001f, RZ, 0xc0, !PT ;  /* 0x001f001f0b327812 */ /* 0x000fe400078ec0ff */
[----:B------:R-:W-:Y:S02]  /*c790*/  SHF.R.U32.HI R51, RZ, 0xa, R11 ;  /* 0x0000000aff337819 */ /* 0x000fe4000001160b */
[----:B------:R-:W-:Y:S02]  /*c7a0*/  LOP3.LUT R76, R77, 0x40004, R76, 0xf8, !PT ;  /* 0x000400044d4c7812 */ /* 0x000fe400078ef84c */
[----:B------:R-:W-:-:S02]  /*c7b0*/  PRMT R2, R78, 0x7610, R2 ;  /* 0x000076104e027816 */ /* 0x000fc40000000002 */
[----:B------:R-:W-:Y:S02]  /*c7c0*/  LOP3.LUT R29, R38, 0x40004, R29, 0xf8, !PT ;  /* 0x00040004261d7812 */ /* 0x000fe400078ef81d */
[----:B------:R-:W-:Y:S02]  /*c7d0*/  LOP3.LUT R11, R28, 0x80008, R25, 0xf8, !PT ;  /* 0x000800081c0b7812 */ /* 0x000fe400078ef819 */
[----:B------:R-:W-:Y:S02]  /*c7e0*/  LOP3.LUT R59, R59, 0x64006400, RZ, 0xfc, !PT ;  /* 0x640064003b3b7812 */ /* 0x000fe400078efcff */
[----:B------:R-:W-:Y:S02]  /*c7f0*/  LOP3.LUT R81, R57, 0x64006400, RZ, 0xfc, !PT ;  /* 0x6400640039517812 */ /* 0x000fe400078efcff */
[----:B------:R-:W-:Y:S02]  /*c800*/  LOP3.LUT R69, R69, 0x64006400, RZ, 0xfc, !PT ;  /* 0x6400640045457812 */ /* 0x000fe400078efcff */
[----:B------:R-:W-:-:S02]  /*c810*/  LOP3.LUT R12, R35, 0x3e003e0, RZ, 0xc0, !PT ;  /* 0x03e003e0230c7812 */ /* 0x000fc400078ec0ff */
[----:B------:R-:W-:Y:S02]  /*c820*/  LOP3.LUT R0, R35, 0x1f001f, RZ, 0xc0, !PT ;  /* 0x001f001f23007812 */ /* 0x000fe400078ec0ff */
[----:B------:R-:W-:Y:S02]  /*c830*/  LOP3.LUT R78, R10, 0x80008, R31, 0xf8, !PT ;  /* 0x000800080a4e7812 */ /* 0x000fe400078ef81f */
[C---:B------:R-:W-:Y:S02]  /*c840*/  LOP3.LUT R3, R34.reuse, 0x3e003e0, RZ, 0xc0, !PT ;  /* 0x03e003e022037812 */ /* 0x040fe400078ec0ff */
[----:B------:R-:W-:Y:S02]  /*c850*/  LOP3.LUT R21, R34, 0x1f001f, RZ, 0xc0, !PT ;  /* 0x001f001f22157812 */ /* 0x000fe400078ec0ff */
[----:B------:R-:W-:Y:S02]  /*c860*/  SHF.R.U32.HI R35, RZ, 0xa, R35 ;  /* 0x0000000aff237819 */ /* 0x000fe40000011623 */
[----:B------:R-:W-:-:S02]  /*c870*/  LOP3.LUT R73, R24, 0x3e003e0, RZ, 0xc0, !PT ;  /* 0x03e003e018497812 */ /* 0x000fc400078ec0ff */
[----:B------:R-:W-:Y:S02]  /*c880*/  LOP3.LUT R66, R24, 0x1f001f, RZ, 0xc0, !PT ;  /* 0x001f001f18427812 */ /* 0x000fe400078ec0ff */
[----:B------:R-:W-:Y:S02]  /*c890*/  SHF.R.U32.HI R63, RZ, 0xa, R24 ;  /* 0x0000000aff3f7819 */ /* 0x000fe40000011618 */
[----:B------:R-:W-:Y:S02]  /*c8a0*/  LOP3.LUT R80, R76, 0x80008, R79, 0xf8, !PT ;  /* 0x000800084c507812 */ /* 0x000fe400078ef84f */
[----:B------:R-:W-:Y:S02]  /*c8b0*/  SHF.R.U32.HI R34, RZ, 0xa, R34 ;  /* 0x0000000aff227819 */ /* 0x000fe40000011622 */
[C---:B------:R-:W-:Y:S02]  /*c8c0*/  LOP3.LUT R70, R27.reuse, 0x3e003e0, RZ, 0xc0, !PT ;  /* 0x03e003e01b467812 */ /* 0x040fe400078ec0ff */
[----:B------:R-:W-:-:S02]  /*c8d0*/  LOP3.LUT R24, R27, 0x1f001f, RZ, 0xc0, !PT ;  /* 0x001f001f1b187812 */ /* 0x000fc400078ec0ff */
[----:B------:R-:W-:Y:S02]  /*c8e0*/  LOP3.LUT R30, R29, 0x80008, R26, 0xf8, !PT ;  /* 0x000800081d1e7812 */ /* 0x000fe400078ef81a */
[----:B------:R-:W-:Y:S02]  /*c8f0*/  LOP3.LUT R71, R71, 0x64006400, RZ, 0xfc, !PT ;  /* 0x6400640047477812 */ /* 0x000fe400078efcff */
[----:B------:R-:W-:Y:S01]  /*c900*/  LOP3.LUT R105, R58, 0x64006400, RZ, 0xfc, !PT ;  /* 0x640064003a697812 */ /* 0x000fe200078efcff */
[-C--:B------:R-:W-:Y:S01]  /*c910*/  HFMA2 R58, R59, R2.reuse.H0_H0, -48, -48 ;  /* 0xd200d2003b3a7431 */ /* 0x080fe20000040002 */
[----:B------:R-:W-:Y:S01]  /*c920*/  SHF.R.U32.HI R27, RZ, 0xa, R27 ;  /* 0x0000000aff1b7819 */ /* 0x000fe2000001161b */
        /* <DEDUP_REMOVED lines=28> */
[----:B------:R-:W-:Y:S01]  /*caf0*/  LOP3.LUT R53, R50, 0x64006400, RZ, 0xfc, !PT ;  /* 0x6400640032357812 */ /* 0x000fe200078efcff */
[----:B------:R-:W-:Y:S01]  /*cb00*/  HADD2 R71, R71, -1040, -1040 ;  /* 0xe410e41047477430 */ /* 0x000fe20000000000 */
[----:B------:R-:W-:Y:S02]  /*cb10*/  LOP3.LUT R32, R51, 0x1f001f, RZ, 0xc0, !PT ;  /* 0x001f001f33207812 */ /* 0x000fe400078ec0ff */
[----:B------:R-:W-:Y:S02]  /*cb20*/  LOP3.LUT R67, R69, 0x64006400, RZ, 0xfc, !PT ;  /* 0x6400640045437812 */ /* 0x000fe400078efcff */
[----:B------:R-:W-:-:S02]  /*cb30*/  LOP3.LUT R66, R66, 0x64006400, RZ, 0xfc, !PT ;  /* 0x6400640042427812 */ /* 0x000fc400078efcff */
[----:B------:R-:W-:Y:S01]  /*cb40*/  LOP3.LUT R23, R24, 0x64006400, RZ, 0xfc, !PT ;  /* 0x6400640018177812 */ /* 0x000fe200078efcff */
[----:B------:R-:W-:Y:S01]  /*cb50*/  HADD2 R67, R67, -1040, -1040 ;  /* 0xe410e41043437430 */ /* 0x000fe20000000000 */
[----:B------:R-:W-:Y:S02]  /*cb60*/  LOP3.LUT R69, R33, 0x64006400, RZ, 0xfc, !PT ;  /* 0x6400640021457812 */ /* 0x000fe400078efcff */
[----:B------:R-:W-:Y:S02]  /*cb70*/  LOP3.LUT R75, R75, 0x64006400, RZ, 0xfc, !PT ;  /* 0x640064004b4b7812 */ /* 0x000fe400078efcff */
        /* <DEDUP_REMOVED lines=28> */
[----:B------:R-:W-:Y:S01]  /*cd40*/  HADD2 R81, R81, -1040, -1040 ;  /* 0xe410e41051517430 */ /* 0x000fe20000000000 */
[----:B------:R-:W-:Y:S01]  /*cd50*/  ISETP.GE.AND P3, PT, R94, 0x2, PT ;  /* 0x000000025e00780c */ /* 0x000fe20003f66270 */
[----:B------:R-:W-:Y:S01]  /*cd60*/  HADD2 R70, R70, -1040, -1040 ;  /* 0xe410e41046467430 */ /* 0x000fe20000000000 */
[----:B--2---:R-:W-:Y:S02]  /*cd70*/  SHF.R.U32.HI R28, RZ, 0xb, R4 ;  /* 0x0000000bff1c7819 */ /* 0x004fe40000011604 */
        /* <DEDUP_REMOVED lines=8> */
[----:B------:R-:W-:Y:S02]  /*ce00*/  LOP3.LUT R28, R11, 0x100010, R28, 0xf8, !PT ;  /* 0x001000100b1c7812 */ /* 0x000fe400078ef81c */
[--C-:B------:R-:W-:Y:S02]  /*ce10*/  SHF.R.U32.HI R5, RZ, 0xb, R6.reuse ;  /* 0x0000000bff057819 */ /* 0x100fe40000011606 */
[----:B------:R-:W-:Y:S02]  /*ce20*/  LOP3.LUT R11, R72, 0x64006400, RZ, 0xfc, !PT ;  /* 0x64006400480b7812 */ /* 0x000fe400078efcff */
[----:B------:R-:W-:Y:S02]  /*ce30*/  SHF.R.U32.HI R26, RZ, 0xa, R6 ;  /* 0x0000000aff1a7819 */ /* 0x000fe40000011606 */
[----:B------:R-:W-:Y:S01]  /*ce40*/  SHF.R.U32.HI R43, RZ, 0xa, R7 ;  /* 0x0000000aff2b7819 */ /* 0x000fe20000011607 */
[----:B------:R-:W-:Y:S01]  /*ce50*/  HFMA2 R11, R11, R2.H0_H0, -48, -48 ;  /* 0xd200d2000b0b7431 */ /* 0x000fe20000040002 */
[----:B------:R-:W-:-:S02]  /*ce60*/  LOP3.LUT R31, R80, 0x100010, R31, 0xf8, !PT ;  /* 0x00100010501f7812 */ /* 0x000fc400078ef81f */
[----:B------:R-:W-:Y:S02]  /*ce70*/  LOP3.LUT R72, R21, 0x64006400, RZ, 0xfc, !PT ;  /* 0x6400640015487812 */ /* 0x000fe400078efcff */
[----:B------:R-:W-:Y:S02]  /*ce80*/  LOP3.LUT R80, R34, 0x1f001f, RZ, 0xc0, !PT ;  /* 0x001f001f22507812 */ /* 0x000fe400078ec0ff */
[----:B------:R-:W-:Y:S01]  /*ce90*/  LOP3.LUT R21, R45, 0x1f001f, RZ, 0xc0, !PT ;  /* 0x001f001f2d157812 */ /* 0x000fe200078ec0ff */
[----:B------:R-:W-:Y:S01]  /*cea0*/  HADD2 R72, R72, -1040, -1040 ;  /* 0xe410e41048487430 */ /* 0x000fe20000000000 */
[----:B------:R-:W-:Y:S02]  /*ceb0*/  LOP3.LUT R29, R30, 0x100010, R29, 0xf8, !PT ;  /* 0x001000101e1d7812 */ /* 0x000fe400078ef81d */
[----:B------:R-:W-:Y:S01]  /*cec0*/  LOP3.LUT R34, R61, 0x64006400, RZ, 0xfc, !PT ;  /* 0x640064003d227812 */ /* 0x000fe200078efcff */
[----:B------:R-:W-:Y:S01]  /*ced0*/  HADD2 R61, R66, -1040, -1040 ;  /* 0xe410e410423d7430 */ /* 0x000fe20000000000 */
[C---:B------:R-:W-:Y:S01]  /*cee0*/  LOP3.LUT R76, R6.reuse, 0x3e003e0, RZ, 0xc0, !PT ;  /* 0x03e003e0064c7812 */ /* 0x040fe200078ec0ff */
[----:B------:R-:W-:Y:S01]  /*cef0*/  HADD2 R66, R23, -1040, -1040 ;  /* 0xe410e41017427430 */ /* 0x000fe20000000000 */
[----:B------:R-:W-:Y:S01]  /*cf00*/  LOP3.LUT R38, R6, 0x1f001f, RZ, 0xc0, !PT ;  /* 0x001f001f06267812 */ /* 0x000fe200078ec0ff */
[----:B------:R-:W-:Y:S01]  /*cf10*/  HADD2 R22, R34, -1040, -1040 ;  /* 0xe410e41022167430 */ /* 0x000fe20000000000 */
[----:B------:R-:W-:Y:S01]  /*cf20*/  LOP3.LUT R30, R78, 0x100010, R5, 0xf8, !PT ;  /* 0x001000104e1e7812 */ /* 0x000fe200078ef805 */
[----:B------:R-:W-:Y:S01]  /*cf30*/  HADD2 R23, R53, -1040, -1040 ;  /* 0xe410e41035177430 */ /* 0x000fe20000000000 */
        /* <DEDUP_REMOVED lines=143> */
.L_x_507:
        /* <DEDUP_REMOVED lines=81> */
.L_x_508:
        /* <DEDUP_REMOVED lines=80> */
.L_x_509:
        /* <DEDUP_REMOVED lines=77> */
.L_x_506:
[----:B------:R-:W-:Y:S01]  /*e710*/  IADD3 R93, R93, 0x20, RZ ;  /* 0x000000205d5d7810 */ /* 0x000fe20007ffe0ff */
[----:B------:R-:W-:Y:S01]  /*e720*/  IMAD.WIDE R96, R85, 0x4, R96 ;  /* 0x0000000455607825 */ /* 0x000fe200078e0260 */
[----:B------:R-:W-:Y:S02]  /*e730*/  UIADD3 UR4, UR4, 0x40, URZ ;  /* 0x0000004004047890 */ /* 0x000fe4000fffe03f */
[C---:B------:R-:W-:Y:S02]  /*e740*/  ISETP.GE.AND P2, PT, R93.reuse, UR5, PT ;  /* 0x000000055d007c0c */ /* 0x040fe4000bf46270 */
[----:B------:R-:W-:Y:S02]  /*e750*/  ISETP.LT.AND P3, PT, R93, R92, PT ;  /* 0x0000005c5d00720c */ /* 0x000fe40003f61270 */
[----:B-----5:R-:W-:Y:S02]  /*e760*/  MOV R28, R96 ;  /* 0x00000060001c7202 */ /* 0x020fe40000000f00 */
[----:B------:R-:W-:-:S09]  /*e770*/  MOV R29, R97 ;  /* 0x00000061001d7202 */ /* 0x000fd20000000f00 */
[----:B------:R-:W-:Y:S05]  /*e780*/  @!P2 BRA P3, `(.L_x_510) ;  /* 0xffffffd80098a947 */ /* 0x000fea000183ffff */
.L_x_505:
        /* <DEDUP_REMOVED lines=19> */
.L_x_514:
[----:B------:R-:W0:Y:S02]  /*e8c0*/  LDS R2, [R0] ;  /* 0x0000000000027984 */ /* 0x000e240000000800 */
[----:B0-----:R-:W-:-:S06]  /*e8d0*/  HADD2 R3, R2, R7 ;  /* 0x0000000702037230 */ /* 0x001fcc0000000000 */
[----:B------:R-:W0:Y:S02]  /*e8e0*/  ATOMS.CAST.SPIN R3, [R0], R2, R3 ;  /* 0x000000020003738d */ /* 0x000e240001800003 */
[----:B0-----:R-:W-:-:S13]  /*e8f0*/  ISETP.EQ.U32.AND P0, PT, R3, 0x1, PT ;  /* 0x000000010300780c */ /* 0x001fda0003f02070 */
[----:B------:R-:W-:Y:S05]  /*e900*/  @!P0 BRA `(.L_x_514) ;  /* 0xfffffffc00ec8947 */ /* 0x000fea000383ffff */
[----:B------:R-:W-:Y:S05]  /*e910*/  BRA `(.L_x_512) ;  /* 0x00000000000c7947 */ /* 0x000fea0003800000 */
.L_x_513:
[----:B------:R-:W2:Y:S02]  /*e920*/  LD.E R0, desc[UR6][R4.64] ;  /* 0x0000000604007980 */ /* 0x000ea4000c101900 */
[----:B--2---:R-:W-:-:S05]  /*e930*/  IADD3 R3, R7, R0, RZ ;  /* 0x0000000007037210 */ /* 0x004fca0007ffe0ff */
[----:B------:R0:W-:Y:S02]  /*e940*/  ST.E desc[UR6][R4.64], R3 ;  /* 0x0000000304007985 */ /* 0x0001e4000c101906 */
.L_x_512:
[----:B------:R-:W-:Y:S05]  /*e950*/  BSYNC B0 ;  /* 0x0000000000007941 */ /* 0x000fea0003800000 */
.L_x_511:
[----:B------:R1:W-:Y:S01]  /*e960*/  ATOM.E.ADD.F16x2.RN.STRONG.GPU P0, RZ, desc[UR6][R4.64+0x4], R19 ;  /* 0x0000041304ff79a2 */ /* 0x0003e2000810e1c6 */
[----:B------:R-:W-:Y:S04]  /*e970*/  BSSY B0, `(.L_x_515) ;  /* 0x000000f000007945 */ /* 0x000fe80003800000 */
[----:B-1----:R-:W-:Y:S05]  /*e980*/  @P0 BRA `(.L_x_516) ;  /* 0x0000000000340947 */ /* 0x002fea0003800000 */
[----:B------:R-:W1:Y:S02]  /*e990*/  QSPC.E.S P0, RZ, [R4+0x4] ;  /* 0x0000040004ff73aa */ /* 0x000e640000000500 */
[----:B-1----:R-:W-:Y:S05]  /*e9a0*/  @!P0 BRA `(.L_x_517) ;  /* 0x0000000000208947 */ /* 0x002fea0003800000 */
[----:B------:R-:W-:-:S04]  /*e9b0*/  MOV R2, R4 ;  /* 0x0000000400027202 */ /* 0x000fc80000000f00 */
[----:B------:R-:W-:-:S07]  /*e9c0*/  MOV R0, R2 ;  /* 0x0000000200007202 */ /* 0x000fce0000000f00 */
.L_x_518:
[----:B------:R-:W0:Y:S02]  /*e9d0*/  LDS R2, [R0+0x4] ;  /* 0x0000040000027984 */ /* 0x000e240000000800 */
[----:B0-----:R-:W-:-:S10]  /*e9e0*/  HFMA2.MMA R3, R2, 1, 1, R19 ;  /* 0x3c003c0002037835 */ /* 0x001fd40000000013 */
[----:B------:R-:W0:Y:S02]  /*e9f0*/  ATOMS.CAST.SPIN R3, [R0+0x4], R2, R3 ;  /* 0x000004020003738d */ /* 0x000e240001800003 */
[----:B0-----:R-:W-:-:S13]  /*ea00*/  ISETP.EQ.U32.AND P0, PT, R3, 0x1, PT ;  /* 0x000000010300780c */ /* 0x001fda0003f02070 */
[----:B------:R-:W-:Y:S05]  /*ea10*/  @!P0 BRA `(.L_x_518) ;  /* 0xfffffffc00ec8947 */ /* 0x000fea000383ffff */
[----:B------:R-:W-:Y:S05]  /*ea20*/  BRA `(.L_x_516) ;  /* 0x00000000000c7947 */ /* 0x000fea0003800000 */
.L_x_517:
[----:B------:R-:W0:Y:S02]  /*ea30*/  LD.E R0, desc[UR6][R4.64+0x4] ;  /* 0x0000040604007980 */ /* 0x000e24000c101900 */
[----:B0-----:R-:W-:-:S05]  /*ea40*/  IADD3 R3, R19, R0, RZ ;  /* 0x0000000013037210 */ /* 0x001fca0007ffe0ff */
[----:B------:R1:W-:Y:S02]  /*ea50*/  ST.E desc[UR6][R4.64+0x4], R3 ;  /* 0x0000040304007985 */ /* 0x0003e4000c101906 */
.L_x_516:
[----:B------:R-:W-:Y:S05]  /*ea60*/  BSYNC B0 ;  /* 0x0000000000007941 */ /* 0x000fea0003800000 */
.L_x_515:
        /* <DEDUP_REMOVED lines=12> */
.L_x_522:
[----:B------:R-:W0:Y:S02]  /*eb30*/  LDS R2, [R0] ;  /* 0x0000000000027984 */ /* 0x000e240000000800 */
[----:B0-----:R-:W-:-:S06]  /*eb40*/  HADD2 R3, R2, R7 ;  /* 0x0000000702037230 */ /* 0x001fcc0000000000 */
[----:B------:R-:W0:Y:S02]  /*eb50*/  ATOMS.CAST.SPIN R3, [R0], R2, R3 ;  /* 0x000000020003738d */ /* 0x000e240001800003 */
[----:B0-----:R-:W-:-:S13]  /*eb60*/  ISETP.EQ.U32.AND P0, PT, R3, 0x1, PT ;  /* 0x000000010300780c */ /* 0x001fda0003f02070 */
[----:B------:R-:W-:Y:S05]  /*eb70*/  @!P0 BRA `(.L_x_522) ;  /* 0xfffffffc00ec8947 */ /* 0x000fea000383ffff */
[----:B------:R-:W-:Y:S05]  /*eb80*/  BRA `(.L_x_520) ;  /* 0x00000000000c7947 */ /* 0x000fea0003800000 */
.L_x_521:
[----:B------:R-:W2:Y:S02]  /*eb90*/  LD.E R0, desc[UR6][R4.64] ;  /* 0x0000000604007980 */ /* 0x000ea4000c101900 */
[----:B--2---:R-:W-:-:S05]  /*eba0*/  IADD3 R3, R7, R0, RZ ;  /* 0x0000000007037210 */ /* 0x004fca0007ffe0ff */
[----:B------:R0:W-:Y:S02]  /*ebb0*/  ST.E desc[UR6][R4.64], R3 ;  /* 0x0000000304007985 */ /* 0x0001e4000c101906 */
.L_x_520:
[----:B------:R-:W-:Y:S05]  /*ebc0*/  BSYNC B0 ;  /* 0x0000000000007941 */ /* 0x000fea0003800000 */
.L_x_519:
[----:B------:R1:W-:Y:S01]  /*ebd0*/  ATOM.E.ADD.F16x2.RN.STRONG.GPU P0, RZ, desc[UR6][R4.64+0x4], R17 ;  /* 0x0000041104ff79a2 */ /* 0x0003e2000810e1c6 */
[----:B------:R-:W-:Y:S04]  /*ebe0*/  BSSY B0, `(.L_x_523) ;  /* 0x000000f000007945 */ /* 0x000fe80003800000 */
[----:B-1----:R-:W-:Y:S05]  /*ebf0*/  @P0 BRA `(.L_x_524) ;  /* 0x0000000000340947 */ /* 0x002fea0003800000 */
[----:B------:R-:W1:Y:S02]  /*ec00*/  QSPC.E.S P0, RZ, [R4+0x4] ;  /* 0x0000040004ff73aa */ /* 0x000e640000000500 */
[----:B-1----:R-:W-:Y:S05]  /*ec10*/  @!P0 BRA `(.L_x_525) ;  /* 0x0000000000208947 */ /* 0x002fea0003800000 */
[----:B------:R-:W-:-:S04]  /*ec20*/  MOV R2, R4 ;  /* 0x0000000400027202 */ /* 0x000fc80000000f00 */
[----:B------:R-:W-:-:S07]  /*ec30*/  MOV R0, R2 ;  /* 0x0000000200007202 */ /* 0x000fce0000000f00 */
.L_x_526:
[----:B------:R-:W0:Y:S02]  /*ec40*/  LDS R2, [R0+0x4] ;  /* 0x0000040000027984 */ /* 0x000e240000000800 */
[----:B0-----:R-:W-:-:S10]  /*ec50*/  HFMA2.MMA R3, R2, 1, 1, R17 ;  /* 0x3c003c0002037835 */ /* 0x001fd40000000011 */
[----:B------:R-:W0:Y:S02]  /*ec60*/  ATOMS.CAST.SPIN R3, [R0+0x4], R2, R3 ;  /* 0x000004020003738d */ /* 0x000e240001800003 */
[----:B0-----:R-:W-:-:S13]  /*ec70*/  ISETP.EQ.U32.AND P0, PT, R3, 0x1, PT ;  /* 0x000000010300780c */ /* 0x001fda0003f02070 */
[----:B------:R-:W-:Y:S05]  /*ec80*/  @!P0 BRA `(.L_x_526) ;  /* 0xfffffffc00ec8947 */ /* 0x000fea000383ffff */
[----:B------:R-:W-:Y:S05]  /*ec90*/  BRA `(.L_x_524) ;  /* 0x00000000000c7947 */ /* 0x000fea0003800000 */
.L_x_525:
[----:B------:R-:W0:Y:S02]  /*eca0*/  LD.E R0, desc[UR6][R4.64+0x4] ;  /* 0x0000040604007980 */ /* 0x000e24000c101900 */
[----:B0-----:R-:W-:-:S05]  /*ecb0*/  IADD3 R3, R17, R0, RZ ;  /* 0x0000000011037210 */ /* 0x001fca0007ffe0ff */
[----:B------:R1:W-:Y:S02]  /*ecc0*/  ST.E desc[UR6][R4.64+0x4], R3 ;  /* 0x0000040304007985 */ /* 0x0003e4000c101906 */
.L_x_524:
[----:B------:R-:W-:Y:S05]  /*ecd0*/  BSYNC B0 ;  /* 0x0000000000007941 */ /* 0x000fea0003800000 */
.L_x_523:
        /* <DEDUP_REMOVED lines=12> */
.L_x_530:
[----:B------:R-:W0:Y:S02]  /*eda0*/  LDS R2, [R0] ;  /* 0x0000000000027984 */ /* 0x000e240000000800 */
[----:B0-----:R-:W-:-:S06]  /*edb0*/  HADD2 R3, R2, R7 ;  /* 0x0000000702037230 */ /* 0x001fcc0000000000 */
[----:B------:R-:W0:Y:S02]  /*edc0*/  ATOMS.CAST.SPIN R3, [R0], R2, R3 ;  /* 0x000000020003738d */ /* 0x000e240001800003 */
[----:B0-----:R-:W-:-:S13]  /*edd0*/  ISETP.EQ.U32.AND P0, PT, R3, 0x1, PT ;  /* 0x000000010300780c */ /* 0x001fda0003f02070 */
[----:B------:R-:W-:Y:S05]  /*ede0*/  @!P0 BRA `(.L_x_530) ;  /* 0xfffffffc00ec8947 */ /* 0x000fea000383ffff */
[----:B------:R-:W-:Y:S05]  /*edf0*/  BRA `(.L_x_528) ;  /* 0x00000000000c7947 */ /* 0x000fea0003800000 */
.L_x_529:
[----:B------:R-:W2:Y:S02]  /*ee00*/  LD.E R0, desc[UR6][R4.64] ;  /* 0x0000000604007980 */ /* 0x000ea4000c101900 */
[----:B--2---:R-:W-:-:S05]  /*ee10*/  IADD3 R3, R7, R0, RZ ;  /* 0x0000000007037210 */ /* 0x004fca0007ffe0ff */
[----:B------:R0:W-:Y:S02]  /*ee20*/  ST.E desc[UR6][R4.64], R3 ;  /* 0x0000000304007985 */ /* 0x0001e4000c101906 */
.L_x_528:
[----:B------:R-:W-:Y:S05]  /*ee30*/  BSYNC B0 ;  /* 0x0000000000007941 */ /* 0x000fea0003800000 */
.L_x_527:
[----:B------:R1:W-:Y:S01]  /*ee40*/  ATOM.E.ADD.F16x2.RN.STRONG.GPU P0, RZ, desc[UR6][R4.64+0x4], R15 ;  /* 0x0000040f04ff79a2 */ /* 0x0003e2000810e1c6 */
[----:B------:R-:W-:Y:S04]  /*ee50*/  BSSY B0, `(.L_x_531) ;  /* 0x000000f000007945 */ /* 0x000fe80003800000 */
[----:B-1----:R-:W-:Y:S05]  /*ee60*/  @P0 BRA `(.L_x_532) ;  /* 0x0000000000340947 */ /* 0x002fea0003800000 */
[----:B------:R-:W1:Y:S02]  /*ee70*/  QSPC.E.S P0, RZ, [R4+0x4] ;  /* 0x0000040004ff73aa */ /* 0x000e640000000500 */
[----:B-1----:R-:W-:Y:S05]  /*ee80*/  @!P0 BRA `(.L_x_533) ;  /* 0x0000000000208947 */ /* 0x002fea0003800000 */
[----:B------:R-:W-:-:S04]  /*ee90*/  MOV R2, R4 ;  /* 0x0000000400027202 */ /* 0x000fc80000000f00 */
[----:B------:R-:W-:-:S07]  /*eea0*/  MOV R0, R2 ;  /* 0x0000000200007202 */ /* 0x000fce0000000f00 */
.L_x_534:
[----:B------:R-:W0:Y:S02]  /*eeb0*/  LDS R2, [R0+0x4] ;  /* 0x0000040000027984 */ /* 0x000e240000000800 */
[----:B0-----:R-:W-:-:S10]  /*eec0*/  HFMA2.MMA R3, R2, 1, 1, R15 ;  /* 0x3c003c0002037835 */ /* 0x001fd4000000000f */
[----:B------:R-:W0:Y:S02]  /*eed0*/  ATOMS.CAST.SPIN R3, [R0+0x4], R2, R3 ;  /* 0x000004020003738d */ /* 0x000e240001800003 */
[----:B0-----:R-:W-:-:S13]  /*eee0*/  ISETP.EQ.U32.AND P0, PT, R3, 0x1, PT ;  /* 0x000000010300780c */ /* 0x001fda0003f02070 */
[----:B------:R-:W-:Y:S05]  /*eef0*/  @!P0 BRA `(.L_x_534) ;  /* 0xfffffffc00ec8947 */ /* 0x000fea000383ffff */
[----:B------:R-:W-:Y:S05]  /*ef00*/  BRA `(.L_x_532) ;  /* 0x00000000000c7947 */ /* 0x000fea0003800000 */
.L_x_533:
[----:B------:R-:W0:Y:S02]  /*ef10*/  LD.E R0, desc[UR6][R4.64+0x4] ;  /* 0x0000040604007980 */ /* 0x000e24000c101900 */
[----:B0-----:R-:W-:-:S05]  /*ef20*/  IADD3 R3, R15, R0, RZ ;  /* 0x000000000f037210 */ /* 0x001fca0007ffe0ff */
[----:B------:R1:W-:Y:S02]  /*ef30*/  ST.E desc[UR6][R4.64+0x4], R3 ;  /* 0x0000040304007985 */ /* 0x0003e4000c101906 */
.L_x_532:
[----:B------:R-:W-:Y:S05]  /*ef40*/  BSYNC B0 ;  /* 0x0000000000007941 */ /* 0x000fea0003800000 */
.L_x_531:
        /* <DEDUP_REMOVED lines=12> */
.L_x_538:
[----:B------:R-:W0:Y:S02]  /*f010*/  LDS R2, [R0] ;  /* 0x0000000000027984 */ /* 0x000e240000000800 */
[----:B0-----:R-:W-:-:S06]  /*f020*/  HADD2 R3, R2, R7 ;  /* 0x0000000702037230 */ /* 0x001fcc0000000000 */
[----:B------:R-:W0:Y:S02]  /*f030*/  ATOMS.CAST.SPIN R3, [R0], R2, R3 ;  /* 0x000000020003738d */ /* 0x000e240001800003 */
[----:B0-----:R-:W-:-:S13]  /*f040*/  ISETP.EQ.U32.AND P0, PT, R3, 0x1, PT ;  /* 0x000000010300780c */ /* 0x001fda0003f02070 */
[----:B------:R-:W-:Y:S05]  /*f050*/  @!P0 BRA `(.L_x_538) ;  /* 0xfffffffc00ec8947 */ /* 0x000fea000383ffff */
[----:B------:R-:W-:Y:S05]  /*f060*/  BRA `(.L_x_536) ;  /* 0x00000000000c7947 */ /* 0x000fea0003800000 */
.L_x_537:
[----:B------:R-:W2:Y:S02]  /*f070*/  LD.E R0, desc[UR6][R4.64] ;  /* 0x0000000604007980 */ /* 0x000ea4000c101900 */
[----:B--2---:R-:W-:-:S05]  /*f080*/  IADD3 R3, R7, R0, RZ ;  /* 0x0000000007037210 */ /* 0x004fca0007ffe0ff */
[----:B------:R0:W-:Y:S02]  /*f090*/  ST.E desc[UR6][R4.64], R3 ;  /* 0x0000000304007985 */ /* 0x0001e4000c101906 */
.L_x_536:
[----:B------:R-:W-:Y:S05]  /*f0a0*/  BSYNC B0 ;  /* 0x0000000000007941 */ /* 0x000fea0003800000 */
.L_x_535:
[----:B------:R1:W-:Y:S02]  /*f0b0*/  ATOM.E.ADD.F16x2.RN.STRONG.GPU P0, RZ, desc[UR6][R4.64+0x4], R13 ;  /* 0x0000040d04ff79a2 */ /* 0x0003e4000810e1c6 */
[----:B-1----:R-:W-:Y:S05]  /*f0c0*/  @P0 EXIT ;  /* 0x000000000000094d */ /* 0x002fea0003800000 */
[----:B------:R-:W1:Y:S02]  /*f0d0*/  QSPC.E.S P0, RZ, [R4+0x4] ;  /* 0x0000040004ff73aa */ /* 0x000e640000000500 */
[----:B-1----:R-:W-:Y:S05]  /*f0e0*/  @!P0 BRA `(.L_x_539) ;  /* 0x0000000000208947 */ /* 0x002fea0003800000 */
[----:B------:R-:W-:-:S04]  /*f0f0*/  MOV R2, R4 ;  /* 0x0000000400027202 */ /* 0x000fc80000000f00 */
[----:B------:R-:W-:-:S07]  /*f100*/  MOV R0, R2 ;  /* 0x0000000200007202 */ /* 0x000fce0000000f00 */
.L_x_540:
[----:B------:R-:W0:Y:S02]  /*f110*/  LDS R2, [R0+0x4] ;  /* 0x0000040000027984 */ /* 0x000e240000000800 */
[----:B0-----:R-:W-:-:S10]  /*f120*/  HFMA2.MMA R3, R2, 1, 1, R13 ;  /* 0x3c003c0002037835 */ /* 0x001fd4000000000d */
[----:B------:R-:W0:Y:S02]  /*f130*/  ATOMS.CAST.SPIN R3, [R0+0x4], R2, R3 ;  /* 0x000004020003738d */ /* 0x000e240001800003 */
[----:B0-----:R-:W-:-:S13]  /*f140*/  ISETP.EQ.U32.AND P0, PT, R3, 0x1, PT ;  /* 0x000000010300780c */ /* 0x001fda0003f02070 */
[----:B------:R-:W-:Y:S05]  /*f150*/  @!P0 BRA `(.L_x_540) ;  /* 0xfffffffc00ec8947 */ /* 0x000fea000383ffff */
[----:B------:R-:W-:Y:S05]  /*f160*/  EXIT ;  /* 0x000000000000794d */ /* 0x000fea0003800000 */
.L_x_539:
[----:B------:R-:W0:Y:S02]  /*f170*/  LD.E R0, desc[UR6][R4.64+0x4] ;  /* 0x0000040604007980 */ /* 0x000e24000c101900 */
[----:B0-----:R-:W-:-:S05]  /*f180*/  IADD3 R3, R13, R0, RZ ;  /* 0x000000000d037210 */ /* 0x001fca0007ffe0ff */
[----:B------:R-:W-:Y:S01]  /*f190*/  ST.E desc[UR6][R4.64+0x4], R3 ;  /* 0x0000040304007985 */ /* 0x000fe2000c101906 */
[----:B------:R-:W-:Y:S05]  /*f1a0*/  EXIT ;  /* 0x000000000000794d */ /* 0x000fea0003800000 */
.L_x_541:
        /* <DEDUP_REMOVED lines=13> */
.L_x_5189:


//--------------------- .text._Z23gemm_half_q_half_kernelILi4ELi152ELb1ELb1ELi64EEvPK6__halfPKjS4_S2_PS0_iiiiPKtS7_iiiiiibS2_i --------------------------
	.section	.text._Z23gemm_half_q_half_kernelILi4ELi152ELb1ELb1ELi64EEvPK6__halfPKjS4_S2_PS0_iiiiPKtS7_iiiiiibS2_i,"ax",@progbits
	.align	128
        .global         _Z23gemm_half_q_half_kernelILi4ELi152ELb1ELb1ELi64EEvPK6__halfPKjS4_S2_PS0_iiiiPKtS7_iiiiiibS2_i
        .type           _Z23gemm_half_q_half_kernelILi4ELi152ELb1ELb1ELi64EEvPK6__halfPKjS4_S2_PS0_iiiiPKtS7_iiiiiibS2_i,@function
        .size           _Z23gemm_half_q_half_kernelILi4ELi152ELb1ELb1ELi64EEvPK6__halfPKjS4_S2_PS0_iiiiPKtS7_iiiiiibS2_i,(.L_x_5190 - _Z23gemm_half_q_half_kernelILi4ELi152ELb1ELb1ELi64EEvPK6__halfPKjS4_S2_PS0_iiiiPKtS7_iiiiiibS2_i)
        .other          _Z23gemm_half_q_half_kernelILi4ELi152ELb1ELb1ELi64EEvPK6__halfPKjS4_S2_PS0_iiiiPKtS7_iiiiiibS2_i,@"STO_CUDA_ENTRY STV_DEFAULT"
_Z23gemm_half_q_half_kernelILi4ELi152ELb1ELb1ELi64EEvPK6__halfPKjS4_S2_PS0_iiiiPKtS7_iiiiiibS2_i:
.text._Z23gemm_half_q_half_kernelILi4ELi152ELb1ELb1ELi64EEvPK6__halfPKjS4_S2_PS0_iiiiPKtS7_iiiiiibS2_i:
        /* <DEDUP_REMOVED lines=50> */
.L_x_542:
        /* <DEDUP_REMOVED lines=25> */
.L_x_547:
        /* <DEDUP_REMOVED lines=37> */
.L_x_546:
        /* <DEDUP_REMOVED lines=24> */
.L_x_548:
[----:B------:R-:W-:-:S13]  /*0880*/  ISETP.LT.OR P0, PT, R15, R95, P0 ;  /* 0x0000005f0f00720c */ /* 0x000fda0000701670 */
[----:B------:R-:W-:Y:S05]  /*0890*/  @!P0 BRA `(.L_x_544) ;  /* 0x0000000400808947 */ /* 0x000fea0003800000 */
[----:B------:R-:W-:Y:S01]  /*08a0*/  LEA R4, R0, R15, 0x2 ;  /* 0x0000000f00047211 */ /* 0x000fe200078e10ff */
[----:B------:R-:W-:-:S04]  /*08b0*/  ULDC.64 UR4, c[0x0][0x210] ;  /* 0x0000840000047ab9 */ /* 0x000fc80000000a00 */
[----:B------:R-:W-:-:S05]  /*08c0*/  IMAD R4, R4, R5, RZ ;  /* 0x0000000504047224 */ /* 0x000fca00078e02ff */
[----:B-----5:R-:W-:-:S04]  /*08d0*/  IADD3 R5, P0, R19, R4, RZ ;  /* 0x0000000413057210 */ /* 0x020fc80007f1e0ff */
[----:B01----:R-:W-:Y:S02]  /*08e0*/  LEA.HI.X.SX32 R6, R4, RZ, 0x1, P0 ;  /* 0x000000ff04067211 */ /* 0x003fe400000f0eff */
[----:B------:R-:W-:-:S04]  /*08f0*/  LEA R4, P0, R5, UR4, 0x1 ;  /* 0x0000000405047c11 */ /* 0x000fc8000f8008ff */
[----:B------:R-:W-:-:S05]  /*0900*/  LEA.HI.X R5, R5, UR5, R6, 0x1, P0 ;  /* 0x0000000505057c11 */ /* 0x000fca00080f0c06 */
[----:B------:R-:W2:Y:S01]  /*0910*/  LDG.E.U16.CONSTANT R4, desc[UR6][R4.64] ;  /* 0x0000000604047981 */ /* 0x000ea2000c1e9500 */
[----:B------:R-:W-:-:S04]  /*0920*/  LEA R14, R15, R14, 0x7 ;  /* 0x0000000e0f0e7211 */ /* 0x000fc800078e38ff */
[----:B------:R-:W-:-:S05]  /*0930*/  LEA R3, R3, R14, 0x1 ;  /* 0x0000000e03037211 */ /* 0x000fca00078e08ff */
[----:B--2---:R3:W-:Y:S01]  /*0940*/  STS.U16 [R3], R4 ;  /* 0x0000000403007388 */ /* 0x0047e20000000400 */
[----:B------:R-:W-:Y:S05]  /*0950*/  BRA `(.L_x_544) ;  /* 0x0000000400507947 */ /* 0x000fea0003800000 */
.L_x_545:
        /* <DEDUP_REMOVED lines=10> */
.L_x_550:
[----:B------:R-:W-:-:S04]  /*0a00*/  LEA R4, R0, R15, 0x2 ;  /* 0x0000000f00047211 */ /* 0x000fc800078e10ff */
[C---:B0-----:R-:W-:Y:S01]  /*0a10*/  IADD3 R8, R4.reuse, 0x1, RZ ;  /* 0x0000000104087810 */ /* 0x041fe20007ffe0ff */
        /* <DEDUP_REMOVED lines=35> */
.L_x_549:
        /* <DEDUP_REMOVED lines=24> */
.L_x_551:
[----:B------:R-:W-:-:S13]  /*0dd0*/  ISETP.LT.OR P0, PT, R15, R95, P0 ;  /* 0x0000005f0f00720c */ /* 0x000fda0000701670 */
[----:B------:R-:W-:Y:S05]  /*0de0*/  @!P0 BRA `(.L_x_544) ;  /* 0x00000000002c8947 */ /* 0x000fea0003800000 */
[----:B------:R-:W-:Y:S01]  /*0df0*/  LEA R4, R0, R15, 0x2 ;  /* 0x0000000f00047211 */ /* 0x000fe200078e10ff */
[----:B------:R-:W-:-:S04]  /*0e00*/  ULDC.64 UR4, c[0x0][0x210] ;  /* 0x0000840000047ab9 */ /* 0x000fc80000000a00 */
[----:B------:R-:W-:-:S05]  /*0e10*/  IMAD R4, R4, R5, RZ ;  /* 0x0000000504047224 */ /* 0x000fca00078e02ff */
[----:B------:R-:W-:-:S04]  /*0e20*/  IADD3 R5, P0, R19, R4, RZ ;  /* 0x0000000413057210 */ /* 0x000fc80007f1e0ff */
[----:B01----:R-:W-:Y:S02]  /*0e30*/  LEA.HI.X.SX32 R6, R4, R21, 0x1, P0 ;  /* 0x0000001504067211 */ /* 0x003fe400000f0eff */
[----:B------:R-:W-:-:S04]  /*0e40*/  LEA R4, P0, R5, UR4, 0x1 ;  /* 0x0000000405047c11 */ /* 0x000fc8000f8008ff */
[----:B------:R-:W-:-:S05]  /*0e50*/  LEA.HI.X R5, R5, UR5, R6, 0x1, P0 ;  /* 0x0000000505057c11 */ /* 0x000fca00080f0c06 */
[----:B------:R-:W2:Y:S01]  /*0e60*/  LDG.E.U16.CONSTANT R4, desc[UR6][R4.64] ;  /* 0x0000000604047981 */ /* 0x000ea2000c1e9500 */
[----:B------:R-:W-:-:S04]  /*0e70*/  LEA R6, R15, R18, 0x7 ;  /* 0x000000120f067211 */ /* 0x000fc800078e38ff */
[----:B------:R-:W-:-:S05]  /*0e80*/  LEA R3, R3, R6, 0x1 ;  /* 0x0000000603037211 */ /* 0x000fca00078e08ff */
[----:B--2---:R2:W-:Y:S02]  /*0e90*/  STS.U16 [R3], R4 ;  /* 0x0000000403007388 */ /* 0x0045e40000000400 */
.L_x_544:
[----:B------:R-:W-:Y:S05]  /*0ea0*/  BSYNC B0 ;  /* 0x0000000000007941 */ /* 0x000fea0003800000 */
.L_x_543:
        /* <DEDUP_REMOVED lines=17> */
.L_x_554:
[----:B--2---:R-:W-:Y:S02]  /*0fc0*/  LEA R4, R0, R3, 0x2 ;  /* 0x0000000300047211 */ /* 0x004fe400078e10ff */
[----:B------:R-:W-:Y:S02]  /*0fd0*/  IADD3 R3, R3, 0x4, RZ ;  /* 0x0000000403037810 */ /* 0x000fe40007ffe0ff */
[C---:B-1----:R-:W-:Y:S01]  /*0fe0*/  IADD3 R6, R4.reuse, 0x1, RZ ;  /* 0x0000000104067810 */ /* 0x042fe20007ffe0ff */
[CCC-:B------:R-:W-:Y:S01]  /*0ff0*/  IMAD R5, R4.reuse, R85.reuse, R2.reuse ;  /* 0x0000005504057224 */ /* 0x1c0fe200078e0202 */
        /* <DEDUP_REMOVED lines=15> */
.L_x_553:
[----:B--2---:R-:W-:-:S04]  /*10f0*/  IADD3 R4, R95, -R3, RZ ;  /* 0x800000035f047210 */ /* 0x004fc80007ffe0ff */
[----:B------:R-:W-:-:S13]  /*1100*/  ISETP.GT.AND P2, PT, R4, 0x1, PT ;  /* 0x000000010400780c */ /* 0x000fda0003f44270 */
[----:B------:R-:W-:Y:S05]  /*1110*/  @!P2 BRA `(.L_x_555) ;  /* 0x00000000002ca947 */ /* 0x000fea0003800000 */
[----:B01----:R-:W0:Y:S01]  /*1120*/  LDC.64 R6, c[0x0][0x230] ;  /* 0x00008c00ff067b82 */ /* 0x003e220000000a00 */
        /* <DEDUP_REMOVED lines=10> */
.L_x_555:
[----:B------:R-:W-:-:S13]  /*11d0*/  ISETP.LT.OR P0, PT, R3, R95, P0 ;  /* 0x0000005f0300720c */ /* 0x000fda0000701670 */
[----:B--2---:R-:W2:Y:S01]  /*11e0*/  @P0 LDC.64 R4, c[0x0][0x230] ;  /* 0x00008c00ff040b82 */ /* 0x004ea20000000a00 */
[----:B------:R-:W-:-:S05]  /*11f0*/  @P0 LEA R0, R0, R3, 0x2 ;  /* 0x0000000300000211 */ /* 0x000fca00078e10ff */
[----:B------:R-:W-:-:S04]  /*1200*/  @P0 IMAD R3, R0, R85, R2 ;  /* 0x0000005500030224 */ /* 0x000fc800078e0202 */
[----:B--2---:R-:W-:-:S05]  /*1210*/  @P0 IMAD.WIDE R4, R3, 0x2, R4 ;  /* 0x0000000203040825 */ /* 0x004fca00078e0204 */
[----:B------:R2:W-:Y:S02]  /*1220*/  @P0 STG.E.64 desc[UR6][R4.64], RZ ;  /* 0x000000ff04000986 */ /* 0x0005e4000c101b06 */
.L_x_552:
[----:B01----:R-:W0:Y:S01]  /*1230*/  LDC.64 R10, c[0x0][0x248] ;  /* 0x00009200ff0a7b82 */ /* 0x003e220000000a00 */
[----:B--2---:R-:W-:-:S05]  /*1240*/  SHF.L.U32 R5, R86, 0x7, RZ ;  /* 0x0000000756057819 */ /* 0x004fca00000006ff */
        /* <DEDUP_REMOVED lines=13> */
.L_x_557:
        /* <DEDUP_REMOVED lines=44> */
.L_x_556:
[----:B------:R1:W5:Y:S01]  /*15e0*/  LDL.64 R8, [R1] ;  /* 0x0000000001087983 */ /* 0x0003620000100a00 */
[----:B------:R-:W2:Y:S01]  /*15f0*/  LDC R3, c[0x0][0x25c] ;  /* 0x00009700ff037b82 */ /* 0x000ea20000000800 */
[----:B------:R-:W-:Y:S01]  /*1600*/  ULDC UR8, c[0x0][0x258] ;  /* 0x0000960000087ab9 */ /* 0x000fe20000000800 */
[----:B------:R-:W-:Y:S01]  /*1610*/  ULDC UR4, c[0x0][0x260] ;  /* 0x0000980000047ab9 */ /* 0x000fe20000000800 */
[C---:B------:R-:W-:Y:S01]  /*1620*/  ISETP.GT.AND P2, PT, R94.reuse, UR8, PT ;  /* 0x000000085e007c0c */ /* 0x040fe2000bf44270 */
[----:B------:R-:W-:Y:S01]  /*1630*/  ULDC UR5, c[0x0][0x268] ;  /* 0x00009a0000057ab9 */ /* 0x000fe20000000800 */
[C---:B------:R-:W-:Y:S02]  /*1640*/  VIMNMX R0, R94.reuse, UR8, PT ;  /* 0x000000085e007c48 */ /* 0x040fe4000bfe0100 */
[----:B------:R-:W-:Y:S01]  /*1650*/  ISETP.GT.AND P4, PT, R94, UR4, PT ;  /* 0x000000045e007c0c */ /* 0x000fe2000bf84270 */
[----:B0-----:R-:W0:Y:S01]  /*1660*/  LDC R5, c[0x0][0x264] ;  /* 0x00009900ff057b82 */ /* 0x001e220000000800 */
[----:B------:R-:W-:-:S02]  /*1670*/  SHF.R.S32.HI R7, RZ, 0x1f, R0 ;  /* 0x0000001fff077819 */ /* 0x000fc40000011400 */
[C---:B------:R-:W-:Y:S02]  /*1680*/  ISETP.GT.AND P6, PT, R94.reuse, UR5, PT ;  /* 0x000000055e007c0c */ /* 0x040fe4000bfc4270 */
[----:B------:R-:W-:Y:S01]  /*1690*/  LEA.HI R10, R7, R0, RZ, 0x5 ;  /* 0x00000000070a7211 */ /* 0x000fe200078f28ff */
[----:B------:R-:W-:Y:S01]  /*16a0*/  HFMA2.MMA R0, -RZ, RZ, 0, 0 ;  /* 0x00000000ff007435 */ /* 0x000fe200000001ff */
[----:B------:R-:W-:Y:S02]  /*16b0*/  MOV R4, RZ ;  /* 0x000000ff00047202 */ /* 0x000fe40000000f00 */
[C---:B--2---:R-:W-:Y:S02]  /*16c0*/  ISETP.GT.AND P3, PT, R94.reuse, R3, PT ;  /* 0x000000035e00720c */ /* 0x044fe40003f64270 */
[----:B0-----:R-:W-:Y:S01]  /*16d0*/  ISETP.GT.AND P5, PT, R94, R5, PT ;  /* 0x000000055e00720c */ /* 0x001fe20003fa4270 */
        /* <DEDUP_REMOVED lines=8> */
.L_x_558:
        /* <DEDUP_REMOVED lines=8> */
.L_x_559:
        /* <DEDUP_REMOVED lines=10> */
.L_x_560:
        /* <DEDUP_REMOVED lines=8> */
.L_x_561:
        /* <DEDUP_REMOVED lines=10> */
.L_x_562:
        /* <DEDUP_REMOVED lines=37> */
.L_x_580:
[----:B------:R-:W-:-:S13]  /*1bf0*/  ISETP.NE.AND P0, PT, R94, R87, PT ;  /* 0x000000575e00720c */ /* 0x000fda0003f05270 */
[----:B------:R-:W0:Y:S01]  /*1c00*/  @!P0 LDC.64 R2, c[0x0][0x248] ;  /* 0x00009200ff028b82 */ /* 0x000e220000000a00 */
        /* <DEDUP_REMOVED lines=212> */
.L_x_565:
        /* <DEDUP_REMOVED lines=95> */
.L_x_566:
        /* <DEDUP_REMOVED lines=97> */
.L_x_567:
        /* <DEDUP_REMOVED lines=91> */
.L_x_564:
        /* <DEDUP_REMOVED lines=14> */
[----:B------:R-:W-:Y:S02]  /*3be0*/  LEA.HI R21, R5, 0xffffff80, RZ, 0x8 ;  /* 0xffffff8005157811 */ /* 0x000fe400078f40ff */
[----:B------:R-:W-:Y:S01]  /*3bf0*/  LEA.HI R26, R6, 0xffffff80, RZ, 0x8 ;  /* 0xffffff80061a7811 */ /* 0x000fe200078f40ff */
[----:B------:R4:W0:Y:S01]  /*3c00*/  I2F.F16 R32, R0 ;  /* 0x0000000000207306 */ /* 0x0008220000200c00 */
[--C-:B-1----:R-:W-:Y:S02]  /*3c10*/  SHF.R.U32.HI R2, RZ, 0x8, R5.reuse ;  /* 0x00000008ff027819 */ /* 0x102fe40000011605 */
[----:B------:R-:W-:Y:S02]  /*3c20*/  SHF.R.U32.HI R5, RZ, 0x10, R5 ;  /* 0x00000010ff057819 */ /* 0x000fe40000011605 */
[----:B------:R-:W-:-:S02]  /*3c30*/  LOP3.LUT R2, R2, 0xff, RZ, 0xc0, !PT ;  /* 0x000000ff02027812 */ /* 0x000fc400078ec0ff */
[----:B------:R-:W-:Y:S01]  /*3c40*/  LOP3.LUT R5, R5, 0xff, RZ, 0xc0, !PT ;  /* 0x000000ff05057812 */ /* 0x000fe200078ec0ff */
        /* <DEDUP_REMOVED lines=13> */
[----:B------:R-:W-:-:S02]  /*3d20*/  IADD3 R5, R5, -0x80, RZ ;  /* 0xffffff8005057810 */ /* 0x000fc40007ffe0ff */
[C---:B------:R-:W-:Y:S01]  /*3d30*/  LEA.HI R27, R7.reuse, 0xffffff80, RZ, 0x8 ;  /* 0xffffff80071b7811 */ /* 0x040fe200078f40ff */
[----:B------:R3:W0:Y:S01]  /*3d40*/  I2F.F16 R40, R3 ;  /* 0x0000000300287306 */ /* 0x0006220000200c00 */
[----:B-1----:R-:W-:Y:S02]  /*3d50*/  SHF.R.U32.HI R0, RZ, 0x8, R7 ;  /* 0x00000008ff007819 */ /* 0x002fe40000011607 */
[----:B------:R-:W-:Y:S02]  /*3d60*/  LOP3.LUT R28, R7, 0xff, RZ, 0xc0, !PT ;  /* 0x000000ff071c7812 */ /* 0x000fe400078ec0ff */
[----:B------:R-:W-:Y:S02]  /*3d70*/  LOP3.LUT R0, R0, 0xff, RZ, 0xc0, !PT ;  /* 0x000000ff00007812 */ /* 0x000fe400078ec0ff */
[----:B------:R-:W-:Y:S01]  /*3d80*/  SHF.R.U32.HI R6, RZ, 0x10, R6 ;  /* 0x00000010ff067819 */ /* 0x000fe20000011606 */
[----:B------:R-:W1:Y:S01]  /*3d90*/  I2F.F16 R37, R4 ;  /* 0x0000000400257306 */ /* 0x000e620000200c00 */
[----:B------:R-:W-:-:S02]  /*3da0*/  IADD3 R42, R0, -0x80, RZ ;  /* 0xffffff80002a7810 */ /* 0x000fc40007ffe0ff */
[----:B------:R-:W-:Y:S02]  /*3db0*/  SHF.R.U32.HI R7, RZ, 0x10, R7 ;  /* 0x00000010ff077819 */ /* 0x000fe40000011607 */
        /* <DEDUP_REMOVED lines=76> */
[----:B0-----:R-:W-:Y:S02]  /*4280*/  HADD2.F32 R3, -RZ, R4.H0_H0 ;  /* 0x20000004ff037230 */ /* 0x001fe40000004100 */
[----:B------:R-:W-:-:S02]  /*4290*/  HADD2.F32 R53, -RZ, R5.H0_H0 ;  /* 0x20000005ff357230 */ /* 0x000fc40000004100 */
[----:B------:R-:W-:Y:S02]  /*42a0*/  HADD2.F32 R55, -RZ, R5.H1_H1 ;  /* 0x30000005ff377230 */ /* 0x000fe40000004100 */
[----:B------:R-:W-:Y:S01]  /*42b0*/  FFMA.FTZ R0, R0, R3, RZ ;  /* 0x0000000300007223 */ /* 0x000fe200000100ff */
[----:B------:R-:W-:Y:S02]  /*42c0*/  HADD2.F32 R52, -RZ, R4.H1_H1 ;  /* 0x30000004ff347230 */ /* 0x000fe40000004100 */
[C---:B------:R-:W-:Y:S01]  /*42d0*/  FFMA.FTZ R59, R3.reuse, R54, RZ ;  /* 0x00000036033b7223 */ /* 0x040fe200000100ff */
[----:B------:R-:W-:Y:S02]  /*42e0*/  HADD2.F32 R5, -RZ, R36.H0_H0 ;  /* 0x20000024ff057230 */ /* 0x000fe40000004100 */
[----:B------:R-:W-:Y:S01]  /*42f0*/  FFMA.FTZ R61, R3, R2, RZ ;  /* 0x00000002033d7223 */ /* 0x000fe200000100ff */
[----:B------:R-:W-:Y:S02]  /*4300*/  HADD2.F32 R4, -RZ, R28.H0_H0 ;  /* 0x2000001cff047230 */ /* 0x000fe40000004100 */
[----:B------:R-:W-:Y:S01]  /*4310*/  FFMA.FTZ R2, R52, R57, R59 ;  /* 0x0000003934027223 */ /* 0x000fe2000001003b */
[----:B------:R-:W-:-:S02]  /*4320*/  HADD2.F32 R59, -RZ, R42.H0_H0 ;  /* 0x2000002aff3b7230 */ /* 0x000fc40000004100 */
[----:B------:R-:W-:Y:S01]  /*4330*/  FFMA.FTZ R0, R5, R52, R0 ;  /* 0x0000003405007223 */ /* 0x000fe20000010000 */
[----:B------:R-:W-:Y:S02]  /*4340*/  HADD2.F32 R5, -RZ, R40.H0_H0 ;  /* 0x20000028ff057230 */ /* 0x000fe40000004100 */
[----:B------:R-:W-:Y:S01]  /*4350*/  FFMA.FTZ R56, R3, R4, RZ ;  /* 0x0000000403387223 */ /* 0x000fe200000100ff */
[----:B------:R-:W-:Y:S02]  /*4360*/  HADD2.F32 R3, -RZ, R37.H0_H0 ;  /* 0x20000025ff037230 */ /* 0x000fe40000004100 */
[----:B------:R-:W-:Y:S02]  /*4370*/  HADD2.F32 R4, -RZ, R39.H0_H0 ;  /* 0x20000027ff047230 */ /* 0x000fe40000004100 */
[----:B------:R-:W-:Y:S01]  /*4380*/  FFMA.FTZ R54, R52, R5, R61 ;  /* 0x0000000534367223 */ /* 0x000fe2000001003d */
[----:B------:R-:W-:Y:S02]  /*4390*/  HADD2.F32 R57, -RZ, R41.H0_H0 ;  /* 0x20000029ff397230 */ /* 0x000fe40000004100 */
[----:B------:R-:W-:Y:S01]  /*43a0*/  FFMA.FTZ R3, R3, R53, R0 ;  /* 0x0000003503037223 */ /* 0x000fe20000010000 */
[----:B------:R-:W-:-:S02]  /*43b0*/  HADD2.F32 R5, -RZ, R43.H0_H0 ;  /* 0x2000002bff057230 */ /* 0x000fc40000004100 */
[C---:B------:R-:W-:Y:S01]  /*43c0*/  FFMA.FTZ R4, R53.reuse, R4, R2 ;  /* 0x0000000435047223 */ /* 0x040fe20000010002 */
[----:B------:R-:W-:Y:S01]  /*43d0*/  FFMA.FTZ R56, R52, R59, R56 ;  /* 0x0000003b34387223 */ /* 0x000fe20000010038 */
[----:B------:R-:W-:Y:S02]  /*43e0*/  HADD2.F32 R0, -RZ, R12.H0_H0 ;  /* 0x2000000cff007230 */ /* 0x000fe40000004100 */
[C---:B------:R-:W-:Y:S01]  /*43f0*/  FFMA.FTZ R57, R53.reuse, R57, R54 ;  /* 0x0000003935397223 */ /* 0x040fe20000010036 */
[----:B------:R-:W-:Y:S02]  /*4400*/  HADD2.F32 R2, -RZ, R21.H0_H0 ;  /* 0x20000015ff027230 */ /* 0x000fe40000004100 */
[----:B------:R-:W-:Y:S01]  /*4410*/  FFMA.FTZ R5, R53, R5, R56 ;  /* 0x0000000535057223 */ /* 0x000fe20000010038 */
[----:B------:R-:W-:Y:S02]  /*4420*/  HADD2.F32 R52, -RZ, R26.H0_H0 ;  /* 0x2000001aff347230 */ /* 0x000fe40000004100 */
[----:B------:R-:W-:Y:S01]  /*4430*/  FFMA.FTZ R0, R0, R55, R3 ;  /* 0x0000003700007223 */ /* 0x000fe20000010003 */
[----:B------:R-:W-:-:S02]  /*4440*/  HADD2.F32 R54, -RZ, R27.H0_H0 ;  /* 0x2000001bff367230 */ /* 0x000fc40000004100 */
[C---:B------:R-:W-:Y:S01]  /*4450*/  FFMA.FTZ R53, R55.reuse, R2, R4 ;  /* 0x0000000237357223 */ /* 0x040fe20000010004 */
[----:B-1----:R-:W-:Y:S02]  /*4460*/  HADD2.F32 R4, -RZ, R6.H0_H0 ;  /* 0x20000006ff047230 */ /* 0x002fe40000004100 */
[C---:B------:R-:W-:Y:S01]  /*4470*/  FFMA.FTZ R57, R55.reuse, R52, R57 ;  /* 0x0000003437397223 */ /* 0x040fe20000010039 */
[----:B------:R-:W-:Y:S02]  /*4480*/  HADD2.F32 R3, -RZ, R44.H0_H0 ;  /* 0x2000002cff037230 */ /* 0x000fe40000004100 */
[----:B------:R-:W-:Y:S01]  /*4490*/  FFMA.FTZ R55, R55, R54, R5 ;  /* 0x0000003637377223 */ /* 0x000fe20000010005 */
[----:B------:R-:W-:Y:S02]  /*44a0*/  HADD2.F32 R5, -RZ, R6.H1_H1 ;  /* 0x30000006ff057230 */ /* 0x000fe40000004100 */
[----:B------:R-:W-:Y:S02]  /*44b0*/  HADD2.F32 R52, -RZ, R45.H0_H0 ;  /* 0x2000002dff347230 */ /* 0x000fe40000004100 */
[----:B------:R-:W-:Y:S01]  /*44c0*/  FFMA.FTZ R3, R3, R4, R0 ;  /* 0x0000000403037223 */ /* 0x000fe20000010000 */
[----:B------:R-:W-:-:S02]  /*44d0*/  HADD2.F32 R2, -RZ, R8.H0_H0 ;  /* 0x20000008ff027230 */ /* 0x000fc40000004100 */
[----:B------:R-:W-:Y:S02]  /*44e0*/  HADD2.F32 R54, -RZ, R46.H0_H0 ;  /* 0x2000002eff367230 */ /* 0x000fe40000004100 */
[----:B------:R-:W-:Y:S01]  /*44f0*/  FFMA.FTZ R52, R4, R52, R53 ;  /* 0x0000003404347223 */ /* 0x000fe20000010035 */
        /* <DEDUP_REMOVED lines=9> */
[----:B------:R-:W-:Y:S02]  /*4590*/  HADD2.F32 R56, -RZ, R11.H0_H0 ;  /* 0x2000000bff387230 */ /* 0x000fe40000004100 */
[----:B------:R-:W-:Y:S01]  /*45a0*/  FFMA.FTZ R3, R3, R6, R2 ;  /* 0x0000000603037223 */ /* 0x000fe20000010002 */
[----:B------:R-:W-:Y:S02]  /*45b0*/  HADD2.F32 R4, -RZ, R49.H0_H0 ;  /* 0x20000031ff047230 */ /* 0x000fe40000004100 */
[C---:B------:R-:W-:Y:S01]  /*45c0*/  FFMA.FTZ R57, R5.reuse, R54, R57 ;  /* 0x0000003605397223 */ /* 0x040fe20000010039 */
[----:B------:R-:W-:Y:S02]  /*45d0*/  HADD2.F32 R7, -RZ, R7.H1_H1 ;  /* 0x30000007ff077230 */ /* 0x000fe40000004100 */
[----:B------:R-:W-:Y:S01]  /*45e0*/  FFMA.FTZ R55, R5, R56, R55 ;  /* 0x0000003805377223 */ /* 0x000fe20000010037 */
[----:B------:R-:W-:-:S02]  /*45f0*/  HADD2.F32 R2, -RZ, R30.H0_H0 ;  /* 0x2000001eff027230 */ /* 0x000fc40000004100 */
[----:B------:R-:W-:Y:S01]  /*4600*/  FFMA.FTZ R4, R6, R4, R53 ;  /* 0x0000000406047223 */ /* 0x000fe20000010035 */
[----:B------:R-:W-:Y:S02]  /*4610*/  HADD2.F32 R0, -RZ, R29.H0_H0 ;  /* 0x2000001dff007230 */ /* 0x000fe40000004100 */
[----:B------:R-:W-:Y:S02]  /*4620*/  HADD2.F32 R5, -RZ, R50.H0_H0 ;  /* 0x20000032ff057230 */ /* 0x000fe40000004100 */
[----:B------:R-:W-:Y:S01]  /*4630*/  FFMA.FTZ R2, R7, R2, R4 ;  /* 0x0000000207027223 */ /* 0x000fe20000010004 */
[----:B------:R-:W-:Y:S02]  /*4640*/  HADD2.F32 R54, -RZ, R51.H0_H0 ;  /* 0x20000033ff367230 */ /* 0x000fe40000004100 */
[----:B------:R-:W-:Y:S01]  /*4650*/  FFMA.FTZ R0, R0, R7, R3 ;  /* 0x0000000700007223 */ /* 0x000fe20000010003 */
[----:B------:R-:W-:Y:S02]  /*4660*/  HADD2.F32 R52, -RZ, R31.H0_H0 ;  /* 0x2000001fff347230 */ /* 0x000fe40000004100 */
[----:B------:R-:W-:Y:S01]  /*4670*/  FFMA.FTZ R5, R6, R5, R57 ;  /* 0x0000000506057223 */ /* 0x000fe20000010039 */
[----:B------:R-:W-:-:S02]  /*4680*/  HADD2.F32 R4, -RZ, R34.H0_H0 ;  /* 0x20000022ff047230 */ /* 0x000fc40000004100 */
        /* <DEDUP_REMOVED lines=19> */
.L_x_569:
        /* <DEDUP_REMOVED lines=30> */
[-C--:B------:R-:W-:Y:S01]  /*49a0*/  FFMA.FTZ R3, R4, R52.reuse, R3 ;  /* 0x0000003404037223 */ /* 0x080fe20000010003 */
        /* <DEDUP_REMOVED lines=11> */
[----:B-1----:R-:W-:Y:S02]  /*4a60*/  HADD2.F32 R3, -RZ, R6.H0_H0 ;  /* 0x20000006ff037230 */ /* 0x002fe40000004100 */
[----:B------:R-:W-:Y:S01]  /*4a70*/  FFMA.FTZ R52, R57, R55, R52 ;  /* 0x0000003739347223 */ /* 0x000fe20000010034 */
[----:B------:R-:W-:-:S02]  /*4a80*/  HADD2.F32 R53, -RZ, R45.H0_H0 ;  /* 0x2000002dff357230 */ /* 0x000fc40000004100 */
[----:B------:R-:W-:Y:S01]  /*4a90*/  FFMA.FTZ R54, R59, R55, R54 ;  /* 0x000000373b367223 */ /* 0x000fe20000010036 */
[----:B------:R-:W-:Y:S02]  /*4aa0*/  HADD2.F32 R55, -RZ, R46.H0_H0 ;  /* 0x2000002eff377230 */ /* 0x000fe40000004100 */
[-C--:B------:R-:W-:Y:S01]  /*4ab0*/  FFMA.FTZ R5, R5, R3.reuse, R0 ;  /* 0x0000000305057223 */ /* 0x080fe20000010000 */
[----:B------:R-:W-:Y:S02]  /*4ac0*/  HADD2.F32 R6, -RZ, R6.H1_H1 ;  /* 0x30000006ff067230 */ /* 0x000fe40000004100 */
[-C--:B------:R-:W-:Y:S01]  /*4ad0*/  FFMA.FTZ R53, R53, R3.reuse, R4 ;  /* 0x0000000335357223 */ /* 0x080fe20000010004 */
[----:B------:R-:W-:Y:S02]  /*4ae0*/  HADD2.F32 R57, -RZ, R47.H0_H0 ;  /* 0x2000002fff397230 */ /* 0x000fe40000004100 */
[----:B------:R-:W-:Y:S01]  /*4af0*/  FFMA.FTZ R55, R55, R3, R52 ;  /* 0x0000000337377223 */ /* 0x000fe20000010034 */
[----:B------:R-:W-:-:S02]  /*4b00*/  HADD2.F32 R56, -RZ, R8.H0_H0 ;  /* 0x20000008ff387230 */ /* 0x000fc40000004100 */
[----:B------:R-:W-:Y:S02]  /*4b10*/  HADD2.F32 R4, -RZ, R9.H0_H0 ;  /* 0x20000009ff047230 */ /* 0x000fe40000004100 */
[----:B------:R-:W-:Y:S01]  /*4b20*/  FFMA.FTZ R3, R57, R3, R54 ;  /* 0x0000000339037223 */ /* 0x000fe20000010036 */
[----:B------:R-:W-:Y:S02]  /*4b30*/  HADD2.F32 R54, -RZ, R10.H0_H0 ;  /* 0x2000000aff367230 */ /* 0x000fe40000004100 */
[-C--:B------:R-:W-:Y:S01]  /*4b40*/  FFMA.FTZ R5, R56, R6.reuse, R5 ;  /* 0x0000000638057223 */ /* 0x080fe20000010005 */
[----:B------:R-:W-:Y:S02]  /*4b50*/  HADD2.F32 R56, -RZ, R11.H0_H0 ;  /* 0x2000000bff387230 */ /* 0x000fe40000004100 */
        /* <DEDUP_REMOVED lines=37> */
.L_x_570:
        /* <DEDUP_REMOVED lines=97> */
.L_x_571:
        /* <DEDUP_REMOVED lines=17> */
[--C-:B0-----:R-:W-:Y:S02]  /*54d0*/  HADD2.F32 R54, -RZ, R3.reuse.H0_H0 ;  /* 0x20000003ff367230 */ /* 0x101fe40000004100 */
[----:B------:R-:W-:Y:S02]  /*54e0*/  HADD2.F32 R53, -RZ, R3.H1_H1 ;  /* 0x30000003ff357230 */ /* 0x000fe40000004100 */
[----:B------:R-:W-:Y:S02]  /*54f0*/  HADD2.F32 R5, -RZ, R2.H0_H0 ;  /* 0x20000002ff057230 */ /* 0x000fe40000004100 */
[----:B------:R-:W-:-:S02]  /*5500*/  HADD2.F32 R3, -RZ, R33.H0_H0 ;  /* 0x20000021ff037230 */ /* 0x000fc40000004100 */
[----:B------:R-:W-:Y:S02]  /*5510*/  HADD2.F32 R52, -RZ, R2.H1_H1 ;  /* 0x30000002ff347230 */ /* 0x000fe40000004100 */
[-C--:B------:R-:W-:Y:S01]  /*5520*/  FFMA.FTZ R33, R0, R5.reuse, RZ ;  /* 0x0000000500217223 */ /* 0x080fe200000100ff */
[----:B------:R-:W-:Y:S02]  /*5530*/  HADD2.F32 R2, -RZ, R35.H0_H0 ;  /* 0x20000023ff027230 */ /* 0x000fe40000004100 */
[-C--:B------:R-:W-:Y:S01]  /*5540*/  FFMA.FTZ R3, R3, R5.reuse, RZ ;  /* 0x0000000503037223 */ /* 0x080fe200000100ff */
[----:B------:R-:W-:Y:S02]  /*5550*/  HADD2.F32 R0, -RZ, R37.H0_H0 ;  /* 0x20000025ff007230 */ /* 0x000fe40000004100 */
[-C--:B------:R-:W-:Y:S01]  /*5560*/  FFMA.FTZ R33, R36, R52.reuse, R33 ;  /* 0x0000003424217223 */ /* 0x080fe20000010021 */
[-C--:B------:R-:W-:Y:S01]  /*5570*/  FFMA.FTZ R35, R2, R5.reuse, RZ ;  /* 0x0000000502237223 */ /* 0x080fe200000100ff */
[----:B------:R-:W-:Y:S01]  /*5580*/  FFMA.FTZ R3, R40, R52, R3 ;  /* 0x0000003428037223 */ /* 0x000fe20000010003 */
[----:B------:R-:W-:Y:S01]  /*5590*/  FFMA.FTZ R5, R4, R5, RZ ;  /* 0x0000000504057223 */ /* 0x000fe200000100ff */
[----:B------:R-:W-:-:S02]  /*55a0*/  HADD2.F32 R2, -RZ, R39.H0_H0 ;  /* 0x20000027ff027230 */ /* 0x000fc40000004100 */
[----:B------:R-:W-:Y:S01]  /*55b0*/  FFMA.FTZ R35, R38, R52, R35 ;  /* 0x0000003426237223 */ /* 0x000fe20000010023 */
[----:B------:R-:W-:Y:S01]  /*55c0*/  FFMA.FTZ R28, R28, R54, R3 ;  /* 0x000000361c1c7223 */ /* 0x000fe20000010003 */
[----:B------:R-:W-:Y:S02]  /*55d0*/  HADD2.F32 R4, -RZ, R43.H0_H0 ;  /* 0x2000002bff047230 */ /* 0x000fe40000004100 */
[----:B------:R-:W-:Y:S01]  /*55e0*/  FFMA.FTZ R5, R42, R52, R5 ;  /* 0x000000342a057223 */ /* 0x000fe20000010005 */
[----:B------:R-:W-:Y:S02]  /*55f0*/  HADD2.F32 R3, -RZ, R12.H0_H0 ;  /* 0x2000000cff037230 */ /* 0x000fe40000004100 */
[-C--:B------:R-:W-:Y:S01]  /*5600*/  FFMA.FTZ R0, R0, R54.reuse, R33 ;  /* 0x0000003600007223 */ /* 0x080fe20000010021 */
[-C--:B------:R-:W-:Y:S01]  /*5610*/  FFMA.FTZ R2, R2, R54.reuse, R35 ;  /* 0x0000003602027223 */ /* 0x080fe20000010023 */
[----:B------:R-:W-:Y:S01]  /*5620*/  FFMA.FTZ R54, R4, R54, R5 ;  /* 0x0000003604367223 */ /* 0x000fe20000010005 */
[----:B------:R-:W-:-:S02]  /*5630*/  HADD2.F32 R33, -RZ, R26.H0_H0 ;  /* 0x2000001aff217230 */ /* 0x000fc40000004100 */
[-C--:B------:R-:W-:Y:S01]  /*5640*/  FFMA.FTZ R0, R3, R53.reuse, R0 ;  /* 0x0000003503007223 */ /* 0x080fe20000010000 */
[-C--:B------:R-:W-:Y:S01]  /*5650*/  FFMA.FTZ R4, R21, R53.reuse, R2 ;  /* 0x0000003515047223 */ /* 0x080fe20000010002 */
[----:B-1----:R-:W-:Y:S02]  /*5660*/  HADD2.F32 R3, -RZ, R6.H0_H0 ;  /* 0x20000006ff037230 */ /* 0x002fe40000004100 */
[-C--:B------:R-:W-:Y:S01]  /*5670*/  FFMA.FTZ R54, R27, R53.reuse, R54 ;  /* 0x000000351b367223 */ /* 0x080fe20000010036 */
[----:B------:R-:W-:Y:S02]  /*5680*/  HADD2.F32 R5, -RZ, R44.H0_H0 ;  /* 0x2000002cff057230 */ /* 0x000fe40000004100 */
[----:B------:R-:W-:Y:S01]  /*5690*/  FFMA.FTZ R28, R33, R53, R28 ;  /* 0x00000035211c7223 */ /* 0x000fe2000001001c */
[----:B------:R-:W-:Y:S02]  /*56a0*/  HADD2.F32 R21, -RZ, R45.H0_H0 ;  /* 0x2000002dff157230 */ /* 0x000fe40000004100 */
[----:B------:R-:W-:-:S02]  /*56b0*/  HADD2.F32 R6, -RZ, R6.H1_H1 ;  /* 0x30000006ff067230 */ /* 0x000fc40000004100 */
[-C--:B------:R-:W-:Y:S01]  /*56c0*/  FFMA.FTZ R5, R5, R3.reuse, R0 ;  /* 0x0000000305057223 */ /* 0x080fe20000010000 */
[----:B------:R-:W-:Y:S02]  /*56d0*/  HADD2.F32 R27, -RZ, R46.H0_H0 ;  /* 0x2000002eff1b7230 */ /* 0x000fe40000004100 */
[-C--:B------:R-:W-:Y:S01]  /*56e0*/  FFMA.FTZ R21, R21, R3.reuse, R4 ;  /* 0x0000000315157223 */ /* 0x080fe20000010004 */
[----:B------:R-:W-:Y:S02]  /*56f0*/  HADD2.F32 R4, -RZ, R9.H0_H0 ;  /* 0x20000009ff047230 */ /* 0x000fe40000004100 */
[----:B------:R-:W-:Y:S01]  /*5700*/  FFMA.FTZ R5, R8, R6, R5 ;  /* 0x0000000608057223 */ /* 0x000fe20000010005 */
        /* <DEDUP_REMOVED lines=8> */
[----:B------:R-:W-:Y:S01]  /*5790*/  FFMA.FTZ R3, R12, R6, R3 ;  /* 0x000000060c037223 */ /* 0x000fe20000010003 */
[-C--:B------:R-:W-:Y:S01]  /*57a0*/  FFMA.FTZ R0, R0, R2.reuse, R5 ;  /* 0x0000000200007223 */ /* 0x080fe20000010005 */
[----:B------:R-:W-:Y:S02]  /*57b0*/  HADD2.F32 R6, -RZ, R50.H0_H0 ;  /* 0x20000032ff067230 */ /* 0x000fe40000004100 */
[----:B------:R-:W-:Y:S01]  /*57c0*/  FFMA.FTZ R4, R8, R2, R21 ;  /* 0x0000000208047223 */ /* 0x000fe20000010015 */
[----:B------:R-:W-:-:S02]  /*57d0*/  HADD2.F32 R7, -RZ, R7.H1_H1 ;  /* 0x30000007ff077230 */ /* 0x000fc40000004100 */
[----:B------:R-:W-:Y:S02]  /*57e0*/  HADD2.F32 R8, -RZ, R51.H0_H0 ;  /* 0x20000033ff087230 */ /* 0x000fe40000004100 */
[-C--:B------:R-:W-:Y:S01]  /*57f0*/  FFMA.FTZ R6, R6, R2.reuse, R27 ;  /* 0x0000000206067223 */ /* 0x080fe2000001001b */
[----:B------:R-:W-:Y:S02]  /*5800*/  HADD2.F32 R5, -RZ, R30.H0_H0 ;  /* 0x2000001eff057230 */ /* 0x000fe40000004100 */
[-C--:B------:R-:W-:Y:S01]  /*5810*/  FFMA.FTZ R0, R29, R7.reuse, R0 ;  /* 0x000000071d007223 */ /* 0x080fe20000010000 */
[----:B------:R-:W-:Y:S02]  /*5820*/  HADD2.F32 R11, -RZ, R34.H0_H0 ;  /* 0x20000022ff0b7230 */ /* 0x000fe40000004100 */
        /* <DEDUP_REMOVED lines=20> */
.L_x_568:
        /* <DEDUP_REMOVED lines=203> */
.L_x_573:
        /* <DEDUP_REMOVED lines=95> */
.L_x_574:
        /* <DEDUP_REMOVED lines=97> */
.L_x_575:
        /* <DEDUP_REMOVED lines=91> */
.L_x_572:
        /* <DEDUP_REMOVED lines=203> */
.L_x_577:
        /* <DEDUP_REMOVED lines=95> */
.L_x_578:
        /* <DEDUP_REMOVED lines=97> */
.L_x_579:
        /* <DEDUP_REMOVED lines=91> */
.L_x_576:
[----:B0-----:R-:W-:Y:S01]  /*9630*/  LEA R0, R86, 0x40, 0x6 ;  /* 0x0000004056007811 */ /* 0x001fe200078e30ff */
[----:B------:R-:W-:Y:S01]  /*9640*/  UIADD3 UR4, UR4, 0x40, URZ ;  /* 0x0000004004047890 */ /* 0x000fe2000fffe03f */
[----:B------:R-:W-:Y:S01]  /*9650*/  IADD3 R94, R94, 0x20, RZ ;  /* 0x000000205e5e7810 */ /* 0x000fe20007ffe0ff */
[C---:B------:R-:W-:Y:S01]  /*9660*/  IMAD.WIDE R22, R85.reuse, 0x8, R22 ;  /* 0x0000000855167825 */ /* 0x040fe200078e0216 */
[----:B------:R-:W-:Y:S02]  /*9670*/  VIMNMX R3, R0, UR8, PT ;  /* 0x0000000800037c48 */ /* 0x000fe4000bfe0100 */
[C---:B------:R-:W-:Y:S01]  /*9680*/  ISETP.GE.AND P0, PT, R94.reuse, UR5, PT ;  /* 0x000000055e007c0c */ /* 0x040fe2000bf06270 */
[----:B-----5:R-:W-:Y:S01]  /*9690*/  IMAD.WIDE R6, R85, 0x8, R24 ;  /* 0x0000000855067825 */ /* 0x020fe200078e0218 */
[----:B------:R-:W-:-:S13]  /*96a0*/  ISETP.LT.AND P2, PT, R94, R3, PT ;  /* 0x000000035e00720c */ /* 0x000fda0003f41270 */
[----:B------:R-:W-:Y:S05]  /*96b0*/  @!P0 BRA P2, `(.L_x_580) ;  /* 0xffffff84004c8947 */ /* 0x000fea000103ffff */
.L_x_563:
        /* <DEDUP_REMOVED lines=8> */
.L_x_586:
[----:B------:R-:W-:Y:S01]  /*9740*/  ISETP.NE.AND P2, PT, R94, R87, PT ;  /* 0x000000575e00720c */ /* 0x000fe20003f45270 */
[----:B------:R-:W0:-:S12]  /*9750*/  LDC R85, c[0x0][0x23c] ;  /* 0x00008f00ff557b82 */ /* 0x000e180000000800 */
[----:B------:R-:W1:Y:S01]  /*9760*/  @!P2 LDC.64 R2, c[0x0][0x248] ;  /* 0x00009200ff02ab82 */ /* 0x000e620000000a00 */
[----:B------:R-:W-:Y:S02]  /*9770*/  @!P2 IADD3 R88, R88, 0x1, RZ ;  /* 0x000000015858a810 */ /* 0x000fe40007ffe0ff */
[----:B------:R-:W-:Y:S02]  /*9780*/  @!P2 LEA R5, R94, 0x1, 0x1 ;  /* 0x000000015e05a811 */ /* 0x000fe400078e08ff */
[----:B------:R-:W-:-:S06]  /*9790*/  @!P2 LEA R32, R88, R1, 0x3 ;  /* 0x000000015820a211 */ /* 0x000fcc00078e18ff */
[----:B------:R-:W2:Y:S01]  /*97a0*/  @!P2 LDL.64 R32, [R32] ;  /* 0x000000002020a983 */ /* 0x000ea20000100a00 */
[----:B0-----:R-:W-:-:S04]  /*97b0*/  IMAD.WIDE R8, R85, 0x4, R6 ;  /* 0x0000000455087825 */ /* 0x001fc800078e0206 */
[----:B------:R-:W-:Y:S02]  /*97c0*/  IMAD.WIDE R24, R85, 0x4, R8 ;  /* 0x0000000455187825 */ /* 0x000fe400078e0208 */
[----:B------:R-:W5:Y:S02]  /*97d0*/  LDG.E.128.CONSTANT R8, desc[UR6][R8.64] ;  /* 0x0000000608087981 */ /* 0x000f64000c1e9d00 */
[----:B-1----:R-:W-:Y:S02]  /*97e0*/  @!P2 IMAD.WIDE R2, R5, 0x2, R2 ;  /* 0x000000020502a825 */ /* 0x002fe400078e0202 */
[----:B------:R-:W5:Y:S02]  /*97f0*/  LDG.E.128.CONSTANT R4, desc[UR6][R6.64] ;  /* 0x0000000606047981 */ /* 0x000f64000c1e9d00 */
        /* <DEDUP_REMOVED lines=12> */
[----:B-----5:R-:W-:Y:S02]  /*98c0*/  SHF.R.U32.HI R74, RZ, 0xf, R6 ;  /* 0x0000000fff4a7819 */ /* 0x020fe40000011606 */
[--C-:B------:R-:W-:Y:S02]  /*98d0*/  SHF.R.U32.HI R2, RZ, 0xf, R4.reuse ;  /* 0x0000000fff027819 */ /* 0x100fe40000011604 */
[----:B------:R-:W-:Y:S02]  /*98e0*/  SHF.R.U32.HI R77, RZ, 0xf, R7 ;  /* 0x0000000fff4d7819 */ /* 0x000fe40000011607 */
[C---:B------:R-:W-:Y:S02]  /*98f0*/  LOP3.LUT R56, R4.reuse, 0x3e003e0, RZ, 0xc0, !PT ;  /* 0x03e003e004387812 */ /* 0x040fe400078ec0ff */
[----:B------:R-:W-:Y:S02]  /*9900*/  LOP3.LUT R47, R4, 0x1f001f, RZ, 0xc0, !PT ;  /* 0x001f001f042f7812 */ /* 0x000fe400078ec0ff */
[----:B------:R-:W-:-:S02]  /*9910*/  SHF.R.U32.HI R46, RZ, 0xa, R4 ;  /* 0x0000000aff2e7819 */ /* 0x000fc40000011604 */
[--C-:B------:R-:W-:Y:S02]  /*9920*/  SHF.R.U32.HI R71, RZ, 0xf, R5.reuse ;  /* 0x0000000fff477819 */ /* 0x100fe40000011605 */
[C---:B------:R-:W-:Y:S02]  /*9930*/  LOP3.LUT R12, R5.reuse, 0x3e003e0, RZ, 0xc0, !PT ;  /* 0x03e003e0050c7812 */ /* 0x040fe400078ec0ff */
[----:B------:R-:W-:Y:S02]  /*9940*/  LOP3.LUT R38, R5, 0x1f001f, RZ, 0xc0, !PT ;  /* 0x001f001f05267812 */ /* 0x000fe400078ec0ff */
[----:B------:R-:W-:Y:S02]  /*9950*/  SHF.R.U32.HI R41, RZ, 0xa, R5 ;  /* 0x0000000aff297819 */ /* 0x000fe40000011605 */
[C---:B------:R-:W-:Y:S02]  /*9960*/  LOP3.LUT R4, R7.reuse, 0x3e003e0, RZ, 0xc0, !PT ;  /* 0x03e003e007047812 */ /* 0x040fe400078ec0ff */
[----:B------:R-:W-:-:S02]  /*9970*/  LOP3.LUT R0, R7, 0x1f001f, RZ, 0xc0, !PT ;  /* 0x001f001f07007812 */ /* 0x000fc400078ec0ff */
[----:B------:R-:W-:Y:S02]  /*9980*/  SHF.R.U32.HI R21, RZ, 0xa, R7 ;  /* 0x0000000aff157819 */ /* 0x000fe40000011607 */
        /* <DEDUP_REMOVED lines=16> */
[----:B------:R-:W-:-:S02]  /*9a90*/  LOP3.LUT R74, R74, 0x10001, RZ, 0xc0, !PT ;  /* 0x000100014a4a7812 */ /* 0x000fc400078ec0ff */
[----:B------:R-:W-:Y:S02]  /*9aa0*/  SHF.R.U32.HI R42, RZ, 0xe, R8 ;  /* 0x0000000eff2a7819 */ /* 0x000fe40000011608 */
[----:B------:R-:W-:Y:S02]  /*9ab0*/  SHF.R.U32.HI R78, RZ, 0xe, R11 ;  /* 0x0000000eff4e7819 */ /* 0x000fe4000001160b */
[--C-:B------:R-:W-:Y:S02]  /*9ac0*/  SHF.R.U32.HI R79, RZ, 0xd, R27.reuse ;  /* 0x0000000dff4f7819 */ /* 0x100fe4000001161b */
[C---:B------:R-:W-:Y:S02]  /*9ad0*/  LOP3.LUT R9, R27.reuse, 0x3e003e0, RZ, 0xc0, !PT ;  /* 0x03e003e01b097812 */ /* 0x040fe400078ec0ff */
[----:B------:R-:W-:Y:S02]  /*9ae0*/  LOP3.LUT R24, R27, 0x1f001f, RZ, 0xc0, !PT ;  /* 0x001f001f1b187812 */ /* 0x000fe400078ec0ff */
[----:B------:R-:W-:-:S02]  /*9af0*/  SHF.R.U32.HI R43, RZ, 0xa, R27 ;  /* 0x0000000aff2b7819 */ /* 0x000fc4000001161b */
[----:B------:R-:W-:Y:S02]  /*9b00*/  LOP3.LUT R25, R2, 0x10001, RZ, 0xc0, !PT ;  /* 0x0001000102197812 */ /* 0x000fe400078ec0ff */
[----:B------:R-:W-:Y:S02]  /*9b10*/  LOP3.LUT R77, R77, 0x10001, RZ, 0xc0, !PT ;  /* 0x000100014d4d7812 */ /* 0x000fe400078ec0ff */
[--C-:B------:R-:W-:Y:S02]  /*9b20*/  SHF.R.U32.HI R27, RZ, 0xc, R29.reuse ;  /* 0x0000000cff1b7819 */ /* 0x100fe4000001161d */
[C---:B------:R-:W-:Y:S02]  /*9b30*/  LOP3.LUT R60, R29.reuse, 0x3e003e0, RZ, 0xc0, !PT ;  /* 0x03e003e01d3c7812 */ /* 0x040fe400078ec0ff */
[----:B------:R-:W-:Y:S02]  /*9b40*/  LOP3.LUT R64, R29, 0x1f001f, RZ, 0xc0, !PT ;  /* 0x001f001f1d407812 */ /* 0x000fe400078ec0ff */
[----:B------:R-:W-:-:S02]  /*9b50*/  SHF.R.U32.HI R66, RZ, 0xa, R29 ;  /* 0x0000000aff427819 */ /* 0x000fc4000001161d */
[----:B------:R-:W-:Y:S02]  /*9b60*/  LOP3.LUT R71, R71, 0x10001, RZ, 0xc0, !PT ;  /* 0x0001000147477812 */ /* 0x000fe400078ec0ff */
[----:B------:R-:W-:Y:S02]  /*9b70*/  MOV R29, 0x2800 ;  /* 0x00002800001d7802 */ /* 0x000fe40000000f00 */
[----:B------:R-:W-:Y:S02]  /*9b80*/  SHF.R.U32.HI R76, RZ, 0xd, R26 ;  /* 0x0000000dff4c7819 */ /* 0x000fe4000001161a */
[----:B------:R-:W-:Y:S02]  /*9b90*/  LOP3.LUT R75, R74, 0x20002, R75, 0xf8, !PT ;  /* 0x000200024a4b7812 */ /* 0x000fe400078ef84b */
[C---:B------:R-:W-:Y:S02]  /*9ba0*/  LOP3.LUT R57, R8.reuse, 0x3e003e0, RZ, 0xc0, !PT ;  /* 0x03e003e008397812 */ /* 0x040fe400078ec0ff */
[----:B------:R-:W-:-:S02]  /*9bb0*/  LOP3.LUT R52, R8, 0x1f001f, RZ, 0xc0, !PT ;  /* 0x001f001f08347812 */ /* 0x000fc400078ec0ff */
[----:B------:R-:W-:Y:S02]  /*9bc0*/  SHF.R.U32.HI R54, RZ, 0xa, R8 ;  /* 0x0000000aff367819 */ /* 0x000fe40000011608 */
[----:B------:R-:W-:Y:S02]  /*9bd0*/  LOP3.LUT R25, R25, 0x20002, R42, 0xf8, !PT ;  /* 0x0002000219197812 */ /* 0x000fe400078ef82a */
[----:B------:R-:W-:Y:S02]  /*9be0*/  LOP3.LUT R78, R77, 0x20002, R78, 0xf8, !PT ;  /* 0x000200024d4e7812 */ /* 0x000fe400078ef84e */
[C---:B------:R-:W-:Y:S02]  /*9bf0*/  LOP3.LUT R3, R6.reuse, 0x3e003e0, RZ, 0xc0, !PT ;  /* 0x03e003e006037812 */ /* 0x040fe400078ec0ff */
[----:B------:R-:W-:Y:S02]  /*9c00*/  LOP3.LUT R23, R6, 0x1f001f, RZ, 0xc0, !PT ;  /* 0x001f001f06177812 */ /* 0x000fe400078ec0ff */
[----:B------:R-:W-:-:S02]  /*9c10*/  SHF.R.U32.HI R22, RZ, 0xa, R6 ;  /* 0x0000000aff167819 */ /* 0x000fc40000011606 */
[C---:B------:R-:W-:Y:S02]  /*9c20*/  LOP3.LUT R8, R26.reuse, 0x3e003e0, RZ, 0xc0, !PT ;  /* 0x03e003e01a087812 */ /* 0x040fe400078ec0ff */
[----:B------:R-:W-:Y:S02]  /*9c30*/  LOP3.LUT R48, R26, 0x1f001f, RZ, 0xc0, !PT ;  /* 0x001f001f1a307812 */ /* 0x000fe400078ec0ff */
[----:B------:R-:W-:Y:S02]  /*9c40*/  SHF.R.U32.HI R49, RZ, 0xa, R26 ;  /* 0x0000000aff317819 */ /* 0x000fe4000001161a */
[----:B------:R-:W-:Y:S02]  /*9c50*/  LOP3.LUT R72, R71, 0x20002, R72, 0xf8, !PT ;  /* 0x0002000247487812 */ /* 0x000fe400078ef848 */
[C---:B------:R-:W-:Y:S02]  /*9c60*/  LOP3.LUT R6, R11.reuse, 0x3e003e0, RZ, 0xc0, !PT ;  /* 0x03e003e00b067812 */ /* 0x040fe400078ec0ff */
[----:B------:R-:W-:-:S02]  /*9c70*/  LOP3.LUT R36, R11, 0x1f001f, RZ, 0xc0, !PT ;  /* 0x001f001f0b247812 */ /* 0x000fc400078ec0ff */
[----:B------:R-:W-:Y:S02]  /*9c80*/  SHF.R.U32.HI R37, RZ, 0xa, R11 ;  /* 0x0000000aff257819 */ /* 0x000fe4000001160b */
[--C-:B------:R-:W-:Y:S02]  /*9c90*/  SHF.R.U32.HI R26, RZ, 0xc, R28.reuse ;  /* 0x0000000cff1a7819 */ /* 0x100fe4000001161c */
[C---:B------:R-:W-:Y:S02]  /*9ca0*/  LOP3.LUT R69, R28.reuse, 0x3e003e0, RZ, 0xc0, !PT ;  /* 0x03e003e01c457812 */ /* 0x040fe400078ec0ff */
[----:B------:R-:W-:Y:S02]  /*9cb0*/  LOP3.LUT R67, R28, 0x1f001f, RZ, 0xc0, !PT ;  /* 0x001f001f1c437812 */ /* 0x000fe400078ec0ff */
[----:B------:R-:W-:Y:S02]  /*9cc0*/  SHF.R.U32.HI R68, RZ, 0xa, R28 ;  /* 0x0000000aff447819 */ /* 0x000fe4000001161c */
[----:B------:R-:W-:-:S02]  /*9cd0*/  PRMT R2, R29, 0x7610, R2 ;  /* 0x000076101d027816 */ /* 0x000fc40000000002 */
[--C-:B------:R-:W-:Y:S02]  /*9ce0*/  SHF.R.U32.HI R28, RZ, 0xc, R30.reuse ;  /* 0x0000000cff1c7819 */ /* 0x100fe4000001161e */
[C---:B------:R-:W-:Y:S02]  /*9cf0*/  LOP3.LUT R11, R30.reuse, 0x3e003e0, RZ, 0xc0, !PT ;  /* 0x03e003e01e0b7812 */ /* 0x040fe400078ec0ff */
[----:B------:R-:W-:Y:S02]  /*9d00*/  LOP3.LUT R61, R30, 0x1f001f, RZ, 0xc0, !PT ;  /* 0x001f001f1e3d7812 */ /* 0x000fe400078ec0ff */
[----:B------:R-:W-:Y:S02]  /*9d10*/  SHF.R.U32.HI R62, RZ, 0xa, R30 ;  /* 0x0000000aff3e7819 */ /* 0x000fe4000001161e */
[----:B------:R-:W-:Y:S02]  /*9d20*/  PRMT R29, R91, 0x9910, RZ ;  /* 0x000099105b1d7816 */ /* 0x000fe400000000ff */
[----:B------:R-:W-:-:S02]  /*9d30*/  LOP3.LUT R75, R75, 0x40004, R76, 0xf8, !PT ;  /* 0x000400044b4b7812 */ /* 0x000fc400078ef84c */
[----:B------:R-:W-:Y:S02]  /*9d40*/  SHF.R.U32.HI R30, RZ, 0xc, R31 ;  /* 0x0000000cff1e7819 */ /* 0x000fe4000001161f */
[----:B------:R-:W-:Y:S02]  /*9d50*/  LOP3.LUT R25, R25, 0x40004, R70, 0xf8, !PT ;  /* 0x0004000419197812 */ /* 0x000fe400078ef846 */
[----:B------:R-:W-:Y:S02]  /*9d60*/  LOP3.LUT R79, R78, 0x40004, R79, 0xf8, !PT ;  /* 0x000400044e4f7812 */ /* 0x000fe400078ef84f */
[----:B------:R-:W-:Y:S02]  /*9d70*/  LOP3.LUT R72, R72, 0x40004, R73, 0xf8, !PT ;  /* 0x0004000448487812 */ /* 0x000fe400078ef849 */
[----:B------:R-:W-:Y:S02]  /*9d80*/  ISETP.NE.AND P2, PT, R29, RZ, PT ;  /* 0x000000ff1d00720c */ /* 0x000fe40003f45270 */
[----:B------:R-:W-:-:S02]  /*9d90*/  LOP3.LUT R76, R75, 0x80008, R28, 0xf8, !PT ;  /* 0x000800084b4c7812 */ /* 0x000fc400078ef81c */
[C---:B------:R-:W-:Y:S02]  /*9da0*/  LOP3.LUT R58, R31.reuse, 0x3e003e0, RZ, 0xc0, !PT ;  /* 0x03e003e01f3a7812 */ /* 0x040fe400078ec0ff */
[----:B------:R-:W-:Y:S02]  /*9db0*/  LOP3.LUT R50, R31, 0x1f001f, RZ, 0xc0, !PT ;  /* 0x001f001f1f327812 */ /* 0x000fe400078ec0ff */
[----:B------:R-:W-:Y:S02]  /*9dc0*/  SHF.R.U32.HI R51, RZ, 0xa, R31 ;  /* 0x0000000aff337819 */ /* 0x000fe4000001161f */
[----:B------:R-:W-:Y:S02]  /*9dd0*/  LOP3.LUT R29, R25, 0x80008, R26, 0xf8, !PT ;  /* 0x00080008191d7812 */ /* 0x000fe400078ef81a */
[----:B------:R-:W-:Y:S02]  /*9de0*/  LOP3.LUT R80, R79, 0x80008, R30, 0xf8, !PT ;  /* 0x000800084f507812 */ /* 0x000fe400078ef81e */
[----:B------:R-:W-:-:S02]  /*9df0*/  LOP3.LUT R31, R72, 0x80008, R27, 0xf8, !PT ;  /* 0x00080008481f7812 */ /* 0x000fc400078ef81b */
        /* <DEDUP_REMOVED lines=21> */
[----:B------:R-:W-:Y:S02]  /*9f50*/  LOP3.LUT R66, R66, 0x1f001f, RZ, 0xc0, !PT ;  /* 0x001f001f42427812 */ /* 0x000fe400078ec0ff */
        /* <DEDUP_REMOVED lines=31> */
[----:B------:R-:W-:Y:S01]  /*a150*/  LOP3.LUT R41, R62, 0x64006400, RZ, 0xfc, !PT ;  /* 0x640064003e297812 */ /* 0x000fe200078efcff */
[----:B------:R-:W-:Y:S01]  /*a160*/  HADD2 R62, R53, -1040, -1040 ;  /* 0xe410e410353e7430 */ /* 0x000fe20000000000 */
[----:B------:R-:W-:Y:S01]  /*a170*/  ISETP.GE.AND P3, PT, R95, 0x2, PT ;  /* 0x000000025f00780c */ /* 0x000fe20003f66270 */
[----:B------:R-:W-:Y:S02]  /*a180*/  HADD2 R79, R79, -1040, -1040 ;  /* 0xe410e4104f4f7430 */ /* 0x000fe40000000000 */
[----:B------:R-:W-:Y:S01]  /*a190*/  HADD2 R41, R41, -1040, -1040 ;  /* 0xe410e41029297430 */ /* 0x000fe20000000000 */
[----:B--2---:R-:W-:-:S02]  /*a1a0*/  SHF.R.U32.HI R28, RZ, 0xb, R32 ;  /* 0x0000000bff1c7819 */ /* 0x004fc40000011620 */
[----:B------:R-:W-:Y:S02]  /*a1b0*/  SHF.R.U32.HI R30, RZ, 0xb, R33 ;  /* 0x0000000bff1e7819 */ /* 0x000fe40000011621 */
[----:B------:R-:W-:Y:S02]  /*a1c0*/  SHF.R.U32.HI R73, RZ, 0xb, R35 ;  /* 0x0000000bff497819 */ /* 0x000fe40000011623 */
[----:B------:R-:W-:Y:S02]  /*a1d0*/  LOP3.LUT R28, R29, 0x100010, R28, 0xf8, !PT ;  /* 0x001000101d1c7812 */ /* 0x000fe400078ef81c */
[----:B------:R-:W-:Y:S02]  /*a1e0*/  LOP3.LUT R29, R31, 0x100010, R30, 0xf8, !PT ;  /* 0x001000101f1d7812 */ /* 0x000fe400078ef81e */
[----:B------:R-:W-:Y:S02]  /*a1f0*/  LOP3.LUT R31, R80, 0x100010, R73, 0xf8, !PT ;  /* 0x00100010501f7812 */ /* 0x000fe400078ef849 */
[----:B------:R-:W-:Y:S01]  /*a200*/  LOP3.LUT R73, R10, 0x64006400, RZ, 0xfc, !PT ;  /* 0x640064000a497812 */ /* 0x000fe200078efcff */
[-C--:B------:R-:W-:Y:S01]  /*a210*/  HFMA2 R10, R75, R2.reuse.H0_H0, -48, -48 ;  /* 0xd200d2004b0a7431 */ /* 0x080fe20000040002 */
[----:B------:R-:W-:Y:S01]  /*a220*/  SHF.R.U32.HI R71, RZ, 0xb, R34 ;  /* 0x0000000bff477819 */ /* 0x000fe20000011622 */
[----:B------:R-:W-:Y:S01]  /*a230*/  HADD2 R75, R52, -1040, -1040 ;  /* 0xe410e410344b7430 */ /* 0x000fe20000000000 */
[C---:B------:R-:W-:Y:S01]  /*a240*/  LOP3.LUT R70, R32.reuse, 0x3e003e0, RZ, 0xc0, !PT ;  /* 0x03e003e020467812 */ /* 0x040fe200078ec0ff */
[----:B------:R-:W-:Y:S01]  /*a250*/  HFMA2 R11, R73, R2.H0_H0, -48, -48 ;  /* 0xd200d200490b7431 */ /* 0x000fe20000040002 */
[----:B------:R-:W-:-:S02]  /*a260*/  LOP3.LUT R42, R32, 0x1f001f, RZ, 0xc0, !PT ;  /* 0x001f001f202a7812 */ /* 0x000fc400078ec0ff */
[----:B------:R-:W-:Y:S02]  /*a270*/  SHF.R.U32.HI R32, RZ, 0xa, R32 ;  /* 0x0000000aff207819 */ /* 0x000fe40000011620 */
[----:B------:R-:W-:Y:S01]  /*a280*/  LOP3.LUT R30, R76, 0x100010, R71, 0xf8, !PT ;  /* 0x001000104c1e7812 */ /* 0x000fe200078ef847 */
[----:B------:R-:W-:Y:S01]  /*a290*/  HFMA2 R76, R105, R2.H0_H0, -48, -48 ;  /* 0xd200d200694c7431 */ /* 0x000fe20000040002 */
[----:B------:R-:W-:Y:S02]  /*a2a0*/  LOP3.LUT R73, R49, 0x1f001f, RZ, 0xc0, !PT ;  /* 0x001f001f31497812 */ /* 0x000fe400078ec0ff */
[C---:B------:R-:W-:Y:S02]  /*a2b0*/  LOP3.LUT R72, R33.reuse, 0x3e003e0, RZ, 0xc0, !PT ;  /* 0x03e003e021487812 */ /* 0x040fe400078ec0ff */
[----:B------:R-:W-:Y:S02]  /*a2c0*/  LOP3.LUT R26, R33, 0x1f001f, RZ, 0xc0, !PT ;  /* 0x001f001f211a7812 */ /* 0x000fe400078ec0ff */
[----:B------:R-:W-:-:S02]  /*a2d0*/  LOP3.LUT R78, R35, 0x3e003e0, RZ, 0xc0, !PT ;  /* 0x03e003e0234e7812 */ /* 0x000fc400078ec0ff */
[----:B------:R-:W-:Y:S01]  /*a2e0*/  LOP3.LUT R71, R12, 0x64006400, RZ, 0xfc, !PT ;  /* 0x640064000c477812 */ /* 0x000fe200078efcff */
[----:B------:R-:W-:Y:S01]  /*a2f0*/  HFMA2 R12, R69, R2.H0_H0, -48, -48 ;  /* 0xd200d200450c7431 */ /* 0x000fe20000040002 */
[----:B------:R-:W-:Y:S02]  /*a300*/  LOP3.LUT R49, R68, 0x64006400, RZ, 0xfc, !PT ;  /* 0x6400640044317812 */ /* 0x000fe400078efcff */
[----:B------:R-:W-:Y:S02]  /*a310*/  SHF.R.U32.HI R33, RZ, 0xa, R33 ;  /* 0x0000000aff217819 */ /* 0x000fe40000011621 */
[----:B------:R-:W-:Y:S02]  /*a320*/  LOP3.LUT R68, R44, 0x64006400, RZ, 0xfc, !PT ;  /* 0x640064002c447812 */ /* 0x000fe400078efcff */
[C---:B------:R-:W-:Y:S02]  /*a330*/  LOP3.LUT R74, R34.reuse, 0x3e003e0, RZ, 0xc0, !PT ;  /* 0x03e003e0224a7812 */ /* 0x040fe400078ec0ff */
[----:B------:R-:W-:Y:S01]  /*a340*/  LOP3.LUT R25, R34, 0x1f001f, RZ, 0xc0, !PT ;  /* 0x001f001f22197812 */ /* 0x000fe200078ec0ff */
[----:B------:R-:W-:Y:S01]  /*a350*/  HADD2 R68, R68, -1040, -1040 ;  /* 0xe410e41044447430 */ /* 0x000fe20000000000 */
[----:B------:R-:W-:-:S02]  /*a360*/  LOP3.LUT R27, R35, 0x1f001f, RZ, 0xc0, !PT ;  /* 0x001f001f231b7812 */ /* 0x000fc400078ec0ff */
[----:B------:R-:W-:Y:S02]  /*a370*/  LOP3.LUT R44, R42, 0x64006400, RZ, 0xfc, !PT ;  /* 0x640064002a2c7812 */ /* 0x000fe400078efcff */
[----:B------:R-:W-:Y:S02]  /*a380*/  SHF.R.U32.HI R34, RZ, 0xa, R34 ;  /* 0x0000000aff227819 */ /* 0x000fe40000011622 */
[----:B------:R-:W-:Y:S01]  /*a390*/  SHF.R.U32.HI R35, RZ, 0xa, R35 ;  /* 0x0000000aff237819 */ /* 0x000fe20000011623 */
[----:B------:R-:W-:Y:S01]  /*a3a0*/  HADD2 R44, R44, -1040, -1040 ;  /* 0xe410e4102c2c7430 */ /* 0x000fe20000000000 */
[----:B------:R-:W-:Y:S02]  /*a3b0*/  LOP3.LUT R42, R32, 0x1f001f, RZ, 0xc0, !PT ;  /* 0x001f001f202a7812 */ /* 0x000fe400078ec0ff */
[----:B------:R-:W-:Y:S01]  /*a3c0*/  LOP3.LUT R113, R78, 0x64006400, RZ, 0xfc, !PT ;  /* 0x640064004e717812 */ /* 0x000fe200078efcff */
[----:B------:R-:W-:Y:S01]  /*a3d0*/  HFMA2 R78, R71, R2.H0_H0, -48, -48 ;  /* 0xd200d200474e7431 */ /* 0x000fe20000040002 */
[----:B------:R-:W-:-:S02]  /*a3e0*/  LOP3.LUT R69, R65, 0x1f001f, RZ, 0xc0, !PT ;  /* 0x001f001f41457812 */ /* 0x000fc400078ec0ff */
[----:B------:R-:W-:Y:S02]  /*a3f0*/  LOP3.LUT R32, R26, 0x64006400, RZ, 0xfc, !PT ;  /* 0x640064001a207812 */ /* 0x000fe400078efcff */
[----:B------:R-:W-:Y:S02]  /*a400*/  LOP3.LUT R5, R70, 0x64006400, RZ, 0xfc, !PT ;  /* 0x6400640046057812 */ /* 0x000fe400078efcff */
[----:B------:R-:W-:Y:S02]  /*a410*/  LOP3.LUT R65, R36, 0x64006400, RZ, 0xfc, !PT ;  /* 0x6400640024417812 */ /* 0x000fe400078efcff */
[----:B------:R-:W-:Y:S01]  /*a420*/  LOP3.LUT R26, R33, 0x1f001f, RZ, 0xc0, !PT ;  /* 0x001f001f211a7812 */ /* 0x000fe200078ec0ff */
[----:B------:R-:W-:Y:S01]  /*a430*/  HFMA2 R5, R5, R2.H0_H0, -48, -48 ;  /* 0xd200d20005057431 */ /* 0x000fe20000040002 */
[----:B------:R-:W-:Y:S01]  /*a440*/  LOP3.LUT R3, R72, 0x64006400, RZ, 0xfc, !PT ;  /* 0x6400640048037812 */ /* 0x000fe200078efcff */
[----:B------:R-:W-:Y:S01]  /*a450*/  HADD2 R65, R65, -1040, -1040 ;  /* 0xe410e41041417430 */ /* 0x000fe20000000000 */
[----:B------:R-:W-:-:S02]  /*a460*/  LOP3.LUT R70, R55, 0x1f001f, RZ, 0xc0, !PT ;  /* 0x001f001f37467812 */ /* 0x000fc400078ec0ff */
[----:B------:R-:W-:Y:S01]  /*a470*/  LOP3.LUT R71, R0, 0x64006400, RZ, 0xfc, !PT ;  /* 0x6400640000477812 */ /* 0x000fe200078efcff */
[----:B------:R-:W-:Y:S01]  /*a480*/  HFMA2 R4, R3, R2.H0_H0, -48, -48 ;  /* 0xd200d20003047431 */ /* 0x000fe20000040002 */
        /* <DEDUP_REMOVED lines=141> */
.L_x_583:
        /* <DEDUP_REMOVED lines=81> */
.L_x_584:
        /* <DEDUP_REMOVED lines=80> */
.L_x_585:
        /* <DEDUP_REMOVED lines=77> */
.L_x_582:
[----:B------:R-:W-:Y:S01]  /*bc40*/  IADD3 R94, R94, 0x20, RZ ;  /* 0x000000205e5e7810 */ /* 0x000fe20007ffe0ff */
[----:B------:R-:W-:Y:S01]  /*bc50*/  UIADD3 UR4, UR4, 0x40, URZ ;  /* 0x0000004004047890 */ /* 0x000fe2000fffe03f */
[----:B-----5:R-:W-:Y:S02]  /*bc60*/  IMAD.WIDE R6, R85, 0x4, R98 ;  /* 0x0000000455067825 */ /* 0x020fe400078e0262 */
[C---:B------:R-:W-:Y:S02]  /*bc70*/  ISETP.GE.AND P2, PT, R94.reuse, UR5, PT ;  /* 0x000000055e007c0c */ /* 0x040fe4000bf46270 */
[----:B------:R-:W-:-:S13]  /*bc80*/  ISETP.LT.AND P3, PT, R94, R93, PT ;  /* 0x0000005d5e00720c */ /* 0x000fda0003f61270 */
[----:B------:R-:W-:Y:S05]  /*bc90*/  @!P2 BRA P3, `(.L_x_586) ;  /* 0xffffffd800a8a947 */ /* 0x000fea000183ffff */
.L_x_581:
        /* <DEDUP_REMOVED lines=11> */
.L_x_604:
        /* <DEDUP_REMOVED lines=162> */
.L_x_589:
        /* <DEDUP_REMOVED lines=95> */
.L_x_591:
        /* <DEDUP_REMOVED lines=94> */
.L_x_592:
        /* <DEDUP_REMOVED lines=91> */
.L_x_590:
        /* <DEDUP_REMOVED lines=8> */
[----:B------:R-:W-:Y:S02]  /*d970*/  SHF.R.U32.HI R24, RZ, 0x8, R24 ;  /* 0x00000008ff187819 */ /* 0x000fe40000011618 */
[----:B------:R-:W-:Y:S02]  /*d980*/  SHF.R.U32.HI R25, RZ, 0x8, R25 ;  /* 0x00000008ff197819 */ /* 0x000fe40000011619 */
        /* <DEDUP_REMOVED lines=42> */
[----:B------:R-:W-:Y:S02]  /*dc30*/  HFMA2 R34, R34, R5.H0_H0, -72, -72 ;  /* 0xd480d48022227431 */ /* 0x000fe40000040005 */
[----:B------:R-:W-:-:S02]  /*dc40*/  HADD2 R35, R35, -1032, -1032 ;  /* 0xe408e40823237430 */ /* 0x000fc40000000000 */
        /* <DEDUP_REMOVED lines=92> */
.L_x_593:
        /* <DEDUP_REMOVED lines=95> */
.L_x_595:
        /* <DEDUP_REMOVED lines=94> */
.L_x_596:
        /* <DEDUP_REMOVED lines=26> */
[----:B------:R-:W-:Y:S02]  /*ef80*/  HADD2.F32 R4, -RZ, R28.H0_H0 ;  /* 0x2000001cff047230 */ /* 0x000fe40000004100 */
[----:B------:R-:W-:Y:S01]  /*ef90*/  FFMA.FTZ R12, R12, R40, R3 ;  /* 0x000000280c0c7223 */ /* 0x000fe20000010003 */
        /* <DEDUP_REMOVED lines=19> */
[----:B------:R-:W-:Y:S02]  /*f0d0*/  HADD2.F32 R4, -RZ, R31.H1_H1 ;  /* 0x3000001fff047230 */ /* 0x000fe40000004100 */
[----:B------:R-:W-:Y:S01]  /*f0e0*/  FFMA.FTZ R21, R10, R22, R21 ;  /* 0x000000160a157223 */ /* 0x000fe20000010015 */
[----:B------:R-:W-:-:S02]  /*f0f0*/  HADD2.F32 R37, -RZ, R35.H0_H0 ;  /* 0x20000023ff257230 */ /* 0x000fc40000004100 */
[-C--:B------:R-:W-:Y:S01]  /*f100*/  FFMA.FTZ R27, R27, R3.reuse, R12 ;  /* 0x000000031b1b7223 */ /* 0x080fe2000001000c */
        /* <DEDUP_REMOVED lines=8> */
[----:B------:R-:W-:Y:S01]  /*f190*/  FFMA.FTZ R27, R12, R22, R27 ;  /* 0x000000160c1b7223 */ /* 0x000fe2000001001b */
[----:B------:R-:W-:Y:S02]  /*f1a0*/  HADD2.F32 R10, -RZ, R34.H0_H0 ;  /* 0x20000022ff0a7230 */ /* 0x000fe40000004100 */
[----:B------:R-:W-:Y:S01]  /*f1b0*/  FFMA.FTZ R0, R0, R2, R21 ;  /* 0x0000000200007223 */ /* 0x000fe20000010015 */
[----:B------:R-:W-:Y:S02]  /*f1c0*/  HADD2.F32 R23, -RZ, R23.H1_H1 ;  /* 0x30000017ff177230 */ /* 0x000fe40000004100 */
[----:B------:R-:W-:Y:S01]  /*f1d0*/  FFMA.FTZ R3, R24, R22, R3 ;  /* 0x0000001618037223 */ /* 0x000fe20000010003 */
        /* <DEDUP_REMOVED lines=27> */
.L_x_594:
[----:B------:R-:W-:-:S05]  /*f390*/  IMAD.WIDE R8, R11, 0x4, R8 ;  /* 0x000000040b087825 */ /* 0x000fca00078e0208 */
        /* <DEDUP_REMOVED lines=144> */
.L_x_597:
        /* <DEDUP_REMOVED lines=95> */
.L_x_599:
        /* <DEDUP_REMOVED lines=94> */
.L_x_600:
        /* <DEDUP_REMOVED lines=91> */
.L_x_598:
        /* <DEDUP_REMOVED lines=145> */
.L_x_601:
        /* <DEDUP_REMOVED lines=95> */
.L_x_602:
        /* <DEDUP_REMOVED lines=94> */
.L_x_603:
        /* <DEDUP_REMOVED lines=91> */
.L_x_588:
[----:B------:R-:W0:Y:S01]  /*128b0*/  LDC R85, c[0x0][0x23c] ;  /* 0x00008f00ff557b82 */ /* 0x000e220000000800 */
[----:B------:R-:W-:Y:S01]  /*128c0*/  IADD3 R94, R94, 0x20, RZ ;  /* 0x000000205e5e7810 */ /* 0x000fe20007ffe0ff */
[----:B------:R-:W-:-:S03]  /*128d0*/  UIADD3 UR4, UR4, 0x40, URZ ;  /* 0x0000004004047890 */ /* 0x000fc6000fffe03f */
[C---:B------:R-:W-:Y:S02]  /*128e0*/  ISETP.GE.AND P2, PT, R94.reuse, UR5, PT ;  /* 0x000000055e007c0c */ /* 0x040fe4000bf46270 */
[----:B------:R-:W-:Y:S01]  /*128f0*/  ISETP.LT.AND P3, PT, R94, R93, PT ;  /* 0x0000005d5e00720c */ /* 0x000fe20003f61270 */
[----:B0-----:R-:W-:-:S12]  /*12900*/  IMAD.WIDE R6, R85, 0x10, R6 ;  /* 0x0000001055067825 */ /* 0x001fd800078e0206 */
[----:B------:R-:W-:Y:S05]  /*12910*/  @!P2 BRA P3, `(.L_x_604) ;  /* 0xffffff94000ca947 */ /* 0x000fea000183ffff */
.L_x_587:
        /* <DEDUP_REMOVED lines=19> */
.L_x_608:
[----:B------:R-:W0:Y:S02]  /*12a50*/  LDS R2, [R0] ;  /* 0x0000000000027984 */ /* 0x000e240000000800 */
[----:B0-----:R-:W-:-:S10]  /*12a60*/  HFMA2.MMA R3, R2, 1, 1, R7 ;  /* 0x3c003c0002037835 */ /* 0x001fd40000000007 */
[----:B------:R-:W0:Y:S02]  /*12a70*/  ATOMS.CAST.SPIN R3, [R0], R2, R3 ;  /* 0x000000020003738d */ /* 0x000e240001800003 */
[----:B0-----:R-:W-:-:S13]  /*12a80*/  ISETP.EQ.U32.AND P0, PT, R3, 0x1, PT ;  /* 0x000000010300780c */ /* 0x001fda0003f02070 */
[----:B------:R-:W-:Y:S05]  /*12a90*/  @!P0 BRA `(.L_x_608) ;  /* 0xfffffffc00ec8947 */ /* 0x000fea000383ffff */
[----:B------:R-:W-:Y:S05]  /*12aa0*/  BRA `(.L_x_606) ;  /* 0x00000000000c7947 */ /* 0x000fea0003800000 */
.L_x_607:
[----:B------:R-:W2:Y:S02]  /*12ab0*/  LD.E R0, desc[UR6][R4.64] ;  /* 0x0000000604007980 */ /* 0x000ea4000c101900 */
[----:B--2---:R-:W-:-:S05]  /*12ac0*/  IADD3 R3, R7, R0, RZ ;  /* 0x0000000007037210 */ /* 0x004fca0007ffe0ff */
[----:B------:R0:W-:Y:S02]  /*12ad0*/  ST.E desc[UR6][R4.64], R3 ;  /* 0x0000000304007985 */ /* 0x0001e4000c101906 */
.L_x_606:
[----:B------:R-:W-:Y:S05]  /*12ae0*/  BSYNC B0 ;  /* 0x0000000000007941 */ /* 0x000fea0003800000 */
.L_x_605:
[----:B------:R1:W-:Y:S01]  /*12af0*/  ATOM.E.ADD.F16x2.RN.STRONG.GPU P0, RZ, desc[UR6][R4.64+0x4], R19 ;  /* 0x0000041304ff79a2 */ /* 0x0003e2000810e1c6 */
[----:B------:R-:W-:Y:S04]  /*12b00*/  BSSY B0, `(.L_x_609) ;  /* 0x000000f000007945 */ /* 0x000fe80003800000 */
[----:B-1----:R-:W-:Y:S05]  /*12b10*/  @P0 BRA `(.L_x_610) ;  /* 0x0000000000340947 */ /* 0x002fea0003800000 */
[----:B------:R-:W1:Y:S02]  /*12b20*/  QSPC.E.S P0, RZ, [R4+0x4] ;  /* 0x0000040004ff73aa */ /* 0x000e640000000500 */
[----:B-1----:R-:W-:Y:S05]  /*12b30*/  @!P0 BRA `(.L_x_611) ;  /* 0x0000000000208947 */ /* 0x002fea0003800000 */
[----:B------:R-:W-:-:S04]  /*12b40*/  MOV R2, R4 ;  /* 0x0000000400027202 */ /* 0x000fc80000000f00 */
[----:B------:R-:W-:-:S07]  /*12b50*/  MOV R0, R2 ;  /* 0x0000000200007202 */ /* 0x000fce0000000f00 */
.L_x_612:
[----:B------:R-:W0:Y:S02]  /*12b60*/  LDS R2, [R0+0x4] ;  /* 0x0000040000027984 */ /* 0x000e240000000800 */
[----:B0-----:R-:W-:-:S06]  /*12b70*/  HADD2 R3, R2, R19 ;  /* 0x0000001302037230 */ /* 0x001fcc0000000000 */
[----:B------:R-:W0:Y:S02]  /*12b80*/  ATOMS.CAST.SPIN R3, [R0+0x4], R2, R3 ;  /* 0x000004020003738d */ /* 0x000e240001800003 */
[----:B0-----:R-:W-:-:S13]  /*12b90*/  ISETP.EQ.U32.AND P0, PT, R3, 0x1, PT ;  /* 0x000000010300780c */ /* 0x001fda0003f02070 */
[----:B------:R-:W-:Y:S05]  /*12ba0*/  @!P0 BRA `(.L_x_612) ;  /* 0xfffffffc00ec8947 */ /* 0x000fea000383ffff */
[----:B------:R-:W-:Y:S05]  /*12bb0*/  BRA `(.L_x_610) ;  /* 0x00000000000c7947 */ /* 0x000fea0003800000 */
.L_x_611:
[----:B------:R-:W0:Y:S02]  /*12bc0*/  LD.E R0, desc[UR6][R4.64+0x4] ;  /* 0x0000040604007980 */ /* 0x000e24000c101900 */
[----:B0-----:R-:W-:-:S05]  /*12bd0*/  IADD3 R3, R19, R0, RZ ;  /* 0x0000000013037210 */ /* 0x001fca0007ffe0ff */
[----:B------:R1:W-:Y:S02]  /*12be0*/  ST.E desc[UR6][R4.64+0x4], R3 ;  /* 0x0000040304007985 */ /* 0x0003e4000c101906 */
.L_x_610:
[----:B------:R-:W-:Y:S05]  /*12bf0*/  BSYNC B0 ;  /* 0x0000000000007941 */ /* 0x000fea0003800000 */
.L_x_609:
        /* <DEDUP_REMOVED lines=12> */
.L_x_616:
[----:B------:R-:W0:Y:S02]  /*12cc0*/  LDS R2, [R0] ;  /* 0x0000000000027984 */ /* 0x000e240000000800 */
[----:B0-----:R-:W-:-:S10]  /*12cd0*/  HFMA2.MMA R3, R2, 1, 1, R7 ;  /* 0x3c003c0002037835 */ /* 0x001fd40000000007 */
[----:B------:R-:W0:Y:S02]  /*12ce0*/  ATOMS.CAST.SPIN R3, [R0], R2, R3 ;  /* 0x000000020003738d */ /* 0x000e240001800003 */
[----:B0-----:R-:W-:-:S13]  /*12cf0*/  ISETP.EQ.U32.AND P0, PT, R3, 0x1, PT ;  /* 0x000000010300780c */ /* 0x001fda0003f02070 */
[----:B------:R-:W-:Y:S05]  /*12d00*/  @!P0 BRA `(.L_x_616) ;  /* 0xfffffffc00ec8947 */ /* 0x000fea000383ffff */
[----:B------:R-:W-:Y:S05]  /*12d10*/  BRA `(.L_x_614) ;  /* 0x00000000000c7947 */ /* 0x000fea0003800000 */
.L_x_615:
[----:B------:R-:W2:Y:S02]  /*12d20*/  LD.E R0, desc[UR6][R4.64] ;  /* 0x0000000604007980 */ /* 0x000ea4000c101900 */
[----:B--2---:R-:W-:-:S05]  /*12d30*/  IADD3 R3, R7, R0, RZ ;  /* 0x0000000007037210 */ /* 0x004fca0007ffe0ff */
[----:B------:R0:W-:Y:S02]  /*12d40*/  ST.E desc[UR6][R4.64], R3 ;  /* 0x0000000304007985 */ /* 0x0001e4000c101906 */
.L_x_614:
[----:B------:R-:W-:Y:S05]  /*12d50*/  BSYNC B0 ;  /* 0x0000000000007941 */ /* 0x000fea0003800000 */
.L_x_613:
[----:B------:R1:W-:Y:S01]  /*12d60*/  ATOM.E.ADD.F16x2.RN.STRONG.GPU P0, RZ, desc[UR6][R4.64+0x4], R17 ;  /* 0x0000041104ff79a2 */ /* 0x0003e2000810e1c6 */
[----:B------:R-:W-:Y:S04]  /*12d70*/  BSSY B0, `(.L_x_617) ;  /* 0x000000f000007945 */ /* 0x000fe80003800000 */
[----:B-1----:R-:W-:Y:S05]  /*12d80*/  @P0 BRA `(.L_x_618) ;  /* 0x0000000000340947 */ /* 0x002fea0003800000 */
[----:B------:R-:W1:Y:S02]  /*12d90*/  QSPC.E.S P0, RZ, [R4+0x4] ;  /* 0x0000040004ff73aa */ /* 0x000e640000000500 */
[----:B-1----:R-:W-:Y:S05]  /*12da0*/  @!P0 BRA `(.L_x_619) ;  /* 0x0000000000208947 */ /* 0x002fea0003800000 */
[----:B------:R-:W-:-:S04]  /*12db0*/  MOV R2, R4 ;  /* 0x0000000400027202 */ /* 0x000fc80000000f00 */
[----:B------:R-:W-:-:S07]  /*12dc0*/  MOV R0, R2 ;  /* 0x0000000200007202 */ /* 0x000fce0000000f00 */
.L_x_620:
[----:B------:R-:W0:Y:S02]  /*12dd0*/  LDS R2, [R0+0x4] ;  /* 0x0000040000027984 */ /* 0x000e240000000800 */
[----:B0-----:R-:W-:-:S06]  /*12de0*/  HADD2 R3, R2, R17 ;  /* 0x0000001102037230 */ /* 0x001fcc0000000000 */
[----:B------:R-:W0:Y:S02]  /*12df0*/  ATOMS.CAST.SPIN R3, [R0+0x4], R2, R3 ;  /* 0x000004020003738d */ /* 0x000e240001800003 */
[----:B0-----:R-:W-:-:S13]  /*12e00*/  ISETP.EQ.U32.AND P0, PT, R3, 0x1, PT ;  /* 0x000000010300780c */ /* 0x001fda0003f02070 */
[----:B------:R-:W-:Y:S05]  /*12e10*/  @!P0 BRA `(.L_x_620) ;  /* 0xfffffffc00ec8947 */ /* 0x000fea000383ffff */
[----:B------:R-:W-:Y:S05]  /*12e20*/  BRA `(.L_x_618) ;  /* 0x00000000000c7947 */ /* 0x000fea0003800000 */
.L_x_619:
[----:B------:R-:W0:Y:S02]  /*12e30*/  LD.E R0, desc[UR6][R4.64+0x4] ;  /* 0x0000040604007980 */ /* 0x000e24000c101900 */
[----:B0-----:R-:W-:-:S05]  /*12e40*/  IADD3 R3, R17, R0, RZ ;  /* 0x0000000011037210 */ /* 0x001fca0007ffe0ff */
[----:B------:R1:W-:Y:S02]  /*12e50*/  ST.E desc[UR6][R4.64+0x4], R3 ;  /* 0x0000040304007985 */ /* 0x0003e4000c101906 */
.L_x_618:
[----:B------:R-:W-:Y:S05]  /*12e60*/  BSYNC B0 ;  /* 0x0000000000007941 */ /* 0x000fea0003800000 */
.L_x_617:
        /* <DEDUP_REMOVED lines=12> */
.L_x_624:
[----:B------:R-:W0:Y:S02]  /*12f30*/  LDS R2, [R0] ;  /* 0x0000000000027984 */ /* 0x000e240000000800 */
[----:B0-----:R-:W-:-:S10]  /*12f40*/  HFMA2.MMA R3, R2, 1, 1, R7 ;  /* 0x3c003c0002037835 */ /* 0x001fd40000000007 */
[----:B------:R-:W0:Y:S02]  /*12f50*/  ATOMS.CAST.SPIN R3, [R0], R2, R3 ;  /* 0x000000020003738d */ /* 0x000e240001800003 */
[----:B0-----:R-:W-:-:S13]  /*12f60*/  ISETP.EQ.U32.AND P0, PT, R3, 0x1, PT ;  /* 0x000000010300780c */ /* 0x001fda0003f02070 */
[----:B------:R-:W-:Y:S05]  /*12f70*/  @!P0 BRA `(.L_x_624) ;  /* 0xfffffffc00ec8947 */ /* 0x000fea000383ffff */
[----:B------:R-:W-:Y:S05]  /*12f80*/  BRA `(.L_x_622) ;  /* 0x00000000000c7947 */ /* 0x000fea0003800000 */
.L_x_623:
[----:B------:R-:W2:Y:S02]  /*12f90*/  LD.E R0, desc[UR6][R4.64] ;  /* 0x0000000604007980 */ /* 0x000ea4000c101900 */
[----:B--2---:R-:W-:-:S05]  /*12fa0*/  IADD3 R3, R7, R0, RZ ;  /* 0x0000000007037210 */ /* 0x004fca0007ffe0ff */
[----:B------:R0:W-:Y:S02]  /*12fb0*/  ST.E desc[UR6][R4.64], R3 ;  /* 0x0000000304007985 */ /* 0x0001e4000c101906 */
.L_x_622:
[----:B------:R-:W-:Y:S05]  /*12fc0*/  BSYNC B0 ;  /* 0x0000000000007941 */ /* 0x000fea0003800000 */
.L_x_621:
[----:B------:R1:W-:Y:S01]  /*12fd0*/  ATOM.E.ADD.F16x2.RN.STRONG.GPU P0, RZ, desc[UR6][R4.64+0x4], R15 ;  /* 0x0000040f04ff79a2 */ /* 0x0003e2000810e1c6 */
[----:B------:R-:W-:Y:S04]  /*12fe0*/  BSSY B0, `(.L_x_625) ;  /* 0x000000f000007945 */ /* 0x000fe80003800000 */
[----:B-1----:R-:W-:Y:S05]  /*12ff0*/  @P0 BRA `(.L_x_626) ;  /* 0x0000000000340947 */ /* 0x002fea0003800000 */
[----:B------:R-:W1:Y:S02]  /*13000*/  QSPC.E.S P0, RZ, [R4+0x4] ;  /* 0x0000040004ff73aa */ /* 0x000e640000000500 */
[----:B-1----:R-:W-:Y:S05]  /*13010*/  @!P0 BRA `(.L_x_627) ;  /* 0x0000000000208947 */ /* 0x002fea0003800000 */
[----:B------:R-:W-:-:S04]  /*13020*/  MOV R2, R4 ;  /* 0x0000000400027202 */ /* 0x000fc80000000f00 */
[----:B------:R-:W-:-:S07]  /*13030*/  MOV R0, R2 ;  /* 0x0000000200007202 */ /* 0x000fce0000000f00 */
.L_x_628:
[----:B------:R-:W0:Y:S02]  /*13040*/  LDS R2, [R0+0x4] ;  /* 0x0000040000027984 */ /* 0x000e240000000800 */
[----:B0-----:R-:W-:-:S06]  /*13050*/  HADD2 R3, R2, R15 ;  /* 0x0000000f02037230 */ /* 0x001fcc0000000000 */
[----:B------:R-:W0:Y:S02]  /*13060*/  ATOMS.CAST.SPIN R3, [R0+0x4], R2, R3 ;  /* 0x000004020003738d */ /* 0x000e240001800003 */
[----:B0-----:R-:W-:-:S13]  /*13070*/  ISETP.EQ.U32.AND P0, PT, R3, 0x1, PT ;  /* 0x000000010300780c */ /* 0x001fda0003f02070 */
[----:B------:R-:W-:Y:S05]  /*13080*/  @!P0 BRA `(.L_x_628) ;  /* 0xfffffffc00ec8947 */ /* 0x000fea000383ffff */
[----:B------:R-:W-:Y:S05]  /*13090*/  BRA `(.L_x_626) ;  /* 0x00000000000c7947 */ /* 0x000fea0003800000 */
.L_x_627:
[----:B------:R-:W0:Y:S02]  /*130a0*/  LD.E R0, desc[UR6][R4.64+0x4] ;  /* 0x0000040604007980 */ /* 0x000e24000c101900 */
[----:B0-----:R-:W-:-:S05]  /*130b0*/  IADD3 R3, R15, R0, RZ ;  /* 0x000000000f037210 */ /* 0x001fca0007ffe0ff */
[----:B------:R1:W-:Y:S02]  /*130c0*/  ST.E desc[UR6][R4.64+0x4], R3 ;  /* 0x0000040304007985 */ /* 0x0003e4000c101906 */
.L_x_626:
[----:B------:R-:W-:Y:S05]  /*130d0*/  BSYNC B0 ;  /* 0x0000000000007941 */ /* 0x000fea0003800000 */
.L_x_625:
        /* <DEDUP_REMOVED lines=12> */
.L_x_632:
[----:B------:R-:W0:Y:S02]  /*131a0*/  LDS R2, [R0] ;  /* 0x0000000000027984 */ /* 0x000e240000000800 */
[----:B0-----:R-:W-:-:S10]  /*131b0*/  HFMA2.MMA R3, R2, 1, 1, R7 ;  /* 0x3c003c0002037835 */ /* 0x001fd40000000007 */
[----:B------:R-:W0:Y:S02]  /*131c0*/  ATOMS.CAST.SPIN R3, [R0], R2, R3 ;  /* 0x000000020003738d */ /* 0x000e240001800003 */
[----:B0-----:R-:W-:-:S13]  /*131d0*/  ISETP.EQ.U32.AND P0, PT, R3, 0x1, PT ;  /* 0x000000010300780c */ /* 0x001fda0003f02070 */
[----:B------:R-:W-:Y:S05]  /*131e0*/  @!P0 BRA `(.L_x_632) ;  /* 0xfffffffc00ec8947 */ /* 0x000fea000383ffff */
[----:B------:R-:W-:Y:S05]  /*131f0*/  BRA `(.L_x_630) ;  /* 0x00000000000c7947 */ /* 0x000fea0003800000 */
.L_x_631:
[----:B------:R-:W2:Y:S02]  /*13200*/  LD.E R0, desc[UR6][R4.64] ;  /* 0x0000000604007980 */ /* 0x000ea4000c101900 */
[----:B--2---:R-:W-:-:S05]  /*13210*/  IADD3 R3, R7, R0, RZ ;  /* 0x0000000007037210 */ /* 0x004fca0007ffe0ff */
[----:B------:R0:W-:Y:S02]  /*13220*/  ST.E desc[UR6][R4.64], R3 ;  /* 0x0000000304007985 */ /* 0x0001e4000c101906 */
.L_x_630:
[----:B------:R-:W-:Y:S05]  /*13230*/  BSYNC B0 ;  /* 0x0000000000007941 */ /* 0x000fea0003800000 */
.L_x_629:
[----:B------:R1:W-:Y:S02]  /*13240*/  ATOM.E.ADD.F16x2.RN.STRONG.GPU P0, RZ, desc[UR6][R4.64+0x4], R13 ;  /* 0x0000040d04ff79a2 */ /* 0x0003e4000810e1c6 */
[----:B-1----:R-:W-:Y:S05]  /*13250*/  @P0 EXIT ;  /* 0x000000000000094d */ /* 0x002fea0003800000 */
[----:B------:R-:W1:Y:S02]  /*13260*/  QSPC.E.S P0, RZ, [R4+0x4] ;  /* 0x0000040004ff73aa */ /* 0x000e640000000500 */
[----:B-1----:R-:W-:Y:S05]  /*13270*/  @!P0 BRA `(.L_x_633) ;  /* 0x0000000000208947 */ /* 0x002fea0003800000 */
[----:B------:R-:W-:-:S04]  /*13280*/  MOV R2, R4 ;  /* 0x0000000400027202 */ /* 0x000fc80000000f00 */
[----:B------:R-:W-:-:S07]  /*13290*/  MOV R0, R2 ;  /* 0x0000000200007202 */ /* 0x000fce0000000f00 */
.L_x_634:
[----:B------:R-:W0:Y:S02]  /*132a0*/  LDS R2, [R0+0x4] ;  /* 0x0000040000027984 */ /* 0x000e240000000800 */
[----:B0-----:R-:W-:-:S06]  /*132b0*/  HADD2 R3, R2, R13 ;  /* 0x0000000d02037230 */ /* 0x001fcc0000000000 */
[----:B------:R-:W0:Y:S02]  /*132c0*/  ATOMS.CAST.SPIN R3, [R0+0x4], R2, R3 ;  /* 0x000004020003738d */ /* 0x000e240001800003 */
[----:B0-----:R-:W-:-:S13]  /*132d0*/  ISETP.EQ.U32.AND P0, PT, R3, 0x1, PT ;  /* 0x000000010300780c */ /* 0x001fda0003f02070 */
[----:B------:R-:W-:Y:S05]  /*132e0*/  @!P0 BRA `(.L_x_634) ;  /* 0xfffffffc00ec8947 */ /* 0x000fea000383ffff */
[----:B------:R-:W-:Y:S05]  /*132f0*/  EXIT ;  /* 0x000000000000794d */ /* 0x000fea0003800000 */
.L_x_633:
[----:B------:R-:W0:Y:S02]  /*13300*/  LD.E R0, desc[UR6][R4.64+0x4] ;  /* 0x0000040604007980 */ /* 0x000e24000c101900 */
[----:B0-----:R-:W-:-:S05]  /*13310*/  IADD3 R3, R13, R0, RZ ;  /* 0x000000000d037210 */ /* 0x001fca0007ffe0ff */
[----:B------:R-:W-:Y:S01]  /*13320*/  ST.E desc[UR6][R4.64+0x4], R3 ;  /* 0x0000040304007985 */ /* 0x000fe2000c101906 */
[----:B------:R-:W-:Y:S05]  /*13330*/  EXIT ;  /* 0x000000000000794d */ /* 0x000fea0003800000 */
.L_x_635:
        /* <DEDUP_REMOVED lines=12> */
.L_x_5190:


//--------------------- .text._Z23gemm_half_q_half_kernelILi4ELi140ELb1ELb1ELi64EEvPK6__halfPKjS4_S2_PS0_iiiiPKtS7_iiiiiibS2_i --------------------------
	.section	.text._Z23gemm_half_q_half_kernelILi4ELi140ELb1ELb1ELi64EEvPK6__halfPKjS4_S2_PS0_iiiiPKtS7_iiiiiibS2_i,"ax",@progbits
	.align	128
        .global         _Z23gemm_half_q_half_kernelILi4ELi140ELb1ELb1ELi64EEvPK6__halfPKjS4_S2_PS0_iiiiPKtS7_iiiiiibS2_i
        .type           _Z23gemm_half_q_half_kernelILi4ELi140ELb1ELb1ELi64EEvPK6__halfPKjS4_S2_PS0_iiiiPKtS7_iiiiiibS2_i,@function
        .size           _Z23gemm_half_q_half_kernelILi4ELi140ELb1ELb1ELi64EEvPK6__halfPKjS4_S2_PS0_iiiiPKtS7_iiiiiibS2_i,(.L_x_5191 - _Z23gemm_half_q_half_kernelILi4ELi140ELb1ELb1ELi64EEvPK6__halfPKjS4_S2_PS0_iiiiPKtS7_iiiiiibS2_i)
        .other          _Z23gemm_half_q_half_kernelILi4ELi140ELb1ELb1ELi64EEvPK6__halfPKjS4_S2_PS0_iiiiPKtS7_iiiiiibS2_i,@"STO_CUDA_ENTRY STV_DEFAULT"
_Z23gemm_half_q_half_kernelILi4ELi140ELb1ELb1ELi64EEvPK6__halfPKjS4_S2_PS0_iiiiPKtS7_iiiiiibS2_i:
.text._Z23gemm_half_q_half_kernelILi4ELi140ELb1ELb1ELi64EEvPK6__halfPKjS4_S2_PS0_iiiiPKtS7_iiiiiibS2_i:
        /* <DEDUP_REMOVED lines=50> */
.L_x_636:
        /* <DEDUP_REMOVED lines=25> */
.L_x_641:
        /* <DEDUP_REMOVED lines=37> */
.L_x_640:
        /* <DEDUP_REMOVED lines=24> */
.L_x_642:
        /* <DEDUP_REMOVED lines=14> */
.L_x_639:
        /* <DEDUP_REMOVED lines=10> */
.L_x_644:
        /* <DEDUP_REMOVED lines=37> */
.L_x_643:
        /* <DEDUP_REMOVED lines=24> */
.L_x_645:
        /* <DEDUP_REMOVED lines=13> */
.L_x_638:
[----:B------:R-:W-:Y:S05]  /*0ea0*/  BSYNC B0 ;  /* 0x0000000000007941 */ /* 0x000fea0003800000 */
.L_x_637:
        /* <DEDUP_REMOVED lines=17> */
.L_x_648:
        /* <DEDUP_REMOVED lines=19> */
.L_x_647:
        /* <DEDUP_REMOVED lines=14> */
.L_x_649:
[----:B------:R-:W-:-:S13]  /*11d0*/  ISETP.LT.OR P0, PT, R11, R94, P0 ;  /* 0x0000005e0b00720c */ /* 0x000fda0000701670 */
[----:B-123--:R-:W1:Y:S01]  /*11e0*/  @P0 LDC.64 R2, c[0x0][0x230] ;  /* 0x00008c00ff020b82 */ /* 0x00ee620000000a00 */
[----:B------:R-:W-:-:S05]  /*11f0*/  @P0 LEA R0, R0, R11, 0x2 ;  /* 0x0000000b00000211 */ /* 0x000fca00078e10ff */
[----:B0-----:R-:W-:-:S04]  /*1200*/  @P0 IMAD R5, R0, R85, R10 ;  /* 0x0000005500050224 */ /* 0x001fc800078e020a */
[----:B-1----:R-:W-:-:S05]  /*1210*/  @P0 IMAD.WIDE R2, R5, 0x2, R2 ;  /* 0x0000000205020825 */ /* 0x002fca00078e0202 */
[----:B------:R3:W-:Y:S02]  /*1220*/  @P0 STG.E.64 desc[UR6][R2.64], RZ ;  /* 0x000000ff02000986 */ /* 0x0007e4000c101b06 */
.L_x_646:
        /* <DEDUP_REMOVED lines=15> */
.L_x_651:
        /* <DEDUP_REMOVED lines=44> */
.L_x_650:
        /* <DEDUP_REMOVED lines=24> */
.L_x_652:
        /* <DEDUP_REMOVED lines=8> */
.L_x_653:
        /* <DEDUP_REMOVED lines=10> */
.L_x_654:
        /* <DEDUP_REMOVED lines=8> */
.L_x_655:
        /* <DEDUP_REMOVED lines=10> */
.L_x_656:
        /* <DEDUP_REMOVED lines=37> */
.L_x_674:
        /* <DEDUP_REMOVED lines=216> */
.L_x_659:
        /* <DEDUP_REMOVED lines=95> */
.L_x_660:
        /* <DEDUP_REMOVED lines=97> */
.L_x_661:
        /* <DEDUP_REMOVED lines=91> */
.L_x_658:
        /* <DEDUP_REMOVED lines=204> */
.L_x_663:
        /* <DEDUP_REMOVED lines=95> */
.L_x_664:
        /* <DEDUP_REMOVED lines=97> */
.L_x_665:
        /* <DEDUP_REMOVED lines=91> */
.L_x_662:
        /* <DEDUP_REMOVED lines=203> */
.L_x_667:
        /* <DEDUP_REMOVED lines=95> */
.L_x_668:
        /* <DEDUP_REMOVED lines=97> */
.L_x_669:
        /* <DEDUP_REMOVED lines=91> */
.L_x_666:
        /* <DEDUP_REMOVED lines=203> */
.L_x_671:
        /* <DEDUP_REMOVED lines=95> */
.L_x_672:
        /* <DEDUP_REMOVED lines=97> */
.L_x_673:
        /* <DEDUP_REMOVED lines=91> */
.L_x_670:
        /* <DEDUP_REMOVED lines=11> */
.L_x_657:
        /* <DEDUP_REMOVED lines=8> */
.L_x_692:
[----:B------:R-:W-:-:S13]  /*9780*/  ISETP.NE.AND P2, PT, R93, R86, PT ;  /* 0x000000565d00720c */ /* 0x000fda0003f45270 */
[----:B------:R-:W0:Y:S01]  /*9790*/  @!P2 LDC.64 R10, c[0x0][0x248] ;  /* 0x00009200ff0aab82 */ /* 0x000e220000000a00 */
[----:B------:R-:W-:Y:S02]  /*97a0*/  @!P2 IADD3 R87, R87, 0x1, RZ ;  /* 0x000000015757a810 */ /* 0x000fe40007ffe0ff */
[----:B------:R-:W-:Y:S02]  /*97b0*/  @!P2 LEA R17, R93, 0x1, 0x1 ;  /* 0x000000015d11a811 */ /* 0x000fe400078e08ff */
[----:B------:R-:W-:-:S06]  /*97c0*/  @!P2 LEA R18, R87, R1, 0x3 ;  /* 0x000000015712a211 */ /* 0x000fcc00078e18ff */
[----:B------:R-:W2:Y:S01]  /*97d0*/  @!P2 LDL.64 R18, [R18] ;  /* 0x000000001212a983 */ /* 0x000ea20000100a00 */
        /* <DEDUP_REMOVED lines=8> */
[----:B------:R-:W2:Y:S01]  /*9860*/  LDG.E.128.CONSTANT R20, desc[UR6][R14.64] ;  /* 0x000000060e147981 */ /* 0x000ea2000c1e9d00 */
[----:B------:R-:W-:Y:S02]  /*9870*/  PRMT R10, R90, 0x9910, RZ ;  /* 0x000099105a0a7816 */ /* 0x000fe400000000ff */
[----:B------:R-:W-:Y:S02]  /*9880*/  MOV R17, 0x2c00 ;  /* 0x00002c0000117802 */ /* 0x000fe40000000f00 */
[----:B------:R-:W-:Y:S02]  /*9890*/  ISETP.NE.AND P2, PT, R10, RZ, PT ;  /* 0x000000ff0a00720c */ /* 0x000fe40003f45270 */
[----:B------:R-:W-:Y:S02]  /*98a0*/  ISETP.GE.AND P3, PT, R94, 0x2, PT ;  /* 0x000000025e00780c */ /* 0x000fe40003f66270 */
[----:B--2---:R-:W-:Y:S02]  /*98b0*/  SHF.R.U32.HI R27, RZ, 0x8, R22 ;  /* 0x00000008ff1b7819 */ /* 0x004fe40000011616 */
[----:B------:R-:W-:-:S02]  /*98c0*/  LOP3.LUT R0, R20, 0xf000f, RZ, 0xc0, !PT ;  /* 0x000f000f14007812 */ /* 0x000fc400078ec0ff */
[----:B------:R-:W-:Y:S02]  /*98d0*/  LOP3.LUT R10, R20, 0xf000f0, RZ, 0xc0, !PT ;  /* 0x00f000f0140a7812 */ /* 0x000fe400078ec0ff */
        /* <DEDUP_REMOVED lines=32> */
[----:B------:R-:W-:Y:S01]  /*9ae0*/  LOP3.LUT R18, R18, 0x64006400, RZ, 0xfc, !PT ;  /* 0x6400640012127812 */ /* 0x000fe200078efcff */
[----:B------:R-:W-:Y:S01]  /*9af0*/  HADD2 R34, R35, -1032, -1032 ;  /* 0xe408e40823227430 */ /* 0x000fe20000000000 */
[----:B------:R-:W-:-:S02]  /*9b00*/  LOP3.LUT R24, R24, 0x64006400, RZ, 0xfc, !PT ;  /* 0x6400640018187812 */ /* 0x000fc400078efcff */
[----:B------:R-:W-:Y:S02]  /*9b10*/  LOP3.LUT R11, R11, 0x64006400, RZ, 0xfc, !PT ;  /* 0x640064000b0b7812 */ /* 0x000fe400078efcff */
[----:B------:R-:W-:Y:S01]  /*9b20*/  LOP3.LUT R12, R20, 0x64006400, RZ, 0xfc, !PT ;  /* 0x64006400140c7812 */ /* 0x000fe200078efcff */
[-C--:B------:R-:W-:Y:S01]  /*9b30*/  HFMA2 R20, R10, R17.reuse.H0_H0, -72, -72 ;  /* 0xd480d4800a147431 */ /* 0x080fe20000040011 */
        /* <DEDUP_REMOVED lines=102> */
.L_x_677:
        /* <DEDUP_REMOVED lines=95> */
.L_x_679:
        /* <DEDUP_REMOVED lines=94> */
.L_x_680:
        /* <DEDUP_REMOVED lines=91> */
.L_x_678:
[----:B------:R-:W0:Y:S02]  /*b320*/  LDC R25, c[0x0][0x23c] ;  /* 0x00008f00ff197b82 */ /* 0x000e240000000800 */
[----:B0-----:R-:W-:-:S05]  /*b330*/  IMAD.WIDE R18, R25, 0x4, R14 ;  /* 0x0000000419127825 */ /* 0x001fca00078e020e */
[----:B------:R-:W2:Y:S02]  /*b340*/  LDG.E.128.CONSTANT R20, desc[UR6][R18.64] ;  /* 0x0000000612147981 */ /* 0x000ea4000c1e9d00 */
[C---:B--2---:R-:W-:Y:S02]  /*b350*/  LOP3.LUT R0, R20.reuse, 0xf000f, RZ, 0xc0, !PT ;  /* 0x000f000f14007812 */ /* 0x044fe400078ec0ff */
[----:B------:R-:W-:Y:S02]  /*b360*/  LOP3.LUT R10, R20, 0xf000f0, RZ, 0xc0, !PT ;  /* 0x00f000f0140a7812 */ /* 0x000fe400078ec0ff */
[C---:B------:R-:W-:Y:S02]  /*b370*/  LOP3.LUT R12, R21.reuse, 0xf000f, RZ, 0xc0, !PT ;  /* 0x000f000f150c7812 */ /* 0x040fe400078ec0ff */
[----:B------:R-:W-:Y:S02]  /*b380*/  LOP3.LUT R24, R21, 0xf000f0, RZ, 0xc0, !PT ;  /* 0x00f000f015187812 */ /* 0x000fe400078ec0ff */
[----:B------:R-:W-:-:S02]  /*b390*/  SHF.R.U32.HI R20, RZ, 0x8, R20 ;  /* 0x00000008ff147819 */ /* 0x000fc40000011614 */
[----:B------:R-:W-:Y:S02]  /*b3a0*/  SHF.R.U32.HI R21, RZ, 0x8, R21 ;  /* 0x00000008ff157819 */ /* 0x000fe40000011615 */
[----:B------:R-:W-:Y:S02]  /*b3b0*/  SHF.R.U32.HI R29, RZ, 0x8, R22 ;  /* 0x00000008ff1d7819 */ /* 0x000fe40000011616 */
[----:B------:R-:W-:Y:S02]  /*b3c0*/  LOP3.LUT R31, R23, 0xf000f0, RZ, 0xc0, !PT ;  /* 0x00f000f0171f7812 */ /* 0x000fe400078ec0ff */
[----:B------:R-:W-:Y:S02]  /*b3d0*/  SHF.R.U32.HI R33, RZ, 0x8, R23 ;  /* 0x00000008ff217819 */ /* 0x000fe40000011617 */
[C---:B------:R-:W-:Y:S02]  /*b3e0*/  LOP3.LUT R27, R22.reuse, 0xf000f, RZ, 0xc0, !PT ;  /* 0x000f000f161b7812 */ /* 0x040fe400078ec0ff */
[----:B------:R-:W-:-:S02]  /*b3f0*/  LOP3.LUT R28, R22, 0xf000f0, RZ, 0xc0, !PT ;  /* 0x00f000f0161c7812 */ /* 0x000fc400078ec0ff */
        /* <DEDUP_REMOVED lines=10> */
[C---:B------:R-:W-:Y:S02]  /*b4a0*/  LOP3.LUT R24, R33.reuse, 0xf000f, RZ, 0xc0, !PT ;  /* 0x000f000f21187812 */ /* 0x040fe400078ec0ff */
        /* <DEDUP_REMOVED lines=27> */
[-C--:B------:R-:W-:Y:S02]  /*b660*/  HFMA2 R36, R36, R17.reuse.H0_H0, -72, -72 ;  /* 0xd480d48024247431 */ /* 0x080fe40000040011 */
[----:B------:R-:W-:Y:S02]  /*b670*/  HADD2 R37, R37, -1032, -1032 ;  /* 0xe408e40825257430 */ /* 0x000fe40000000000 */
[----:B------:R-:W-:Y:S01]  /*b680*/  HFMA2 R38, R38, R17.H0_H0, -72, -72 ;  /* 0xd480d48026267431 */ /* 0x000fe20000040011 */
[----:B------:R-:W-:Y:S06]  /*b690*/  @!P2 BRA `(.L_x_681) ;  /* 0x000000040068a947 */ /* 0x000fec0003800000 */
[----:B------:R-:W0:Y:S01]  /*b6a0*/  LDS.64 R40, [UR4+0x10] ;  /* 0x00001004ff287984 */ /* 0x000e220008000a00 */
[--C-:B------:R-:W-:Y:S02]  /*b6b0*/  HADD2.F32 R44, -RZ, R23.reuse.H0_H0 ;  /* 0x20000017ff2c7230 */ /* 0x100fe40000004100 */
[--C-:B------:R-:W-:Y:S01]  /*b6c0*/  HADD2.F32 R0, -RZ, R24.reuse.H0_H0 ;  /* 0x20000018ff007230 */ /* 0x100fe20000004100 */
        /* <DEDUP_REMOVED lines=87> */
.L_x_681:
        /* <DEDUP_REMOVED lines=95> */
.L_x_683:
        /* <DEDUP_REMOVED lines=94> */
.L_x_684:
[----:B------:R-:W-:Y:S05]  /*c810*/  @P0 BRA `(.L_x_682) ;  /* 0x0000000400680947 */ /* 0x000fea0003800000 */
[----:B------:R-:W0:Y:S01]  /*c820*/  LDS.64 R10, [UR4+0x190] ;  /* 0x00019004ff0a7984 */ /* 0x000e220008000a00 */
[--C-:B------:R-:W-:Y:S02]  /*c830*/  HADD2.F32 R0, -RZ, R24.reuse.H0_H0 ;  /* 0x20000018ff007230 */ /* 0x100fe40000004100 */
[----:B------:R-:W-:Y:S01]  /*c840*/  HADD2.F32 R12, -RZ, R29.H0_H0 ;  /* 0x2000001dff0c7230 */ /* 0x000fe20000004100 */
[----:B------:R-:W1:Y:S01]  /*c850*/  LDS.64 R20, [UR4+0x198] ;  /* 0x00019804ff147984 */ /* 0x000e620008000a00 */
[----:B------:R-:W-:Y:S02]  /*c860*/  HADD2.F32 R44, -RZ, R23.H1_H1 ;  /* 0x30000017ff2c7230 */ /* 0x000fe40000004100 */
[----:B------:R-:W-:Y:S02]  /*c870*/  HADD2.F32 R24, -RZ, R24.H1_H1 ;  /* 0x30000018ff187230 */ /* 0x000fe40000004100 */
[--C-:B0-----:R-:W-:Y:S02]  /*c880*/  HADD2.F32 R39, -RZ, R10.reuse.H0_H0 ;  /* 0x2000000aff277230 */ /* 0x101fe40000004100 */
[----:B------:R-:W-:-:S02]  /*c890*/  HADD2.F32 R40, -RZ, R10.H1_H1 ;  /* 0x3000000aff287230 */ /* 0x000fc40000004100 */
[--C-:B------:R-:W-:Y:S02]  /*c8a0*/  HADD2.F32 R42, -RZ, R11.reuse.H0_H0 ;  /* 0x2000000bff2a7230 */ /* 0x100fe40000004100 */
[----:B------:R-:W-:Y:S02]  /*c8b0*/  HADD2.F32 R41, -RZ, R11.H1_H1 ;  /* 0x3000000bff297230 */ /* 0x000fe40000004100 */
[----:B------:R-:W-:Y:S02]  /*c8c0*/  HADD2.F32 R10, -RZ, R23.H0_H0 ;  /* 0x20000017ff0a7230 */ /* 0x000fe40000004100 */
[-C--:B------:R-:W-:Y:S01]  /*c8d0*/  FFMA.FTZ R23, R0, R39.reuse, RZ ;  /* 0x0000002700177223 */ /* 0x080fe200000100ff */
[--C-:B------:R-:W-:Y:S02]  /*c8e0*/  HADD2.F32 R11, -RZ, R27.reuse.H0_H0 ;  /* 0x2000001bff0b7230 */ /* 0x100fe40000004100 */
[----:B------:R-:W-:Y:S02]  /*c8f0*/  HADD2.F32 R0, -RZ, R22.H0_H0 ;  /* 0x20000016ff007230 */ /* 0x000fe40000004100 */
[-C--:B------:R-:W-:Y:S01]  /*c900*/  FFMA.FTZ R43, R10, R39.reuse, RZ ;  /* 0x000000270a2b7223 */ /* 0x080fe200000100ff */
[----:B------:R-:W-:Y:S01]  /*c910*/  FFMA.FTZ R23, R24, R40, R23 ;  /* 0x0000002818177223 */ /* 0x000fe20000010017 */
[-C--:B------:R-:W-:Y:S01]  /*c920*/  FFMA.FTZ R11, R11, R39.reuse, RZ ;  /* 0x000000270b0b7223 */ /* 0x080fe200000100ff */
[----:B------:R-:W-:Y:S01]  /*c930*/  FFMA.FTZ R39, R12, R39, RZ ;  /* 0x000000270c277223 */ /* 0x000fe200000100ff */
[----:B------:R-:W-:-:S02]  /*c940*/  HADD2.F32 R12, -RZ, R27.H1_H1 ;  /* 0x3000001bff0c7230 */ /* 0x000fc40000004100 */
[----:B------:R-:W-:Y:S01]  /*c950*/  FFMA.FTZ R43, R44, R40, R43 ;  /* 0x000000282c2b7223 */ /* 0x000fe2000001002b */
[----:B------:R-:W-:Y:S02]  /*c960*/  HADD2.F32 R24, -RZ, R28.H0_H0 ;  /* 0x2000001cff187230 */ /* 0x000fe40000004100 */
[----:B------:R-:W-:Y:S01]  /*c970*/  FFMA.FTZ R0, R0, R42, R23 ;  /* 0x0000002a00007223 */ /* 0x000fe20000010017 */
[----:B------:R-:W-:Y:S02]  /*c980*/  HADD2.F32 R44, -RZ, R29.H1_H1 ;  /* 0x3000001dff2c7230 */ /* 0x000fe40000004100 */
[----:B------:R-:W-:Y:S01]  /*c990*/  FFMA.FTZ R11, R12, R40, R11 ;  /* 0x000000280c0b7223 */ /* 0x000fe2000001000b */
[--C-:B------:R-:W-:Y:S02]  /*c9a0*/  HADD2.F32 R10, -RZ, R26.reuse.H0_H0 ;  /* 0x2000001aff0a7230 */ /* 0x100fe40000004100 */
[----:B------:R-:W-:Y:S02]  /*c9b0*/  HADD2.F32 R23, -RZ, R26.H1_H1 ;  /* 0x3000001aff177230 */ /* 0x000fe40000004100 */
        /* <DEDUP_REMOVED lines=8> */
[-C--:B------:R-:W-:Y:S01]  /*ca40*/  FFMA.FTZ R22, R23, R41.reuse, R10 ;  /* 0x0000002917167223 */ /* 0x080fe2000001000a */
[-C--:B------:R-:W-:Y:S01]  /*ca50*/  FFMA.FTZ R24, R27, R41.reuse, R12 ;  /* 0x000000291b187223 */ /* 0x080fe2000001000c */
[----:B------:R-:W-:Y:S01]  /*ca60*/  FFMA.FTZ R0, R11, R41, R0 ;  /* 0x000000290b007223 */ /* 0x000fe20000010000 */
[----:B-1----:R-:W-:-:S02]  /*ca70*/  HADD2.F32 R10, -RZ, R21.H0_H0 ;  /* 0x20000015ff0a7230 */ /* 0x002fc40000004100 */
[----:B------:R-:W-:Y:S01]  /*ca80*/  FFMA.FTZ R42, R29, R41, R42 ;  /* 0x000000291d2a7223 */ /* 0x000fe2000001002a */
[----:B------:R-:W-:Y:S02]  /*ca90*/  HADD2.F32 R12, -RZ, R21.H1_H1 ;  /* 0x30000015ff0c7230 */ /* 0x000fe40000004100 */
[--C-:B------:R-:W-:Y:S02]  /*caa0*/  HADD2.F32 R11, -RZ, R20.reuse.H0_H0 ;  /* 0x20000014ff0b7230 */ /* 0x100fe40000004100 */
[----:B------:R-:W-:Y:S02]  /*cab0*/  HADD2.F32 R21, -RZ, R31.H0_H0 ;  /* 0x2000001fff157230 */ /* 0x000fe40000004100 */
[----:B------:R-:W-:Y:S02]  /*cac0*/  HADD2.F32 R20, -RZ, R20.H1_H1 ;  /* 0x30000014ff147230 */ /* 0x000fe40000004100 */
[----:B------:R-:W-:Y:S02]  /*cad0*/  HADD2.F32 R23, -RZ, R33.H0_H0 ;  /* 0x20000021ff177230 */ /* 0x000fe40000004100 */
        /* <DEDUP_REMOVED lines=46> */
.L_x_682:
[----:B------:R-:W-:-:S05]  /*cdc0*/  IMAD.WIDE R18, R25, 0x4, R18 ;  /* 0x0000000419127825 */ /* 0x000fca00078e0212 */
        /* <DEDUP_REMOVED lines=144> */
.L_x_685:
        /* <DEDUP_REMOVED lines=95> */
.L_x_687:
        /* <DEDUP_REMOVED lines=94> */
.L_x_688:
        /* <DEDUP_REMOVED lines=91> */
.L_x_686:
[----:B------:R-:W-:-:S06]  /*e850*/  IMAD.WIDE R20, R25, 0x4, R18 ;  /* 0x0000000419147825 */ /* 0x000fcc00078e0212 */
[----:B------:R-:W2:Y:S02]  /*e860*/  LDG.E.128.CONSTANT R20, desc[UR6][R20.64] ;  /* 0x0000000614147981 */ /* 0x000ea4000c1e9d00 */
[C---:B--2---:R-:W-:Y:S02]  /*e870*/  LOP3.LUT R0, R20.reuse, 0xf000f, RZ, 0xc0, !PT ;  /* 0x000f000f14007812 */ /* 0x044fe400078ec0ff */
[----:B------:R-:W-:Y:S02]  /*e880*/  LOP3.LUT R10, R20, 0xf000f0, RZ, 0xc0, !PT ;  /* 0x00f000f0140a7812 */ /* 0x000fe400078ec0ff */
[----:B------:R-:W-:Y:S02]  /*e890*/  SHF.R.U32.HI R11, RZ, 0x8, R20 ;  /* 0x00000008ff0b7819 */ /* 0x000fe40000011614 */
[----:B------:R-:W-:Y:S02]  /*e8a0*/  LOP3.LUT R20, R23, 0xf000f0, RZ, 0xc0, !PT ;  /* 0x00f000f017147812 */ /* 0x000fe400078ec0ff */
[----:B------:R-:W-:-:S02]  /*e8b0*/  LOP3.LUT R12, R21, 0xf000f0, RZ, 0xc0, !PT ;  /* 0x00f000f0150c7812 */ /* 0x000fc400078ec0ff */
[----:B------:R-:W-:Y:S02]  /*e8c0*/  SHF.R.U32.HI R19, RZ, 0x8, R21 ;  /* 0x00000008ff137819 */ /* 0x000fe40000011615 */
[----:B------:R-:W-:Y:S02]  /*e8d0*/  SHF.R.U32.HI R29, RZ, 0x8, R22 ;  /* 0x00000008ff1d7819 */ /* 0x000fe40000011616 */
[----:B------:R-:W-:Y:S02]  /*e8e0*/  SHF.R.U32.HI R31, RZ, 0x8, R23 ;  /* 0x00000008ff1f7819 */ /* 0x000fe40000011617 */
        /* <DEDUP_REMOVED lines=135> */
.L_x_689:
        /* <DEDUP_REMOVED lines=95> */
.L_x_690:
        /* <DEDUP_REMOVED lines=94> */
.L_x_691:
        /* <DEDUP_REMOVED lines=91> */
.L_x_676:
[----:B------:R-:W0:Y:S01]  /*102e0*/  LDC R85, c[0x0][0x23c] ;  /* 0x00008f00ff557b82 */ /* 0x000e220000000800 */
[----:B------:R-:W-:Y:S01]  /*102f0*/  IADD3 R93, R93, 0x20, RZ ;  /* 0x000000205d5d7810 */ /* 0x000fe20007ffe0ff */
[----:B------:R-:W-:-:S03]  /*10300*/  UIADD3 UR4, UR4, 0x40, URZ ;  /* 0x0000004004047890 */ /* 0x000fc6000fffe03f */
[C---:B------:R-:W-:Y:S02]  /*10310*/  ISETP.GE.AND P2, PT, R93.reuse, UR5, PT ;  /* 0x000000055d007c0c */ /* 0x040fe4000bf46270 */
[----:B------:R-:W-:Y:S01]  /*10320*/  ISETP.LT.AND P3, PT, R93, R92, PT ;  /* 0x0000005c5d00720c */ /* 0x000fe20003f61270 */
[----:B0-----:R-:W-:-:S12]  /*10330*/  IMAD.WIDE R14, R85, 0x10, R14 ;  /* 0x00000010550e7825 */ /* 0x001fd800078e020e */
[----:B------:R-:W-:Y:S05]  /*10340*/  @!P2 BRA P3, `(.L_x_692) ;  /* 0xffffff94000ca947 */ /* 0x000fea000183ffff */
.L_x_675:
        /* <DEDUP_REMOVED lines=11> */
.L_x_698:
        /* <DEDUP_REMOVED lines=326> */
.L_x_695:
        /* <DEDUP_REMOVED lines=81> */
.L_x_696:
        /* <DEDUP_REMOVED lines=80> */
.L_x_697:
        /* <DEDUP_REMOVED lines=77> */
.L_x_694:
[----:B------:R-:W-:Y:S01]  /*12740*/  IADD3 R93, R93, 0x20, RZ ;  /* 0x000000205d5d7810 */ /* 0x000fe20007ffe0ff */
[----:B------:R-:W-:Y:S01]  /*12750*/  UIADD3 UR4, UR4, 0x40, URZ ;  /* 0x0000004004047890 */ /* 0x000fe2000fffe03f */
[----:B------:R-:W-:Y:S02]  /*12760*/  IMAD.WIDE R14, R85, 0x4, R96 ;  /* 0x00000004550e7825 */ /* 0x000fe400078e0260 */
[C---:B------:R-:W-:Y:S02]  /*12770*/  ISETP.GE.AND P2, PT, R93.reuse, UR5, PT ;  /* 0x000000055d007c0c */ /* 0x040fe4000bf46270 */
[----:B------:R-:W-:-:S13]  /*12780*/  ISETP.LT.AND P3, PT, R93, R92, PT ;  /* 0x0000005c5d00720c */ /* 0x000fda0003f61270 */
[----:B------:R-:W-:Y:S05]  /*12790*/  @!P2 BRA P3, `(.L_x_698) ;  /* 0xffffffdc0018a947 */ /* 0x000fea000183ffff */
.L_x_693:
        /* <DEDUP_REMOVED lines=19> */
.L_x_702:
[----:B------:R-:W0:Y:S02]  /*128d0*/  LDS R8, [R0] ;  /* 0x0000000000087984 */ /* 0x000e240000000800 */
[----:B0-----:R-:W-:-:S06]  /*128e0*/  HADD2 R9, R8, R15 ;  /* 0x0000000f08097230 */ /* 0x001fcc0000000000 */
[----:B------:R-:W0:Y:S02]  /*128f0*/  ATOMS.CAST.SPIN R9, [R0], R8, R9 ;  /* 0x000000080009738d */ /* 0x000e240001800009 */
[----:B0-----:R-:W-:-:S13]  /*12900*/  ISETP.EQ.U32.AND P0, PT, R9, 0x1, PT ;  /* 0x000000010900780c */ /* 0x001fda0003f02070 */
[----:B------:R-:W-:Y:S05]  /*12910*/  @!P0 BRA `(.L_x_702) ;  /* 0xfffffffc00ec8947 */ /* 0x000fea000383ffff */
[----:B------:R-:W-:Y:S05]  /*12920*/  BRA `(.L_x_700) ;  /* 0x00000000000c7947 */ /* 0x000fea0003800000 */
.L_x_701:
[----:B------:R-:W2:Y:S02]  /*12930*/  LD.E R0, desc[UR6][R10.64] ;  /* 0x000000060a007980 */ /* 0x000ea4000c101900 */
[----:B--2---:R-:W-:-:S05]  /*12940*/  IADD3 R9, R15, R0, RZ ;  /* 0x000000000f097210 */ /* 0x004fca0007ffe0ff */
[----:B------:R0:W-:Y:S02]  /*12950*/  ST.E desc[UR6][R10.64], R9 ;  /* 0x000000090a007985 */ /* 0x0001e4000c101906 */
.L_x_700:
[----:B------:R-:W-:Y:S05]  /*12960*/  BSYNC B0 ;  /* 0x0000000000007941 */ /* 0x000fea0003800000 */
.L_x_699:
[----:B------:R1:W-:Y:S01]  /*12970*/  ATOM.E.ADD.F16x2.RN.STRONG.GPU P0, RZ, desc[UR6][R10.64+0x4], R13 ;  /* 0x0000040d0aff79a2 */ /* 0x0003e2000810e1c6 */
[----:B------:R-:W-:Y:S04]  /*12980*/  BSSY B0, `(.L_x_703) ;  /* 0x000000f000007945 */ /* 0x000fe80003800000 */
[----:B-1----:R-:W-:Y:S05]  /*12990*/  @P0 BRA `(.L_x_704) ;  /* 0x0000000000340947 */ /* 0x002fea0003800000 */
[----:B------:R-:W1:Y:S02]  /*129a0*/  QSPC.E.S P0, RZ, [R10+0x4] ;  /* 0x000004000aff73aa */ /* 0x000e640000000500 */
[----:B-1----:R-:W-:Y:S05]  /*129b0*/  @!P0 BRA `(.L_x_705) ;  /* 0x0000000000208947 */ /* 0x002fea0003800000 */
[----:B------:R-:W-:-:S04]  /*129c0*/  MOV R8, R10 ;  /* 0x0000000a00087202 */ /* 0x000fc80000000f00 */
[----:B------:R-:W-:-:S07]  /*129d0*/  MOV R0, R8 ;  /* 0x0000000800007202 */ /* 0x000fce0000000f00 */
.L_x_706:
[----:B------:R-:W0:Y:S02]  /*129e0*/  LDS R8, [R0+0x4] ;  /* 0x0000040000087984 */ /* 0x000e240000000800 */
[----:B0-----:R-:W-:-:S10]  /*129f0*/  HFMA2.MMA R9, R8, 1, 1, R13 ;  /* 0x3c003c0008097835 */ /* 0x001fd4000000000d */
[----:B------:R-:W0:Y:S02]  /*12a00*/  ATOMS.CAST.SPIN R9, [R0+0x4], R8, R9 ;  /* 0x000004080009738d */ /* 0x000e240001800009 */
[----:B0-----:R-:W-:-:S13]  /*12a10*/  ISETP.EQ.U32.AND P0, PT, R9, 0x1, PT ;  /* 0x000000010900780c */ /* 0x001fda0003f02070 */
[----:B------:R-:W-:Y:S05]  /*12a20*/  @!P0 BRA `(.L_x_706) ;  /* 0xfffffffc00ec8947 */ /* 0x000fea000383ffff */
[----:B------:R-:W-:Y:S05]  /*12a30*/  BRA `(.L_x_704) ;  /* 0x00000000000c7947 */ /* 0x000fea0003800000 */
.L_x_705:
[----:B------:R-:W0:Y:S02]  /*12a40*/  LD.E R0, desc[UR6][R10.64+0x4] ;  /* 0x000004060a007980 */ /* 0x000e24000c101900 */
[----:B0-----:R-:W-:-:S05]  /*12a50*/  IADD3 R9, R13, R0, RZ ;  /* 0x000000000d097210 */ /* 0x001fca0007ffe0ff */
[----:B------:R1:W-:Y:S02]  /*12a60*/  ST.E desc[UR6][R10.64+0x4], R9 ;  /* 0x000004090a007985 */ /* 0x0003e4000c101906 */
.L_x_704:
[----:B------:R-:W-:Y:S05]  /*12a70*/  BSYNC B0 ;  /* 0x0000000000007941 */ /* 0x000fea0003800000 */
.L_x_703:
        /* <DEDUP_REMOVED lines=12> */
.L_x_710:
[----:B------:R-:W0:Y:S02]  /*12b40*/  LDS R6, [R0] ;  /* 0x0000000000067984 */ /* 0x000e240000000800 */
[----:B0-----:R-:W-:-:S06]  /*12b50*/  HADD2 R7, R6, R9 ;  /* 0x0000000906077230 */ /* 0x001fcc0000000000 */
[----:B------:R-:W0:Y:S02]  /*12b60*/  ATOMS.CAST.SPIN R7, [R0], R6, R7 ;  /* 0x000000060007738d */ /* 0x000e240001800007 */
[----:B0-----:R-:W-:-:S13]  /*12b70*/  ISETP.EQ.U32.AND P0, PT, R7, 0x1, PT ;  /* 0x000000010700780c */ /* 0x001fda0003f02070 */
[----:B------:R-:W-:Y:S05]  /*12b80*/  @!P0 BRA `(.L_x_710) ;  /* 0xfffffffc00ec8947 */ /* 0x000fea000383ffff */
[----:B------:R-:W-:Y:S05]  /*12b90*/  BRA `(.L_x_708) ;  /* 0x00000000000c7947 */ /* 0x000fea0003800000 */
.L_x_709:
[----:B------:R-:W2:Y:S02]  /*12ba0*/  LD.E R0, desc[UR6][R10.64] ;  /* 0x000000060a007980 */ /* 0x000ea4000c101900 */
[----:B--2---:R-:W-:-:S05]  /*12bb0*/  IADD3 R7, R9, R0, RZ ;  /* 0x0000000009077210 */ /* 0x004fca0007ffe0ff */
[----:B------:R0:W-:Y:S02]  /*12bc0*/  ST.E desc[UR6][R10.64], R7 ;  /* 0x000000070a007985 */ /* 0x0001e4000c101906 */
.L_x_708:
[----:B------:R-:W-:Y:S05]  /*12bd0*/  BSYNC B0 ;  /* 0x0000000000007941 */ /* 0x000fea0003800000 */
.L_x_707:
[----:B------:R1:W-:Y:S01]  /*12be0*/  ATOM.E.ADD.F16x2.RN.STRONG.GPU P0, RZ, desc[UR6][R10.64+0x4], R89 ;  /* 0x000004590aff79a2 */ /* 0x0003e2000810e1c6 */
[----:B------:R-:W-:Y:S04]  /*12bf0*/  BSSY B0, `(.L_x_711) ;  /* 0x000000f000007945 */ /* 0x000fe80003800000 */
[----:B-1----:R-:W-:Y:S05]  /*12c00*/  @P0 BRA `(.L_x_712) ;  /* 0x0000000000340947 */ /* 0x002fea0003800000 */
[----:B------:R-:W1:Y:S02]  /*12c10*/  QSPC.E.S P0, RZ, [R10+0x4] ;  /* 0x000004000aff73aa */ /* 0x000e640000000500 */
[----:B-1----:R-:W-:Y:S05]  /*12c20*/  @!P0 BRA `(.L_x_713) ;  /* 0x0000000000208947 */ /* 0x002fea0003800000 */
[----:B------:R-:W-:-:S04]  /*12c30*/  MOV R6, R10 ;  /* 0x0000000a00067202 */ /* 0x000fc80000000f00 */
[----:B------:R-:W-:-:S07]  /*12c40*/  MOV R0, R6 ;  /* 0x0000000600007202 */ /* 0x000fce0000000f00 */
.L_x_714:
[----:B------:R-:W0:Y:S02]  /*12c50*/  LDS R6, [R0+0x4] ;  /* 0x0000040000067984 */ /* 0x000e240000000800 */
[----:B0-----:R-:W-:-:S10]  /*12c60*/  HFMA2.MMA R7, R6, 1, 1, R89 ;  /* 0x3c003c0006077835 */ /* 0x001fd40000000059 */
[----:B------:R-:W0:Y:S02]  /*12c70*/  ATOMS.CAST.SPIN R7, [R0+0x4], R6, R7 ;  /* 0x000004060007738d */ /* 0x000e240001800007 */
[----:B0-----:R-:W-:-:S13]  /*12c80*/  ISETP.EQ.U32.AND P0, PT, R7, 0x1, PT ;  /* 0x000000010700780c */ /* 0x001fda0003f02070 */
[----:B------:R-:W-:Y:S05]  /*12c90*/  @!P0 BRA `(.L_x_714) ;  /* 0xfffffffc00ec8947 */ /* 0x000fea000383ffff */
[----:B------:R-:W-:Y:S05]  /*12ca0*/  BRA `(.L_x_712) ;  /* 0x00000000000c7947 */ /* 0x000fea0003800000 */
.L_x_713:
[----:B------:R-:W0:Y:S02]  /*12cb0*/  LD.E R0, desc[UR6][R10.64+0x4] ;  /* 0x000004060a007980 */ /* 0x000e24000c101900 */
[----:B0-----:R-:W-:-:S05]  /*12cc0*/  IADD3 R7, R89, R0, RZ ;  /* 0x0000000059077210 */ /* 0x001fca0007ffe0ff */
[----:B------:R1:W-:Y:S02]  /*12cd0*/  ST.E desc[UR6][R10.64+0x4], R7 ;  /* 0x000004070a007985 */ /* 0x0003e4000c101906 */
.L_x_712:
[----:B------:R-:W-:Y:S05]  /*12ce0*/  BSYNC B0 ;  /* 0x0000000000007941 */ /* 0x000fea0003800000 */
.L_x_711:
        /* <DEDUP_REMOVED lines=12> */
.L_x_718:
[----:B------:R-:W0:Y:S02]  /*12db0*/  LDS R4, [R0] ;  /* 0x0000000000047984 */ /* 0x000e240000000800 */
[----:B0-----:R-:W-:-:S06]  /*12dc0*/  HADD2 R5, R4, R7 ;  /* 0x0000000704057230 */ /* 0x001fcc0000000000 */
[----:B------:R-:W0:Y:S02]  /*12dd0*/  ATOMS.CAST.SPIN R5, [R0], R4, R5 ;  /* 0x000000040005738d */ /* 0x000e240001800005 */
[----:B0-----:R-:W-:-:S13]  /*12de0*/  ISETP.EQ.U32.AND P0, PT, R5, 0x1, PT ;  /* 0x000000010500780c */ /* 0x001fda0003f02070 */
[----:B------:R-:W-:Y:S05]  /*12df0*/  @!P0 BRA `(.L_x_718) ;  /* 0xfffffffc00ec8947 */ /* 0x000fea000383ffff */
[----:B------:R-:W-:Y:S05]  /*12e00*/  BRA `(.L_x_716) ;  /* 0x00000000000c7947 */ /* 0x000fea0003800000 */
.L_x_717:
[----:B------:R-:W2:Y:S02]  /*12e10*/  LD.E R0, desc[UR6][R10.64] ;  /* 0x000000060a007980 */ /* 0x000ea4000c101900 */
[----:B--2---:R-:W-:-:S05]  /*12e20*/  IADD3 R5, R7, R0, RZ ;  /* 0x0000000007057210 */ /* 0x004fca0007ffe0ff */
[----:B------:R0:W-:Y:S02]  /*12e30*/  ST.E desc[UR6][R10.64], R5 ;  /* 0x000000050a007985 */ /* 0x0001e4000c101906 */
.L_x_716:
[----:B------:R-:W-:Y:S05]  /*12e40*/  BSYNC B0 ;  /* 0x0000000000007941 */ /* 0x000fea0003800000 */
.L_x_715:
[----:B------:R1:W-:Y:S01]  /*12e50*/  ATOM.E.ADD.F16x2.RN.STRONG.GPU P0, RZ, desc[UR6][R10.64+0x4], R91 ;  /* 0x0000045b0aff79a2 */ /* 0x0003e2000810e1c6 */
[----:B------:R-:W-:Y:S04]  /*12e60*/  BSSY B0, `(.L_x_719) ;  /* 0x000000f000007945 */ /* 0x000fe80003800000 */
[----:B-1----:R-:W-:Y:S05]  /*12e70*/  @P0 BRA `(.L_x_720) ;  /* 0x0000000000340947 */ /* 0x002fea0003800000 */
[----:B------:R-:W1:Y:S02]  /*12e80*/  QSPC.E.S P0, RZ, [R10+0x4] ;  /* 0x000004000aff73aa */ /* 0x000e640000000500 */
[----:B-1----:R-:W-:Y:S05]  /*12e90*/  @!P0 BRA `(.L_x_721) ;  /* 0x0000000000208947 */ /* 0x002fea0003800000 */
[----:B------:R-:W-:-:S04]  /*12ea0*/  MOV R4, R10 ;  /* 0x0000000a00047202 */ /* 0x000fc80000000f00 */
[----:B------:R-:W-:-:S07]  /*12eb0*/  MOV R0, R4 ;  /* 0x0000000400007202 */ /* 0x000fce0000000f00 */
.L_x_722:
[----:B------:R-:W0:Y:S02]  /*12ec0*/  LDS R4, [R0+0x4] ;  /* 0x0000040000047984 */ /* 0x000e240000000800 */
[----:B0-----:R-:W-:-:S10]  /*12ed0*/  HFMA2.MMA R5, R4, 1, 1, R91 ;  /* 0x3c003c0004057835 */ /* 0x001fd4000000005b */
[----:B------:R-:W0:Y:S02]  /*12ee0*/  ATOMS.CAST.SPIN R5, [R0+0x4], R4, R5 ;  /* 0x000004040005738d */ /* 0x000e240001800005 */
[----:B0-----:R-:W-:-:S13]  /*12ef0*/  ISETP.EQ.U32.AND P0, PT, R5, 0x1, PT ;  /* 0x000000010500780c */ /* 0x001fda0003f02070 */
[----:B------:R-:W-:Y:S05]  /*12f00*/  @!P0 BRA `(.L_x_722) ;  /* 0xfffffffc00ec8947 */ /* 0x000fea000383ffff */
[----:B------:R-:W-:Y:S05]  /*12f10*/  BRA `(.L_x_720) ;  /* 0x00000000000c7947 */ /* 0x000fea0003800000 */
.L_x_721:
[----:B------:R-:W0:Y:S02]  /*12f20*/  LD.E R0, desc[UR6][R10.64+0x4] ;  /* 0x000004060a007980 */ /* 0x000e24000c101900 */
[----:B0-----:R-:W-:-:S05]  /*12f30*/  IADD3 R5, R91, R0, RZ ;  /* 0x000000005b057210 */ /* 0x001fca0007ffe0ff */
[----:B------:R1:W-:Y:S02]  /*12f40*/  ST.E desc[UR6][R10.64+0x4], R5 ;  /* 0x000004050a007985 */ /* 0x0003e4000c101906 */
.L_x_720:
[----:B------:R-:W-:Y:S05]  /*12f50*/  BSYNC B0 ;  /* 0x0000000000007941 */ /* 0x000fea0003800000 */
.L_x_719:
        /* <DEDUP_REMOVED lines=12> */
.L_x_726:
[----:B------:R-:W0:Y:S02]  /*13020*/  LDS R2, [R0] ;  /* 0x0000000000027984 */ /* 0x000e240000000800 */
[----:B0-----:R-:W-:-:S06]  /*13030*/  HADD2 R3, R2, R5 ;  /* 0x0000000502037230 */ /* 0x001fcc0000000000 */
[----:B------:R-:W0:Y:S02]  /*13040*/  ATOMS.CAST.SPIN R3, [R0], R2, R3 ;  /* 0x000000020003738d */ /* 0x000e240001800003 */
[----:B0-----:R-:W-:-:S13]  /*13050*/  ISETP.EQ.U32.AND P0, PT, R3, 0x1, PT ;  /* 0x000000010300780c */ /* 0x001fda0003f02070 */
[----:B------:R-:W-:Y:S05]  /*13060*/  @!P0 BRA `(.L_x_726) ;  /* 0xfffffffc00ec8947 */ /* 0x000fea000383ffff */
[----:B------:R-:W-:Y:S05]  /*13070*/  BRA `(.L_x_724) ;  /* 0x00000000000c7947 */ /* 0x000fea0003800000 */
.L_x_725:
[----:B------:R-:W2:Y:S02]  /*13080*/  LD.E R0, desc[UR6][R10.64] ;  /* 0x000000060a007980 */ /* 0x000ea4000c101900 */
[----:B--2---:R-:W-:-:S05]  /*13090*/  IADD3 R3, R5, R0, RZ ;  /* 0x0000000005037210 */ /* 0x004fca0007ffe0ff */
[----:B------:R0:W-:Y:S02]  /*130a0*/  ST.E desc[UR6][R10.64], R3 ;  /* 0x000000030a007985 */ /* 0x0001e4000c101906 */
.L_x_724:
[----:B------:R-:W-:Y:S05]  /*130b0*/  BSYNC B0 ;  /* 0x0000000000007941 */ /* 0x000fea0003800000 */
.L_x_723:
[----:B------:R1:W-:Y:S02]  /*130c0*/  ATOM.E.ADD.F16x2.RN.STRONG.GPU P0, RZ, desc[UR6][R10.64+0x4], R7 ;  /* 0x000004070aff79a2 */ /* 0x0003e4000810e1c6 */
[----:B-1----:R-:W-:Y:S05]  /*130d0*/  @P0 EXIT ;  /* 0x000000000000094d */ /* 0x002fea0003800000 */
[----:B------:R-:W1:Y:S02]  /*130e0*/  QSPC.E.S P0, RZ, [R10+0x4] ;  /* 0x000004000aff73aa */ /* 0x000e640000000500 */
[----:B-1----:R-:W-:Y:S05]  /*130f0*/  @!P0 BRA `(.L_x_727) ;  /* 0x0000000000208947 */ /* 0x002fea0003800000 */
[----:B------:R-:W-:-:S04]  /*13100*/  MOV R2, R10 ;  /* 0x0000000a00027202 */ /* 0x000fc80000000f00 */
[----:B------:R-:W-:-:S07]  /*13110*/  MOV R0, R2 ;  /* 0x0000000200007202 */ /* 0x000fce0000000f00 */
.L_x_728:
[----:B------:R-:W0:Y:S02]  /*13120*/  LDS R2, [R0+0x4] ;  /* 0x0000040000027984 */ /* 0x000e240000000800 */
[----:B0-----:R-:W-:-:S10]  /*13130*/  HFMA2.MMA R3, R2, 1, 1, R7 ;  /* 0x3c003c0002037835 */ /* 0x001fd40000000007 */
[----:B------:R-:W0:Y:S02]  /*13140*/  ATOMS.CAST.SPIN R3, [R0+0x4], R2, R3 ;  /* 0x000004020003738d */ /* 0x000e240001800003 */
[----:B0-----:R-:W-:-:S13]  /*13150*/  ISETP.EQ.U32.AND P0, PT, R3, 0x1, PT ;  /* 0x000000010300780c */ /* 0x001fda0003f02070 */
[----:B------:R-:W-:Y:S05]  /*13160*/  @!P0 BRA `(.L_x_728) ;  /* 0xfffffffc00ec8947 */ /* 0x000fea000383ffff */
[----:B------:R-:W-:Y:S05]  /*13170*/  EXIT ;  /* 0x000000000000794d */ /* 0x000fea0003800000 */
.L_x_727:
[----:B------:R-:W0:Y:S02]  /*13180*/  LD.E R0, desc[UR6][R10.64+0x4] ;  /* 0x000004060a007980 */ /* 0x000e24000c101900 */
[----:B0-----:R-:W-:-:S05]  /*13190*/  IADD3 R3, R7, R0, RZ ;  /* 0x0000000007037210 */ /* 0x001fca0007ffe0ff */
[----:B------:R-:W-:Y:S01]  /*131a0*/  ST.E desc[UR6][R10.64+0x4], R3 ;  /* 0x000004030a007985 */ /* 0x000fe2000c101906 */
[----:B------:R-:W-:Y:S05]  /*131b0*/  EXIT ;  /* 0x000000000000794d */ /* 0x000fea0003800000 */
.L_x_729:
        /* <DEDUP_REMOVED lines=12> */
.L_x_5191:


//--------------------- .text._Z23gemm_half_q_half_kernelILi4ELi20ELb1ELb1ELi64EEvPK6__halfPKjS4_S2_PS0_iiiiPKtS7_iiiiiibS2_i --------------------------
	.section	.text._Z23gemm_half_q_half_kernelILi4ELi20ELb1ELb1ELi64EEvPK6__halfPKjS4_S2_PS0_iiiiPKtS7_iiiiiibS2_i,"ax",@progbits
	.align	128
        .global         _Z23gemm_half_q_half_kernelILi4ELi20ELb1ELb1ELi64EEvPK6__halfPKjS4_S2_PS0_iiiiPKtS7_iiiiiibS2_i
        .type           _Z23gemm_half_q_half_kernelILi4ELi20ELb1ELb1ELi64EEvPK6__halfPKjS4_S2_PS0_iiiiPKtS7_iiiiiibS2_i,@function
        .size           _Z23gemm_half_q_half_kernelILi4ELi20ELb1ELb1ELi64EEvPK6__halfPKjS4_S2_PS0_iiiiPKtS7_iiiiiibS2_i,(.L_x_5192 - _Z23gemm_half_q_half_kernelILi4ELi20ELb1ELb1ELi64EEvPK6__halfPKjS4_S2_PS0_iiiiPKtS7_iiiiiibS2_i)
        .other          _Z23gemm_half_q_half_kernelILi4ELi20ELb1ELb1ELi64EEvPK6__halfPKjS4_S2_PS0_iiiiPKtS7_iiiiiibS2_i,@"STO_CUDA_ENTRY STV_DEFAULT"
_Z23gemm_half_q_half_kernelILi4ELi20ELb1ELb1ELi64EEvPK6__halfPKjS4_S2_PS0_iiiiPKtS7_iiiiiibS2_i:
.text._Z23gemm_half_q_half_kernelILi4ELi20ELb1ELb1ELi64EEvPK6__halfPKjS4_S2_PS0_iiiiPKtS7_iiiiiibS2_i:
[----:B------:R-:W0:Y:S01]  /*0000*/  LDC R1, c[0x0][0x28] ;  /* 0x00000a00ff017b82 */ /* 0x000e220000000800 */
[----:B------:R-:W1:Y:S07]  /*0010*/  S2R R12, SR_CTAID.Y ;  /* 0x00000000000c7919 */ /* 0x000e6e0000002600 */
[----:B------:R-:W1:Y:S01]  /*0020*/  LDC R3, c[0x0][0x238] ;  /* 0x00008e00ff037b82 */ /* 0x000e620000000800 */
[----:B------:R-:W-:Y:S01]  /*0030*/  ULDC.64 UR8, c[0x0][0x208] ;  /* 0x0000820000087ab9 */ /* 0x000fe20000000a00 */
[----:B0-----:R-:W-:Y:S01]  /*0040*/  IADD3 R1, R1, -0x10, RZ ;  /* 0xfffffff001017810 */ /* 0x001fe20007ffe0ff */
[----:B------:R-:W0:Y:S01]  /*0050*/  S2R R97, SR_CTAID.Z ;  /* 0x0000000000617919 */ /* 0x000e220000002700 */
[----:B------:R-:W-:-:S02]  /*0060*/  PRMT R93, RZ, 0x7610, R93 ;  /* 0x00007610ff5d7816 */ /* 0x000fc4000000005d */
[----:B------:R-:W-:Y:S01]  /*0070*/  PRMT R92, RZ, 0x7610, R92 ;  /* 0x00007610ff5c7816 */ /* 0x000fe2000000005c */
[----:B------:R-:W2:Y:S01]  /*0080*/  S2R R13, SR_TID.X ;  /* 0x00000000000d7919 */ /* 0x000ea20000002100 */
[----:B------:R-:W3:Y:S01]  /*0090*/  S2UR UR4, SR_CTAID.X ;  /* 0x00000000000479c3 */ /* 0x000ee20000002500 */
[----:B------:R-:W-:Y:S02]  /*00a0*/  PRMT R91, RZ, 0x7610, R91 ;  /* 0x00007610ff5b7816 */ /* 0x000fe4000000005b */
[----:B------:R-:W-:Y:S02]  /*00b0*/  PRMT R90, RZ, 0x7610, R90 ;  /* 0x00007610ff5a7816 */ /* 0x000fe4000000005a */
[----:B------:R-:W-:-:S03]  /*00c0*/  PRMT R0, RZ, 0x7610, R0 ;  /* 0x00007610ff007816 */ /* 0x000fc60000000000 */
[----:B------:R-:W4:Y:S01]  /*00d0*/  LDC R19, c[0x0][0x240] ;  /* 0x00009000ff137b82 */ /* 0x000f220000000800 */
[----:B-1----:R-:W-:Y:S01]  /*00e0*/  IMAD R98, R12, -0x4, R3 ;  /* 0xfffffffc0c627824 */ /* 0x002fe200078e0203 */
[----:B---3--:R-:W-:Y:S01]  /*00f0*/  USHF.L.U32 UR4, UR4, 0x8, URZ ;  /* 0x0000000804047899 */ /* 0x008fe2000800063f */
[----:B0-----:R-:W-:-:S03]  /*0100*/  SHF.L.U32 R95, R97, 0x6, RZ ;  /* 0x00000006615f7819 */ /* 0x001fc600000006ff */
[C---:B------:R-:W-:Y:S02]  /*0110*/  ISETP.GE.AND P1, PT, R98.reuse, 0x1, PT ;  /* 0x000000016200780c */ /* 0x040fe40003f26270 */
[----:B--2---:R-:W-:Y:S02]  /*0120*/  LEA R6, R13, UR4, 0x2 ;  /* 0x000000040d067c11 */ /* 0x004fe4000f8e10ff */
[----:B------:R-:W-:Y:S02]  /*0130*/  VIMNMX R96, R98, 0x4, PT ;  /* 0x0000000462607848 */ /* 0x000fe40003fe0100 */
[----:B----4-:R-:W-:-:S07]  /*0140*/  VIADDMNMX R94, R95, 0x40, R19, PT ;  /* 0x000000405f5e7846 */ /* 0x010fce0003800113 */
        /* <DEDUP_REMOVED lines=28> */
.L_x_730:
        /* <DEDUP_REMOVED lines=12> */
[C---:B------:R-:W-:Y:S01]  /*03d0*/  LEA R4, P0, R3.reuse, UR6, 0x1 ;  /* 0x0000000603047c11 */ /* 0x040fe2000f8008ff */
[----:B------:R-:W-:Y:S01]  /*03e0*/  IMAD R0, R12, R19, RZ ;  /* 0x000000130c007224 */ /* 0x000fe200078e02ff */
[----:B------:R-:W-:Y:S01]  /*03f0*/  UMOV UR5, 0x400 ;  /* 0x0000040000057882 */ /* 0x000fe20000000000 */
[----:B------:R-:W-:Y:S01]  /*0400*/  ULDC.64 UR10, c[0x0][0x210] ;  /* 0x00008400000a7ab9 */ /* 0x000fe20000000a00 */
[----:B------:R-:W-:-:S05]  /*0410*/  LEA.HI.X R5, R3, UR7, R2, 0x1, P0 ;  /* 0x0000000703057c11 */ /* 0x000fca00080f0c02 */
[----:B------:R-:W2:Y:S01]  /*0420*/  LDG.E.U16.CONSTANT R4, desc[UR8][R4.64] ;  /* 0x0000000804047981 */ /* 0x000ea2000c1e9500 */
[----:B------:R-:W0:Y:S01]  /*0430*/  S2UR UR6, SR_CgaCtaId ;  /* 0x00000000000679c3 */ /* 0x000e220000008800 */
[----:B------:R-:W-:Y:S01]  /*0440*/  SHF.L.U32 R3, R0, 0x2, RZ ;  /* 0x0000000200037819 */ /* 0x000fe200000006ff */
[----:B------:R-:W-:Y:S01]  /*0450*/  HFMA2.MMA R7, -RZ, RZ, 0, 0 ;  /* 0x00000000ff077435 */ /* 0x000fe200000001ff */
[----:B------:R-:W-:Y:S01]  /*0460*/  ISETP.GT.AND P2, PT, R96, 0x3, PT ;  /* 0x000000036000780c */ /* 0x000fe20003f44270 */
[----:B0-----:R-:W-:Y:S01]  /*0470*/  ULEA UR5, UR6, UR5, 0x18 ;  /* 0x0000000506057291 */ /* 0x001fe2000f8ec03f */
[----:B--2---:R-:W-:-:S04]  /*0480*/  IADD3 R0, P0, R4, R3, RZ ;  /* 0x0000000304007210 */ /* 0x004fc80007f1e0ff */
[----:B------:R-:W-:Y:S02]  /*0490*/  LEA.HI.X.SX32 R3, R3, RZ, 0x1, P0 ;  /* 0x000000ff03037211 */ /* 0x000fe400000f0eff */
[----:B------:R-:W-:-:S04]  /*04a0*/  LEA R2, P0, R0, UR10, 0x1 ;  /* 0x0000000a00027c11 */ /* 0x000fc8000f8008ff */
[----:B------:R-:W-:Y:S02]  /*04b0*/  LEA.HI.X R3, R0, UR11, R3, 0x1, P0 ;  /* 0x0000000b00037c11 */ /* 0x000fe400080f0c03 */
[----:B------:R-:W-:Y:S02]  /*04c0*/  LEA R0, R13, UR5, 0x1 ;  /* 0x000000050d007c11 */ /* 0x000fe4000f8e08ff */
[----:B------:R-:W-:Y:S01]  /*04d0*/  PLOP3.LUT P0, PT, PT, PT, PT, 0x80, 0x0 ;  /* 0x000000000000781c */ /* 0x000fe20003f0f070 */
[----:B------:R-:W-:-:S12]  /*04e0*/  @!P2 BRA `(.L_x_734) ;  /* 0x000000000048a947 */ /* 0x000fd80003800000 */
[----:B------:R-:W-:Y:S02]  /*04f0*/  PLOP3.LUT P0, PT, PT, PT, PT, 0x8, 0x0 ;  /* 0x000000000000781c */ /* 0x000fe40003f0e170 */
[----:B------:R-:W-:-:S11]  /*0500*/  IADD3 R14, R96, -0x3, RZ ;  /* 0xfffffffd600e7810 */ /* 0x000fd60007ffe0ff */
.L_x_735:
[C---:B------:R-:W-:Y:S01]  /*0510*/  IMAD.WIDE R4, R19.reuse, 0x2, R2 ;  /* 0x0000000213047825 */ /* 0x040fe200078e0202 */
[----:B------:R0:W2:Y:S03]  /*0520*/  LDG.E.U16.CONSTANT R15, desc[UR8][R2.64] ;  /* 0x00000008020f7981 */ /* 0x0000a6000c1e9500 */
[C---:B------:R-:W-:Y:S02]  /*0530*/  IMAD.WIDE R8, R19.reuse, 0x2, R4 ;  /* 0x0000000213087825 */ /* 0x040fe400078e0204 */
[----:B------:R-:W3:Y:S02]  /*0540*/  LDG.E.U16.CONSTANT R5, desc[UR8][R4.64] ;  /* 0x0000000804057981 */ /* 0x000ee4000c1e9500 */
[----:B------:R-:W-:Y:S02]  /*0550*/  IMAD.WIDE R10, R19, 0x2, R8 ;  /* 0x00000002130a7825 */ /* 0x000fe400078e0208 */
[----:B------:R-:W4:Y:S04]  /*0560*/  LDG.E.U16.CONSTANT R9, desc[UR8][R8.64] ;  /* 0x0000000808097981 */ /* 0x000f28000c1e9500 */
[----:B------:R-:W5:Y:S01]  /*0570*/  LDG.E.U16.CONSTANT R17, desc[UR8][R10.64] ;  /* 0x000000080a117981 */ /* 0x000f62000c1e9500 */
[----:B------:R-:W-:-:S04]  /*0580*/  IADD3 R7, R7, 0x4, RZ ;  /* 0x0000000407077810 */ /* 0x000fc80007ffe0ff */
[----:B------:R-:W-:Y:S01]  /*0590*/  ISETP.GE.AND P2, PT, R7, R14, PT ;  /* 0x0000000e0700720c */ /* 0x000fe20003f46270 */
[----:B0-----:R-:W-:Y:S01]  /*05a0*/  IMAD.WIDE R2, R19, 0x2, R10 ;  /* 0x0000000213027825 */ /* 0x001fe200078e020a */
[----:B--2---:R-:W-:Y:S04]  /*05b0*/  STS.U16 [R0], R15 ;  /* 0x0000000f00007388 */ /* 0x004fe80000000400 */
[----:B---3--:R-:W-:Y:S04]  /*05c0*/  STS.U16 [R0+0x80], R5 ;  /* 0x0000800500007388 */ /* 0x008fe80000000400 */
[----:B----4-:R-:W-:Y:S04]  /*05d0*/  STS.U16 [R0+0x100], R9 ;  /* 0x0001000900007388 */ /* 0x010fe80000000400 */
[----:B-----5:R0:W-:Y:S02]  /*05e0*/  STS.U16 [R0+0x180], R17 ;  /* 0x0001801100007388 */ /* 0x0201e40000000400 */
[----:B0-----:R-:W-:Y:S01]  /*05f0*/  IADD3 R0, R0, 0x200, RZ ;  /* 0x0000020000007810 */ /* 0x001fe20007ffe0ff */
[----:B------:R-:W-:Y:S06]  /*0600*/  @!P2 BRA `(.L_x_735) ;  /* 0xfffffffc00c0a947 */ /* 0x000fec000383ffff */
.L_x_734:
[----:B------:R-:W-:-:S04]  /*0610*/  IADD3 R4, R96, -R7, RZ ;  /* 0x8000000760047210 */ /* 0x000fc80007ffe0ff */
[----:B------:R-:W-:-:S13]  /*0620*/  ISETP.GT.AND P2, PT, R4, 0x1, PT ;  /* 0x000000010400780c */ /* 0x000fda0003f44270 */
[----:B------:R-:W-:Y:S01]  /*0630*/  @P2 IMAD.WIDE R4, R19, 0x2, R2 ;  /* 0x0000000213042825 */ /* 0x000fe200078e0202 */
[----:B------:R0:W2:Y:S04]  /*0640*/  @P2 LDG.E.U16.CONSTANT R9, desc[UR8][R2.64] ;  /* 0x0000000802092981 */ /* 0x0000a8000c1e9500 */
[----:B------:R-:W3:Y:S01]  /*0650*/  @P2 LDG.E.U16.CONSTANT R11, desc[UR8][R4.64] ;  /* 0x00000008040b2981 */ /* 0x000ee2000c1e9500 */
[----:B------:R-:W-:Y:S02]  /*0660*/  @P2 PLOP3.LUT P0, PT, PT, PT, PT, 0x8, 0x0 ;  /* 0x000000000000281c */ /* 0x000fe40003f0e170 */
[----:B------:R-:W-:Y:S01]  /*0670*/  @P2 IADD3 R7, R7, 0x2, RZ ;  /* 0x0000000207072810 */ /* 0x000fe20007ffe0ff */
[----:B0-----:R-:W-:-:S03]  /*0680*/  @P2 IMAD.WIDE R2, R19, 0x2, R4 ;  /* 0x0000000213022825 */ /* 0x001fc600078e0204 */
[----:B------:R-:W-:Y:S01]  /*0690*/  ISETP.LT.OR P0, PT, R7, R96, P0 ;  /* 0x000000600700720c */ /* 0x000fe20000701670 */
[----:B--2---:R-:W-:Y:S04]  /*06a0*/  @P2 STS.U16 [R0], R9 ;  /* 0x0000000900002388 */ /* 0x004fe80000000400 */
[----:B---3--:R0:W-:Y:S02]  /*06b0*/  @P2 STS.U16 [R0+0x80], R11 ;  /* 0x0000800b00002388 */ /* 0x0081e40000000400 */
[----:B0-----:R-:W-:-:S06]  /*06c0*/  @P2 IADD3 R0, R0, 0x100, RZ ;  /* 0x0000010000002810 */ /* 0x001fcc0007ffe0ff */
[----:B------:R-:W-:Y:S05]  /*06d0*/  @!P0 BRA `(.L_x_732) ;  /* 0x0000000000c88947 */ /* 0x000fea0003800000 */
[----:B------:R-:W2:Y:S04]  /*06e0*/  LDG.E.U16.CONSTANT R3, desc[UR8][R2.64] ;  /* 0x0000000802037981 */ /* 0x000ea8000c1e9500 */
[----:B--2---:R0:W-:Y:S01]  /*06f0*/  STS.U16 [R0], R3 ;  /* 0x0000000300007388 */ /* 0x0041e20000000400 */
[----:B------:R-:W-:Y:S05]  /*0700*/  BRA `(.L_x_732) ;  /* 0x0000000000bc7947 */ /* 0x000fea0003800000 */
.L_x_733:
[----:B------:R-:W0:Y:S01]  /*0710*/  S2UR UR6, SR_CgaCtaId ;  /* 0x00000000000679c3 */ /* 0x000e220000008800 */
[----:B------:R-:W-:Y:S01]  /*0720*/  IMAD R0, R12, R19, RZ ;  /* 0x000000130c007224 */ /* 0x000fe200078e02ff */
[----:B------:R-:W-:Y:S01]  /*0730*/  ISETP.GT.AND P2, PT, R96, 0x3, PT ;  /* 0x000000036000780c */ /* 0x000fe20003f44270 */
[----:B------:R-:W-:Y:S01]  /*0740*/  UMOV UR5, 0x400 ;  /* 0x0000040000057882 */ /* 0x000fe20000000000 */
[----:B------:R-:W-:Y:S01]  /*0750*/  ULDC.64 UR10, c[0x0][0x210] ;  /* 0x00008400000a7ab9 */ /* 0x000fe20000000a00 */
[----:B------:R-:W-:Y:S01]  /*0760*/  HFMA2.MMA R7, -RZ, RZ, 0, 0 ;  /* 0x00000000ff077435 */ /* 0x000fe200000001ff */
[----:B------:R-:W-:-:S04]  /*0770*/  SHF.L.U32 R4, R0, 0x2, RZ ;  /* 0x0000000200047819 */ /* 0x000fc800000006ff */
[----:B------:R-:W-:-:S04]  /*0780*/  IADD3 R0, P0, R3, R4, RZ ;  /* 0x0000000403007210 */ /* 0x000fc80007f1e0ff */
[----:B------:R-:W-:Y:S02]  /*0790*/  LEA.HI.X.SX32 R3, R4, R2, 0x1, P0 ;  /* 0x0000000204037211 */ /* 0x000fe400000f0eff */
[----:B------:R-:W-:-:S04]  /*07a0*/  LEA R2, P0, R0, UR10, 0x1 ;  /* 0x0000000a00027c11 */ /* 0x000fc8000f8008ff */
[----:B------:R-:W-:Y:S02]  /*07b0*/  LEA.HI.X R3, R0, UR11, R3, 0x1, P0 ;  /* 0x0000000b00037c11 */ /* 0x000fe400080f0c03 */
[----:B------:R-:W-:Y:S01]  /*07c0*/  PLOP3.LUT P0, PT, PT, PT, PT, 0x80, 0x0 ;  /* 0x000000000000781c */ /* 0x000fe20003f0f070 */
[----:B0-----:R-:W-:-:S06]  /*07d0*/  ULEA UR5, UR6, UR5, 0x18 ;  /* 0x0000000506057291 */ /* 0x001fcc000f8ec03f */
[----:B------:R-:W-:Y:S01]  /*07e0*/  LEA R0, R13, UR5, 0x1 ;  /* 0x000000050d007c11 */ /* 0x000fe2000f8e08ff */
[----:B------:R-:W-:Y:S06]  /*07f0*/  @!P2 BRA `(.L_x_736) ;  /* 0x000000000048a947 */ /* 0x000fec0003800000 */
[----:B------:R-:W-:Y:S02]  /*0800*/  PLOP3.LUT P0, PT, PT, PT, PT, 0x8, 0x0 ;  /* 0x000000000000781c */ /* 0x000fe40003f0e170 */
[----:B------:R-:W-:-:S11]  /*0810*/  IADD3 R14, R96, -0x3, RZ ;  /* 0xfffffffd600e7810 */ /* 0x000fd60007ffe0ff */
.L_x_737:
        /* <DEDUP_REMOVED lines=16> */
.L_x_736:
[----:B------:R-:W-:-:S04]  /*0920*/  IADD3 R4, R96, -R7, RZ ;  /* 0x8000000760047210 */ /* 0x000fc80007ffe0ff */
[----:B------:R-:W-:-:S13]  /*0930*/  ISETP.GT.AND P2, PT, R4, 0x1, PT ;  /* 0x000000010400780c */ /* 0x000fda0003f44270 */
[----:B------:R-:W-:Y:S01]  /*0940*/  @P2 PLOP3.LUT P0, PT, PT, PT, PT, 0x8, 0x0 ;  /* 0x000000000000281c */ /* 0x000fe20003f0e170 */
[----:B------:R-:W-:Y:S01]  /*0950*/  @P2 IMAD.WIDE R4, R19, 0x2, R2 ;  /* 0x0000000213042825 */ /* 0x000fe200078e0202 */
[----:B------:R-:W-:Y:S01]  /*0960*/  @P2 IADD3 R7, R7, 0x2, RZ ;  /* 0x0000000207072810 */ /* 0x000fe20007ffe0ff */
[----:B------:R0:W2:Y:S03]  /*0970*/  @P2 LDG.E.U16.CONSTANT R9, desc[UR8][R2.64] ;  /* 0x0000000802092981 */ /* 0x0000a6000c1e9500 */
[----:B------:R-:W-:Y:S01]  /*0980*/  ISETP.LT.OR P0, PT, R7, R96, P0 ;  /* 0x000000600700720c */ /* 0x000fe20000701670 */
[----:B------:R-:W3:Y:S01]  /*0990*/  @P2 LDG.E.U16.CONSTANT R11, desc[UR8][R4.64] ;  /* 0x00000008040b2981 */ /* 0x000ee2000c1e9500 */
[----:B0-----:R-:W-:-:S11]  /*09a0*/  @P2 IMAD.WIDE R2, R19, 0x2, R4 ;  /* 0x0000000213022825 */ /* 0x001fd600078e0204 */
[----:B------:R-:W4:Y:S04]  /*09b0*/  @P0 LDG.E.U16.CONSTANT R7, desc[UR8][R2.64] ;  /* 0x0000000802070981 */ /* 0x000f28000c1e9500 */
[----:B--2---:R-:W-:Y:S04]  /*09c0*/  @P2 STS.U16 [R0], R9 ;  /* 0x0000000900002388 */ /* 0x004fe80000000400 */
[----:B---3--:R0:W-:Y:S02]  /*09d0*/  @P2 STS.U16 [R0+0x80], R11 ;  /* 0x0000800b00002388 */ /* 0x0081e40000000400 */
[----:B0-----:R-:W-:-:S05]  /*09e0*/  @P2 IADD3 R0, R0, 0x100, RZ ;  /* 0x0000010000002810 */ /* 0x001fca0007ffe0ff */
[----:B----4-:R1:W-:Y:S02]  /*09f0*/  @P0 STS.U16 [R0], R7 ;  /* 0x0000000700000388 */ /* 0x0103e40000000400 */
.L_x_732:
[----:B------:R-:W-:Y:S05]  /*0a00*/  BSYNC B0 ;  /* 0x0000000000007941 */ /* 0x000fea0003800000 */
.L_x_731:
[----:B------:R-:W-:Y:S02]  /*0a10*/  ULDC UR5, c[0x0][0x23c] ;  /* 0x00008f0000057ab9 */ /* 0x000fe40000000800 */
[----:B------:R-:W-:-:S04]  /*0a20*/  MOV R87, UR5 ;  /* 0x0000000500577c02 */ /* 0x000fc80008000f00 */
[----:B------:R-:W-:-:S13]  /*0a30*/  ISETP.GE.AND P0, PT, R6, R87, PT ;  /* 0x000000570600720c */ /* 0x000fda0003f06270 */
[----:B------:R-:W-:Y:S05]  /*0a40*/  @P0 EXIT ;  /* 0x000000000000094d */ /* 0x000fea0003800000 */
[----:B01----:R-:W0:Y:S02]  /*0a50*/  LDC.U8 R0, c[0x0][0x270] ;  /* 0x00009c00ff007b82 */ /* 0x003e240000000000 */
[----:B0-----:R-:W-:-:S04]  /*0a60*/  PRMT R0, R0, 0x8880, RZ ;  /* 0x0000888000007816 */ /* 0x001fc800000000ff */
[----:B------:R-:W-:-:S04]  /*0a70*/  ISETP.NE.AND P0, PT, R0, RZ, PT ;  /* 0x000000ff0000720c */ /* 0x000fc80003f05270 */
[----:B------:R-:W-:-:S04]  /*0a80*/  ISETP.NE.OR P0, PT, R97, RZ, !P0 ;  /* 0x000000ff6100720c */ /* 0x000fc80004705670 */
[----:B------:R-:W-:-:S13]  /*0a90*/  ISETP.LT.OR P0, PT, R98, 0x1, P0 ;  /* 0x000000016200780c */ /* 0x000fda0000701670 */
[----:B------:R-:W-:Y:S05]  /*0aa0*/  @P0 BRA `(.L_x_738) ;  /* 0x0000000000800947 */ /* 0x000fea0003800000 */
[----:B------:R-:W0:Y:S01]  /*0ab0*/  LDC.64 R2, c[0x0][0x230] ;  /* 0x00008c00ff027b82 */ /* 0x000e220000000a00 */
[----:B------:R-:W-:Y:S01]  /*0ac0*/  ISETP.GT.AND P2, PT, R96, 0x3, PT ;  /* 0x000000036000780c */ /* 0x000fe20003f44270 */
[----:B------:R-:W-:Y:S01]  /*0ad0*/  IMAD R0, R12, R87, RZ ;  /* 0x000000570c007224 */ /* 0x000fe200078e02ff */
[----:B------:R-:W-:Y:S01]  /*0ae0*/  HFMA2.MMA R7, -RZ, RZ, 0, 0 ;  /* 0x00000000ff077435 */ /* 0x000fe200000001ff */
[----:B------:R-:W-:-:S03]  /*0af0*/  PLOP3.LUT P0, PT, PT, PT, PT, 0x80, 0x0 ;  /* 0x000000000000781c */ /* 0x000fc60003f0f070 */
[----:B------:R-:W-:-:S04]  /*0b00*/  LEA R0, R0, UR4, 0x2 ;  /* 0x0000000400007c11 */ /* 0x000fc8000f8e10ff */
[----:B------:R-:W-:-:S05]  /*0b10*/  LEA R5, R13, R0, 0x2 ;  /* 0x000000000d057211 */ /* 0x000fca00078e10ff */
[----:B0-----:R-:W-:Y:S01]  /*0b20*/  IMAD.WIDE R2, R5, 0x2, R2 ;  /* 0x0000000205027825 */ /* 0x001fe200078e0202 */
[----:B------:R-:W-:Y:S06]  /*0b30*/  @!P2 BRA `(.L_x_739) ;  /* 0x000000000034a947 */ /* 0x000fec0003800000 */
[----:B------:R-:W-:Y:S02]  /*0b40*/  PLOP3.LUT P0, PT, PT, PT, PT, 0x8, 0x0 ;  /* 0x000000000000781c */ /* 0x000fe40003f0e170 */
[----:B------:R-:W-:-:S11]  /*0b50*/  IADD3 R0, R96, -0x3, RZ ;  /* 0xfffffffd60007810 */ /* 0x000fd60007ffe0ff */
.L_x_740:
[----:B-1----:R-:W-:Y:S01]  /*0b60*/  IMAD.WIDE R4, R87, 0x2, R2 ;  /* 0x0000000257047825 */ /* 0x002fe200078e0202 */
[----:B------:R0:W-:Y:S01]  /*0b70*/  STG.E.64 desc[UR8][R2.64], RZ ;  /* 0x000000ff02007986 */ /* 0x0001e2000c101b08 */
[----:B------:R-:W-:-:S03]  /*0b80*/  IADD3 R7, R7, 0x4, RZ ;  /* 0x0000000407077810 */ /* 0x000fc60007ffe0ff */
[----:B------:R1:W-:Y:S01]  /*0b90*/  STG.E.64 desc[UR8][R4.64], RZ ;  /* 0x000000ff04007986 */ /* 0x0003e2000c101b08 */
[----:B------:R-:W-:Y:S01]  /*0ba0*/  IMAD.WIDE R8, R87, 0x2, R4 ;  /* 0x0000000257087825 */ /* 0x000fe200078e0204 */
[----:B------:R-:W-:-:S04]  /*0bb0*/  ISETP.GE.AND P2, PT, R7, R0, PT ;  /* 0x000000000700720c */ /* 0x000fc80003f46270 */
[----:B------:R1:W-:Y:S01]  /*0bc0*/  STG.E.64 desc[UR8][R8.64], RZ ;  /* 0x000000ff08007986 */ /* 0x0003e2000c101b08 */
[----:B------:R-:W-:-:S05]  /*0bd0*/  IMAD.WIDE R10, R87, 0x2, R8 ;  /* 0x00000002570a7825 */ /* 0x000fca00078e0208 */
[----:B------:R1:W-:Y:S01]  /*0be0*/  STG.E.64 desc[UR8][R10.64], RZ ;  /* 0x000000ff0a007986 */ /* 0x0003e2000c101b08 */
[----:B0-----:R-:W-:Y:S02]  /*0bf0*/  IMAD.WIDE R2, R87, 0x2, R10 ;  /* 0x0000000257027825 */ /* 0x001fe400078e020a */
[----:B------:R-:W-:Y:S05]  /*0c00*/  @!P2 BRA `(.L_x_740) ;  /* 0xfffffffc00d4a947 */ /* 0x000fea000383ffff */
.L_x_739:
[----:B------:R-:W-:-:S04]  /*0c10*/  IADD3 R0, R96, -R7, RZ ;  /* 0x8000000760007210 */ /* 0x000fc80007ffe0ff */
[----:B------:R-:W-:-:S13]  /*0c20*/  ISETP.GT.AND P2, PT, R0, 0x1, PT ;  /* 0x000000010000780c */ /* 0x000fda0003f44270 */
[----:B------:R-:W-:Y:S01]  /*0c30*/  @P2 PLOP3.LUT P0, PT, PT, PT, PT, 0x8, 0x0 ;  /* 0x000000000000281c */ /* 0x000fe20003f0e170 */
[----:B-1----:R-:W-:Y:S01]  /*0c40*/  @P2 IMAD.WIDE R4, R87, 0x2, R2 ;  /* 0x0000000257042825 */ /* 0x002fe200078e0202 */
[----:B------:R-:W-:Y:S01]  /*0c50*/  @P2 IADD3 R7, R7, 0x2, RZ ;  /* 0x0000000207072810 */ /* 0x000fe20007ffe0ff */
[----:B------:R0:W-:Y:S03]  /*0c60*/  @P2 STG.E.64 desc[UR8][R2.64], RZ ;  /* 0x000000ff02002986 */ /* 0x0001e6000c101b08 */
[----:B------:R-:W-:Y:S01]  /*0c70*/  ISETP.LT.OR P0, PT, R7, R96, P0 ;  /* 0x000000600700720c */ /* 0x000fe20000701670 */
[----:B------:R1:W-:Y:S01]  /*0c80*/  @P2 STG.E.64 desc[UR8][R4.64], RZ ;  /* 0x000000ff04002986 */ /* 0x0003e2000c101b08 */
[----:B0-----:R-:W-:-:S11]  /*0c90*/  @P2 IMAD.WIDE R2, R87, 0x2, R4 ;  /* 0x0000000257022825 */ /* 0x001fd600078e0204 */
[----:B------:R1:W-:Y:S02]  /*0ca0*/  @P0 STG.E.64 desc[UR8][R2.64], RZ ;  /* 0x000000ff02000986 */ /* 0x0003e4000c101b08 */
.L_x_738:
[----:B------:R-:W0:Y:S01]  /*0cb0*/  LDC.64 R10, c[0x0][0x248] ;  /* 0x00009200ff0a7b82 */ /* 0x000e220000000a00 */
[----:B-1----:R-:W-:-:S05]  /*0cc0*/  SHF.L.U32 R3, R97, 0x7, RZ ;  /* 0x0000000761037819 */ /* 0x002fca00000006ff */
[----:B0-----:R-:W-:-:S05]  /*0cd0*/  IMAD.WIDE R2, R3, 0x2, R10 ;  /* 0x0000000203027825 */ /* 0x001fca00078e020a */
[----:B------:R0:W5:Y:S01]  /*0ce0*/  LDG.E.U16.CONSTANT R88, desc[UR8][R2.64+0x2] ;  /* 0x0000020802587981 */ /* 0x000162000c1e9500 */
[----:B------:R-:W-:Y:S01]  /*0cf0*/  BAR.SYNC.DEFER_BLOCKING 0x0 ;  /* 0x0000000000007b1d */ /* 0x000fe20000010000 */
[----:B------:R-:W-:-:S13]  /*0d00*/  ISETP.GE.AND P0, PT, R95, R94, PT ;  /* 0x0000005e5f00720c */ /* 0x000fda0003f06270 */
[----:B0-----:R-:W-:Y:S05]  /*0d10*/  @P0 BRA `(.L_x_741) ;  /* 0x0000000000d00947 */ /* 0x001fea0003800000 */
[----:B------:R0:W5:Y:S01]  /*0d20*/  LDG.E.U16.CONSTANT R0, desc[UR8][R2.64] ;  /* 0x0000000802007981 */ /* 0x000162000c1e9500 */
[----:B------:R-:W-:Y:S02]  /*0d30*/  SHF.R.S32.HI R5, RZ, 0x1f, R6 ;  /* 0x0000001fff057819 */ /* 0x000fe40000011406 */
[----:B------:R-:W-:Y:S02]  /*0d40*/  SHF.L.U32 R4, R6, 0x2, RZ ;  /* 0x0000000206047819 */ /* 0x000fe400000006ff */
[----:B------:R-:W-:Y:S02]  /*0d50*/  LEA.HI R5, R5, R6, RZ, 0x3 ;  /* 0x0000000605057211 */ /* 0x000fe400078f18ff */
[----:B------:R-:W-:Y:S02]  /*0d60*/  MOV R13, RZ ;  /* 0x000000ff000d7202 */ /* 0x000fe40000000f00 */
[----:B------:R-:W-:Y:S02]  /*0d70*/  MOV R15, R95 ;  /* 0x0000005f000f7202 */ /* 0x000fe40000000f00 */
[----:B------:R-:W-:-:S02]  /*0d80*/  LOP3.LUT R7, R4, 0x10, RZ, 0xc0, !PT ;  /* 0x0000001004077812 */ /* 0x000fc400078ec0ff */
[----:B0-----:R-:W-:-:S07]  /*0d90*/  SHF.R.S32.HI R12, RZ, 0x3, R5 ;  /* 0x00000003ff0c7819 */ /* 0x001fce0000011405 */
.L_x_742:
        /* <DEDUP_REMOVED lines=44> */
.L_x_741:
        /* <DEDUP_REMOVED lines=24> */
.L_x_743:
        /* <DEDUP_REMOVED lines=8> */
.L_x_744:
        /* <DEDUP_REMOVED lines=10> */
.L_x_745:
        /* <DEDUP_REMOVED lines=8> */
.L_x_746:
        /* <DEDUP_REMOVED lines=10> */
.L_x_747:
        /* <DEDUP_REMOVED lines=23> */
[----:B------:R-:W-:Y:S02]  /*1590*/  PRMT R2, RZ, 0x5410, RZ ;  /* 0x00005410ff027816 */ /* 0x000fe400000000ff */
[----:B------:R-:W-:Y:S01]  /*15a0*/  IADD3 R88, R95, R88, RZ ;  /* 0x000000585f587210 */ /* 0x000fe20007ffe0ff */
[----:B------:R-:W-:Y:S06]  /*15b0*/  @P0 BRA `(.L_x_748) ;  /* 0x00000024007c0947 */ /* 0x000fec0003800000 */
[----:B------:R-:W-:Y:S01]  /*15c0*/  MOV R89, RZ ;  /* 0x000000ff00597202 */ /* 0x000fe20000000f00 */
[----:B------:R-:W-:Y:S01]  /*15d0*/  ULDC UR5, c[0x0][0x260] ;  /* 0x0000980000057ab9 */ /* 0x000fe20000000800 */
[----:B------:R-:W-:Y:S01]  /*15e0*/  PRMT R9, RZ, 0x7610, R9 ;  /* 0x00007610ff097816 */ /* 0x000fe20000000009 */
[----:B------:R-:W-:-:S06]  /*15f0*/  ULDC UR6, c[0x0][0x240] ;  /* 0x0000900000067ab9 */ /* 0x000fcc0000000800 */
.L_x_753:
[----:B------:R-:W-:Y:S01]  /*1600*/  ISETP.NE.AND P0, PT, R95, R88, PT ;  /* 0x000000585f00720c */ /* 0x000fe20003f05270 */
[----:B------:R-:W0:-:S12]  /*1610*/  LDC R87, c[0x0][0x23c] ;  /* 0x00008f00ff577b82 */ /* 0x000e180000000800 */
[----:B------:R-:W1:Y:S01]  /*1620*/  @!P0 LDC.64 R10, c[0x0][0x248] ;  /* 0x00009200ff0a8b82 */ /* 0x000e620000000a00 */
[----:B------:R-:W-:Y:S02]  /*1630*/  @!P0 IADD3 R89, R89, 0x1, RZ ;  /* 0x0000000159598810 */ /* 0x000fe40007ffe0ff */
[----:B------:R-:W-:Y:S02]  /*1640*/  @!P0 SHF.L.U32 R13, R95, 0x1, RZ ;  /* 0x000000015f0d8819 */ /* 0x000fe400000006ff */
[----:B------:R-:W-:-:S05]  /*1650*/  @!P0 LEA R0, R89, R1, 0x3 ;  /* 0x0000000159008211 */ /* 0x000fca00078e18ff */
[----:B------:R-:W2:Y:S01]  /*1660*/  @!P0 LDL.64 R30, [R0] ;  /* 0x00000000001e8983 */ /* 0x000ea20000100a00 */
[----:B0-----:R-:W-:-:S03]  /*1670*/  IMAD.WIDE R20, R87, 0x4, R24 ;  /* 0x0000000457147825 */ /* 0x001fc600078e0218 */
[----:B------:R-:W5:Y:S01]  /*1680*/  LDG.E.128.CONSTANT R24, desc[UR8][R24.64] ;  /* 0x0000000818187981 */ /* 0x000f62000c1e9d00 */
        /* <DEDUP_REMOVED lines=17> */
[----:B------:R-:W-:Y:S02]  /*17a0*/  SHF.R.U32.HI R10, RZ, 0xf, R24 ;  /* 0x0000000fff0a7819 */ /* 0x000fe40000011618 */
        /* <DEDUP_REMOVED lines=18> */
[----:B------:R-:W-:Y:S02]  /*18d0*/  SHF.R.U32.HI R62, RZ, 0xa, R14 ;  /* 0x0000000aff3e7819 */ /* 0x000fe4000001160e */
[----:B------:R-:W-:Y:S02]  /*18e0*/  LOP3.LUT R42, R42, 0x10001, RZ, 0xc0, !PT ;  /* 0x000100012a2a7812 */ /* 0x000fe400078ec0ff */
[----:B------:R-:W-:Y:S02]  /*18f0*/  SHF.R.U32.HI R35, RZ, 0xe, R20 ;  /* 0x0000000eff237819 */ /* 0x000fe40000011614 */
[----:B------:R-:W-:-:S02]  /*1900*/  SHF.R.U32.HI R39, RZ, 0xe, R21 ;  /* 0x0000000eff277819 */ /* 0x000fc40000011615 */
[----:B------:R-:W-:Y:S02]  /*1910*/  LOP3.LUT R14, R10, 0x10001, RZ, 0xc0, !PT ;  /* 0x000100010a0e7812 */ /* 0x000fe400078ec0ff */
[----:B------:R-:W-:Y:S02]  /*1920*/  LOP3.LUT R38, R38, 0x10001, RZ, 0xc0, !PT ;  /* 0x0001000126267812 */ /* 0x000fe400078ec0ff */
[----:B------:R-:W-:Y:S02]  /*1930*/  SHF.R.U32.HI R76, RZ, 0xe, R23 ;  /* 0x0000000eff4c7819 */ /* 0x000fe40000011617 */
[----:B------:R-:W-:Y:S02]  /*1940*/  SHF.R.U32.HI R72, RZ, 0xd, R18 ;  /* 0x0000000dff487819 */ /* 0x000fe40000011612 */
[----:B------:R-:W-:Y:S02]  /*1950*/  LOP3.LUT R75, R75, 0x10001, RZ, 0xc0, !PT ;  /* 0x000100014b4b7812 */ /* 0x000fe400078ec0ff */
[----:B------:R-:W-:-:S02]  /*1960*/  LOP3.LUT R73, R42, 0x20002, R73, 0xf8, !PT ;  /* 0x000200022a497812 */ /* 0x000fc400078ef849 */
[----:B------:R-:W-:Y:S02]  /*1970*/  SHF.R.U32.HI R34, RZ, 0xd, R16 ;  /* 0x0000000dff227819 */ /* 0x000fe40000011610 */
[----:B------:R-:W-:Y:S02]  /*1980*/  LOP3.LUT R35, R14, 0x20002, R35, 0xf8, !PT ;  /* 0x000200020e237812 */ /* 0x000fe400078ef823 */
[----:B------:R-:W-:Y:S02]  /*1990*/  LOP3.LUT R39, R38, 0x20002, R39, 0xf8, !PT ;  /* 0x0002000226277812 */ /* 0x000fe400078ef827 */
[----:B------:R-:W-:Y:S02]  /*19a0*/  LOP3.LUT R76, R75, 0x20002, R76, 0xf8, !PT ;  /* 0x000200024b4c7812 */ /* 0x000fe400078ef84c */
[----:B------:R-:W-:Y:S02]  /*19b0*/  LOP3.LUT R73, R73, 0x40004, R72, 0xf8, !PT ;  /* 0x0004000449497812 */ /* 0x000fe400078ef848 */
[----:B------:R-:W-:-:S02]  /*19c0*/  LOP3.LUT R71, R16, 0x3e003e0, RZ, 0xc0, !PT ;  /* 0x03e003e010477812 */ /* 0x000fc400078ec0ff */
[----:B------:R-:W-:Y:S02]  /*19d0*/  LOP3.LUT R63, R16, 0x1f001f, RZ, 0xc0, !PT ;  /* 0x001f001f103f7812 */ /* 0x000fe400078ec0ff */
[----:B------:R-:W-:Y:S02]  /*19e0*/  SHF.R.U32.HI R65, RZ, 0xa, R16 ;  /* 0x0000000aff417819 */ /* 0x000fe40000011610 */
[----:B------:R-:W-:Y:S02]  /*19f0*/  SHF.R.U32.HI R41, RZ, 0xc, R13 ;  /* 0x0000000cff297819 */ /* 0x000fe4000001160d */
[----:B------:R-:W-:Y:S02]  /*1a00*/  LOP3.LUT R35, R35, 0x40004, R34, 0xf8, !PT ;  /* 0x0004000423237812 */ /* 0x000fe400078ef822 */
[----:B------:R-:W-:Y:S02]  /*1a10*/  LOP3.LUT R40, R39, 0x40004, R40, 0xf8, !PT ;  /* 0x0004000427287812 */ /* 0x000fe400078ef828 */
[----:B------:R-:W-:-:S02]  /*1a20*/  LOP3.LUT R69, R20, 0x3e003e0, RZ, 0xc0, !PT ;  /* 0x03e003e014457812 */ /* 0x000fc400078ec0ff */
[C---:B------:R-:W-:Y:S02]  /*1a30*/  LOP3.LUT R16, R18.reuse, 0x3e003e0, RZ, 0xc0, !PT ;  /* 0x03e003e012107812 */ /* 0x040fe400078ec0ff */
[----:B------:R-:W-:Y:S02]  /*1a40*/  LOP3.LUT R48, R18, 0x1f001f, RZ, 0xc0, !PT ;  /* 0x001f001f12307812 */ /* 0x000fe400078ec0ff */
[----:B------:R-:W-:Y:S02]  /*1a50*/  SHF.R.U32.HI R49, RZ, 0xa, R18 ;  /* 0x0000000aff317819 */ /* 0x000fe40000011612 */
[C---:B------:R-:W-:Y:S02]  /*1a60*/  LOP3.LUT R18, R13.reuse, 0x3e003e0, RZ, 0xc0, !PT ;  /* 0x03e003e00d127812 */ /* 0x040fe400078ec0ff */
[----:B------:R-:W-:Y:S02]  /*1a70*/  LOP3.LUT R64, R13, 0x1f001f, RZ, 0xc0, !PT ;  /* 0x001f001f0d407812 */ /* 0x000fe400078ec0ff */
[----:B------:R-:W-:-:S02]  /*1a80*/  SHF.R.U32.HI R66, RZ, 0xa, R13 ;  /* 0x0000000aff427819 */ /* 0x000fc4000001160d */
[----:B------:R-:W-:Y:S02]  /*1a90*/  PRMT R14, R92, 0x9910, RZ ;  /* 0x000099105c0e7816 */ /* 0x000fe400000000ff */
[--C-:B------:R-:W-:Y:S02]  /*1aa0*/  SHF.R.U32.HI R78, RZ, 0xc, R15.reuse ;  /* 0x0000000cff4e7819 */ /* 0x100fe4000001160f */
[C---:B------:R-:W-:Y:S02]  /*1ab0*/  LOP3.LUT R13, R15.reuse, 0x3e003e0, RZ, 0xc0, !PT ;  /* 0x03e003e00f0d7812 */ /* 0x040fe400078ec0ff */
[----:B------:R-:W-:Y:S02]  /*1ac0*/  LOP3.LUT R50, R15, 0x1f001f, RZ, 0xc0, !PT ;  /* 0x001f001f0f327812 */ /* 0x000fe400078ec0ff */
[----:B------:R-:W-:Y:S02]  /*1ad0*/  SHF.R.U32.HI R51, RZ, 0xa, R15 ;  /* 0x0000000aff337819 */ /* 0x000fe4000001160f */
[----:B------:R-:W-:-:S02]  /*1ae0*/  LOP3.LUT R77, R76, 0x40004, R77, 0xf8, !PT ;  /* 0x000400044c4d7812 */ /* 0x000fc400078ef84d */
[----:B------:R-:W-:Y:S02]  /*1af0*/  LOP3.LUT R80, R73, 0x80008, R74, 0xf8, !PT ;  /* 0x0008000849507812 */ /* 0x000fe400078ef84a */
[----:B------:R-:W-:Y:S02]  /*1b00*/  SHF.R.U32.HI R46, RZ, 0xa, R24 ;  /* 0x0000000aff2e7819 */ /* 0x000fe40000011618 */
[----:B------:R-:W-:Y:S02]  /*1b10*/  LOP3.LUT R52, R20, 0x1f001f, RZ, 0xc0, !PT ;  /* 0x001f001f14347812 */ /* 0x000fe400078ec0ff */
[----:B------:R-:W-:Y:S02]  /*1b20*/  SHF.R.U32.HI R54, RZ, 0xa, R20 ;  /* 0x0000000aff367819 */ /* 0x000fe40000011614 */
[----:B------:R-:W-:Y:S02]  /*1b30*/  LOP3.LUT R59, R21, 0x3e003e0, RZ, 0xc0, !PT ;  /* 0x03e003e0153b7812 */ /* 0x000fe400078ec0ff */
[----:B------:R-:W-:-:S02]  /*1b40*/  LOP3.LUT R72, R35, 0x80008, R36, 0xf8, !PT ;  /* 0x0008000823487812 */ /* 0x000fc400078ef824 */
[----:B------:R-:W-:Y:S02]  /*1b50*/  LOP3.LUT R76, R40, 0x80008, R41, 0xf8, !PT ;  /* 0x00080008284c7812 */ /* 0x000fe400078ef829 */
[----:B------:R-:W-:Y:S02]  /*1b60*/  LOP3.LUT R57, R25, 0x3e003e0, RZ, 0xc0, !PT ;  /* 0x03e003e019397812 */ /* 0x000fe400078ec0ff */
[----:B------:R-:W-:Y:S02]  /*1b70*/  LOP3.LUT R20, R22, 0x3e003e0, RZ, 0xc0, !PT ;  /* 0x03e003e016147812 */ /* 0x000fe400078ec0ff */
[----:B------:R-:W-:Y:S02]  /*1b80*/  PRMT R10, R79, 0x7610, R10 ;  /* 0x000076104f0a7816 */ /* 0x000fe4000000000a */
[----:B------:R-:W-:Y:S02]  /*1b90*/  LOP3.LUT R69, R69, 0x64006400, RZ, 0xfc, !PT ;  /* 0x6400640045457812 */ /* 0x000fe400078efcff */
[----:B------:R-:W-:-:S02]  /*1ba0*/  SHF.R.U32.HI R44, RZ, 0xa, R21 ;  /* 0x0000000aff2c7819 */ /* 0x000fc40000011615 */
[----:B------:R-:W-:Y:S02]  /*1bb0*/  ISETP.NE.AND P0, PT, R14, RZ, PT ;  /* 0x000000ff0e00720c */ /* 0x000fe40003f05270 */
        /* <DEDUP_REMOVED lines=12> */
[C---:B------:R-:W-:Y:S02]  /*1c80*/  LOP3.LUT R60, R24.reuse, 0x3e003e0, RZ, 0xc0, !PT ;  /* 0x03e003e0183c7812 */ /* 0x040fe400078ec0ff */
        /* <DEDUP_REMOVED lines=9> */
[----:B------:R-:W-:Y:S02]  /*1d20*/  LOP3.LUT R33, R33, 0x1f001f, RZ, 0xc0, !PT ;  /* 0x001f001f21217812 */ /* 0x000fe400078ec0ff */
[----:B------:R-:W-:-:S02]  /*1d30*/  SHF.R.U32.HI R26, RZ, 0xa, R26 ;  /* 0x0000000aff1a7819 */ /* 0x000fc4000001161a */
[----:B------:R-:W-:Y:S02]  /*1d40*/  SHF.R.U32.HI R27, RZ, 0xa, R27 ;  /* 0x0000000aff1b7819 */ /* 0x000fe4000001161b */
[----:B------:R-:W-:Y:S02]  /*1d50*/  SHF.R.U32.HI R22, RZ, 0xa, R22 ;  /* 0x0000000aff167819 */ /* 0x000fe40000011616 */
[----:B------:R-:W-:Y:S02]  /*1d60*/  SHF.R.U32.HI R23, RZ, 0xa, R23 ;  /* 0x0000000aff177819 */ /* 0x000fe40000011617 */
        /* <DEDUP_REMOVED lines=36> */
[----:B------:R-:W-:Y:S02]  /*1fb0*/  LOP3.LUT R53, R53, 0x64006400, RZ, 0xfc, !PT ;  /* 0x6400640035357812 */ /* 0x000fe400078efcff */
[----:B------:R-:W-:Y:S02]  /*1fc0*/  LOP3.LUT R81, R81, 0x64006400, RZ, 0xfc, !PT ;  /* 0x6400640051517812 */ /* 0x000fe400078efcff */
[----:B------:R-:W-:-:S03]  /*1fd0*/  ISETP.GE.AND P2, PT, R96, 0x2, PT ;  /* 0x000000026000780c */ /* 0x000fc60003f46270 */
[----:B------:R-:W-:Y:S01]  /*1fe0*/  HADD2 R81, R81, -1040, -1040 ;  /* 0xe410e41051517430 */ /* 0x000fe20000000000 */
[--C-:B--2---:R-:W-:Y:S02]  /*1ff0*/  SHF.R.U32.HI R15, RZ, 0xb, R28.reuse ;  /* 0x0000000bff0f7819 */ /* 0x104fe4000001161c */
[----:B------:R-:W-:Y:S02]  /*2000*/  SHF.R.U32.HI R73, RZ, 0xb, R29 ;  /* 0x0000000bff497819 */ /* 0x000fe4000001161d */
[C---:B------:R-:W-:Y:S02]  /*2010*/  LOP3.LUT R14, R28.reuse, 0x3e003e0, RZ, 0xc0, !PT ;  /* 0x03e003e01c0e7812 */ /* 0x040fe400078ec0ff */
[----:B------:R-:W-:Y:S02]  /*2020*/  LOP3.LUT R41, R28, 0x1f001f, RZ, 0xc0, !PT ;  /* 0x001f001f1c297812 */ /* 0x000fe400078ec0ff */
[----:B------:R-:W-:Y:S02]  /*2030*/  SHF.R.U32.HI R42, RZ, 0xa, R28 ;  /* 0x0000000aff2a7819 */ /* 0x000fe4000001161c */
[----:B------:R-:W-:-:S02]  /*2040*/  LOP3.LUT R74, R29, 0x3e003e0, RZ, 0xc0, !PT ;  /* 0x03e003e01d4a7812 */ /* 0x000fc400078ec0ff */
[----:B------:R-:W-:Y:S02]  /*2050*/  LOP3.LUT R39, R29, 0x1f001f, RZ, 0xc0, !PT ;  /* 0x001f001f1d277812 */ /* 0x000fe400078ec0ff */
[----:B------:R-:W-:Y:S02]  /*2060*/  SHF.R.U32.HI R34, RZ, 0xa, R29 ;  /* 0x0000000aff227819 */ /* 0x000fe4000001161d */
[----:B------:R-:W-:Y:S02]  /*2070*/  LOP3.LUT R82, R31, 0x3e003e0, RZ, 0xc0, !PT ;  /* 0x03e003e01f527812 */ /* 0x000fe400078ec0ff */
[----:B------:R-:W-:Y:S02]  /*2080*/  LOP3.LUT R28, R72, 0x100010, R15, 0xf8, !PT ;  /* 0x00100010481c7812 */ /* 0x000fe400078ef80f */
[----:B------:R-:W-:Y:S01]  /*2090*/  LOP3.LUT R29, R76, 0x100010, R73, 0xf8, !PT ;  /* 0x001000104c1d7812 */ /* 0x000fe200078ef849 */
[-C--:B------:R-:W-:Y:S01]  /*20a0*/  HFMA2 R76, R105, R10.reuse.H0_H0, -48, -48 ;  /* 0xd200d200694c7431 */ /* 0x080fe2000004000a */
[----:B------:R-:W-:Y:S01]  /*20b0*/  LOP3.LUT R15, R57, 0x64006400, RZ, 0xfc, !PT ;  /* 0x64006400390f7812 */ /* 0x000fe200078efcff */
[----:B------:R-:W-:Y:S01]  /*20c0*/  HFMA2 R57, R69, R10.H0_H0, -48, -48 ;  /* 0xd200d20045397431 */ /* 0x000fe2000004000a */
[----:B------:R-:W-:-:S02]  /*20d0*/  LOP3.LUT R73, R70, 0x64006400, RZ, 0xfc, !PT ;  /* 0x6400640046497812 */ /* 0x000fc400078efcff */
[--C-:B------:R-:W-:Y:S02]  /*20e0*/  SHF.R.U32.HI R75, RZ, 0xb, R30.reuse ;  /* 0x0000000bff4b7819 */ /* 0x100fe4000001161e */
[----:B------:R-:W-:Y:S01]  /*20f0*/  LOP3.LUT R113, R82, 0x64006400, RZ, 0xfc, !PT ;  /* 0x6400640052717812 */ /* 0x000fe200078efcff */
[----:B------:R-:W-:Y:S01]  /*2100*/  HFMA2 R19, R73, R10.H0_H0, -48, -48 ;  /* 0xd200d20049137431 */ /* 0x000fe2000004000a */
[----:B------:R-:W-:Y:S02]  /*2110*/  LOP3.LUT R69, R65, 0x1f001f, RZ, 0xc0, !PT ;  /* 0x001f001f41457812 */ /* 0x000fe400078ec0ff */
[----:B------:R-:W-:Y:S02]  /*2120*/  SHF.R.U32.HI R35, RZ, 0xa, R30 ;  /* 0x0000000aff237819 */ /* 0x000fe4000001161e */
[--C-:B------:R-:W-:Y:S02]  /*2130*/  SHF.R.U32.HI R77, RZ, 0xb, R31.reuse ;  /* 0x0000000bff4d7819 */ /* 0x100fe4000001161f */
[----:B------:R-:W-:-:S02]  /*2140*/  SHF.R.U32.HI R36, RZ, 0xa, R31 ;  /* 0x0000000aff247819 */ /* 0x000fc4000001161f */
[----:B------:R-:W-:Y:S02]  /*2150*/  LOP3.LUT R65, R21, 0x64006400, RZ, 0xfc, !PT ;  /* 0x6400640015417812 */ /* 0x000fe400078efcff */
[----:B------:R-:W-:Y:S02]  /*2160*/  LOP3.LUT R82, R46, 0x64006400, RZ, 0xfc, !PT ;  /* 0x640064002e527812 */ /* 0x000fe400078efcff */
[----:B------:R-:W-:Y:S01]  /*2170*/  LOP3.LUT R21, R51, 0x1f001f, RZ, 0xc0, !PT ;  /* 0x001f001f33157812 */ /* 0x000fe200078ec0ff */
[----:B------:R-:W-:Y:S01]  /*2180*/  HADD2 R65, R65, -1040, -1040 ;  /* 0xe410e41041417430 */ /* 0x000fe20000000000 */
[----:B------:R-:W-:Y:S01]  /*2190*/  LOP3.LUT R46, R68, 0x64006400, RZ, 0xfc, !PT ;  /* 0x64006400442e7812 */ /* 0x000fe200078efcff */
[----:B------:R-:W-:Y:S01]  /*21a0*/  HADD2 R82, R82, -1040, -1040 ;  /* 0xe410e41052527430 */ /* 0x000fe20000000000 */
[C---:B------:R-:W-:Y:S02]  /*21b0*/  LOP3.LUT R78, R30.reuse, 0x3e003e0, RZ, 0xc0, !PT ;  /* 0x03e003e01e4e7812 */ /* 0x040fe400078ec0ff */
[----:B------:R-:W-:-:S02]  /*21c0*/  LOP3.LUT R38, R30, 0x1f001f, RZ, 0xc0, !PT ;  /* 0x001f001f1e267812 */ /* 0x000fc400078ec0ff */
[----:B------:R-:W-:Y:S02]  /*21d0*/  LOP3.LUT R68, R44, 0x64006400, RZ, 0xfc, !PT ;  /* 0x640064002c447812 */ /* 0x000fe400078efcff */
[----:B------:R-:W-:Y:S02]  /*21e0*/  LOP3.LUT R40, R31, 0x1f001f, RZ, 0xc0, !PT ;  /* 0x001f001f1f287812 */ /* 0x000fe400078ec0ff */
[----:B------:R-:W-:Y:S01]  /*21f0*/  LOP3.LUT R30, R80, 0x100010, R75, 0xf8, !PT ;  /* 0x00100010501e7812 */ /* 0x000fe200078ef84b */
[----:B------:R-:W-:Y:S01]  /*2200*/  HADD2 R68, R68, -1040, -1040 ;  /* 0xe410e41044447430 */ /* 0x000fe20000000000 */
[----:B------:R-:W-:Y:S02]  /*2210*/  LOP3.LUT R70, R66, 0x1f001f, RZ, 0xc0, !PT ;  /* 0x001f001f42467812 */ /* 0x000fe400078ec0ff */
[----:B------:R-:W-:Y:S02]  /*2220*/  LOP3.LUT R73, R49, 0x1f001f, RZ, 0xc0, !PT ;  /* 0x001f001f31497812 */ /* 0x000fe400078ec0ff */
[----:B------:R-:W-:-:S02]  /*2230*/  LOP3.LUT R44, R41, 0x64006400, RZ, 0xfc, !PT ;  /* 0x64006400292c7812 */ /* 0x000fc400078efcff */
[----:B------:R-:W-:Y:S01]  /*2240*/  LOP3.LUT R31, R84, 0x100010, R77, 0xf8, !PT ;  /* 0x00100010541f7812 */ /* 0x000fe200078ef84d */
[----:B------:R-:W-:Y:S01]  /*2250*/  HADD2 R84, R47, -1040, -1040 ;  /* 0xe410e4102f547430 */ /* 0x000fe20000000000 */
[----:B------:R-:W-:Y:S01]  /*2260*/  LOP3.LUT R80, R26, 0x1f001f, RZ, 0xc0, !PT ;  /* 0x001f001f1a507812 */ /* 0x000fe200078ec0ff */
[----:B------:R-:W-:Y:S01]  /*2270*/  HADD2 R44, R44, -1040, -1040 ;  /* 0xe410e4102c2c7430 */ /* 0x000fe20000000000 */
        /* <DEDUP_REMOVED lines=154> */
.L_x_750:
        /* <DEDUP_REMOVED lines=81> */
.L_x_751:
        /* <DEDUP_REMOVED lines=83> */
.L_x_752:
        /* <DEDUP_REMOVED lines=77> */
.L_x_749:
[----:B------:R-:W-:Y:S01]  /*3b30*/  LEA R0, R97, 0x40, 0x6 ;  /* 0x0000004061007811 */ /* 0x000fe200078e30ff */
[----:B------:R-:W-:Y:S01]  /*3b40*/  UIADD3 UR4, UR4, 0x40, URZ ;  /* 0x0000004004047890 */ /* 0x000fe2000fffe03f */
[----:B------:R-:W-:Y:S01]  /*3b50*/  IADD3 R95, R95, 0x20, RZ ;  /* 0x000000205f5f7810 */ /* 0x000fe20007ffe0ff */
[----:B-----5:R-:W-:Y:S01]  /*3b60*/  IMAD.WIDE R24, R87, 0x4, R100 ;  /* 0x0000000457187825 */ /* 0x020fe200078e0264 */
[----:B------:R-:W-:Y:S02]  /*3b70*/  VIMNMX R0, R0, UR6, PT ;  /* 0x0000000600007c48 */ /* 0x000fe4000bfe0100 */
[C---:B------:R-:W-:Y:S02]  /*3b80*/  ISETP.GE.AND P0, PT, R95.reuse, UR5, PT ;  /* 0x000000055f007c0c */ /* 0x040fe4000bf06270 */
[----:B------:R-:W-:-:S13]  /*3b90*/  ISETP.LT.AND P2, PT, R95, R0, PT ;  /* 0x000000005f00720c */ /* 0x000fda0003f41270 */
[----:B------:R-:W-:Y:S05]  /*3ba0*/  @!P0 BRA P2, `(.L_x_753) ;  /* 0xffffffd800948947 */ /* 0x000fea000103ffff */
.L_x_748:
        /* <DEDUP_REMOVED lines=8> */
.L_x_759:
        /* <DEDUP_REMOVED lines=23> */
[----:B------:R-:W-:Y:S02]  /*3da0*/  SHF.R.U32.HI R31, RZ, 0xf, R23 ;  /* 0x0000000fff1f7819 */ /* 0x000fe40000011617 */
[--C-:B------:R-:W-:Y:S02]  /*3db0*/  SHF.R.U32.HI R26, RZ, 0xe, R16.reuse ;  /* 0x0000000eff1a7819 */ /* 0x100fe40000011610 */
[----:B------:R-:W-:Y:S02]  /*3dc0*/  LOP3.LUT R10, R16, 0x380038, RZ, 0xc0, !PT ;  /* 0x00380038100a7812 */ /* 0x000fe400078ec0ff */
[----:B------:R-:W-:-:S02]  /*3dd0*/  SHF.R.U32.HI R42, RZ, 0x6, R16 ;  /* 0x00000006ff2a7819 */ /* 0x000fc40000011610 */
[----:B------:R-:W-:Y:S02]  /*3de0*/  LOP3.LUT R66, R16, 0x70007, RZ, 0xc0, !PT ;  /* 0x0007000710427812 */ /* 0x000fe400078ec0ff */
[----:B------:R-:W-:Y:S02]  /*3df0*/  SHF.R.U32.HI R29, RZ, 0xe, R17 ;  /* 0x0000000eff1d7819 */ /* 0x000fe40000011611 */
[----:B------:R-:W-:Y:S02]  /*3e00*/  LOP3.LUT R11, R11, 0x10001, RZ, 0xc0, !PT ;  /* 0x000100010b0b7812 */ /* 0x000fe400078ec0ff */
[----:B------:R-:W-:Y:S02]  /*3e10*/  LOP3.LUT R28, R28, 0x10001, RZ, 0xc0, !PT ;  /* 0x000100011c1c7812 */ /* 0x000fe400078ec0ff */
[----:B------:R-:W-:Y:S02]  /*3e20*/  SHF.R.U32.HI R30, RZ, 0xf, R22 ;  /* 0x0000000fff1e7819 */ /* 0x000fe40000011616 */
[----:B------:R-:W-:-:S02]  /*3e30*/  SHF.R.U32.HI R16, RZ, 0xe, R19 ;  /* 0x0000000eff107819 */ /* 0x000fc40000011613 */
[----:B------:R-:W-:Y:S02]  /*3e40*/  LOP3.LUT R31, R31, 0x10001, RZ, 0xc0, !PT ;  /* 0x000100011f1f7812 */ /* 0x000fe400078ec0ff */
[C---:B------:R-:W-:Y:S02]  /*3e50*/  LOP3.LUT R24, R21.reuse, 0x380038, RZ, 0xc0, !PT ;  /* 0x0038003815187812 */ /* 0x040fe400078ec0ff */
[----:B------:R-:W-:Y:S02]  /*3e60*/  SHF.R.U32.HI R32, RZ, 0x6, R21 ;  /* 0x00000006ff207819 */ /* 0x000fe40000011615 */
[----:B------:R-:W-:Y:S02]  /*3e70*/  LOP3.LUT R43, R21, 0x70007, RZ, 0xc0, !PT ;  /* 0x00070007152b7812 */ /* 0x000fe400078ec0ff */
[----:B------:R-:W-:Y:S02]  /*3e80*/  LOP3.LUT R21, R17, 0x380038, RZ, 0xc0, !PT ;  /* 0x0038003811157812 */ /* 0x000fe400078ec0ff */
[----:B------:R-:W-:-:S02]  /*3e90*/  SHF.R.U32.HI R39, RZ, 0x6, R17 ;  /* 0x00000006ff277819 */ /* 0x000fc40000011611 */
[----:B------:R-:W-:Y:S02]  /*3ea0*/  LOP3.LUT R53, R17, 0x70007, RZ, 0xc0, !PT ;  /* 0x0007000711357812 */ /* 0x000fe400078ec0ff */
[----:B------:R-:W-:Y:S02]  /*3eb0*/  LOP3.LUT R58, R11, 0x20002, R26, 0xf8, !PT ;  /* 0x000200020b3a7812 */ /* 0x000fe400078ef81a */
[----:B------:R-:W-:Y:S02]  /*3ec0*/  LOP3.LUT R60, R28, 0x20002, R29, 0xf8, !PT ;  /* 0x000200021c3c7812 */ /* 0x000fe400078ef81d */
[----:B------:R-:W-:Y:S02]  /*3ed0*/  SHF.R.U32.HI R17, RZ, 0xe, R18 ;  /* 0x0000000eff117819 */ /* 0x000fe40000011612 */
[----:B------:R-:W-:Y:S02]  /*3ee0*/  LOP3.LUT R30, R30, 0x10001, RZ, 0xc0, !PT ;  /* 0x000100011e1e7812 */ /* 0x000fe400078ec0ff */
[----:B------:R-:W-:-:S02]  /*3ef0*/  LOP3.LUT R11, R31, 0x20002, R16, 0xf8, !PT ;  /* 0x000200021f0b7812 */ /* 0x000fc400078ef810 */
[----:B------:R-:W-:Y:S02]  /*3f00*/  LOP3.LUT R0, R20, 0x380038, RZ, 0xc0, !PT ;  /* 0x0038003814007812 */ /* 0x000fe400078ec0ff */
[C---:B------:R-:W-:Y:S02]  /*3f10*/  LOP3.LUT R25, R22.reuse, 0x380038, RZ, 0xc0, !PT ;  /* 0x0038003816197812 */ /* 0x040fe400078ec0ff */
[----:B------:R-:W-:Y:S02]  /*3f20*/  SHF.R.U32.HI R34, RZ, 0x6, R22 ;  /* 0x00000006ff227819 */ /* 0x000fe40000011616 */
[----:B------:R-:W-:Y:S02]  /*3f30*/  LOP3.LUT R45, R22, 0x70007, RZ, 0xc0, !PT ;  /* 0x00070007162d7812 */ /* 0x000fe400078ec0ff */
[----:B------:R-:W-:Y:S02]  /*3f40*/  SHF.R.U32.HI R33, RZ, 0x6, R20 ;  /* 0x00000006ff217819 */ /* 0x000fe40000011614 */
[----:B------:R-:W-:-:S02]  /*3f50*/  LOP3.LUT R22, R18, 0x380038, RZ, 0xc0, !PT ;  /* 0x0038003812167812 */ /* 0x000fc400078ec0ff */
[----:B------:R-:W-:Y:S02]  /*3f60*/  SHF.R.U32.HI R41, RZ, 0x6, R18 ;  /* 0x00000006ff297819 */ /* 0x000fe40000011612 */
[----:B------:R-:W-:Y:S02]  /*3f70*/  LOP3.LUT R54, R18, 0x70007, RZ, 0xc0, !PT ;  /* 0x0007000712367812 */ /* 0x000fe400078ec0ff */
[----:B------:R-:W-:Y:S02]  /*3f80*/  PRMT R18, R92, 0x9910, RZ ;  /* 0x000099105c127816 */ /* 0x000fe400000000ff */
[----:B------:R-:W-:Y:S02]  /*3f90*/  LOP3.LUT R17, R30, 0x20002, R17, 0xf8, !PT ;  /* 0x000200021e117812 */ /* 0x000fe400078ef811 */
[----:B------:R-:W-:Y:S02]  /*3fa0*/  LOP3.LUT R27, R23, 0x380038, RZ, 0xc0, !PT ;  /* 0x00380038171b7812 */ /* 0x000fe400078ec0ff */
[----:B------:R-:W-:-:S02]  /*3fb0*/  SHF.R.U32.HI R35, RZ, 0x6, R23 ;  /* 0x00000006ff237819 */ /* 0x000fc40000011617 */
[----:B------:R-:W-:Y:S02]  /*3fc0*/  LOP3.LUT R48, R23, 0x70007, RZ, 0xc0, !PT ;  /* 0x0007000717307812 */ /* 0x000fe400078ec0ff */
[----:B------:R-:W-:Y:S02]  /*3fd0*/  LOP3.LUT R83, R0, 0x64006400, RZ, 0xfc, !PT ;  /* 0x6400640000537812 */ /* 0x000fe400078efcff */
[----:B------:R-:W-:Y:S02]  /*3fe0*/  LOP3.LUT R23, R19, 0x380038, RZ, 0xc0, !PT ;  /* 0x0038003813177812 */ /* 0x000fe400078ec0ff */
[----:B------:R-:W-:Y:S02]  /*3ff0*/  SHF.R.U32.HI R50, RZ, 0x6, R19 ;  /* 0x00000006ff327819 */ /* 0x000fe40000011613 */
[----:B------:R-:W-:Y:S02]  /*4000*/  LOP3.LUT R0, R33, 0x380038, RZ, 0xc0, !PT ;  /* 0x0038003821007812 */ /* 0x000fe400078ec0ff */
[----:B------:R-:W-:-:S02]  /*4010*/  LOP3.LUT R51, R20, 0x70007, RZ, 0xc0, !PT ;  /* 0x0007000714337812 */ /* 0x000fc400078ec0ff */
[----:B------:R-:W-:Y:S02]  /*4020*/  ISETP.NE.AND P2, PT, R18, RZ, PT ;  /* 0x000000ff1200720c */ /* 0x000fe40003f45270 */
        /* <DEDUP_REMOVED lines=26> */
[----:B------:R-:W-:Y:S02]  /*41d0*/  LOP3.LUT R43, R43, 0x64006400, RZ, 0xfc, !PT ;  /* 0x640064002b2b7812 */ /* 0x000fe400078efcff */
[----:B------:R-:W-:Y:S02]  /*41e0*/  LOP3.LUT R53, R53, 0x64006400, RZ, 0xfc, !PT ;  /* 0x6400640035357812 */ /* 0x000fe400078efcff */
[----:B------:R-:W-:Y:S02]  /*41f0*/  LOP3.LUT R54, R54, 0x64006400, RZ, 0xfc, !PT ;  /* 0x6400640036367812 */ /* 0x000fe400078efcff */
[----:B------:R-:W-:-:S02]  /*4200*/  LOP3.LUT R48, R48, 0x64006400, RZ, 0xfc, !PT ;  /* 0x6400640030307812 */ /* 0x000fc400078efcff */
[----:B------:R-:W-:Y:S01]  /*4210*/  LOP3.LUT R55, R55, 0x64006400, RZ, 0xfc, !PT ;  /* 0x6400640037377812 */ /* 0x000fe200078efcff */
[----:B------:R-:W-:Y:S01]  /*4220*/  HADD2 R68, R54, -1028, -1028 ;  /* 0xe404e40436447430 */ /* 0x000fe20000000000 */
[----:B------:R-:W-:Y:S02]  /*4230*/  LOP3.LUT R66, R66, 0x64006400, RZ, 0xfc, !PT ;  /* 0x6400640042427812 */ /* 0x000fe400078efcff */
[----:B------:R-:W-:-:S03]  /*4240*/  ISETP.GE.AND P3, PT, R96, 0x2, PT ;  /* 0x000000026000780c */ /* 0x000fc60003f66270 */
[----:B------:R-:W-:Y:S01]  /*4250*/  HADD2 R66, R66, -1028, -1028 ;  /* 0xe404e40442427430 */ /* 0x000fe20000000000 */
[----:B--2---:R-:W-:Y:S02]  /*4260*/  SHF.R.U32.HI R28, RZ, 0xd, R15 ;  /* 0x0000000dff1c7819 */ /* 0x004fe4000001160f */
[----:B------:R-:W-:Y:S02]  /*4270*/  SHF.R.U32.HI R30, RZ, 0xd, R14 ;  /* 0x0000000dff1e7819 */ /* 0x000fe4000001160e */
[----:B------:R-:W-:Y:S02]  /*4280*/  LOP3.LUT R28, R11, 0x40004, R28, 0xf8, !PT ;  /* 0x000400040b1c7812 */ /* 0x000fe400078ef81c */
[----:B------:R-:W-:Y:S02]  /*4290*/  LOP3.LUT R11, R10, 0x64006400, RZ, 0xfc, !PT ;  /* 0x640064000a0b7812 */ /* 0x000fe400078efcff */
[----:B------:R-:W-:Y:S02]  /*42a0*/  SHF.R.U32.HI R29, RZ, 0xd, R12 ;  /* 0x0000000dff1d7819 */ /* 0x000fe4000001160c */
[----:B------:R-:W-:-:S02]  /*42b0*/  LOP3.LUT R16, R12, 0x380038, RZ, 0xc0, !PT ;  /* 0x003800380c107812 */ /* 0x000fc400078ec0ff */
[----:B------:R-:W-:Y:S02]  /*42c0*/  SHF.R.U32.HI R37, RZ, 0x6, R12 ;  /* 0x00000006ff257819 */ /* 0x000fe4000001160c */
[----:B------:R-:W-:Y:S02]  /*42d0*/  LOP3.LUT R46, R12, 0x70007, RZ, 0xc0, !PT ;  /* 0x000700070c2e7812 */ /* 0x000fe400078ec0ff */
[----:B------:R-:W-:Y:S02]  /*42e0*/  LOP3.LUT R10, R42, 0x380038, RZ, 0xc0, !PT ;  /* 0x003800382a0a7812 */ /* 0x000fe400078ec0ff */
[----:B------:R-:W-:Y:S02]  /*42f0*/  SHF.R.U32.HI R36, RZ, 0x6, R13 ;  /* 0x00000006ff247819 */ /* 0x000fe4000001160d */
[----:B------:R-:W-:Y:S02]  /*4300*/  LOP3.LUT R26, R14, 0x380038, RZ, 0xc0, !PT ;  /* 0x003800380e1a7812 */ /* 0x000fe400078ec0ff */
[----:B------:R-:W-:-:S02]  /*4310*/  SHF.R.U32.HI R38, RZ, 0x6, R14 ;  /* 0x00000006ff267819 */ /* 0x000fc4000001160e */
[----:B------:R-:W-:Y:S02]  /*4320*/  LOP3.LUT R49, R14, 0x70007, RZ, 0xc0, !PT ;  /* 0x000700070e317812 */ /* 0x000fe400078ec0ff */
[----:B------:R-:W-:Y:S02]  /*4330*/  LOP3.LUT R12, R32, 0x380038, RZ, 0xc0, !PT ;  /* 0x00380038200c7812 */ /* 0x000fe400078ec0ff */
[----:B------:R-:W-:Y:S02]  /*4340*/  LOP3.LUT R14, R39, 0x380038, RZ, 0xc0, !PT ;  /* 0x00380038270e7812 */ /* 0x000fe400078ec0ff */
[----:B------:R-:W-:Y:S02]  /*4350*/  SHF.R.U32.HI R31, RZ, 0xd, R13 ;  /* 0x0000000dff1f7819 */ /* 0x000fe4000001160d */
[C---:B------:R-:W-:Y:S02]  /*4360*/  LOP3.LUT R18, R13.reuse, 0x380038, RZ, 0xc0, !PT ;  /* 0x003800380d127812 */ /* 0x040fe400078ec0ff */
[----:B------:R-:W-:-:S02]  /*4370*/  LOP3.LUT R47, R13, 0x70007, RZ, 0xc0, !PT ;  /* 0x000700070d2f7812 */ /* 0x000fc400078ec0ff */
[C---:B------:R-:W-:Y:S02]  /*4380*/  LOP3.LUT R56, R15.reuse, 0x380038, RZ, 0xc0, !PT ;  /* 0x003800380f387812 */ /* 0x040fe400078ec0ff */
[----:B------:R-:W-:Y:S02]  /*4390*/  SHF.R.U32.HI R44, RZ, 0x6, R15 ;  /* 0x00000006ff2c7819 */ /* 0x000fe4000001160f */
[----:B------:R-:W-:Y:S02]  /*43a0*/  LOP3.LUT R52, R15, 0x70007, RZ, 0xc0, !PT ;  /* 0x000700070f347812 */ /* 0x000fe400078ec0ff */
[----:B------:R-:W-:Y:S02]  /*43b0*/  LOP3.LUT R30, R17, 0x40004, R30, 0xf8, !PT ;  /* 0x00040004111e7812 */ /* 0x000fe400078ef81e */
        /* <DEDUP_REMOVED lines=12> */
[----:B------:R-:W-:Y:S01]  /*4480*/  LOP3.LUT R29, R58, 0x40004, R29, 0xf8, !PT ;  /* 0x000400043a1d7812 */ /* 0x000fe200078ef81d */
[-C--:B------:R-:W-:Y:S01]  /*4490*/  HFMA2 R58, R59, R20.reuse.H0_H0, -132, -132 ;  /* 0xd820d8203b3a7431 */ /* 0x080fe20000040014 */
[----:B------:R-:W-:Y:S01]  /*44a0*/  LOP3.LUT R27, R15, 0x64006400, RZ, 0xfc, !PT ;  /* 0x640064000f1b7812 */ /* 0x000fe200078efcff */
[-C--:B------:R-:W-:Y:S01]  /*44b0*/  HFMA2 R59, R69, R20.reuse.H0_H0, -132, -132 ;  /* 0xd820d820453b7431 */ /* 0x080fe20000040014 */
[----:B------:R-:W-:Y:S02]  /*44c0*/  LOP3.LUT R15, R16, 0x64006400, RZ, 0xfc, !PT ;  /* 0x64006400100f7812 */ /* 0x000fe400078efcff */
[----:B------:R-:W-:Y:S01]  /*44d0*/  LOP3.LUT R21, R10, 0x64006400, RZ, 0xfc, !PT ;  /* 0x640064000a157812 */ /* 0x000fe200078efcff */
[----:B------:R-:W-:Y:S01]  /*44e0*/  HFMA2 R10, R23, R20.H0_H0, -132, -132 ;  /* 0xd820d820170a7431 */ /* 0x000fe20000040014 */
        /* <DEDUP_REMOVED lines=186> */
.L_x_756:
        /* <DEDUP_REMOVED lines=81> */
.L_x_757:
        /* <DEDUP_REMOVED lines=80> */
.L_x_758:
        /* <DEDUP_REMOVED lines=77> */
.L_x_755:
[----:B------:R-:W-:Y:S01]  /*5f70*/  IADD3 R95, R95, 0x20, RZ ;  /* 0x000000205f5f7810 */ /* 0x000fe20007ffe0ff */
[----:B------:R-:W-:Y:S01]  /*5f80*/  UIADD3 UR4, UR4, 0x40, URZ ;  /* 0x0000004004047890 */ /* 0x000fe2000fffe03f */
[----:B------:R-:W-:Y:S02]  /*5f90*/  IMAD.WIDE R24, R87, 0x4, R98 ;  /* 0x0000000457187825 */ /* 0x000fe400078e0262 */
[C---:B------:R-:W-:Y:S02]  /*5fa0*/  ISETP.GE.AND P2, PT, R95.reuse, UR5, PT ;  /* 0x000000055f007c0c */ /* 0x040fe4000bf46270 */
[----:B------:R-:W-:-:S13]  /*5fb0*/  ISETP.LT.AND P3, PT, R95, R94, PT ;  /* 0x0000005e5f00720c */ /* 0x000fda0003f61270 */
[----:B------:R-:W-:Y:S05]  /*5fc0*/  @!P2 BRA P3, `(.L_x_759) ;  /* 0xffffffdc0018a947 */ /* 0x000fea000183ffff */
.L_x_754:
        /* <DEDUP_REMOVED lines=19> */
.L_x_763:
[----:B------:R-:W0:Y:S02]  /*6100*/  LDS R8, [R0] ;  /* 0x0000000000087984 */ /* 0x000e240000000800 */
[----:B0-----:R-:W-:-:S06]  /*6110*/  HADD2 R9, R8, R15 ;  /* 0x0000000f08097230 */ /* 0x001fcc0000000000 */
[----:B------:R-:W0:Y:S02]  /*6120*/  ATOMS.CAST.SPIN R9, [R0], R8, R9 ;  /* 0x000000080009738d */ /* 0x000e240001800009 */
[----:B0-----:R-:W-:-:S13]  /*6130*/  ISETP.EQ.U32.AND P0, PT, R9, 0x1, PT ;  /* 0x000000010900780c */ /* 0x001fda0003f02070 */
[----:B------:R-:W-:Y:S05]  /*6140*/  @!P0 BRA `(.L_x_763) ;  /* 0xfffffffc00ec8947 */ /* 0x000fea000383ffff */
[----:B------:R-:W-:Y:S05]  /*6150*/  BRA `(.L_x_761) ;  /* 0x00000000000c7947 */ /* 0x000fea0003800000 */
.L_x_762:
[----:B------:R-:W2:Y:S02]  /*6160*/  LD.E R0, desc[UR8][R10.64] ;  /* 0x000000080a007980 */ /* 0x000ea4000c101900 */
[----:B--2---:R-:W-:-:S05]  /*6170*/  IADD3 R9, R15, R0, RZ ;  /* 0x000000000f097210 */ /* 0x004fca0007ffe0ff */
[----:B------:R0:W-:Y:S02]  /*6180*/  ST.E desc[UR8][R10.64], R9 ;  /* 0x000000090a007985 */ /* 0x0001e4000c101908 */
.L_x_761:
[----:B------:R-:W-:Y:S05]  /*6190*/  BSYNC B0 ;  /* 0x0000000000007941 */ /* 0x000fea0003800000 */
.L_x_760:
[----:B------:R1:W-:Y:S01]  /*61a0*/  ATOM.E.ADD.F16x2.RN.STRONG.GPU P0, RZ, desc[UR8][R10.64+0x4], R13 ;  /* 0x0000040d0aff79a2 */ /* 0x0003e2000810e1c8 */
[----:B------:R-:W-:Y:S04]  /*61b0*/  BSSY B0, `(.L_x_764) ;  /* 0x000000f000007945 */ /* 0x000fe80003800000 */
[----:B-1----:R-:W-:Y:S05]  /*61c0*/  @P0 BRA `(.L_x_765) ;  /* 0x0000000000340947 */ /* 0x002fea0003800000 */
[----:B------:R-:W1:Y:S02]  /*61d0*/  QSPC.E.S P0, RZ, [R10+0x4] ;  /* 0x000004000aff73aa */ /* 0x000e640000000500 */
[----:B-1----:R-:W-:Y:S05]  /*61e0*/  @!P0 BRA `(.L_x_766) ;  /* 0x0000000000208947 */ /* 0x002fea0003800000 */
[----:B------:R-:W-:-:S04]  /*61f0*/  MOV R8, R10 ;  /* 0x0000000a00087202 */ /* 0x000fc80000000f00 */
[----:B------:R-:W-:-:S07]  /*6200*/  MOV R0, R8 ;  /* 0x0000000800007202 */ /* 0x000fce0000000f00 */
.L_x_767:
[----:B------:R-:W0:Y:S02]  /*6210*/  LDS R8, [R0+0x4] ;  /* 0x0000040000087984 */ /* 0x000e240000000800 */
[----:B0-----:R-:W-:-:S10]  /*6220*/  HFMA2.MMA R9, R8, 1, 1, R13 ;  /* 0x3c003c0008097835 */ /* 0x001fd4000000000d */
[----:B------:R-:W0:Y:S02]  /*6230*/  ATOMS.CAST.SPIN R9, [R0+0x4], R8, R9 ;  /* 0x000004080009738d */ /* 0x000e240001800009 */
[----:B0-----:R-:W-:-:S13]  /*6240*/  ISETP.EQ.U32.AND P0, PT, R9, 0x1, PT ;  /* 0x000000010900780c */ /* 0x001fda0003f02070 */
[----:B------:R-:W-:Y:S05]  /*6250*/  @!P0 BRA `(.L_x_767) ;  /* 0xfffffffc00ec8947 */ /* 0x000fea000383ffff */
[----:B------:R-:W-:Y:S05]  /*6260*/  BRA `(.L_x_765) ;  /* 0x00000000000c7947 */ /* 0x000fea0003800000 */
.L_x_766:
[----:B------:R-:W0:Y:S02]  /*6270*/  LD.E R0, desc[UR8][R10.64+0x4] ;  /* 0x000004080a007980 */ /* 0x000e24000c101900 */
[----:B0-----:R-:W-:-:S05]  /*6280*/  IADD3 R9, R13, R0, RZ ;  /* 0x000000000d097210 */ /* 0x001fca0007ffe0ff */
[----:B------:R1:W-:Y:S02]  /*6290*/  ST.E desc[UR8][R10.64+0x4], R9 ;  /* 0x000004090a007985 */ /* 0x0003e4000c101908 */
.L_x_765:
[----:B------:R-:W-:Y:S05]  /*62a0*/  BSYNC B0 ;  /* 0x0000000000007941 */ /* 0x000fea0003800000 */
.L_x_764:
        /* <DEDUP_REMOVED lines=12> */
.L_x_771:
[----:B------:R-:W0:Y:S02]  /*6370*/  LDS R6, [R0] ;  /* 0x0000000000067984 */ /* 0x000e240000000800 */
[----:B0-----:R-:W-:-:S06]  /*6380*/  HADD2 R7, R6, R9 ;  /* 0x0000000906077230 */ /* 0x001fcc0000000000 */
[----:B------:R-:W0:Y:S02]  /*6390*/  ATOMS.CAST.SPIN R7, [R0], R6, R7 ;  /* 0x000000060007738d */ /* 0x000e240001800007 */
[----:B0-----:R-:W-:-:S13]  /*63a0*/  ISETP.EQ.U32.AND P0, PT, R7, 0x1, PT ;  /* 0x000000010700780c */ /* 0x001fda0003f02070 */
[----:B------:R-:W-:Y:S05]  /*63b0*/  @!P0 BRA `(.L_x_771) ;  /* 0xfffffffc00ec8947 */ /* 0x000fea000383ffff */
[----:B------:R-:W-:Y:S05]  /*63c0*/  BRA `(.L_x_769) ;  /* 0x00000000000c7947 */ /* 0x000fea0003800000 */
.L_x_770:
[----:B------:R-:W2:Y:S02]  /*63d0*/  LD.E R0, desc[UR8][R10.64] ;  /* 0x000000080a007980 */ /* 0x000ea4000c101900 */
[----:B--2---:R-:W-:-:S05]  /*63e0*/  IADD3 R7, R9, R0, RZ ;  /* 0x0000000009077210 */ /* 0x004fca0007ffe0ff */
[----:B------:R0:W-:Y:S02]  /*63f0*/  ST.E desc[UR8][R10.64], R7 ;  /* 0x000000070a007985 */ /* 0x0001e4000c101908 */
.L_x_769:
[----:B------:R-:W-:Y:S05]  /*6400*/  BSYNC B0 ;  /* 0x0000000000007941 */ /* 0x000fea0003800000 */
.L_x_768:
[----:B------:R1:W-:Y:S01]  /*6410*/  ATOM.E.ADD.F16x2.RN.STRONG.GPU P0, RZ, desc[UR8][R10.64+0x4], R91 ;  /* 0x0000045b0aff79a2 */ /* 0x0003e2000810e1c8 */
[----:B------:R-:W-:Y:S04]  /*6420*/  BSSY B0, `(.L_x_772) ;  /* 0x000000f000007945 */ /* 0x000fe80003800000 */
[----:B-1----:R-:W-:Y:S05]  /*6430*/  @P0 BRA `(.L_x_773) ;  /* 0x0000000000340947 */ /* 0x002fea0003800000 */
[----:B------:R-:W1:Y:S02]  /*6440*/  QSPC.E.S P0, RZ, [R10+0x4] ;  /* 0x000004000aff73aa */ /* 0x000e640000000500 */
[----:B-1----:R-:W-:Y:S05]  /*6450*/  @!P0 BRA `(.L_x_774) ;  /* 0x0000000000208947 */ /* 0x002fea0003800000 */
[----:B------:R-:W-:-:S04]  /*6460*/  MOV R6, R10 ;  /* 0x0000000a00067202 */ /* 0x000fc80000000f00 */
[----:B------:R-:W-:-:S07]  /*6470*/  MOV R0, R6 ;  /* 0x0000000600007202 */ /* 0x000fce0000000f00 */
.L_x_775:
[----:B------:R-:W0:Y:S02]  /*6480*/  LDS R6, [R0+0x4] ;  /* 0x0000040000067984 */ /* 0x000e240000000800 */
[----:B0-----:R-:W-:-:S10]  /*6490*/  HFMA2.MMA R7, R6, 1, 1, R91 ;  /* 0x3c003c0006077835 */ /* 0x001fd4000000005b */
[----:B------:R-:W0:Y:S02]  /*64a0*/  ATOMS.CAST.SPIN R7, [R0+0x4], R6, R7 ;  /* 0x000004060007738d */ /* 0x000e240001800007 */
[----:B0-----:R-:W-:-:S13]  /*64b0*/  ISETP.EQ.U32.AND P0, PT, R7, 0x1, PT ;  /* 0x000000010700780c */ /* 0x001fda0003f02070 */
[----:B------:R-:W-:Y:S05]  /*64c0*/  @!P0 BRA `(.L_x_775) ;  /* 0xfffffffc00ec8947 */ /* 0x000fea000383ffff */
[----:B------:R-:W-:Y:S05]  /*64d0*/  BRA `(.L_x_773) ;  /* 0x00000000000c7947 */ /* 0x000fea0003800000 */
.L_x_774:
[----:B------:R-:W0:Y:S02]  /*64e0*/  LD.E R0, desc[UR8][R10.64+0x4] ;  /* 0x000004080a007980 */ /* 0x000e24000c101900 */
[----:B0-----:R-:W-:-:S05]  /*64f0*/  IADD3 R7, R91, R0, RZ ;  /* 0x000000005b077210 */ /* 0x001fca0007ffe0ff */
[----:B------:R1:W-:Y:S02]  /*6500*/  ST.E desc[UR8][R10.64+0x4], R7 ;  /* 0x000004070a007985 */ /* 0x0003e4000c101908 */
.L_x_773:
[----:B------:R-:W-:Y:S05]  /*6510*/  BSYNC B0 ;  /* 0x0000000000007941 */ /* 0x000fea0003800000 */
.L_x_772:
        /* <DEDUP_REMOVED lines=12> */
.L_x_779:
[----:B------:R-:W0:Y:S02]  /*65e0*/  LDS R4, [R0] ;  /* 0x0000000000047984 */ /* 0x000e240000000800 */
[----:B0-----:R-:W-:-:S06]  /*65f0*/  HADD2 R5, R4, R7 ;  /* 0x0000000704057230 */ /* 0x001fcc0000000000 */
[----:B------:R-:W0:Y:S02]  /*6600*/  ATOMS.CAST.SPIN R5, [R0], R4, R5 ;  /* 0x000000040005738d */ /* 0x000e240001800005 */
[----:B0-----:R-:W-:-:S13]  /*6610*/  ISETP.EQ.U32.AND P0, PT, R5, 0x1, PT ;  /* 0x000000010500780c */ /* 0x001fda0003f02070 */
[----:B------:R-:W-:Y:S05]  /*6620*/  @!P0 BRA `(.L_x_779) ;  /* 0xfffffffc00ec8947 */ /* 0x000fea000383ffff */
[----:B------:R-:W-:Y:S05]  /*6630*/  BRA `(.L_x_777) ;  /* 0x00000000000c7947 */ /* 0x000fea0003800000 */
.L_x_778:
[----:B------:R-:W2:Y:S02]  /*6640*/  LD.E R0, desc[UR8][R10.64] ;  /* 0x000000080a007980 */ /* 0x000ea4000c101900 */
[----:B--2---:R-:W-:-:S05]  /*6650*/  IADD3 R5, R7, R0, RZ ;  /* 0x0000000007057210 */ /* 0x004fca0007ffe0ff */
[----:B------:R0:W-:Y:S02]  /*6660*/  ST.E desc[UR8][R10.64], R5 ;  /* 0x000000050a007985 */ /* 0x0001e4000c101908 */
.L_x_777:
[----:B------:R-:W-:Y:S05]  /*6670*/  BSYNC B0 ;  /* 0x0000000000007941 */ /* 0x000fea0003800000 */
.L_x_776:
[----:B------:R1:W-:Y:S01]  /*6680*/  ATOM.E.ADD.F16x2.RN.STRONG.GPU P0, RZ, desc[UR8][R10.64+0x4], R9 ;  /* 0x000004090aff79a2 */ /* 0x0003e2000810e1c8 */
[----:B------:R-:W-:Y:S04]  /*6690*/  BSSY B0, `(.L_x_780) ;  /* 0x000000f000007945 */ /* 0x000fe80003800000 */
[----:B-1----:R-:W-:Y:S05]  /*66a0*/  @P0 BRA `(.L_x_781) ;  /* 0x0000000000340947 */ /* 0x002fea0003800000 */
[----:B------:R-:W1:Y:S02]  /*66b0*/  QSPC.E.S P0, RZ, [R10+0x4] ;  /* 0x000004000aff73aa */ /* 0x000e640000000500 */
[----:B-1----:R-:W-:Y:S05]  /*66c0*/  @!P0 BRA `(.L_x_782) ;  /* 0x0000000000208947 */ /* 0x002fea0003800000 */
[----:B------:R-:W-:-:S04]  /*66d0*/  MOV R4, R10 ;  /* 0x0000000a00047202 */ /* 0x000fc80000000f00 */
[----:B------:R-:W-:-:S07]  /*66e0*/  MOV R0, R4 ;  /* 0x0000000400007202 */ /* 0x000fce0000000f00 */
.L_x_783:
[----:B------:R-:W0:Y:S02]  /*66f0*/  LDS R4, [R0+0x4] ;  /* 0x0000040000047984 */ /* 0x000e240000000800 */
[----:B0-----:R-:W-:-:S10]  /*6700*/  HFMA2.MMA R5, R4, 1, 1, R9 ;  /* 0x3c003c0004057835 */ /* 0x001fd40000000009 */
[----:B------:R-:W0:Y:S02]  /*6710*/  ATOMS.CAST.SPIN R5, [R0+0x4], R4, R5 ;  /* 0x000004040005738d */ /* 0x000e240001800005 */
[----:B0-----:R-:W-:-:S13]  /*6720*/  ISETP.EQ.U32.AND P0, PT, R5, 0x1, PT ;  /* 0x000000010500780c */ /* 0x001fda0003f02070 */
[----:B------:R-:W-:Y:S05]  /*6730*/  @!P0 BRA `(.L_x_783) ;  /* 0xfffffffc00ec8947 */ /* 0x000fea000383ffff */
[----:B------:R-:W-:Y:S05]  /*6740*/  BRA `(.L_x_781) ;  /* 0x00000000000c7947 */ /* 0x000fea0003800000 */
.L_x_782:
[----:B------:R-:W0:Y:S02]  /*6750*/  LD.E R0, desc[UR8][R10.64+0x4] ;  /* 0x000004080a007980 */ /* 0x000e24000c101900 */
[----:B0-----:R-:W-:-:S05]  /*6760*/  IADD3 R5, R9, R0, RZ ;  /* 0x0000000009057210 */ /* 0x001fca0007ffe0ff */
[----:B------:R1:W-:Y:S02]  /*6770*/  ST.E desc[UR8][R10.64+0x4], R5 ;  /* 0x000004050a007985 */ /* 0x0003e4000c101908 */
.L_x_781:
[----:B------:R-:W-:Y:S05]  /*6780*/  BSYNC B0 ;  /* 0x0000000000007941 */ /* 0x000fea0003800000 */
.L_x_780:
        /* <DEDUP_REMOVED lines=12> */
.L_x_787:
[----:B------:R-:W0:Y:S02]  /*6850*/  LDS R2, [R0] ;  /* 0x0000000000027984 */ /* 0x000e240000000800 */
[----:B0-----:R-:W-:-:S06]  /*6860*/  HADD2 R3, R2, R5 ;  /* 0x0000000502037230 */ /* 0x001fcc0000000000 */
[----:B------:R-:W0:Y:S02]  /*6870*/  ATOMS.CAST.SPIN R3, [R0], R2, R3 ;  /* 0x000000020003738d */ /* 0x000e240001800003 */
[----:B0-----:R-:W-:-:S13]  /*6880*/  ISETP.EQ.U32.AND P0, PT, R3, 0x1, PT ;  /* 0x000000010300780c */ /* 0x001fda0003f02070 */
[----:B------:R-:W-:Y:S05]  /*6890*/  @!P0 BRA `(.L_x_787) ;  /* 0xfffffffc00ec8947 */ /* 0x000fea000383ffff */
[----:B------:R-:W-:Y:S05]  /*68a0*/  BRA `(.L_x_785) ;  /* 0x00000000000c7947 */ /* 0x000fea0003800000 */
.L_x_786:
[----:B------:R-:W2:Y:S02]  /*68b0*/  LD.E R0, desc[UR8][R10.64] ;  /* 0x000000080a007980 */ /* 0x000ea4000c101900 */
[----:B--2---:R-:W-:-:S05]  /*68c0*/  IADD3 R3, R5, R0, RZ ;  /* 0x0000000005037210 */ /* 0x004fca0007ffe0ff */
[----:B------:R0:W-:Y:S02]  /*68d0*/  ST.E desc[UR8][R10.64], R3 ;  /* 0x000000030a007985 */ /* 0x0001e4000c101908 */
.L_x_785:
[----:B------:R-:W-:Y:S05]  /*68e0*/  BSYNC B0 ;  /* 0x0000000000007941 */ /* 0x000fea0003800000 */
.L_x_784:
[----:B------:R1:W-:Y:S02]  /*68f0*/  ATOM.E.ADD.F16x2.RN.STRONG.GPU P0, RZ, desc[UR8][R10.64+0x4], R93 ;  /* 0x0000045d0aff79a2 */ /* 0x0003e4000810e1c8 */
[----:B-1----:R-:W-:Y:S05]  /*6900*/  @P0 EXIT ;  /* 0x000000000000094d */ /* 0x002fea0003800000 */
[----:B------:R-:W1:Y:S02]  /*6910*/  QSPC.E.S P0, RZ, [R10+0x4] ;  /* 0x000004000aff73aa */ /* 0x000e640000000500 */
[----:B-1----:R-:W-:Y:S05]  /*6920*/  @!P0 BRA `(.L_x_788) ;  /* 0x0000000000208947 */ /* 0x002fea0003800000 */
[----:B------:R-:W-:-:S04]  /*6930*/  MOV R2, R10 ;  /* 0x0000000a00027202 */ /* 0x000fc80000000f00 */
[----:B------:R-:W-:-:S07]  /*6940*/  MOV R0, R2 ;  /* 0x0000000200007202 */ /* 0x000fce0000000f00 */
.L_x_789:
[----:B------:R-:W0:Y:S02]  /*6950*/  LDS R2, [R0+0x4] ;  /* 0x0000040000027984 */ /* 0x000e240000000800 */
[----:B0-----:R-:W-:-:S10]  /*6960*/  HFMA2.MMA R3, R2, 1, 1, R93 ;  /* 0x3c003c0002037835 */ /* 0x001fd4000000005d */
[----:B------:R-:W0:Y:S02]  /*6970*/  ATOMS.CAST.SPIN R3, [R0+0x4], R2, R3 ;  /* 0x000004020003738d */ /* 0x000e240001800003 */
[----:B0-----:R-:W-:-:S13]  /*6980*/  ISETP.EQ.U32.AND P0, PT, R3, 0x1, PT ;  /* 0x000000010300780c */ /* 0x001fda0003f02070 */
[----:B------:R-:W-:Y:S05]  /*6990*/  @!P0 BRA `(.L_x_789) ;  /* 0xfffffffc00ec8947 */ /* 0x000fea000383ffff */
[----:B------:R-:W-:Y:S05]  /*69a0*/  EXIT ;  /* 0x000000000000794d */ /* 0x000fea0003800000 */
.L_x_788:
[----:B------:R-:W0:Y:S02]  /*69b0*/  LD.E R0, desc[UR8][R10.64+0x4] ;  /* 0x000004080a007980 */ /* 0x000e24000c101900 */
[----:B0-----:R-:W-:-:S05]  /*69c0*/  IADD3 R3, R93, R0, RZ ;  /* 0x000000005d037210 */ /* 0x001fca0007ffe0ff */
[----:B------:R-:W-:Y:S01]  /*69d0*/  ST.E desc[UR8][R10.64+0x4], R3 ;  /* 0x000004030a007985 */ /* 0x000fe2000c101908 */
[----:B------:R-:W-:Y:S05]  /*69e0*/  EXIT ;  /* 0x000000000000794d */ /* 0x000fea0003800000 */
.L_x_790:
        /* <DEDUP_REMOVED lines=9> */
.L_x_5192:


//--------------------- .text._Z23gemm_half_q_half_kernelILi4ELi38ELb1ELb1ELi64EEvPK6__halfPKjS4_S2_PS0_iiiiPKtS7_iiiiiibS2_i --------------------------
	.section	.text._Z23gemm_half_q_half_kernelILi4ELi38ELb1ELb1ELi64EEvPK6__halfPKjS4_S2_PS0_iiiiPKtS7_iiiiiibS2_i,"ax",@progbits
	.align	128
        .global         _Z23gemm_half_q_half_kernelILi4ELi38ELb1ELb1ELi64EEvPK6__halfPKjS4_S2_PS0_iiiiPKtS7_iiiiiibS2_i
        .type           _Z23gemm_half_q_half_kernelILi4ELi38ELb1ELb1ELi64EEvPK6__halfPKjS4_S2_PS0_iiiiPKtS7_iiiiiibS2_i,@function
        .size           _Z23gemm_half_q_half_kernelILi4ELi38ELb1ELb1ELi64EEvPK6__halfPKjS4_S2_PS0_iiiiPKtS7_iiiiiibS2_i,(.L_x_5193 - _Z23gemm_half_q_half_kernelILi4ELi38ELb1ELb1ELi64EEvPK6__halfPKjS4_S2_PS0_iiiiPKtS7_iiiiiibS2_i)
        .other          _Z23gemm_half_q_half_kernelILi4ELi38ELb1ELb1ELi64EEvPK6__halfPKjS4_S2_PS0_iiiiPKtS7_iiiiiibS2_i,@"STO_CUDA_ENTRY STV_DEFAULT"
_Z23gemm_half_q_half_kernelILi4ELi38ELb1ELb1ELi64EEvPK6__halfPKjS4_S2_PS0_iiiiPKtS7_iiiiiibS2_i:
.text._Z23gemm_half_q_half_kernelILi4ELi38ELb1ELb1ELi64EEvPK6__halfPKjS4_S2_PS0_iiiiPKtS7_iiiiiibS2_i:
        /* <DEDUP_REMOVED lines=49> */
.L_x_791:
        /* <DEDUP_REMOVED lines=25> */
.L_x_796:
        /* <DEDUP_REMOVED lines=37> */
.L_x_795:
        /* <DEDUP_REMOVED lines=24> */
.L_x_797:
        /* <DEDUP_REMOVED lines=14> */
.L_x_794:
        /* <DEDUP_REMOVED lines=10> */
.L_x_799:
        /* <DEDUP_REMOVED lines=37> */
.L_x_798:
        /* <DEDUP_REMOVED lines=24> */
.L_x_800:
        /* <DEDUP_REMOVED lines=13> */
.L_x_793:
[----:B------:R-:W-:Y:S05]  /*0e90*/  BSYNC B0 ;  /* 0x0000000000007941 */ /* 0x000fea0003800000 */
.L_x_792:
        /* <DEDUP_REMOVED lines=17> */
.L_x_803:
        /* <DEDUP_REMOVED lines=19> */
.L_x_802:
        /* <DEDUP_REMOVED lines=14> */
.L_x_804:
[----:B------:R-:W-:-:S13]  /*11c0*/  ISETP.LT.OR P0, PT, R3, R95, P0 ;  /* 0x0000005f0300720c */ /* 0x000fda0000701670 */
[----:B--2---:R-:W2:Y:S01]  /*11d0*/  @P0 LDC.64 R4, c[0x0][0x230] ;  /* 0x00008c00ff040b82 */ /* 0x004ea20000000a00 */
[----:B------:R-:W-:-:S05]  /*11e0*/  @P0 LEA R0, R0, R3, 0x2 ;  /* 0x0000000300000211 */ /* 0x000fca00078e10ff */
[----:B------:R-:W-:-:S04]  /*11f0*/  @P0 IMAD R3, R0, R85, R2 ;  /* 0x0000005500030224 */ /* 0x000fc800078e0202 */
[----:B--2---:R-:W-:-:S05]  /*1200*/  @P0 IMAD.WIDE R4, R3, 0x2, R4 ;  /* 0x0000000203040825 */ /* 0x004fca00078e0204 */
[----:B------:R2:W-:Y:S02]  /*1210*/  @P0 STG.E.64 desc[UR6][R4.64], RZ ;  /* 0x000000ff04000986 */ /* 0x0005e4000c101b06 */
.L_x_801:
        /* <DEDUP_REMOVED lines=15> */
.L_x_806:
        /* <DEDUP_REMOVED lines=44> */
.L_x_805:
[----:B0-----:R0:W5:Y:S01]  /*15d0*/  LDL.64 R6, [R1] ;  /* 0x0000000001067983 */ /* 0x0011620000100a00 */
        /* <DEDUP_REMOVED lines=25> */
.L_x_807:
        /* <DEDUP_REMOVED lines=8> */
.L_x_808:
        /* <DEDUP_REMOVED lines=8> */
.L_x_809:
        /* <DEDUP_REMOVED lines=8> */
.L_x_810:
        /* <DEDUP_REMOVED lines=10> */
.L_x_811:
        /* <DEDUP_REMOVED lines=30> */
[----:B------:R-:W-:Y:S01]  /*1b70*/  PRMT R9, RZ, 0x7610, R9 ;  /* 0x00007610ff097816 */ /* 0x000fe20000000009 */
[----:B------:R-:W-:-:S06]  /*1b80*/  ULDC UR8, c[0x0][0x240] ;  /* 0x0000900000087ab9 */ /* 0x000fcc0000000800 */
.L_x_821:
[----:B------:R-:W-:Y:S01]  /*1b90*/  ISETP.NE.AND P0, PT, R94, R87, PT ;  /* 0x000000575e00720c */ /* 0x000fe20003f05270 */
[----:B------:R1:W5:-:S12]  /*1ba0*/  LDG.E.128.CONSTANT R16, desc[UR6][R10.64] ;  /* 0x000000060a107981 */ /* 0x000358000c1e9d00 */
[----:B------:R-:W2:Y:S01]  /*1bb0*/  @!P0 LDC.64 R12, c[0x0][0x248] ;  /* 0x00009200ff0c8b82 */ /* 0x000ea20000000a00 */
[----:B------:R-:W-:Y:S02]  /*1bc0*/  @!P0 IADD3 R88, R88, 0x1, RZ ;  /* 0x0000000158588810 */ /* 0x000fe40007ffe0ff */
[----:B------:R-:W-:Y:S02]  /*1bd0*/  @!P0 SHF.L.U32 R15, R94, 0x1, RZ ;  /* 0x000000015e0f8819 */ /* 0x000fe400000006ff */
[----:B------:R-:W-:-:S03]  /*1be0*/  @!P0 LEA R0, R88, R1, 0x3 ;  /* 0x0000000158008211 */ /* 0x000fc600078e18ff */
[----:B--2---:R-:W-:Y:S02]  /*1bf0*/  @!P0 IMAD.WIDE R12, R15, 0x2, R12 ;  /* 0x000000020f0c8825 */ /* 0x004fe400078e020c */
[----:B------:R-:W2:Y:S04]  /*1c00*/  @!P0 LDL.64 R14, [R0] ;  /* 0x00000000000e8983 */ /* 0x000ea80000100a00 */
[----:B------:R-:W3:Y:S01]  /*1c10*/  @!P0 LDG.E.U16.CONSTANT R13, desc[UR6][R12.64+0x2] ;  /* 0x000002060c0d8981 */ /* 0x000ee2000c1e9500 */
[----:B--2---:R-:W-:Y:S02]  /*1c20*/  @!P0 PRMT R97, R14, 0x7610, R97 ;  /* 0x000076100e618816 */ /* 0x004fe40000000061 */
[----:B------:R-:W-:Y:S02]  /*1c30*/  @!P0 PRMT R100, R15, 0x7610, R100 ;  /* 0x000076100f648816 */ /* 0x000fe40000000064 */
[----:B---3--:R-:W-:-:S02]  /*1c40*/  @!P0 IADD3 R87, R13, R94, RZ ;  /* 0x0000005e0d578210 */ /* 0x008fc40007ffe0ff */
[----:B------:R-:W-:Y:S02]  /*1c50*/  @!P0 PRMT R97, R97, 0x7610, R14 ;  /* 0x0000761061618816 */ /* 0x000fe4000000000e */
[----:B------:R-:W-:Y:S01]  /*1c60*/  @!P0 PRMT R100, R100, 0x7610, R15 ;  /* 0x0000761064648816 */ /* 0x000fe2000000000f */
[----:B-1----:R-:W-:Y:S06]  /*1c70*/  @!P1 BRA `(.L_x_813) ;  /* 0x0000001400089947 */ /* 0x002fec0003800000 */
[----:B0-----:R-:W-:-:S04]  /*1c80*/  IMAD.WIDE R12, R85, 0x4, R10 ;  /* 0x00000004550c7825 */ /* 0x001fc800078e020a */
[----:B------:R-:W-:Y:S02]  /*1c90*/  IMAD.WIDE R20, R85, 0x4, R12 ;  /* 0x0000000455147825 */ /* 0x000fe400078e020c */
[----:B------:R-:W2:Y:S04]  /*1ca0*/  LDG.E.128.CONSTANT R12, desc[UR6][R12.64] ;  /* 0x000000060c0c7981 */ /* 0x000ea8000c1e9d00 */
[----:B------:R-:W3:Y:S01]  /*1cb0*/  LDG.E.128.CONSTANT R20, desc[UR6][R20.64] ;  /* 0x0000000614147981 */ /* 0x000ee2000c1e9d00 */
[--C-:B-----5:R-:W-:Y:S02]  /*1cc0*/  SHF.R.U32.HI R25, RZ, 0xc, R16.reuse ;  /* 0x0000000cff197819 */ /* 0x120fe40000011610 */
[----:B------:R-:W-:Y:S02]  /*1cd0*/  LOP3.LUT R0, R16, 0x3f003f, RZ, 0xc0, !PT ;  /* 0x003f003f10007812 */ /* 0x000fe400078ec0ff */
[----:B------:R-:W-:-:S02]  /*1ce0*/  SHF.R.U32.HI R24, RZ, 0x6, R16 ;  /* 0x00000006ff187819 */ /* 0x000fc40000011610 */
[--C-:B------:R-:W-:Y:S02]  /*1cf0*/  SHF.R.U32.HI R31, RZ, 0xc, R17.reuse ;  /* 0x0000000cff1f7819 */ /* 0x100fe40000011611 */
[----:B------:R-:W-:Y:S02]  /*1d00*/  LOP3.LUT R27, R17, 0x3f003f, RZ, 0xc0, !PT ;  /* 0x003f003f111b7812 */ /* 0x000fe400078ec0ff */
[----:B------:R-:W-:Y:S02]  /*1d10*/  SHF.R.U32.HI R30, RZ, 0x6, R17 ;  /* 0x00000006ff1e7819 */ /* 0x000fe40000011611 */
[----:B------:R-:W-:Y:S02]  /*1d20*/  PRMT R16, R91, 0x9910, RZ ;  /* 0x000099105b107816 */ /* 0x000fe400000000ff */
[----:B------:R-:W-:Y:S02]  /*1d30*/  SHF.R.U32.HI R38, RZ, 0xc, R19 ;  /* 0x0000000cff267819 */ /* 0x000fe40000011613 */
[----:B------:R-:W-:-:S02]  /*1d40*/  SHF.R.U32.HI R32, RZ, 0xc, R18 ;  /* 0x0000000cff207819 */ /* 0x000fc40000011612 */
[----:B------:R-:W-:Y:S02]  /*1d50*/  LOP3.LUT R36, R18, 0x3f003f, RZ, 0xc0, !PT ;  /* 0x003f003f12247812 */ /* 0x000fe400078ec0ff */
[----:B------:R-:W-:Y:S02]  /*1d60*/  SHF.R.U32.HI R37, RZ, 0x6, R18 ;  /* 0x00000006ff257819 */ /* 0x000fe40000011612 */
[----:B------:R-:W-:Y:S02]  /*1d70*/  LOP3.LUT R43, R19, 0x3f003f, RZ, 0xc0, !PT ;  /* 0x003f003f132b7812 */ /* 0x000fe400078ec0ff */
[----:B------:R-:W-:Y:S02]  /*1d80*/  SHF.R.U32.HI R45, RZ, 0x6, R19 ;  /* 0x00000006ff2d7819 */ /* 0x000fe40000011613 */
[----:B------:R-:W-:Y:S02]  /*1d90*/  LOP3.LUT R18, R31, 0xf000f, RZ, 0xc0, !PT ;  /* 0x000f000f1f127812 */ /* 0x000fe400078ec0ff */
        /* <DEDUP_REMOVED lines=8> */
[----:B------:R-:W-:-:S03]  /*1e20*/  ISETP.GE.AND P2, PT, R95, 0x2, PT ;  /* 0x000000025f00780c */ /* 0x000fc60003f46270 */
        /* <DEDUP_REMOVED lines=9> */
[----:B------:R-:W-:Y:S02]  /*1ec0*/  SHF.R.U32.HI R19, RZ, 0x8, R21 ;  /* 0x00000008ff137819 */ /* 0x000fe40000011615 */
[--C-:B------:R-:W-:Y:S02]  /*1ed0*/  SHF.R.U32.HI R22, RZ, 0x8, R23.reuse ;  /* 0x00000008ff167819 */ /* 0x100fe40000011617 */
[----:B------:R-:W-:Y:S02]  /*1ee0*/  SHF.R.U32.HI R50, RZ, 0xa, R23 ;  /* 0x0000000aff327819 */ /* 0x000fe40000011617 */
[----:B------:R-:W-:-:S02]  /*1ef0*/  LOP3.LUT R48, R23, 0x3f003f, RZ, 0xc0, !PT ;  /* 0x003f003f17307812 */ /* 0x000fc400078ec0ff */
[----:B------:R-:W-:Y:S02]  /*1f00*/  SHF.R.U32.HI R49, RZ, 0x6, R23 ;  /* 0x00000006ff317819 */ /* 0x000fe40000011617 */
        /* <DEDUP_REMOVED lines=8> */
[----:B--2---:R-:W-:Y:S02]  /*1f90*/  SHF.R.U32.HI R22, RZ, 0xc, R14 ;  /* 0x0000000cff167819 */ /* 0x004fe4000001160e */
[----:B------:R-:W-:Y:S02]  /*1fa0*/  LOP3.LUT R16, R21, 0x300030, R20, 0xf8, !PT ;  /* 0x0030003015107812 */ /* 0x000fe400078ef814 */
[----:B------:R-:W-:-:S02]  /*1fb0*/  SHF.R.U32.HI R20, RZ, 0xc, R12 ;  /* 0x0000000cff147819 */ /* 0x000fc4000001160c */
[----:B------:R-:W-:Y:S02]  /*1fc0*/  LOP3.LUT R38, R14, 0x3f003f, RZ, 0xc0, !PT ;  /* 0x003f003f0e267812 */ /* 0x000fe400078ec0ff */
[----:B------:R-:W-:Y:S02]  /*1fd0*/  SHF.R.U32.HI R39, RZ, 0x6, R14 ;  /* 0x00000006ff277819 */ /* 0x000fe4000001160e */
[----:B------:R-:W-:Y:S02]  /*1fe0*/  SHF.R.U32.HI R21, RZ, 0xc, R13 ;  /* 0x0000000cff157819 */ /* 0x000fe4000001160d */
[--C-:B------:R-:W-:Y:S02]  /*1ff0*/  SHF.R.U32.HI R14, RZ, 0xc, R15.reuse ;  /* 0x0000000cff0e7819 */ /* 0x100fe4000001160f */
[----:B------:R-:W-:Y:S02]  /*2000*/  LOP3.LUT R46, R15, 0x3f003f, RZ, 0xc0, !PT ;  /* 0x003f003f0f2e7812 */ /* 0x000fe400078ec0ff */
[----:B------:R-:W-:-:S02]  /*2010*/  SHF.R.U32.HI R47, RZ, 0x6, R15 ;  /* 0x00000006ff2f7819 */ /* 0x000fc4000001160f */
[----:B------:R-:W-:Y:S02]  /*2020*/  LOP3.LUT R15, R22, 0xf000f, RZ, 0xc0, !PT ;  /* 0x000f000f160f7812 */ /* 0x000fe400078ec0ff */
[----:B------:R-:W-:Y:S02]  /*2030*/  LOP3.LUT R31, R13, 0x3f003f, RZ, 0xc0, !PT ;  /* 0x003f003f0d1f7812 */ /* 0x000fe400078ec0ff */
[----:B------:R-:W-:Y:S02]  /*2040*/  SHF.R.U32.HI R32, RZ, 0x6, R13 ;  /* 0x00000006ff207819 */ /* 0x000fe4000001160d */
[----:B------:R-:W-:Y:S02]  /*2050*/  LOP3.LUT R13, R20, 0xf000f, RZ, 0xc0, !PT ;  /* 0x000f000f140d7812 */ /* 0x000fe400078ec0ff */
[----:B------:R-:W-:Y:S02]  /*2060*/  LOP3.LUT R25, R12, 0x3f003f, RZ, 0xc0, !PT ;  /* 0x003f003f0c197812 */ /* 0x000fe400078ec0ff */
[----:B------:R-:W-:-:S02]  /*2070*/  LOP3.LUT R20, R21, 0xf000f, RZ, 0xc0, !PT ;  /* 0x000f000f15147812 */ /* 0x000fc400078ec0ff */
[----:B------:R-:W-:Y:S02]  /*2080*/  SHF.R.U32.HI R12, RZ, 0x6, R12 ;  /* 0x00000006ff0c7819 */ /* 0x000fe4000001160c */
[----:B------:R-:W-:Y:S02]  /*2090*/  LOP3.LUT R21, R14, 0xf000f, RZ, 0xc0, !PT ;  /* 0x000f000f0e157812 */ /* 0x000fe400078ec0ff */
[----:B------:R-:W-:Y:S02]  /*20a0*/  LOP3.LUT R44, R15, 0x300030, R42, 0xf8, !PT ;  /* 0x003000300f2c7812 */ /* 0x000fe400078ef82a */
[----:B------:R-:W-:Y:S02]  /*20b0*/  LOP3.LUT R15, R31, 0x64006400, RZ, 0xfc, !PT ;  /* 0x640064001f0f7812 */ /* 0x000fe400078efcff */
[----:B------:R-:W-:Y:S02]  /*20c0*/  LOP3.LUT R14, R13, 0x300030, R26, 0xf8, !PT ;  /* 0x003000300d0e7812 */ /* 0x000fe400078ef81a */
[----:B------:R-:W-:-:S02]  /*20d0*/  LOP3.LUT R47, R47, 0x3f003f, RZ, 0xc0, !PT ;  /* 0x003f003f2f2f7812 */ /* 0x000fc400078ec0ff */
[----:B------:R-:W-:Y:S02]  /*20e0*/  LOP3.LUT R49, R49, 0x3f003f, RZ, 0xc0, !PT ;  /* 0x003f003f31317812 */ /* 0x000fe400078ec0ff */
[----:B------:R-:W-:Y:S02]  /*20f0*/  LOP3.LUT R35, R20, 0x300030, R35, 0xf8, !PT ;  /* 0x0030003014237812 */ /* 0x000fe400078ef823 */
        /* <DEDUP_REMOVED lines=110> */
.L_x_814:
        /* <DEDUP_REMOVED lines=47> */
.L_x_815:
        /* <DEDUP_REMOVED lines=49> */
.L_x_816:
        /* <DEDUP_REMOVED lines=44> */
.L_x_813:
[----:B0-----:R-:W-:-:S04]  /*30a0*/  IMAD.WIDE R12, R85, 0xc, R10 ;  /* 0x0000000c550c7825 */ /* 0x001fc800078e020a */
[C---:B------:R-:W-:Y:S02]  /*30b0*/  IMAD.WIDE R20, R85.reuse, 0x4, R12 ;  /* 0x0000000455147825 */ /* 0x040fe400078e020c */
[----:B------:R-:W2:Y:S02]  /*30c0*/  LDG.E.128.CONSTANT R12, desc[UR6][R12.64] ;  /* 0x000000060c0c7981 */ /* 0x000ea4000c1e9d00 */
[C---:B-----5:R-:W-:Y:S02]  /*30d0*/  IMAD.WIDE R16, R85.reuse, 0x4, R20 ;  /* 0x0000000455107825 */ /* 0x060fe400078e0214 */
        /* <DEDUP_REMOVED lines=9> */
[----:B------:R-:W-:-:S02]  /*3170*/  LOP3.LUT R31, R28, 0xf000f, RZ, 0xc0, !PT ;  /* 0x000f000f1c1f7812 */ /* 0x000fc400078ec0ff */
[----:B----4-:R-:W-:Y:S02]  /*3180*/  SHF.R.U32.HI R0, RZ, 0x8, R16 ;  /* 0x00000008ff007819 */ /* 0x010fe40000011610 */
[----:B------:R-:W-:Y:S02]  /*3190*/  SHF.R.U32.HI R26, RZ, 0x8, R18 ;  /* 0x00000008ff1a7819 */ /* 0x000fe40000011612 */
[----:B------:R-:W-:Y:S02]  /*31a0*/  SHF.R.U32.HI R28, RZ, 0x8, R19 ;  /* 0x00000008ff1c7819 */ /* 0x000fe40000011613 */
[----:B------:R-:W-:Y:S02]  /*31b0*/  LOP3.LUT R27, R24, 0xf000f, RZ, 0xc0, !PT ;  /* 0x000f000f181b7812 */ /* 0x000fe400078ec0ff */
[----:B------:R-:W-:Y:S02]  /*31c0*/  SHF.R.U32.HI R24, RZ, 0x8, R17 ;  /* 0x00000008ff187819 */ /* 0x000fe40000011611 */
[----:B------:R-:W-:-:S02]  /*31d0*/  LOP3.LUT R25, R25, 0x300030, R0, 0xf8, !PT ;  /* 0x0030003019197812 */ /* 0x000fc400078ef800 */
[----:B------:R-:W-:Y:S02]  /*31e0*/  LOP3.LUT R32, R29, 0x300030, R26, 0xf8, !PT ;  /* 0x003000301d207812 */ /* 0x000fe400078ef81a */
[----:B------:R-:W-:Y:S02]  /*31f0*/  LOP3.LUT R43, R31, 0x300030, R28, 0xf8, !PT ;  /* 0x003000301f2b7812 */ /* 0x000fe400078ef81c */
[----:B---3--:R-:W-:Y:S02]  /*3200*/  SHF.R.U32.HI R0, RZ, 0xc, R20 ;  /* 0x0000000cff007819 */ /* 0x008fe40000011614 */
[----:B------:R-:W-:Y:S02]  /*3210*/  SHF.R.U32.HI R26, RZ, 0xc, R21 ;  /* 0x0000000cff1a7819 */ /* 0x000fe40000011615 */
[----:B------:R-:W-:Y:S02]  /*3220*/  SHF.R.U32.HI R31, RZ, 0xc, R22 ;  /* 0x0000000cff1f7819 */ /* 0x000fe40000011616 */
[----:B------:R-:W-:-:S02]  /*3230*/  SHF.R.U32.HI R34, RZ, 0xc, R23 ;  /* 0x0000000cff227819 */ /* 0x000fc40000011617 */
[----:B------:R-:W-:Y:S02]  /*3240*/  LOP3.LUT R30, R27, 0x300030, R24, 0xf8, !PT ;  /* 0x003000301b1e7812 */ /* 0x000fe400078ef818 */
        /* <DEDUP_REMOVED lines=18> */
[----:B------:R-:W-:-:S02]  /*3370*/  LOP3.LUT R42, R15, 0x3f003f, RZ, 0xc0, !PT ;  /* 0x003f003f0f2a7812 */ /* 0x000fc400078ec0ff */
[----:B------:R-:W-:Y:S02]  /*3380*/  SHF.R.U32.HI R44, RZ, 0x6, R15 ;  /* 0x00000006ff2c7819 */ /* 0x000fe4000001160f */
[----:B------:R-:W-:Y:S02]  /*3390*/  ISETP.NE.AND P0, PT, R14, RZ, PT ;  /* 0x000000ff0e00720c */ /* 0x000fe40003f05270 */
[----:B------:R-:W-:Y:S02]  /*33a0*/  LOP3.LUT R0, R12, 0x3f003f, RZ, 0xc0, !PT ;  /* 0x003f003f0c007812 */ /* 0x000fe400078ec0ff */
[----:B------:R-:W-:Y:S02]  /*33b0*/  LOP3.LUT R13, R20, 0x3f003f, RZ, 0xc0, !PT ;  /* 0x003f003f140d7812 */ /* 0x000fe400078ec0ff */
[----:B------:R-:W-:Y:S02]  /*33c0*/  LOP3.LUT R29, R21, 0x3f003f, RZ, 0xc0, !PT ;  /* 0x003f003f151d7812 */ /* 0x000fe400078ec0ff */
[----:B------:R-:W-:-:S02]  /*33d0*/  LOP3.LUT R45, R23, 0x3f003f, RZ, 0xc0, !PT ;  /* 0x003f003f172d7812 */ /* 0x000fc400078ec0ff */
[----:B------:R-:W-:Y:S02]  /*33e0*/  SHF.R.U32.HI R46, RZ, 0x6, R23 ;  /* 0x00000006ff2e7819 */ /* 0x000fe40000011617 */
[----:B------:R-:W-:Y:S02]  /*33f0*/  LOP3.LUT R15, R16, 0x3f003f, RZ, 0xc0, !PT ;  /* 0x003f003f100f7812 */ /* 0x000fe400078ec0ff */
        /* <DEDUP_REMOVED lines=132> */
.L_x_818:
        /* <DEDUP_REMOVED lines=47> */
.L_x_819:
        /* <DEDUP_REMOVED lines=49> */
.L_x_820:
        /* <DEDUP_REMOVED lines=43> */
.L_x_817:
[----:B------:R-:W-:Y:S01]  /*44f0*/  LEA R0, R86, 0x40, 0x6 ;  /* 0x0000004056007811 */ /* 0x000fe200078e30ff */
[----:B------:R-:W-:Y:S01]  /*4500*/  UIADD3 UR4, UR4, 0x40, URZ ;  /* 0x0000004004047890 */ /* 0x000fe2000fffe03f */
[----:B------:R-:W-:Y:S02]  /*4510*/  IADD3 R94, R94, 0x20, RZ ;  /* 0x000000205e5e7810 */ /* 0x000fe40007ffe0ff */
[----:B------:R-:W-:Y:S02]  /*4520*/  VIMNMX R13, R0, UR8, PT ;  /* 0x00000008000d7c48 */ /* 0x000fe4000bfe0100 */
[C---:B------:R-:W-:Y:S02]  /*4530*/  ISETP.GE.AND P0, PT, R94.reuse, UR5, PT ;  /* 0x000000055e007c0c */ /* 0x040fe4000bf06270 */
[----:B------:R-:W-:-:S13]  /*4540*/  ISETP.LT.AND P2, PT, R94, R13, PT ;  /* 0x0000000d5e00720c */ /* 0x000fda0003f41270 */
[----:B------:R-:W-:Y:S05]  /*4550*/  @!P0 BRA P2, `(.L_x_821) ;  /* 0xffffffd4008c8947 */ /* 0x000fea000103ffff */
.L_x_812:
        /* <DEDUP_REMOVED lines=8> */
.L_x_827:
[----:B------:R-:W-:Y:S01]  /*45e0*/  ISETP.NE.AND P2, PT, R94, R87, PT ;  /* 0x000000575e00720c */ /* 0x000fe20003f45270 */
[----:B------:R-:W0:-:S12]  /*45f0*/  LDC R85, c[0x0][0x23c] ;  /* 0x00008f00ff557b82 */ /* 0x000e180000000800 */
[----:B------:R-:W1:Y:S01]  /*4600*/  @!P2 LDC.64 R12, c[0x0][0x248] ;  /* 0x00009200ff0cab82 */ /* 0x000e620000000a00 */
[----:B------:R-:W-:Y:S02]  /*4610*/  @!P2 IADD3 R88, R88, 0x1, RZ ;  /* 0x000000015858a810 */ /* 0x000fe40007ffe0ff */
[----:B------:R-:W-:Y:S02]  /*4620*/  @!P2 LEA R15, R94, 0x1, 0x1 ;  /* 0x000000015e0fa811 */ /* 0x000fe400078e08ff */
[----:B------:R-:W-:Y:S02]  /*4630*/  @!P2 LEA R14, R88, R1, 0x3 ;  /* 0x00000001580ea211 */ /* 0x000fe400078e18ff */
[----:B-----5:R-:W-:Y:S02]  /*4640*/  MOV R20, R10 ;  /* 0x0000000a00147202 */ /* 0x020fe40000000f00 */
[----:B------:R-:W-:-:S03]  /*4650*/  MOV R21, R11 ;  /* 0x0000000b00157202 */ /* 0x000fc60000000f00 */
[----:B0-----:R-:W-:-:S03]  /*4660*/  IMAD.WIDE R10, R85, 0x4, R20 ;  /* 0x00000004550a7825 */ /* 0x001fc600078e0214 */
[----:B------:R-:W5:Y:S04]  /*4670*/  LDG.E.128.CONSTANT R20, desc[UR6][R20.64] ;  /* 0x0000000614147981 */ /* 0x000f68000c1e9d00 */
[----:B------:R0:W5:Y:S01]  /*4680*/  LDG.E.128.CONSTANT R16, desc[UR6][R10.64] ;  /* 0x000000060a107981 */ /* 0x000162000c1e9d00 */
[----:B-1----:R-:W-:-:S03]  /*4690*/  @!P2 IMAD.WIDE R12, R15, 0x2, R12 ;  /* 0x000000020f0ca825 */ /* 0x002fc600078e020c */
[----:B------:R-:W2:Y:S04]  /*46a0*/  @!P2 LDL.64 R14, [R14] ;  /* 0x000000000e0ea983 */ /* 0x000ea80000100a00 */
[----:B------:R-:W3:Y:S01]  /*46b0*/  @!P2 LDG.E.U16.CONSTANT R13, desc[UR6][R12.64] ;  /* 0x000000060c0da981 */ /* 0x000ee2000c1e9500 */
[----:B------:R-:W-:Y:S01]  /*46c0*/  IMAD.WIDE R98, R85, 0x4, R10 ;  /* 0x0000000455627825 */ /* 0x000fe200078e020a */
[----:B--2---:R-:W-:Y:S02]  /*46d0*/  @!P2 PRMT R97, R14, 0x7610, R97 ;  /* 0x000076100e61a816 */ /* 0x004fe40000000061 */
[----:B------:R-:W-:Y:S02]  /*46e0*/  @!P2 PRMT R100, R15, 0x7610, R100 ;  /* 0x000076100f64a816 */ /* 0x000fe40000000064 */
[----:B---3--:R-:W-:-:S02]  /*46f0*/  @!P2 IADD3 R87, R13, R94, RZ ;  /* 0x0000005e0d57a210 */ /* 0x008fc40007ffe0ff */
[----:B------:R-:W-:Y:S02]  /*4700*/  @!P2 PRMT R97, R97, 0x7610, R14 ;  /* 0x000076106161a816 */ /* 0x000fe4000000000e */
[----:B------:R-:W-:Y:S01]  /*4710*/  @!P2 PRMT R100, R100, 0x7610, R15 ;  /* 0x000076106464a816 */ /* 0x000fe2000000000f */
[----:B0-----:R-:W-:Y:S06]  /*4720*/  @!P1 BRA `(.L_x_823) ;  /* 0x0000002000849947 */ /* 0x001fec0003800000 */
[----:B------:R-:W2:Y:S01]  /*4730*/  LDG.E.128.CONSTANT R12, desc[UR6][R98.64] ;  /* 0x00000006620c7981 */ /* 0x000ea2000c1e9d00 */
[----:B-----5:R-:W-:Y:S02]  /*4740*/  SHF.R.U32.HI R10, RZ, 0xf, R20 ;  /* 0x0000000fff0a7819 */ /* 0x020fe40000011614 */
[----:B------:R-:W-:Y:S02]  /*4750*/  SHF.R.U32.HI R25, RZ, 0xf, R21 ;  /* 0x0000000fff197819 */ /* 0x000fe40000011615 */
[----:B------:R-:W-:Y:S02]  /*4760*/  SHF.R.U32.HI R29, RZ, 0xf, R23 ;  /* 0x0000000fff1d7819 */ /* 0x000fe40000011617 */
[----:B------:R-:W-:Y:S02]  /*4770*/  SHF.R.U32.HI R27, RZ, 0xf, R22 ;  /* 0x0000000fff1b7819 */ /* 0x000fe40000011616 */
[----:B------:R-:W-:Y:S02]  /*4780*/  LOP3.LUT R24, R21, 0x380038, RZ, 0xc0, !PT ;  /* 0x0038003815187812 */ /* 0x000fe400078ec0ff */
[----:B------:R-:W-:-:S02]  /*4790*/  SHF.R.U32.HI R32, RZ, 0x6, R21 ;  /* 0x00000006ff207819 */ /* 0x000fc40000011615 */
        /* <DEDUP_REMOVED lines=8> */
[--C-:B------:R-:W-:Y:S02]  /*4820*/  SHF.R.U32.HI R28, RZ, 0xe, R18.reuse ;  /* 0x0000000eff1c7819 */ /* 0x100fe40000011612 */
[C---:B------:R-:W-:Y:S02]  /*4830*/  LOP3.LUT R23, R18.reuse, 0x380038, RZ, 0xc0, !PT ;  /* 0x0038003812177812 */ /* 0x040fe400078ec0ff */
[----:B------:R-:W-:Y:S02]  /*4840*/  SHF.R.U32.HI R42, RZ, 0x6, R18 ;  /* 0x00000006ff2a7819 */ /* 0x000fe40000011612 */
[----:B------:R-:W-:-:S02]  /*4850*/  LOP3.LUT R49, R18, 0x70007, RZ, 0xc0, !PT ;  /* 0x0007000712317812 */ /* 0x000fc400078ec0ff */
[----:B------:R-:W-:Y:S02]  /*4860*/  LOP3.LUT R10, R10, 0x10001, RZ, 0xc0, !PT ;  /* 0x000100010a0a7812 */ /* 0x000fe400078ec0ff */
[----:B------:R-:W-:Y:S02]  /*4870*/  SHF.R.U32.HI R16, RZ, 0xe, R17 ;  /* 0x0000000eff107819 */ /* 0x000fe40000011611 */
[----:B------:R-:W-:Y:S02]  /*4880*/  SHF.R.U32.HI R18, RZ, 0xe, R19 ;  /* 0x0000000eff127819 */ /* 0x000fe40000011613 */
[----:B------:R-:W-:Y:S02]  /*4890*/  LOP3.LUT R25, R25, 0x10001, RZ, 0xc0, !PT ;  /* 0x0001000119197812 */ /* 0x000fe400078ec0ff */
[----:B------:R-:W-:Y:S02]  /*48a0*/  LOP3.LUT R29, R29, 0x10001, RZ, 0xc0, !PT ;  /* 0x000100011d1d7812 */ /* 0x000fe400078ec0ff */
[----:B------:R-:W-:-:S02]  /*48b0*/  LOP3.LUT R27, R27, 0x10001, RZ, 0xc0, !PT ;  /* 0x000100011b1b7812 */ /* 0x000fc400078ec0ff */
[C---:B------:R-:W-:Y:S02]  /*48c0*/  LOP3.LUT R26, R22.reuse, 0x380038, RZ, 0xc0, !PT ;  /* 0x00380038161a7812 */ /* 0x040fe400078ec0ff */
[----:B------:R-:W-:Y:S02]  /*48d0*/  SHF.R.U32.HI R33, RZ, 0x6, R22 ;  /* 0x00000006ff217819 */ /* 0x000fe40000011616 */
[----:B------:R-:W-:Y:S02]  /*48e0*/  LOP3.LUT R37, R22, 0x70007, RZ, 0xc0, !PT ;  /* 0x0007000716257812 */ /* 0x000fe400078ec0ff */
[C---:B------:R-:W-:Y:S02]  /*48f0*/  LOP3.LUT R22, R17.reuse, 0x380038, RZ, 0xc0, !PT ;  /* 0x0038003811167812 */ /* 0x040fe400078ec0ff */
[----:B------:R-:W-:Y:S02]  /*4900*/  SHF.R.U32.HI R39, RZ, 0x6, R17 ;  /* 0x00000006ff277819 */ /* 0x000fe40000011611 */
[----:B------:R-:W-:-:S02]  /*4910*/  LOP3.LUT R45, R17, 0x70007, RZ, 0xc0, !PT ;  /* 0x00070007112d7812 */ /* 0x000fc400078ec0ff */
[----:B------:R-:W-:Y:S02]  /*4920*/  LOP3.LUT R21, R10, 0x20002, R21, 0xf8, !PT ;  /* 0x000200020a157812 */ /* 0x000fe400078ef815 */
[----:B------:R-:W-:Y:S02]  /*4930*/  LOP3.LUT R10, R25, 0x20002, R16, 0xf8, !PT ;  /* 0x00020002190a7812 */ /* 0x000fe400078ef810 */
[----:B------:R-:W-:Y:S02]  /*4940*/  LOP3.LUT R17, R29, 0x20002, R18, 0xf8, !PT ;  /* 0x000200021d117812 */ /* 0x000fe400078ef812 */
[----:B------:R-:W-:Y:S02]  /*4950*/  LOP3.LUT R28, R27, 0x20002, R28, 0xf8, !PT ;  /* 0x000200021b1c7812 */ /* 0x000fe400078ef81c */
[----:B------:R-:W-:Y:S02]  /*4960*/  LOP3.LUT R0, R20, 0x380038, RZ, 0xc0, !PT ;  /* 0x0038003814007812 */ /* 0x000fe400078ec0ff */
[----:B------:R-:W-:-:S02]  /*4970*/  SHF.R.U32.HI R34, RZ, 0x6, R20 ;  /* 0x00000006ff227819 */ /* 0x000fc40000011614 */
[----:B------:R-:W-:Y:S01]  /*4980*/  LOP3.LUT R41, R20, 0x70007, RZ, 0xc0, !PT ;  /* 0x0007000714297812 */ /* 0x000fe200078ec0ff */
[----:B------:R-:W-:Y:S01]  /*4990*/  HFMA2.MMA R20, -RZ, RZ, 0, 0.125 ;  /* 0x00003000ff147435 */ /* 0x000fe200000001ff */
[C---:B------:R-:W-:Y:S02]  /*49a0*/  LOP3.LUT R60, R19.reuse, 0x380038, RZ, 0xc0, !PT ;  /* 0x00380038133c7812 */ /* 0x040fe400078ec0ff */
[----:B------:R-:W-:Y:S02]  /*49b0*/  SHF.R.U32.HI R44, RZ, 0x6, R19 ;  /* 0x00000006ff2c7819 */ /* 0x000fe40000011613 */
[----:B------:R-:W-:Y:S02]  /*49c0*/  LOP3.LUT R66, R19, 0x70007, RZ, 0xc0, !PT ;  /* 0x0007000713427812 */ /* 0x000fe400078ec0ff */
[----:B------:R-:W-:Y:S02]  /*49d0*/  PRMT R19, R91, 0x9910, RZ ;  /* 0x000099105b137816 */ /* 0x000fe400000000ff */
[----:B------:R-:W-:-:S02]  /*49e0*/  LOP3.LUT R83, R0, 0x64006400, RZ, 0xfc, !PT ;  /* 0x6400640000537812 */ /* 0x000fc400078efcff */
[----:B------:R-:W-:Y:S02]  /*49f0*/  LOP3.LUT R59, R58, 0x64006400, RZ, 0xfc, !PT ;  /* 0x640064003a3b7812 */ /* 0x000fe400078efcff */
[----:B------:R-:W-:Y:S01]  /*4a00*/  LOP3.LUT R0, R34, 0x380038, RZ, 0xc0, !PT ;  /* 0x0038003822007812 */ /* 0x000fe200078ec0ff */
[-C--:B------:R-:W-:Y:S01]  /*4a10*/  HFMA2 R83, R83, R20.reuse.H0_H0, -132, -132 ;  /* 0xd820d82053537431 */ /* 0x080fe20000040014 */
[----:B------:R-:W-:Y:S01]  /*4a20*/  ISETP.NE.AND P2, PT, R19, RZ, PT ;  /* 0x000000ff1300720c */ /* 0x000fe20003f45270 */
        /* <DEDUP_REMOVED lines=14> */
[----:B------:R-:W-:Y:S02]  /*4b10*/  LOP3.LUT R77, R26, 0x64006400, RZ, 0xfc, !PT ;  /* 0x640064001a4d7812 */ /* 0x000fe400078efcff */
[----:B------:R-:W-:Y:S02]  /*4b20*/  LOP3.LUT R22, R38, 0x1c001c0, RZ, 0xc0, !PT ;  /* 0x01c001c026167812 */ /* 0x000fe400078ec0ff */
[----:B------:R-:W-:Y:S01]  /*4b30*/  LOP3.LUT R26, R33, 0x1c001c0, RZ, 0xc0, !PT ;  /* 0x01c001c0211a7812 */ /* 0x000fe200078ec0ff */
[----:B------:R-:W-:Y:S01]  /*4b40*/  HFMA2 R77, R77, R20.H0_H0, -132, -132 ;  /* 0xd820d8204d4d7431 */ /* 0x000fe20000040014 */
[----:B------:R-:W-:-:S02]  /*4b50*/  LOP3.LUT R64, R35, 0x1c001c0, RZ, 0xc0, !PT ;  /* 0x01c001c023407812 */ /* 0x000fc400078ec0ff */
[----:B------:R-:W-:Y:S02]  /*4b60*/  MOV R40, 0x2400 ;  /* 0x0000240000287802 */ /* 0x000fe40000000f00 */
        /* <DEDUP_REMOVED lines=10> */
[----:B------:R-:W-:-:S03]  /*4c10*/  ISETP.GE.AND P3, PT, R95, 0x2, PT ;  /* 0x000000025f00780c */ /* 0x000fc60003f66270 */
[----:B------:R-:W-:Y:S01]  /*4c20*/  HADD2 R72, R37, -1028, -1028 ;  /* 0xe404e40425487430 */ /* 0x000fe20000000000 */
[--C-:B--2---:R-:W-:Y:S02]  /*4c30*/  SHF.R.U32.HI R30, RZ, 0xd, R12.reuse ;  /* 0x0000000dff1e7819 */ /* 0x104fe4000001160c */
[C---:B------:R-:W-:Y:S02]  /*4c40*/  LOP3.LUT R16, R12.reuse, 0x380038, RZ, 0xc0, !PT ;  /* 0x003800380c107812 */ /* 0x040fe400078ec0ff */
[----:B------:R-:W-:Y:S02]  /*4c50*/  SHF.R.U32.HI R46, RZ, 0x6, R12 ;  /* 0x00000006ff2e7819 */ /* 0x000fe4000001160c */
[----:B------:R-:W-:Y:S02]  /*4c60*/  LOP3.LUT R52, R12, 0x70007, RZ, 0xc0, !PT ;  /* 0x000700070c347812 */ /* 0x000fe400078ec0ff */
[----:B------:R-:W-:Y:S02]  /*4c70*/  SHF.R.U32.HI R29, RZ, 0xd, R14 ;  /* 0x0000000dff1d7819 */ /* 0x000fe4000001160e */
[----:B------:R-:W-:-:S02]  /*4c80*/  SHF.R.U32.HI R31, RZ, 0xd, R13 ;  /* 0x0000000dff1f7819 */ /* 0x000fc4000001160d */
[----:B------:R-:W-:Y:S02]  /*4c90*/  SHF.R.U32.HI R12, RZ, 0xd, R15 ;  /* 0x0000000dff0c7819 */ /* 0x000fe4000001160f */
[----:B------:R-:W-:Y:S02]  /*4ca0*/  LOP3.LUT R29, R28, 0x40004, R29, 0xf8, !PT ;  /* 0x000400041c1d7812 */ /* 0x000fe400078ef81d */
[----:B------:R-:W-:Y:S02]  /*4cb0*/  LOP3.LUT R31, R10, 0x40004, R31, 0xf8, !PT ;  /* 0x000400040a1f7812 */ /* 0x000fe400078ef81f */
[----:B------:R-:W-:Y:S02]  /*4cc0*/  LOP3.LUT R28, R17, 0x40004, R12, 0xf8, !PT ;  /* 0x00040004111c7812 */ /* 0x000fe400078ef80c */
[----:B------:R-:W-:Y:S02]  /*4cd0*/  LOP3.LUT R10, R38, 0x380038, RZ, 0xc0, !PT ;  /* 0x00380038260a7812 */ /* 0x000fe400078ec0ff */
[----:B------:R-:W-:-:S02]  /*4ce0*/  LOP3.LUT R12, R32, 0x380038, RZ, 0xc0, !PT ;  /* 0x00380038200c7812 */ /* 0x000fc400078ec0ff */
[----:B------:R-:W-:Y:S02]  /*4cf0*/  SHF.R.U32.HI R47, RZ, 0x6, R13 ;  /* 0x00000006ff2f7819 */ /* 0x000fe4000001160d */
[----:B------:R-:W-:Y:S02]  /*4d00*/  SHF.R.U32.HI R48, RZ, 0x6, R14 ;  /* 0x00000006ff307819 */ /* 0x000fe4000001160e */
[C---:B------:R-:W-:Y:S02]  /*4d10*/  LOP3.LUT R62, R15.reuse, 0x380038, RZ, 0xc0, !PT ;  /* 0x003800380f3e7812 */ /* 0x040fe400078ec0ff */
[----:B------:R-:W-:Y:S02]  /*4d20*/  SHF.R.U32.HI R51, RZ, 0x6, R15 ;  /* 0x00000006ff337819 */ /* 0x000fe4000001160f */
[----:B------:R-:W-:Y:S02]  /*4d30*/  LOP3.LUT R55, R15, 0x70007, RZ, 0xc0, !PT ;  /* 0x000700070f377812 */ /* 0x000fe400078ec0ff */
        /* <DEDUP_REMOVED lines=14> */
[----:B------:R-:W-:-:S02]  /*4e20*/  LOP3.LUT R30, R21, 0x40004, R30, 0xf8, !PT ;  /* 0x00040004151e7812 */ /* 0x000fc400078ef81e */
[----:B------:R-:W-:Y:S02]  /*4e30*/  LOP3.LUT R27, R15, 0x64006400, RZ, 0xfc, !PT ;  /* 0x640064000f1b7812 */ /* 0x000fe400078efcff */
[----:B------:R-:W-:Y:S02]  /*4e40*/  LOP3.LUT R0, R46, 0x380038, RZ, 0xc0, !PT ;  /* 0x003800382e007812 */ /* 0x000fe400078ec0ff */
[----:B------:R-:W-:Y:S01]  /*4e50*/  LOP3.LUT R21, R14, 0x64006400, RZ, 0xfc, !PT ;  /* 0x640064000e157812 */ /* 0x000fe200078efcff */
        /* <DEDUP_REMOVED lines=192> */
.L_x_824:
        /* <DEDUP_REMOVED lines=81> */
.L_x_825:
        /* <DEDUP_REMOVED lines=80> */
.L_x_826:
        /* <DEDUP_REMOVED lines=77> */
.L_x_823:
[----:B------:R-:W-:Y:S01]  /*6940*/  IADD3 R94, R94, 0x20, RZ ;  /* 0x000000205e5e7810 */ /* 0x000fe20007ffe0ff */
[----:B------:R-:W-:Y:S01]  /*6950*/  UIADD3 UR4, UR4, 0x40, URZ ;  /* 0x0000004004047890 */ /* 0x000fe2000fffe03f */
[----:B------:R-:W-:Y:S02]  /*6960*/  IMAD.WIDE R10, R85, 0x4, R98 ;  /* 0x00000004550a7825 */ /* 0x000fe400078e0262 */
[C---:B------:R-:W-:Y:S02]  /*6970*/  ISETP.GE.AND P2, PT, R94.reuse, UR5, PT ;  /* 0x000000055e007c0c */ /* 0x040fe4000bf46270 */
[----:B------:R-:W-:-:S13]  /*6980*/  ISETP.LT.AND P3, PT, R94, R93, PT ;  /* 0x0000005d5e00720c */ /* 0x000fda0003f61270 */
[----:B------:R-:W-:Y:S05]  /*6990*/  @!P2 BRA P3, `(.L_x_827) ;  /* 0xffffffdc0010a947 */ /* 0x000fea000183ffff */
.L_x_822:
        /* <DEDUP_REMOVED lines=8> */
[----:B------:R-:W-:Y:S01]  /*6a20*/  ULDC UR5, c[0x0][0x26c] ;  /* 0x00009b0000057ab9 */ /* 0x000fe20000000800 */
[C---:B-----5:R-:W-:Y:S02]  /*6a30*/  SHF.L.U32 R21, R85.reuse, 0x2, RZ ;  /* 0x0000000255157819 */ /* 0x060fe400000006ff */
[----:B------:R-:W-:Y:S02]  /*6a40*/  ISETP.NE.AND P0, PT, R0, RZ, PT ;  /* 0x000000ff0000720c */ /* 0x000fe40003f05270 */
[----:B------:R-:W-:Y:S02]  /*6a50*/  SHF.R.S32.HI R0, RZ, 0x1f, R85 ;  /* 0x0000001fff007819 */ /* 0x000fe40000011455 */
[----:B------:R-:W-:Y:S02]  /*6a60*/  ISETP.LT.OR P0, PT, R96, 0x4, !P0 ;  /* 0x000000046000780c */ /* 0x000fe40004701670 */
[----:B------:R-:W-:-:S11]  /*6a70*/  SHF.L.U64.HI R0, R85, 0x2, R0 ;  /* 0x0000000255007819 */ /* 0x000fd60000010200 */
.L_x_833:
        /* <DEDUP_REMOVED lines=15> */
[----:B------:R-:W-:Y:S01]  /*6b70*/  MOV R16, 0x3400 ;  /* 0x0000340000107802 */ /* 0x000fe20000000f00 */
[----:B------:R-:W-:Y:S01]  /*6b80*/  HFMA2.MMA R36, -RZ, RZ, 0, 0.0625 ;  /* 0x00002c00ff247435 */ /* 0x000fe200000001ff */
[----:B------:R-:W-:Y:S02]  /*6b90*/  MOV R18, 0x2400 ;  /* 0x0000240000127802 */ /* 0x000fe40000000f00 */
[----:B------:R-:W-:Y:S02]  /*6ba0*/  PRMT R17, R91, 0x9910, RZ ;  /* 0x000099105b117816 */ /* 0x000fe400000000ff */
[----:B------:R-:W-:Y:S02]  /*6bb0*/  PRMT R16, R18, 0x5410, R16 ;  /* 0x0000541012107816 */ /* 0x000fe40000000010 */
[----:B------:R-:W-:Y:S02]  /*6bc0*/  ISETP.NE.AND P2, PT, R17, RZ, PT ;  /* 0x000000ff1100720c */ /* 0x000fe40003f45270 */
[----:B------:R-:W-:-:S02]  /*6bd0*/  ISETP.GE.AND P3, PT, R95, 0x2, PT ;  /* 0x000000025f00780c */ /* 0x000fc40003f66270 */
[C---:B--2---:R-:W-:Y:S02]  /*6be0*/  LOP3.LUT R20, R13.reuse, 0xc000c, RZ, 0xc0, !PT ;  /* 0x000c000c0d147812 */ /* 0x044fe400078ec0ff */
[----:B------:R-:W-:Y:S02]  /*6bf0*/  SHF.R.U32.HI R47, RZ, 0x8, R13 ;  /* 0x00000008ff2f7819 */ /* 0x000fe4000001160d */
[C---:B------:R-:W-:Y:S02]  /*6c00*/  LOP3.LUT R29, R13.reuse, 0x300030, RZ, 0xc0, !PT ;  /* 0x003000300d1d7812 */ /* 0x040fe400078ec0ff */
[C---:B------:R-:W-:Y:S02]  /*6c10*/  LOP3.LUT R37, R13.reuse, 0xc000c0, RZ, 0xc0, !PT ;  /* 0x00c000c00d257812 */ /* 0x040fe400078ec0ff */
[----:B------:R-:W-:Y:S02]  /*6c20*/  LOP3.LUT R46, R13, 0x30003, RZ, 0xc0, !PT ;  /* 0x000300030d2e7812 */ /* 0x000fe400078ec0ff */
[----:B------:R-:W-:-:S02]  /*6c30*/  LOP3.LUT R13, R14, 0xc000c, RZ, 0xc0, !PT ;  /* 0x000c000c0e0d7812 */ /* 0x000fc400078ec0ff */
[----:B------:R-:W-:Y:S02]  /*6c40*/  SHF.R.U32.HI R45, RZ, 0x8, R12 ;  /* 0x00000008ff2d7819 */ /* 0x000fe4000001160c */
[----:B------:R-:W-:Y:S02]  /*6c50*/  LOP3.LUT R24, R13, 0x64006400, RZ, 0xfc, !PT ;  /* 0x640064000d187812 */ /* 0x000fe400078efcff */
[----:B------:R-:W-:Y:S02]  /*6c60*/  LOP3.LUT R13, R45, 0xc000c, RZ, 0xc0, !PT ;  /* 0x000c000c2d0d7812 */ /* 0x000fe400078ec0ff */
[----:B------:R-:W-:Y:S01]  /*6c70*/  SHF.R.U32.HI R49, RZ, 0x8, R14 ;  /* 0x00000008ff317819 */ /* 0x000fe2000001160e */
[----:B------:R-:W-:Y:S01]  /*6c80*/  HFMA2 R24, R24, R16.H1_H1, -258, -258 ;  /* 0xdc08dc0818187431 */ /* 0x000fe20000060010 */
[C---:B------:R-:W-:Y:S02]  /*6c90*/  LOP3.LUT R31, R14.reuse, 0x300030, RZ, 0xc0, !PT ;  /* 0x003000300e1f7812 */ /* 0x040fe400078ec0ff */
[----:B------:R-:W-:-:S02]  /*6ca0*/  LOP3.LUT R38, R14, 0xc000c0, RZ, 0xc0, !PT ;  /* 0x00c000c00e267812 */ /* 0x000fc400078ec0ff */
[----:B------:R-:W-:Y:S02]  /*6cb0*/  LOP3.LUT R48, R14, 0x30003, RZ, 0xc0, !PT ;  /* 0x000300030e307812 */ /* 0x000fe400078ec0ff */
[----:B------:R-:W-:Y:S02]  /*6cc0*/  LOP3.LUT R14, R15, 0xc000c, RZ, 0xc0, !PT ;  /* 0x000c000c0f0e7812 */ /* 0x000fe400078ec0ff */
[----:B------:R-:W-:Y:S02]  /*6cd0*/  LOP3.LUT R13, R13, 0x64006400, RZ, 0xfc, !PT ;  /* 0x640064000d0d7812 */ /* 0x000fe400078efcff */
[----:B------:R-:W-:Y:S02]  /*6ce0*/  SHF.R.U32.HI R51, RZ, 0x8, R15 ;  /* 0x00000008ff337819 */ /* 0x000fe4000001160f */
[C---:B------:R-:W-:Y:S01]  /*6cf0*/  LOP3.LUT R32, R15.reuse, 0x300030, RZ, 0xc0, !PT ;  /* 0x003000300f207812 */ /* 0x040fe200078ec0ff */
[----:B------:R-:W-:Y:S01]  /*6d00*/  HFMA2 R25, R13, R16.H1_H1, -258, -258 ;  /* 0xdc08dc080d197431 */ /* 0x000fe20000060010 */
[----:B------:R-:W-:-:S02]  /*6d10*/  LOP3.LUT R40, R15, 0xc000c0, RZ, 0xc0, !PT ;  /* 0x00c000c00f287812 */ /* 0x000fc400078ec0ff */
[----:B------:R-:W-:Y:S02]  /*6d20*/  LOP3.LUT R50, R15, 0x30003, RZ, 0xc0, !PT ;  /* 0x000300030f327812 */ /* 0x000fe400078ec0ff */
[----:B------:R-:W-:Y:S02]  /*6d30*/  LOP3.LUT R23, R14, 0x64006400, RZ, 0xfc, !PT ;  /* 0x640064000e177812 */ /* 0x000fe400078efcff */
[----:B------:R-:W-:Y:S02]  /*6d40*/  LOP3.LUT R14, R47, 0xc000c, RZ, 0xc0, !PT ;  /* 0x000c000c2f0e7812 */ /* 0x000fe400078ec0ff */
[----:B------:R-:W-:Y:S01]  /*6d50*/  LOP3.LUT R15, R49, 0xc000c, RZ, 0xc0, !PT ;  /* 0x000c000c310f7812 */ /* 0x000fe200078ec0ff */
[----:B------:R-:W-:Y:S01]  /*6d60*/  HFMA2 R23, R23, R16.H1_H1, -258, -258 ;  /* 0xdc08dc0817177431 */ /* 0x000fe20000060010 */
[----:B------:R-:W-:Y:S02]  /*6d70*/  LOP3.LUT R13, R45, 0x300030, RZ, 0xc0, !PT ;  /* 0x003000302d0d7812 */ /* 0x000fe400078ec0ff */
[----:B------:R-:W-:-:S02]  /*6d80*/  LOP3.LUT R17, R12, 0xc000c, RZ, 0xc0, !PT ;  /* 0x000c000c0c117812 */ /* 0x000fc400078ec0ff */
[----:B------:R-:W-:Y:S02]  /*6d90*/  LOP3.LUT R14, R14, 0x64006400, RZ, 0xfc, !PT ;  /* 0x640064000e0e7812 */ /* 0x000fe400078efcff */
[----:B------:R-:W-:Y:S02]  /*6da0*/  LOP3.LUT R15, R15, 0x64006400, RZ, 0xfc, !PT ;  /* 0x640064000f0f7812 */ /* 0x000fe400078efcff */
[----:B------:R-:W-:Y:S01]  /*6db0*/  LOP3.LUT R13, R13, 0x64006400, RZ, 0xfc, !PT ;  /* 0x640064000d0d7812 */ /* 0x000fe200078efcff */
[-C--:B------:R-:W-:Y:S01]  /*6dc0*/  HFMA2 R26, R14, R16.reuse.H1_H1, -258, -258 ;  /* 0xdc08dc080e1a7431 */ /* 0x080fe20000060010 */
[----:B------:R-:W-:Y:S01]  /*6dd0*/  LOP3.LUT R22, R20, 0x64006400, RZ, 0xfc, !PT ;  /* 0x6400640014167812 */ /* 0x000fe200078efcff */
[----:B------:R-:W-:Y:S01]  /*6de0*/  HFMA2 R27, R15, R16.H1_H1, -258, -258 ;  /* 0xdc08dc080f1b7431 */ /* 0x000fe20000060010 */
[----:B------:R-:W-:Y:S01]  /*6df0*/  LOP3.LUT R17, R17, 0x64006400, RZ, 0xfc, !PT ;  /* 0x6400640011117812 */ /* 0x000fe200078efcff */
[----:B------:R-:W-:Y:S01]  /*6e00*/  HFMA2 R33, R13, R36.H0_H0, -66, -66 ;  /* 0xd420d4200d217431 */ /* 0x000fe20000040024 */
[----:B------:R-:W-:Y:S01]  /*6e10*/  LOP3.LUT R20, R51, 0xc000c, RZ, 0xc0, !PT ;  /* 0x000c000c33147812 */ /* 0x000fe200078ec0ff */
[----:B------:R-:W-:Y:S01]  /*6e20*/  HFMA2 R22, R22, R16.H1_H1, -258, -258 ;  /* 0xdc08dc0816167431 */ /* 0x000fe20000060010 */
[----:B------:R-:W-:-:S02]  /*6e30*/  LOP3.LUT R14, R47, 0x300030, RZ, 0xc0, !PT ;  /* 0x003000302f0e7812 */ /* 0x000fc400078ec0ff */
[----:B------:R-:W-:Y:S02]  /*6e40*/  LOP3.LUT R15, R49, 0x300030, RZ, 0xc0, !PT ;  /* 0x00300030310f7812 */ /* 0x000fe400078ec0ff */
[----:B------:R-:W-:Y:S02]  /*6e50*/  LOP3.LUT R18, R12, 0x300030, RZ, 0xc0, !PT ;  /* 0x003000300c127812 */ /* 0x000fe400078ec0ff */
[----:B------:R-:W-:Y:S01]  /*6e60*/  LOP3.LUT R28, R20, 0x64006400, RZ, 0xfc, !PT ;  /* 0x64006400141c7812 */ /* 0x000fe200078efcff */
[-C--:B------:R-:W-:Y:S01]  /*6e70*/  HFMA2 R20, R17, R16.reuse.H1_H1, -258, -258 ;  /* 0xdc08dc0811147431 */ /* 0x080fe20000060010 */
[----:B------:R-:W-:Y:S02]  /*6e80*/  LOP3.LUT R13, R45, 0xc000c0, RZ, 0xc0, !PT ;  /* 0x00c000c02d0d7812 */ /* 0x000fe400078ec0ff */
[----:B------:R-:W-:Y:S01]  /*6e90*/  LOP3.LUT R17, R51, 0x300030, RZ, 0xc0, !PT ;  /* 0x0030003033117812 */ /* 0x000fe200078ec0ff */
[----:B------:R-:W-:Y:S01]  /*6ea0*/  HFMA2 R28, R28, R16.H1_H1, -258, -258 ;  /* 0xdc08dc081c1c7431 */ /* 0x000fe20000060010 */
[----:B------:R-:W-:-:S02]  /*6eb0*/  LOP3.LUT R14, R14, 0x64006400, RZ, 0xfc, !PT ;  /* 0x640064000e0e7812 */ /* 0x000fc400078efcff */
[----:B------:R-:W-:Y:S02]  /*6ec0*/  LOP3.LUT R15, R15, 0x64006400, RZ, 0xfc, !PT ;  /* 0x640064000f0f7812 */ /* 0x000fe400078efcff */
[----:B------:R-:W-:Y:S01]  /*6ed0*/  LOP3.LUT R41, R40, 0x64006400, RZ, 0xfc, !PT ;  /* 0x6400640028297812 */ /* 0x000fe200078efcff */
[-C--:B------:R-:W-:Y:S01]  /*6ee0*/  HFMA2 R34, R14, R36.reuse.H0_H0, -66, -66 ;  /* 0xd420d4200e227431 */ /* 0x080fe20000040024 */
[----:B------:R-:W-:Y:S01]  /*6ef0*/  LOP3.LUT R18, R18, 0x64006400, RZ, 0xfc, !PT ;  /* 0x6400640012127812 */ /* 0x000fe200078efcff */
[----:B------:R-:W-:Y:S01]  /*6f00*/  HFMA2 R35, R15, R36.H0_H0, -66, -66 ;  /* 0xd420d4200f237431 */ /* 0x000fe20000040024 */
        /* <DEDUP_REMOVED lines=92> */
.L_x_830:
        /* <DEDUP_REMOVED lines=47> */
.L_x_831:
        /* <DEDUP_REMOVED lines=46> */
.L_x_832:
        /* <DEDUP_REMOVED lines=44> */
.L_x_829:
[----:B------:R-:W-:Y:S01]  /*7d60*/  IADD3 R94, R94, 0x10, RZ ;  /* 0x000000105e5e7810 */ /* 0x000fe20007ffe0ff */
[----:B------:R-:W-:Y:S01]  /*7d70*/  UIADD3 UR4, UR4, 0x20, URZ ;  /* 0x0000002004047890 */ /* 0x000fe2000fffe03f */
[----:B------:R-:W-:Y:S02]  /*7d80*/  IADD3 R10, P3, R10, R21, RZ ;  /* 0x000000150a0a7210 */ /* 0x000fe40007f7e0ff */
[C---:B------:R-:W-:Y:S02]  /*7d90*/  ISETP.GE.AND P2, PT, R94.reuse, UR5, PT ;  /* 0x000000055e007c0c */ /* 0x040fe4000bf46270 */
[----:B------:R-:W-:Y:S02]  /*7da0*/  ISETP.LT.AND P4, PT, R94, R93, PT ;  /* 0x0000005d5e00720c */ /* 0x000fe40003f81270 */
[----:B------:R-:W-:-:S11]  /*7db0*/  IADD3.X R11, R11, R0, RZ, P3, !PT ;  /* 0x000000000b0b7210 */ /* 0x000fd60001ffe4ff */
[----:B------:R-:W-:Y:S05]  /*7dc0*/  @!P2 BRA P4, `(.L_x_833) ;  /* 0xffffffec002ca947 */ /* 0x000fea000203ffff */
.L_x_828:
[----:B------:R-:W-:Y:S05]  /*7dd0*/  @!P1 EXIT ;  /* 0x000000000000994d */ /* 0x000fea0003800000 */
[----:B------:R-:W0:Y:S01]  /*7de0*/  S2R R0, SR_CTAID.X ;  /* 0x0000000000007919 */ /* 0x000e220000002500 */
        /* <DEDUP_REMOVED lines=18> */
.L_x_837:
[----:B------:R-:W0:Y:S02]  /*7f10*/  LDS R12, [R8] ;  /* 0x00000000080c7984 */ /* 0x000e240000000800 */
[----:B0-----:R-:W-:-:S06]  /*7f20*/  HADD2 R13, R12, R15 ;  /* 0x0000000f0c0d7230 */ /* 0x001fcc0000000000 */
[----:B------:R-:W0:Y:S02]  /*7f30*/  ATOMS.CAST.SPIN R13, [R8], R12, R13 ;  /* 0x0000000c080d738d */ /* 0x000e24000180000d */
[----:B0-----:R-:W-:-:S13]  /*7f40*/  ISETP.EQ.U32.AND P0, PT, R13, 0x1, PT ;  /* 0x000000010d00780c */ /* 0x001fda0003f02070 */
[----:B------:R-:W-:Y:S05]  /*7f50*/  @!P0 BRA `(.L_x_837) ;  /* 0xfffffffc00ec8947 */ /* 0x000fea000383ffff */
[----:B------:R-:W-:Y:S05]  /*7f60*/  BRA `(.L_x_835) ;  /* 0x00000000000c7947 */ /* 0x000fea0003800000 */
.L_x_836:
[----:B------:R-:W2:Y:S02]  /*7f70*/  LD.E R0, desc[UR6][R10.64] ;  /* 0x000000060a007980 */ /* 0x000ea4000c101900 */
[----:B--2---:R-:W-:-:S05]  /*7f80*/  IADD3 R9, R15, R0, RZ ;  /* 0x000000000f097210 */ /* 0x004fca0007ffe0ff */
[----:B------:R0:W-:Y:S02]  /*7f90*/  ST.E desc[UR6][R10.64], R9 ;  /* 0x000000090a007985 */ /* 0x0001e4000c101906 */
.L_x_835:
[----:B------:R-:W-:Y:S05]  /*7fa0*/  BSYNC B0 ;  /* 0x0000000000007941 */ /* 0x000fea0003800000 */
.L_x_834:
[----:B------:R1:W-:Y:S01]  /*7fb0*/  ATOM.E.ADD.F16x2.RN.STRONG.GPU P0, RZ, desc[UR6][R10.64+0x4], R91 ;  /* 0x0000045b0aff79a2 */ /* 0x0003e2000810e1c6 */
[----:B------:R-:W-:Y:S04]  /*7fc0*/  BSSY B0, `(.L_x_838) ;  /* 0x000000f000007945 */ /* 0x000fe80003800000 */
[----:B-1----:R-:W-:Y:S05]  /*7fd0*/  @P0 BRA `(.L_x_839) ;  /* 0x0000000000340947 */ /* 0x002fea0003800000 */
[----:B------:R-:W1:Y:S02]  /*7fe0*/  QSPC.E.S P0, RZ, [R10+0x4] ;  /* 0x000004000aff73aa */ /* 0x000e640000000500 */
[----:B-1----:R-:W-:Y:S05]  /*7ff0*/  @!P0 BRA `(.L_x_840) ;  /* 0x0000000000208947 */ /* 0x002fea0003800000 */
[----:B------:R-:W-:-:S04]  /*8000*/  MOV R8, R10 ;  /* 0x0000000a00087202 */ /* 0x000fc80000000f00 */
[----:B------:R-:W-:-:S07]  /*8010*/  MOV R8, R8 ;  /* 0x0000000800087202 */ /* 0x000fce0000000f00 */
.L_x_841:
[----:B------:R-:W1:Y:S02]  /*8020*/  LDS R12, [R8+0x4] ;  /* 0x00000400080c7984 */ /* 0x000e640000000800 */
[----:B-1----:R-:W-:-:S10]  /*8030*/  HFMA2.MMA R13, R12, 1, 1, R91 ;  /* 0x3c003c000c0d7835 */ /* 0x002fd4000000005b */
[----:B------:R-:W1:Y:S02]  /*8040*/  ATOMS.CAST.SPIN R13, [R8+0x4], R12, R13 ;  /* 0x0000040c080d738d */ /* 0x000e64000180000d */
[----:B-1----:R-:W-:-:S13]  /*8050*/  ISETP.EQ.U32.AND P0, PT, R13, 0x1, PT ;  /* 0x000000010d00780c */ /* 0x002fda0003f02070 */
[----:B------:R-:W-:Y:S05]  /*8060*/  @!P0 BRA `(.L_x_841) ;  /* 0xfffffffc00ec8947 */ /* 0x000fea000383ffff */
[----:B------:R-:W-:Y:S05]  /*8070*/  BRA `(.L_x_839) ;  /* 0x00000000000c7947 */ /* 0x000fea0003800000 */
.L_x_840:
[----:B------:R-:W0:Y:S02]  /*8080*/  LD.E R0, desc[UR6][R10.64+0x4] ;  /* 0x000004060a007980 */ /* 0x000e24000c101900 */
[----:B0-----:R-:W-:-:S05]  /*8090*/  IADD3 R9, R91, R0, RZ ;  /* 0x000000005b097210 */ /* 0x001fca0007ffe0ff */
[----:B------:R1:W-:Y:S02]  /*80a0*/  ST.E desc[UR6][R10.64+0x4], R9 ;  /* 0x000004090a007985 */ /* 0x0003e4000c101906 */
.L_x_839:
[----:B------:R-:W-:Y:S05]  /*80b0*/  BSYNC B0 ;  /* 0x0000000000007941 */ /* 0x000fea0003800000 */
.L_x_838:
        /* <DEDUP_REMOVED lines=12> */
.L_x_845:
[----:B------:R-:W0:Y:S02]  /*8180*/  LDS R8, [R6] ;  /* 0x0000000006087984 */ /* 0x000e240000000800 */
[----:B0-----:R-:W-:-:S06]  /*8190*/  HADD2 R9, R8, R13 ;  /* 0x0000000d08097230 */ /* 0x001fcc0000000000 */
[----:B------:R-:W0:Y:S02]  /*81a0*/  ATOMS.CAST.SPIN R9, [R6], R8, R9 ;  /* 0x000000080609738d */ /* 0x000e240001800009 */
[----:B0-----:R-:W-:-:S13]  /*81b0*/  ISETP.EQ.U32.AND P0, PT, R9, 0x1, PT ;  /* 0x000000010900780c */ /* 0x001fda0003f02070 */
[----:B------:R-:W-:Y:S05]  /*81c0*/  @!P0 BRA `(.L_x_845) ;  /* 0xfffffffc00ec8947 */ /* 0x000fea000383ffff */
[----:B------:R-:W-:Y:S05]  /*81d0*/  BRA `(.L_x_843) ;  /* 0x00000000000c7947 */ /* 0x000fea0003800000 */
.L_x_844:
[----:B------:R-:W2:Y:S02]  /*81e0*/  LD.E R0, desc[UR6][R10.64] ;  /* 0x000000060a007980 */ /* 0x000ea4000c101900 */
[----:B--2---:R-:W-:-:S05]  /*81f0*/  IADD3 R7, R13, R0, RZ ;  /* 0x000000000d077210 */ /* 0x004fca0007ffe0ff */
[----:B------:R0:W-:Y:S02]  /*8200*/  ST.E desc[UR6][R10.64], R7 ;  /* 0x000000070a007985 */ /* 0x0001e4000c101906 */
.L_x_843:
[----:B------:R-:W-:Y:S05]  /*8210*/  BSYNC B0 ;  /* 0x0000000000007941 */ /* 0x000fea0003800000 */
.L_x_842:
[----:B------:R1:W-:Y:S01]  /*8220*/  ATOM.E.ADD.F16x2.RN.STRONG.GPU P0, RZ, desc[UR6][R10.64+0x4], R15 ;  /* 0x0000040f0aff79a2 */ /* 0x0003e2000810e1c6 */
[----:B------:R-:W-:Y:S04]  /*8230*/  BSSY B0, `(.L_x_846) ;  /* 0x000000f000007945 */ /* 0x000fe80003800000 */
[----:B-1----:R-:W-:Y:S05]  /*8240*/  @P0 BRA `(.L_x_847) ;  /* 0x0000000000340947 */ /* 0x002fea0003800000 */
[----:B------:R-:W1:Y:S02]  /*8250*/  QSPC.E.S P0, RZ, [R10+0x4] ;  /* 0x000004000aff73aa */ /* 0x000e640000000500 */
[----:B-1----:R-:W-:Y:S05]  /*8260*/  @!P0 BRA `(.L_x_848) ;  /* 0x0000000000208947 */ /* 0x002fea0003800000 */
[----:B------:R-:W-:-:S04]  /*8270*/  MOV R6, R10 ;  /* 0x0000000a00067202 */ /* 0x000fc80000000f00 */
[----:B------:R-:W-:-:S07]  /*8280*/  MOV R6, R6 ;  /* 0x0000000600067202 */ /* 0x000fce0000000f00 */
.L_x_849:
[----:B------:R-:W1:Y:S02]  /*8290*/  LDS R8, [R6+0x4] ;  /* 0x0000040006087984 */ /* 0x000e640000000800 */
[----:B-1----:R-:W-:-:S10]  /*82a0*/  HFMA2.MMA R9, R8, 1, 1, R15 ;  /* 0x3c003c0008097835 */ /* 0x002fd4000000000f */
[----:B------:R-:W1:Y:S02]  /*82b0*/  ATOMS.CAST.SPIN R9, [R6+0x4], R8, R9 ;  /* 0x000004080609738d */ /* 0x000e640001800009 */
[----:B-1----:R-:W-:-:S13]  /*82c0*/  ISETP.EQ.U32.AND P0, PT, R9, 0x1, PT ;  /* 0x000000010900780c */ /* 0x002fda0003f02070 */
[----:B------:R-:W-:Y:S05]  /*82d0*/  @!P0 BRA `(.L_x_849) ;  /* 0xfffffffc00ec8947 */ /* 0x000fea000383ffff */
[----:B------:R-:W-:Y:S05]  /*82e0*/  BRA `(.L_x_847) ;  /* 0x00000000000c7947 */ /* 0x000fea0003800000 */
.L_x_848:
[----:B------:R-:W0:Y:S02]  /*82f0*/  LD.E R0, desc[UR6][R10.64+0x4] ;  /* 0x000004060a007980 */ /* 0x000e24000c101900 */
[----:B0-----:R-:W-:-:S05]  /*8300*/  IADD3 R7, R15, R0, RZ ;  /* 0x000000000f077210 */ /* 0x001fca0007ffe0ff */
[----:B------:R1:W-:Y:S02]  /*8310*/  ST.E desc[UR6][R10.64+0x4], R7 ;  /* 0x000004070a007985 */ /* 0x0003e4000c101906 */
.L_x_847:
[----:B------:R-:W-:Y:S05]  /*8320*/  BSYNC B0 ;  /* 0x0000000000007941 */ /* 0x000fea0003800000 */
.L_x_846:
        /* <DEDUP_REMOVED lines=12> */
.L_x_853:
[----:B------:R-:W0:Y:S02]  /*83f0*/  LDS R6, [R4] ;  /* 0x0000000004067984 */ /* 0x000e240000000800 */
[----:B0-----:R-:W-:-:S06]  /*8400*/  HADD2 R7, R6, R9 ;  /* 0x0000000906077230 */ /* 0x001fcc0000000000 */
[----:B------:R-:W0:Y:S02]  /*8410*/  ATOMS.CAST.SPIN R7, [R4], R6, R7 ;  /* 0x000000060407738d */ /* 0x000e240001800007 */
[----:B0-----:R-:W-:-:S13]  /*8420*/  ISETP.EQ.U32.AND P0, PT, R7, 0x1, PT ;  /* 0x000000010700780c */ /* 0x001fda0003f02070 */
[----:B------:R-:W-:Y:S05]  /*8430*/  @!P0 BRA `(.L_x_853) ;  /* 0xfffffffc00ec8947 */ /* 0x000fea000383ffff */
[----:B------:R-:W-:Y:S05]  /*8440*/  BRA `(.L_x_851) ;  /* 0x00000000000c7947 */ /* 0x000fea0003800000 */
.L_x_852:
[----:B------:R-:W2:Y:S02]  /*8450*/  LD.E R0, desc[UR6][R10.64] ;  /* 0x000000060a007980 */ /* 0x000ea4000c101900 */
[----:B--2---:R-:W-:-:S05]  /*8460*/  IADD3 R5, R9, R0, RZ ;  /* 0x0000000009057210 */ /* 0x004fca0007ffe0ff */
[----:B------:R0:W-:Y:S02]  /*8470*/  ST.E desc[UR6][R10.64], R5 ;  /* 0x000000050a007985 */ /* 0x0001e4000c101906 */
.L_x_851:
[----:B------:R-:W-:Y:S05]  /*8480*/  BSYNC B0 ;  /* 0x0000000000007941 */ /* 0x000fea0003800000 */
.L_x_850:
[----:B------:R1:W-:Y:S01]  /*8490*/  ATOM.E.ADD.F16x2.RN.STRONG.GPU P0, RZ, desc[UR6][R10.64+0x4], R89 ;  /* 0x000004590aff79a2 */ /* 0x0003e2000810e1c6 */
[----:B------:R-:W-:Y:S04]  /*84a0*/  BSSY B0, `(.L_x_854) ;  /* 0x000000f000007945 */ /* 0x000fe80003800000 */
[----:B-1----:R-:W-:Y:S05]  /*84b0*/  @P0 BRA `(.L_x_855) ;  /* 0x0000000000340947 */ /* 0x002fea0003800000 */
[----:B------:R-:W1:Y:S02]  /*84c0*/  QSPC.E.S P0, RZ, [R10+0x4] ;  /* 0x000004000aff73aa */ /* 0x000e640000000500 */
[----:B-1----:R-:W-:Y:S05]  /*84d0*/  @!P0 BRA `(.L_x_856) ;  /* 0x0000000000208947 */ /* 0x002fea0003800000 */
[----:B------:R-:W-:-:S04]  /*84e0*/  MOV R4, R10 ;  /* 0x0000000a00047202 */ /* 0x000fc80000000f00 */
[----:B------:R-:W-:-:S07]  /*84f0*/  MOV R4, R4 ;  /* 0x0000000400047202 */ /* 0x000fce0000000f00 */
.L_x_857:
[----:B------:R-:W1:Y:S02]  /*8500*/  LDS R6, [R4+0x4] ;  /* 0x0000040004067984 */ /* 0x000e640000000800 */
[----:B-1----:R-:W-:-:S10]  /*8510*/  HFMA2.MMA R7, R6, 1, 1, R89 ;  /* 0x3c003c0006077835 */ /* 0x002fd40000000059 */
[----:B------:R-:W1:Y:S02]  /*8520*/  ATOMS.CAST.SPIN R7, [R4+0x4], R6, R7 ;  /* 0x000004060407738d */ /* 0x000e640001800007 */
[----:B-1----:R-:W-:-:S13]  /*8530*/  ISETP.EQ.U32.AND P0, PT, R7, 0x1, PT ;  /* 0x000000010700780c */ /* 0x002fda0003f02070 */
[----:B------:R-:W-:Y:S05]  /*8540*/  @!P0 BRA `(.L_x_857) ;  /* 0xfffffffc00ec8947 */ /* 0x000fea000383ffff */
[----:B------:R-:W-:Y:S05]  /*8550*/  BRA `(.L_x_855) ;  /* 0x00000000000c7947 */ /* 0x000fea0003800000 */
.L_x_856:
[----:B------:R-:W0:Y:S02]  /*8560*/  LD.E R0, desc[UR6][R10.64+0x4] ;  /* 0x000004060a007980 */ /* 0x000e24000c101900 */
[----:B0-----:R-:W-:-:S05]  /*8570*/  IADD3 R5, R89, R0, RZ ;  /* 0x0000000059057210 */ /* 0x001fca0007ffe0ff */
[----:B------:R1:W-:Y:S02]  /*8580*/  ST.E desc[UR6][R10.64+0x4], R5 ;  /* 0x000004050a007985 */ /* 0x0003e4000c101906 */
.L_x_855:
[----:B------:R-:W-:Y:S05]  /*8590*/  BSYNC B0 ;  /* 0x0000000000007941 */ /* 0x000fea0003800000 */
.L_x_854:
        /* <DEDUP_REMOVED lines=12> */
.L_x_861:
[----:B------:R-:W0:Y:S02]  /*8660*/  LDS R4, [R2] ;  /* 0x0000000002047984 */ /* 0x000e240000000800 */
[----:B0-----:R-:W-:-:S06]  /*8670*/  HADD2 R5, R4, R7 ;  /* 0x0000000704057230 */ /* 0x001fcc0000000000 */
[----:B------:R-:W0:Y:S02]  /*8680*/  ATOMS.CAST.SPIN R5, [R2], R4, R5 ;  /* 0x000000040205738d */ /* 0x000e240001800005 */
[----:B0-----:R-:W-:-:S13]  /*8690*/  ISETP.EQ.U32.AND P0, PT, R5, 0x1, PT ;  /* 0x000000010500780c */ /* 0x001fda0003f02070 */
[----:B------:R-:W-:Y:S05]  /*86a0*/  @!P0 BRA `(.L_x_861) ;  /* 0xfffffffc00ec8947 */ /* 0x000fea000383ffff */
[----:B------:R-:W-:Y:S05]  /*86b0*/  BRA `(.L_x_859) ;  /* 0x00000000000c7947 */ /* 0x000fea0003800000 */
.L_x_860:
[----:B------:R-:W2:Y:S02]  /*86c0*/  LD.E R0, desc[UR6][R10.64] ;  /* 0x000000060a007980 */ /* 0x000ea4000c101900 */
[----:B--2---:R-:W-:-:S05]  /*86d0*/  IADD3 R3, R7, R0, RZ ;  /* 0x0000000007037210 */ /* 0x004fca0007ffe0ff */
[----:B------:R0:W-:Y:S02]  /*86e0*/  ST.E desc[UR6][R10.64], R3 ;  /* 0x000000030a007985 */ /* 0x0001e4000c101906 */
.L_x_859:
[----:B------:R-:W-:Y:S05]  /*86f0*/  BSYNC B0 ;  /* 0x0000000000007941 */ /* 0x000fea0003800000 */
.L_x_858:
[----:B------:R1:W-:Y:S02]  /*8700*/  ATOM.E.ADD.F16x2.RN.STRONG.GPU P0, RZ, desc[UR6][R10.64+0x4], R9 ;  /* 0x000004090aff79a2 */ /* 0x0003e4000810e1c6 */
[----:B-1----:R-:W-:Y:S05]  /*8710*/  @P0 EXIT ;  /* 0x000000000000094d */ /* 0x002fea0003800000 */
[----:B------:R-:W1:Y:S02]  /*8720*/  QSPC.E.S P0, RZ, [R10+0x4] ;  /* 0x000004000aff73aa */ /* 0x000e640000000500 */
[----:B-1----:R-:W-:Y:S05]  /*8730*/  @!P0 BRA `(.L_x_862) ;  /* 0x00000000001c8947 */ /* 0x002fea0003800000 */
[----:B0-----:R-:W-:-:S07]  /*8740*/  MOV R10, R10 ;  /* 0x0000000a000a7202 */ /* 0x001fce0000000f00 */
.L_x_863:
[----:B------:R-:W0:Y:S02]  /*8750*/  LDS R2, [R10+0x4] ;  /* 0x000004000a027984 */ /* 0x000e240000000800 */
[----:B0-----:R-:W-:-:S10]  /*8760*/  HFMA2.MMA R3, R2, 1, 1, R9 ;  /* 0x3c003c0002037835 */ /* 0x001fd40000000009 */
[----:B------:R-:W0:Y:S02]  /*8770*/  ATOMS.CAST.SPIN R3, [R10+0x4], R2, R3 ;  /* 0x000004020a03738d */ /* 0x000e240001800003 */
[----:B0-----:R-:W-:-:S13]  /*8780*/  ISETP.EQ.U32.AND P0, PT, R3, 0x1, PT ;  /* 0x000000010300780c */ /* 0x001fda0003f02070 */
[----:B------:R-:W-:Y:S05]  /*8790*/  @!P0 BRA `(.L_x_863) ;  /* 0xfffffffc00ec8947 */ /* 0x000fea000383ffff */
[----:B------:R-:W-:Y:S05]  /*87a0*/  EXIT ;  /* 0x000000000000794d */ /* 0x000fea0003800000 */
.L_x_862:
[----:B------:R-:W0:Y:S02]  /*87b0*/  LD.E R0, desc[UR6][R10.64+0x4] ;  /* 0x000004060a007980 */ /* 0x000e24000c101900 */
[----:B0-----:R-:W-:-:S05]  /*87c0*/  IADD3 R3, R9, R0, RZ ;  /* 0x0000000009037210 */ /* 0x001fca0007ffe0ff */
[----:B------:R-:W-:Y:S01]  /*87d0*/  ST.E desc[UR6][R10.64+0x4], R3 ;  /* 0x000004030a007985 */ /* 0x000fe2000c101906 */
[----:B------:R-:W-:Y:S05]  /*87e0*/  EXIT ;  /* 0x000000000000794d */ /* 0x000fea0003800000 */
.L_x_864:
        /* <DEDUP_REMOVED lines=9> */
.L_x_5193:


//--------------------- .text._Z23gemm_half_q_half_kernelILi4ELi128ELb1ELb1ELi64EEvPK6__halfPKjS4_S2_PS0_iiiiPKtS7_iiiiiibS2_i --------------------------
	.section	.text._Z23gemm_half_q_half_kernelILi4ELi128ELb1ELb1ELi64EEvPK6__halfPKjS4_S2_PS0_iiiiPKtS7_iiiiiibS2_i,"ax",@progbits
	.align	128
        .global         _Z23gemm_half_q_half_kernelILi4ELi128ELb1ELb1ELi64EEvPK6__halfPKjS4_S2_PS0_iiiiPKtS7_iiiiiibS2_i
        .type           _Z23gemm_half_q_half_kernelILi4ELi128ELb1ELb1ELi64EEvPK6__halfPKjS4_S2_PS0_iiiiPKtS7_iiiiiibS2_i,@function
        .size           _Z23gemm_half_q_half_kernelILi4ELi128ELb1ELb1ELi64EEvPK6__halfPKjS4_S2_PS0_iiiiPKtS7_iiiiiibS2_i,(.L_x_5194 - _Z23gemm_half_q_half_kernelILi4ELi128ELb1ELb1ELi64EEvPK6__halfPKjS4_S2_PS0_iiiiPKtS7_iiiiiibS2_i)
        .other          _Z23gemm_half_q_half_kernelILi4ELi128ELb1ELb1ELi64EEvPK6__halfPKjS4_S2_PS0_iiiiPKtS7_iiiiiibS2_i,@"STO_CUDA_ENTRY STV_DEFAULT"
_Z23gemm_half_q_half_kernelILi4ELi128ELb1ELb1ELi64EEvPK6__halfPKjS4_S2_PS0_iiiiPKtS7_iiiiiibS2_i:
.text._Z23gemm_half_q_half_kernelILi4ELi128ELb1ELb1ELi64EEvPK6__halfPKjS4_S2_PS0_iiiiPKtS7_iiiiiibS2_i:
        /* <DEDUP_REMOVED lines=50> */
.L_x_865:
        /* <DEDUP_REMOVED lines=25> */
.L_x_870:
        /* <DEDUP_REMOVED lines=37> */
.L_x_869:
        /* <DEDUP_REMOVED lines=24> */
.L_x_871:
        /* <DEDUP_REMOVED lines=14> */
.L_x_868:
        /* <DEDUP_REMOVED lines=10> */
.L_x_873:
        /* <DEDUP_REMOVED lines=37> */
.L_x_872:
        /* <DEDUP_REMOVED lines=24> */
.L_x_874:
        /* <DEDUP_REMOVED lines=13> */
.L_x_867:
[----:B------:R-:W-:Y:S05]  /*0ea0*/  BSYNC B0 ;  /* 0x0000000000007941 */ /* 0x000fea0003800000 */
.L_x_866:
[----:B------:R-:W-:Y:S02]  /*0eb0*/  ULDC UR6, c[0x0][0x23c] ;  /* 0x00008f0000067ab9 */ /* 0x000fe40000000800 */
[----:B------:R-:W-:-:S13]  /*0ec0*/  ISETP.GE.AND P0, PT, R7, UR6, PT ;  /* 0x0000000607007c0c */ /* 0x000fda000bf06270 */
        /* <DEDUP_REMOVED lines=8> */
[----:B-1----:R-:W-:Y:S01]  /*0f50*/  HFMA2.MMA R17, -RZ, RZ, 0, 0 ;  /* 0x00000000ff117435 */ /* 0x002fe200000001ff */
[----:B------:R-:W-:-:S11]  /*0f60*/  PLOP3.LUT P0, PT, PT, PT, PT, 0x80, 0x0 ;  /* 0x000000000000781c */ /* 0x000fd60003f0f070 */
[----:B------:R-:W-:Y:S05]  /*0f70*/  @!P2 BRA `(.L_x_876) ;  /* 0x000000000058a947 */ /* 0x000fea0003800000 */
[----:B0-----:R-:W0:Y:S01]  /*0f80*/  LDC.64 R14, c[0x0][0x230] ;  /* 0x00008c00ff0e7b82 */ /* 0x001e220000000a00 */
[----:B------:R-:W-:Y:S02]  /*0f90*/  PLOP3.LUT P0, PT, PT, PT, PT, 0x8, 0x0 ;  /* 0x000000000000781c */ /* 0x000fe40003f0e170 */
[----:B------:R-:W-:-:S11]  /*0fa0*/  IADD3 R16, R21, -0x3, RZ ;  /* 0xfffffffd15107810 */ /* 0x000fd60007ffe0ff */
.L_x_877:
[----:B-1----:R-:W-:Y:S02]  /*0fb0*/  LEA R4, R2, R17, 0x2 ;  /* 0x0000001102047211 */ /* 0x002fe400078e10ff */
[----:B------:R-:W-:Y:S02]  /*0fc0*/  IADD3 R17, R17, 0x4, RZ ;  /* 0x0000000411117810 */ /* 0x000fe40007ffe0ff */
[C---:B------:R-:W-:Y:S01]  /*0fd0*/  IADD3 R6, R4.reuse, 0x1, RZ ;  /* 0x0000000104067810 */ /* 0x040fe20007ffe0ff */
[C-C-:B--23--:R-:W-:Y:S01]  /*0fe0*/  IMAD R5, R4.reuse, UR6, R7.reuse ;  /* 0x0000000604057c24 */ /* 0x14cfe2000f8e0207 */
[C---:B------:R-:W-:Y:S02]  /*0ff0*/  IADD3 R8, R4.reuse, 0x2, RZ ;  /* 0x0000000204087810 */ /* 0x040fe40007ffe0ff */
[----:B------:R-:W-:Y:S01]  /*1000*/  IADD3 R10, R4, 0x3, RZ ;  /* 0x00000003040a7810 */ /* 0x000fe20007ffe0ff */
[--C-:B------:R-:W-:Y:S01]  /*1010*/  IMAD R9, R6, UR6, R7.reuse ;  /* 0x0000000606097c24 */ /* 0x100fe2000f8e0207 */
[----:B------:R-:W-:Y:S01]  /*1020*/  ISETP.GE.AND P2, PT, R17, R16, PT ;  /* 0x000000101100720c */ /* 0x000fe20003f46270 */
[----:B------:R-:W-:-:S02]  /*1030*/  IMAD R11, R8, UR6, R7 ;  /* 0x00000006080b7c24 */ /* 0x000fc4000f8e0207 */
[----:B------:R-:W-:Y:S02]  /*1040*/  IMAD R13, R10, UR6, R7 ;  /* 0x000000060a0d7c24 */ /* 0x000fe4000f8e0207 */
        /* <DEDUP_REMOVED lines=9> */
.L_x_876:
[----:B-1----:R-:W-:-:S04]  /*10e0*/  IADD3 R4, R21, -R17, RZ ;  /* 0x8000001115047210 */ /* 0x002fc80007ffe0ff */
[----:B------:R-:W-:-:S13]  /*10f0*/  ISETP.GT.AND P2, PT, R4, 0x1, PT ;  /* 0x000000010400780c */ /* 0x000fda0003f44270 */
[----:B------:R-:W-:Y:S05]  /*1100*/  @!P2 BRA `(.L_x_878) ;  /* 0x00000000002ca947 */ /* 0x000fea0003800000 */
[----:B--23--:R-:W1:Y:S01]  /*1110*/  LDC.64 R8, c[0x0][0x230] ;  /* 0x00008c00ff087b82 */ /* 0x00ce620000000a00 */
[----:B------:R-:W-:Y:S02]  /*1120*/  LEA R4, R2, R17, 0x2 ;  /* 0x0000001102047211 */ /* 0x000fe400078e10ff */
[----:B------:R-:W-:Y:S02]  /*1130*/  PLOP3.LUT P0, PT, PT, PT, PT, 0x8, 0x0 ;  /* 0x000000000000781c */ /* 0x000fe40003f0e170 */
[C---:B------:R-:W-:Y:S01]  /*1140*/  IADD3 R6, R4.reuse, 0x1, RZ ;  /* 0x0000000104067810 */ /* 0x040fe20007ffe0ff */
[----:B------:R-:W-:Y:S01]  /*1150*/  IMAD R5, R4, UR6, R7 ;  /* 0x0000000604057c24 */ /* 0x000fe2000f8e0207 */
[----:B------:R-:W-:-:S03]  /*1160*/  IADD3 R17, R17, 0x2, RZ ;  /* 0x0000000211117810 */ /* 0x000fc60007ffe0ff */
[----:B------:R-:W-:Y:S02]  /*1170*/  IMAD R11, R6, UR6, R7 ;  /* 0x00000006060b7c24 */ /* 0x000fe4000f8e0207 */
[----:B-1----:R-:W-:-:S04]  /*1180*/  IMAD.WIDE R4, R5, 0x2, R8 ;  /* 0x0000000205047825 */ /* 0x002fc800078e0208 */
[----:B------:R-:W-:Y:S01]  /*1190*/  IMAD.WIDE R8, R11, 0x2, R8 ;  /* 0x000000020b087825 */ /* 0x000fe200078e0208 */
[----:B------:R1:W-:Y:S04]  /*11a0*/  STG.E.64 desc[UR8][R4.64], RZ ;  /* 0x000000ff04007986 */ /* 0x0003e8000c101b08 */
[----:B------:R1:W-:Y:S02]  /*11b0*/  STG.E.64 desc[UR8][R8.64], RZ ;  /* 0x000000ff08007986 */ /* 0x0003e4000c101b08 */
.L_x_878:
[----:B------:R-:W-:-:S13]  /*11c0*/  ISETP.LT.OR P0, PT, R17, R21, P0 ;  /* 0x000000151100720c */ /* 0x000fda0000701670 */
[----:B-123--:R-:W1:Y:S01]  /*11d0*/  @P0 LDC.64 R4, c[0x0][0x230] ;  /* 0x00008c00ff040b82 */ /* 0x00ee620000000a00 */
[----:B------:R-:W-:-:S05]  /*11e0*/  @P0 LEA R2, R2, R17, 0x2 ;  /* 0x0000001102020211 */ /* 0x000fca00078e10ff */
[----:B------:R-:W-:-:S04]  /*11f0*/  @P0 IMAD R9, R2, UR6, R7 ;  /* 0x0000000602090c24 */ /* 0x000fc8000f8e0207 */
[----:B-1----:R-:W-:-:S05]  /*1200*/  @P0 IMAD.WIDE R4, R9, 0x2, R4 ;  /* 0x0000000209040825 */ /* 0x002fca00078e0204 */
[----:B------:R4:W-:Y:S02]  /*1210*/  @P0 STG.E.64 desc[UR8][R4.64], RZ ;  /* 0x000000ff04000986 */ /* 0x0009e4000c101b08 */
.L_x_875:
[----:B--234-:R-:W2:Y:S08]  /*1220*/  LDC.64 R4, c[0x0][0x248] ;  /* 0x00009200ff047b82 */ /* 0x01ceb00000000a00 */
[----:B------:R-:W-:Y:S01]  /*1230*/  BAR.SYNC.DEFER_BLOCKING 0x0 ;  /* 0x0000000000007b1d */ /* 0x000fe20000010000 */
[----:B------:R-:W-:Y:S02]  /*1240*/  ISETP.GE.AND P0, PT, R22, R3, PT ;  /* 0x000000031600720c */ /* 0x000fe40003f06270 */
[----:B------:R-:W-:-:S05]  /*1250*/  SHF.L.U32 R9, R0, 0x7, RZ ;  /* 0x0000000700097819 */ /* 0x000fca00000006ff */
[----:B------:R-:W3:Y:S08]  /*1260*/  LDC R13, c[0x0][0x25c] ;  /* 0x00009700ff0d7b82 */ /* 0x000ef00000000800 */
[----:B------:R-:W4:Y:S01]  /*1270*/  LDC R11, c[0x0][0x264] ;  /* 0x00009900ff0b7b82 */ /* 0x000f220000000800 */
[----:B--2---:R-:W-:Y:S01]  /*1280*/  IMAD.WIDE R8, R9, 0x2, R4 ;  /* 0x0000000209087825 */ /* 0x004fe200078e0204 */
[----:B------:R-:W-:Y:S06]  /*1290*/  @P0 BRA `(.L_x_879) ;  /* 0x0000000000d00947 */ /* 0x000fec0003800000 */
[----:B------:R2:W5:Y:S01]  /*12a0*/  LDG.E.U16.CONSTANT R0, desc[UR8][R8.64] ;  /* 0x0000000808007981 */ /* 0x000562000c1e9500 */
[----:B------:R-:W-:Y:S01]  /*12b0*/  SHF.R.S32.HI R6, RZ, 0x1f, R7 ;  /* 0x0000001fff067819 */ /* 0x000fe20000011407 */
[----:B------:R-:W-:Y:S01]  /*12c0*/  HFMA2.MMA R10, -RZ, RZ, 0, 0 ;  /* 0x00000000ff0a7435 */ /* 0x000fe200000001ff */
[----:B------:R-:W-:Y:S02]  /*12d0*/  SHF.L.U32 R2, R7, 0x2, RZ ;  /* 0x0000000207027819 */ /* 0x000fe400000006ff */
[----:B------:R-:W-:Y:S02]  /*12e0*/  LEA.HI R6, R6, R7, RZ, 0x3 ;  /* 0x0000000706067211 */ /* 0x000fe400078f18ff */
[----:B01----:R-:W-:Y:S02]  /*12f0*/  MOV R12, R22 ;  /* 0x00000016000c7202 */ /* 0x003fe40000000f00 */
[----:B------:R-:W-:Y:S02]  /*1300*/  LOP3.LUT R2, R2, 0x10, RZ, 0xc0, !PT ;  /* 0x0000001002027812 */ /* 0x000fe400078ec0ff */
[----:B--2---:R-:W-:-:S07]  /*1310*/  SHF.R.S32.HI R6, RZ, 0x3, R6 ;  /* 0x00000003ff067819 */ /* 0x004fce0000011406 */
.L_x_880:
[----:B--2---:R-:W0:Y:S01]  /*1320*/  LDC.64 R14, c[0x0][0x220] ;  /* 0x00008800ff0e7b82 */ /* 0x004e220000000a00 */
[----:B-----5:R-:W-:-:S05]  /*1330*/  IADD3 R19, R0, R10, RZ ;  /* 0x0000000a00137210 */ /* 0x020fca0007ffe0ff */
[----:B------:R-:W-:-:S05]  /*1340*/  IMAD R16, R19, UR6, RZ ;  /* 0x0000000613107c24 */ /* 0x000fca000f8e02ff */
        /* <DEDUP_REMOVED lines=41> */
.L_x_879:
[----:B------:R-:W-:Y:S01]  /*15e0*/  ULDC UR4, c[0x0][0x258] ;  /* 0x0000960000047ab9 */ /* 0x000fe20000000800 */
[----:B------:R-:W-:Y:S01]  /*15f0*/  ULDC UR5, c[0x0][0x260] ;  /* 0x0000980000057ab9 */ /* 0x000fe20000000800 */
[C---:B------:R-:W-:Y:S01]  /*1600*/  ISETP.GT.AND P2, PT, R22.reuse, UR4, PT ;  /* 0x0000000416007c0c */ /* 0x040fe2000bf44270 */
[----:B------:R-:W-:Y:S01]  /*1610*/  ULDC UR7, c[0x0][0x268] ;  /* 0x00009a0000077ab9 */ /* 0x000fe20000000800 */
[C---:B------:R-:W-:Y:S02]  /*1620*/  VIMNMX R0, R22.reuse, UR4, PT ;  /* 0x0000000416007c48 */ /* 0x040fe4000bfe0100 */
[C---:B------:R-:W-:Y:S02]  /*1630*/  ISETP.GT.AND P4, PT, R22.reuse, UR5, PT ;  /* 0x0000000516007c0c */ /* 0x040fe4000bf84270 */
[----:B------:R-:W-:Y:S02]  /*1640*/  SHF.R.S32.HI R3, RZ, 0x1f, R0 ;  /* 0x0000001fff037819 */ /* 0x000fe40000011400 */
[----:B------:R-:W-:-:S02]  /*1650*/  ISETP.GT.AND P6, PT, R22, UR7, PT ;  /* 0x0000000716007c0c */ /* 0x000fc4000bfc4270 */
[----:B------:R-:W-:Y:S01]  /*1660*/  LEA.HI R4, R3, R0, RZ, 0x5 ;  /* 0x0000000003047211 */ /* 0x000fe200078f28ff */
[----:B------:R-:W-:Y:S01]  /*1670*/  HFMA2.MMA R0, -RZ, RZ, 0, 0 ;  /* 0x00000000ff007435 */ /* 0x000fe200000001ff */
[C---:B---3--:R-:W-:Y:S02]  /*1680*/  ISETP.GT.AND P3, PT, R22.reuse, R13, PT ;  /* 0x0000000d1600720c */ /* 0x048fe40003f64270 */
[----:B----4-:R-:W-:Y:S02]  /*1690*/  ISETP.GT.AND P5, PT, R22, R11, PT ;  /* 0x0000000b1600720c */ /* 0x010fe40003fa4270 */
[----:B------:R-:W-:Y:S01]  /*16a0*/  MOV R2, RZ ;  /* 0x000000ff00027202 */ /* 0x000fe20000000f00 */
[----:B------:R-:W-:Y:S10]  /*16b0*/  @!P2 BRA `(.L_x_881) ;  /* 0x00000000001ca947 */ /* 0x000ff40003800000 */
[----:B------:R-:W3:Y:S02]  /*16c0*/  LDC R3, c[0x0][0x25c] ;  /* 0x00009700ff037b82 */ /* 0x000ee40000000800 */
[----:B---3--:R-:W-:-:S04]  /*16d0*/  VIMNMX R2, R22, R3, PT ;  /* 0x0000000316027248 */ /* 0x008fc80003fe0100 */
[----:B------:R-:W-:-:S04]  /*16e0*/  IADD3 R2, R2, -UR4, RZ ;  /* 0x8000000402027c10 */ /* 0x000fc8000fffe0ff */
[----:B------:R-:W-:-:S04]  /*16f0*/  SHF.R.S32.HI R3, RZ, 0x1f, R2 ;  /* 0x0000001fff037819 */ /* 0x000fc80000011402 */
[----:B------:R-:W-:-:S04]  /*1700*/  LEA.HI R3, R3, R2, RZ, 0x5 ;  /* 0x0000000203037211 */ /* 0x000fc800078f28ff */
[----:B------:R-:W-:-:S05]  /*1710*/  SHF.R.S32.HI R3, RZ, 0x5, R3 ;  /* 0x00000005ff037819 */ /* 0x000fca0000011403 */
[----:B------:R-:W-:-:S07]  /*1720*/  IMAD R2, R3, 0x6, RZ ;  /* 0x0000000603027824 */ /* 0x000fce00078e02ff */
.L_x_881:
[----:B------:R-:W-:Y:S05]  /*1730*/  @!P3 BRA `(.L_x_882) ;  /* 0x00000000001cb947 */ /* 0x000fea0003800000 */
[----:B------:R-:W3:Y:S02]  /*1740*/  LDC R3, c[0x0][0x260] ;  /* 0x00009800ff037b82 */ /* 0x000ee40000000800 */
[----:B---3--:R-:W-:-:S04]  /*1750*/  VIMNMX R0, R22, R3, PT ;  /* 0x0000000316007248 */ /* 0x008fc80003fe0100 */
[----:B------:R-:W-:-:S04]  /*1760*/  IADD3 R0, R0, -R13, RZ ;  /* 0x8000000d00007210 */ /* 0x000fc80007ffe0ff */
[----:B------:R-:W-:-:S04]  /*1770*/  SHF.R.S32.HI R3, RZ, 0x1f, R0 ;  /* 0x0000001fff037819 */ /* 0x000fc80000011400 */
[----:B------:R-:W-:-:S04]  /*1780*/  LEA.HI R3, R3, R0, RZ, 0x5 ;  /* 0x0000000003037211 */ /* 0x000fc800078f28ff */
[----:B------:R-:W-:-:S04]  /*1790*/  SHF.R.S32.HI R3, RZ, 0x5, R3 ;  /* 0x00000005ff037819 */ /* 0x000fc80000011403 */
[----:B------:R-:W-:-:S07]  /*17a0*/  LEA R0, R3, R3, 0x2 ;  /* 0x0000000303007211 */ /* 0x000fce00078e10ff */
.L_x_882:
[----:B------:R-:W-:Y:S01]  /*17b0*/  HFMA2.MMA R3, -RZ, RZ, 0, 0 ;  /* 0x00000000ff037435 */ /* 0x000fe200000001ff */
[----:B------:R-:W-:Y:S02]  /*17c0*/  SHF.R.S32.HI R13, RZ, 0x5, R4 ;  /* 0x00000005ff0d7819 */ /* 0x000fe40000011404 */
[----:B------:R-:W-:Y:S01]  /*17d0*/  MOV R5, RZ ;  /* 0x000000ff00057202 */ /* 0x000fe20000000f00 */
[----:B------:R-:W-:Y:S07]  /*17e0*/  @!P4 BRA `(.L_x_883) ;  /* 0x00000000001cc947 */ /* 0x000fee0003800000 */
[----:B------:R-:W3:Y:S02]  /*17f0*/  LDC R5, c[0x0][0x264] ;  /* 0x00009900ff057b82 */ /* 0x000ee40000000800 */
[----:B---3--:R-:W-:-:S04]  /*1800*/  VIMNMX R4, R22, R5, PT ;  /* 0x0000000516047248 */ /* 0x008fc80003fe0100 */
[----:B------:R-:W-:-:S04]  /*1810*/  IADD3 R4, R4, -UR5, RZ ;  /* 0x8000000504047c10 */ /* 0x000fc8000fffe0ff */
[----:B------:R-:W-:-:S04]  /*1820*/  SHF.R.S32.HI R5, RZ, 0x1f, R4 ;  /* 0x0000001fff057819 */ /* 0x000fc80000011404 */
[----:B------:R-:W-:-:S04]  /*1830*/  LEA.HI R5, R5, R4, RZ, 0x5 ;  /* 0x0000000405057211 */ /* 0x000fc800078f28ff */
[----:B------:R-:W-:-:S04]  /*1840*/  SHF.R.S32.HI R5, RZ, 0x5, R5 ;  /* 0x00000005ff057819 */ /* 0x000fc80000011405 */
[----:B------:R-:W-:-:S07]  /*1850*/  SHF.L.U32 R5, R5, 0x2, RZ ;  /* 0x0000000205057819 */ /* 0x000fce00000006ff */
.L_x_883:
        /* <DEDUP_REMOVED lines=8> */
.L_x_884:
[----:B------:R-:W-:Y:S01]  /*18e0*/  HFMA2.MMA R4, -RZ, RZ, 0, 0 ;  /* 0x00000000ff047435 */ /* 0x000fe200000001ff */
[----:B------:R-:W-:Y:S10]  /*18f0*/  @!P6 BRA `(.L_x_885) ;  /* 0x00000000001ce947 */ /* 0x000ff40003800000 */
[----:B------:R-:W3:Y:S02]  /*1900*/  LDC R11, c[0x0][0x26c] ;  /* 0x00009b00ff0b7b82 */ /* 0x000ee40000000800 */
[----:B---3--:R-:W-:-:S04]  /*1910*/  VIMNMX R4, R22, R11, PT ;  /* 0x0000000b16047248 */ /* 0x008fc80003fe0100 */
[----:B------:R-:W-:-:S04]  /*1920*/  IADD3 R4, R4, -UR7, RZ ;  /* 0x8000000704047c10 */ /* 0x000fc8000fffe0ff */
[----:B------:R-:W-:-:S04]  /*1930*/  SHF.R.S32.HI R11, RZ, 0x1f, R4 ;  /* 0x0000001fff0b7819 */ /* 0x000fc80000011404 */
[----:B------:R-:W-:-:S04]  /*1940*/  LEA.HI R11, R11, R4, RZ, 0x5 ;  /* 0x000000040b0b7211 */ /* 0x000fc800078f28ff */
[----:B------:R-:W-:-:S04]  /*1950*/  SHF.R.S32.HI R11, RZ, 0x5, R11 ;  /* 0x00000005ff0b7819 */ /* 0x000fc8000001140b */
[----:B------:R-:W-:-:S07]  /*1960*/  SHF.L.U32 R4, R11, 0x1, RZ ;  /* 0x000000010b047819 */ /* 0x000fce00000006ff */
.L_x_885:
[----:B------:R-:W-:Y:S02]  /*1970*/  ISETP.GE.OR P0, PT, R22, UR4, P0 ;  /* 0x0000000416007c0c */ /* 0x000fe40008706670 */
[----:B------:R-:W-:Y:S02]  /*1980*/  LEA R2, R13, R2, 0x3 ;  /* 0x000000020d027211 */ /* 0x000fe400078e18ff */
[----:B------:R-:W-:Y:S02]  /*1990*/  PRMT R20, RZ, 0x5410, RZ ;  /* 0x00005410ff147816 */ /* 0x000fe400000000ff */
[----:B------:R-:W-:Y:S02]  /*19a0*/  IADD3 R0, R5, R2, R0 ;  /* 0x0000000205007210 */ /* 0x000fe40007ffe000 */
[----:B------:R-:W-:Y:S02]  /*19b0*/  PRMT R19, RZ, 0x5410, RZ ;  /* 0x00005410ff137816 */ /* 0x000fe400000000ff */
[----:B------:R-:W-:-:S02]  /*19c0*/  IADD3 R0, R4, R0, R3 ;  /* 0x0000000004007210 */ /* 0x000fc40007ffe003 */
[----:B0-----:R-:W-:Y:S02]  /*19d0*/  PRMT R18, RZ, 0x5410, RZ ;  /* 0x00005410ff127816 */ /* 0x001fe400000000ff */
[----:B-1----:R-:W-:Y:S02]  /*19e0*/  PRMT R17, RZ, 0x5410, RZ ;  /* 0x00005410ff117816 */ /* 0x002fe400000000ff */
[----:B--2---:R-:W-:Y:S02]  /*19f0*/  PRMT R16, RZ, 0x5410, RZ ;  /* 0x00005410ff107816 */ /* 0x004fe400000000ff */
[----:B------:R-:W-:Y:S02]  /*1a00*/  PRMT R15, RZ, 0x5410, RZ ;  /* 0x00005410ff0f7816 */ /* 0x000fe400000000ff */
[----:B------:R-:W-:Y:S02]  /*1a10*/  PRMT R14, RZ, 0x5410, RZ ;  /* 0x00005410ff0e7816 */ /* 0x000fe400000000ff */
[----:B------:R-:W-:Y:S01]  /*1a20*/  PRMT R13, RZ, 0x5410, RZ ;  /* 0x00005410ff0d7816 */ /* 0x000fe200000000ff */
[----:B------:R-:W-:Y:S06]  /*1a30*/  @P0 BRA `(.L_x_886) ;  /* 0x0000007c00400947 */ /* 0x000fec0003800000 */
[----:B------:R-:W2:Y:S04]  /*1a40*/  LDL.64 R10, [R1] ;  /* 0x00000000010a7983 */ /* 0x000ea80000100a00 */
[----:B------:R-:W3:Y:S01]  /*1a50*/  LDG.E.U16.CONSTANT R3, desc[UR8][R8.64+0x2] ;  /* 0x0000020808037981 */ /* 0x000ee2000c1e9500 */
[----:B------:R-:W0:Y:S01]  /*1a60*/  S2UR UR5, SR_CgaCtaId ;  /* 0x00000000000579c3 */ /* 0x000e220000008800 */
[----:B------:R-:W-:Y:S01]  /*1a70*/  IMAD R0, R0, UR6, RZ ;  /* 0x0000000600007c24 */ /* 0x000fe2000f8e02ff */
[----:B------:R-:W-:Y:S01]  /*1a80*/  USHF.R.S32.HI UR4, URZ, 0x1f, UR6 ;  /* 0x0000001f3f047899 */ /* 0x000fe20008011406 */
[----:B------:R-:W-:Y:S01]  /*1a90*/  SHF.R.S32.HI R5, RZ, 0x1f, R7 ;  /* 0x0000001fff057819 */ /* 0x000fe20000011407 */
[----:B------:R-:W-:Y:S01]  /*1aa0*/  ULDC UR10, c[0x0][0x240] ;  /* 0x00009000000a7ab9 */ /* 0x000fe20000000800 */
[----:B------:R-:W-:-:S02]  /*1ab0*/  MOV R12, RZ ;  /* 0x000000ff000c7202 */ /* 0x000fc40000000f00 */
[--C-:B------:R-:W-:Y:S02]  /*1ac0*/  SHF.R.S32.HI R2, RZ, 0x1f, R0.reuse ;  /* 0x0000001fff027819 */ /* 0x100fe40000011400 */
[C---:B------:R-:W-:Y:S01]  /*1ad0*/  IADD3 R4, P0, P2, R7.reuse, UR6, R0 ;  /* 0x0000000607047c10 */ /* 0x040fe2000fa1e000 */
[----:B------:R-:W-:Y:S01]  /*1ae0*/  ULDC.64 UR6, c[0x0][0x218] ;  /* 0x0000860000067ab9 */ /* 0x000fe20000000a00 */
[----:B------:R-:W-:Y:S02]  /*1af0*/  IADD3 R0, P3, R7, R0, RZ ;  /* 0x0000000007007210 */ /* 0x000fe40007f7e0ff */
[----:B------:R-:W-:Y:S01]  /*1b00*/  IADD3.X R7, R5, UR4, R2, P0, P2 ;  /* 0x0000000405077c10 */ /* 0x000fe200087e4402 */
[----:B------:R-:W-:Y:S01]  /*1b10*/  UMOV UR4, 0x400 ;  /* 0x0000040000047882 */ /* 0x000fe20000000000 */
[----:B------:R-:W-:Y:S02]  /*1b20*/  IADD3.X R5, R2, R5, RZ, P3, !PT ;  /* 0x0000000502057210 */ /* 0x000fe40001ffe4ff */
[----:B------:R-:W-:-:S02]  /*1b30*/  LEA R58, P2, R0, UR6, 0x2 ;  /* 0x00000006003a7c11 */ /* 0x000fc4000f8410ff */
[----:B------:R-:W-:Y:S01]  /*1b40*/  LEA R56, P0, R4, UR6, 0x2 ;  /* 0x0000000604387c11 */ /* 0x000fe2000f8010ff */
[----:B------:R-:W-:Y:S01]  /*1b50*/  ULDC UR6, c[0x0][0x23c] ;  /* 0x00008f0000067ab9 */ /* 0x000fe20000000800 */
[----:B------:R-:W-:Y:S02]  /*1b60*/  LEA.HI.X R59, R0, UR7, R5, 0x2, P2 ;  /* 0x00000007003b7c11 */ /* 0x000fe400090f1405 */
[----:B------:R-:W-:Y:S01]  /*1b70*/  PRMT R20, R20, 0x5410, RZ ;  /* 0x0000541014147816 */ /* 0x000fe200000000ff */
[----:B0-----:R-:W-:Y:S01]  /*1b80*/  ULEA UR4, UR5, UR4, 0x18 ;  /* 0x0000000405047291 */ /* 0x001fe2000f8ec03f */
[----:B------:R-:W-:Y:S01]  /*1b90*/  LEA.HI.X R57, R4, UR7, R7, 0x2, P0 ;  /* 0x0000000704397c11 */ /* 0x000fe200080f1407 */
[----:B------:R-:W-:Y:S01]  /*1ba0*/  ULDC UR7, c[0x0][0x258] ;  /* 0x0000960000077ab9 */ /* 0x000fe20000000800 */
[----:B--2---:R-:W-:Y:S02]  /*1bb0*/  PRMT R0, R10, 0x7610, R10 ;  /* 0x000076100a007816 */ /* 0x004fe4000000000a */
[----:B------:R-:W-:-:S02]  /*1bc0*/  PRMT R2, R11, 0x7610, R11 ;  /* 0x000076100b027816 */ /* 0x000fc4000000000b */
[----:B---3--:R-:W-:-:S07]  /*1bd0*/  IADD3 R3, R22, R3, RZ ;  /* 0x0000000316037210 */ /* 0x008fce0007ffe0ff */
.L_x_903:
        /* <DEDUP_REMOVED lines=30> */
[----:B-----5:R-:W-:Y:S02]  /*1dc0*/  IADD3 R31, R29, -0x80, RZ ;  /* 0xffffff801d1f7810 */ /* 0x020fe40007ffe0ff */
        /* <DEDUP_REMOVED lines=28> */
[----:B--2---:R-:W-:Y:S02]  /*1f90*/  SHF.R.U32.HI R4, RZ, 0x8, R7 ;  /* 0x00000008ff047819 */ /* 0x004fe40000011607 */
[----:B------:R-:W-:Y:S02]  /*1fa0*/  LOP3.LUT R6, R6, 0xff, RZ, 0xc0, !PT ;  /* 0x000000ff06067812 */ /* 0x000fe400078ec0ff */
[----:B------:R-:W-:Y:S02]  /*1fb0*/  LOP3.LUT R4, R4, 0xff, RZ, 0xc0, !PT ;  /* 0x000000ff04047812 */ /* 0x000fe400078ec0ff */
[----:B------:R-:W-:Y:S01]  /*1fc0*/  LOP3.LUT R48, R46, 0xff, RZ, 0xc0, !PT ;  /* 0x000000ff2e307812 */ /* 0x000fe200078ec0ff */
[----:B------:R-:W2:Y:S01]  /*1fd0*/  I2F.F16 R33, R33 ;  /* 0x0000002100217306 */ /* 0x000ea20000200c00 */
        /* <DEDUP_REMOVED lines=10> */
[----:B---3--:R-:W-:Y:S02]  /*2080*/  SHF.R.U32.HI R5, RZ, 0x8, R9 ;  /* 0x00000008ff057819 */ /* 0x008fe40000011609 */
[----:B------:R-:W-:Y:S02]  /*2090*/  LEA.HI R36, R11, 0xffffff80, RZ, 0x8 ;  /* 0xffffff800b247811 */ /* 0x000fe400078f40ff */
[----:B------:R-:W-:Y:S02]  /*20a0*/  LOP3.LUT R5, R5, 0xff, RZ, 0xc0, !PT ;  /* 0x000000ff05057812 */ /* 0x000fe400078ec0ff */
[----:B------:R-:W-:Y:S01]  /*20b0*/  SHF.R.U32.HI R8, RZ, 0x10, R8 ;  /* 0x00000010ff087819 */ /* 0x000fe20000011608 */
[----:B------:R3:W0:Y:S01]  /*20c0*/  I2F.F16 R52, R4 ;  /* 0x0000000400347306 */ /* 0x0006220000200c00 */
[----:B-1----:R-:W-:-:S02]  /*20d0*/  SHF.R.U32.HI R6, RZ, 0x8, R10 ;  /* 0x00000008ff067819 */ /* 0x002fc4000001160a */
[----:B------:R-:W-:Y:S02]  /*20e0*/  SHF.R.U32.HI R9, RZ, 0x10, R9 ;  /* 0x00000010ff097819 */ /* 0x000fe40000011609 */
[----:B------:R-:W-:Y:S02]  /*20f0*/  SHF.R.U32.HI R10, RZ, 0x10, R10 ;  /* 0x00000010ff0a7819 */ /* 0x000fe4000001160a */
[----:B------:R-:W-:Y:S01]  /*2100*/  LEA.HI R40, R7, 0xffffff80, RZ, 0x8 ;  /* 0xffffff8007287811 */ /* 0x000fe200078f40ff */
[----:B------:R-:W1:Y:S01]  /*2110*/  I2F.F16 R38, R38 ;  /* 0x0000002600267306 */ /* 0x000e620000200c00 */
[--C-:B---3--:R-:W-:Y:S02]  /*2120*/  SHF.R.U32.HI R4, RZ, 0x8, R11.reuse ;  /* 0x00000008ff047819 */ /* 0x108fe4000001160b */
[----:B------:R-:W-:Y:S02]  /*2130*/  SHF.R.U32.HI R11, RZ, 0x10, R11 ;  /* 0x00000010ff0b7819 */ /* 0x000fe4000001160b */
[----:B------:R-:W-:-:S02]  /*2140*/  SHF.R.U32.HI R7, RZ, 0x10, R7 ;  /* 0x00000010ff077819 */ /* 0x000fc40000011607 */
[----:B------:R-:W-:Y:S01]  /*2150*/  IADD3 R5, R5, -0x80, RZ ;  /* 0xffffff8005057810 */ /* 0x000fe20007ffe0ff */
[----:B------:R-:W3:Y:S01]  /*2160*/  I2F.F16 R40, R40 ;  /* 0x0000002800287306 */ /* 0x000ee20000200c00 */
        /* <DEDUP_REMOVED lines=10> */
[----:B----4-:R-:W-:Y:S02]  /*2210*/  PRMT R5, R23, 0x9910, RZ ;  /* 0x0000991017057816 */ /* 0x010fe400000000ff */
[----:B------:R-:W-:Y:S02]  /*2220*/  IADD3 R9, R9, -0x80, RZ ;  /* 0xffffff8009097810 */ /* 0x000fe40007ffe0ff */
[----:B------:R-:W-:-:S02]  /*2230*/  IADD3 R10, R10, -0x80, RZ ;  /* 0xffffff800a0a7810 */ /* 0x000fc40007ffe0ff */
[----:B------:R-:W-:Y:S01]  /*2240*/  IADD3 R11, R11, -0x80, RZ ;  /* 0xffffff800b0b7810 */ /* 0x000fe20007ffe0ff */
[----:B------:R-:W4:Y:S01]  /*2250*/  I2F.F16 R36, R36 ;  /* 0x0000002400247306 */ /* 0x000f220000200c00 */
        /* <DEDUP_REMOVED lines=24> */
[----:B------:R-:W-:Y:S02]  /*23e0*/  HADD2.F32 R64, -RZ, R31.H0_H0 ;  /* 0x2000001fff407230 */ /* 0x000fe40000004100 */
[--C-:B0-----:R-:W-:Y:S02]  /*23f0*/  HADD2.F32 R60, -RZ, R4.reuse.H0_H0 ;  /* 0x20000004ff3c7230 */ /* 0x101fe40000004100 */
[----:B------:R-:W-:-:S03]  /*2400*/  HADD2.F32 R4, -RZ, R4.H1_H1 ;  /* 0x30000004ff047230 */ /* 0x000fc60000004100 */
[----:B------:R-:W-:Y:S01]  /*2410*/  FFMA.FTZ R62, R61, R60, RZ ;  /* 0x0000003c3d3e7223 */ /* 0x000fe200000100ff */
[----:B------:R-:W-:-:S05]  /*2420*/  HADD2.F32 R61, -RZ, R45.H0_H0 ;  /* 0x2000002dff3d7230 */ /* 0x000fca0000004100 */
[----:B------:R-:W-:Y:S01]  /*2430*/  FFMA.FTZ R62, R61, R4, R62 ;  /* 0x000000043d3e7223 */ /* 0x000fe2000001003e */
[----:B------:R-:W-:-:S05]  /*2440*/  HADD2.F32 R61, -RZ, R5.H0_H0 ;  /* 0x20000005ff3d7230 */ /* 0x000fca0000004100 */
[----:B------:R-:W-:Y:S01]  /*2450*/  FFMA.FTZ R65, R63, R61, R62 ;  /* 0x0000003d3f417223 */ /* 0x000fe2000001003e */
[----:B------:R-:W-:Y:S02]  /*2460*/  HADD2.F32 R63, -RZ, R5.H1_H1 ;  /* 0x30000005ff3f7230 */ /* 0x000fe40000004100 */
[----:B------:R-:W-:Y:S02]  /*2470*/  HADD2.F32 R62, -RZ, R43.H0_H0 ;  /* 0x2000002bff3e7230 */ /* 0x000fe40000004100 */
[----:B------:R-:W-:-:S03]  /*2480*/  HADD2.F32 R5, -RZ, R52.H0_H0 ;  /* 0x20000034ff057230 */ /* 0x000fc60000004100 */
[----:B------:R-:W-:Y:S01]  /*2490*/  FFMA.FTZ R65, R62, R63, R65 ;  /* 0x0000003f3e417223 */ /* 0x000fe20000010041 */
[----:B-1----:R-:W-:-:S05]  /*24a0*/  HADD2.F32 R62, -RZ, R6.H0_H0 ;  /* 0x20000006ff3e7230 */ /* 0x002fca0000004100 */
[----:B------:R-:W-:Y:S01]  /*24b0*/  FFMA.FTZ R66, R64, R62, R65 ;  /* 0x0000003e40427223 */ /* 0x000fe20000010041 */
[----:B------:R-:W-:Y:S02]  /*24c0*/  HADD2.F32 R64, -RZ, R6.H1_H1 ;  /* 0x30000006ff407230 */ /* 0x000fe40000004100 */
[--C-:B------:R-:W-:Y:S02]  /*24d0*/  HADD2.F32 R6, -RZ, R7.reuse.H0_H0 ;  /* 0x20000007ff067230 */ /* 0x100fe40000004100 */
[----:B------:R-:W-:Y:S02]  /*24e0*/  HADD2.F32 R7, -RZ, R7.H1_H1 ;  /* 0x30000007ff077230 */ /* 0x000fe40000004100 */
[----:B------:R-:W-:Y:S01]  /*24f0*/  FFMA.FTZ R5, R5, R64, R66 ;  /* 0x0000004005057223 */ /* 0x000fe20000010042 */
[----:B------:R-:W-:Y:S02]  /*2500*/  HADD2.F32 R66, -RZ, R8.H0_H0 ;  /* 0x20000008ff427230 */ /* 0x000fe40000004100 */
[----:B------:R-:W-:-:S03]  /*2510*/  HADD2.F32 R65, -RZ, R34.H0_H0 ;  /* 0x20000022ff417230 */ /* 0x000fc60000004100 */
[----:B------:R-:W-:Y:S01]  /*2520*/  FFMA.FTZ R5, R66, R6, R5 ;  /* 0x0000000642057223 */ /* 0x000fe20000010005 */
[----:B------:R-:W-:Y:S02]  /*2530*/  HADD2.F32 R66, -RZ, R39.H0_H0 ;  /* 0x20000027ff427230 */ /* 0x000fe40000004100 */
[----:B------:R-:W-:Y:S01]  /*2540*/  FFMA.FTZ R67, R60, R65, RZ ;  /* 0x000000413c437223 */ /* 0x000fe200000100ff */
[----:B------:R-:W-:Y:S02]  /*2550*/  HADD2.F32 R65, -RZ, R47.H0_H0 ;  /* 0x2000002fff417230 */ /* 0x000fe40000004100 */
[----:B------:R-:W-:Y:S01]  /*2560*/  FFMA.FTZ R5, R66, R7, R5 ;  /* 0x0000000742057223 */ /* 0x000fe20000010005 */
[----:B------:R-:W-:-:S05]  /*2570*/  HADD2.F32 R66, -RZ, R0.H0_H0 ;  /* 0x20000000ff427230 */ /* 0x000fca0000004100 */
[----:B------:R-:W-:Y:S01]  /*2580*/  FMUL.FTZ R5, R5, R66 ;  /* 0x0000004205057220 */ /* 0x000fe20000410000 */
[----:B------:R-:W-:Y:S01]  /*2590*/  FFMA.FTZ R66, R4, R65, R67 ;  /* 0x0000004104427223 */ /* 0x000fe20000010043 */
[----:B------:R-:W-:-:S03]  /*25a0*/  HADD2.F32 R65, -RZ, R46.H0_H0 ;  /* 0x2000002eff417230 */ /* 0x000fc60000004100 */
[----:B------:R-:W-:Y:S02]  /*25b0*/  F2FP.F16.F32.PACK_AB R5, RZ, R5 ;  /* 0x00000005ff05723e */ /* 0x000fe400000000ff */
[----:B------:R-:W-:Y:S01]  /*25c0*/  FFMA.FTZ R68, R61, R65, R66 ;  /* 0x000000413d447223 */ /* 0x000fe20000010042 */
[----:B------:R-:W-:-:S05]  /*25d0*/  HADD2.F32 R66, -RZ, R42.H0_H0 ;  /* 0x2000002aff427230 */ /* 0x000fca0000004100 */
[----:B------:R-:W-:Y:S01]  /*25e0*/  FFMA.FTZ R65, R63, R66, R68 ;  /* 0x000000423f417223 */ /* 0x000fe20000010044 */
[----:B------:R-:W-:-:S05]  /*25f0*/  HADD2.F32 R66, -RZ, R30.H0_H0 ;  /* 0x2000001eff427230 */ /* 0x000fca0000004100 */
[----:B------:R-:W-:Y:S01]  /*2600*/  FFMA.FTZ R67, R62, R66, R65 ;  /* 0x000000423e437223 */ /* 0x000fe20000010041 */
[----:B------:R-:W-:Y:S02]  /*2610*/  HADD2.F32 R65, -RZ, R53.H0_H0 ;  /* 0x20000035ff417230 */ /* 0x000fe40000004100 */
[----:B------:R-:W-:-:S03]  /*2620*/  HADD2.F32 R66, -RZ, R9.H0_H0 ;  /* 0x20000009ff427230 */ /* 0x000fc60000004100 */
[----:B------:R-:W-:-:S04]  /*2630*/  FFMA.FTZ R65, R64, R65, R67 ;  /* 0x0000004140417223 */ /* 0x000fc80000010043 */
[----:B------:R-:W-:Y:S01]  /*2640*/  FFMA.FTZ R68, R6, R66, R65 ;  /* 0x0000004206447223 */ /* 0x000fe20000010041 */
[----:B------:R-:W-:Y:S02]  /*2650*/  HADD2.F32 R66, -RZ, R38.H0_H0 ;  /* 0x20000026ff427230 */ /* 0x000fe40000004100 */
[----:B------:R-:W-:-:S03]  /*2660*/  HADD2.F32 R65, -RZ, R0.H1_H1 ;  /* 0x30000000ff417230 */ /* 0x000fc60000004100 */
[----:B------:R-:W-:-:S04]  /*2670*/  FFMA.FTZ R66, R7, R66, R68 ;  /* 0x0000004207427223 */ /* 0x000fc80000010044 */
[----:B------:R-:W-:Y:S01]  /*2680*/  FMUL.FTZ R65, R66, R65 ;  /* 0x0000004142417220 */ /* 0x000fe20000410000 */
[----:B------:R-:W-:-:S04]  /*2690*/  HADD2.F32 R66, -RZ, R51.H0_H0 ;  /* 0x20000033ff427230 */ /* 0x000fc80000004100 */
[----:B------:R-:W-:-:S04]  /*26a0*/  F2FP.F16.F32.PACK_AB R65, RZ, R65 ;  /* 0x00000041ff41723e */ /* 0x000fc800000000ff */
[----:B------:R-:W-:Y:S01]  /*26b0*/  PRMT R5, R5, 0x5410, R65 ;  /* 0x0000541005057816 */ /* 0x000fe20000000041 */
[----:B------:R-:W-:-:S05]  /*26c0*/  HADD2.F32 R65, -RZ, R33.H0_H0 ;  /* 0x20000021ff417230 */ /* 0x000fca0000004100 */
[----:B------:R-:W-:Y:S01]  /*26d0*/  HFMA2.MMA R13, R5, 1, 1, R13 ;  /* 0x3c003c00050d7835 */ /* 0x000fe2000000000d */
[----:B------:R-:W-:Y:S02]  /*26e0*/  HADD2.F32 R5, -RZ, R32.H0_H0 ;  /* 0x20000020ff057230 */ /* 0x000fe40000004100 */
[----:B------:R-:W-:-:S03]  /*26f0*/  FFMA.FTZ R65, R60, R65, RZ ;  /* 0x000000413c417223 */ /* 0x000fc600000100ff */
[----:B------:R-:W-:Y:S01]  /*2700*/  FFMA.FTZ R5, R60, R5, RZ ;  /* 0x000000053c057223 */ /* 0x000fe200000100ff */
[----:B------:R-:W-:-:S03]  /*2710*/  HADD2.F32 R60, -RZ, R49.H0_H0 ;  /* 0x20000031ff3c7230 */ /* 0x000fc60000004100 */
[C---:B------:R-:W-:Y:S01]  /*2720*/  FFMA.FTZ R66, R4.reuse, R66, R5 ;  /* 0x0000004204427223 */ /* 0x040fe20000010005 */
[----:B------:R-:W-:Y:S02]  /*2730*/  HADD2.F32 R5, -RZ, R50.H0_H0 ;  /* 0x20000032ff057230 */ /* 0x000fe40000004100 */
[----:B------:R-:W-:Y:S01]  /*2740*/  FFMA.FTZ R60, R4, R60, R65 ;  /* 0x0000003c043c7223 */ /* 0x000fe20000010041 */
[----:B------:R-:W-:-:S05]  /*2750*/  HADD2.F32 R4, -RZ, R48.H0_H0 ;  /* 0x20000030ff047230 */ /* 0x000fca0000004100 */
        /* <DEDUP_REMOVED lines=12> */
[----:B------:R-:W-:Y:S02]  /*2820*/  HADD2.F32 R4, -RZ, R10.H0_H0 ;  /* 0x2000000aff047230 */ /* 0x000fe40000004100 */
[C---:B------:R-:W-:Y:S01]  /*2830*/  FFMA.FTZ R5, R64.reuse, R5, R61 ;  /* 0x0000000540057223 */ /* 0x040fe2000001003d */
[----:B------:R-:W-:Y:S02]  /*2840*/  HADD2.F32 R62, -RZ, R11.H0_H0 ;  /* 0x2000000bff3e7230 */ /* 0x000fe40000004100 */
[----:B------:R-:W-:Y:S01]  /*2850*/  FFMA.FTZ R63, R64, R63, R60 ;  /* 0x0000003f403f7223 */ /* 0x000fe2000001003c */
[----:B------:R-:W-:Y:S01]  /*2860*/  FFMA.FTZ R60, R6, R4, R5 ;  /* 0x00000004063c7223 */ /* 0x000fe20000010005 */
[----:B------:R-:W-:-:S02]  /*2870*/  HADD2.F32 R4, -RZ, R37.H0_H0 ;  /* 0x20000025ff047230 */ /* 0x000fc40000004100 */
[----:B------:R-:W-:Y:S01]  /*2880*/  FFMA.FTZ R63, R6, R62, R63 ;  /* 0x0000003e063f7223 */ /* 0x000fe2000001003f */
[----:B------:R-:W-:Y:S02]  /*2890*/  HADD2.F32 R6, -RZ, R36.H0_H0 ;  /* 0x20000024ff067230 */ /* 0x000fe40000004100 */
[--C-:B------:R-:W-:Y:S02]  /*28a0*/  HADD2.F32 R5, -RZ, R2.reuse.H0_H0 ;  /* 0x20000002ff057230 */ /* 0x100fe40000004100 */
[C---:B------:R-:W-:Y:S01]  /*28b0*/  FFMA.FTZ R4, R7.reuse, R4, R60 ;  /* 0x0000000407047223 */ /* 0x040fe2000001003c */
[----:B------:R-:W-:Y:S01]  /*28c0*/  FFMA.FTZ R6, R7, R6, R63 ;  /* 0x0000000607067223 */ /* 0x000fe2000001003f */
[----:B------:R-:W-:Y:S02]  /*28d0*/  HADD2.F32 R7, -RZ, R2.H1_H1 ;  /* 0x30000002ff077230 */ /* 0x000fe40000004100 */
[----:B------:R-:W-:-:S03]  /*28e0*/  FMUL.FTZ R4, R4, R5 ;  /* 0x0000000504047220 */ /* 0x000fc60000410000 */
[----:B------:R-:W-:Y:S02]  /*28f0*/  FMUL.FTZ R6, R6, R7 ;  /* 0x0000000706067220 */ /* 0x000fe40000410000 */
[----:B------:R-:W-:-:S03]  /*2900*/  F2FP.F16.F32.PACK_AB R4, RZ, R4 ;  /* 0x00000004ff04723e */ /* 0x000fc600000000ff */
[----:B------:R-:W-:-:S04]  /*2910*/  F2FP.F16.F32.PACK_AB R6, RZ, R6 ;  /* 0x00000006ff06723e */ /* 0x000fc800000000ff */
[----:B------:R-:W-:-:S06]  /*2920*/  PRMT R4, R4, 0x5410, R6 ;  /* 0x0000541004047816 */ /* 0x000fcc0000000006 */
[----:B------:R-:W-:-:S11]  /*2930*/  HFMA2.MMA R14, R4, 1, 1, R14 ;  /* 0x3c003c00040e7835 */ /* 0x000fd6000000000e */
.L_x_888:
[----:B------:R-:W-:Y:S05]  /*2940*/  @!P2 BRA `(.L_x_887) ;  /* 0x000000100068a947 */ /* 0x000fea0003800000 */
[----:B0-----:R-:W-:Y:S02]  /*2950*/  PRMT R4, R24, 0x9910, RZ ;  /* 0x0000991018047816 */ /* 0x001fe400000000ff */
[----:B------:R-:W-:Y:S02]  /*2960*/  ISETP.GE.AND P2, PT, R21, 0x3, PT ;  /* 0x000000031500780c */ /* 0x000fe40003f46270 */
[----:B------:R-:W-:-:S13]  /*2970*/  ISETP.NE.AND P0, PT, R4, RZ, PT ;  /* 0x000000ff0400720c */ /* 0x000fda0003f05270 */
[----:B------:R-:W-:Y:S05]  /*2980*/  @!P0 BRA `(.L_x_889) ;  /* 0x0000000400688947 */ /* 0x000fea0003800000 */
[----:B------:R-:W0:Y:S01]  /*2990*/  LDS.64 R4, [UR4+0x80] ;  /* 0x00008004ff047984 */ /* 0x000e220008000a00 */
[----:B------:R-:W-:-:S03]  /*29a0*/  HADD2.F32 R60, -RZ, R35.H0_H0 ;  /* 0x20000023ff3c7230 */ /* 0x000fc60000004100 */
[----:B------:R-:W1:Y:S01]  /*29b0*/  LDS.64 R6, [UR4+0x88] ;  /* 0x00008804ff067984 */ /* 0x000e620008000a00 */
[--C-:B0-----:R-:W-:Y:S02]  /*29c0*/  HADD2.F32 R61, -RZ, R4.reuse.H0_H0 ;  /* 0x20000004ff3d7230 */ /* 0x101fe40000004100 */
[----:B------:R-:W-:Y:S02]  /*29d0*/  HADD2.F32 R62, -RZ, R4.H1_H1 ;  /* 0x30000004ff3e7230 */ /* 0x000fe40000004100 */
[----:B------:R-:W-:Y:S02]  /*29e0*/  HADD2.F32 R4, -RZ, R45.H0_H0 ;  /* 0x2000002dff047230 */ /* 0x000fe40000004100 */
[----:B------:R-:W-:Y:S01]  /*29f0*/  FFMA.FTZ R63, R60, R61, RZ ;  /* 0x0000003d3c3f7223 */ /* 0x000fe200000100ff */
[--C-:B------:R-:W-:Y:S02]  /*2a00*/  HADD2.F32 R60, -RZ, R5.reuse.H0_H0 ;  /* 0x20000005ff3c7230 */ /* 0x100fe40000004100 */
[----:B------:R-:W-:-:S02]  /*2a10*/  HADD2.F32 R64, -RZ, R5.H1_H1 ;  /* 0x30000005ff407230 */ /* 0x000fc40000004100 */
[----:B------:R-:W-:Y:S01]  /*2a20*/  FFMA.FTZ R63, R4, R62, R63 ;  /* 0x0000003e043f7223 */ /* 0x000fe2000001003f */
[----:B------:R-:W-:Y:S02]  /*2a30*/  HADD2.F32 R4, -RZ, R44.H0_H0 ;  /* 0x2000002cff047230 */ /* 0x000fe40000004100 */
[----:B------:R-:W-:Y:S02]  /*2a40*/  HADD2.F32 R5, -RZ, R31.H0_H0 ;  /* 0x2000001fff057230 */ /* 0x000fe40000004100 */
[----:B-1----:R-:W-:Y:S02]  /*2a50*/  HADD2.F32 R65, -RZ, R6.H1_H1 ;  /* 0x30000006ff417230 */ /* 0x002fe40000004100 */
[----:B------:R-:W-:Y:S01]  /*2a60*/  FFMA.FTZ R63, R4, R60, R63 ;  /* 0x0000003c043f7223 */ /* 0x000fe2000001003f */
[----:B------:R-:W-:-:S05]  /*2a70*/  HADD2.F32 R4, -RZ, R43.H0_H0 ;  /* 0x2000002bff047230 */ /* 0x000fca0000004100 */
[----:B------:R-:W-:Y:S01]  /*2a80*/  FFMA.FTZ R4, R4, R64, R63 ;  /* 0x0000004004047223 */ /* 0x000fe2000001003f */
[----:B------:R-:W-:Y:S02]  /*2a90*/  HADD2.F32 R63, -RZ, R6.H0_H0 ;  /* 0x20000006ff3f7230 */ /* 0x000fe40000004100 */
[--C-:B------:R-:W-:Y:S02]  /*2aa0*/  HADD2.F32 R6, -RZ, R7.reuse.H0_H0 ;  /* 0x20000007ff067230 */ /* 0x100fe40000004100 */
[----:B------:R-:W-:Y:S02]  /*2ab0*/  HADD2.F32 R7, -RZ, R7.H1_H1 ;  /* 0x30000007ff077230 */ /* 0x000fe40000004100 */
        /* <DEDUP_REMOVED lines=31> */
[----:B------:R-:W-:Y:S01]  /*2cb0*/  FFMA.FTZ R67, R4, R61, RZ ;  /* 0x0000003d04437223 */ /* 0x000fe200000100ff */
[----:B------:R-:W-:Y:S01]  /*2cc0*/  HADD2.F32 R4, -RZ, R49.H0_H0 ;  /* 0x20000031ff047230 */ /* 0x000fe20000004100 */
[----:B------:R-:W-:Y:S01]  /*2cd0*/  HFMA2.MMA R15, R5, 1, 1, R15 ;  /* 0x3c003c00050f7835 */ /* 0x000fe2000000000f */
[----:B------:R-:W-:-:S03]  /*2ce0*/  HADD2.F32 R5, -RZ, R32.H0_H0 ;  /* 0x20000020ff057230 */ /* 0x000fc60000004100 */
[----:B------:R-:W-:Y:S01]  /*2cf0*/  FFMA.FTZ R67, R4, R62, R67 ;  /* 0x0000003e04437223 */ /* 0x000fe20000010043 */
[----:B------:R-:W-:Y:S02]  /*2d00*/  HADD2.F32 R4, -RZ, R51.H0_H0 ;  /* 0x20000033ff047230 */ /* 0x000fe40000004100 */
[----:B------:R-:W-:Y:S01]  /*2d10*/  FFMA.FTZ R5, R5, R61, RZ ;  /* 0x0000003d05057223 */ /* 0x000fe200000100ff */
[----:B------:R-:W-:-:S03]  /*2d20*/  HADD2.F32 R61, -RZ, R28.H0_H0 ;  /* 0x2000001cff3d7230 */ /* 0x000fc60000004100 */
[----:B------:R-:W-:Y:S01]  /*2d30*/  FFMA.FTZ R5, R4, R62, R5 ;  /* 0x0000003e04057223 */ /* 0x000fe20000010005 */
[----:B------:R-:W-:-:S05]  /*2d40*/  HADD2.F32 R4, -RZ, R48.H0_H0 ;  /* 0x20000030ff047230 */ /* 0x000fca0000004100 */
[----:B------:R-:W-:Y:S01]  /*2d50*/  FFMA.FTZ R67, R4, R60, R67 ;  /* 0x0000003c04437223 */ /* 0x000fe20000010043 */
[----:B------:R-:W-:-:S05]  /*2d60*/  HADD2.F32 R4, -RZ, R50.H0_H0 ;  /* 0x20000032ff047230 */ /* 0x000fca0000004100 */
[----:B------:R-:W-:Y:S01]  /*2d70*/  FFMA.FTZ R5, R4, R60, R5 ;  /* 0x0000003c04057223 */ /* 0x000fe20000010005 */
[----:B------:R-:W-:Y:S02]  /*2d80*/  HADD2.F32 R4, -RZ, R41.H0_H0 ;  /* 0x20000029ff047230 */ /* 0x000fe40000004100 */
[----:B------:R-:W-:-:S03]  /*2d90*/  HADD2.F32 R60, -RZ, R40.H0_H0 ;  /* 0x20000028ff3c7230 */ /* 0x000fc60000004100 */
[-C--:B------:R-:W-:Y:S02]  /*2da0*/  FFMA.FTZ R4, R4, R64.reuse, R67 ;  /* 0x0000004004047223 */ /* 0x080fe40000010043 */
[----:B------:R-:W-:Y:S01]  /*2db0*/  FFMA.FTZ R64, R60, R64, R5 ;  /* 0x000000403c407223 */ /* 0x000fe20000010005 */
[----:B------:R-:W-:Y:S02]  /*2dc0*/  HADD2.F32 R5, -RZ, R29.H0_H0 ;  /* 0x2000001dff057230 */ /* 0x000fe40000004100 */
[----:B------:R-:W-:Y:S02]  /*2dd0*/  HADD2.F32 R60, -RZ, R11.H0_H0 ;  /* 0x2000000bff3c7230 */ /* 0x000fe40000004100 */
[-C--:B------:R-:W-:Y:S01]  /*2de0*/  FFMA.FTZ R64, R61, R63.reuse, R64 ;  /* 0x0000003f3d407223 */ /* 0x080fe20000010040 */
[----:B------:R-:W-:Y:S02]  /*2df0*/  HADD2.F32 R61, -RZ, R55.H0_H0 ;  /* 0x20000037ff3d7230 */ /* 0x000fe40000004100 */
[----:B------:R-:W-:Y:S01]  /*2e00*/  FFMA.FTZ R4, R5, R63, R4 ;  /* 0x0000003f05047223 */ /* 0x000fe20000010004 */
[----:B------:R-:W-:-:S05]  /*2e10*/  HADD2.F32 R5, -RZ, R54.H0_H0 ;  /* 0x20000036ff057230 */ /* 0x000fca0000004100 */
[-C--:B------:R-:W-:Y:S01]  /*2e20*/  FFMA.FTZ R5, R5, R65.reuse, R4 ;  /* 0x0000004105057223 */ /* 0x080fe20000010004 */
[----:B------:R-:W-:Y:S02]  /*2e30*/  HADD2.F32 R4, -RZ, R10.H0_H0 ;  /* 0x2000000aff047230 */ /* 0x000fe40000004100 */
[----:B------:R-:W-:Y:S01]  /*2e40*/  FFMA.FTZ R65, R61, R65, R64 ;  /* 0x000000413d417223 */ /* 0x000fe20000010040 */
        /* <DEDUP_REMOVED lines=14> */
.L_x_889:
        /* <DEDUP_REMOVED lines=97> */
.L_x_890:
        /* <DEDUP_REMOVED lines=20> */
[----:B0-----:R-:W-:-:S02]  /*3680*/  HADD2.F32 R60, -RZ, R4.H0_H0 ;  /* 0x20000004ff3c7230 */ /* 0x001fc40000004100 */
[----:B------:R-:W-:-:S03]  /*3690*/  HADD2.F32 R4, -RZ, R4.H1_H1 ;  /* 0x30000004ff047230 */ /* 0x000fc60000004100 */
[-C--:B------:R-:W-:Y:S01]  /*36a0*/  FFMA.FTZ R62, R35, R60.reuse, RZ ;  /* 0x0000003c233e7223 */ /* 0x080fe200000100ff */
[-C--:B------:R-:W-:Y:S01]  /*36b0*/  FFMA.FTZ R61, R34, R60.reuse, RZ ;  /* 0x0000003c223d7223 */ /* 0x080fe200000100ff */
[-C--:B------:R-:W-:Y:S01]  /*36c0*/  FFMA.FTZ R33, R33, R60.reuse, RZ ;  /* 0x0000003c21217223 */ /* 0x080fe200000100ff */
[----:B------:R-:W-:Y:S01]  /*36d0*/  FFMA.FTZ R35, R32, R60, RZ ;  /* 0x0000003c20237223 */ /* 0x000fe200000100ff */
[----:B------:R-:W-:Y:S02]  /*36e0*/  HADD2.F32 R34, -RZ, R47.H0_H0 ;  /* 0x2000002fff227230 */ /* 0x000fe40000004100 */
[-C--:B------:R-:W-:Y:S01]  /*36f0*/  FFMA.FTZ R45, R45, R4.reuse, R62 ;  /* 0x000000042d2d7223 */ /* 0x080fe2000001003e */
[----:B------:R-:W-:Y:S02]  /*3700*/  HADD2.F32 R60, -RZ, R49.H0_H0 ;  /* 0x20000031ff3c7230 */ /* 0x000fe40000004100 */
        /* <DEDUP_REMOVED lines=8> */
[-C--:B------:R-:W-:Y:S01]  /*3790*/  FFMA.FTZ R44, R48, R32.reuse, R33 ;  /* 0x00000020302c7223 */ /* 0x080fe20000010021 */
[----:B------:R-:W-:Y:S02]  /*37a0*/  HADD2.F32 R33, -RZ, R42.H0_H0 ;  /* 0x2000002aff217230 */ /* 0x000fe40000004100 */
[----:B------:R-:W-:Y:S01]  /*37b0*/  FFMA.FTZ R34, R34, R32, R61 ;  /* 0x0000002022227223 */ /* 0x000fe2000001003d */
[----:B------:R-:W-:-:S02]  /*37c0*/  HADD2.F32 R45, -RZ, R40.H0_H0 ;  /* 0x20000028ff2d7230 */ /* 0x000fc40000004100 */
[----:B------:R-:W-:Y:S01]  /*37d0*/  FFMA.FTZ R40, R50, R32, R35 ;  /* 0x0000002032287223 */ /* 0x000fe20000010023 */
[-C--:B------:R-:W-:Y:S01]  /*37e0*/  FFMA.FTZ R32, R43, R5.reuse, R4 ;  /* 0x000000052b207223 */ /* 0x080fe20000010004 */
[-C--:B------:R-:W-:Y:S01]  /*37f0*/  FFMA.FTZ R34, R33, R5.reuse, R34 ;  /* 0x0000000521227223 */ /* 0x080fe20000010022 */
[-C--:B------:R-:W-:Y:S01]  /*3800*/  FFMA.FTZ R44, R41, R5.reuse, R44 ;  /* 0x00000005292c7223 */ /* 0x080fe2000001002c */
[----:B------:R-:W-:Y:S01]  /*3810*/  FFMA.FTZ R40, R45, R5, R40 ;  /* 0x000000052d287223 */ /* 0x000fe20000010028 */
[----:B-1----:R-:W-:Y:S02]  /*3820*/  HADD2.F32 R5, -RZ, R6.H0_H0 ;  /* 0x20000006ff057230 */ /* 0x002fe40000004100 */
[----:B------:R-:W-:Y:S02]  /*3830*/  HADD2.F32 R33, -RZ, R30.H0_H0 ;  /* 0x2000001eff217230 */ /* 0x000fe40000004100 */
[----:B------:R-:W-:Y:S02]  /*3840*/  HADD2.F32 R35, -RZ, R29.H0_H0 ;  /* 0x2000001dff237230 */ /* 0x000fe40000004100 */
[----:B------:R-:W-:Y:S01]  /*3850*/  FFMA.FTZ R29, R31, R5, R32 ;  /* 0x000000051f1d7223 */ /* 0x000fe20000010020 */
[----:B------:R-:W-:-:S02]  /*3860*/  HADD2.F32 R41, -RZ, R28.H0_H0 ;  /* 0x2000001cff297230 */ /* 0x000fc40000004100 */
[-C--:B------:R-:W-:Y:S01]  /*3870*/  FFMA.FTZ R31, R33, R5.reuse, R34 ;  /* 0x00000005211f7223 */ /* 0x080fe20000010022 */
[----:B------:R-:W-:Y:S02]  /*3880*/  HADD2.F32 R6, -RZ, R6.H1_H1 ;  /* 0x30000006ff067230 */ /* 0x000fe40000004100 */
        /* <DEDUP_REMOVED lines=8> */
[-C--:B------:R-:W-:Y:S01]  /*3910*/  FFMA.FTZ R33, R54, R6.reuse, R33 ;  /* 0x0000000636217223 */ /* 0x080fe20000010021 */
[----:B------:R-:W-:Y:S01]  /*3920*/  FFMA.FTZ R5, R32, R6, R5 ;  /* 0x0000000620057223 */ /* 0x000fe20000010005 */
[----:B------:R-:W-:Y:S02]  /*3930*/  HADD2.F32 R7, -RZ, R7.H1_H1 ;  /* 0x30000007ff077230 */ /* 0x000fe40000004100 */
[-C--:B------:R-:W-:Y:S01]  /*3940*/  FFMA.FTZ R6, R8, R4.reuse, R29 ;  /* 0x0000000408067223 */ /* 0x080fe2000001001d */
[----:B------:R-:W-:Y:S02]  /*3950*/  HADD2.F32 R28, -RZ, R11.H0_H0 ;  /* 0x2000000bff1c7230 */ /* 0x000fe40000004100 */
[----:B------:R-:W-:Y:S01]  /*3960*/  FFMA.FTZ R8, R30, R4, R31 ;  /* 0x000000041e087223 */ /* 0x000fe2000001001f */
[----:B------:R-:W-:-:S02]  /*3970*/  HADD2.F32 R9, -RZ, R38.H0_H0 ;  /* 0x20000026ff097230 */ /* 0x000fc40000004100 */
[-C--:B------:R-:W-:Y:S01]  /*3980*/  FFMA.FTZ R10, R10, R4.reuse, R33 ;  /* 0x000000040a0a7223 */ /* 0x080fe20000010021 */
[----:B------:R-:W-:Y:S02]  /*3990*/  HADD2.F32 R29, -RZ, R36.H0_H0 ;  /* 0x20000024ff1d7230 */ /* 0x000fe40000004100 */
[----:B------:R-:W-:Y:S01]  /*39a0*/  FFMA.FTZ R4, R28, R4, R5 ;  /* 0x000000041c047223 */ /* 0x000fe20000010005 */
[--C-:B------:R-:W-:Y:S02]  /*39b0*/  HADD2.F32 R5, -RZ, R0.reuse.H0_H0 ;  /* 0x20000000ff057230 */ /* 0x100fe40000004100 */
[-C--:B------:R-:W-:Y:S01]  /*39c0*/  FFMA.FTZ R8, R9, R7.reuse, R8 ;  /* 0x0000000709087223 */ /* 0x080fe20000010008 */
[----:B------:R-:W-:Y:S02]  /*39d0*/  HADD2.F32 R9, -RZ, R0.H1_H1 ;  /* 0x30000000ff097230 */ /* 0x000fe40000004100 */
[----:B------:R-:W-:Y:S01]  /*39e0*/  FFMA.FTZ R6, R39, R7, R6 ;  /* 0x0000000727067223 */ /* 0x000fe20000010006 */
[----:B------:R-:W-:-:S02]  /*39f0*/  HADD2.F32 R11, -RZ, R2.H0_H0 ;  /* 0x20000002ff0b7230 */ /* 0x000fc40000004100 */
[-C--:B------:R-:W-:Y:S01]  /*3a00*/  FFMA.FTZ R10, R37, R7.reuse, R10 ;  /* 0x00000007250a7223 */ /* 0x080fe2000001000a */
[----:B------:R-:W-:Y:S02]  /*3a10*/  HADD2.F32 R31, -RZ, R2.H1_H1 ;  /* 0x30000002ff1f7230 */ /* 0x000fe40000004100 */
[----:B------:R-:W-:Y:S01]  /*3a20*/  FFMA.FTZ R4, R29, R7, R4 ;  /* 0x000000071d047223 */ /* 0x000fe20000010004 */
        /* <DEDUP_REMOVED lines=12> */
.L_x_887:
[----:B------:R-:W-:-:S05]  /*3af0*/  MOV R5, UR6 ;  /* 0x0000000600057c02 */ /* 0x000fca0008000f00 */
[----:B------:R-:W-:-:S05]  /*3b00*/  IMAD.WIDE R58, R5, 0x8, R58 ;  /* 0x00000008053a7825 */ /* 0x000fca00078e023a */
[----:B0-----:R0:W5:Y:S01]  /*3b10*/  LDG.E.128.CONSTANT R4, desc[UR8][R58.64] ;  /* 0x000000083a047981 */ /* 0x001162000c1e9d00 */
[----:B------:R-:W-:-:S05]  /*3b20*/  MOV R9, UR6 ;  /* 0x0000000600097c02 */ /* 0x000fca0008000f00 */
        /* <DEDUP_REMOVED lines=159> */
[----:B------:R-:W-:Y:S01]  /*4520*/  F2FP.F16.F32.PACK_AB R66, RZ, R66 ;  /* 0x00000042ff42723e */ /* 0x000fe200000000ff */
[----:B------:R-:W-:-:S03]  /*4530*/  FFMA.FTZ R65, R60, R65, RZ ;  /* 0x000000413c417223 */ /* 0x000fc600000100ff */
[----:B------:R-:W-:Y:S01]  /*4540*/  PRMT R5, R5, 0x5410, R66 ;  /* 0x0000541005057816 */ /* 0x000fe20000000042 */
[----:B------:R-:W-:-:S05]  /*4550*/  HADD2.F32 R66, -RZ, R51.H0_H0 ;  /* 0x20000033ff427230 */ /* 0x000fca0000004100 */
[----:B------:R-:W-:Y:S01]  /*4560*/  HFMA2.MMA R13, R5, 1, 1, R13 ;  /* 0x3c003c00050d7835 */ /* 0x000fe2000000000d */
[----:B------:R-:W-:-:S05]  /*4570*/  HADD2.F32 R5, -RZ, R32.H0_H0 ;  /* 0x20000020ff057230 */ /* 0x000fca0000004100 */
        /* <DEDUP_REMOVED lines=36> */
.L_x_892:
[----:B------:R-:W-:Y:S05]  /*47c0*/  @!P2 BRA `(.L_x_891) ;  /* 0x000000100068a947 */ /* 0x000fea0003800000 */
[----:B------:R-:W-:Y:S02]  /*47d0*/  PRMT R4, R24, 0x9910, RZ ;  /* 0x0000991018047816 */ /* 0x000fe400000000ff */
[----:B------:R-:W-:Y:S02]  /*47e0*/  ISETP.GE.AND P2, PT, R21, 0x3, PT ;  /* 0x000000031500780c */ /* 0x000fe40003f46270 */
[----:B------:R-:W-:-:S13]  /*47f0*/  ISETP.NE.AND P0, PT, R4, RZ, PT ;  /* 0x000000ff0400720c */ /* 0x000fda0003f05270 */
[----:B------:R-:W-:Y:S05]  /*4800*/  @!P0 BRA `(.L_x_893) ;  /* 0x0000000400688947 */ /* 0x000fea0003800000 */
[----:B0-----:R-:W0:Y:S01]  /*4810*/  LDS.64 R4, [UR4+0x90] ;  /* 0x00009004ff047984 */ /* 0x001e220008000a00 */
        /* <DEDUP_REMOVED lines=89> */
.L_x_893:
        /* <DEDUP_REMOVED lines=97> */
.L_x_894:
        /* <DEDUP_REMOVED lines=19> */
[--C-:B0-----:R-:W-:Y:S02]  /*54f0*/  HADD2.F32 R60, -RZ, R4.reuse.H0_H0 ;  /* 0x20000004ff3c7230 */ /* 0x101fe40000004100 */
        /* <DEDUP_REMOVED lines=71> */
.L_x_891:
[----:B0----5:R-:W-:-:S05]  /*5970*/  MOV R5, UR6 ;  /* 0x0000000600057c02 */ /* 0x021fca0008000f00 */
[----:B------:R-:W-:-:S05]  /*5980*/  IMAD.WIDE R58, R5, 0x8, R58 ;  /* 0x00000008053a7825 */ /* 0x000fca00078e023a */
[----:B------:R0:W5:Y:S01]  /*5990*/  LDG.E.128.CONSTANT R4, desc[UR8][R58.64] ;  /* 0x000000083a047981 */ /* 0x000162000c1e9d00 */
        /* <DEDUP_REMOVED lines=202> */
.L_x_896:
        /* <DEDUP_REMOVED lines=95> */
.L_x_897:
        /* <DEDUP_REMOVED lines=97> */
.L_x_898:
        /* <DEDUP_REMOVED lines=91> */
.L_x_895:
        /* <DEDUP_REMOVED lines=10> */
[----:B------:R-:W-:Y:S02]  /*7890*/  LEA.HI R39, R4, 0xffffff80, RZ, 0x8 ;  /* 0xffffff8004277811 */ /* 0x000fe400078f40ff */
[----:B------:R1:W3:Y:S01]  /*78a0*/  I2F.F16 R35, R28 ;  /* 0x0000001c00237306 */ /* 0x0002e20000200c00 */
[----:B------:R-:W-:-:S02]  /*78b0*/  IADD3 R29, R29, -0x80, RZ ;  /* 0xffffff801d1d7810 */ /* 0x000fc40007ffe0ff */
        /* <DEDUP_REMOVED lines=11> */
[----:B------:R-:W-:Y:S02]  /*7970*/  IADD3 R4, R4, -0x80, RZ ;  /* 0xffffff8004047810 */ /* 0x000fe40007ffe0ff */
[----:B------:R-:W-:Y:S01]  /*7980*/  SHF.R.U32.HI R5, RZ, 0x10, R5 ;  /* 0x00000010ff057819 */ /* 0x000fe20000011605 */
[----:B------:R-:W0:Y:S01]  /*7990*/  I2F.F16 R38, R38 ;  /* 0x0000002600267306 */ /* 0x000e220000200c00 */
[----:B------:R-:W-:-:S02]  /*79a0*/  IADD3 R33, R30, -0x80, RZ ;  /* 0xffffff801e217810 */ /* 0x000fc40007ffe0ff */
[----:B------:R-:W-:Y:S02]  /*79b0*/  LOP3.LUT R5, R5, 0xff, RZ, 0xc0, !PT ;  /* 0x000000ff05057812 */ /* 0x000fe400078ec0ff */
[----:B------:R-:W-:Y:S02]  /*79c0*/  LOP3.LUT R30, R7, 0xff, RZ, 0xc0, !PT ;  /* 0x000000ff071e7812 */ /* 0x000fe400078ec0ff */
[----:B------:R-:W-:Y:S01]  /*79d0*/  IADD3 R5, R5, -0x80, RZ ;  /* 0xffffff8005057810 */ /* 0x000fe20007ffe0ff */
[----:B------:R-:W0:Y:S01]  /*79e0*/  I2F.F16 R37, R37 ;  /* 0x0000002500257306 */ /* 0x000e220000200c00 */
[----:B------:R-:W-:Y:S02]  /*79f0*/  IADD3 R32, R30, -0x80, RZ ;  /* 0xffffff801e207810 */ /* 0x000fe40007ffe0ff */
[----:B------:R-:W-:Y:S02]  /*7a00*/  LEA.HI R36, R7, 0xffffff80, RZ, 0x8 ;  /* 0xffffff8007247811 */ /* 0x000fe400078f40ff */
        /* <DEDUP_REMOVED lines=25> */
[----:B------:R-:W-:Y:S02]  /*7ba0*/  IADD3 R51, R4, -0x80, RZ ;  /* 0xffffff8004337810 */ /* 0x000fe40007ffe0ff */
[----:B---3--:R-:W-:Y:S02]  /*7bb0*/  LOP3.LUT R5, R9, 0xff, RZ, 0xc0, !PT ;  /* 0x000000ff09057812 */ /* 0x008fe400078ec0ff */
[----:B------:R-:W-:-:S02]  /*7bc0*/  LOP3.LUT R4, R8, 0xff, RZ, 0xc0, !PT ;  /* 0x000000ff08047812 */ /* 0x000fc400078ec0ff */
[----:B------:R-:W-:Y:S01]  /*7bd0*/  IADD3 R48, R5, -0x80, RZ ;  /* 0xffffff8005307810 */ /* 0x000fe20007ffe0ff */
[----:B------:R-:W3:Y:S01]  /*7be0*/  I2F.F16 R31, R31 ;  /* 0x0000001f001f7306 */ /* 0x000ee20000200c00 */
[----:B------:R-:W-:Y:S02]  /*7bf0*/  IADD3 R4, R4, -0x80, RZ ;  /* 0xffffff8004047810 */ /* 0x000fe40007ffe0ff */
[----:B------:R-:W-:Y:S02]  /*7c00*/  LOP3.LUT R5, R10, 0xff, RZ, 0xc0, !PT ;  /* 0x000000ff0a057812 */ /* 0x000fe400078ec0ff */
[----:B--2---:R-:W-:Y:S02]  /*7c10*/  LOP3.LUT R6, R11, 0xff, RZ, 0xc0, !PT ;  /* 0x000000ff0b067812 */ /* 0x004fe400078ec0ff */
[----:B------:R-:W-:Y:S01]  /*7c20*/  IADD3 R47, R5, -0x80, RZ ;  /* 0xffffff80052f7810 */ /* 0x000fe20007ffe0ff */
[----:B------:R2:W0:Y:S01]  /*7c30*/  I2F.F16 R49, R4 ;  /* 0x0000000400317306 */ /* 0x0004220000200c00 */
[----:B------:R-:W-:-:S02]  /*7c40*/  SHF.R.U32.HI R5, RZ, 0x8, R8 ;  /* 0x00000008ff057819 */ /* 0x000fc40000011608 */
[----:B------:R-:W-:Y:S02]  /*7c50*/  IADD3 R6, R6, -0x80, RZ ;  /* 0xffffff8006067810 */ /* 0x000fe40007ffe0ff */
[----:B------:R-:W-:Y:S02]  /*7c60*/  LOP3.LUT R5, R5, 0xff, RZ, 0xc0, !PT ;  /* 0x000000ff05057812 */ /* 0x000fe400078ec0ff */
[----:B------:R-:W-:Y:S01]  /*7c70*/  SHF.R.U32.HI R8, RZ, 0x10, R8 ;  /* 0x00000010ff087819 */ /* 0x000fe20000011608 */
[----:B------:R4:W0:Y:S01]  /*7c80*/  I2F.F16 R46, R6 ;  /* 0x00000006002e7306 */ /* 0x0008220000200c00 */
[----:B--2---:R-:W-:Y:S02]  /*7c90*/  SHF.R.U32.HI R4, RZ, 0x8, R9 ;  /* 0x00000008ff047819 */ /* 0x004fe40000011609 */
[----:B------:R-:W-:Y:S02]  /*7ca0*/  IADD3 R5, R5, -0x80, RZ ;  /* 0xffffff8005057810 */ /* 0x000fe40007ffe0ff */
        /* <DEDUP_REMOVED lines=8> */
[----:B--2---:R-:W-:-:S02]  /*7d30*/  SHF.R.U32.HI R5, RZ, 0x8, R11 ;  /* 0x00000008ff057819 */ /* 0x004fc4000001160b */
[----:B------:R-:W-:Y:S02]  /*7d40*/  SHF.R.U32.HI R11, RZ, 0x10, R11 ;  /* 0x00000010ff0b7819 */ /* 0x000fe4000001160b */
[----:B------:R-:W-:Y:S02]  /*7d50*/  LOP3.LUT R9, R9, 0xff, RZ, 0xc0, !PT ;  /* 0x000000ff09097812 */ /* 0x000fe400078ec0ff */
[----:B------:R-:W-:Y:S01]  /*7d60*/  LOP3.LUT R10, R10, 0xff, RZ, 0xc0, !PT ;  /* 0x000000ff0a0a7812 */ /* 0x000fe200078ec0ff */
[----:B------:R-:W2:Y:S01]  /*7d70*/  I2F.F16 R30, R30 ;  /* 0x0000001e001e7306 */ /* 0x000ea20000200c00 */
[----:B----4-:R-:W-:Y:S02]  /*7d80*/  PRMT R4, R23, 0x9910, RZ ;  /* 0x0000991017047816 */ /* 0x010fe400000000ff */
[----:B------:R-:W-:Y:S02]  /*7d90*/  LOP3.LUT R7, R7, 0xff, RZ, 0xc0, !PT ;  /* 0x000000ff07077812 */ /* 0x000fe400078ec0ff */
[----:B------:R-:W-:-:S02]  /*7da0*/  ISETP.NE.AND P0, PT, R4, RZ, PT ;  /* 0x000000ff0400720c */ /* 0x000fc40003f05270 */
[----:B------:R-:W-:Y:S01]  /*7db0*/  LOP3.LUT R6, R6, 0xff, RZ, 0xc0, !PT ;  /* 0x000000ff06067812 */ /* 0x000fe200078ec0ff */
[----:B------:R-:W4:Y:S01]  /*7dc0*/  I2F.F16 R43, R43 ;  /* 0x0000002b002b7306 */ /* 0x000f220000200c00 */
[----:B------:R-:W-:Y:S02]  /*7dd0*/  LOP3.LUT R5, R5, 0xff, RZ, 0xc0, !PT ;  /* 0x000000ff05057812 */ /* 0x000fe400078ec0ff */
[----:B------:R-:W-:Y:S02]  /*7de0*/  LOP3.LUT R4, R11, 0xff, RZ, 0xc0, !PT ;  /* 0x000000ff0b047812 */ /* 0x000fe400078ec0ff */
[----:B------:R-:W-:Y:S02]  /*7df0*/  IADD3 R8, R8, -0x80, RZ ;  /* 0xffffff8008087810 */ /* 0x000fe40007ffe0ff */
[----:B------:R-:W-:Y:S01]  /*7e00*/  IADD3 R9, R9, -0x80, RZ ;  /* 0xffffff8009097810 */ /* 0x000fe20007ffe0ff */
[----:B------:R-:W0:Y:S01]  /*7e10*/  I2F.F16 R45, R45 ;  /* 0x0000002d002d7306 */ /* 0x000e220000200c00 */
[----:B------:R-:W-:-:S02]  /*7e20*/  IADD3 R10, R10, -0x80, RZ ;  /* 0xffffff800a0a7810 */ /* 0x000fc40007ffe0ff */
[----:B------:R-:W-:Y:S02]  /*7e30*/  IADD3 R7, R7, -0x80, RZ ;  /* 0xffffff8007077810 */ /* 0x000fe40007ffe0ff */
[----:B------:R-:W-:Y:S02]  /*7e40*/  IADD3 R6, R6, -0x80, RZ ;  /* 0xffffff8006067810 */ /* 0x000fe40007ffe0ff */
[----:B------:R-:W-:Y:S01]  /*7e50*/  IADD3 R5, R5, -0x80, RZ ;  /* 0xffffff8005057810 */ /* 0x000fe20007ffe0ff */
[----:B------:R-:W0:Y:S01]  /*7e60*/  I2F.F16 R51, R51 ;  /* 0x0000003300337306 */ /* 0x000e220000200c00 */
[----:B------:R-:W-:-:S07]  /*7e70*/  IADD3 R4, R4, -0x80, RZ ;  /* 0xffffff8004047810 */ /* 0x000fce0007ffe0ff */
        /* <DEDUP_REMOVED lines=100> */
.L_x_900:
        /* <DEDUP_REMOVED lines=95> */
.L_x_901:
        /* <DEDUP_REMOVED lines=97> */
.L_x_902:
        /* <DEDUP_REMOVED lines=91> */
.L_x_899:
[----:B------:R-:W1:Y:S01]  /*9670*/  S2UR UR5, SR_CTAID.Z ;  /* 0x00000000000579c3 */ /* 0x000e620000002700 */
[----:B------:R-:W-:Y:S01]  /*9680*/  IADD3 R22, R22, 0x20, RZ ;  /* 0x0000002016167810 */ /* 0x000fe20007ffe0ff */
[----:B------:R-:W-:Y:S01]  /*9690*/  UIADD3 UR4, UR4, 0x40, URZ ;  /* 0x0000004004047890 */ /* 0x000fe2000fffe03f */
[----:B0----5:R-:W-:Y:S02]  /*96a0*/  MOV R5, UR6 ;  /* 0x0000000600057c02 */ /* 0x021fe40008000f00 */
[----:B------:R-:W-:Y:S02]  /*96b0*/  ISETP.GE.AND P0, PT, R22, UR7, PT ;  /* 0x0000000716007c0c */ /* 0x000fe4000bf06270 */
[----:B------:R-:W-:Y:S01]  /*96c0*/  MOV R7, UR6 ;  /* 0x0000000600077c02 */ /* 0x000fe20008000f00 */
[----:B------:R-:W-:-:S04]  /*96d0*/  IMAD.WIDE R56, R5, 0x8, R56 ;  /* 0x0000000805387825 */ /* 0x000fc800078e0238 */
[----:B------:R-:W-:Y:S01]  /*96e0*/  IMAD.WIDE R58, R7, 0x8, R58 ;  /* 0x00000008073a7825 */ /* 0x000fe200078e023a */
[----:B-1----:R-:W-:-:S04]  /*96f0*/  ULEA UR5, UR5, 0x40, 0x6 ;  /* 0x0000004005057891 */ /* 0x002fc8000f8e303f */
[----:B------:R-:W-:-:S04]  /*9700*/  UISETP.LT.AND UP0, UPT, UR5, UR10, UPT ;  /* 0x0000000a0500728c */ /* 0x000fc8000bf01270 */
[----:B------:R-:W-:-:S06]  /*9710*/  USEL UR5, UR5, UR10, UP0 ;  /* 0x0000000a05057287 */ /* 0x000fcc0008000000 */
[----:B------:R-:W-:-:S13]  /*9720*/  ISETP.LT.AND P2, PT, R22, UR5, PT ;  /* 0x0000000516007c0c */ /* 0x000fda000bf41270 */
[----:B------:R-:W-:Y:S05]  /*9730*/  @!P0 BRA P2, `(.L_x_903) ;  /* 0xffffff8400288947 */ /* 0x000fea000103ffff */
.L_x_886:
[----:B------:R-:W-:Y:S05]  /*9740*/  @!P1 EXIT ;  /* 0x000000000000994d */ /* 0x000fea0003800000 */
[----:B------:R-:W0:Y:S01]  /*9750*/  S2R R0, SR_CTAID.X ;  /* 0x0000000000007919 */ /* 0x000e220000002500 */
[----:B------:R-:W1:Y:S01]  /*9760*/  S2UR UR4, SR_CTAID.Y ;  /* 0x00000000000479c3 */ /* 0x000e620000002600 */
[----:B------:R-:W-:Y:S01]  /*9770*/  HMUL2 R13, R13, R23.H0_H0 ;  /* 0x200000170d0d7232 */ /* 0x000fe20000000000 */
[----:B------:R-:W0:Y:S06]  /*9780*/  S2R R3, SR_TID.X ;  /* 0x0000000000037919 */ /* 0x000e2c0000002100 */
[----:B------:R-:W2:Y:S01]  /*9790*/  LDC.64 R4, c[0x0][0x230] ;  /* 0x00008c00ff047b82 */ /* 0x000ea20000000a00 */
[----:B-1----:R-:W-:Y:S01]  /*97a0*/  USHF.L.U32 UR4, UR4, 0x2, URZ ;  /* 0x0000000204047899 */ /* 0x002fe2000800063f */
[----:B0-----:R-:W-:-:S05]  /*97b0*/  LEA R0, R0, R3, 0x6 ;  /* 0x0000000300007211 */ /* 0x001fca00078e30ff */
[----:B------:R-:W-:Y:S02]  /*97c0*/  MOV R3, UR4 ;  /* 0x0000000400037c02 */ /* 0x000fe40008000f00 */
        /* <DEDUP_REMOVED lines=11> */
.L_x_907:
[----:B------:R-:W0:Y:S02]  /*9880*/  LDS R2, [R0] ;  /* 0x0000000000027984 */ /* 0x000e240000000800 */
[----:B0-----:R-:W-:-:S10]  /*9890*/  HFMA2.MMA R3, R2, 1, 1, R13 ;  /* 0x3c003c0002037835 */ /* 0x001fd4000000000d */
[----:B------:R-:W0:Y:S02]  /*98a0*/  ATOMS.CAST.SPIN R3, [R0], R2, R3 ;  /* 0x000000020003738d */ /* 0x000e240001800003 */
[----:B0-----:R-:W-:-:S13]  /*98b0*/  ISETP.EQ.U32.AND P0, PT, R3, 0x1, PT ;  /* 0x000000010300780c */ /* 0x001fda0003f02070 */
[----:B------:R-:W-:Y:S05]  /*98c0*/  @!P0 BRA `(.L_x_907) ;  /* 0xfffffffc00ec8947 */ /* 0x000fea000383ffff */
[----:B------:R-:W-:Y:S05]  /*98d0*/  BRA `(.L_x_905) ;  /* 0x00000000000c7947 */ /* 0x000fea0003800000 */
.L_x_906:
[----:B------:R-:W2:Y:S02]  /*98e0*/  LD.E R0, desc[UR8][R4.64] ;  /* 0x0000000804007980 */ /* 0x000ea4000c101900 */
[----:B--2---:R-:W-:-:S05]  /*98f0*/  IADD3 R3, R13, R0, RZ ;  /* 0x000000000d037210 */ /* 0x004fca0007ffe0ff */
[----:B------:R0:W-:Y:S02]  /*9900*/  ST.E desc[UR8][R4.64], R3 ;  /* 0x0000000304007985 */ /* 0x0001e4000c101908 */
.L_x_905:
[----:B------:R-:W-:Y:S05]  /*9910*/  BSYNC B0 ;  /* 0x0000000000007941 */ /* 0x000fea0003800000 */
.L_x_904:
[----:B------:R1:W-:Y:S01]  /*9920*/  ATOM.E.ADD.F16x2.RN.STRONG.GPU P0, RZ, desc[UR8][R4.64+0x4], R23 ;  /* 0x0000041704ff79a2 */ /* 0x0003e2000810e1c8 */
[----:B------:R-:W-:Y:S04]  /*9930*/  BSSY B0, `(.L_x_908) ;  /* 0x000000f000007945 */ /* 0x000fe80003800000 */
[----:B-1----:R-:W-:Y:S05]  /*9940*/  @P0 BRA `(.L_x_909) ;  /* 0x0000000000340947 */ /* 0x002fea0003800000 */
[----:B------:R-:W1:Y:S02]  /*9950*/  QSPC.E.S P0, RZ, [R4+0x4] ;  /* 0x0000040004ff73aa */ /* 0x000e640000000500 */
[----:B-1----:R-:W-:Y:S05]  /*9960*/  @!P0 BRA `(.L_x_910) ;  /* 0x0000000000208947 */ /* 0x002fea0003800000 */
[----:B------:R-:W-:-:S04]  /*9970*/  MOV R2, R4 ;  /* 0x0000000400027202 */ /* 0x000fc80000000f00 */
[----:B------:R-:W-:-:S07]  /*9980*/  MOV R0, R2 ;  /* 0x0000000200007202 */ /* 0x000fce0000000f00 */
.L_x_911:
[----:B------:R-:W0:Y:S02]  /*9990*/  LDS R2, [R0+0x4] ;  /* 0x0000040000027984 */ /* 0x000e240000000800 */
[----:B0-----:R-:W-:-:S06]  /*99a0*/  HADD2 R3, R2, R23 ;  /* 0x0000001702037230 */ /* 0x001fcc0000000000 */
[----:B------:R-:W0:Y:S02]  /*99b0*/  ATOMS.CAST.SPIN R3, [R0+0x4], R2, R3 ;  /* 0x000004020003738d */ /* 0x000e240001800003 */
[----:B0-----:R-:W-:-:S13]  /*99c0*/  ISETP.EQ.U32.AND P0, PT, R3, 0x1, PT ;  /* 0x000000010300780c */ /* 0x001fda0003f02070 */
[----:B------:R-:W-:Y:S05]  /*99d0*/  @!P0 BRA `(.L_x_911) ;  /* 0xfffffffc00ec8947 */ /* 0x000fea000383ffff */
[----:B------:R-:W-:Y:S05]  /*99e0*/  BRA `(.L_x_909) ;  /* 0x00000000000c7947 */ /* 0x000fea0003800000 */
.L_x_910:
[----:B------:R-:W0:Y:S02]  /*99f0*/  LD.E R0, desc[UR8][R4.64+0x4] ;  /* 0x0000040804007980 */ /* 0x000e24000c101900 */
[----:B0-----:R-:W-:-:S05]  /*9a00*/  IADD3 R3, R23, R0, RZ ;  /* 0x0000000017037210 */ /* 0x001fca0007ffe0ff */
[----:B------:R1:W-:Y:S02]  /*9a10*/  ST.E desc[UR8][R4.64+0x4], R3 ;  /* 0x0000040304007985 */ /* 0x0003e4000c101908 */
.L_x_909:
[----:B------:R-:W-:Y:S05]  /*9a20*/  BSYNC B0 ;  /* 0x0000000000007941 */ /* 0x000fea0003800000 */
.L_x_908:
[----:B------:R-:W-:-:S13]  /*9a30*/  ISETP.GE.AND P0, PT, R21, 0x2, PT ;  /* 0x000000021500780c */ /* 0x000fda0003f06270 */
[----:B------:R-:W-:Y:S05]  /*9a40*/  @!P0 EXIT ;  /* 0x000000000000894d */ /* 0x000fea0003800000 */
[----:B01----:R-:W-:Y:S01]  /*9a50*/  MOV R3, UR6 ;  /* 0x0000000600037c02 */ /* 0x003fe20008000f00 */
[----:B------:R-:W-:-:S04]  /*9a60*/  HMUL2 R15, R15, R24.H0_H0 ;  /* 0x200000180f0f7232 */ /* 0x000fc80000000000 */
[----:B------:R-:W-:-:S05]  /*9a70*/  IMAD.WIDE R4, R3, 0x2, R4 ;  /* 0x0000000203047825 */ /* 0x000fca00078e0204 */
        /* <DEDUP_REMOVED lines=8> */
.L_x_915:
[----:B------:R-:W0:Y:S02]  /*9b00*/  LDS R2, [R0] ;  /* 0x0000000000027984 */ /* 0x000e240000000800 */
[----:B0-----:R-:W-:-:S10]  /*9b10*/  HFMA2.MMA R3, R2, 1, 1, R15 ;  /* 0x3c003c0002037835 */ /* 0x001fd4000000000f */
[----:B------:R-:W0:Y:S02]  /*9b20*/  ATOMS.CAST.SPIN R3, [R0], R2, R3 ;  /* 0x000000020003738d */ /* 0x000e240001800003 */
[----:B0-----:R-:W-:-:S13]  /*9b30*/  ISETP.EQ.U32.AND P0, PT, R3, 0x1, PT ;  /* 0x000000010300780c */ /* 0x001fda0003f02070 */
[----:B------:R-:W-:Y:S05]  /*9b40*/  @!P0 BRA `(.L_x_915) ;  /* 0xfffffffc00ec8947 */ /* 0x000fea000383ffff */
[----:B------:R-:W-:Y:S05]  /*9b50*/  BRA `(.L_x_913) ;  /* 0x00000000000c7947 */ /* 0x000fea0003800000 */
.L_x_914:
[----:B------:R-:W2:Y:S02]  /*9b60*/  LD.E R0, desc[UR8][R4.64] ;  /* 0x0000000804007980 */ /* 0x000ea4000c101900 */
[----:B--2---:R-:W-:-:S05]  /*9b70*/  IADD3 R3, R15, R0, RZ ;  /* 0x000000000f037210 */ /* 0x004fca0007ffe0ff */
[----:B------:R0:W-:Y:S02]  /*9b80*/  ST.E desc[UR8][R4.64], R3 ;  /* 0x0000000304007985 */ /* 0x0001e4000c101908 */
.L_x_913:
[----:B------:R-:W-:Y:S05]  /*9b90*/  BSYNC B0 ;  /* 0x0000000000007941 */ /* 0x000fea0003800000 */
.L_x_912:
[----:B------:R1:W-:Y:S01]  /*9ba0*/  ATOM.E.ADD.F16x2.RN.STRONG.GPU P0, RZ, desc[UR8][R4.64+0x4], R7 ;  /* 0x0000040704ff79a2 */ /* 0x0003e2000810e1c8 */
[----:B------:R-:W-:Y:S04]  /*9bb0*/  BSSY B0, `(.L_x_916) ;  /* 0x000000f000007945 */ /* 0x000fe80003800000 */
[----:B-1----:R-:W-:Y:S05]  /*9bc0*/  @P0 BRA `(.L_x_917) ;  /* 0x0000000000340947 */ /* 0x002fea0003800000 */
[----:B------:R-:W1:Y:S02]  /*9bd0*/  QSPC.E.S P0, RZ, [R4+0x4] ;  /* 0x0000040004ff73aa */ /* 0x000e640000000500 */
[----:B-1----:R-:W-:Y:S05]  /*9be0*/  @!P0 BRA `(.L_x_918) ;  /* 0x0000000000208947 */ /* 0x002fea0003800000 */
[----:B------:R-:W-:-:S04]  /*9bf0*/  MOV R2, R4 ;  /* 0x0000000400027202 */ /* 0x000fc80000000f00 */
[----:B------:R-:W-:-:S07]  /*9c00*/  MOV R0, R2 ;  /* 0x0000000200007202 */ /* 0x000fce0000000f00 */
.L_x_919:
[----:B------:R-:W0:Y:S02]  /*9c10*/  LDS R2, [R0+0x4] ;  /* 0x0000040000027984 */ /* 0x000e240000000800 */
[----:B0-----:R-:W-:-:S06]  /*9c20*/  HADD2 R3, R2, R7 ;  /* 0x0000000702037230 */ /* 0x001fcc0000000000 */
[----:B------:R-:W0:Y:S02]  /*9c30*/  ATOMS.CAST.SPIN R3, [R0+0x4], R2, R3 ;  /* 0x000004020003738d */ /* 0x000e240001800003 */
[----:B0-----:R-:W-:-:S13]  /*9c40*/  ISETP.EQ.U32.AND P0, PT, R3, 0x1, PT ;  /* 0x000000010300780c */ /* 0x001fda0003f02070 */
[----:B------:R-:W-:Y:S05]  /*9c50*/  @!P0 BRA `(.L_x_919) ;  /* 0xfffffffc00ec8947 */ /* 0x000fea000383ffff */
[----:B------:R-:W-:Y:S05]  /*9c60*/  BRA `(.L_x_917) ;  /* 0x00000000000c7947 */ /* 0x000fea0003800000 */
.L_x_918:
[----:B------:R-:W0:Y:S02]  /*9c70*/  LD.E R0, desc[UR8][R4.64+0x4] ;  /* 0x0000040804007980 */ /* 0x000e24000c101900 */
[----:B0-----:R-:W-:-:S05]  /*9c80*/  IADD3 R3, R7, R0, RZ ;  /* 0x0000000007037210 */ /* 0x001fca0007ffe0ff */
[----:B------:R1:W-:Y:S02]  /*9c90*/  ST.E desc[UR8][R4.64+0x4], R3 ;  /* 0x0000040304007985 */ /* 0x0003e4000c101908 */
.L_x_917:
[----:B------:R-:W-:Y:S05]  /*9ca0*/  BSYNC B0 ;  /* 0x0000000000007941 */ /* 0x000fea0003800000 */
.L_x_916:
[----:B------:R-:W-:-:S13]  /*9cb0*/  ISETP.NE.AND P0, PT, R21, 0x2, PT ;  /* 0x000000021500780c */ /* 0x000fda0003f05270 */
        /* <DEDUP_REMOVED lines=12> */
.L_x_923:
[----:B------:R-:W0:Y:S02]  /*9d80*/  LDS R2, [R0] ;  /* 0x0000000000027984 */ /* 0x000e240000000800 */
[----:B0-----:R-:W-:-:S10]  /*9d90*/  HFMA2.MMA R3, R2, 1, 1, R17 ;  /* 0x3c003c0002037835 */ /* 0x001fd40000000011 */
[----:B------:R-:W0:Y:S02]  /*9da0*/  ATOMS.CAST.SPIN R3, [R0], R2, R3 ;  /* 0x000000020003738d */ /* 0x000e240001800003 */
[----:B0-----:R-:W-:-:S13]  /*9db0*/  ISETP.EQ.U32.AND P0, PT, R3, 0x1, PT ;  /* 0x000000010300780c */ /* 0x001fda0003f02070 */
[----:B------:R-:W-:Y:S05]  /*9dc0*/  @!P0 BRA `(.L_x_923) ;  /* 0xfffffffc00ec8947 */ /* 0x000fea000383ffff */
[----:B------:R-:W-:Y:S05]  /*9dd0*/  BRA `(.L_x_921) ;  /* 0x00000000000c7947 */ /* 0x000fea0003800000 */
.L_x_922:
[----:B------:R-:W2:Y:S02]  /*9de0*/  LD.E R0, desc[UR8][R4.64] ;  /* 0x0000000804007980 */ /* 0x000ea4000c101900 */
[----:B--2---:R-:W-:-:S05]  /*9df0*/  IADD3 R3, R17, R0, RZ ;  /* 0x0000000011037210 */ /* 0x004fca0007ffe0ff */
[----:B------:R0:W-:Y:S02]  /*9e00*/  ST.E desc[UR8][R4.64], R3 ;  /* 0x0000000304007985 */ /* 0x0001e4000c101908 */
.L_x_921:
[----:B------:R-:W-:Y:S05]  /*9e10*/  BSYNC B0 ;  /* 0x0000000000007941 */ /* 0x000fea0003800000 */
.L_x_920:
[----:B------:R1:W-:Y:S01]  /*9e20*/  ATOM.E.ADD.F16x2.RN.STRONG.GPU P0, RZ, desc[UR8][R4.64+0x4], R25 ;  /* 0x0000041904ff79a2 */ /* 0x0003e2000810e1c8 */
[----:B------:R-:W-:Y:S04]  /*9e30*/  BSSY B0, `(.L_x_924) ;  /* 0x000000f000007945 */ /* 0x000fe80003800000 */
[----:B-1----:R-:W-:Y:S05]  /*9e40*/  @P0 BRA `(.L_x_925) ;  /* 0x0000000000340947 */ /* 0x002fea0003800000 */
[----:B------:R-:W1:Y:S02]  /*9e50*/  QSPC.E.S P0, RZ, [R4+0x4] ;  /* 0x0000040004ff73aa */ /* 0x000e640000000500 */
[----:B-1----:R-:W-:Y:S05]  /*9e60*/  @!P0 BRA `(.L_x_926) ;  /* 0x0000000000208947 */ /* 0x002fea0003800000 */
[----:B------:R-:W-:-:S04]  /*9e70*/  MOV R2, R4 ;  /* 0x0000000400027202 */ /* 0x000fc80000000f00 */
[----:B------:R-:W-:-:S07]  /*9e80*/  MOV R0, R2 ;  /* 0x0000000200007202 */ /* 0x000fce0000000f00 */
.L_x_927:
[----:B------:R-:W0:Y:S02]  /*9e90*/  LDS R2, [R0+0x4] ;  /* 0x0000040000027984 */ /* 0x000e240000000800 */
[----:B0-----:R-:W-:-:S06]  /*9ea0*/  HADD2 R3, R2, R25 ;  /* 0x0000001902037230 */ /* 0x001fcc0000000000 */
[----:B------:R-:W0:Y:S02]  /*9eb0*/  ATOMS.CAST.SPIN R3, [R0+0x4], R2, R3 ;  /* 0x000004020003738d */ /* 0x000e240001800003 */
[----:B0-----:R-:W-:-:S13]  /*9ec0*/  ISETP.EQ.U32.AND P0, PT, R3, 0x1, PT ;  /* 0x000000010300780c */ /* 0x001fda0003f02070 */
[----:B------:R-:W-:Y:S05]  /*9ed0*/  @!P0 BRA `(.L_x_927) ;  /* 0xfffffffc00ec8947 */ /* 0x000fea000383ffff */
[----:B------:R-:W-:Y:S05]  /*9ee0*/  BRA `(.L_x_925) ;  /* 0x00000000000c7947 */ /* 0x000fea0003800000 */
.L_x_926:
[----:B------:R-:W0:Y:S02]  /*9ef0*/  LD.E R0, desc[UR8][R4.64+0x4] ;  /* 0x0000040804007980 */ /* 0x000e24000c101900 */
[----:B0-----:R-:W-:-:S05]  /*9f00*/  IADD3 R3, R25, R0, RZ ;  /* 0x0000000019037210 */ /* 0x001fca0007ffe0ff */
[----:B------:R1:W-:Y:S02]  /*9f10*/  ST.E desc[UR8][R4.64+0x4], R3 ;  /* 0x0000040304007985 */ /* 0x0003e4000c101908 */
.L_x_925:
[----:B------:R-:W-:Y:S05]  /*9f20*/  BSYNC B0 ;  /* 0x0000000000007941 */ /* 0x000fea0003800000 */
.L_x_924:
        /* <DEDUP_REMOVED lines=13> */
.L_x_931:
[----:B------:R-:W0:Y:S02]  /*a000*/  LDS R2, [R0] ;  /* 0x0000000000027984 */ /* 0x000e240000000800 */
[----:B0-----:R-:W-:-:S10]  /*a010*/  HFMA2.MMA R3, R2, 1, 1, R19 ;  /* 0x3c003c0002037835 */ /* 0x001fd40000000013 */
[----:B------:R-:W0:Y:S02]  /*a020*/  ATOMS.CAST.SPIN R3, [R0], R2, R3 ;  /* 0x000000020003738d */ /* 0x000e240001800003 */
[----:B0-----:R-:W-:-:S13]  /*a030*/  ISETP.EQ.U32.AND P0, PT, R3, 0x1, PT ;  /* 0x000000010300780c */ /* 0x001fda0003f02070 */
[----:B------:R-:W-:Y:S05]  /*a040*/  @!P0 BRA `(.L_x_931) ;  /* 0xfffffffc00ec8947 */ /* 0x000fea000383ffff */
[----:B------:R-:W-:Y:S05]  /*a050*/  BRA `(.L_x_929) ;  /* 0x00000000000c7947 */ /* 0x000fea0003800000 */
.L_x_930:
[----:B------:R-:W2:Y:S02]  /*a060*/  LD.E R0, desc[UR8][R4.64] ;  /* 0x0000000804007980 */ /* 0x000ea4000c101900 */
[----:B--2---:R-:W-:-:S05]  /*a070*/  IADD3 R3, R19, R0, RZ ;  /* 0x0000000013037210 */ /* 0x004fca0007ffe0ff */
[----:B------:R0:W-:Y:S02]  /*a080*/  ST.E desc[UR8][R4.64], R3 ;  /* 0x0000000304007985 */ /* 0x0001e4000c101908 */
.L_x_929:
[----:B------:R-:W-:Y:S05]  /*a090*/  BSYNC B0 ;  /* 0x0000000000007941 */ /* 0x000fea0003800000 */
.L_x_928:
[----:B------:R1:W-:Y:S02]  /*a0a0*/  ATOM.E.ADD.F16x2.RN.STRONG.GPU P0, RZ, desc[UR8][R4.64+0x4], R7 ;  /* 0x0000040704ff79a2 */ /* 0x0003e4000810e1c8 */
[----:B-1----:R-:W-:Y:S05]  /*a0b0*/  @P0 EXIT ;  /* 0x000000000000094d */ /* 0x002fea0003800000 */
[----:B------:R-:W1:Y:S02]  /*a0c0*/  QSPC.E.S P0, RZ, [R4+0x4] ;  /* 0x0000040004ff73aa */ /* 0x000e640000000500 */
[----:B-1----:R-:W-:Y:S05]  /*a0d0*/  @!P0 BRA `(.L_x_932) ;  /* 0x0000000000208947 */ /* 0x002fea0003800000 */
[----:B------:R-:W-:-:S04]  /*a0e0*/  MOV R2, R4 ;  /* 0x0000000400027202 */ /* 0x000fc80000000f00 */
[----:B------:R-:W-:-:S07]  /*a0f0*/  MOV R0, R2 ;  /* 0x0000000200007202 */ /* 0x000fce0000000f00 */
.L_x_933:
[----:B------:R-:W0:Y:S02]  /*a100*/  LDS R2, [R0+0x4] ;  /* 0x0000040000027984 */ /* 0x000e240000000800 */
[----:B0-----:R-:W-:-:S06]  /*a110*/  HADD2 R3, R2, R7 ;  /* 0x0000000702037230 */ /* 0x001fcc0000000000 */
[----:B------:R-:W0:Y:S02]  /*a120*/  ATOMS.CAST.SPIN R3, [R0+0x4], R2, R3 ;  /* 0x000004020003738d */ /* 0x000e240001800003 */
[----:B0-----:R-:W-:-:S13]  /*a130*/  ISETP.EQ.U32.AND P0, PT, R3, 0x1, PT ;  /* 0x000000010300780c */ /* 0x001fda0003f02070 */
[----:B------:R-:W-:Y:S05]  /*a140*/  @!P0 BRA `(.L_x_933) ;  /* 0xfffffffc00ec8947 */ /* 0x000fea000383ffff */
[----:B------:R-:W-:Y:S05]  /*a150*/  EXIT ;  /* 0x000000000000794d */ /* 0x000fea0003800000 */
.L_x_932:
[----:B------:R-:W0:Y:S02]  /*a160*/  LD.E R0, desc[UR8][R4.64+0x4] ;  /* 0x0000040804007980 */ /* 0x000e24000c101900 */
[----:B0-----:R-:W-:-:S05]  /*a170*/  IADD3 R3, R7, R0, RZ ;  /* 0x0000000007037210 */ /* 0x001fca0007ffe0ff */
[----:B------:R-:W-:Y:S01]  /*a180*/  ST.E desc[UR8][R4.64+0x4], R3 ;  /* 0x0000040304007985 */ /* 0x000fe2000c101908 */
[----:B------:R-:W-:Y:S05]  /*a190*/  EXIT ;  /* 0x000000000000794d */ /* 0x000fea0003800000 */
.L_x_934:
        /* <DEDUP_REMOVED lines=14> */
.L_x_5194:


//--------------------- .text._Z23gemm_half_q_half_kernelILi4ELi190ELb1ELb1ELi32EEvPK6__halfPKjS4_S2_PS0_iiiiPKtS7_iiiiiibS2_i --------------------------
	.section	.text._Z23gemm_half_q_half_kernelILi4ELi190ELb1ELb1ELi32EEvPK6__halfPKjS4_S2_PS0_iiiiPKtS7_iiiiiibS2_i,"ax",@progbits
	.align	128
        .global         _Z23gemm_half_q_half_kernelILi4ELi190ELb1ELb1ELi32EEvPK6__halfPKjS4_S2_PS0_iiiiPKtS7_iiiiiibS2_i
        .type           _Z23gemm_half_q_half_kernelILi4ELi190ELb1ELb1ELi32EEvPK6__halfPKjS4_S2_PS0_iiiiPKtS7_iiiiiibS2_i,@function
        .size           _Z23gemm_half_q_half_kernelILi4ELi190ELb1ELb1ELi32EEvPK6__halfPKjS4_S2_PS0_iiiiPKtS7_iiiiiibS2_i,(.L_x_5195 - _Z23gemm_half_q_half_kernelILi4ELi190ELb1ELb1ELi32EEvPK6__halfPKjS4_S2_PS0_iiiiPKtS7_iiiiiibS2_i)
        .other          _Z23gemm_half_q_half_kernelILi4ELi190ELb1ELb1ELi32EEvPK6__halfPKjS4_S2_PS0_iiiiPKtS7_iiiiiibS2_i,@"STO_CUDA_ENTRY STV_DEFAULT"
_Z23gemm_half_q_half_kernelILi4ELi190ELb1ELb1ELi32EEvPK6__halfPKjS4_S2_PS0_iiiiPKtS7_iiiiiibS2_i:
.text._Z23gemm_half_q_half_kernelILi4ELi190ELb1ELb1ELi32EEvPK6__halfPKjS4_S2_PS0_iiiiPKtS7_iiiiiibS2_i:
[----:B------:R-:W-:Y:S01]  /*0000*/  LDC R1, c[0x0][0x28] ;  /* 0x00000a00ff017b82 */ /* 0x000fe20000000800 */
[----:B------:R-:W0:Y:S07]  /*0010*/  S2R R3, SR_CTAID.Y ;  /* 0x0000000000037919 */ /* 0x000e2e0000002600 */
[----:B------:R-:W0:Y:S01]  /*0020*/  LDC R4, c[0x0][0x238] ;  /* 0x00008e00ff047b82 */ /* 0x000e220000000800 */
[----:B------:R-:W-:Y:S01]  /*0030*/  ULDC.64 UR6, c[0x0][0x208] ;  /* 0x0000820000067ab9 */ /* 0x000fe20000000a00 */
[----:B------:R-:W-:Y:S01]  /*0040*/  PRMT R93, RZ, 0x7610, R93 ;  /* 0x00007610ff5d7816 */ /* 0x000fe2000000005d */
[----:B------:R-:W1:Y:S01]  /*0050*/  S2R R5, SR_TID.X ;  /* 0x0000000000057919 */ /* 0x000e620000002100 */
[----:B------:R-:W-:-:S02]  /*0060*/  PRMT R92, RZ, 0x7610, R92 ;  /* 0x00007610ff5c7816 */ /* 0x000fc4000000005c */
[----:B------:R-:W-:Y:S01]  /*0070*/  PRMT R91, RZ, 0x7610, R91 ;  /* 0x00007610ff5b7816 */ /* 0x000fe2000000005b */
[----:B------:R-:W1:Y:S01]  /*0080*/  S2R R0, SR_CTAID.X ;  /* 0x0000000000007919 */ /* 0x000e620000002500 */
[----:B------:R-:W2:Y:S01]  /*0090*/  LDC R7, c[0x0][0x240] ;  /* 0x00009000ff077b82 */ /* 0x000ea20000000800 */
[----:B------:R-:W-:Y:S01]  /*00a0*/  PRMT R90, RZ, 0x7610, R90 ;  /* 0x00007610ff5a7816 */ /* 0x000fe2000000005a */
[----:B------:R-:W3:Y:S01]  /*00b0*/  S2R R2, SR_CTAID.Z ;  /* 0x0000000000027919 */ /* 0x000ee20000002700 */
[--C-:B0-----:R-:W-:Y:S01]  /*00c0*/  IMAD R97, R3, -0x4, R4.reuse ;  /* 0xfffffffc03617824 */ /* 0x101fe200078e0204 */
[----:B------:R-:W-:-:S04]  /*00d0*/  PRMT R4, RZ, 0x7610, R4 ;  /* 0x00007610ff047816 */ /* 0x000fc80000000004 */
[C---:B------:R-:W-:Y:S02]  /*00e0*/  ISETP.GE.AND P1, PT, R97.reuse, 0x1, PT ;  /* 0x000000016100780c */ /* 0x040fe40003f26270 */
[----:B------:R-:W-:Y:S02]  /*00f0*/  VIMNMX R96, R97, 0x4, PT ;  /* 0x0000000461607848 */ /* 0x000fe40003fe0100 */
[----:B-1----:R-:W-:Y:S02]  /*0100*/  LEA R0, R0, R5, 0x5 ;  /* 0x0000000500007211 */ /* 0x002fe400078e28ff */
        /* <DEDUP_REMOVED lines=32> */
.L_x_935:
        /* <DEDUP_REMOVED lines=25> */
.L_x_940:
        /* <DEDUP_REMOVED lines=37> */
.L_x_939:
        /* <DEDUP_REMOVED lines=24> */
.L_x_941:
        /* <DEDUP_REMOVED lines=14> */
.L_x_938:
        /* <DEDUP_REMOVED lines=10> */
.L_x_943:
        /* <DEDUP_REMOVED lines=37> */
.L_x_942:
        /* <DEDUP_REMOVED lines=24> */
.L_x_944:
        /* <DEDUP_REMOVED lines=13> */
.L_x_937:
[----:B------:R-:W-:Y:S05]  /*0e90*/  BSYNC B0 ;  /* 0x0000000000007941 */ /* 0x000fea0003800000 */
.L_x_936:
        /* <DEDUP_REMOVED lines=14> */
[----:B-1----:R-:W0:Y:S01]  /*0f80*/  LDC.64 R12, c[0x0][0x230] ;  /* 0x00008c00ff0c7b82 */ /* 0x002e220000000a00 */
[----:B------:R-:W-:Y:S02]  /*0f90*/  PLOP3.LUT P0, PT, PT, PT, PT, 0x8, 0x0 ;  /* 0x000000000000781c */ /* 0x000fe40003f0e170 */
[----:B------:R-:W-:-:S11]  /*0fa0*/  IADD3 R15, R96, -0x3, RZ ;  /* 0xfffffffd600f7810 */ /* 0x000fd60007ffe0ff */
.L_x_947:
        /* <DEDUP_REMOVED lines=19> */
.L_x_946:
[----:B----4-:R-:W-:-:S04]  /*10e0*/  IADD3 R4, R96, -R14, RZ ;  /* 0x8000000e60047210 */ /* 0x010fc80007ffe0ff */
[----:B------:R-:W-:-:S13]  /*10f0*/  ISETP.GT.AND P2, PT, R4, 0x1, PT ;  /* 0x000000010400780c */ /* 0x000fda0003f44270 */
[----:B------:R-:W-:Y:S05]  /*1100*/  @!P2 BRA `(.L_x_948) ;  /* 0x00000000002ca947 */ /* 0x000fea0003800000 */
[----:B--23--:R-:W0:Y:S01]  /*1110*/  LDC.64 R6, c[0x0][0x230] ;  /* 0x00008c00ff067b82 */ /* 0x00ce220000000a00 */
[----:B------:R-:W-:Y:S02]  /*1120*/  LEA R4, R3, R14, 0x2 ;  /* 0x0000000e03047211 */ /* 0x000fe400078e10ff */
[----:B------:R-:W-:Y:S02]  /*1130*/  PLOP3.LUT P0, PT, PT, PT, PT, 0x8, 0x0 ;  /* 0x000000000000781c */ /* 0x000fe40003f0e170 */
[C---:B-1----:R-:W-:Y:S01]  /*1140*/  IADD3 R8, R4.reuse, 0x1, RZ ;  /* 0x0000000104087810 */ /* 0x042fe20007ffe0ff */
[----:B------:R-:W-:Y:S01]  /*1150*/  IMAD R5, R4, R89, R0 ;  /* 0x0000005904057224 */ /* 0x000fe200078e0200 */
[----:B------:R-:W-:-:S03]  /*1160*/  IADD3 R14, R14, 0x2, RZ ;  /* 0x000000020e0e7810 */ /* 0x000fc60007ffe0ff */
[----:B------:R-:W-:Y:S02]  /*1170*/  IMAD R9, R8, R89, R0 ;  /* 0x0000005908097224 */ /* 0x000fe400078e0200 */
[----:B0-----:R-:W-:-:S04]  /*1180*/  IMAD.WIDE R4, R5, 0x2, R6 ;  /* 0x0000000205047825 */ /* 0x001fc800078e0206 */
[----:B------:R-:W-:Y:S01]  /*1190*/  IMAD.WIDE R6, R9, 0x2, R6 ;  /* 0x0000000209067825 */ /* 0x000fe200078e0206 */
[----:B------:R0:W-:Y:S04]  /*11a0*/  STG.E.64 desc[UR6][R4.64], RZ ;  /* 0x000000ff04007986 */ /* 0x0001e8000c101b06 */
[----:B------:R0:W-:Y:S02]  /*11b0*/  STG.E.64 desc[UR6][R6.64], RZ ;  /* 0x000000ff06007986 */ /* 0x0001e4000c101b06 */
.L_x_948:
[----:B------:R-:W-:-:S13]  /*11c0*/  ISETP.LT.OR P0, PT, R14, R96, P0 ;  /* 0x000000600e00720c */ /* 0x000fda0000701670 */
[----:B0-23--:R-:W0:Y:S01]  /*11d0*/  @P0 LDC.64 R4, c[0x0][0x230] ;  /* 0x00008c00ff040b82 */ /* 0x00de220000000a00 */
[----:B------:R-:W-:-:S05]  /*11e0*/  @P0 LEA R3, R3, R14, 0x2 ;  /* 0x0000000e03030211 */ /* 0x000fca00078e10ff */
[----:B------:R-:W-:-:S04]  /*11f0*/  @P0 IMAD R3, R3, R89, R0 ;  /* 0x0000005903030224 */ /* 0x000fc800078e0200 */
[----:B0-----:R-:W-:-:S05]  /*1200*/  @P0 IMAD.WIDE R4, R3, 0x2, R4 ;  /* 0x0000000203040825 */ /* 0x001fca00078e0204 */
[----:B------:R4:W-:Y:S02]  /*1210*/  @P0 STG.E.64 desc[UR6][R4.64], RZ ;  /* 0x000000ff04000986 */ /* 0x0009e4000c101b06 */
.L_x_945:
[----:B0-----:R-:W0:Y:S08]  /*1220*/  LDC R19, c[0x0][0x25c] ;  /* 0x00009700ff137b82 */ /* 0x001e300000000800 */
[----:B------:R-:W-:Y:S01]  /*1230*/  BAR.SYNC.DEFER_BLOCKING 0x0 ;  /* 0x0000000000007b1d */ /* 0x000fe20000010000 */
[----:B------:R-:W-:-:S07]  /*1240*/  ISETP.GE.AND P0, PT, R94, R95, PT ;  /* 0x0000005f5e00720c */ /* 0x000fce0003f06270 */
[----:B-----5:R-:W0:Y:S06]  /*1250*/  LDC R21, c[0x0][0x264] ;  /* 0x00009900ff157b82 */ /* 0x020e2c0000000800 */
[----:B------:R-:W-:Y:S05]  /*1260*/  @P0 BRA `(.L_x_949) ;  /* 0x0000000000d40947 */ /* 0x000fea0003800000 */
[----:B-1----:R-:W1:Y:S01]  /*1270*/  LDC.64 R8, c[0x0][0x248] ;  /* 0x00009200ff087b82 */ /* 0x002e620000000a00 */
[----:B------:R-:W-:-:S07]  /*1280*/  SHF.L.U32 R3, R2, 0x6, RZ ;  /* 0x0000000602037819 */ /* 0x000fce00000006ff */
[----:B------:R-:W0:Y:S01]  /*1290*/  LDC.64 R10, c[0x0][0x220] ;  /* 0x00008800ff0a7b82 */ /* 0x000e220000000a00 */
[----:B-1----:R-:W-:-:S05]  /*12a0*/  IMAD.WIDE R2, R3, 0x2, R8 ;  /* 0x0000000203027825 */ /* 0x002fca00078e0208 */
[----:B------:R1:W5:Y:S01]  /*12b0*/  LDG.E.U16.CONSTANT R12, desc[UR6][R2.64] ;  /* 0x00000006020c7981 */ /* 0x000362000c1e9500 */
[----:B--234-:R-:W-:Y:S01]  /*12c0*/  SHF.R.S32.HI R5, RZ, 0x1f, R0 ;  /* 0x0000001fff057819 */ /* 0x01cfe20000011400 */
[----:B------:R-:W-:Y:S01]  /*12d0*/  UMOV UR4, URZ ;  /* 0x0000003f00047c82 */ /* 0x000fe20008000000 */
[----:B------:R-:W-:Y:S02]  /*12e0*/  SHF.L.U32 R4, R0, 0x2, RZ ;  /* 0x0000000200047819 */ /* 0x000fe400000006ff */
[----:B------:R-:W-:Y:S02]  /*12f0*/  LEA.HI R5, R5, R0, RZ, 0x3 ;  /* 0x0000000005057211 */ /* 0x000fe400078f18ff */
[----:B------:R-:W-:Y:S02]  /*1300*/  MOV R16, R94 ;  /* 0x0000005e00107202 */ /* 0x000fe40000000f00 */
[----:B------:R-:W-:Y:S02]  /*1310*/  LOP3.LUT R13, R4, 0x10, RZ, 0xc0, !PT ;  /* 0x00000010040d7812 */ /* 0x000fe400078ec0ff */
[----:B01----:R-:W-:-:S07]  /*1320*/  SHF.R.S32.HI R14, RZ, 0x3, R5 ;  /* 0x00000003ff0e7819 */ /* 0x003fce0000011405 */
.L_x_950:
[----:B-----5:R-:W-:Y:S01]  /*1330*/  IADD3 R15, R12, UR4, RZ ;  /* 0x000000040c0f7c10 */ /* 0x020fe2000fffe0ff */
[----:B------:R-:W0:Y:S04]  /*1340*/  LDC.64 R4, c[0x0][0x228] ;  /* 0x00008a00ff047b82 */ /* 0x000e280000000a00 */
[----:B------:R-:W-:-:S05]  /*1350*/  IMAD R2, R15, R89, RZ ;  /* 0x000000590f027224 */ /* 0x000fca00078e02ff */
[----:B------:R-:W-:-:S04]  /*1360*/  SHF.R.S32.HI R3, RZ, 0x1f, R2 ;  /* 0x0000001fff037819 */ /* 0x000fc80000011402 */
[----:B------:R-:W-:-:S04]  /*1370*/  LEA.HI R3, R3, R2, RZ, 0x3 ;  /* 0x0000000203037211 */ /* 0x000fc800078f18ff */
[----:B------:R-:W-:-:S05]  /*1380*/  LEA.HI.SX32 R3, R3, R14, 0x1d ;  /* 0x0000000e03037211 */ /* 0x000fca00078feaff */
[----:B------:R-:W-:-:S06]  /*1390*/  IMAD.WIDE R2, R3, 0x4, R10 ;  /* 0x0000000403027825 */ /* 0x000fcc00078e020a */
[----:B------:R-:W2:Y:S01]  /*13a0*/  LDG.E.CONSTANT R2, desc[UR6][R2.64] ;  /* 0x0000000602027981 */ /* 0x000ea2000c1e9900 */
[----:B------:R-:W-:-:S05]  /*13b0*/  LEA R7, R16, 0x1, 0x1 ;  /* 0x0000000110077811 */ /* 0x000fca00078e08ff */
[----:B------:R-:W-:-:S06]  /*13c0*/  IMAD.WIDE R6, R7, 0x2, R8 ;  /* 0x0000000207067825 */ /* 0x000fcc00078e0208 */
[----:B------:R-:W3:Y:S01]  /*13d0*/  LDG.E.U16.CONSTANT R7, desc[UR6][R6.64] ;  /* 0x0000000606077981 */ /* 0x000ee2000c1e9500 */
[----:B0-----:R-:W-:-:S06]  /*13e0*/  IMAD.WIDE R4, R15, 0x2, R4 ;  /* 0x000000020f047825 */ /* 0x001fcc00078e0204 */
[----:B------:R-:W4:Y:S01]  /*13f0*/  LDG.E.U16.CONSTANT R4, desc[UR6][R4.64] ;  /* 0x0000000604047981 */ /* 0x000f22000c1e9500 */
[----:B------:R-:W-:Y:S01]  /*1400*/  UIADD3 UR4, UR4, 0x1, URZ ;  /* 0x0000000104047890 */ /* 0x000fe2000fffe03f */
        /* <DEDUP_REMOVED lines=13> */
[----:B------:R-:W-:Y:S01]  /*14e0*/  IMAD R18, R18, R18, RZ ;  /* 0x0000001212127224 */ /* 0x000fe200078e02ff */
[----:B---3--:R-:W-:Y:S01]  /*14f0*/  IADD3 R16, R7, R16, RZ ;  /* 0x0000001007107210 */ /* 0x008fe20007ffe0ff */
[----:B------:R-:W-:-:S02]  /*1500*/  IMAD R2, R2, R2, RZ ;  /* 0x0000000202027224 */ /* 0x000fc400078e02ff */
[----:B------:R-:W-:Y:S01]  /*1510*/  IMAD R15, R15, R15, RZ ;  /* 0x0000000f0f0f7224 */ /* 0x000fe200078e02ff */
[----:B------:R-:W4:Y:S01]  /*1520*/  I2F.F16 R17, R17 ;  /* 0x0000001100117306 */ /* 0x000f220000200c00 */
[----:B------:R-:W-:-:S07]  /*1530*/  ISETP.GE.AND P2, PT, R16, R95, PT ;  /* 0x0000005f1000720c */ /* 0x000fce0003f46270 */
[----:B------:R-:W0:Y:S01]  /*1540*/  I2F.F16 R43, R18 ;  /* 0x00000012002b7306 */ /* 0x000e220000200c00 */
[----:B----4-:R-:W-:-:S07]  /*1550*/  HMUL2 R44, R17.H0_H0, R4.H0_H0 ;  /* 0x20000004112c7232 */ /* 0x010fce0000000800 */
[----:B------:R-:W1:Y:S01]  /*1560*/  I2F.F16 R3, R2 ;  /* 0x0000000200037306 */ /* 0x000e620000200c00 */
[----:B0-----:R-:W-:-:S07]  /*1570*/  HMUL2 R43, R43.H0_H0, R4.H0_H0 ;  /* 0x200000042b2b7232 */ /* 0x001fce0000000800 */
[----:B------:R-:W0:Y:S01]  /*1580*/  I2F.F16 R41, R15 ;  /* 0x0000000f00297306 */ /* 0x000e220000200c00 */
[-C--:B-1----:R-:W-:Y:S02]  /*1590*/  HMUL2 R42, R3.H0_H0, R4.reuse.H0_H0 ;  /* 0x20000004032a7232 */ /* 0x082fe40000000800 */
[----:B0-----:R-:W-:Y:S01]  /*15a0*/  HMUL2 R41, R41.H0_H0, R4.H0_H0 ;  /* 0x2000000429297232 */ /* 0x001fe20000000800 */
[----:B------:R-:W-:Y:S06]  /*15b0*/  @!P2 BRA `(.L_x_950) ;  /* 0xfffffffc005ca947 */ /* 0x000fec000383ffff */
.L_x_949:
        /* <DEDUP_REMOVED lines=8> */
[----:B--23--:R-:W-:Y:S02]  /*1640*/  LEA.HI R6, R3, R2, RZ, 0x5 ;  /* 0x0000000203067211 */ /* 0x00cfe400078f28ff */
[----:B------:R-:W-:Y:S02]  /*1650*/  CS2R R2, SRZ ;  /* 0x0000000000027805 */ /* 0x000fe4000001ff00 */
[C---:B0-----:R-:W-:Y:S02]  /*1660*/  ISETP.GT.AND P3, PT, R94.reuse, R19, PT ;  /* 0x000000135e00720c */ /* 0x041fe40003f64270 */
[----:B------:R-:W-:Y:S01]  /*1670*/  ISETP.GT.AND P5, PT, R94, R21, PT ;  /* 0x000000155e00720c */ /* 0x000fe20003fa4270 */
[----:B------:R-:W-:-:S12]  /*1680*/  @!P2 BRA `(.L_x_951) ;  /* 0x00000000001ca947 */ /* 0x000fd80003800000 */
[----:B------:R-:W0:Y:S02]  /*1690*/  LDC R3, c[0x0][0x25c] ;  /* 0x00009700ff037b82 */ /* 0x000e240000000800 */
[----:B0-----:R-:W-:-:S04]  /*16a0*/  VIMNMX R3, R94, R3, PT ;  /* 0x000000035e037248 */ /* 0x001fc80003fe0100 */
[----:B------:R-:W-:-:S04]  /*16b0*/  IADD3 R3, R3, -UR8, RZ ;  /* 0x8000000803037c10 */ /* 0x000fc8000fffe0ff */
[----:B----4-:R-:W-:-:S04]  /*16c0*/  SHF.R.S32.HI R4, RZ, 0x1f, R3 ;  /* 0x0000001fff047819 */ /* 0x010fc80000011403 */
[----:B------:R-:W-:-:S04]  /*16d0*/  LEA.HI R4, R4, R3, RZ, 0x5 ;  /* 0x0000000304047211 */ /* 0x000fc800078f28ff */
[----:B------:R-:W-:-:S05]  /*16e0*/  SHF.R.S32.HI R4, RZ, 0x5, R4 ;  /* 0x00000005ff047819 */ /* 0x000fca0000011404 */
[----:B------:R-:W-:-:S07]  /*16f0*/  IMAD R3, R4, 0x6, RZ ;  /* 0x0000000604037824 */ /* 0x000fce00078e02ff */
.L_x_951:
[----:B------:R-:W-:Y:S05]  /*1700*/  @!P3 BRA `(.L_x_952) ;  /* 0x00000000001cb947 */ /* 0x000fea0003800000 */
[----:B----4-:R-:W0:Y:S02]  /*1710*/  LDC R5, c[0x0][0x260] ;  /* 0x00009800ff057b82 */ /* 0x010e240000000800 */
[----:B0-----:R-:W-:-:S04]  /*1720*/  VIMNMX R2, R94, R5, PT ;  /* 0x000000055e027248 */ /* 0x001fc80003fe0100 */
[----:B------:R-:W-:-:S04]  /*1730*/  IADD3 R2, R2, -R19, RZ ;  /* 0x8000001302027210 */ /* 0x000fc80007ffe0ff */
[----:B------:R-:W-:-:S04]  /*1740*/  SHF.R.S32.HI R5, RZ, 0x1f, R2 ;  /* 0x0000001fff057819 */ /* 0x000fc80000011402 */
[----:B------:R-:W-:-:S04]  /*1750*/  LEA.HI R5, R5, R2, RZ, 0x5 ;  /* 0x0000000205057211 */ /* 0x000fc800078f28ff */
[----:B------:R-:W-:-:S04]  /*1760*/  SHF.R.S32.HI R5, RZ, 0x5, R5 ;  /* 0x00000005ff057819 */ /* 0x000fc80000011405 */
[----:B------:R-:W-:-:S07]  /*1770*/  LEA R2, R5, R5, 0x2 ;  /* 0x0000000505027211 */ /* 0x000fce00078e10ff */
.L_x_952:
[----:B----4-:R-:W-:Y:S02]  /*1780*/  CS2R R4, SRZ ;  /* 0x0000000000047805 */ /* 0x010fe4000001ff00 */
[----:B-1----:R-:W-:Y:S01]  /*1790*/  SHF.R.S32.HI R8, RZ, 0x5, R6 ;  /* 0x00000005ff087819 */ /* 0x002fe20000011406 */
[----:B------:R-:W-:Y:S06]  /*17a0*/  @!P4 BRA `(.L_x_953) ;  /* 0x00000000001cc947 */ /* 0x000fec0003800000 */
[----:B------:R-:W0:Y:S02]  /*17b0*/  LDC R5, c[0x0][0x264] ;  /* 0x00009900ff057b82 */ /* 0x000e240000000800 */
[----:B0-----:R-:W-:-:S04]  /*17c0*/  VIMNMX R5, R94, R5, PT ;  /* 0x000000055e057248 */ /* 0x001fc80003fe0100 */
[----:B------:R-:W-:-:S04]  /*17d0*/  IADD3 R5, R5, -UR4, RZ ;  /* 0x8000000405057c10 */ /* 0x000fc8000fffe0ff */
[----:B------:R-:W-:-:S04]  /*17e0*/  SHF.R.S32.HI R6, RZ, 0x1f, R5 ;  /* 0x0000001fff067819 */ /* 0x000fc80000011405 */
[----:B------:R-:W-:-:S04]  /*17f0*/  LEA.HI R6, R6, R5, RZ, 0x5 ;  /* 0x0000000506067211 */ /* 0x000fc800078f28ff */
[----:B------:R-:W-:-:S04]  /*1800*/  SHF.R.S32.HI R6, RZ, 0x5, R6 ;  /* 0x00000005ff067819 */ /* 0x000fc80000011406 */
[----:B------:R-:W-:-:S07]  /*1810*/  SHF.L.U32 R5, R6, 0x2, RZ ;  /* 0x0000000206057819 */ /* 0x000fce00000006ff */
.L_x_953:
        /* <DEDUP_REMOVED lines=8> */
.L_x_954:
[----:B------:R-:W-:Y:S01]  /*18a0*/  HFMA2.MMA R7, -RZ, RZ, 0, 0 ;  /* 0x00000000ff077435 */ /* 0x000fe200000001ff */
[----:B------:R-:W-:Y:S10]  /*18b0*/  @!P6 BRA `(.L_x_955) ;  /* 0x00000000001ce947 */ /* 0x000ff40003800000 */
[----:B------:R-:W0:Y:S02]  /*18c0*/  LDC R7, c[0x0][0x26c] ;  /* 0x00009b00ff077b82 */ /* 0x000e240000000800 */
[----:B0-----:R-:W-:-:S04]  /*18d0*/  VIMNMX R6, R94, R7, PT ;  /* 0x000000075e067248 */ /* 0x001fc80003fe0100 */
[----:B------:R-:W-:-:S04]  /*18e0*/  IADD3 R6, R6, -UR5, RZ ;  /* 0x8000000506067c10 */ /* 0x000fc8000fffe0ff */
[----:B------:R-:W-:-:S04]  /*18f0*/  SHF.R.S32.HI R7, RZ, 0x1f, R6 ;  /* 0x0000001fff077819 */ /* 0x000fc80000011406 */
[----:B------:R-:W-:-:S04]  /*1900*/  LEA.HI R7, R7, R6, RZ, 0x5 ;  /* 0x0000000607077211 */ /* 0x000fc800078f28ff */
[----:B------:R-:W-:-:S04]  /*1910*/  SHF.R.S32.HI R7, RZ, 0x5, R7 ;  /* 0x00000005ff077819 */ /* 0x000fc80000011407 */
[----:B------:R-:W-:-:S07]  /*1920*/  SHF.L.U32 R7, R7, 0x1, RZ ;  /* 0x0000000107077819 */ /* 0x000fce00000006ff */
.L_x_955:
[----:B------:R-:W-:Y:S01]  /*1930*/  LEA R3, R8, R3, 0x3 ;  /* 0x0000000308037211 */ /* 0x000fe200078e18ff */
[----:B------:R-:W0:Y:S01]  /*1940*/  S2UR UR5, SR_CgaCtaId ;  /* 0x00000000000579c3 */ /* 0x000e220000008800 */
[----:B------:R-:W-:Y:S01]  /*1950*/  ISETP.GE.OR P0, PT, R94, UR8, P0 ;  /* 0x000000085e007c0c */ /* 0x000fe20008706670 */
[----:B------:R-:W-:Y:S01]  /*1960*/  ULDC.64 UR10, c[0x0][0x218] ;  /* 0x00008600000a7ab9 */ /* 0x000fe20000000a00 */
[----:B------:R-:W-:Y:S01]  /*1970*/  IADD3 R2, R5, R3, R2 ;  /* 0x0000000305027210 */ /* 0x000fe20007ffe002 */
[----:B------:R-:W-:Y:S01]  /*1980*/  UMOV UR4, 0x400 ;  /* 0x0000040000047882 */ /* 0x000fe20000000000 */
[----:B------:R-:W-:Y:S02]  /*1990*/  PRMT R40, RZ, 0x5410, RZ ;  /* 0x00005410ff287816 */ /* 0x000fe400000000ff */
[----:B------:R-:W-:Y:S02]  /*19a0*/  IADD3 R2, R7, R2, R4 ;  /* 0x0000000207027210 */ /* 0x000fe40007ffe004 */
[----:B------:R-:W-:-:S02]  /*19b0*/  PRMT R27, RZ, 0x5410, RZ ;  /* 0x00005410ff1b7816 */ /* 0x000fc400000000ff */
        /* <DEDUP_REMOVED lines=13> */
[----:B------:R-:W-:Y:S01]  /*1a90*/  PRMT R21, RZ, 0x5410, RZ ;  /* 0x00005410ff157816 */ /* 0x000fe200000000ff */
[----:B------:R-:W-:Y:S06]  /*1aa0*/  @P0 BRA `(.L_x_956) ;  /* 0x0000007400a40947 */ /* 0x000fec0003800000 */
[----:B------:R-:W-:Y:S01]  /*1ab0*/  IADD3 R0, P0, P2, R0, R89, R5 ;  /* 0x0000005900007210 */ /* 0x000fe20007a1e005 */
[----:B------:R-:W-:Y:S01]  /*1ac0*/  HADD2.F32 R5, -RZ, R44.H0_H0 ;  /* 0x2000002cff057230 */ /* 0x000fe20000004100 */
[----:B------:R-:W-:Y:S01]  /*1ad0*/  SHF.R.S32.HI R89, RZ, 0x1f, R89 ;  /* 0x0000001fff597819 */ /* 0x000fe20000011459 */
[----:B------:R-:W-:Y:S01]  /*1ae0*/  HADD2.F32 R8, -RZ, R43.H0_H0 ;  /* 0x2000002bff087230 */ /* 0x000fe20000004100 */
[----:B------:R-:W-:Y:S01]  /*1af0*/  PRMT R40, RZ, 0x7610, R40 ;  /* 0x00007610ff287816 */ /* 0x000fe20000000028 */
[----:B------:R-:W-:Y:S01]  /*1b00*/  HADD2.F32 R10, -RZ, R41.H0_H0 ;  /* 0x20000029ff0a7230 */ /* 0x000fe20000004100 */
[----:B------:R-:W-:Y:S01]  /*1b10*/  IADD3.X R89, R2, R89, R9, P0, P2 ;  /* 0x0000005902597210 */ /* 0x000fe200007e4409 */
[----:B------:R-:W-:Y:S01]  /*1b20*/  HADD2.F32 R9, -RZ, R42.H0_H0 ;  /* 0x2000002aff097230 */ /* 0x000fe20000004100 */
[----:B------:R-:W-:Y:S01]  /*1b30*/  LEA R28, P0, R0, UR10, 0x2 ;  /* 0x0000000a001c7c11 */ /* 0x000fe2000f8010ff */
[----:B------:R-:W-:-:S03]  /*1b40*/  ULDC UR5, c[0x0][0x258] ;  /* 0x0000960000057ab9 */ /* 0x000fc60000000800 */
[----:B------:R-:W-:-:S09]  /*1b50*/  LEA.HI.X R29, R0, UR11, R89, 0x2, P0 ;  /* 0x0000000b001d7c11 */ /* 0x000fd200080f1459 */
.L_x_973:
[----:B-----5:R-:W-:Y:S05]  /*1b60*/  @!P1 BRA `(.L_x_957) ;  /* 0x0000001c004c9947 */ /* 0x020fea0003800000 */
        /* <DEDUP_REMOVED lines=121> */
[----:B------:R-:W-:Y:S02]  /*2300*/  HADD2.F32 R2, -RZ, R14.H0_H0 ;  /* 0x2000000eff027230 */ /* 0x000fe40000004100 */
[----:B------:R-:W-:Y:S01]  /*2310*/  FFMA.FTZ R64, R3, R64, RZ ;  /* 0x0000004003407223 */ /* 0x000fe200000100ff */
[----:B------:R-:W-:Y:S02]  /*2320*/  HADD2.F32 R63, -RZ, R17.H1_H1 ;  /* 0x30000011ff3f7230 */ /* 0x000fe40000004100 */
[----:B------:R-:W-:Y:S01]  /*2330*/  FFMA.FTZ R17, R0, R3, RZ ;  /* 0x0000000300117223 */ /* 0x000fe200000100ff */
[----:B------:R-:W-:-:S02]  /*2340*/  HADD2.F32 R16, -RZ, R49.H0_H0 ;  /* 0x20000031ff107230 */ /* 0x000fc40000004100 */
[----:B------:R-:W-:Y:S01]  /*2350*/  FFMA.FTZ R67, R3, R4, RZ ;  /* 0x0000000403437223 */ /* 0x000fe200000100ff */
        /* <DEDUP_REMOVED lines=8> */
[----:B------:R-:W-:Y:S02]  /*23e0*/  HADD2.F32 R64, -RZ, R54.H0_H0 ;  /* 0x20000036ff407230 */ /* 0x000fe40000004100 */
[C---:B------:R-:W-:Y:S01]  /*23f0*/  FFMA.FTZ R4, R62.reuse, R0, R17 ;  /* 0x000000003e047223 */ /* 0x040fe20000010011 */
        /* <DEDUP_REMOVED lines=9> */
[--C-:B-1----:R-:W-:Y:S02]  /*2490*/  HADD2.F32 R2, -RZ, R12.reuse.H0_H0 ;  /* 0x2000000cff027230 */ /* 0x102fe40000004100 */
[----:B------:R-:W-:Y:S01]  /*24a0*/  FFMA.FTZ R65, R63, R16, R65 ;  /* 0x000000103f417223 */ /* 0x000fe20000010041 */
[----:B------:R-:W-:Y:S02]  /*24b0*/  HADD2.F32 R62, -RZ, R31.H0_H0 ;  /* 0x2000001fff3e7230 */ /* 0x000fe40000004100 */
[----:B------:R-:W-:Y:S02]  /*24c0*/  HADD2.F32 R17, -RZ, R12.H1_H1 ;  /* 0x3000000cff117230 */ /* 0x000fe40000004100 */
[----:B------:R-:W-:Y:S01]  /*24d0*/  FFMA.FTZ R3, R3, R2, R0 ;  /* 0x0000000203037223 */ /* 0x000fe20000010000 */
[----:B------:R-:W-:-:S02]  /*24e0*/  HADD2.F32 R12, -RZ, R46.H0_H0 ;  /* 0x2000002eff0c7230 */ /* 0x000fc40000004100 */
[----:B------:R-:W-:Y:S01]  /*24f0*/  FFMA.FTZ R67, R63, R62, R67 ;  /* 0x0000003e3f437223 */ /* 0x000fe20000010043 */
[----:B------:R-:W-:Y:S02]  /*2500*/  HADD2.F32 R64, -RZ, R48.H0_H0 ;  /* 0x20000030ff407230 */ /* 0x000fe40000004100 */
        /* <DEDUP_REMOVED lines=15> */
[----:B------:R-:W-:-:S02]  /*2600*/  HADD2.F32 R16, -RZ, R59.H0_H0 ;  /* 0x2000003bff107230 */ /* 0x000fc40000004100 */
[----:B------:R-:W-:Y:S01]  /*2610*/  FFMA.FTZ R3, R3, R4, R0 ;  /* 0x0000000403037223 */ /* 0x000fe20000010000 */
[----:B------:R-:W-:Y:S02]  /*2620*/  HADD2.F32 R13, -RZ, R13.H1_H1 ;  /* 0x3000000dff0d7230 */ /* 0x000fe40000004100 */
[C---:B------:R-:W-:Y:S01]  /*2630*/  FFMA.FTZ R12, R4.reuse, R2, R61 ;  /* 0x00000002040c7223 */ /* 0x040fe2000001003d */
[----:B------:R-:W-:Y:S02]  /*2640*/  HADD2.F32 R17, -RZ, R60.H0_H0 ;  /* 0x2000003cff117230 */ /* 0x000fe40000004100 */
[C---:B------:R-:W-:Y:S01]  /*2650*/  FFMA.FTZ R63, R4.reuse, R16, R63 ;  /* 0x00000010043f7223 */ /* 0x040fe2000001003f */
[----:B------:R-:W-:Y:S02]  /*2660*/  HADD2.F32 R0, -RZ, R32.H0_H0 ;  /* 0x20000020ff007230 */ /* 0x000fe40000004100 */
[----:B------:R-:W-:Y:S02]  /*2670*/  HADD2.F32 R2, -RZ, R33.H0_H0 ;  /* 0x20000021ff027230 */ /* 0x000fe40000004100 */
[----:B------:R-:W-:Y:S01]  /*2680*/  FFMA.FTZ R17, R4, R17, R67 ;  /* 0x0000001104117223 */ /* 0x000fe20000010043 */
[----:B------:R-:W-:-:S02]  /*2690*/  HADD2.F32 R16, -RZ, R34.H0_H0 ;  /* 0x20000022ff107230 */ /* 0x000fc40000004100 */
[----:B------:R-:W-:Y:S01]  /*26a0*/  FFMA.FTZ R0, R0, R13, R3 ;  /* 0x0000000d00007223 */ /* 0x000fe20000010003 */
[----:B------:R-:W-:Y:S02]  /*26b0*/  HADD2.F32 R62, -RZ, R35.H0_H0 ;  /* 0x20000023ff3e7230 */ /* 0x000fe40000004100 */
[C---:B------:R-:W-:Y:S01]  /*26c0*/  FFMA.FTZ R3, R13.reuse, R2, R12 ;  /* 0x000000020d037223 */ /* 0x040fe2000001000c */
[----:B------:R-:W-:Y:S01]  /*26d0*/  FFMA.FTZ R16, R13, R16, R63 ;  /* 0x000000100d107223 */ /* 0x000fe2000001003f */
[----:B------:R-:W-:Y:S01]  /*26e0*/  FMUL.FTZ R0, R5, R0 ;  /* 0x0000000005007220 */ /* 0x000fe20000410000 */
[----:B------:R-:W-:Y:S01]  /*26f0*/  FFMA.FTZ R17, R13, R62, R17 ;  /* 0x0000003e0d117223 */ /* 0x000fe20000010011 */
[----:B------:R-:W-:Y:S01]  /*2700*/  FMUL.FTZ R3, R8, R3 ;  /* 0x0000000308037220 */ /* 0x000fe20000410000 */
[----:B------:R-:W-:Y:S02]  /*2710*/  FMUL.FTZ R16, R9, R16 ;  /* 0x0000001009107220 */ /* 0x000fe40000410000 */
[----:B------:R-:W-:Y:S01]  /*2720*/  FMUL.FTZ R17, R10, R17 ;  /* 0x000000110a117220 */ /* 0x000fe20000410000 */
        /* <DEDUP_REMOVED lines=8> */
.L_x_958:
        /* <DEDUP_REMOVED lines=19> */
[----:B------:R-:W-:-:S02]  /*28e0*/  HADD2.F32 R64, -RZ, R15.H0_H0 ;  /* 0x2000000fff407230 */ /* 0x000fc40000004100 */
[-C--:B------:R-:W-:Y:S01]  /*28f0*/  FFMA.FTZ R65, R2, R17.reuse, RZ ;  /* 0x0000001102417223 */ /* 0x080fe200000100ff */
[----:B------:R-:W-:Y:S02]  /*2900*/  HADD2.F32 R0, -RZ, R50.H0_H0 ;  /* 0x20000032ff007230 */ /* 0x000fe40000004100 */
        /* <DEDUP_REMOVED lines=11> */
[----:B------:R-:W-:Y:S02]  /*29c0*/  HADD2.F32 R61, -RZ, R11.H0_H0 ;  /* 0x2000000bff3d7230 */ /* 0x000fe40000004100 */
[-C--:B------:R-:W-:Y:S01]  /*29d0*/  FFMA.FTZ R64, R64, R62.reuse, R17 ;  /* 0x0000003e40407223 */ /* 0x080fe20000010011 */
[----:B------:R-:W-:Y:S01]  /*29e0*/  FFMA.FTZ R4, R4, R62, R3 ;  /* 0x0000003e04047223 */ /* 0x000fe20000010003 */
[----:B------:R-:W-:Y:S02]  /*29f0*/  HADD2.F32 R3, -RZ, R20.H0_H0 ;  /* 0x20000014ff037230 */ /* 0x000fe40000004100 */
[----:B------:R-:W-:-:S02]  /*2a00*/  HADD2.F32 R65, -RZ, R30.H0_H0 ;  /* 0x2000001eff417230 */ /* 0x000fc40000004100 */
[-C--:B------:R-:W-:Y:S01]  /*2a10*/  FFMA.FTZ R0, R61, R63.reuse, R0 ;  /* 0x0000003f3d007223 */ /* 0x080fe20000010000 */
[----:B------:R-:W-:Y:S02]  /*2a20*/  HADD2.F32 R17, -RZ, R39.H0_H0 ;  /* 0x20000027ff117230 */ /* 0x000fe40000004100 */
[-C--:B------:R-:W-:Y:S01]  /*2a30*/  FFMA.FTZ R16, R3, R63.reuse, R2 ;  /* 0x0000003f03107223 */ /* 0x080fe20000010002 */
[----:B-1----:R-:W-:Y:S02]  /*2a40*/  HADD2.F32 R3, -RZ, R12.H0_H0 ;  /* 0x2000000cff037230 */ /* 0x002fe40000004100 */
[----:B------:R-:W-:Y:S01]  /*2a50*/  FFMA.FTZ R62, R65, R63, R4 ;  /* 0x0000003f413e7223 */ /* 0x000fe20000010004 */
[----:B------:R-:W-:Y:S02]  /*2a60*/  HADD2.F32 R61, -RZ, R31.H0_H0 ;  /* 0x2000001fff3d7230 */ /* 0x000fe40000004100 */
[--C-:B------:R-:W-:Y:S02]  /*2a70*/  HADD2.F32 R2, -RZ, R13.reuse.H0_H0 ;  /* 0x2000000dff027230 */ /* 0x100fe40000004100 */
[----:B------:R-:W-:-:S02]  /*2a80*/  HADD2.F32 R4, -RZ, R13.H1_H1 ;  /* 0x3000000dff047230 */ /* 0x000fc40000004100 */
[----:B------:R-:W-:Y:S01]  /*2a90*/  FFMA.FTZ R13, R17, R3, R0 ;  /* 0x00000003110d7223 */ /* 0x000fe20000010000 */
[----:B------:R-:W-:Y:S02]  /*2aa0*/  HADD2.F32 R17, -RZ, R46.H0_H0 ;  /* 0x2000002eff117230 */ /* 0x000fe40000004100 */
[----:B------:R-:W-:Y:S01]  /*2ab0*/  FFMA.FTZ R64, R61, R63, R64 ;  /* 0x0000003f3d407223 */ /* 0x000fe20000010040 */
[----:B------:R-:W-:Y:S02]  /*2ac0*/  HADD2.F32 R61, -RZ, R47.H0_H0 ;  /* 0x2000002fff3d7230 */ /* 0x000fe40000004100 */
[----:B------:R-:W-:Y:S02]  /*2ad0*/  HADD2.F32 R12, -RZ, R12.H1_H1 ;  /* 0x3000000cff0c7230 */ /* 0x000fe40000004100 */
        /* <DEDUP_REMOVED lines=27> */
[----:B------:R-:W-:Y:S01]  /*2c90*/  FMUL.FTZ R0, R5, R0 ;  /* 0x0000000005007220 */ /* 0x000fe20000410000 */
[----:B------:R-:W-:Y:S01]  /*2ca0*/  FFMA.FTZ R3, R64, R4, R3 ;  /* 0x0000000440037223 */ /* 0x000fe20000010003 */
[----:B------:R-:W-:Y:S01]  /*2cb0*/  FMUL.FTZ R17, R8, R17 ;  /* 0x0000001108117220 */ /* 0x000fe20000410000 */
[----:B------:R-:W-:-:S02]  /*2cc0*/  FMUL.FTZ R2, R9, R2 ;  /* 0x0000000209027220 */ /* 0x000fc40000410000 */
[----:B------:R-:W-:Y:S01]  /*2cd0*/  FMUL.FTZ R3, R10, R3 ;  /* 0x000000030a037220 */ /* 0x000fe20000410000 */
        /* <DEDUP_REMOVED lines=8> */
.L_x_959:
        /* <DEDUP_REMOVED lines=93> */
.L_x_960:
        /* <DEDUP_REMOVED lines=16> */
[----:B------:R-:W-:Y:S02]  /*3430*/  HADD2.F32 R61, -RZ, R3.H1_H1 ;  /* 0x30000003ff3d7230 */ /* 0x000fe40000004100 */
[----:B------:R-:W-:Y:S02]  /*3440*/  HADD2.F32 R17, -RZ, R2.H0_H0 ;  /* 0x20000002ff117230 */ /* 0x000fe40000004100 */
[----:B------:R-:W-:Y:S02]  /*3450*/  HADD2.F32 R3, -RZ, R38.H0_H0 ;  /* 0x20000026ff037230 */ /* 0x000fe40000004100 */
[----:B------:R-:W-:Y:S02]  /*3460*/  HADD2.F32 R16, -RZ, R2.H1_H1 ;  /* 0x30000002ff107230 */ /* 0x000fe40000004100 */
[----:B------:R-:W-:Y:S01]  /*3470*/  FFMA.FTZ R37, R0, R17, RZ ;  /* 0x0000001100257223 */ /* 0x000fe200000100ff */
[----:B------:R-:W-:-:S02]  /*3480*/  HADD2.F32 R2, -RZ, R45.H0_H0 ;  /* 0x2000002dff027230 */ /* 0x000fc40000004100 */
[-C--:B------:R-:W-:Y:S01]  /*3490*/  FFMA.FTZ R3, R3, R17.reuse, RZ ;  /* 0x0000001103037223 */ /* 0x080fe200000100ff */
[----:B------:R-:W-:Y:S02]  /*34a0*/  HADD2.F32 R0, -RZ, R50.H0_H0 ;  /* 0x20000032ff007230 */ /* 0x000fe40000004100 */
[-C--:B------:R-:W-:Y:S01]  /*34b0*/  FFMA.FTZ R37, R64, R16.reuse, R37 ;  /* 0x0000001040257223 */ /* 0x080fe20000010025 */
[-C--:B------:R-:W-:Y:S01]  /*34c0*/  FFMA.FTZ R45, R2, R17.reuse, RZ ;  /* 0x00000011022d7223 */ /* 0x080fe200000100ff */
[-C--:B------:R-:W-:Y:S01]  /*34d0*/  FFMA.FTZ R3, R14, R16.reuse, R3 ;  /* 0x000000100e037223 */ /* 0x080fe20000010003 */
[----:B------:R-:W-:Y:S02]  /*34e0*/  HADD2.F32 R14, -RZ, R53.H0_H0 ;  /* 0x20000035ff0e7230 */ /* 0x000fe40000004100 */
[----:B------:R-:W-:Y:S01]  /*34f0*/  FFMA.FTZ R17, R4, R17, RZ ;  /* 0x0000001104117223 */ /* 0x000fe200000100ff */
[----:B------:R-:W-:Y:S02]  /*3500*/  HADD2.F32 R2, -RZ, R52.H0_H0 ;  /* 0x20000034ff027230 */ /* 0x000fe40000004100 */
[----:B------:R-:W-:Y:S01]  /*3510*/  FFMA.FTZ R45, R36, R16, R45 ;  /* 0x00000010242d7223 */ /* 0x000fe2000001002d */
[----:B------:R-:W-:-:S02]  /*3520*/  HADD2.F32 R4, -RZ, R15.H0_H0 ;  /* 0x2000000fff047230 */ /* 0x000fc40000004100 */
[-C--:B------:R-:W-:Y:S01]  /*3530*/  FFMA.FTZ R14, R14, R62.reuse, R3 ;  /* 0x0000003e0e0e7223 */ /* 0x080fe20000010003 */
[----:B------:R-:W-:Y:S02]  /*3540*/  HADD2.F32 R3, -RZ, R20.H0_H0 ;  /* 0x20000014ff037230 */ /* 0x000fe40000004100 */
[-C--:B------:R-:W-:Y:S01]  /*3550*/  FFMA.FTZ R0, R0, R62.reuse, R37 ;  /* 0x0000003e00007223 */ /* 0x080fe20000010025 */
[----:B------:R-:W-:Y:S01]  /*3560*/  FFMA.FTZ R2, R2, R62, R45 ;  /* 0x0000003e02027223 */ /* 0x000fe2000001002d */
[----:B------:R-:W-:Y:S02]  /*3570*/  HADD2.F32 R15, -RZ, R30.H0_H0 ;  /* 0x2000001eff0f7230 */ /* 0x000fe40000004100 */
[----:B------:R-:W-:Y:S01]  /*3580*/  FFMA.FTZ R17, R4, R16, R17 ;  /* 0x0000001004117223 */ /* 0x000fe20000010011 */
[-C--:B------:R-:W-:Y:S01]  /*3590*/  FFMA.FTZ R0, R11, R61.reuse, R0 ;  /* 0x0000003d0b007223 */ /* 0x080fe20000010000 */
[----:B------:R-:W-:Y:S01]  /*35a0*/  FFMA.FTZ R4, R3, R61, R2 ;  /* 0x0000003d03047223 */ /* 0x000fe20000010002 */
[----:B------:R-:W-:-:S02]  /*35b0*/  HADD2.F32 R11, -RZ, R39.H0_H0 ;  /* 0x20000027ff0b7230 */ /* 0x000fc40000004100 */
[----:B------:R-:W-:Y:S01]  /*35c0*/  FFMA.FTZ R14, R15, R61, R14 ;  /* 0x0000003d0f0e7223 */ /* 0x000fe2000001000e */
[----:B-1----:R-:W-:Y:S02]  /*35d0*/  HADD2.F32 R3, -RZ, R12.H0_H0 ;  /* 0x2000000cff037230 */ /* 0x002fe40000004100 */
[----:B------:R-:W-:Y:S01]  /*35e0*/  FFMA.FTZ R62, R54, R62, R17 ;  /* 0x0000003e363e7223 */ /* 0x000fe20000010011 */
[----:B------:R-:W-:Y:S02]  /*35f0*/  HADD2.F32 R15, -RZ, R46.H0_H0 ;  /* 0x2000002eff0f7230 */ /* 0x000fe40000004100 */
[----:B------:R-:W-:Y:S02]  /*3600*/  HADD2.F32 R12, -RZ, R12.H1_H1 ;  /* 0x3000000cff0c7230 */ /* 0x000fe40000004100 */
[----:B------:R-:W-:Y:S01]  /*3610*/  FFMA.FTZ R11, R11, R3, R0 ;  /* 0x000000030b0b7223 */ /* 0x000fe20000010000 */
[----:B------:R-:W-:Y:S02]  /*3620*/  HADD2.F32 R0, -RZ, R55.H0_H0 ;  /* 0x20000037ff007230 */ /* 0x000fe40000004100 */
[----:B------:R-:W-:Y:S01]  /*3630*/  FFMA.FTZ R62, R31, R61, R62 ;  /* 0x0000003d1f3e7223 */ /* 0x000fe2000001003e */
[----:B------:R-:W-:-:S02]  /*3640*/  HADD2.F32 R16, -RZ, R57.H0_H0 ;  /* 0x20000039ff107230 */ /* 0x000fc40000004100 */
        /* <DEDUP_REMOVED lines=17> */
[----:B------:R-:W-:Y:S02]  /*3760*/  HADD2.F32 R11, -RZ, R32.H0_H0 ;  /* 0x20000020ff0b7230 */ /* 0x000fe40000004100 */
[-C--:B------:R-:W-:Y:S01]  /*3770*/  FFMA.FTZ R12, R14, R2.reuse, R17 ;  /* 0x000000020e0c7223 */ /* 0x080fe20000010011 */
[----:B------:R-:W-:Y:S02]  /*3780*/  HADD2.F32 R15, -RZ, R34.H0_H0 ;  /* 0x20000022ff0f7230 */ /* 0x000fe40000004100 */
[----:B------:R-:W-:Y:S01]  /*3790*/  FFMA.FTZ R2, R60, R2, R3 ;  /* 0x000000023c027223 */ /* 0x000fe20000010003 */
[-C--:B------:R-:W-:Y:S01]  /*37a0*/  FFMA.FTZ R3, R33, R13.reuse, R4 ;  /* 0x0000000d21037223 */ /* 0x080fe20000010004 */
[-C--:B------:R-:W-:Y:S01]  /*37b0*/  FFMA.FTZ R0, R11, R13.reuse, R0 ;  /* 0x0000000d0b007223 */ /* 0x080fe20000010000 */
[-C--:B------:R-:W-:Y:S01]  /*37c0*/  FFMA.FTZ R12, R15, R13.reuse, R12 ;  /* 0x0000000d0f0c7223 */ /* 0x080fe2000001000c */
[----:B------:R-:W-:-:S02]  /*37d0*/  FFMA.FTZ R13, R35, R13, R2 ;  /* 0x0000000d230d7223 */ /* 0x000fc40000010002 */
[----:B------:R-:W-:Y:S01]  /*37e0*/  FMUL.FTZ R0, R5, R0 ;  /* 0x0000000005007220 */ /* 0x000fe20000410000 */
[----:B------:R-:W-:Y:S01]  /*37f0*/  FMUL.FTZ R3, R8, R3 ;  /* 0x0000000308037220 */ /* 0x000fe20000410000 */
[----:B------:R-:W-:Y:S01]  /*3800*/  FMUL.FTZ R12, R9, R12 ;  /* 0x0000000c090c7220 */ /* 0x000fe20000410000 */
[----:B------:R-:W-:Y:S02]  /*3810*/  FMUL.FTZ R13, R10, R13 ;  /* 0x0000000d0a0d7220 */ /* 0x000fe40000410000 */
[----:B------:R-:W-:Y:S02]  /*3820*/  F2FP.F16.F32.PACK_AB R0, RZ, R0 ;  /* 0x00000000ff00723e */ /* 0x000fe400000000ff */
[----:B------:R-:W-:Y:S02]  /*3830*/  F2FP.F16.F32.PACK_AB R3, RZ, R3 ;  /* 0x00000003ff03723e */ /* 0x000fe400000000ff */
[----:B------:R-:W-:Y:S02]  /*3840*/  F2FP.F16.F32.PACK_AB R12, RZ, R12 ;  /* 0x0000000cff0c723e */ /* 0x000fe400000000ff */
[----:B------:R-:W-:-:S02]  /*3850*/  F2FP.F16.F32.PACK_AB R13, RZ, R13 ;  /* 0x0000000dff0d723e */ /* 0x000fc400000000ff */
[----:B------:R-:W-:Y:S02]  /*3860*/  PRMT R0, R0, 0x5410, R3 ;  /* 0x0000541000007816 */ /* 0x000fe40000000003 */
[----:B------:R-:W-:-:S04]  /*3870*/  PRMT R12, R12, 0x5410, R13 ;  /* 0x000054100c0c7816 */ /* 0x000fc8000000000d */
[----:B------:R-:W-:Y:S01]  /*3880*/  HFMA2.MMA R22, R0, 1, 1, R22 ;  /* 0x3c003c0000167835 */ /* 0x000fe20000000016 */
[----:B------:R-:W-:-:S10]  /*3890*/  HADD2 R21, R12, R21 ;  /* 0x000000150c157230 */ /* 0x000fd40000000000 */
.L_x_957:
        /* <DEDUP_REMOVED lines=123> */
[----:B------:R-:W-:Y:S02]  /*4050*/  HADD2.F32 R62, -RZ, R15.H0_H0 ;  /* 0x2000000fff3e7230 */ /* 0x000fe40000004100 */
        /* <DEDUP_REMOVED lines=26> */
[--C-:B0-----:R-:W-:Y:S02]  /*4200*/  HADD2.F32 R2, -RZ, R12.reuse.H0_H0 ;  /* 0x2000000cff027230 */ /* 0x101fe40000004100 */
        /* <DEDUP_REMOVED lines=49> */
.L_x_962:
        /* <DEDUP_REMOVED lines=91> */
.L_x_963:
        /* <DEDUP_REMOVED lines=93> */
.L_x_964:
        /* <DEDUP_REMOVED lines=19> */
[----:B------:R-:W-:Y:S02]  /*51d0*/  HADD2.F32 R61, -RZ, R3.H1_H1 ;  /* 0x30000003ff3d7230 */ /* 0x000fe40000004100 */
[----:B------:R-:W-:-:S02]  /*51e0*/  HADD2.F32 R2, -RZ, R39.H0_H0 ;  /* 0x20000027ff027230 */ /* 0x000fc40000004100 */
[----:B------:R-:W-:Y:S02]  /*51f0*/  HADD2.F32 R3, -RZ, R37.H0_H0 ;  /* 0x20000025ff037230 */ /* 0x000fe40000004100 */
[-C--:B------:R-:W-:Y:S01]  /*5200*/  FFMA.FTZ R37, R0, R15.reuse, RZ ;  /* 0x0000000f00257223 */ /* 0x080fe200000100ff */
[----:B------:R-:W-:Y:S02]  /*5210*/  HADD2.F32 R0, -RZ, R46.H0_H0 ;  /* 0x2000002eff007230 */ /* 0x000fe40000004100 */
[-C--:B------:R-:W-:Y:S01]  /*5220*/  FFMA.FTZ R39, R2, R15.reuse, RZ ;  /* 0x0000000f02277223 */ /* 0x080fe200000100ff */
[----:B------:R-:W-:Y:S02]  /*5230*/  HADD2.F32 R2, -RZ, R48.H0_H0 ;  /* 0x20000030ff027230 */ /* 0x000fe40000004100 */
[-C--:B------:R-:W-:Y:S01]  /*5240*/  FFMA.FTZ R3, R3, R15.reuse, RZ ;  /* 0x0000000f03037223 */ /* 0x080fe200000100ff */
[----:B------:R-:W-:Y:S01]  /*5250*/  FFMA.FTZ R15, R4, R15, RZ ;  /* 0x0000000f040f7223 */ /* 0x000fe200000100ff */
[----:B------:R-:W-:Y:S01]  /*5260*/  FFMA.FTZ R37, R36, R14, R37 ;  /* 0x0000000e24257223 */ /* 0x000fe20000010025 */
[----:B------:R-:W-:-:S02]  /*5270*/  HADD2.F32 R4, -RZ, R49.H0_H0 ;  /* 0x20000031ff047230 */ /* 0x000fc40000004100 */
[----:B------:R-:W-:Y:S01]  /*5280*/  FFMA.FTZ R39, R32, R14, R39 ;  /* 0x0000000e20277223 */ /* 0x000fe20000010027 */
[----:B------:R-:W-:Y:S02]  /*5290*/  HADD2.F32 R36, -RZ, R51.H0_H0 ;  /* 0x20000033ff247230 */ /* 0x000fe40000004100 */
[----:B------:R-:W-:Y:S01]  /*52a0*/  FFMA.FTZ R0, R0, R62, R37 ;  /* 0x0000003e00007223 */ /* 0x000fe20000010025 */
[----:B------:R-:W-:Y:S02]  /*52b0*/  HADD2.F32 R37, -RZ, R30.H0_H0 ;  /* 0x2000001eff257230 */ /* 0x000fe40000004100 */
[----:B------:R-:W-:Y:S01]  /*52c0*/  FFMA.FTZ R3, R4, R14, R3 ;  /* 0x0000000e04037223 */ /* 0x000fe20000010003 */
[----:B------:R-:W-:Y:S01]  /*52d0*/  FFMA.FTZ R2, R2, R62, R39 ;  /* 0x0000003e02027223 */ /* 0x000fe20000010027 */
        /* <DEDUP_REMOVED lines=10> */
[--C-:B-1----:R-:W-:Y:S02]  /*5380*/  HADD2.F32 R3, -RZ, R12.reuse.H0_H0 ;  /* 0x2000000cff037230 */ /* 0x102fe40000004100 */
[----:B------:R-:W-:Y:S01]  /*5390*/  FFMA.FTZ R62, R31, R61, R62 ;  /* 0x0000003d1f3e7223 */ /* 0x000fe2000001003e */
[----:B------:R-:W-:-:S02]  /*53a0*/  HADD2.F32 R12, -RZ, R12.H1_H1 ;  /* 0x3000000cff0c7230 */ /* 0x000fc40000004100 */
[----:B------:R-:W-:Y:S02]  /*53b0*/  HADD2.F32 R31, -RZ, R56.H0_H0 ;  /* 0x20000038ff1f7230 */ /* 0x000fe40000004100 */
[-C--:B------:R-:W-:Y:S01]  /*53c0*/  FFMA.FTZ R11, R11, R3.reuse, R0 ;  /* 0x000000030b0b7223 */ /* 0x080fe20000010000 */
        /* <DEDUP_REMOVED lines=36> */
.L_x_961:
        /* <DEDUP_REMOVED lines=199> */
.L_x_966:
        /* <DEDUP_REMOVED lines=91> */
.L_x_967:
        /* <DEDUP_REMOVED lines=93> */
.L_x_968:
        /* <DEDUP_REMOVED lines=87> */
.L_x_965:
        /* <DEDUP_REMOVED lines=199> */
.L_x_970:
        /* <DEDUP_REMOVED lines=91> */
.L_x_971:
        /* <DEDUP_REMOVED lines=93> */
.L_x_972:
        /* <DEDUP_REMOVED lines=87> */
.L_x_969:
[----:B------:R-:W-:Y:S01]  /*90d0*/  IADD3 R94, R94, 0x20, RZ ;  /* 0x000000205e5e7810 */ /* 0x000fe20007ffe0ff */
[----:B------:R-:W-:Y:S01]  /*90e0*/  UIADD3 UR4, UR4, 0x40, URZ ;  /* 0x0000004004047890 */ /* 0x000fe2000fffe03f */
[C---:B------:R-:W-:Y:S02]  /*90f0*/  IMAD.WIDE R28, R89.reuse, 0x8, R28 ;  /* 0x00000008591c7825 */ /* 0x040fe400078e021c */
[C---:B------:R-:W-:Y:S02]  /*9100*/  ISETP.GE.AND P0, PT, R94.reuse, UR5, PT ;  /* 0x000000055e007c0c */ /* 0x040fe4000bf06270 */
[----:B------:R-:W-:Y:S01]  /*9110*/  ISETP.LT.AND P2, PT, R94, R95, PT ;  /* 0x0000005f5e00720c */ /* 0x000fe20003f41270 */
[----:B0-----:R-:W-:-:S12]  /*9120*/  IMAD.WIDE R6, R89, 0x8, R6 ;  /* 0x0000000859067825 */ /* 0x001fd800078e0206 */
[----:B------:R-:W-:Y:S05]  /*9130*/  @!P0 BRA P2, `(.L_x_973) ;  /* 0xffffff8800888947 */ /* 0x000fea000103ffff */
.L_x_956:
        /* <DEDUP_REMOVED lines=10> */
.L_x_983:
[----:B-----5:R1:W5:Y:S01]  /*91e0*/  LDG.E.128.CONSTANT R8, desc[UR6][R6.64] ;  /* 0x0000000606087981 */ /* 0x020362000c1e9d00 */
[----:B0-----:R-:W-:Y:S01]  /*91f0*/  MOV R89, R0 ;  /* 0x0000000000597202 */ /* 0x001fe20000000f00 */
[----:B------:R-:W-:Y:S06]  /*9200*/  @!P1 BRA `(.L_x_975) ;  /* 0x00000014001c9947 */ /* 0x000fec0003800000 */
        /* <DEDUP_REMOVED lines=8> */
[----:B------:R-:W-:Y:S02]  /*9290*/  SHF.R.U32.HI R37, RZ, 0xc, R11 ;  /* 0x0000000cff257819 */ /* 0x000fe4000001160b */
[----:B------:R-:W-:Y:S02]  /*92a0*/  ISETP.NE.AND P2, PT, R4, RZ, PT ;  /* 0x000000ff0400720c */ /* 0x000fe40003f45270 */
        /* <DEDUP_REMOVED lines=15> */
[----:B------:R-:W-:Y:S02]  /*93a0*/  LOP3.LUT R28, R28, 0x3f003f, RZ, 0xc0, !PT ;  /* 0x003f003f1c1c7812 */ /* 0x000fe400078ec0ff */
[----:B------:R-:W-:Y:S02]  /*93b0*/  LOP3.LUT R2, R2, 0x64006400, RZ, 0xfc, !PT ;  /* 0x6400640002027812 */ /* 0x000fe400078efcff */
[----:B------:R-:W-:-:S03]  /*93c0*/  ISETP.GE.AND P3, PT, R96, 0x2, PT ;  /* 0x000000026000780c */ /* 0x000fc60003f66270 */
[----:B------:R-:W-:Y:S01]  /*93d0*/  HADD2 R2, R2, -1056, -1056 ;  /* 0xe420e42002027430 */ /* 0x000fe20000000000 */
[----:B---3--:R-:W-:Y:S02]  /*93e0*/  SHF.R.U32.HI R4, RZ, 0x8, R12 ;  /* 0x00000008ff047819 */ /* 0x008fe4000001160c */
[--C-:B------:R-:W-:Y:S02]  /*93f0*/  SHF.R.U32.HI R34, RZ, 0x8, R14.reuse ;  /* 0x00000008ff227819 */ /* 0x100fe4000001160e */
[--C-:B------:R-:W-:Y:S02]  /*9400*/  SHF.R.U32.HI R47, RZ, 0xa, R14.reuse ;  /* 0x0000000aff2f7819 */ /* 0x100fe4000001160e */
[----:B------:R-:W-:Y:S02]  /*9410*/  LOP3.LUT R39, R14, 0x3f003f, RZ, 0xc0, !PT ;  /* 0x003f003f0e277812 */ /* 0x000fe400078ec0ff */
[----:B------:R-:W-:Y:S02]  /*9420*/  SHF.R.U32.HI R45, RZ, 0x6, R14 ;  /* 0x00000006ff2d7819 */ /* 0x000fe4000001160e */
[----:B------:R-:W-:-:S02]  /*9430*/  SHF.R.U32.HI R9, RZ, 0x8, R13 ;  /* 0x00000008ff097819 */ /* 0x000fc4000001160d */
[--C-:B------:R-:W-:Y:S02]  /*9440*/  SHF.R.U32.HI R14, RZ, 0x8, R15.reuse ;  /* 0x00000008ff0e7819 */ /* 0x100fe4000001160f */
[--C-:B------:R-:W-:Y:S02]  /*9450*/  SHF.R.U32.HI R57, RZ, 0xa, R15.reuse ;  /* 0x0000000aff397819 */ /* 0x100fe4000001160f */
[----:B------:R-:W-:Y:S02]  /*9460*/  LOP3.LUT R54, R15, 0x3f003f, RZ, 0xc0, !PT ;  /* 0x003f003f0f367812 */ /* 0x000fe400078ec0ff */
[----:B------:R-:W-:Y:S02]  /*9470*/  SHF.R.U32.HI R55, RZ, 0x6, R15 ;  /* 0x00000006ff377819 */ /* 0x000fe4000001160f */
[----:B------:R-:W-:Y:S02]  /*9480*/  LOP3.LUT R15, R33, 0xf000f, RZ, 0xc0, !PT ;  /* 0x000f000f210f7812 */ /* 0x000fe400078ec0ff */
[----:B------:R-:W-:-:S02]  /*9490*/  SHF.R.U32.HI R32, RZ, 0xa, R13 ;  /* 0x0000000aff207819 */ /* 0x000fc4000001160d */
[----:B------:R-:W-:Y:S02]  /*94a0*/  LOP3.LUT R30, R13, 0x3f003f, RZ, 0xc0, !PT ;  /* 0x003f003f0d1e7812 */ /* 0x000fe400078ec0ff */
[----:B------:R-:W-:Y:S02]  /*94b0*/  SHF.R.U32.HI R31, RZ, 0x6, R13 ;  /* 0x00000006ff1f7819 */ /* 0x000fe4000001160d */
[----:B------:R-:W-:Y:S02]  /*94c0*/  LOP3.LUT R13, R3, 0x300030, R4, 0xf8, !PT ;  /* 0x00300030030d7812 */ /* 0x000fe400078ef804 */
[----:B------:R-:W-:Y:S02]  /*94d0*/  LOP3.LUT R33, R10, 0x300030, R9, 0xf8, !PT ;  /* 0x003000300a217812 */ /* 0x000fe400078ef809 */
[----:B--2---:R-:W-:Y:S02]  /*94e0*/  SHF.R.U32.HI R3, RZ, 0xc, R16 ;  /* 0x0000000cff037819 */ /* 0x004fe40000011610 */
[----:B------:R-:W-:-:S02]  /*94f0*/  LOP3.LUT R50, R15, 0x300030, R34, 0xf8, !PT ;  /* 0x003000300f327812 */ /* 0x000fc400078ef822 */
[----:B------:R-:W-:Y:S02]  /*9500*/  LOP3.LUT R56, R37, 0x300030, R14, 0xf8, !PT ;  /* 0x0030003025387812 */ /* 0x000fe400078ef80e */
[--C-:B------:R-:W-:Y:S02]  /*9510*/  SHF.R.U32.HI R10, RZ, 0xc, R17.reuse ;  /* 0x0000000cff0a7819 */ /* 0x100fe40000011611 */
[----:B------:R-:W-:Y:S02]  /*9520*/  LOP3.LUT R15, R17, 0x3f003f, RZ, 0xc0, !PT ;  /* 0x003f003f110f7812 */ /* 0x000fe400078ec0ff */
[----:B------:R-:W-:Y:S02]  /*9530*/  SHF.R.U32.HI R29, RZ, 0x6, R17 ;  /* 0x00000006ff1d7819 */ /* 0x000fe40000011611 */
[----:B------:R-:W-:Y:S02]  /*9540*/  SHF.R.U32.HI R14, RZ, 0xc, R18 ;  /* 0x0000000cff0e7819 */ /* 0x000fe40000011612 */
[----:B------:R-:W-:-:S02]  /*9550*/  SHF.R.U32.HI R17, RZ, 0xc, R19 ;  /* 0x0000000cff117819 */ /* 0x000fc40000011613 */
[----:B------:R-:W-:Y:S02]  /*9560*/  LOP3.LUT R9, R16, 0x3f003f, RZ, 0xc0, !PT ;  /* 0x003f003f10097812 */ /* 0x000fe400078ec0ff */
[----:B------:R-:W-:Y:S02]  /*9570*/  LOP3.LUT R52, R19, 0x3f003f, RZ, 0xc0, !PT ;  /* 0x003f003f13347812 */ /* 0x000fe400078ec0ff */
        /* <DEDUP_REMOVED lines=9> */
[----:B------:R-:W-:-:S02]  /*9610*/  SHF.R.U32.HI R16, RZ, 0x6, R16 ;  /* 0x00000006ff107819 */ /* 0x000fc40000011610 */
[----:B------:R-:W-:Y:S02]  /*9620*/  LOP3.LUT R18, R17, 0xf000f, RZ, 0xc0, !PT ;  /* 0x000f000f11127812 */ /* 0x000fe400078ec0ff */
[----:B------:R-:W-:Y:S02]  /*9630*/  LOP3.LUT R9, R9, 0x64006400, RZ, 0xfc, !PT ;  /* 0x6400640009097812 */ /* 0x000fe400078efcff */
[----:B------:R-:W-:Y:S02]  /*9640*/  LOP3.LUT R52, R52, 0x64006400, RZ, 0xfc, !PT ;  /* 0x6400640034347812 */ /* 0x000fe400078efcff */
[----:B------:R-:W-:Y:S02]  /*9650*/  LOP3.LUT R38, R38, 0x3f003f, RZ, 0xc0, !PT ;  /* 0x003f003f26267812 */ /* 0x000fe400078ec0ff */
[----:B------:R-:W-:Y:S02]  /*9660*/  LOP3.LUT R51, R10, 0x300030, R47, 0xf8, !PT ;  /* 0x003000300a337812 */ /* 0x000fe400078ef82f */
        /* <DEDUP_REMOVED lines=70> */
[----:B------:R-:W0:Y:S01]  /*9ad0*/  LDS.128 R8, [UR4] ;  /* 0x00000004ff087984 */ /* 0x000e220008000c00 */
[----:B------:R-:W-:Y:S02]  /*9ae0*/  PRMT R44, R44, 0x5410, R43 ;  /* 0x000054102c2c7816 */ /* 0x000fe4000000002b */
[----:B------:R-:W-:Y:S01]  /*9af0*/  PRMT R42, R42, 0x5410, R41 ;  /* 0x000054102a2a7816 */ /* 0x000fe20000000029 */
[----:B------:R-:W2:Y:S01]  /*9b00*/  LDS.128 R12, [UR4+0x10] ;  /* 0x00001004ff0c7984 */ /* 0x000ea20008000c00 */
        /* <DEDUP_REMOVED lines=13> */
[-C--:B--2---:R-:W-:Y:S01]  /*9be0*/  HFMA2 R58, R32, R12.reuse, R58 ;  /* 0x0000000c203a7231 */ /* 0x084fe2000000003a */
        /* <DEDUP_REMOVED lines=26> */
.L_x_976:
[----:B------:R-:W-:Y:S05]  /*9d90*/  @!P3 BRA `(.L_x_975) ;  /* 0x000000080038b947 */ /* 0x000fea0003800000 */
[----:B------:R-:W-:Y:S02]  /*9da0*/  PRMT R8, R91, 0x9910, RZ ;  /* 0x000099105b087816 */ /* 0x000fe400000000ff */
[----:B------:R-:W-:Y:S02]  /*9db0*/  ISETP.GE.AND P3, PT, R96, 0x3, PT ;  /* 0x000000036000780c */ /* 0x000fe40003f66270 */
[----:B------:R-:W-:-:S13]  /*9dc0*/  ISETP.NE.AND P2, PT, R8, RZ, PT ;  /* 0x000000ff0800720c */ /* 0x000fda0003f45270 */
[----:B------:R-:W-:Y:S05]  /*9dd0*/  @!P2 BRA `(.L_x_977) ;  /* 0x0000000000b0a947 */ /* 0x000fea0003800000 */
[----:B------:R-:W0:Y:S01]  /*9de0*/  LDS.128 R8, [UR4+0x40] ;  /* 0x00004004ff087984 */ /* 0x000e220008000c00 */
        /* <DEDUP_REMOVED lines=43> */
.L_x_977:
[----:B------:R-:W-:Y:S05]  /*a0a0*/  @!P3 BRA `(.L_x_975) ;  /* 0x000000040074b947 */ /* 0x000fea0003800000 */
[----:B------:R-:W-:-:S04]  /*a0b0*/  PRMT R8, R93, 0x9910, RZ ;  /* 0x000099105d087816 */ /* 0x000fc800000000ff */
        /* <DEDUP_REMOVED lines=46> */
.L_x_978:
[----:B------:R-:W-:Y:S05]  /*a3a0*/  @P0 BRA `(.L_x_975) ;  /* 0x0000000000b40947 */ /* 0x000fea0003800000 */
[----:B------:R-:W0:Y:S01]  /*a3b0*/  LDS.128 R8, [UR4+0xc0] ;  /* 0x0000c004ff087984 */ /* 0x000e220008000c00 */
[----:B------:R-:W-:Y:S02]  /*a3c0*/  MOV R57, R4 ;  /* 0x0000000400397202 */ /* 0x000fe40000000f00 */
[----:B------:R-:W-:Y:S01]  /*a3d0*/  PRMT R44, R44, 0x5410, R43 ;  /* 0x000054102c2c7816 */ /* 0x000fe2000000002b */
[----:B------:R-:W2:Y:S01]  /*a3e0*/  LDS.128 R12, [UR4+0xd0] ;  /* 0x0000d004ff0c7984 */ /* 0x000ea20008000c00 */
[----:B------:R-:W-:Y:S01]  /*a3f0*/  PRMT R42, R42, 0x5410, R41 ;  /* 0x000054102a2a7816 */ /* 0x000fe20000000029 */
        /* <DEDUP_REMOVED lines=40> */
.L_x_975:
        /* <DEDUP_REMOVED lines=13> */
[--C-:B------:R-:W-:Y:S02]  /*a750*/  SHF.R.U32.HI R35, RZ, 0xc, R10.reuse ;  /* 0x0000000cff237819 */ /* 0x100fe4000001160a */
[----:B------:R-:W-:Y:S02]  /*a760*/  LOP3.LUT R33, R10, 0x3f003f, RZ, 0xc0, !PT ;  /* 0x003f003f0a217812 */ /* 0x000fe400078ec0ff */
[----:B------:R-:W-:-:S02]  /*a770*/  SHF.R.U32.HI R34, RZ, 0x6, R10 ;  /* 0x00000006ff227819 */ /* 0x000fc4000001160a */
[----:B------:R-:W-:Y:S02]  /*a780*/  SHF.R.U32.HI R3, RZ, 0xc, R9 ;  /* 0x0000000cff037819 */ /* 0x000fe40000011609 */
[----:B------:R-:W-:Y:S02]  /*a790*/  SHF.R.U32.HI R10, RZ, 0xc, R11 ;  /* 0x0000000cff0a7819 */ /* 0x000fe4000001160b */
[----:B----4-:R-:W-:Y:S02]  /*a7a0*/  SHF.R.U32.HI R2, RZ, 0x8, R12 ;  /* 0x00000008ff027819 */ /* 0x010fe4000001160c */
[----:B------:R-:W-:Y:S02]  /*a7b0*/  LOP3.LUT R5, R5, 0xf000f, RZ, 0xc0, !PT ;  /* 0x000f000f05057812 */ /* 0x000fe400078ec0ff */
        /* <DEDUP_REMOVED lines=9> */
[----:B------:R-:W-:Y:S02]  /*a850*/  LOP3.LUT R36, R35, 0xf000f, RZ, 0xc0, !PT ;  /* 0x000f000f23247812 */ /* 0x000fe400078ec0ff */
[----:B------:R-:W-:Y:S02]  /*a860*/  LOP3.LUT R50, R10, 0xf000f, RZ, 0xc0, !PT ;  /* 0x000f000f0a327812 */ /* 0x000fe400078ec0ff */
[----:B------:R-:W-:Y:S02]  /*a870*/  LOP3.LUT R10, R5, 0x300030, R2, 0xf8, !PT ;  /* 0x00300030050a7812 */ /* 0x000fe400078ef802 */
[----:B---3--:R-:W-:Y:S02]  /*a880*/  SHF.R.U32.HI R2, RZ, 0xc, R16 ;  /* 0x0000000cff027819 */ /* 0x008fe40000011610 */
[----:B------:R-:W-:-:S02]  /*a890*/  LOP3.LUT R31, R14, 0x300030, R31, 0xf8, !PT ;  /* 0x003000300e1f7812 */ /* 0x000fc400078ef81f */
[----:B------:R-:W-:Y:S02]  /*a8a0*/  LOP3.LUT R39, R36, 0x300030, R13, 0xf8, !PT ;  /* 0x0030003024277812 */ /* 0x000fe400078ef80d */
[----:B------:R-:W-:Y:S02]  /*a8b0*/  LOP3.LUT R47, R11, 0x3f003f, RZ, 0xc0, !PT ;  /* 0x003f003f0b2f7812 */ /* 0x000fe400078ec0ff */
[----:B------:R-:W-:Y:S02]  /*a8c0*/  SHF.R.U32.HI R48, RZ, 0x6, R11 ;  /* 0x00000006ff307819 */ /* 0x000fe4000001160b */
[----:B------:R-:W-:Y:S02]  /*a8d0*/  SHF.R.U32.HI R49, RZ, 0x8, R15 ;  /* 0x00000008ff317819 */ /* 0x000fe4000001160f */
[----:B------:R-:W-:Y:S02]  /*a8e0*/  SHF.R.U32.HI R14, RZ, 0xc, R17 ;  /* 0x0000000cff0e7819 */ /* 0x000fe40000011611 */
[----:B------:R-:W-:-:S02]  /*a8f0*/  LOP3.LUT R5, R17, 0x3f003f, RZ, 0xc0, !PT ;  /* 0x003f003f11057812 */ /* 0x000fc400078ec0ff */
[----:B------:R-:W-:Y:S02]  /*a900*/  SHF.R.U32.HI R13, RZ, 0x6, R17 ;  /* 0x00000006ff0d7819 */ /* 0x000fe40000011611 */
[----:B------:R-:W-:Y:S02]  /*a910*/  SHF.R.U32.HI R11, RZ, 0xa, R12 ;  /* 0x0000000aff0b7819 */ /* 0x000fe4000001160c */
[--C-:B------:R-:W-:Y:S02]  /*a920*/  SHF.R.U32.HI R17, RZ, 0xc, R18.reuse ;  /* 0x0000000cff117819 */ /* 0x100fe40000011612 */
[----:B------:R-:W-:Y:S02]  /*a930*/  LOP3.LUT R35, R18, 0x3f003f, RZ, 0xc0, !PT ;  /* 0x003f003f12237812 */ /* 0x000fe400078ec0ff */
[----:B------:R-:W-:Y:S02]  /*a940*/  SHF.R.U32.HI R36, RZ, 0x6, R18 ;  /* 0x00000006ff247819 */ /* 0x000fe40000011612 */
[----:B------:R-:W-:-:S02]  /*a950*/  LOP3.LUT R2, R2, 0xf000f, RZ, 0xc0, !PT ;  /* 0x000f000f02027812 */ /* 0x000fc400078ec0ff */
[----:B------:R-:W-:Y:S02]  /*a960*/  LOP3.LUT R4, R8, 0x3f003f, RZ, 0xc0, !PT ;  /* 0x003f003f08047812 */ /* 0x000fe400078ec0ff */
[----:B------:R-:W-:Y:S02]  /*a970*/  SHF.R.U32.HI R18, RZ, 0xc, R19 ;  /* 0x0000000cff127819 */ /* 0x000fe40000011613 */
[----:B------:R-:W-:Y:S02]  /*a980*/  LOP3.LUT R20, R9, 0x3f003f, RZ, 0xc0, !PT ;  /* 0x003f003f09147812 */ /* 0x000fe400078ec0ff */
[----:B------:R-:W-:Y:S02]  /*a990*/  SHF.R.U32.HI R28, RZ, 0x6, R9 ;  /* 0x00000006ff1c7819 */ /* 0x000fe40000011609 */
[----:B------:R-:W-:Y:S02]  /*a9a0*/  SHF.R.U32.HI R54, RZ, 0xa, R15 ;  /* 0x0000000aff367819 */ /* 0x000fe4000001160f */
[----:B------:R-:W-:-:S02]  /*a9b0*/  LOP3.LUT R51, R15, 0x3f003f, RZ, 0xc0, !PT ;  /* 0x003f003f0f337812 */ /* 0x000fc400078ec0ff */
[----:B------:R-:W-:Y:S02]  /*a9c0*/  SHF.R.U32.HI R52, RZ, 0x6, R15 ;  /* 0x00000006ff347819 */ /* 0x000fe4000001160f */
[----:B------:R-:W-:Y:S02]  /*a9d0*/  LOP3.LUT R53, R50, 0x300030, R49, 0xf8, !PT ;  /* 0x0030003032357812 */ /* 0x000fe400078ef831 */
[----:B------:R-:W-:Y:S02]  /*a9e0*/  LOP3.LUT R15, R14, 0xf000f, RZ, 0xc0, !PT ;  /* 0x000f000f0e0f7812 */ /* 0x000fe400078ec0ff */
[----:B------:R-:W-:Y:S02]  /*a9f0*/  LOP3.LUT R49, R19, 0x3f003f, RZ, 0xc0, !PT ;  /* 0x003f003f13317812 */ /* 0x000fe400078ec0ff */
[----:B------:R-:W-:Y:S02]  /*aa00*/  LOP3.LUT R14, R17, 0xf000f, RZ, 0xc0, !PT ;  /* 0x000f000f110e7812 */ /* 0x000fe400078ec0ff */
[----:B------:R-:W-:-:S02]  /*aa10*/  LOP3.LUT R11, R2, 0x300030, R11, 0xf8, !PT ;  /* 0x00300030020b7812 */ /* 0x000fc400078ef80b */
[----:B------:R-:W-:Y:S02]  /*aa20*/  LOP3.LUT R9, R12, 0x3f003f, RZ, 0xc0, !PT ;  /* 0x003f003f0c097812 */ /* 0x000fe400078ec0ff */
[----:B------:R-:W-:Y:S02]  /*aa30*/  LOP3.LUT R3, R16, 0x3f003f, RZ, 0xc0, !PT ;  /* 0x003f003f10037812 */ /* 0x000fe400078ec0ff */
[----:B------:R-:W-:Y:S02]  /*aa40*/  SHF.R.U32.HI R50, RZ, 0x6, R19 ;  /* 0x00000006ff327819 */ /* 0x000fe40000011613 */
[----:B------:R-:W-:Y:S02]  /*aa50*/  LOP3.LUT R17, R18, 0xf000f, RZ, 0xc0, !PT ;  /* 0x000f000f12117812 */ /* 0x000fe400078ec0ff */
[----:B------:R-:W-:Y:S02]  /*aa60*/  LOP3.LUT R2, R4, 0x64006400, RZ, 0xfc, !PT ;  /* 0x6400640004027812 */ /* 0x000fe400078efcff */
        /* <DEDUP_REMOVED lines=12> */
[----:B------:R-:W-:-:S02]  /*ab30*/  LOP3.LUT R48, R48, 0x3f003f, RZ, 0xc0, !PT ;  /* 0x003f003f30307812 */ /* 0x000fc400078ec0ff */
[----:B------:R-:W-:Y:S02]  /*ab40*/  LOP3.LUT R18, R34, 0x64006400, RZ, 0xfc, !PT ;  /* 0x6400640022127812 */ /* 0x000fe400078efcff */
[----:B------:R-:W-:Y:S02]  /*ab50*/  LOP3.LUT R50, R50, 0x3f003f, RZ, 0xc0, !PT ;  /* 0x003f003f32327812 */ /* 0x000fe400078ec0ff */
[----:B------:R-:W-:Y:S02]  /*ab60*/  LOP3.LUT R15, R15, 0x300030, R32, 0xf8, !PT ;  /* 0x003000300f0f7812 */ /* 0x000fe400078ef820 */
        /* <DEDUP_REMOVED lines=110> */
.L_x_980:
        /* <DEDUP_REMOVED lines=49> */
.L_x_981:
        /* <DEDUP_REMOVED lines=48> */
.L_x_982:
[----:B------:R-:W-:Y:S05]  /*b860*/  @P0 BRA `(.L_x_979) ;  /* 0x0000000000b00947 */ /* 0x000fea0003800000 */
        /* <DEDUP_REMOVED lines=44> */
.L_x_979:
[----:B------:R-:W-:Y:S01]  /*bb30*/  IADD3 R94, R94, 0x20, RZ ;  /* 0x000000205e5e7810 */ /* 0x000fe20007ffe0ff */
[----:B-1----:R-:W-:Y:S01]  /*bb40*/  IMAD.WIDE.U32 R6, R89, 0x18, R6 ;  /* 0x0000001859067825 */ /* 0x002fe200078e0006 */
[----:B------:R-:W-:Y:S02]  /*bb50*/  UIADD3 UR4, UR4, 0x40, URZ ;  /* 0x0000004004047890 */ /* 0x000fe4000fffe03f */
[----:B------:R-:W-:Y:S01]  /*bb60*/  ISETP.GE.AND P2, PT, R94, UR5, PT ;  /* 0x000000055e007c0c */ /* 0x000fe2000bf46270 */
[----:B------:R-:W-:Y:S01]  /*bb70*/  IMAD R3, R46, 0x18, RZ ;  /* 0x000000182e037824 */ /* 0x000fe200078e02ff */
[----:B------:R-:W-:-:S04]  /*bb80*/  ISETP.LT.AND P3, PT, R94, R95, PT ;  /* 0x0000005f5e00720c */ /* 0x000fc80003f61270 */
[----:B------:R-:W-:-:S09]  /*bb90*/  IADD3 R7, R7, R3, RZ ;  /* 0x0000000307077210 */ /* 0x000fd20007ffe0ff */
[----:B------:R-:W-:Y:S05]  /*bba0*/  @!P2 BRA P3, `(.L_x_983) ;  /* 0xffffffd4008ca947 */ /* 0x000fea000183ffff */
.L_x_974:
        /* <DEDUP_REMOVED lines=8> */
.L_x_989:
[----:B------:R-:W0:Y:S01]  /*bc30*/  LDC R89, c[0x0][0x23c] ;  /* 0x00008f00ff597b82 */ /* 0x000e220000000800 */
[----:B-----5:R1:W5:Y:S01]  /*bc40*/  LDG.E.128.CONSTANT R28, desc[UR6][R6.64] ;  /* 0x00000006061c7981 */ /* 0x020362000c1e9d00 */
[----:B0-----:R-:W-:-:S04]  /*bc50*/  IMAD.WIDE R16, R89, 0x4, R6 ;  /* 0x0000000459107825 */ /* 0x001fc800078e0206 */
[C---:B------:R-:W-:Y:S02]  /*bc60*/  IMAD.WIDE R12, R89.reuse, 0x4, R16 ;  /* 0x00000004590c7825 */ /* 0x040fe400078e0210 */
[----:B------:R-:W5:Y:S02]  /*bc70*/  LDG.E.128.CONSTANT R16, desc[UR6][R16.64] ;  /* 0x0000000610107981 */ /* 0x000f64000c1e9d00 */
[C---:B------:R-:W-:Y:S02]  /*bc80*/  IMAD.WIDE R2, R89.reuse, 0x4, R12 ;  /* 0x0000000459027825 */ /* 0x040fe400078e020c */
[----:B------:R-:W5:Y:S04]  /*bc90*/  LDG.E.128.CONSTANT R12, desc[UR6][R12.64] ;  /* 0x000000060c0c7981 */ /* 0x000f68000c1e9d00 */
[----:B------:R1:W5:Y:S01]  /*bca0*/  LDG.E.128.CONSTANT R8, desc[UR6][R2.64] ;  /* 0x0000000602087981 */ /* 0x000362000c1e9d00 */
[----:B------:R-:W-:Y:S01]  /*bcb0*/  IMAD.WIDE R98, R89, 0x4, R2 ;  /* 0x0000000459627825 */ /* 0x000fe200078e0202 */
[----:B------:R-:W-:Y:S06]  /*bcc0*/  @!P1 BRA `(.L_x_985) ;  /* 0x0000002400049947 */ /* 0x000fec0003800000 */
[----:B-1----:R-:W2:Y:S01]  /*bcd0*/  LDG.E.128.CONSTANT R4, desc[UR6][R98.64] ;  /* 0x0000000662047981 */ /* 0x002ea2000c1e9d00 */
[----:B-----5:R-:W-:Y:S02]  /*bce0*/  SHF.R.U32.HI R47, RZ, 0xf, R28 ;  /* 0x0000000fff2f7819 */ /* 0x020fe4000001161c */
[----:B------:R-:W-:Y:S02]  /*bcf0*/  SHF.R.U32.HI R75, RZ, 0xf, R29 ;  /* 0x0000000fff4b7819 */ /* 0x000fe4000001161d */
[----:B------:R-:W-:Y:S02]  /*bd00*/  SHF.R.U32.HI R77, RZ, 0xf, R30 ;  /* 0x0000000fff4d7819 */ /* 0x000fe4000001161e */
[----:B------:R-:W-:Y:S02]  /*bd10*/  SHF.R.U32.HI R74, RZ, 0xe, R16 ;  /* 0x0000000eff4a7819 */ /* 0x000fe40000011610 */
[----:B------:R-:W-:Y:S02]  /*bd20*/  LOP3.LUT R47, R47, 0x10001, RZ, 0xc0, !PT ;  /* 0x000100012f2f7812 */ /* 0x000fe400078ec0ff */
[----:B------:R-:W-:-:S02]  /*bd30*/  SHF.R.U32.HI R79, RZ, 0xf, R31 ;  /* 0x0000000fff4f7819 */ /* 0x000fc4000001161f */
[----:B------:R-:W-:Y:S02]  /*bd40*/  SHF.R.U32.HI R76, RZ, 0xe, R17 ;  /* 0x0000000eff4c7819 */ /* 0x000fe40000011611 */
[----:B------:R-:W-:Y:S02]  /*bd50*/  LOP3.LUT R75, R75, 0x10001, RZ, 0xc0, !PT ;  /* 0x000100014b4b7812 */ /* 0x000fe400078ec0ff */
[C---:B------:R-:W-:Y:S02]  /*bd60*/  LOP3.LUT R62, R16.reuse, 0x3e003e0, RZ, 0xc0, !PT ;  /* 0x03e003e0103e7812 */ /* 0x040fe400078ec0ff */
[----:B------:R-:W-:Y:S02]  /*bd70*/  LOP3.LUT R56, R16, 0x1f001f, RZ, 0xc0, !PT ;  /* 0x001f001f10387812 */ /* 0x000fe400078ec0ff */
[----:B------:R-:W-:Y:S02]  /*bd80*/  SHF.R.U32.HI R58, RZ, 0xa, R16 ;  /* 0x0000000aff3a7819 */ /* 0x000fe40000011610 */
[----:B------:R-:W-:-:S02]  /*bd90*/  SHF.R.U32.HI R78, RZ, 0xe, R18 ;  /* 0x0000000eff4e7819 */ /* 0x000fc40000011612 */
[----:B------:R-:W-:Y:S02]  /*bda0*/  LOP3.LUT R77, R77, 0x10001, RZ, 0xc0, !PT ;  /* 0x000100014d4d7812 */ /* 0x000fe400078ec0ff */
[C---:B------:R-:W-:Y:S02]  /*bdb0*/  LOP3.LUT R37, R29.reuse, 0x3e003e0, RZ, 0xc0, !PT ;  /* 0x03e003e01d257812 */ /* 0x040fe400078ec0ff */
[----:B------:R-:W-:Y:S02]  /*bdc0*/  LOP3.LUT R32, R29, 0x1f001f, RZ, 0xc0, !PT ;  /* 0x001f001f1d207812 */ /* 0x000fe400078ec0ff */
[----:B------:R-:W-:Y:S02]  /*bdd0*/  SHF.R.U32.HI R34, RZ, 0xa, R29 ;  /* 0x0000000aff227819 */ /* 0x000fe4000001161d */
[----:B------:R-:W-:Y:S02]  /*bde0*/  SHF.R.U32.HI R16, RZ, 0xd, R12 ;  /* 0x0000000dff107819 */ /* 0x000fe4000001160c */
[----:B------:R-:W-:-:S02]  /*bdf0*/  LOP3.LUT R47, R47, 0x20002, R74, 0xf8, !PT ;  /* 0x000200022f2f7812 */ /* 0x000fc400078ef84a */
[C---:B------:R-:W-:Y:S02]  /*be00*/  LOP3.LUT R60, R28.reuse, 0x3e003e0, RZ, 0xc0, !PT ;  /* 0x03e003e01c3c7812 */ /* 0x040fe400078ec0ff */
[----:B------:R-:W-:Y:S02]  /*be10*/  LOP3.LUT R54, R28, 0x1f001f, RZ, 0xc0, !PT ;  /* 0x001f001f1c367812 */ /* 0x000fe400078ec0ff */
[----:B------:R-:W-:Y:S02]  /*be20*/  SHF.R.U32.HI R55, RZ, 0xa, R28 ;  /* 0x0000000aff377819 */ /* 0x000fe4000001161c */
[C---:B------:R-:W-:Y:S02]  /*be30*/  LOP3.LUT R38, R18.reuse, 0x3e003e0, RZ, 0xc0, !PT ;  /* 0x03e003e012267812 */ /* 0x040fe400078ec0ff */
[----:B------:R-:W-:Y:S02]  /*be40*/  LOP3.LUT R33, R18, 0x1f001f, RZ, 0xc0, !PT ;  /* 0x001f001f12217812 */ /* 0x000fe400078ec0ff */
[----:B------:R-:W-:-:S02]  /*be50*/  SHF.R.U32.HI R29, RZ, 0xa, R18 ;  /* 0x0000000aff1d7819 */ /* 0x000fc40000011612 */
[--C-:B------:R-:W-:Y:S02]  /*be60*/  SHF.R.U32.HI R80, RZ, 0xe, R19.reuse ;  /* 0x0000000eff507819 */ /* 0x100fe40000011613 */
[----:B------:R-:W-:Y:S02]  /*be70*/  LOP3.LUT R79, R79, 0x10001, RZ, 0xc0, !PT ;  /* 0x000100014f4f7812 */ /* 0x000fe400078ec0ff */
[C---:B------:R-:W-:Y:S02]  /*be80*/  LOP3.LUT R39, R19.reuse, 0x3e003e0, RZ, 0xc0, !PT ;  /* 0x03e003e013277812 */ /* 0x040fe400078ec0ff */
[----:B------:R-:W-:Y:S02]  /*be90*/  LOP3.LUT R3, R19, 0x1f001f, RZ, 0xc0, !PT ;  /* 0x001f001f13037812 */ /* 0x000fe400078ec0ff */
[----:B------:R-:W-:Y:S02]  /*bea0*/  SHF.R.U32.HI R28, RZ, 0xa, R19 ;  /* 0x0000000aff1c7819 */ /* 0x000fe40000011613 */
[----:B------:R-:W-:-:S02]  /*beb0*/  SHF.R.U32.HI R18, RZ, 0xd, R13 ;  /* 0x0000000dff127819 */ /* 0x000fc4000001160d */
[----:B------:R-:W-:Y:S02]  /*bec0*/  LOP3.LUT R75, R75, 0x20002, R76, 0xf8, !PT ;  /* 0x000200024b4b7812 */ /* 0x000fe400078ef84c */
[C---:B------:R-:W-:Y:S02]  /*bed0*/  LOP3.LUT R45, R17.reuse, 0x3e003e0, RZ, 0xc0, !PT ;  /* 0x03e003e0112d7812 */ /* 0x040fe400078ec0ff */
[----:B------:R-:W-:Y:S02]  /*bee0*/  LOP3.LUT R53, R17, 0x1f001f, RZ, 0xc0, !PT ;  /* 0x001f001f11357812 */ /* 0x000fe400078ec0ff */
[----:B------:R-:W-:Y:S02]  /*bef0*/  SHF.R.U32.HI R49, RZ, 0xa, R17 ;  /* 0x0000000aff317819 */ /* 0x000fe40000011611 */
[----:B------:R-:W-:Y:S02]  /*bf00*/  SHF.R.U32.HI R19, RZ, 0xd, R14 ;  /* 0x0000000dff137819 */ /* 0x000fe4000001160e */
[----:B------:R-:W-:-:S02]  /*bf10*/  LOP3.LUT R78, R77, 0x20002, R78, 0xf8, !PT ;  /* 0x000200024d4e7812 */ /* 0x000fc400078ef84e */
[----:B------:R-:W-:Y:S02]  /*bf20*/  SHF.R.U32.HI R17, RZ, 0xc, R8 ;  /* 0x0000000cff117819 */ /* 0x000fe40000011608 */
[----:B------:R-:W-:Y:S02]  /*bf30*/  LOP3.LUT R16, R47, 0x40004, R16, 0xf8, !PT ;  /* 0x000400042f107812 */ /* 0x000fe400078ef810 */
[----:B------:R-:W-:Y:S02]  /*bf40*/  SHF.R.U32.HI R81, RZ, 0xd, R15 ;  /* 0x0000000dff517819 */ /* 0x000fe4000001160f */
[C---:B------:R-:W-:Y:S02]  /*bf50*/  LOP3.LUT R73, R8.reuse, 0x3e003e0, RZ, 0xc0, !PT ;  /* 0x03e003e008497812 */ /* 0x040fe400078ec0ff */
[----:B------:R-:W-:Y:S02]  /*bf60*/  LOP3.LUT R71, R8, 0x1f001f, RZ, 0xc0, !PT ;  /* 0x001f001f08477812 */ /* 0x000fe400078ec0ff */
[----:B------:R-:W-:-:S02]  /*bf70*/  SHF.R.U32.HI R72, RZ, 0xa, R8 ;  /* 0x0000000aff487819 */ /* 0x000fc40000011608 */
[----:B------:R-:W-:Y:S02]  /*bf80*/  LOP3.LUT R80, R79, 0x20002, R80, 0xf8, !PT ;  /* 0x000200024f507812 */ /* 0x000fe400078ef850 */
[C---:B------:R-:W-:Y:S02]  /*bf90*/  LOP3.LUT R63, R12.reuse, 0x3e003e0, RZ, 0xc0, !PT ;  /* 0x03e003e00c3f7812 */ /* 0x040fe400078ec0ff */
[----:B------:R-:W-:Y:S02]  /*bfa0*/  LOP3.LUT R70, R12, 0x1f001f, RZ, 0xc0, !PT ;  /* 0x001f001f0c467812 */ /* 0x000fe400078ec0ff */
[----:B------:R-:W-:Y:S02]  /*bfb0*/  SHF.R.U32.HI R68, RZ, 0xa, R12 ;  /* 0x0000000aff447819 */ /* 0x000fe4000001160c */
[----:B------:R-:W-:Y:S02]  /*bfc0*/  SHF.R.U32.HI R8, RZ, 0xc, R9 ;  /* 0x0000000cff087819 */ /* 0x000fe40000011609 */
[----:B------:R-:W-:-:S02]  /*bfd0*/  LOP3.LUT R64, R9, 0x3e003e0, RZ, 0xc0, !PT ;  /* 0x03e003e009407812 */ /* 0x000fc400078ec0ff */
[----:B------:R-:W-:Y:S02]  /*bfe0*/  LOP3.LUT R67, R9, 0x1f001f, RZ, 0xc0, !PT ;  /* 0x001f001f09437812 */ /* 0x000fe400078ec0ff */
[----:B------:R-:W-:Y:S02]  /*bff0*/  SHF.R.U32.HI R69, RZ, 0xa, R9 ;  /* 0x0000000aff457819 */ /* 0x000fe40000011609 */
[----:B------:R-:W-:Y:S02]  /*c000*/  PRMT R74, R92, 0x9910, RZ ;  /* 0x000099105c4a7816 */ /* 0x000fe400000000ff */
[----:B------:R-:W-:Y:S02]  /*c010*/  LOP3.LUT R75, R75, 0x40004, R18, 0xf8, !PT ;  /* 0x000400044b4b7812 */ /* 0x000fe400078ef812 */
[C---:B------:R-:W-:Y:S02]  /*c020*/  LOP3.LUT R12, R14.reuse, 0x3e003e0, RZ, 0xc0, !PT ;  /* 0x03e003e00e0c7812 */ /* 0x040fe400078ec0ff */
[----:B------:R-:W-:-:S02]  /*c030*/  LOP3.LUT R48, R14, 0x1f001f, RZ, 0xc0, !PT ;  /* 0x001f001f0e307812 */ /* 0x000fc400078ec0ff */
[----:B------:R-:W-:Y:S02]  /*c040*/  SHF.R.U32.HI R50, RZ, 0xa, R14 ;  /* 0x0000000aff327819 */ /* 0x000fe4000001160e */
[--C-:B------:R-:W-:Y:S02]  /*c050*/  SHF.R.U32.HI R9, RZ, 0xc, R10.reuse ;  /* 0x0000000cff097819 */ /* 0x100fe4000001160a */
[----:B------:R-:W-:Y:S02]  /*c060*/  LOP3.LUT R78, R78, 0x40004, R19, 0xf8, !PT ;  /* 0x000400044e4e7812 */ /* 0x000fe400078ef813 */
[C---:B------:R-:W-:Y:S02]  /*c070*/  LOP3.LUT R14, R10.reuse, 0x3e003e0, RZ, 0xc0, !PT ;  /* 0x03e003e00a0e7812 */ /* 0x040fe400078ec0ff */
[----:B------:R-:W-:Y:S02]  /*c080*/  LOP3.LUT R65, R10, 0x1f001f, RZ, 0xc0, !PT ;  /* 0x001f001f0a417812 */ /* 0x000fe400078ec0ff */
[----:B------:R-:W-:-:S02]  /*c090*/  SHF.R.U32.HI R66, RZ, 0xa, R10 ;  /* 0x0000000aff427819 */ /* 0x000fc4000001160a */
[----:B------:R-:W-:Y:S02]  /*c0a0*/  LOP3.LUT R17, R16, 0x80008, R17, 0xf8, !PT ;  /* 0x0008000810117812 */ /* 0x000fe400078ef811 */
[----:B------:R-:W-:Y:S02]  /*c0b0*/  SHF.R.U32.HI R10, RZ, 0xc, R11 ;  /* 0x0000000cff0a7819 */ /* 0x000fe4000001160b */
[----:B------:R-:W-:Y:S02]  /*c0c0*/  LOP3.LUT R47, R80, 0x40004, R81, 0xf8, !PT ;  /* 0x00040004502f7812 */ /* 0x000fe400078ef851 */
[----:B------:R-:W-:Y:S02]  /*c0d0*/  ISETP.NE.AND P2, PT, R74, RZ, PT ;  /* 0x000000ff4a00720c */ /* 0x000fe40003f45270 */
[----:B------:R-:W-:Y:S02]  /*c0e0*/  LOP3.LUT R19, R75, 0x80008, R8, 0xf8, !PT ;  /* 0x000800084b137812 */ /* 0x000fe400078ef808 */
[----:B------:R-:W-:-:S02]  /*c0f0*/  MOV R82, 0x2800 ;  /* 0x0000280000527802 */ /* 0x000fc40000000f00 */
[----:B------:R-:W-:Y:S02]  /*c100*/  LOP3.LUT R81, R78, 0x80008, R9, 0xf8, !PT ;  /* 0x000800084e517812 */ /* 0x000fe400078ef809 */
[C---:B------:R-:W-:Y:S02]  /*c110*/  LOP3.LUT R61, R13.reuse, 0x3e003e0, RZ, 0xc0, !PT ;  /* 0x03e003e00d3d7812 */ /* 0x040fe400078ec0ff */
[----:B------:R-:W-:Y:S02]  /*c120*/  LOP3.LUT R57, R13, 0x1f001f, RZ, 0xc0, !PT ;  /* 0x001f001f0d397812 */ /* 0x000fe400078ec0ff */
[----:B------:R-:W-:Y:S02]  /*c130*/  SHF.R.U32.HI R59, RZ, 0xa, R13 ;  /* 0x0000000aff3b7819 */ /* 0x000fe4000001160d */
[C---:B------:R-:W-:Y:S02]  /*c140*/  LOP3.LUT R13, R15.reuse, 0x3e003e0, RZ, 0xc0, !PT ;  /* 0x03e003e00f0d7812 */ /* 0x040fe400078ec0ff */
[----:B------:R-:W-:-:S02]  /*c150*/  LOP3.LUT R35, R15, 0x1f001f, RZ, 0xc0, !PT ;  /* 0x001f001f0f237812 */ /* 0x000fc400078ec0ff */
[----:B------:R-:W-:Y:S02]  /*c160*/  SHF.R.U32.HI R46, RZ, 0xa, R15 ;  /* 0x0000000aff2e7819 */ /* 0x000fe4000001160f */
[----:B------:R-:W-:Y:S02]  /*c170*/  LOP3.LUT R85, R47, 0x80008, R10, 0xf8, !PT ;  /* 0x000800082f557812 */ /* 0x000fe400078ef80a */
[C---:B------:R-:W-:Y:S02]  /*c180*/  LOP3.LUT R15, R11.reuse, 0x3e003e0, RZ, 0xc0, !PT ;  /* 0x03e003e00b0f7812 */ /* 0x040fe400078ec0ff */
[----:B------:R-:W-:Y:S02]  /*c190*/  LOP3.LUT R51, R11, 0x1f001f, RZ, 0xc0, !PT ;  /* 0x001f001f0b337812 */ /* 0x000fe400078ec0ff */
[--C-:B------:R-:W-:Y:S02]  /*c1a0*/  SHF.R.U32.HI R52, RZ, 0xa, R11.reuse ;  /* 0x0000000aff347819 */ /* 0x100fe4000001160b */
[----:B------:R-:W-:-:S02]  /*c1b0*/  PRMT R11, R82, 0x7610, R11 ;  /* 0x00007610520b7816 */ /* 0x000fc4000000000b */
[----:B------:R-:W-:Y:S02]  /*c1c0*/  LOP3.LUT R62, R62, 0x64006400, RZ, 0xfc, !PT ;  /* 0x640064003e3e7812 */ /* 0x000fe400078efcff */
[----:B------:R-:W-:Y:S02]  /*c1d0*/  LOP3.LUT R82, R61, 0x64006400, RZ, 0xfc, !PT ;  /* 0x640064003d527812 */ /* 0x000fe400078efcff */
[----:B------:R-:W-:Y:S02]  /*c1e0*/  LOP3.LUT R80, R45, 0x64006400, RZ, 0xfc, !PT ;  /* 0x640064002d507812 */ /* 0x000fe400078efcff */
[----:B------:R-:W-:Y:S02]  /*c1f0*/  LOP3.LUT R50, R50, 0x1f001f, RZ, 0xc0, !PT ;  /* 0x001f001f32327812 */ /* 0x000fe400078ec0ff */
[C---:B------:R-:W-:Y:S01]  /*c200*/  LOP3.LUT R20, R30.reuse, 0x3e003e0, RZ, 0xc0, !PT ;  /* 0x03e003e01e147812 */ /* 0x040fe200078ec0ff */
[----:B------:R-:W-:Y:S01]  /*c210*/  HFMA2 R61, R80, R11.H0_H0, -48, -48 ;  /* 0xd200d200503d7431 */ /* 0x000fe2000004000b */
[----:B------:R-:W-:-:S02]  /*c220*/  LOP3.LUT R2, R30, 0x1f001f, RZ, 0xc0, !PT ;  /* 0x001f001f1e027812 */ /* 0x000fc400078ec0ff */
[C---:B------:R-:W-:Y:S02]  /*c230*/  LOP3.LUT R36, R31.reuse, 0x3e003e0, RZ, 0xc0, !PT ;  /* 0x03e003e01f247812 */ /* 0x040fe400078ec0ff */
[----:B------:R-:W-:Y:S02]  /*c240*/  LOP3.LUT R0, R31, 0x1f001f, RZ, 0xc0, !PT ;  /* 0x001f001f1f007812 */ /* 0x000fe400078ec0ff */
[----:B------:R-:W-:Y:S02]  /*c250*/  SHF.R.U32.HI R30, RZ, 0xa, R30 ;  /* 0x0000000aff1e7819 */ /* 0x000fe4000001161e */
[----:B------:R-:W-:Y:S02]  /*c260*/  SHF.R.U32.HI R31, RZ, 0xa, R31 ;  /* 0x0000000aff1f7819 */ /* 0x000fe4000001161f */
[----:B------:R-:W-:Y:S02]  /*c270*/  LOP3.LUT R60, R60, 0x64006400, RZ, 0xfc, !PT ;  /* 0x640064003c3c7812 */ /* 0x000fe400078efcff */
[----:B------:R-:W-:-:S02]  /*c280*/  LOP3.LUT R86, R12, 0x64006400, RZ, 0xfc, !PT ;  /* 0x640064000c567812 */ /* 0x000fc400078efcff */
[----:B------:R-:W-:Y:S01]  /*c290*/  LOP3.LUT R72, R72, 0x1f001f, RZ, 0xc0, !PT ;  /* 0x001f001f48487812 */ /* 0x000fe200078ec0ff */
[-C--:B------:R-:W-:Y:S01]  /*c2a0*/  HFMA2 R87, R60, R11.reuse.H0_H0, -48, -48 ;  /* 0xd200d2003c577431 */ /* 0x080fe2000004000b */
[----:B------:R-:W-:Y:S02]  /*c2b0*/  LOP3.LUT R84, R38, 0x64006400, RZ, 0xfc, !PT ;  /* 0x6400640026547812 */ /* 0x000fe400078efcff */
        /* <DEDUP_REMOVED lines=10> */
[----:B------:R-:W-:Y:S01]  /*c360*/  HADD2 R84, R32, -1040, -1040 ;  /* 0xe410e41020547430 */ /* 0x000fe20000000000 */
[----:B------:R-:W-:Y:S02]  /*c370*/  LOP3.LUT R82, R34, 0x1f001f, RZ, 0xc0, !PT ;  /* 0x001f001f22527812 */ /* 0x000fe400078ec0ff */
        /* <DEDUP_REMOVED lines=12> */
[----:B------:R-:W-:Y:S02]  /*c440*/  LOP3.LUT R64, R64, 0x64006400, RZ, 0xfc, !PT ;  /* 0x6400640040407812 */ /* 0x000fe400078efcff */
[----:B------:R-:W-:Y:S01]  /*c450*/  LOP3.LUT R20, R20, 0x64006400, RZ, 0xfc, !PT ;  /* 0x6400640014147812 */ /* 0x000fe200078efcff */
[----:B------:R-:W-:Y:S01]  /*c460*/  HADD2 R72, R72, -1040, -1040 ;  /* 0xe410e41048487430 */ /* 0x000fe20000000000 */
        /* <DEDUP_REMOVED lines=9> */
[----:B------:R-:W-:Y:S01]  /*c500*/  HADD2 R86, R86, -1040, -1040 ;  /* 0xe410e41056567430 */ /* 0x000fe20000000000 */
        /* <DEDUP_REMOVED lines=11> */
[----:B------:R-:W-:Y:S01]  /*c5c0*/  ISETP.GE.AND P3, PT, R96, 0x2, PT ;  /* 0x000000026000780c */ /* 0x000fe20003f66270 */
[----:B------:R-:W-:-:S02]  /*c5d0*/  HADD2 R80, R80, -1040, -1040 ;  /* 0xe410e41050507430 */ /* 0x000fc40000000000 */
[----:B------:R-:W-:Y:S01]  /*c5e0*/  HADD2 R46, R46, -1040, -1040 ;  /* 0xe410e4102e2e7430 */ /* 0x000fe20000000000 */
[----:B--2---:R-:W-:Y:S02]  /*c5f0*/  SHF.R.U32.HI R16, RZ, 0xb, R4 ;  /* 0x0000000bff107819 */ /* 0x004fe40000011604 */
[----:B------:R-:W-:Y:S02]  /*c600*/  SHF.R.U32.HI R18, RZ, 0xb, R5 ;  /* 0x0000000bff127819 */ /* 0x000fe40000011605 */
[----:B------:R-:W-:Y:S02]  /*c610*/  SHF.R.U32.HI R74, RZ, 0xb, R6 ;  /* 0x0000000bff4a7819 */ /* 0x000fe40000011606 */
[----:B------:R-:W-:Y:S02]  /*c620*/  SHF.R.U32.HI R76, RZ, 0xb, R7 ;  /* 0x0000000bff4c7819 */ /* 0x000fe40000011607 */
[----:B------:R-:W-:Y:S02]  /*c630*/  LOP3.LUT R16, R17, 0x100010, R16, 0xf8, !PT ;  /* 0x0010001011107812 */ /* 0x000fe400078ef810 */
[----:B------:R-:W-:-:S02]  /*c640*/  LOP3.LUT R17, R19, 0x100010, R18, 0xf8, !PT ;  /* 0x0010001013117812 */ /* 0x000fc400078ef812 */
[----:B------:R-:W-:Y:S02]  /*c650*/  LOP3.LUT R18, R81, 0x100010, R74, 0xf8, !PT ;  /* 0x0010001051127812 */ /* 0x000fe400078ef84a */
[----:B------:R-:W-:Y:S01]  /*c660*/  LOP3.LUT R74, R63, 0x64006400, RZ, 0xfc, !PT ;  /* 0x640064003f4a7812 */ /* 0x000fe200078efcff */
[-C--:B------:R-:W-:Y:S01]  /*c670*/  HFMA2 R63, R62, R11.reuse.H0_H0, -48, -48 ;  /* 0xd200d2003e3f7431 */ /* 0x080fe2000004000b */
[----:B------:R-:W-:Y:S01]  /*c680*/  LOP3.LUT R19, R85, 0x100010, R76, 0xf8, !PT ;  /* 0x0010001055137812 */ /* 0x000fe200078ef84c */
[----:B------:R-:W-:Y:S01]  /*c690*/  HADD2 R85, R56, -1040, -1040 ;  /* 0xe410e41038557430 */ /* 0x000fe20000000000 */
[----:B------:R-:W-:Y:S01]  /*c6a0*/  LOP3.LUT R76, R73, 0x64006400, RZ, 0xfc, !PT ;  /* 0x64006400494c7812 */ /* 0x000fe200078efcff */
[-C--:B------:R-:W-:Y:S01]  /*c6b0*/  HFMA2 R62, R74, R11.reuse.H0_H0, -48, -48 ;  /* 0xd200d2004a3e7431 */ /* 0x080fe2000004000b */
[----:B------:R-:W-:Y:S02]  /*c6c0*/  LOP3.LUT R77, R5, 0x3e003e0, RZ, 0xc0, !PT ;  /* 0x03e003e0054d7812 */ /* 0x000fe400078ec0ff */
[C---:B------:R-:W-:Y:S01]  /*c6d0*/  LOP3.LUT R75, R4.reuse, 0x3e003e0, RZ, 0xc0, !PT ;  /* 0x03e003e0044b7812 */ /* 0x040fe200078ec0ff */
[----:B------:R-:W-:Y:S01]  /*c6e0*/  HFMA2 R45, R76, R11.H0_H0, -48, -48 ;  /* 0xd200d2004c2d7431 */ /* 0x000fe2000004000b */
[----:B------:R-:W-:-:S02]  /*c6f0*/  LOP3.LUT R10, R4, 0x1f001f, RZ, 0xc0, !PT ;  /* 0x001f001f040a7812 */ /* 0x000fc400078ec0ff */
[----:B------:R-:W-:Y:S02]  /*c700*/  SHF.R.U32.HI R47, RZ, 0xa, R4 ;  /* 0x0000000aff2f7819 */ /* 0x000fe40000011604 */
[C---:B------:R-:W-:Y:S02]  /*c710*/  LOP3.LUT R79, R6.reuse, 0x3e003e0, RZ, 0xc0, !PT ;  /* 0x03e003e0064f7812 */ /* 0x040fe400078ec0ff */
[----:B------:R-:W-:Y:S02]  /*c720*/  LOP3.LUT R8, R5, 0x1f001f, RZ, 0xc0, !PT ;  /* 0x001f001f05087812 */ /* 0x000fe400078ec0ff */
[----:B------:R-:W-:Y:S02]  /*c730*/  LOP3.LUT R4, R6, 0x1f001f, RZ, 0xc0, !PT ;  /* 0x001f001f06047812 */ /* 0x000fe400078ec0ff */
[C---:B------:R-:W-:Y:S02]  /*c740*/  LOP3.LUT R83, R7.reuse, 0x3e003e0, RZ, 0xc0, !PT ;  /* 0x03e003e007537812 */ /* 0x040fe400078ec0ff */
[----:B------:R-:W-:-:S02]  /*c750*/  LOP3.LUT R9, R7, 0x1f001f, RZ, 0xc0, !PT ;  /* 0x001f001f07097812 */ /* 0x000fc400078ec0ff */
[----:B------:R-:W-:Y:S02]  /*c760*/  LOP3.LUT R74, R68, 0x1f001f, RZ, 0xc0, !PT ;  /* 0x001f001f444a7812 */ /* 0x000fe400078ec0ff */
[----:B------:R-:W-:Y:S02]  /*c770*/  SHF.R.U32.HI R5, RZ, 0xa, R5 ;  /* 0x0000000aff057819 */ /* 0x000fe40000011605 */
[----:B------:R-:W-:Y:S02]  /*c780*/  SHF.R.U32.HI R6, RZ, 0xa, R6 ;  /* 0x0000000aff067819 */ /* 0x000fe40000011606 */
[----:B------:R-:W-:Y:S02]  /*c790*/  SHF.R.U32.HI R7, RZ, 0xa, R7 ;  /* 0x0000000aff077819 */ /* 0x000fe40000011607 */
        /* <DEDUP_REMOVED lines=130> */
[----:B------:R-:W-:-:S03]  /*cfc0*/  HFMA2 R17, R3, R31, R17 ;  /* 0x0000001f03117231 */ /* 0x000fc60000000011 */
[-C--:B------:R-:W-:Y:S02]  /*cfd0*/  HFMA2.MMA R16, R45, R30.reuse, R16 ;  /* 0x0000001e2d107235 */ /* 0x080fe40000000010 */
[----:B------:R-:W-:-:S06]  /*cfe0*/  HFMA2.MMA R100, R36, R30, R100 ;  /* 0x0000001e24647235 */ /* 0x000fcc0000000064 */
[-C--:B------:R-:W-:Y:S02]  /*cff0*/  HFMA2.MMA R16, R5, R31.reuse, R16 ;  /* 0x0000001f05107235 */ /* 0x080fe40000000010 */
[----:B------:R-:W-:Y:S01]  /*d000*/  HFMA2.MMA R100, R0, R31, R100 ;  /* 0x0000001f00647235 */ /* 0x000fe20000000064 */
[----:B------:R-:W-:-:S05]  /*d010*/  HFMA2 R31, R47, R31, R18 ;  /* 0x0000001f2f1f7231 */ /* 0x000fca0000000012 */
        /* <DEDUP_REMOVED lines=24> */
.L_x_986:
        /* <DEDUP_REMOVED lines=83> */
.L_x_987:
[----:B------:R-:W-:Y:S05]  /*d6d0*/  @!P3 BRA `(.L_x_985) ;  /* 0x000000080080b947 */ /* 0x000fea0003800000 */
[----:B------:R-:W-:-:S04]  /*d6e0*/  PRMT R16, R93, 0x9910, RZ ;  /* 0x000099105d107816 */ /* 0x000fc800000000ff */
        /* <DEDUP_REMOVED lines=80> */
.L_x_988:
[----:B------:R-:W-:Y:S05]  /*dbf0*/  @P0 BRA `(.L_x_985) ;  /* 0x0000000400380947 */ /* 0x000fea0003800000 */
        /* <DEDUP_REMOVED lines=78> */
.L_x_985:
[----:B------:R-:W-:Y:S01]  /*e0e0*/  IADD3 R94, R94, 0x20, RZ ;  /* 0x000000205e5e7810 */ /* 0x000fe20007ffe0ff */
[----:B------:R-:W-:Y:S01]  /*e0f0*/  UIADD3 UR4, UR4, 0x40, URZ ;  /* 0x0000004004047890 */ /* 0x000fe2000fffe03f */
[----:B-1----:R-:W-:Y:S02]  /*e100*/  IMAD.WIDE R6, R89, 0x4, R98 ;  /* 0x0000000459067825 */ /* 0x002fe400078e0262 */
[C---:B------:R-:W-:Y:S02]  /*e110*/  ISETP.GE.AND P2, PT, R94.reuse, UR5, PT ;  /* 0x000000055e007c0c */ /* 0x040fe4000bf46270 */
[----:B------:R-:W-:-:S13]  /*e120*/  ISETP.LT.AND P3, PT, R94, R95, PT ;  /* 0x0000005f5e00720c */ /* 0x000fda0003f61270 */
[----:B------:R-:W-:Y:S05]  /*e130*/  @!P2 BRA P3, `(.L_x_989) ;  /* 0xffffffd800bca947 */ /* 0x000fea000183ffff */
.L_x_984:
[----:B------:R-:W-:Y:S01]  /*e140*/  ISETP.GE.AND P0, PT, R94, R95, PT ;  /* 0x0000005f5e00720c */ /* 0x000fe20003f06270 */
[----:B------:R-:W-:-:S03]  /*e150*/  ULDC UR5, c[0x0][0x264] ;  /* 0x0000990000057ab9 */ /* 0x000fc60000000800 */
[----:B------:R-:W-:-:S13]  /*e160*/  ISETP.GE.OR P0, PT, R94, UR5, P0 ;  /* 0x000000055e007c0c */ /* 0x000fda0008706670 */
[----:B------:R-:W-:Y:S05]  /*e170*/  @P0 BRA `(.L_x_990) ;  /* 0x0000006400e00947 */ /* 0x000fea0003800000 */
[----:B------:R-:W-:Y:S01]  /*e180*/  PRMT R0, R90, 0x9910, RZ ;  /* 0x000099105a007816 */ /* 0x000fe200000000ff */
[----:B-----5:R-:W-:Y:S01]  /*e190*/  HADD2.F32 R8, -RZ, R44.H0_H0 ;  /* 0x2000002cff087230 */ /* 0x020fe20000004100 */
[----:B------:R-:W-:Y:S01]  /*e1a0*/  ULDC UR5, c[0x0][0x264] ;  /* 0x0000990000057ab9 */ /* 0x000fe20000000800 */
[----:B------:R-:W-:Y:S01]  /*e1b0*/  HADD2.F32 R9, -RZ, R43.H0_H0 ;  /* 0x2000002bff097230 */ /* 0x000fe20000004100 */
[----:B------:R-:W-:Y:S01]  /*e1c0*/  ISETP.NE.AND P0, PT, R0, RZ, PT ;  /* 0x000000ff0000720c */ /* 0x000fe20003f05270 */
[----:B------:R-:W-:Y:S02]  /*e1d0*/  HADD2.F32 R10, -RZ, R42.H0_H0 ;  /* 0x2000002aff0a7230 */ /* 0x000fe40000004100 */
[----:B------:R-:W-:Y:S01]  /*e1e0*/  HADD2.F32 R11, -RZ, R41.H0_H0 ;  /* 0x20000029ff0b7230 */ /* 0x000fe20000004100 */
[----:B------:R-:W-:-:S13]  /*e1f0*/  ISETP.LT.OR P0, PT, R97, 0x4, !P0 ;  /* 0x000000046100780c */ /* 0x000fda0004701670 */
.L_x_1007:
[----:B------:R-:W-:Y:S05]  /*e200*/  @!P1 BRA `(.L_x_991) ;  /* 0x0000006400a09947 */ /* 0x000fea0003800000 */
        /* <DEDUP_REMOVED lines=45> */
[-C--:B------:R-:W-:Y:S02]  /*e4e0*/  HFMA2 R17, R18, R5.reuse.H0_H0, -72, -72 ;  /* 0xd480d48012117431 */ /* 0x080fe40000040005 */
[----:B------:R-:W-:Y:S02]  /*e4f0*/  HADD2 R18, R19, -1032, -1032 ;  /* 0xe408e40813127430 */ /* 0x000fe40000000000 */
[----:B------:R-:W-:-:S02]  /*e500*/  HFMA2 R19, R20, R5.H0_H0, -72, -72 ;  /* 0xd480d48014137431 */ /* 0x000fc40000040005 */
[----:B------:R-:W-:Y:S02]  /*e510*/  HADD2 R20, R29, -1032, -1032 ;  /* 0xe408e4081d147430 */ /* 0x000fe40000000000 */
[----:B------:R-:W-:Y:S02]  /*e520*/  HADD2 R29, R3, -1032, -1032 ;  /* 0xe408e408031d7430 */ /* 0x000fe40000000000 */
        /* <DEDUP_REMOVED lines=8> */
[----:B------:R-:W0:Y:S01]  /*e5b0*/  LDS.64 R38, [UR4] ;  /* 0x00000004ff267984 */ /* 0x000e220008000a00 */
[--C-:B------:R-:W-:Y:S02]  /*e5c0*/  HADD2.F32 R0, -RZ, R16.reuse.H0_H0 ;  /* 0x20000010ff007230 */ /* 0x100fe40000004100 */
[----:B------:R-:W-:Y:S01]  /*e5d0*/  HADD2.F32 R37, -RZ, R16.H1_H1 ;  /* 0x30000010ff257230 */ /* 0x000fe20000004100 */
[----:B------:R-:W1:Y:S01]  /*e5e0*/  LDS.64 R12, [UR4+0x8] ;  /* 0x00000804ff0c7984 */ /* 0x000e620008000a00 */
[--C-:B------:R-:W-:Y:S02]  /*e5f0*/  HADD2.F32 R46, -RZ, R15.reuse.H0_H0 ;  /* 0x2000000fff2e7230 */ /* 0x100fe40000004100 */
[----:B------:R-:W-:Y:S02]  /*e600*/  HADD2.F32 R2, -RZ, R18.H0_H0 ;  /* 0x20000012ff027230 */ /* 0x000fe40000004100 */
[----:B------:R-:W-:Y:S02]  /*e610*/  HADD2.F32 R4, -RZ, R20.H0_H0 ;  /* 0x20000014ff047230 */ /* 0x000fe40000004100 */
[----:B------:R-:W-:-:S02]  /*e620*/  HADD2.F32 R47, -RZ, R15.H1_H1 ;  /* 0x3000000fff2f7230 */ /* 0x000fc40000004100 */
[----:B------:R-:W-:Y:S02]  /*e630*/  HADD2.F32 R51, -RZ, R20.H1_H1 ;  /* 0x30000014ff337230 */ /* 0x000fe40000004100 */
[--C-:B0-----:R-:W-:Y:S02]  /*e640*/  HADD2.F32 R3, -RZ, R38.reuse.H0_H0 ;  /* 0x20000026ff037230 */ /* 0x101fe40000004100 */
[----:B------:R-:W-:Y:S02]  /*e650*/  HADD2.F32 R38, -RZ, R38.H1_H1 ;  /* 0x30000026ff267230 */ /* 0x000fe40000004100 */
[----:B------:R-:W-:Y:S02]  /*e660*/  HADD2.F32 R45, -RZ, R39.H0_H0 ;  /* 0x20000027ff2d7230 */ /* 0x000fe40000004100 */
[----:B------:R-:W-:Y:S01]  /*e670*/  FFMA.FTZ R0, R0, R3, RZ ;  /* 0x0000000300007223 */ /* 0x000fe200000100ff */
[C---:B------:R-:W-:Y:S01]  /*e680*/  FFMA.FTZ R49, R3.reuse, R46, RZ ;  /* 0x0000002e03317223 */ /* 0x040fe200000100ff */
[C---:B------:R-:W-:Y:S01]  /*e690*/  FFMA.FTZ R46, R3.reuse, R2, RZ ;  /* 0x00000002032e7223 */ /* 0x040fe200000100ff */
[----:B------:R-:W-:Y:S01]  /*e6a0*/  FFMA.FTZ R48, R3, R4, RZ ;  /* 0x0000000403307223 */ /* 0x000fe200000100ff */
        /* <DEDUP_REMOVED lines=22> */
[--C-:B-1----:R-:W-:Y:S02]  /*e810*/  HADD2.F32 R2, -RZ, R12.reuse.H0_H0 ;  /* 0x2000000cff027230 */ /* 0x102fe40000004100 */
[----:B------:R-:W-:Y:S01]  /*e820*/  FFMA.FTZ R49, R39, R46, R49 ;  /* 0x0000002e27317223 */ /* 0x000fe20000010031 */
[----:B------:R-:W-:Y:S02]  /*e830*/  HADD2.F32 R37, -RZ, R12.H1_H1 ;  /* 0x3000000cff257230 */ /* 0x000fe40000004100 */
[----:B------:R-:W-:Y:S02]  /*e840*/  HADD2.F32 R12, -RZ, R31.H0_H0 ;  /* 0x2000001fff0c7230 */ /* 0x000fe40000004100 */
[----:B------:R-:W-:Y:S01]  /*e850*/  FFMA.FTZ R3, R3, R2, R0 ;  /* 0x0000000203037223 */ /* 0x000fe20000010000 */
[----:B------:R-:W-:-:S02]  /*e860*/  HADD2.F32 R48, -RZ, R35.H0_H0 ;  /* 0x20000023ff307230 */ /* 0x000fc40000004100 */
[----:B------:R-:W-:Y:S02]  /*e870*/  HADD2.F32 R38, -RZ, R31.H1_H1 ;  /* 0x3000001fff267230 */ /* 0x000fe40000004100 */
[C---:B------:R-:W-:Y:S01]  /*e880*/  FFMA.FTZ R12, R2.reuse, R12, R45 ;  /* 0x0000000c020c7223 */ /* 0x040fe2000001002d */
[----:B------:R-:W-:Y:S02]  /*e890*/  HADD2.F32 R46, -RZ, R33.H0_H0 ;  /* 0x20000021ff2e7230 */ /* 0x000fe40000004100 */
[C---:B------:R-:W-:Y:S01]  /*e8a0*/  FFMA.FTZ R49, R2.reuse, R48, R49 ;  /* 0x0000003002317223 */ /* 0x040fe20000010031 */
[----:B------:R-:W-:Y:S02]  /*e8b0*/  HADD2.F32 R0, -RZ, R29.H1_H1 ;  /* 0x3000001dff007230 */ /* 0x000fe40000004100 */
[----:B------:R-:W-:Y:S01]  /*e8c0*/  FFMA.FTZ R39, R37, R38, R12 ;  /* 0x0000002625277223 */ /* 0x000fe2000001000c */
[----:B------:R-:W-:Y:S02]  /*e8d0*/  HADD2.F32 R12, -RZ, R33.H1_H1 ;  /* 0x30000021ff0c7230 */ /* 0x000fe40000004100 */
[----:B------:R-:W-:Y:S01]  /*e8e0*/  FFMA.FTZ R46, R2, R46, R47 ;  /* 0x0000002e022e7223 */ /* 0x000fe2000001002f */
[----:B------:R-:W-:-:S02]  /*e8f0*/  HADD2.F32 R48, -RZ, R35.H1_H1 ;  /* 0x30000023ff307230 */ /* 0x000fc40000004100 */
[----:B------:R-:W-:Y:S01]  /*e900*/  FFMA.FTZ R0, R0, R37, R3 ;  /* 0x0000002500007223 */ /* 0x000fe20000010003 */
        /* <DEDUP_REMOVED lines=18> */
[C---:B------:R-:W-:Y:S01]  /*ea30*/  FFMA.FTZ R45, R13.reuse, R38, R45 ;  /* 0x000000260d2d7223 */ /* 0x040fe2000001002d */
[----:B------:R-:W-:Y:S01]  /*ea40*/  FMUL.FTZ R3, R8, R3 ;  /* 0x0000000308037220 */ /* 0x000fe20000410000 */
[----:B------:R-:W-:Y:S01]  /*ea50*/  FFMA.FTZ R46, R13, R46, R37 ;  /* 0x0000002e0d2e7223 */ /* 0x000fe20000010025 */
[----:B------:R-:W-:Y:S01]  /*ea60*/  FMUL.FTZ R2, R9, R2 ;  /* 0x0000000209027220 */ /* 0x000fe20000410000 */
[----:B------:R-:W-:Y:S02]  /*ea70*/  FMUL.FTZ R45, R10, R45 ;  /* 0x0000002d0a2d7220 */ /* 0x000fe40000410000 */
[----:B------:R-:W-:Y:S01]  /*ea80*/  FMUL.FTZ R46, R11, R46 ;  /* 0x0000002e0b2e7220 */ /* 0x000fe20000410000 */
        /* <DEDUP_REMOVED lines=8> */
.L_x_992:
        /* <DEDUP_REMOVED lines=21> */
[----:B------:R-:W-:Y:S02]  /*ec60*/  HADD2.F32 R0, -RZ, R14.H0_H0 ;  /* 0x2000000eff007230 */ /* 0x000fe40000004100 */
[-C--:B------:R-:W-:Y:S01]  /*ec70*/  FFMA.FTZ R3, R3, R37.reuse, RZ ;  /* 0x0000002503037223 */ /* 0x080fe200000100ff */
[----:B------:R-:W-:Y:S01]  /*ec80*/  FFMA.FTZ R37, R4, R37, RZ ;  /* 0x0000002504257223 */ /* 0x000fe200000100ff */
        /* <DEDUP_REMOVED lines=9> */
[----:B------:R-:W-:Y:S02]  /*ed20*/  HADD2.F32 R39, -RZ, R14.H1_H1 ;  /* 0x3000000eff277230 */ /* 0x000fe40000004100 */
[-C--:B------:R-:W-:Y:S01]  /*ed30*/  FFMA.FTZ R48, R48, R46.reuse, R37 ;  /* 0x0000002e30307223 */ /* 0x080fe20000010025 */
[----:B------:R-:W-:Y:S01]  /*ed40*/  FFMA.FTZ R4, R4, R46, R3 ;  /* 0x0000002e04047223 */ /* 0x000fe20000010003 */
[----:B------:R-:W-:Y:S02]  /*ed50*/  HADD2.F32 R3, -RZ, R17.H1_H1 ;  /* 0x30000011ff037230 */ /* 0x000fe40000004100 */
[----:B------:R-:W-:-:S02]  /*ed60*/  HADD2.F32 R47, -RZ, R19.H1_H1 ;  /* 0x30000013ff2f7230 */ /* 0x000fc40000004100 */
[-C--:B------:R-:W-:Y:S01]  /*ed70*/  FFMA.FTZ R0, R39, R45.reuse, R0 ;  /* 0x0000002d27007223 */ /* 0x080fe20000010000 */
[----:B------:R-:W-:Y:S02]  /*ed80*/  HADD2.F32 R37, -RZ, R29.H0_H0 ;  /* 0x2000001dff257230 */ /* 0x000fe40000004100 */
[-C--:B------:R-:W-:Y:S01]  /*ed90*/  FFMA.FTZ R38, R3, R45.reuse, R2 ;  /* 0x0000002d03267223 */ /* 0x080fe20000010002 */
[----:B-1----:R-:W-:Y:S02]  /*eda0*/  HADD2.F32 R3, -RZ, R12.H0_H0 ;  /* 0x2000000cff037230 */ /* 0x002fe40000004100 */
[----:B------:R-:W-:Y:S01]  /*edb0*/  FFMA.FTZ R46, R47, R45, R4 ;  /* 0x0000002d2f2e7223 */ /* 0x000fe20000010004 */
[----:B------:R-:W-:Y:S02]  /*edc0*/  HADD2.F32 R39, -RZ, R28.H1_H1 ;  /* 0x3000001cff277230 */ /* 0x000fe40000004100 */
[--C-:B------:R-:W-:Y:S02]  /*edd0*/  HADD2.F32 R2, -RZ, R13.reuse.H0_H0 ;  /* 0x2000000dff027230 */ /* 0x100fe40000004100 */
[----:B------:R-:W-:-:S02]  /*ede0*/  HADD2.F32 R4, -RZ, R13.H1_H1 ;  /* 0x3000000dff047230 */ /* 0x000fc40000004100 */
[----:B------:R-:W-:Y:S01]  /*edf0*/  FFMA.FTZ R13, R37, R3, R0 ;  /* 0x00000003250d7223 */ /* 0x000fe20000010000 */
[----:B------:R-:W-:Y:S02]  /*ee00*/  HADD2.F32 R37, -RZ, R31.H0_H0 ;  /* 0x2000001fff257230 */ /* 0x000fe40000004100 */
[----:B------:R-:W-:Y:S01]  /*ee10*/  FFMA.FTZ R48, R39, R45, R48 ;  /* 0x0000002d27307223 */ /* 0x000fe20000010030 */
[----:B------:R-:W-:Y:S02]  /*ee20*/  HADD2.F32 R12, -RZ, R12.H1_H1 ;  /* 0x3000000cff0c7230 */ /* 0x000fe40000004100 */
[----:B------:R-:W-:Y:S02]  /*ee30*/  HADD2.F32 R39, -RZ, R33.H0_H0 ;  /* 0x20000021ff277230 */ /* 0x000fe40000004100 */
[----:B------:R-:W-:Y:S01]  /*ee40*/  FFMA.FTZ R37, R37, R3, R38 ;  /* 0x0000000325257223 */ /* 0x000fe20000010026 */
[----:B------:R-:W-:Y:S02]  /*ee50*/  HADD2.F32 R0, -RZ, R29.H1_H1 ;  /* 0x3000001dff007230 */ /* 0x000fe40000004100 */
[----:B------:R-:W-:-:S02]  /*ee60*/  HADD2.F32 R50, -RZ, R31.H1_H1 ;  /* 0x3000001fff327230 */ /* 0x000fc40000004100 */
[-C--:B------:R-:W-:Y:S01]  /*ee70*/  FFMA.FTZ R39, R39, R3.reuse, R46 ;  /* 0x0000000327277223 */ /* 0x080fe2000001002e */
[----:B------:R-:W-:Y:S02]  /*ee80*/  HADD2.F32 R45, -RZ, R35.H0_H0 ;  /* 0x20000023ff2d7230 */ /* 0x000fe40000004100 */
[-C--:B------:R-:W-:Y:S01]  /*ee90*/  FFMA.FTZ R13, R0, R12.reuse, R13 ;  /* 0x0000000c000d7223 */ /* 0x080fe2000001000d */
[----:B------:R-:W-:Y:S02]  /*eea0*/  HADD2.F32 R46, -RZ, R33.H1_H1 ;  /* 0x30000021ff2e7230 */ /* 0x000fe40000004100 */
[----:B------:R-:W-:Y:S01]  /*eeb0*/  FFMA.FTZ R37, R50, R12, R37 ;  /* 0x0000000c32257223 */ /* 0x000fe20000010025 */
        /* <DEDUP_REMOVED lines=17> */
[-C--:B------:R-:W-:Y:S01]  /*efd0*/  FFMA.FTZ R0, R12, R4.reuse, R37 ;  /* 0x000000040c007223 */ /* 0x080fe20000010025 */
[-C--:B------:R-:W-:Y:S01]  /*efe0*/  FFMA.FTZ R39, R38, R4.reuse, R39 ;  /* 0x0000000426277223 */ /* 0x080fe20000010027 */
        /* <DEDUP_REMOVED lines=13> */
.L_x_994:
        /* <DEDUP_REMOVED lines=90> */
.L_x_995:
[----:B------:R-:W-:Y:S05]  /*f660*/  @P0 BRA `(.L_x_993) ;  /* 0x0000000400580947 */ /* 0x000fea0003800000 */
[----:B------:R-:W0:Y:S01]  /*f670*/  LDS.64 R2, [UR4+0xc0] ;  /* 0x0000c004ff027984 */ /* 0x000e220008000a00 */
[--C-:B------:R-:W-:Y:S02]  /*f680*/  HADD2.F32 R0, -RZ, R16.reuse.H0_H0 ;  /* 0x20000010ff007230 */ /* 0x100fe40000004100 */
[----:B------:R-:W-:Y:S01]  /*f690*/  HADD2.F32 R16, -RZ, R16.H1_H1 ;  /* 0x30000010ff107230 */ /* 0x000fe20000004100 */
[----:B------:R-:W1:Y:S01]  /*f6a0*/  LDS.64 R12, [UR4+0xc8] ;  /* 0x0000c804ff0c7984 */ /* 0x000e620008000a00 */
[----:B------:R-:W-:Y:S02]  /*f6b0*/  HADD2.F32 R48, -RZ, R15.H1_H1 ;  /* 0x3000000fff307230 */ /* 0x000fe40000004100 */
[--C-:B------:R-:W-:Y:S02]  /*f6c0*/  HADD2.F32 R4, -RZ, R20.reuse.H0_H0 ;  /* 0x20000014ff047230 */ /* 0x100fe40000004100 */
[----:B------:R-:W-:Y:S02]  /*f6d0*/  HADD2.F32 R20, -RZ, R20.H1_H1 ;  /* 0x30000014ff147230 */ /* 0x000fe40000004100 */
[----:B0-----:R-:W-:-:S02]  /*f6e0*/  HADD2.F32 R37, -RZ, R2.H0_H0 ;  /* 0x20000002ff257230 */ /* 0x001fc40000004100 */
[----:B------:R-:W-:Y:S02]  /*f6f0*/  HADD2.F32 R38, -RZ, R2.H1_H1 ;  /* 0x30000002ff267230 */ /* 0x000fe40000004100 */
[----:B------:R-:W-:Y:S02]  /*f700*/  HADD2.F32 R2, -RZ, R15.H0_H0 ;  /* 0x2000000fff027230 */ /* 0x000fe40000004100 */
[----:B------:R-:W-:Y:S01]  /*f710*/  FFMA.FTZ R15, R0, R37, RZ ;  /* 0x00000025000f7223 */ /* 0x000fe200000100ff */
[--C-:B------:R-:W-:Y:S02]  /*f720*/  HADD2.F32 R46, -RZ, R3.reuse.H0_H0 ;  /* 0x20000003ff2e7230 */ /* 0x100fe40000004100 */
[----:B------:R-:W-:Y:S02]  /*f730*/  HADD2.F32 R39, -RZ, R3.H1_H1 ;  /* 0x30000003ff277230 */ /* 0x000fe40000004100 */
[----:B------:R-:W-:Y:S01]  /*f740*/  FFMA.FTZ R15, R16, R38, R15 ;  /* 0x00000026100f7223 */ /* 0x000fe2000001000f */
[----:B------:R-:W-:-:S02]  /*f750*/  HADD2.F32 R3, -RZ, R18.H0_H0 ;  /* 0x20000012ff037230 */ /* 0x000fc40000004100 */
[-C--:B------:R-:W-:Y:S01]  /*f760*/  FFMA.FTZ R45, R2, R37.reuse, RZ ;  /* 0x00000025022d7223 */ /* 0x080fe200000100ff */
[----:B------:R-:W-:Y:S02]  /*f770*/  HADD2.F32 R0, -RZ, R14.H0_H0 ;  /* 0x2000000eff007230 */ /* 0x000fe40000004100 */
[----:B------:R-:W-:Y:S02]  /*f780*/  HADD2.F32 R18, -RZ, R18.H1_H1 ;  /* 0x30000012ff127230 */ /* 0x000fe40000004100 */
[-C--:B------:R-:W-:Y:S01]  /*f790*/  FFMA.FTZ R3, R3, R37.reuse, RZ ;  /* 0x0000002503037223 */ /* 0x080fe200000100ff */
[----:B------:R-:W-:Y:S01]  /*f7a0*/  FFMA.FTZ R37, R4, R37, RZ ;  /* 0x0000002504257223 */ /* 0x000fe200000100ff */
[----:B------:R-:W-:Y:S01]  /*f7b0*/  FFMA.FTZ R0, R0, R46, R15 ;  /* 0x0000002e00007223 */ /* 0x000fe2000001000f */
[----:B------:R-:W-:Y:S02]  /*f7c0*/  HADD2.F32 R2, -RZ, R17.H0_H0 ;  /* 0x20000011ff027230 */ /* 0x000fe40000004100 */
[----:B------:R-:W-:Y:S01]  /*f7d0*/  FFMA.FTZ R45, R48, R38, R45 ;  /* 0x00000026302d7223 */ /* 0x000fe2000001002d */
[----:B------:R-:W-:-:S02]  /*f7e0*/  HADD2.F32 R4, -RZ, R19.H0_H0 ;  /* 0x20000013ff047230 */ /* 0x000fc40000004100 */
[-C--:B------:R-:W-:Y:S01]  /*f7f0*/  FFMA.FTZ R3, R18, R38.reuse, R3 ;  /* 0x0000002612037223 */ /* 0x080fe20000010003 */
[----:B------:R-:W-:Y:S02]  /*f800*/  HADD2.F32 R15, -RZ, R14.H1_H1 ;  /* 0x3000000eff0f7230 */ /* 0x000fe40000004100 */
[----:B------:R-:W-:Y:S01]  /*f810*/  FFMA.FTZ R37, R20, R38, R37 ;  /* 0x0000002614257223 */ /* 0x000fe20000010025 */
[----:B------:R-:W-:Y:S02]  /*f820*/  HADD2.F32 R16, -RZ, R28.H0_H0 ;  /* 0x2000001cff107230 */ /* 0x000fe40000004100 */
[-C--:B------:R-:W-:Y:S01]  /*f830*/  FFMA.FTZ R2, R2, R46.reuse, R45 ;  /* 0x0000002e02027223 */ /* 0x080fe2000001002d */
[----:B------:R-:W-:Y:S02]  /*f840*/  HADD2.F32 R17, -RZ, R17.H1_H1 ;  /* 0x30000011ff117230 */ /* 0x000fe40000004100 */
[----:B------:R-:W-:Y:S01]  /*f850*/  FFMA.FTZ R4, R4, R46, R3 ;  /* 0x0000002e04047223 */ /* 0x000fe20000010003 */
[----:B------:R-:W-:-:S02]  /*f860*/  HADD2.F32 R19, -RZ, R19.H1_H1 ;  /* 0x30000013ff137230 */ /* 0x000fc40000004100 */
[-C--:B------:R-:W-:Y:S01]  /*f870*/  FFMA.FTZ R0, R15, R39.reuse, R0 ;  /* 0x000000270f007223 */ /* 0x080fe20000010000 */
[----:B------:R-:W-:Y:S02]  /*f880*/  HADD2.F32 R15, -RZ, R29.H0_H0 ;  /* 0x2000001dff0f7230 */ /* 0x000fe40000004100 */
[----:B------:R-:W-:Y:S01]  /*f890*/  FFMA.FTZ R46, R16, R46, R37 ;  /* 0x0000002e102e7223 */ /* 0x000fe20000010025 */
[----:B-1----:R-:W-:Y:S02]  /*f8a0*/  HADD2.F32 R3, -RZ, R12.H0_H0 ;  /* 0x2000000cff037230 */ /* 0x002fe40000004100 */
[-C--:B------:R-:W-:Y:S01]  /*f8b0*/  FFMA.FTZ R14, R17, R39.reuse, R2 ;  /* 0x00000027110e7223 */ /* 0x080fe20000010002 */
        /* <DEDUP_REMOVED lines=49> */
.L_x_993:
        /* <DEDUP_REMOVED lines=15> */
[----:B------:R-:W-:Y:S02]  /*fcc0*/  LOP3.LUT R20, R14, 0x64006400, RZ, 0xfc, !PT ;  /* 0x640064000e147812 */ /* 0x000fe400078efcff */
[C---:B------:R-:W-:Y:S02]  /*fcd0*/  LOP3.LUT R19, R18.reuse, 0xf000f, RZ, 0xc0, !PT ;  /* 0x000f000f12137812 */ /* 0x040fe400078ec0ff */
[----:B------:R-:W-:Y:S01]  /*fce0*/  LOP3.LUT R14, R17, 0xf000f, RZ, 0xc0, !PT ;  /* 0x000f000f110e7812 */ /* 0x000fe200078ec0ff */
[----:B------:R-:W-:Y:S01]  /*fcf0*/  HFMA2 R20, R20, R5.H0_H0, -72, -72 ;  /* 0xd480d48014147431 */ /* 0x000fe20000040005 */
[----:B------:R-:W-:Y:S02]  /*fd00*/  LOP3.LUT R30, R29, 0x64006400, RZ, 0xfc, !PT ;  /* 0x640064001d1e7812 */ /* 0x000fe400078efcff */
        /* <DEDUP_REMOVED lines=33> */
[----:B------:R-:W-:Y:S02]  /*ff20*/  HADD2 R36, R17, -1032, -1032 ;  /* 0xe408e40811247430 */ /* 0x000fe40000000000 */
[----:B------:R-:W-:Y:S01]  /*ff30*/  HFMA2 R39, R46, R5.H0_H0, -72, -72 ;  /* 0xd480d4802e277431 */ /* 0x000fe20000040005 */
[----:B------:R-:W-:Y:S06]  /*ff40*/  @!P2 BRA `(.L_x_996) ;  /* 0x000000040058a947 */ /* 0x000fec0003800000 */
[----:B------:R-:W0:Y:S01]  /*ff50*/  LDS.64 R46, [UR4+0x10] ;  /* 0x00001004ff2e7984 */ /* 0x000e220008000a00 */
[--C-:B------:R-:W-:Y:S02]  /*ff60*/  HADD2.F32 R0, -RZ, R19.reuse.H0_H0 ;  /* 0x20000013ff007230 */ /* 0x100fe40000004100 */
[----:B------:R-:W-:Y:S01]  /*ff70*/  HADD2.F32 R45, -RZ, R19.H1_H1 ;  /* 0x30000013ff2d7230 */ /* 0x000fe20000004100 */
[----:B------:R-:W1:Y:S01]  /*ff80*/  LDS.64 R16, [UR4+0x18] ;  /* 0x00001804ff107984 */ /* 0x000e620008000a00 */
[----:B------:R-:W-:Y:S02]  /*ff90*/  HADD2.F32 R50, -RZ, R18.H0_H0 ;  /* 0x20000012ff327230 */ /* 0x000fe40000004100 */
        /* <DEDUP_REMOVED lines=14> */
[C---:B------:R-:W-:Y:S01]  /*10080*/  FFMA.FTZ R53, R46.reuse, R53, R4 ;  /* 0x000000352e357223 */ /* 0x040fe20000010004 */
        /* <DEDUP_REMOVED lines=66> */
.L_x_996:
        /* <DEDUP_REMOVED lines=30> */
[--C-:B------:R-:W-:Y:S02]  /*10690*/  HADD2.F32 R4, -RZ, R29.reuse.H0_H0 ;  /* 0x2000001dff047230 */ /* 0x100fe40000004100 */
        /* <DEDUP_REMOVED lines=60> */
.L_x_998:
        /* <DEDUP_REMOVED lines=90> */
.L_x_999:
[----:B------:R-:W-:Y:S05]  /*11000*/  @P0 BRA `(.L_x_997) ;  /* 0x0000000400580947 */ /* 0x000fea0003800000 */
[----:B------:R-:W0:Y:S01]  /*11010*/  LDS.64 R2, [UR4+0xd0] ;  /* 0x0000d004ff027984 */ /* 0x000e220008000a00 */
[--C-:B------:R-:W-:Y:S02]  /*11020*/  HADD2.F32 R0, -RZ, R19.reuse.H0_H0 ;  /* 0x20000013ff007230 */ /* 0x100fe40000004100 */
[--C-:B------:R-:W-:Y:S01]  /*11030*/  HADD2.F32 R4, -RZ, R30.reuse.H0_H0 ;  /* 0x2000001eff047230 */ /* 0x100fe20000004100 */
        /* <DEDUP_REMOVED lines=9> */
[----:B------:R-:W-:Y:S02]  /*110d0*/  HADD2.F32 R2, -RZ, R18.H0_H0 ;  /* 0x20000012ff027230 */ /* 0x000fe40000004100 */
[----:B------:R-:W-:Y:S02]  /*110e0*/  HADD2.F32 R28, -RZ, R28.H1_H1 ;  /* 0x3000001cff1c7230 */ /* 0x000fe40000004100 */
[----:B------:R-:W-:Y:S01]  /*110f0*/  FFMA.FTZ R3, R3, R45, RZ ;  /* 0x0000002d03037223 */ /* 0x000fe200000100ff */
[----:B------:R-:W-:-:S02]  /*11100*/  HADD2.F32 R18, -RZ, R18.H1_H1 ;  /* 0x30000012ff127230 */ /* 0x000fc40000004100 */
[-C--:B------:R-:W-:Y:S01]  /*11110*/  FFMA.FTZ R49, R2, R45.reuse, RZ ;  /* 0x0000002d02317223 */ /* 0x080fe200000100ff */
[----:B------:R-:W-:Y:S01]  /*11120*/  FFMA.FTZ R45, R4, R45, RZ ;  /* 0x0000002d042d7223 */ /* 0x000fe200000100ff */
[----:B------:R-:W-:Y:S02]  /*11130*/  HADD2.F32 R0, -RZ, R14.H0_H0 ;  /* 0x2000000eff007230 */ /* 0x000fe40000004100 */
[-C--:B------:R-:W-:Y:S01]  /*11140*/  FFMA.FTZ R19, R50, R46.reuse, R19 ;  /* 0x0000002e32137223 */ /* 0x080fe20000010013 */
[----:B------:R-:W-:Y:S02]  /*11150*/  HADD2.F32 R4, -RZ, R29.H0_H0 ;  /* 0x2000001dff047230 */ /* 0x000fe40000004100 */
[-C--:B------:R-:W-:Y:S01]  /*11160*/  FFMA.FTZ R3, R28, R46.reuse, R3 ;  /* 0x0000002e1c037223 */ /* 0x080fe20000010003 */
[----:B------:R-:W-:Y:S02]  /*11170*/  HADD2.F32 R2, -RZ, R20.H0_H0 ;  /* 0x20000014ff027230 */ /* 0x000fe40000004100 */
[----:B------:R-:W-:Y:S01]  /*11180*/  FFMA.FTZ R49, R18, R46, R49 ;  /* 0x0000002e12317223 */ /* 0x000fe20000010031 */
[-C--:B------:R-:W-:Y:S01]  /*11190*/  FFMA.FTZ R0, R0, R48.reuse, R19 ;  /* 0x0000003000007223 */ /* 0x080fe20000010013 */
[----:B------:R-:W-:Y:S01]  /*111a0*/  FFMA.FTZ R4, R4, R48, R3 ;  /* 0x0000003004047223 */ /* 0x000fe20000010003 */
[----:B------:R-:W-:-:S02]  /*111b0*/  HADD2.F32 R19, -RZ, R14.H1_H1 ;  /* 0x3000000eff137230 */ /* 0x000fc40000004100 */
[----:B------:R-:W-:Y:S01]  /*111c0*/  FFMA.FTZ R2, R2, R48, R49 ;  /* 0x0000003002027223 */ /* 0x000fe20000010031 */
[----:B------:R-:W-:Y:S02]  /*111d0*/  HADD2.F32 R3, -RZ, R20.H1_H1 ;  /* 0x30000014ff037230 */ /* 0x000fe40000004100 */
[----:B------:R-:W-:Y:S01]  /*111e0*/  FFMA.FTZ R45, R30, R46, R45 ;  /* 0x0000002e1e2d7223 */ /* 0x000fe2000001002d */
[----:B------:R-:W-:Y:S02]  /*111f0*/  HADD2.F32 R18, -RZ, R31.H0_H0 ;  /* 0x2000001fff127230 */ /* 0x000fe40000004100 */
[-C--:B------:R-:W-:Y:S01]  /*11200*/  FFMA.FTZ R0, R19, R47.reuse, R0 ;  /* 0x0000002f13007223 */ /* 0x080fe20000010000 */
[----:B------:R-:W-:Y:S02]  /*11210*/  HADD2.F32 R29, -RZ, R29.H1_H1 ;  /* 0x3000001dff1d7230 */ /* 0x000fe40000004100 */
[----:B------:R-:W-:Y:S01]  /*11220*/  FFMA.FTZ R14, R3, R47, R2 ;  /* 0x0000002f030e7223 */ /* 0x000fe20000010002 */
[----:B------:R-:W-:-:S02]  /*11230*/  HADD2.F32 R19, -RZ, R32.H0_H0 ;  /* 0x20000020ff137230 */ /* 0x000fc40000004100 */
[----:B------:R-:W-:Y:S01]  /*11240*/  FFMA.FTZ R48, R18, R48, R45 ;  /* 0x0000003012307223 */ /* 0x000fe2000001002d */
[----:B-1----:R-:W-:Y:S02]  /*11250*/  HADD2.F32 R3, -RZ, R16.H0_H0 ;  /* 0x20000010ff037230 */ /* 0x002fe40000004100 */
[----:B------:R-:W-:Y:S01]  /*11260*/  FFMA.FTZ R18, R29, R47, R4 ;  /* 0x0000002f1d127223 */ /* 0x000fe20000010004 */
[--C-:B------:R-:W-:Y:S02]  /*11270*/  HADD2.F32 R2, -RZ, R17.reuse.H0_H0 ;  /* 0x20000011ff027230 */ /* 0x100fe40000004100 */
[----:B------:R-:W-:Y:S02]  /*11280*/  HADD2.F32 R4, -RZ, R17.H1_H1 ;  /* 0x30000011ff047230 */ /* 0x000fe40000004100 */
[----:B------:R-:W-:Y:S01]  /*11290*/  FFMA.FTZ R17, R19, R3, R0 ;  /* 0x0000000313117223 */ /* 0x000fe20000010000 */
[----:B------:R-:W-:Y:S02]  /*112a0*/  HADD2.F32 R31, -RZ, R31.H1_H1 ;  /* 0x3000001fff1f7230 */ /* 0x000fe40000004100 */
[----:B------:R-:W-:-:S02]  /*112b0*/  HADD2.F32 R29, -RZ, R36.H0_H0 ;  /* 0x20000024ff1d7230 */ /* 0x000fc40000004100 */
[----:B------:R-:W-:Y:S02]  /*112c0*/  HADD2.F32 R19, -RZ, R34.H0_H0 ;  /* 0x20000022ff137230 */ /* 0x000fe40000004100 */
[----:B------:R-:W-:Y:S01]  /*112d0*/  FFMA.FTZ R48, R31, R47, R48 ;  /* 0x0000002f1f307223 */ /* 0x000fe20000010030 */
[----:B------:R-:W-:Y:S02]  /*112e0*/  HADD2.F32 R16, -RZ, R16.H1_H1 ;  /* 0x30000010ff107230 */ /* 0x000fe40000004100 */
[-C--:B------:R-:W-:Y:S01]  /*112f0*/  FFMA.FTZ R29, R29, R3.reuse, R18 ;  /* 0x000000031d1d7223 */ /* 0x080fe20000010012 */
[----:B------:R-:W-:Y:S02]  /*11300*/  HADD2.F32 R32, -RZ, R32.H1_H1 ;  /* 0x30000020ff207230 */ /* 0x000fe40000004100 */
[----:B------:R-:W-:Y:S01]  /*11310*/  FFMA.FTZ R19, R19, R3, R14 ;  /* 0x0000000313137223 */ /* 0x000fe2000001000e */
[----:B------:R-:W-:Y:S02]  /*11320*/  HADD2.F32 R36, -RZ, R36.H1_H1 ;  /* 0x30000024ff247230 */ /* 0x000fe40000004100 */
        /* <DEDUP_REMOVED lines=17> */
[----:B------:R-:W-:Y:S02]  /*11440*/  HADD2.F32 R16, -RZ, R37.H1_H1 ;  /* 0x30000025ff107230 */ /* 0x000fe40000004100 */
[----:B------:R-:W-:Y:S01]  /*11450*/  FFMA.FTZ R3, R18, R2, R3 ;  /* 0x0000000212037223 */ /* 0x000fe20000010003 */
[----:B------:R-:W-:Y:S02]  /*11460*/  HADD2.F32 R20, -RZ, R39.H1_H1 ;  /* 0x30000027ff147230 */ /* 0x000fe40000004100 */
        /* <DEDUP_REMOVED lines=16> */
.L_x_997:
[----:B------:R-:W-:-:S05]  /*11570*/  IMAD.WIDE R12, R15, 0x4, R12 ;  /* 0x000000040f0c7825 */ /* 0x000fca00078e020c */
        /* <DEDUP_REMOVED lines=140> */
.L_x_1000:
        /* <DEDUP_REMOVED lines=91> */
.L_x_1002:
        /* <DEDUP_REMOVED lines=90> */
.L_x_1003:
        /* <DEDUP_REMOVED lines=87> */
.L_x_1001:
[----:B------:R-:W-:-:S06]  /*12f00*/  IMAD.WIDE R12, R15, 0x4, R12 ;  /* 0x000000040f0c7825 */ /* 0x000fcc00078e020c */
[----:B------:R-:W2:Y:S02]  /*12f10*/  LDG.E.128.CONSTANT R12, desc[UR6][R12.64] ;  /* 0x000000060c0c7981 */ /* 0x000ea4000c1e9d00 */
[----:B--2---:R-:W-:Y:S02]  /*12f20*/  LOP3.LUT R4, R13, 0xf000f0, RZ, 0xc0, !PT ;  /* 0x00f000f00d047812 */ /* 0x004fe400078ec0ff */
[----:B------:R-:W-:Y:S02]  /*12f30*/  SHF.R.U32.HI R3, RZ, 0x8, R12 ;  /* 0x00000008ff037819 */ /* 0x000fe4000001160c */
[----:B------:R-:W-:Y:S02]  /*12f40*/  SHF.R.U32.HI R34, RZ, 0x8, R15 ;  /* 0x00000008ff227819 */ /* 0x000fe4000001160f */
[C---:B------:R-:W-:Y:S02]  /*12f50*/  LOP3.LUT R0, R12.reuse, 0xf000f, RZ, 0xc0, !PT ;  /* 0x000f000f0c007812 */ /* 0x040fe400078ec0ff */
        /* <DEDUP_REMOVED lines=9> */
[----:B------:R-:W-:Y:S02]  /*12ff0*/  LOP3.LUT R18, R13, 0x64006400, RZ, 0xfc, !PT ;  /* 0x640064000d127812 */ /* 0x000fe400078efcff */
[C---:B------:R-:W-:Y:S02]  /*13000*/  LOP3.LUT R30, R14.reuse, 0xf000f, RZ, 0xc0, !PT ;  /* 0x000f000f0e1e7812 */ /* 0x040fe400078ec0ff */
        /* <DEDUP_REMOVED lines=42> */
[--C-:B------:R-:W-:Y:S02]  /*132b0*/  HADD2.F32 R46, -RZ, R28.reuse.H0_H0 ;  /* 0x2000001cff2e7230 */ /* 0x100fe40000004100 */
[----:B------:R-:W-:Y:S02]  /*132c0*/  HADD2.F32 R4, -RZ, R31.H0_H0 ;  /* 0x2000001fff047230 */ /* 0x000fe40000004100 */
[----:B------:R-:W-:Y:S02]  /*132d0*/  HADD2.F32 R48, -RZ, R28.H1_H1 ;  /* 0x3000001cff307230 */ /* 0x000fe40000004100 */
[----:B0-----:R-:W-:-:S02]  /*132e0*/  HADD2.F32 R3, -RZ, R36.H0_H0 ;  /* 0x20000024ff037230 */ /* 0x001fc40000004100 */
[----:B------:R-:W-:Y:S02]  /*132f0*/  HADD2.F32 R39, -RZ, R36.H1_H1 ;  /* 0x30000024ff277230 */ /* 0x000fe40000004100 */
[----:B------:R-:W-:Y:S02]  /*13300*/  HADD2.F32 R38, -RZ, R37.H0_H0 ;  /* 0x20000025ff267230 */ /* 0x000fe40000004100 */
[C---:B------:R-:W-:Y:S01]  /*13310*/  FFMA.FTZ R47, R3.reuse, R2, RZ ;  /* 0x00000002032f7223 */ /* 0x040fe200000100ff */
[----:B------:R-:W-:Y:S02]  /*13320*/  HADD2.F32 R2, -RZ, R29.H1_H1 ;  /* 0x3000001dff027230 */ /* 0x000fe40000004100 */
[----:B------:R-:W-:Y:S01]  /*13330*/  FFMA.FTZ R46, R3, R46, RZ ;  /* 0x0000002e032e7223 */ /* 0x000fe200000100ff */
[----:B------:R-:W-:Y:S02]  /*13340*/  HADD2.F32 R45, -RZ, R37.H1_H1 ;  /* 0x30000025ff2d7230 */ /* 0x000fe40000004100 */
[----:B------:R-:W-:Y:S01]  /*13350*/  FFMA.FTZ R37, R0, R3, RZ ;  /* 0x0000000300257223 */ /* 0x000fe200000100ff */
[----:B------:R-:W-:-:S02]  /*13360*/  HADD2.F32 R36, -RZ, R30.H1_H1 ;  /* 0x3000001eff247230 */ /* 0x000fc40000004100 */
[----:B------:R-:W-:Y:S01]  /*13370*/  FFMA.FTZ R49, R3, R4, RZ ;  /* 0x0000000403317223 */ /* 0x000fe200000100ff */
[----:B------:R-:W-:Y:S02]  /*13380*/  HADD2.F32 R4, -RZ, R31.H1_H1 ;  /* 0x3000001fff047230 */ /* 0x000fe40000004100 */
        /* <DEDUP_REMOVED lines=10> */
[----:B------:R-:W-:Y:S02]  /*13430*/  HADD2.F32 R0, -RZ, R14.H1_H1 ;  /* 0x3000000eff007230 */ /* 0x000fe40000004100 */
[----:B------:R-:W-:Y:S01]  /*13440*/  FFMA.FTZ R3, R3, R38, R36 ;  /* 0x0000002603037223 */ /* 0x000fe20000010024 */
[----:B------:R-:W-:Y:S02]  /*13450*/  HADD2.F32 R2, -RZ, R15.H1_H1 ;  /* 0x3000000fff027230 */ /* 0x000fe40000004100 */
[----:B------:R-:W-:Y:S01]  /*13460*/  FFMA.FTZ R49, R38, R46, R49 ;  /* 0x0000002e26317223 */ /* 0x000fe20000010031 */
[----:B------:R-:W-:-:S02]  /*13470*/  HADD2.F32 R36, -RZ, R16.H1_H1 ;  /* 0x30000010ff247230 */ /* 0x000fc40000004100 */
[----:B------:R-:W-:Y:S01]  /*13480*/  FFMA.FTZ R0, R0, R45, R3 ;  /* 0x0000002d00007223 */ /* 0x000fe20000010003 */
[----:B------:R-:W-:Y:S02]  /*13490*/  HADD2.F32 R38, -RZ, R17.H1_H1 ;  /* 0x30000011ff267230 */ /* 0x000fe40000004100 */
[C---:B------:R-:W-:Y:S01]  /*134a0*/  FFMA.FTZ R39, R45.reuse, R2, R4 ;  /* 0x000000022d277223 */ /* 0x040fe20000010004 */
[----:B------:R-:W-:Y:S02]  /*134b0*/  HADD2.F32 R3, -RZ, R32.H0_H0 ;  /* 0x20000020ff037230 */ /* 0x000fe40000004100 */
[C---:B------:R-:W-:Y:S01]  /*134c0*/  FFMA.FTZ R47, R45.reuse, R36, R47 ;  /* 0x000000242d2f7223 */ /* 0x040fe2000001002f */
[--C-:B-1----:R-:W-:Y:S02]  /*134d0*/  HADD2.F32 R2, -RZ, R12.reuse.H0_H0 ;  /* 0x2000000cff027230 */ /* 0x102fe40000004100 */
[----:B------:R-:W-:Y:S01]  /*134e0*/  FFMA.FTZ R49, R45, R38, R49 ;  /* 0x000000262d317223 */ /* 0x000fe20000010031 */
[----:B------:R-:W-:-:S02]  /*134f0*/  HADD2.F32 R37, -RZ, R12.H1_H1 ;  /* 0x3000000cff257230 */ /* 0x000fc40000004100 */
[----:B------:R-:W-:Y:S02]  /*13500*/  HADD2.F32 R12, -RZ, R33.H0_H0 ;  /* 0x20000021ff0c7230 */ /* 0x000fe40000004100 */
[----:B------:R-:W-:Y:S01]  /*13510*/  FFMA.FTZ R3, R3, R2, R0 ;  /* 0x0000000203037223 */ /* 0x000fe20000010000 */
[----:B------:R-:W-:Y:S02]  /*13520*/  HADD2.F32 R46, -RZ, R35.H0_H0 ;  /* 0x20000023ff2e7230 */ /* 0x000fe40000004100 */
[----:B------:R-:W-:Y:S02]  /*13530*/  HADD2.F32 R36, -RZ, R33.H1_H1 ;  /* 0x30000021ff247230 */ /* 0x000fe40000004100 */
[C---:B------:R-:W-:Y:S01]  /*13540*/  FFMA.FTZ R12, R2.reuse, R12, R39 ;  /* 0x0000000c020c7223 */ /* 0x040fe20000010027 */
        /* <DEDUP_REMOVED lines=26> */
[C---:B------:R-:W-:Y:S01]  /*136f0*/  FFMA.FTZ R45, R13.reuse, R36, R45 ;  /* 0x000000240d2d7223 */ /* 0x040fe2000001002d */
        /* <DEDUP_REMOVED lines=13> */
.L_x_1004:
        /* <DEDUP_REMOVED lines=47> */
[--C-:B------:R-:W-:Y:S02]  /*13ac0*/  HADD2.F32 R37, -RZ, R33.reuse.H0_H0 ;  /* 0x20000021ff257230 */ /* 0x100fe40000004100 */
[----:B------:R-:W-:Y:S01]  /*13ad0*/  FFMA.FTZ R46, R39, R45, R46 ;  /* 0x0000002d272e7223 */ /* 0x000fe2000001002e */
[----:B------:R-:W-:Y:S02]  /*13ae0*/  HADD2.F32 R12, -RZ, R12.H1_H1 ;  /* 0x3000000cff0c7230 */ /* 0x000fe40000004100 */
[----:B------:R-:W-:Y:S02]  /*13af0*/  HADD2.F32 R39, -RZ, R34.H0_H0 ;  /* 0x20000022ff277230 */ /* 0x000fe40000004100 */
[----:B------:R-:W-:Y:S01]  /*13b00*/  FFMA.FTZ R37, R37, R3, R36 ;  /* 0x0000000325257223 */ /* 0x000fe20000010024 */
[----:B------:R-:W-:Y:S02]  /*13b10*/  HADD2.F32 R0, -RZ, R32.H1_H1 ;  /* 0x30000020ff007230 */ /* 0x000fe40000004100 */
[----:B------:R-:W-:-:S02]  /*13b20*/  HADD2.F32 R48, -RZ, R33.H1_H1 ;  /* 0x30000021ff307230 */ /* 0x000fc40000004100 */
[-C--:B------:R-:W-:Y:S01]  /*13b30*/  FFMA.FTZ R39, R39, R3.reuse, R38 ;  /* 0x0000000327277223 */ /* 0x080fe20000010026 */
[--C-:B------:R-:W-:Y:S02]  /*13b40*/  HADD2.F32 R45, -RZ, R35.reuse.H0_H0 ;  /* 0x20000023ff2d7230 */ /* 0x100fe40000004100 */
        /* <DEDUP_REMOVED lines=35> */
.L_x_1005:
        /* <DEDUP_REMOVED lines=90> */
.L_x_1006:
[----:B------:R-:W-:Y:S05]  /*14320*/  @P0 BRA `(.L_x_991) ;  /* 0x0000000400580947 */ /* 0x000fea0003800000 */
[----:B------:R-:W0:Y:S01]  /*14330*/  LDS.64 R2, [UR4+0xf0] ;  /* 0x0000f004ff027984 */ /* 0x000e220008000a00 */
[--C-:B------:R-:W-:Y:S02]  /*14340*/  HADD2.F32 R0, -RZ, R30.reuse.H0_H0 ;  /* 0x2000001eff007230 */ /* 0x100fe40000004100 */
        /* <DEDUP_REMOVED lines=17> */
[-C--:B------:R-:W-:Y:S01]  /*14460*/  FFMA.FTZ R47, R28, R36.reuse, R47 ;  /* 0x000000241c2f7223 */ /* 0x080fe2000001002f */
[----:B------:R-:W-:Y:S02]  /*14470*/  HADD2.F32 R0, -RZ, R14.H0_H0 ;  /* 0x2000000eff007230 */ /* 0x000fe40000004100 */
[----:B------:R-:W-:Y:S02]  /*14480*/  HADD2.F32 R15, -RZ, R15.H1_H1 ;  /* 0x3000000fff0f7230 */ /* 0x000fe40000004100 */
        /* <DEDUP_REMOVED lines=10> */
[----:B------:R-:W-:Y:S01]  /*14530*/  FFMA.FTZ R37, R30, R36, R37 ;  /* 0x000000241e257223 */ /* 0x000fe20000010025 */
[----:B------:R-:W-:Y:S02]  /*14540*/  HADD2.F32 R15, -RZ, R32.H0_H0 ;  /* 0x20000020ff0f7230 */ /* 0x000fe40000004100 */
[-C--:B------:R-:W-:Y:S01]  /*14550*/  FFMA.FTZ R16, R3, R45.reuse, R4 ;  /* 0x0000002d03107223 */ /* 0x080fe20000010004 */
[----:B-1----:R-:W-:Y:S02]  /*14560*/  HADD2.F32 R3, -RZ, R12.H0_H0 ;  /* 0x2000000cff037230 */ /* 0x002fe40000004100 */
[----:B------:R-:W-:Y:S01]  /*14570*/  FFMA.FTZ R0, R29, R45, R0 ;  /* 0x0000002d1d007223 */ /* 0x000fe20000010000 */
[----:B------:R-:W-:Y:S02]  /*14580*/  HADD2.F32 R17, -RZ, R17.H1_H1 ;  /* 0x30000011ff117230 */ /* 0x000fe40000004100 */
[----:B------:R-:W-:Y:S01]  /*14590*/  FFMA.FTZ R38, R28, R38, R37 ;  /* 0x000000261c267223 */ /* 0x000fe20000010025 */
[----:B------:R-:W-:-:S02]  /*145a0*/  HADD2.F32 R2, -RZ, R13.H0_H0 ;  /* 0x2000000dff027230 */ /* 0x000fc40000004100 */
[----:B------:R-:W-:Y:S02]  /*145b0*/  HADD2.F32 R4, -RZ, R13.H1_H1 ;  /* 0x3000000dff047230 */ /* 0x000fe40000004100 */
[----:B------:R-:W-:Y:S01]  /*145c0*/  FFMA.FTZ R13, R15, R3, R0 ;  /* 0x000000030f0d7223 */ /* 0x000fe20000010000 */
[--C-:B------:R-:W-:Y:S02]  /*145d0*/  HADD2.F32 R15, -RZ, R33.reuse.H0_H0 ;  /* 0x20000021ff0f7230 */ /* 0x100fe40000004100 */
[----:B------:R-:W-:Y:S01]  /*145e0*/  FFMA.FTZ R38, R17, R45, R38 ;  /* 0x0000002d11267223 */ /* 0x000fe20000010026 */
[----:B------:R-:W-:Y:S02]  /*145f0*/  HADD2.F32 R12, -RZ, R12.H1_H1 ;  /* 0x3000000cff0c7230 */ /* 0x000fe40000004100 */
[----:B------:R-:W-:Y:S02]  /*14600*/  HADD2.F32 R17, -RZ, R34.H0_H0 ;  /* 0x20000022ff117230 */ /* 0x000fe40000004100 */
[----:B------:R-:W-:Y:S01]  /*14610*/  FFMA.FTZ R15, R15, R3, R14 ;  /* 0x000000030f0f7223 */ /* 0x000fe2000001000e */
[----:B------:R-:W-:-:S02]  /*14620*/  HADD2.F32 R0, -RZ, R33.H1_H1 ;  /* 0x30000021ff007230 */ /* 0x000fc40000004100 */
[--C-:B------:R-:W-:Y:S02]  /*14630*/  HADD2.F32 R29, -RZ, R35.reuse.H0_H0 ;  /* 0x20000023ff1d7230 */ /* 0x100fe40000004100 */
        /* <DEDUP_REMOVED lines=37> */
.L_x_991:
[----:B------:R-:W0:Y:S01]  /*14890*/  LDC R89, c[0x0][0x23c] ;  /* 0x00008f00ff597b82 */ /* 0x000e220000000800 */
[----:B------:R-:W-:Y:S01]  /*148a0*/  IADD3 R94, R94, 0x20, RZ ;  /* 0x000000205e5e7810 */ /* 0x000fe20007ffe0ff */
[----:B------:R-:W-:-:S03]  /*148b0*/  UIADD3 UR4, UR4, 0x40, URZ ;  /* 0x0000004004047890 */ /* 0x000fc6000fffe03f */
[C---:B------:R-:W-:Y:S02]  /*148c0*/  ISETP.GE.AND P2, PT, R94.reuse, UR5, PT ;  /* 0x000000055e007c0c */ /* 0x040fe4000bf46270 */
[----:B------:R-:W-:Y:S01]  /*148d0*/  ISETP.LT.AND P3, PT, R94, R95, PT ;  /* 0x0000005f5e00720c */ /* 0x000fe20003f61270 */
[----:B0-----:R-:W-:-:S12]  /*148e0*/  IMAD.WIDE R6, R89, 0x10, R6 ;  /* 0x0000001059067825 */ /* 0x001fd800078e0206 */
[----:B------:R-:W-:Y:S05]  /*148f0*/  @!P2 BRA P3, `(.L_x_1007) ;  /* 0xffffff980040a947 */ /* 0x000fea000183ffff */
.L_x_990:
        /* <DEDUP_REMOVED lines=8> */
.L_x_1013:
[----:B------:R-:W0:Y:S01]  /*14980*/  LDC R89, c[0x0][0x23c] ;  /* 0x00008f00ff597b82 */ /* 0x000e220000000800 */
[----:B-----5:R1:W5:Y:S01]  /*14990*/  LDG.E.128.CONSTANT R12, desc[UR6][R6.64] ;  /* 0x00000006060c7981 */ /* 0x020362000c1e9d00 */
[----:B0-----:R-:W-:-:S05]  /*149a0*/  IMAD.WIDE R2, R89, 0x4, R6 ;  /* 0x0000000459027825 */ /* 0x001fca00078e0206 */
[----:B------:R1:W5:Y:S01]  /*149b0*/  LDG.E.128.CONSTANT R8, desc[UR6][R2.64] ;  /* 0x0000000602087981 */ /* 0x000362000c1e9d00 */
[----:B------:R-:W-:Y:S01]  /*149c0*/  IMAD.WIDE R98, R89, 0x4, R2 ;  /* 0x0000000459627825 */ /* 0x000fe200078e0202 */
[----:B------:R-:W-:Y:S06]  /*149d0*/  @!P1 BRA `(.L_x_1009) ;  /* 0x0000002000a89947 */ /* 0x000fec0003800000 */
[----:B-1----:R-:W2:Y:S01]  /*149e0*/  LDG.E.128.CONSTANT R4, desc[UR6][R98.64] ;  /* 0x0000000662047981 */ /* 0x002ea2000c1e9d00 */
[--C-:B-----5:R-:W-:Y:S02]  /*149f0*/  SHF.R.U32.HI R28, RZ, 0xf, R14.reuse ;  /* 0x0000000fff1c7819 */ /* 0x120fe4000001160e */
[C---:B------:R-:W-:Y:S02]  /*14a00*/  LOP3.LUT R16, R14.reuse, 0x380038, RZ, 0xc0, !PT ;  /* 0x003800380e107812 */ /* 0x040fe400078ec0ff */
[----:B------:R-:W-:Y:S02]  /*14a10*/  SHF.R.U32.HI R33, RZ, 0x6, R14 ;  /* 0x00000006ff217819 */ /* 0x000fe4000001160e */
[----:B------:R-:W-:Y:S02]  /*14a20*/  LOP3.LUT R50, R14, 0x70007, RZ, 0xc0, !PT ;  /* 0x000700070e327812 */ /* 0x000fe400078ec0ff */
[----:B------:R-:W-:Y:S02]  /*14a30*/  SHF.R.U32.HI R31, RZ, 0xe, R10 ;  /* 0x0000000eff1f7819 */ /* 0x000fe4000001160a */
[----:B------:R-:W-:-:S02]  /*14a40*/  LOP3.LUT R14, R10, 0x380038, RZ, 0xc0, !PT ;  /* 0x003800380a0e7812 */ /* 0x000fc400078ec0ff */
[----:B------:R-:W-:Y:S02]  /*14a50*/  SHF.R.U32.HI R45, RZ, 0x6, R10 ;  /* 0x00000006ff2d7819 */ /* 0x000fe4000001160a */
[----:B------:R-:W-:Y:S01]  /*14a60*/  LOP3.LUT R57, R10, 0x70007, RZ, 0xc0, !PT ;  /* 0x000700070a397812 */ /* 0x000fe200078ec0ff */
[----:B------:R-:W-:Y:S01]  /*14a70*/  HFMA2.MMA R10, -RZ, RZ, 0, 0.015625 ;  /* 0x00002400ff0a7435 */ /* 0x000fe200000001ff */
[----:B------:R-:W-:Y:S02]  /*14a80*/  SHF.R.U32.HI R20, RZ, 0xf, R13 ;  /* 0x0000000fff147819 */ /* 0x000fe4000001160d */
[----:B------:R-:W-:Y:S02]  /*14a90*/  SHF.R.U32.HI R0, RZ, 0xf, R12 ;  /* 0x0000000fff007819 */ /* 0x000fe4000001160c */
[----:B------:R-:W-:Y:S02]  /*14aa0*/  SHF.R.U32.HI R30, RZ, 0xf, R15 ;  /* 0x0000000fff1e7819 */ /* 0x000fe4000001160f */
[----:B------:R-:W-:-:S02]  /*14ab0*/  SHF.R.U32.HI R17, RZ, 0xe, R8 ;  /* 0x0000000eff117819 */ /* 0x000fc40000011608 */
[C---:B------:R-:W-:Y:S02]  /*14ac0*/  LOP3.LUT R3, R8.reuse, 0x380038, RZ, 0xc0, !PT ;  /* 0x0038003808037812 */ /* 0x040fe400078ec0ff */
        /* <DEDUP_REMOVED lines=12> */
[----:B------:R-:W-:Y:S02]  /*14b90*/  PRMT R0, R10, 0x7610, R0 ;  /* 0x000076100a007816 */ /* 0x000fe40000000000 */
[----:B------:R-:W-:Y:S02]  /*14ba0*/  LOP3.LUT R61, R20, 0x20002, R29, 0xf8, !PT ;  /* 0x00020002143d7812 */ /* 0x000fe400078ef81d */
[C---:B------:R-:W-:Y:S02]  /*14bb0*/  LOP3.LUT R15, R11.reuse, 0x380038, RZ, 0xc0, !PT ;  /* 0x003800380b0f7812 */ /* 0x040fe400078ec0ff */
[----:B------:R-:W-:Y:S02]  /*14bc0*/  SHF.R.U32.HI R54, RZ, 0x6, R11 ;  /* 0x00000006ff367819 */ /* 0x000fe4000001160b */
[----:B------:R-:W-:-:S02]  /*14bd0*/  LOP3.LUT R59, R11, 0x70007, RZ, 0xc0, !PT ;  /* 0x000700070b3b7812 */ /* 0x000fc400078ec0ff */
[----:B------:R-:W-:Y:S02]  /*14be0*/  LOP3.LUT R19, R8, 0x20002, R17, 0xf8, !PT ;  /* 0x0002000208137812 */ /* 0x000fe400078ef811 */
[----:B------:R-:W-:Y:S02]  /*14bf0*/  LOP3.LUT R10, R28, 0x20002, R31, 0xf8, !PT ;  /* 0x000200021c0a7812 */ /* 0x000fe400078ef81f */
[----:B------:R-:W-:Y:S02]  /*14c00*/  LOP3.LUT R20, R30, 0x20002, R37, 0xf8, !PT ;  /* 0x000200021e147812 */ /* 0x000fe400078ef825 */
[----:B------:R-:W-:Y:S02]  /*14c10*/  LOP3.LUT R2, R12, 0x380038, RZ, 0xc0, !PT ;  /* 0x003800380c027812 */ /* 0x000fe400078ec0ff */
[----:B------:R-:W-:Y:S02]  /*14c20*/  PRMT R8, R92, 0x9910, RZ ;  /* 0x000099105c087816 */ /* 0x000fe400000000ff */
[----:B------:R-:W-:-:S02]  /*14c30*/  LOP3.LUT R55, R12, 0x70007, RZ, 0xc0, !PT ;  /* 0x000700070c377812 */ /* 0x000fc400078ec0ff */
[----:B------:R-:W-:Y:S02]  /*14c40*/  LOP3.LUT R62, R3, 0x64006400, RZ, 0xfc, !PT ;  /* 0x64006400033e7812 */ /* 0x000fe400078efcff */
[C---:B------:R-:W-:Y:S02]  /*14c50*/  LOP3.LUT R12, R13.reuse, 0x380038, RZ, 0xc0, !PT ;  /* 0x003800380d0c7812 */ /* 0x040fe400078ec0ff */
[----:B------:R-:W-:Y:S02]  /*14c60*/  SHF.R.U32.HI R32, RZ, 0x6, R13 ;  /* 0x00000006ff207819 */ /* 0x000fe4000001160d */
[----:B------:R-:W-:Y:S02]  /*14c70*/  LOP3.LUT R47, R13, 0x70007, RZ, 0xc0, !PT ;  /* 0x000700070d2f7812 */ /* 0x000fe400078ec0ff */
[----:B------:R-:W-:Y:S02]  /*14c80*/  LOP3.LUT R3, R34, 0x380038, RZ, 0xc0, !PT ;  /* 0x0038003822037812 */ /* 0x000fe400078ec0ff */
[----:B------:R-:W-:-:S02]  /*14c90*/  LOP3.LUT R13, R9, 0x380038, RZ, 0xc0, !PT ;  /* 0x00380038090d7812 */ /* 0x000fc400078ec0ff */
[----:B------:R-:W-:Y:S02]  /*14ca0*/  SHF.R.U32.HI R38, RZ, 0x6, R9 ;  /* 0x00000006ff267819 */ /* 0x000fe40000011609 */
[----:B------:R-:W-:Y:S02]  /*14cb0*/  LOP3.LUT R58, R9, 0x70007, RZ, 0xc0, !PT ;  /* 0x00070007093a7812 */ /* 0x000fe400078ec0ff */
[----:B------:R-:W-:Y:S02]  /*14cc0*/  MOV R9, 0x3000 ;  /* 0x0000300000097802 */ /* 0x000fe40000000f00 */
[----:B------:R-:W-:Y:S02]  /*14cd0*/  ISETP.NE.AND P2, PT, R8, RZ, PT ;  /* 0x000000ff0800720c */ /* 0x000fe40003f45270 */
        /* <DEDUP_REMOVED lines=20> */
[----:B------:R-:W-:Y:S02]  /*14e20*/  LOP3.LUT R50, R50, 0x64006400, RZ, 0xfc, !PT ;  /* 0x6400640032327812 */ /* 0x000fe400078efcff */
[----:B------:R-:W-:Y:S01]  /*14e30*/  LOP3.LUT R58, R58, 0x64006400, RZ, 0xfc, !PT ;  /* 0x640064003a3a7812 */ /* 0x000fe200078efcff */
[----:B------:R-:W-:Y:S01]  /*14e40*/  HADD2 R84, R47, -1028, -1028 ;  /* 0xe404e4042f547430 */ /* 0x000fe20000000000 */
[----:B------:R-:W-:Y:S02]  /*14e50*/  LOP3.LUT R57, R57, 0x64006400, RZ, 0xfc, !PT ;  /* 0x6400640039397812 */ /* 0x000fe400078efcff */
[----:B------:R-:W-:Y:S02]  /*14e60*/  LOP3.LUT R52, R52, 0x64006400, RZ, 0xfc, !PT ;  /* 0x6400640034347812 */ /* 0x000fe400078efcff */
[----:B------:R-:W-:-:S02]  /*14e70*/  LOP3.LUT R70, R70, 0x64006400, RZ, 0xfc, !PT ;  /* 0x6400640046467812 */ /* 0x000fc400078efcff */
[----:B------:R-:W-:-:S03]  /*14e80*/  ISETP.GE.AND P3, PT, R96, 0x2, PT ;  /* 0x000000026000780c */ /* 0x000fc60003f66270 */
[----:B------:R-:W-:Y:S01]  /*14e90*/  HADD2 R70, R70, -1028, -1028 ;  /* 0xe404e40446467430 */ /* 0x000fe20000000000 */
[--C-:B--2---:R-:W-:Y:S02]  /*14ea0*/  SHF.R.U32.HI R30, RZ, 0xd, R5.reuse ;  /* 0x0000000dff1e7819 */ /* 0x104fe40000011605 */
[C---:B------:R-:W-:Y:S02]  /*14eb0*/  LOP3.LUT R11, R5.reuse, 0x380038, RZ, 0xc0, !PT ;  /* 0x00380038050b7812 */ /* 0x040fe400078ec0ff */
[----:B------:R-:W-:Y:S02]  /*14ec0*/  SHF.R.U32.HI R37, RZ, 0x6, R5 ;  /* 0x00000006ff257819 */ /* 0x000fe40000011605 */
[----:B------:R-:W-:Y:S02]  /*14ed0*/  LOP3.LUT R51, R5, 0x70007, RZ, 0xc0, !PT ;  /* 0x0007000705337812 */ /* 0x000fe400078ec0ff */
[----:B------:R-:W-:Y:S02]  /*14ee0*/  SHF.R.U32.HI R31, RZ, 0xd, R7 ;  /* 0x0000000dff1f7819 */ /* 0x000fe40000011607 */
[----:B------:R-:W-:-:S02]  /*14ef0*/  LOP3.LUT R5, R46, 0x380038, RZ, 0xc0, !PT ;  /* 0x003800382e057812 */ /* 0x000fc400078ec0ff */
[----:B------:R-:W-:Y:S02]  /*14f00*/  LOP3.LUT R31, R20, 0x40004, R31, 0xf8, !PT ;  /* 0x00040004141f7812 */ /* 0x000fe400078ef81f */
[--C-:B------:R-:W-:Y:S02]  /*14f10*/  SHF.R.U32.HI R28, RZ, 0xd, R4.reuse ;  /* 0x0000000dff1c7819 */ /* 0x100fe40000011604 */
[C---:B------:R-:W-:Y:S02]  /*14f20*/  LOP3.LUT R8, R4.reuse, 0x380038, RZ, 0xc0, !PT ;  /* 0x0038003804087812 */ /* 0x040fe400078ec0ff */
[----:B------:R-:W-:Y:S02]  /*14f30*/  SHF.R.U32.HI R36, RZ, 0x6, R4 ;  /* 0x00000006ff247819 */ /* 0x000fe40000011604 */
[----:B------:R-:W-:Y:S02]  /*14f40*/  LOP3.LUT R49, R4, 0x70007, RZ, 0xc0, !PT ;  /* 0x0007000704317812 */ /* 0x000fe400078ec0ff */
[----:B------:R-:W-:-:S02]  /*14f50*/  LOP3.LUT R20, R5, 0x64006400, RZ, 0xfc, !PT ;  /* 0x6400640005147812 */ /* 0x000fc400078efcff */
[----:B------:R-:W-:Y:S02]  /*14f60*/  SHF.R.U32.HI R48, RZ, 0x6, R7 ;  /* 0x00000006ff307819 */ /* 0x000fe40000011607 */
[----:B------:R-:W-:Y:S01]  /*14f70*/  LOP3.LUT R4, R3, 0x64006400, RZ, 0xfc, !PT ;  /* 0x6400640003047812 */ /* 0x000fe200078efcff */
[-C--:B------:R-:W-:Y:S01]  /*14f80*/  HFMA2 R20, R20, R9.reuse.H0_H0, -132, -132 ;  /* 0xd820d82014147431 */ /* 0x080fe20000040009 */
[----:B------:R-:W-:Y:S02]  /*14f90*/  LOP3.LUT R5, R37, 0x380038, RZ, 0xc0, !PT ;  /* 0x0038003825057812 */ /* 0x000fe400078ec0ff */
[----:B------:R-:W-:Y:S01]  /*14fa0*/  LOP3.LUT R63, R7, 0x380038, RZ, 0xc0, !PT ;  /* 0x00380038073f7812 */ /* 0x000fe200078ec0ff */
[----:B------:R-:W-:Y:S01]  /*14fb0*/  HFMA2 R85, R4, R9.H0_H0, -132, -132 ;  /* 0xd820d82004557431 */ /* 0x000fe20000040009 */
[----:B------:R-:W-:Y:S02]  /*14fc0*/  LOP3.LUT R66, R11, 0x64006400, RZ, 0xfc, !PT ;  /* 0x640064000b427812 */ /* 0x000fe400078efcff */
[----:B------:R-:W-:-:S02]  /*14fd0*/  LOP3.LUT R11, R48, 0x380038, RZ, 0xc0, !PT ;  /* 0x00380038300b7812 */ /* 0x000fc400078ec0ff */
[----:B------:R-:W-:Y:S01]  /*14fe0*/  LOP3.LUT R2, R5, 0x64006400, RZ, 0xfc, !PT ;  /* 0x6400640005027812 */ /* 0x000fe200078efcff */
[----:B------:R-:W-:Y:S01]  /*14ff0*/  HFMA2 R15, R66, R9.H0_H0, -132, -132 ;  /* 0xd820d820420f7431 */ /* 0x000fe20000040009 */
[--C-:B------:R-:W-:Y:S02]  /*15000*/  SHF.R.U32.HI R29, RZ, 0xd, R6.reuse ;  /* 0x0000000dff1d7819 */ /* 0x100fe40000011606 */
[C---:B------:R-:W-:Y:S02]  /*15010*/  LOP3.LUT R17, R6.reuse, 0x380038, RZ, 0xc0, !PT ;  /* 0x0038003806117812 */ /* 0x040fe400078ec0ff */
[----:B------:R-:W-:Y:S02]  /*15020*/  SHF.R.U32.HI R39, RZ, 0x6, R6 ;  /* 0x00000006ff277819 */ /* 0x000fe40000011606 */
[----:B------:R-:W-:Y:S02]  /*15030*/  LOP3.LUT R53, R6, 0x70007, RZ, 0xc0, !PT ;  /* 0x0007000706357812 */ /* 0x000fe400078ec0ff */
        /* <DEDUP_REMOVED lines=17> */
[----:B------:R-:W-:-:S02]  /*15150*/  LOP3.LUT R28, R19, 0x40004, R28, 0xf8, !PT ;  /* 0x00040004131c7812 */ /* 0x000fc400078ef81c */
[----:B------:R-:W-:Y:S01]  /*15160*/  LOP3.LUT R30, R61, 0x40004, R30, 0xf8, !PT ;  /* 0x000400043d1e7812 */ /* 0x000fe200078ef81e */
[----:B------:R-:W-:Y:S01]  /*15170*/  HFMA2 R12, R12, R9.H0_H0, -132, -132 ;  /* 0xd820d8200c0c7431 */ /* 0x000fe20000040009 */
[----:B------:R-:W-:Y:S02]  /*15180*/  LOP3.LUT R29, R10, 0x40004, R29, 0xf8, !PT ;  /* 0x000400040a1d7812 */ /* 0x000fe400078ef81d */
        /* <DEDUP_REMOVED lines=187> */
.L_x_1010:
        /* <DEDUP_REMOVED lines=83> */
.L_x_1011:
        /* <DEDUP_REMOVED lines=82> */
.L_x_1012:
        /* <DEDUP_REMOVED lines=79> */
.L_x_1009:
[----:B------:R-:W-:Y:S01]  /*16c80*/  IADD3 R94, R94, 0x20, RZ ;  /* 0x000000205e5e7810 */ /* 0x000fe20007ffe0ff */
[----:B------:R-:W-:Y:S01]  /*16c90*/  UIADD3 UR4, UR4, 0x40, URZ ;  /* 0x0000004004047890 */ /* 0x000fe2000fffe03f */
[----:B-1----:R-:W-:Y:S02]  /*16ca0*/  IMAD.WIDE R6, R89, 0x4, R98 ;  /* 0x0000000459067825 */ /* 0x002fe400078e0262 */
[C---:B------:R-:W-:Y:S02]  /*16cb0*/  ISETP.GE.AND P2, PT, R94.reuse, UR5, PT ;  /* 0x000000055e007c0c */ /* 0x040fe4000bf46270 */
[----:B------:R-:W-:-:S13]  /*16cc0*/  ISETP.LT.AND P3, PT, R94, R95, PT ;  /* 0x0000005f5e00720c */ /* 0x000fda0003f61270 */
[----:B------:R-:W-:Y:S05]  /*16cd0*/  @!P2 BRA P3, `(.L_x_1013) ;  /* 0xffffffdc0028a947 */ /* 0x000fea000183ffff */
.L_x_1008:
[----:B------:R-:W-:Y:S01]  /*16ce0*/  ISETP.GE.AND P0, PT, R94, R95, PT ;  /* 0x0000005f5e00720c */ /* 0x000fe20003f06270 */
[----:B------:R-:W-:-:S03]  /*16cf0*/  ULDC UR5, c[0x0][0x26c] ;  /* 0x00009b0000057ab9 */ /* 0x000fc60000000800 */
[----:B------:R-:W-:-:S13]  /*16d00*/  ISETP.GE.OR P0, PT, R94, UR5, P0 ;  /* 0x000000055e007c0c */ /* 0x000fda0008706670 */
[----:B------:R-:W-:Y:S05]  /*16d10*/  @P0 BRA `(.L_x_1014) ;  /* 0x0000001000e40947 */ /* 0x000fea0003800000 */
[----:B------:R-:W-:Y:S01]  /*16d20*/  PRMT R0, R90, 0x9910, RZ ;  /* 0x000099105a007816 */ /* 0x000fe200000000ff */
[----:B------:R-:W-:Y:S01]  /*16d30*/  ULDC UR5, c[0x0][0x26c] ;  /* 0x00009b0000057ab9 */ /* 0x000fe20000000800 */
[----:B------:R-:W-:Y:S02]  /*16d40*/  SHF.L.U32 R3, R89, 0x2, RZ ;  /* 0x0000000259037819 */ /* 0x000fe400000006ff */
[----:B------:R-:W-:Y:S02]  /*16d50*/  ISETP.NE.AND P0, PT, R0, RZ, PT ;  /* 0x000000ff0000720c */ /* 0x000fe40003f05270 */
[----:B------:R-:W-:Y:S02]  /*16d60*/  SHF.R.S32.HI R0, RZ, 0x1f, R89 ;  /* 0x0000001fff007819 */ /* 0x000fe40000011459 */
[----:B------:R-:W-:Y:S02]  /*16d70*/  ISETP.LT.OR P0, PT, R97, 0x4, !P0 ;  /* 0x000000046100780c */ /* 0x000fe40004701670 */
[----:B------:R-:W-:-:S11]  /*16d80*/  SHF.L.U64.HI R89, R89, 0x2, R0 ;  /* 0x0000000259597819 */ /* 0x000fd60000010200 */
.L_x_1019:
[----:B------:R-:W-:Y:S05]  /*16d90*/  @!P1 BRA `(.L_x_1015) ;  /* 0x0000001000a89947 */ /* 0x000fea0003800000 */
[----:B-----5:R-:W-:Y:S02]  /*16da0*/  MOV R8, R6 ;  /* 0x0000000600087202 */ /* 0x020fe40000000f00 */
        /* <DEDUP_REMOVED lines=14> */
[C---:B------:R-:W-:Y:S02]  /*16e90*/  LOP3.LUT R10, R11.reuse, 0xc000c, RZ, 0xc0, !PT ;  /* 0x000c000c0b0a7812 */ /* 0x040fe400078ec0ff */
[----:B------:R-:W-:Y:S02]  /*16ea0*/  SHF.R.U32.HI R50, RZ, 0x8, R9 ;  /* 0x00000008ff327819 */ /* 0x000fe40000011609 */
[----:B------:R-:W-:Y:S02]  /*16eb0*/  SHF.R.U32.HI R54, RZ, 0x8, R11 ;  /* 0x00000008ff367819 */ /* 0x000fe4000001160b */
[C---:B------:R-:W-:Y:S02]  /*16ec0*/  LOP3.LUT R30, R11.reuse, 0x300030, RZ, 0xc0, !PT ;  /* 0x003000300b1e7812 */ /* 0x040fe400078ec0ff */
[C---:B------:R-:W-:Y:S02]  /*16ed0*/  LOP3.LUT R38, R11.reuse, 0xc000c0, RZ, 0xc0, !PT ;  /* 0x00c000c00b267812 */ /* 0x040fe400078ec0ff */
[----:B------:R-:W-:-:S02]  /*16ee0*/  LOP3.LUT R53, R11, 0x30003, RZ, 0xc0, !PT ;  /* 0x000300030b357812 */ /* 0x000fc400078ec0ff */
[----:B------:R-:W-:Y:S02]  /*16ef0*/  LOP3.LUT R11, R10, 0x64006400, RZ, 0xfc, !PT ;  /* 0x640064000a0b7812 */ /* 0x000fe400078efcff */
[C---:B------:R-:W-:Y:S02]  /*16f00*/  LOP3.LUT R2, R9.reuse, 0xc000c, RZ, 0xc0, !PT ;  /* 0x000c000c09027812 */ /* 0x040fe400078ec0ff */
[C---:B------:R-:W-:Y:S02]  /*16f10*/  LOP3.LUT R20, R9.reuse, 0x300030, RZ, 0xc0, !PT ;  /* 0x0030003009147812 */ /* 0x040fe400078ec0ff */
[C---:B------:R-:W-:Y:S02]  /*16f20*/  LOP3.LUT R36, R9.reuse, 0xc000c0, RZ, 0xc0, !PT ;  /* 0x00c000c009247812 */ /* 0x040fe400078ec0ff */
[----:B------:R-:W-:Y:S02]  /*16f30*/  LOP3.LUT R48, R9, 0x30003, RZ, 0xc0, !PT ;  /* 0x0003000309307812 */ /* 0x000fe400078ec0ff */
[----:B------:R-:W-:-:S02]  /*16f40*/  LOP3.LUT R10, R52, 0xc000c, RZ, 0xc0, !PT ;  /* 0x000c000c340a7812 */ /* 0x000fc400078ec0ff */
[----:B------:R-:W-:Y:S02]  /*16f50*/  LOP3.LUT R9, R5, 0x64006400, RZ, 0xfc, !PT ;  /* 0x6400640005097812 */ /* 0x000fe400078efcff */
[----:B------:R-:W-:Y:S02]  /*16f60*/  LOP3.LUT R5, R50, 0xc000c, RZ, 0xc0, !PT ;  /* 0x000c000c32057812 */ /* 0x000fe400078ec0ff */
[----:B------:R-:W-:Y:S02]  /*16f70*/  SHF.R.U32.HI R15, RZ, 0x8, R8 ;  /* 0x00000008ff0f7819 */ /* 0x000fe40000011608 */
[----:B------:R-:W-:Y:S02]  /*16f80*/  LOP3.LUT R18, R54, 0xc000c, RZ, 0xc0, !PT ;  /* 0x000c000c36127812 */ /* 0x000fe400078ec0ff */
[----:B------:R-:W-:Y:S02]  /*16f90*/  LOP3.LUT R10, R10, 0x64006400, RZ, 0xfc, !PT ;  /* 0x640064000a0a7812 */ /* 0x000fe400078efcff */
[----:B------:R-:W-:-:S02]  /*16fa0*/  LOP3.LUT R4, R2, 0x64006400, RZ, 0xfc, !PT ;  /* 0x6400640002047812 */ /* 0x000fc400078efcff */
[----:B------:R-:W-:Y:S01]  /*16fb0*/  LOP3.LUT R17, R5, 0x64006400, RZ, 0xfc, !PT ;  /* 0x6400640005117812 */ /* 0x000fe200078efcff */
[-C--:B------:R-:W-:Y:S01]  /*16fc0*/  HFMA2 R5, R9, R12.reuse.H1_H1, -258, -258 ;  /* 0xdc08dc0809057431 */ /* 0x080fe2000006000c */
[C---:B------:R-:W-:Y:S02]  /*16fd0*/  LOP3.LUT R2, R15.reuse, 0xc000c, RZ, 0xc0, !PT ;  /* 0x000c000c0f027812 */ /* 0x040fe400078ec0ff */
        /* <DEDUP_REMOVED lines=11> */
[----:B------:R-:W-:Y:S01]  /*17090*/  HFMA2 R16, R16, R12.H1_H1, -258, -258 ;  /* 0xdc08dc0810107431 */ /* 0x000fe2000006000c */
        /* <DEDUP_REMOVED lines=41> */
[-C--:B------:R-:W-:Y:S01]  /*17330*/  HFMA2 R0, R0, R12.reuse.H1_H1, -258, -258 ;  /* 0xdc08dc0800007431 */ /* 0x080fe2000006000c */
        /* <DEDUP_REMOVED lines=65> */
.L_x_1016:
        /* <DEDUP_REMOVED lines=49> */
.L_x_1017:
        /* <DEDUP_REMOVED lines=48> */
.L_x_1018:
[----:B------:R-:W-:Y:S05]  /*17d60*/  @P0 BRA `(.L_x_1015) ;  /* 0x0000000000b40947 */ /* 0x000fea0003800000 */
[----:B------:R-:W0:Y:S01]  /*17d70*/  LDS.128 R8, [UR4+0xc0] ;  /* 0x0000c004ff087984 */ /* 0x000e220008000c00 */
[----:B------:R-:W-:Y:S02]  /*17d80*/  MOV R57, R0 ;  /* 0x0000000000397202 */ /* 0x000fe40000000f00 */
[----:B------:R-:W-:Y:S01]  /*17d90*/  PRMT R44, R44, 0x5410, R43 ;  /* 0x000054102c2c7816 */ /* 0x000fe2000000002b */
[----:B------:R-:W1:Y:S01]  /*17da0*/  LDS.128 R12, [UR4+0xd0] ;  /* 0x0000d004ff0c7984 */ /* 0x000e620008000c00 */
        /* <DEDUP_REMOVED lines=41> */
.L_x_1015:
[----:B------:R-:W-:Y:S01]  /*18040*/  IADD3 R94, R94, 0x10, RZ ;  /* 0x000000105e5e7810 */ /* 0x000fe20007ffe0ff */
[----:B------:R-:W-:Y:S01]  /*18050*/  UIADD3 UR4, UR4, 0x20, URZ ;  /* 0x0000002004047890 */ /* 0x000fe2000fffe03f */
[----:B------:R-:W-:Y:S02]  /*18060*/  IADD3 R6, P3, R6, R3, RZ ;  /* 0x0000000306067210 */ /* 0x000fe40007f7e0ff */
[C---:B------:R-:W-:Y:S02]  /*18070*/  ISETP.GE.AND P2, PT, R94.reuse, UR5, PT ;  /* 0x000000055e007c0c */ /* 0x040fe4000bf46270 */
[----:B------:R-:W-:Y:S02]  /*18080*/  ISETP.LT.AND P4, PT, R94, R95, PT ;  /* 0x0000005f5e00720c */ /* 0x000fe40003f81270 */
[----:B------:R-:W-:-:S11]  /*18090*/  IADD3.X R7, R7, R89, RZ, P3, !PT ;  /* 0x0000005907077210 */ /* 0x000fd60001ffe4ff */
[----:B------:R-:W-:Y:S05]  /*180a0*/  @!P2 BRA P4, `(.L_x_1019) ;  /* 0xffffffec0038a947 */ /* 0x000fea000203ffff */
.L_x_1014:
[----:B------:R-:W-:Y:S05]  /*180b0*/  @!P1 EXIT ;  /* 0x000000000000994d */ /* 0x000fea0003800000 */
[----:B------:R-:W0:Y:S01]  /*180c0*/  S2R R0, SR_CTAID.X ;  /* 0x0000000000007919 */ /* 0x000e220000002500 */
[----:B------:R-:W1:Y:S01]  /*180d0*/  S2UR UR4, SR_CTAID.Y ;  /* 0x00000000000479c3 */ /* 0x000e620000002600 */
[----:B-----5:R-:W-:Y:S01]  /*180e0*/  HMUL2 R9, R40, R92.H0_H0 ;  /* 0x2000005c28097232 */ /* 0x020fe20000000000 */
        /* <DEDUP_REMOVED lines=16> */
.L_x_1023:
[----:B------:R-:W0:Y:S02]  /*181f0*/  LDS R6, [R4] ;  /* 0x0000000004067984 */ /* 0x000e240000000800 */
[----:B0-----:R-:W-:-:S06]  /*18200*/  HADD2 R7, R6, R9 ;  /* 0x0000000906077230 */ /* 0x001fcc0000000000 */
[----:B------:R-:W0:Y:S02]  /*18210*/  ATOMS.CAST.SPIN R7, [R4], R6, R7 ;  /* 0x000000060407738d */ /* 0x000e240001800007 */
[----:B0-----:R-:W-:-:S13]  /*18220*/  ISETP.EQ.U32.AND P0, PT, R7, 0x1, PT ;  /* 0x000000010700780c */ /* 0x001fda0003f02070 */
[----:B------:R-:W-:Y:S05]  /*18230*/  @!P0 BRA `(.L_x_1023) ;  /* 0xfffffffc00ec8947 */ /* 0x000fea000383ffff */
[----:B------:R-:W-:Y:S05]  /*18240*/  BRA `(.L_x_1021) ;  /* 0x00000000000c7947 */ /* 0x000fea0003800000 */
.L_x_1022:
[----:B------:R-:W2:Y:S02]  /*18250*/  LD.E R0, desc[UR6][R2.64] ;  /* 0x0000000602007980 */ /* 0x000ea4000c101900 */
[----:B--2---:R-:W-:-:S05]  /*18260*/  IADD3 R5, R9, R0, RZ ;  /* 0x0000000009057210 */ /* 0x004fca0007ffe0ff */
[----:B------:R0:W-:Y:S02]  /*18270*/  ST.E desc[UR6][R2.64], R5 ;  /* 0x0000000502007985 */ /* 0x0001e4000c101906 */
.L_x_1021:
[----:B------:R-:W-:Y:S05]  /*18280*/  BSYNC B0 ;  /* 0x0000000000007941 */ /* 0x000fea0003800000 */
.L_x_1020:
[----:B------:R1:W-:Y:S01]  /*18290*/  ATOM.E.ADD.F16x2.RN.STRONG.GPU P0, RZ, desc[UR6][R2.64+0x4], R27 ;  /* 0x0000041b02ff79a2 */ /* 0x0003e2000810e1c6 */
[----:B------:R-:W-:Y:S04]  /*182a0*/  BSSY B0, `(.L_x_1024) ;  /* 0x000000f000007945 */ /* 0x000fe80003800000 */
[----:B-1----:R-:W-:Y:S05]  /*182b0*/  @P0 BRA `(.L_x_1025) ;  /* 0x0000000000340947 */ /* 0x002fea0003800000 */
[----:B------:R-:W1:Y:S02]  /*182c0*/  QSPC.E.S P0, RZ, [R2+0x4] ;  /* 0x0000040002ff73aa */ /* 0x000e640000000500 */
[----:B-1----:R-:W-:Y:S05]  /*182d0*/  @!P0 BRA `(.L_x_1026) ;  /* 0x0000000000208947 */ /* 0x002fea0003800000 */
[----:B------:R-:W-:-:S04]  /*182e0*/  MOV R4, R2 ;  /* 0x0000000200047202 */ /* 0x000fc80000000f00 */
[----:B------:R-:W-:-:S07]  /*182f0*/  MOV R4, R4 ;  /* 0x0000000400047202 */ /* 0x000fce0000000f00 */
.L_x_1027:
[----:B------:R-:W1:Y:S02]  /*18300*/  LDS R6, [R4+0x4] ;  /* 0x0000040004067984 */ /* 0x000e640000000800 */
[----:B-1----:R-:W-:-:S10]  /*18310*/  HFMA2.MMA R7, R6, 1, 1, R27 ;  /* 0x3c003c0006077835 */ /* 0x002fd4000000001b */
[----:B------:R-:W1:Y:S02]  /*18320*/  ATOMS.CAST.SPIN R7, [R4+0x4], R6, R7 ;  /* 0x000004060407738d */ /* 0x000e640001800007 */
[----:B-1----:R-:W-:-:S13]  /*18330*/  ISETP.EQ.U32.AND P0, PT, R7, 0x1, PT ;  /* 0x000000010700780c */ /* 0x002fda0003f02070 */
[----:B------:R-:W-:Y:S05]  /*18340*/  @!P0 BRA `(.L_x_1027) ;  /* 0xfffffffc00ec8947 */ /* 0x000fea000383ffff */
[----:B------:R-:W-:Y:S05]  /*18350*/  BRA `(.L_x_1025) ;  /* 0x00000000000c7947 */ /* 0x000fea0003800000 */
.L_x_1026:
[----:B------:R-:W0:Y:S02]  /*18360*/  LD.E R0, desc[UR6][R2.64+0x4] ;  /* 0x0000040602007980 */ /* 0x000e24000c101900 */
[----:B0-----:R-:W-:-:S05]  /*18370*/  IADD3 R5, R27, R0, RZ ;  /* 0x000000001b057210 */ /* 0x001fca0007ffe0ff */
[----:B------:R1:W-:Y:S02]  /*18380*/  ST.E desc[UR6][R2.64+0x4], R5 ;  /* 0x0000040502007985 */ /* 0x0003e4000c101906 */
.L_x_1025:
[----:B------:R-:W-:Y:S05]  /*18390*/  BSYNC B0 ;  /* 0x0000000000007941 */ /* 0x000fea0003800000 */
.L_x_1024:
        /* <DEDUP_REMOVED lines=12> */
.L_x_1031:
[----:B------:R-:W0:Y:S02]  /*18460*/  LDS R6, [R4] ;  /* 0x0000000004067984 */ /* 0x000e240000000800 */
[----:B0-----:R-:W-:-:S06]  /*18470*/  HADD2 R7, R6, R9 ;  /* 0x0000000906077230 */ /* 0x001fcc0000000000 */
[----:B------:R-:W0:Y:S02]  /*18480*/  ATOMS.CAST.SPIN R7, [R4], R6, R7 ;  /* 0x000000060407738d */ /* 0x000e240001800007 */
[----:B0-----:R-:W-:-:S13]  /*18490*/  ISETP.EQ.U32.AND P0, PT, R7, 0x1, PT ;  /* 0x000000010700780c */ /* 0x001fda0003f02070 */
[----:B------:R-:W-:Y:S05]  /*184a0*/  @!P0 BRA `(.L_x_1031) ;  /* 0xfffffffc00ec8947 */ /* 0x000fea000383ffff */
[----:B------:R-:W-:Y:S05]  /*184b0*/  BRA `(.L_x_1029) ;  /* 0x00000000000c7947 */ /* 0x000fea0003800000 */
.L_x_1030:
[----:B------:R-:W2:Y:S02]  /*184c0*/  LD.E R0, desc[UR6][R2.64] ;  /* 0x0000000602007980 */ /* 0x000ea4000c101900 */
[----:B--2---:R-:W-:-:S05]  /*184d0*/  IADD3 R5, R9, R0, RZ ;  /* 0x0000000009057210 */ /* 0x004fca0007ffe0ff */
[----:B------:R0:W-:Y:S02]  /*184e0*/  ST.E desc[UR6][R2.64], R5 ;  /* 0x0000000502007985 */ /* 0x0001e4000c101906 */
.L_x_1029:
[----:B------:R-:W-:Y:S05]  /*184f0*/  BSYNC B0 ;  /* 0x0000000000007941 */ /* 0x000fea0003800000 */
.L_x_1028:
[----:B------:R1:W-:Y:S01]  /*18500*/  ATOM.E.ADD.F16x2.RN.STRONG.GPU P0, RZ, desc[UR6][R2.64+0x4], R25 ;  /* 0x0000041902ff79a2 */ /* 0x0003e2000810e1c6 */
[----:B------:R-:W-:Y:S04]  /*18510*/  BSSY B0, `(.L_x_1032) ;  /* 0x000000f000007945 */ /* 0x000fe80003800000 */
[----:B-1----:R-:W-:Y:S05]  /*18520*/  @P0 BRA `(.L_x_1033) ;  /* 0x0000000000340947 */ /* 0x002fea0003800000 */
[----:B------:R-:W1:Y:S02]  /*18530*/  QSPC.E.S P0, RZ, [R2+0x4] ;  /* 0x0000040002ff73aa */ /* 0x000e640000000500 */
[----:B-1----:R-:W-:Y:S05]  /*18540*/  @!P0 BRA `(.L_x_1034) ;  /* 0x0000000000208947 */ /* 0x002fea0003800000 */
[----:B------:R-:W-:-:S04]  /*18550*/  MOV R4, R2 ;  /* 0x0000000200047202 */ /* 0x000fc80000000f00 */
[----:B------:R-:W-:-:S07]  /*18560*/  MOV R4, R4 ;  /* 0x0000000400047202 */ /* 0x000fce0000000f00 */
.L_x_1035:
[----:B------:R-:W1:Y:S02]  /*18570*/  LDS R6, [R4+0x4] ;  /* 0x0000040004067984 */ /* 0x000e640000000800 */
[----:B-1----:R-:W-:-:S10]  /*18580*/  HFMA2.MMA R7, R6, 1, 1, R25 ;  /* 0x3c003c0006077835 */ /* 0x002fd40000000019 */
[----:B------:R-:W1:Y:S02]  /*18590*/  ATOMS.CAST.SPIN R7, [R4+0x4], R6, R7 ;  /* 0x000004060407738d */ /* 0x000e640001800007 */
[----:B-1----:R-:W-:-:S13]  /*185a0*/  ISETP.EQ.U32.AND P0, PT, R7, 0x1, PT ;  /* 0x000000010700780c */ /* 0x002fda0003f02070 */
[----:B------:R-:W-:Y:S05]  /*185b0*/  @!P0 BRA `(.L_x_1035) ;  /* 0xfffffffc00ec8947 */ /* 0x000fea000383ffff */
[----:B------:R-:W-:Y:S05]  /*185c0*/  BRA `(.L_x_1033) ;  /* 0x00000000000c7947 */ /* 0x000fea0003800000 */
.L_x_1034:
[----:B------:R-:W0:Y:S02]  /*185d0*/  LD.E R0, desc[UR6][R2.64+0x4] ;  /* 0x0000040602007980 */ /* 0x000e24000c101900 */
[----:B0-----:R-:W-:-:S05]  /*185e0*/  IADD3 R5, R25, R0, RZ ;  /* 0x0000000019057210 */ /* 0x001fca0007ffe0ff */
[----:B------:R1:W-:Y:S02]  /*185f0*/  ST.E desc[UR6][R2.64+0x4], R5 ;  /* 0x0000040502007985 */ /* 0x0003e4000c101906 */
.L_x_1033:
[----:B------:R-:W-:Y:S05]  /*18600*/  BSYNC B0 ;  /* 0x0000000000007941 */ /* 0x000fea0003800000 */
.L_x_1032:
        /* <DEDUP_REMOVED lines=12> */
.L_x_1039:
[----:B------:R-:W0:Y:S02]  /*186d0*/  LDS R6, [R4] ;  /* 0x0000000004067984 */ /* 0x000e240000000800 */
[----:B0-----:R-:W-:-:S06]  /*186e0*/  HADD2 R7, R6, R9 ;  /* 0x0000000906077230 */ /* 0x001fcc0000000000 */
[----:B------:R-:W0:Y:S02]  /*186f0*/  ATOMS.CAST.SPIN R7, [R4], R6, R7 ;  /* 0x000000060407738d */ /* 0x000e240001800007 */
[----:B0-----:R-:W-:-:S13]  /*18700*/  ISETP.EQ.U32.AND P0, PT, R7, 0x1, PT ;  /* 0x000000010700780c */ /* 0x001fda0003f02070 */
[----:B------:R-:W-:Y:S05]  /*18710*/  @!P0 BRA `(.L_x_1039) ;  /* 0xfffffffc00ec8947 */ /* 0x000fea000383ffff */
[----:B------:R-:W-:Y:S05]  /*18720*/  BRA `(.L_x_1037) ;  /* 0x00000000000c7947 */ /* 0x000fea0003800000 */
.L_x_1038:
[----:B------:R-:W2:Y:S02]  /*18730*/  LD.E R0, desc[UR6][R2.64] ;  /* 0x0000000602007980 */ /* 0x000ea4000c101900 */
[----:B--2---:R-:W-:-:S05]  /*18740*/  IADD3 R5, R9, R0, RZ ;  /* 0x0000000009057210 */ /* 0x004fca0007ffe0ff */
[----:B------:R0:W-:Y:S02]  /*18750*/  ST.E desc[UR6][R2.64], R5 ;  /* 0x0000000502007985 */ /* 0x0001e4000c101906 */
.L_x_1037:
[----:B------:R-:W-:Y:S05]  /*18760*/  BSYNC B0 ;  /* 0x0000000000007941 */ /* 0x000fea0003800000 */
.L_x_1036:
[----:B------:R1:W-:Y:S01]  /*18770*/  ATOM.E.ADD.F16x2.RN.STRONG.GPU P0, RZ, desc[UR6][R2.64+0x4], R23 ;  /* 0x0000041702ff79a2 */ /* 0x0003e2000810e1c6 */
[----:B------:R-:W-:Y:S04]  /*18780*/  BSSY B0, `(.L_x_1040) ;  /* 0x000000f000007945 */ /* 0x000fe80003800000 */
[----:B-1----:R-:W-:Y:S05]  /*18790*/  @P0 BRA `(.L_x_1041) ;  /* 0x0000000000340947 */ /* 0x002fea0003800000 */
[----:B------:R-:W1:Y:S02]  /*187a0*/  QSPC.E.S P0, RZ, [R2+0x4] ;  /* 0x0000040002ff73aa */ /* 0x000e640000000500 */
[----:B-1----:R-:W-:Y:S05]  /*187b0*/  @!P0 BRA `(.L_x_1042) ;  /* 0x0000000000208947 */ /* 0x002fea0003800000 */
[----:B------:R-:W-:-:S04]  /*187c0*/  MOV R4, R2 ;  /* 0x0000000200047202 */ /* 0x000fc80000000f00 */
[----:B------:R-:W-:-:S07]  /*187d0*/  MOV R4, R4 ;  /* 0x0000000400047202 */ /* 0x000fce0000000f00 */
.L_x_1043:
[----:B------:R-:W1:Y:S02]  /*187e0*/  LDS R6, [R4+0x4] ;  /* 0x0000040004067984 */ /* 0x000e640000000800 */
[----:B-1----:R-:W-:-:S10]  /*187f0*/  HFMA2.MMA R7, R6, 1, 1, R23 ;  /* 0x3c003c0006077835 */ /* 0x002fd40000000017 */
[----:B------:R-:W1:Y:S02]  /*18800*/  ATOMS.CAST.SPIN R7, [R4+0x4], R6, R7 ;  /* 0x000004060407738d */ /* 0x000e640001800007 */
[----:B-1----:R-:W-:-:S13]  /*18810*/  ISETP.EQ.U32.AND P0, PT, R7, 0x1, PT ;  /* 0x000000010700780c */ /* 0x002fda0003f02070 */
[----:B------:R-:W-:Y:S05]  /*18820*/  @!P0 BRA `(.L_x_1043) ;  /* 0xfffffffc00ec8947 */ /* 0x000fea000383ffff */
[----:B------:R-:W-:Y:S05]  /*18830*/  BRA `(.L_x_1041) ;  /* 0x00000000000c7947 */ /* 0x000fea0003800000 */
.L_x_1042:
[----:B------:R-:W0:Y:S02]  /*18840*/  LD.E R0, desc[UR6][R2.64+0x4] ;  /* 0x0000040602007980 */ /* 0x000e24000c101900 */
[----:B0-----:R-:W-:-:S05]  /*18850*/  IADD3 R5, R23, R0, RZ ;  /* 0x0000000017057210 */ /* 0x001fca0007ffe0ff */
[----:B------:R1:W-:Y:S02]  /*18860*/  ST.E desc[UR6][R2.64+0x4], R5 ;  /* 0x0000040502007985 */ /* 0x0003e4000c101906 */
.L_x_1041:
[----:B------:R-:W-:Y:S05]  /*18870*/  BSYNC B0 ;  /* 0x0000000000007941 */ /* 0x000fea0003800000 */
.L_x_1040:
        /* <DEDUP_REMOVED lines=12> */
.L_x_1047:
[----:B------:R-:W0:Y:S02]  /*18940*/  LDS R6, [R4] ;  /* 0x0000000004067984 */ /* 0x000e240000000800 */
[----:B0-----:R-:W-:-:S06]  /*18950*/  HADD2 R7, R6, R9 ;  /* 0x0000000906077230 */ /* 0x001fcc0000000000 */
[----:B------:R-:W0:Y:S02]  /*18960*/  ATOMS.CAST.SPIN R7, [R4], R6, R7 ;  /* 0x000000060407738d */ /* 0x000e240001800007 */
[----:B0-----:R-:W-:-:S13]  /*18970*/  ISETP.EQ.U32.AND P0, PT, R7, 0x1, PT ;  /* 0x000000010700780c */ /* 0x001fda0003f02070 */
[----:B------:R-:W-:Y:S05]  /*18980*/  @!P0 BRA `(.L_x_1047) ;  /* 0xfffffffc00ec8947 */ /* 0x000fea000383ffff */
[----:B------:R-:W-:Y:S05]  /*18990*/  BRA `(.L_x_1045) ;  /* 0x00000000000c7947 */ /* 0x000fea0003800000 */
.L_x_1046:
[----:B------:R-:W2:Y:S02]  /*189a0*/  LD.E R0, desc[UR6][R2.64] ;  /* 0x0000000602007980 */ /* 0x000ea4000c101900 */
[----:B--2---:R-:W-:-:S05]  /*189b0*/  IADD3 R5, R9, R0, RZ ;  /* 0x0000000009057210 */ /* 0x004fca0007ffe0ff */
[----:B------:R0:W-:Y:S02]  /*189c0*/  ST.E desc[UR6][R2.64], R5 ;  /* 0x0000000502007985 */ /* 0x0001e4000c101906 */
.L_x_1045:
[----:B------:R-:W-:Y:S05]  /*189d0*/  BSYNC B0 ;  /* 0x0000000000007941 */ /* 0x000fea0003800000 */
.L_x_1044:
[----:B------:R1:W-:Y:S02]  /*189e0*/  ATOM.E.ADD.F16x2.RN.STRONG.GPU P0, RZ, desc[UR6][R2.64+0x4], R21 ;  /* 0x0000041502ff79a2 */ /* 0x0003e4000810e1c6 */
[----:B-1----:R-:W-:Y:S05]  /*189f0*/  @P0 EXIT ;  /* 0x000000000000094d */ /* 0x002fea0003800000 */
[----:B------:R-:W1:Y:S02]  /*18a00*/  QSPC.E.S P0, RZ, [R2+0x4] ;  /* 0x0000040002ff73aa */ /* 0x000e640000000500 */
[----:B-1----:R-:W-:Y:S05]  /*18a10*/  @!P0 BRA `(.L_x_1048) ;  /* 0x00000000001c8947 */ /* 0x002fea0003800000 */
[----:B0-----:R-:W-:-:S07]  /*18a20*/  MOV R2, R2 ;  /* 0x0000000200027202 */ /* 0x001fce0000000f00 */
.L_x_1049:
[----:B------:R-:W0:Y:S02]  /*18a30*/  LDS R4, [R2+0x4] ;  /* 0x0000040002047984 */ /* 0x000e240000000800 */
[----:B0-----:R-:W-:-:S10]  /*18a40*/  HFMA2.MMA R5, R4, 1, 1, R21 ;  /* 0x3c003c0004057835 */ /* 0x001fd40000000015 */
[----:B------:R-:W0:Y:S02]  /*18a50*/  ATOMS.CAST.SPIN R5, [R2+0x4], R4, R5 ;  /* 0x000004040205738d */ /* 0x000e240001800005 */
[----:B0-----:R-:W-:-:S13]  /*18a60*/  ISETP.EQ.U32.AND P0, PT, R5, 0x1, PT ;  /* 0x000000010500780c */ /* 0x001fda0003f02070 */
[----:B------:R-:W-:Y:S05]  /*18a70*/  @!P0 BRA `(.L_x_1049) ;  /* 0xfffffffc00ec8947 */ /* 0x000fea000383ffff */
[----:B------:R-:W-:Y:S05]  /*18a80*/  EXIT ;  /* 0x000000000000794d */ /* 0x000fea0003800000 */
.L_x_1048:
[----:B------:R-:W0:Y:S02]  /*18a90*/  LD.E R0, desc[UR6][R2.64+0x4] ;  /* 0x0000040602007980 */ /* 0x000e24000c101900 */
[----:B0-----:R-:W-:-:S05]  /*18aa0*/  IADD3 R5, R21, R0, RZ ;  /* 0x0000000015057210 */ /* 0x001fca0007ffe0ff */
[----:B------:R-:W-:Y:S01]  /*18ab0*/  ST.E desc[UR6][R2.64+0x4], R5 ;  /* 0x0000040502007985 */ /* 0x000fe2000c101906 */
[----:B------:R-:W-:Y:S05]  /*18ac0*/  EXIT ;  /* 0x000000000000794d */ /* 0x000fea0003800000 */
.L_x_1050:
        /* <DEDUP_REMOVED lines=11> */
.L_x_5195:


//--------------------- .text._Z23gemm_half_q_half_kernelILi4ELi160ELb1ELb1ELi32EEvPK6__halfPKjS4_S2_PS0_iiiiPKtS7_iiiiiibS2_i --------------------------
	.section	.text._Z23gemm_half_q_half_kernelILi4ELi160ELb1ELb1ELi32EEvPK6__halfPKjS4_S2_PS0_iiiiPKtS7_iiiiiibS2_i,"ax",@progbits
	.align	128
        .global         _Z23gemm_half_q_half_kernelILi4ELi160ELb1ELb1ELi32EEvPK6__halfPKjS4_S2_PS0_iiiiPKtS7_iiiiiibS2_i
        .type           _Z23gemm_half_q_half_kernelILi4ELi160ELb1ELb1ELi32EEvPK6__halfPKjS4_S2_PS0_iiiiPKtS7_iiiiiibS2_i,@function
        .size           _Z23gemm_half_q_half_kernelILi4ELi160ELb1ELb1ELi32EEvPK6__halfPKjS4_S2_PS0_iiiiPKtS7_iiiiiibS2_i,(.L_x_5196 - _Z23gemm_half_q_half_kernelILi4ELi160ELb1ELb1ELi32EEvPK6__halfPKjS4_S2_PS0_iiiiPKtS7_iiiiiibS2_i)
        .other          _Z23gemm_half_q_half_kernelILi4ELi160ELb1ELb1ELi32EEvPK6__halfPKjS4_S2_PS0_iiiiPKtS7_iiiiiibS2_i,@"STO_CUDA_ENTRY STV_DEFAULT"
_Z23gemm_half_q_half_kernelILi4ELi160ELb1ELb1ELi32EEvPK6__halfPKjS4_S2_PS0_iiiiPKtS7_iiiiiibS2_i:
.text._Z23gemm_half_q_half_kernelILi4ELi160ELb1ELb1ELi32EEvPK6__halfPKjS4_S2_PS0_iiiiPKtS7_iiiiiibS2_i:
        /* <DEDUP_REMOVED lines=12> */
[----:B0-----:R-:W-:-:S05]  /*00c0*/  IMAD R15, R2, -0x4, R15 ;  /* 0xfffffffc020f7824 */ /* 0x001fca00078e020f */
[C---:B------:R-:W-:Y:S02]  /*00d0*/  ISETP.GE.AND P1, PT, R15.reuse, 0x1, PT ;  /* 0x000000010f00780c */ /* 0x040fe40003f26270 */
[----:B------:R-:W-:Y:S02]  /*00e0*/  VIMNMX R59, R15, 0x4, PT ;  /* 0x000000040f3b7848 */ /* 0x000fe40003fe0100 */
[----:B-1----:R-:W-:Y:S02]  /*00f0*/  LEA R17, R3, R4, 0x5 ;  /* 0x0000000403117211 */ /* 0x002fe400078e28ff */
        /* <DEDUP_REMOVED lines=8> */
[----:B------:R-:W-:Y:S02]  /*0180*/  PRMT R56, RZ, 0x7610, R56 ;  /* 0x00007610ff387816 */ /* 0x000fe40000000038 */
[----:B--2---:R-:W-:-:S09]  /*0190*/  PRMT R3, R13, 0x7610, R3 ;  /* 0x000076100d037816 */ /* 0x004fd20000000003 */
        /* <DEDUP_REMOVED lines=11> */
[----:B------:R-:W-:Y:S02]  /*0250*/  PRMT R55, RZ, 0x7610, R55 ;  /* 0x00007610ff377816 */ /* 0x000fe40000000037 */
[----:B--2---:R-:W-:-:S07]  /*0260*/  LOP3.LUT R3, R54, R13, RZ, 0xfc, !PT ;  /* 0x0000000d36037212 */ /* 0x004fce00078efcff */
        /* <DEDUP_REMOVED lines=12> */
.L_x_1051:
        /* <DEDUP_REMOVED lines=25> */
.L_x_1056:
[----:B0-----:R-:W-:-:S04]  /*04c0*/  LEA R5, R2, R12, 0x2 ;  /* 0x0000000c02057211 */ /* 0x001fc800078e10ff */
[C---:B------:R-:W-:Y:S01]  /*04d0*/  IADD3 R9, R5.reuse, 0x1, RZ ;  /* 0x0000000105097810 */ /* 0x040fe20007ffe0ff */
        /* <DEDUP_REMOVED lines=35> */
.L_x_1055:
        /* <DEDUP_REMOVED lines=24> */
.L_x_1057:
        /* <DEDUP_REMOVED lines=14> */
.L_x_1054:
        /* <DEDUP_REMOVED lines=10> */
.L_x_1059:
        /* <DEDUP_REMOVED lines=37> */
.L_x_1058:
        /* <DEDUP_REMOVED lines=24> */
.L_x_1060:
        /* <DEDUP_REMOVED lines=13> */
.L_x_1053:
[----:B------:R-:W-:Y:S05]  /*0eb0*/  BSYNC B0 ;  /* 0x0000000000007941 */ /* 0x000fea0003800000 */
.L_x_1052:
        /* <DEDUP_REMOVED lines=17> */
.L_x_1063:
[----:B--2---:R-:W-:Y:S02]  /*0fd0*/  LEA R4, R2, R3, 0x2 ;  /* 0x0000000302047211 */ /* 0x004fe400078e10ff */
[----:B------:R-:W-:Y:S02]  /*0fe0*/  IADD3 R3, R3, 0x4, RZ ;  /* 0x0000000403037810 */ /* 0x000fe40007ffe0ff */
[C---:B------:R-:W-:Y:S01]  /*0ff0*/  IADD3 R6, R4.reuse, 0x1, RZ ;  /* 0x0000000104067810 */ /* 0x040fe20007ffe0ff */
[CCC-:B0-----:R-:W-:Y:S01]  /*1000*/  IMAD R5, R4.reuse, R60.reuse, R17.reuse ;  /* 0x0000003c04057224 */ /* 0x1c1fe200078e0211 */
[C---:B------:R-:W-:Y:S02]  /*1010*/  IADD3 R8, R4.reuse, 0x2, RZ ;  /* 0x0000000204087810 */ /* 0x040fe40007ffe0ff */
[----:B------:R-:W-:Y:S01]  /*1020*/  IADD3 R10, R4, 0x3, RZ ;  /* 0x00000003040a7810 */ /* 0x000fe20007ffe0ff */
[--C-:B------:R-:W-:Y:S01]  /*1030*/  IMAD R7, R6, R60, R17.reuse ;  /* 0x0000003c06077224 */ /* 0x100fe200078e0211 */
        /* <DEDUP_REMOVED lines=12> */
.L_x_1062:
[----:B--2---:R-:W-:-:S04]  /*1100*/  IADD3 R4, R59, -R3, RZ ;  /* 0x800000033b047210 */ /* 0x004fc80007ffe0ff */
[----:B------:R-:W-:-:S13]  /*1110*/  ISETP.GT.AND P2, PT, R4, 0x1, PT ;  /* 0x000000010400780c */ /* 0x000fda0003f44270 */
[----:B------:R-:W-:Y:S05]  /*1120*/  @!P2 BRA `(.L_x_1064) ;  /* 0x00000000002ca947 */ /* 0x000fea0003800000 */
[----:B------:R-:W1:Y:S01]  /*1130*/  LDC.64 R6, c[0x0][0x230] ;  /* 0x00008c00ff067b82 */ /* 0x000e620000000a00 */
[----:B------:R-:W-:Y:S02]  /*1140*/  LEA R4, R2, R3, 0x2 ;  /* 0x0000000302047211 */ /* 0x000fe400078e10ff */
[----:B------:R-:W-:Y:S02]  /*1150*/  PLOP3.LUT P0, PT, PT, PT, PT, 0x8, 0x0 ;  /* 0x000000000000781c */ /* 0x000fe40003f0e170 */
[C---:B0-----:R-:W-:Y:S01]  /*1160*/  IADD3 R8, R4.reuse, 0x1, RZ ;  /* 0x0000000104087810 */ /* 0x041fe20007ffe0ff */
[----:B------:R-:W-:Y:S01]  /*1170*/  IMAD R5, R4, R60, R17 ;  /* 0x0000003c04057224 */ /* 0x000fe200078e0211 */
[----:B------:R-:W-:-:S03]  /*1180*/  IADD3 R3, R3, 0x2, RZ ;  /* 0x0000000203037810 */ /* 0x000fc60007ffe0ff */
[----:B------:R-:W-:Y:S02]  /*1190*/  IMAD R9, R8, R60, R17 ;  /* 0x0000003c08097224 */ /* 0x000fe400078e0211 */
[----:B-1----:R-:W-:-:S04]  /*11a0*/  IMAD.WIDE R4, R5, 0x2, R6 ;  /* 0x0000000205047825 */ /* 0x002fc800078e0206 */
[----:B------:R-:W-:Y:S01]  /*11b0*/  IMAD.WIDE R6, R9, 0x2, R6 ;  /* 0x0000000209067825 */ /* 0x000fe200078e0206 */
[----:B------:R1:W-:Y:S04]  /*11c0*/  STG.E.64 desc[UR6][R4.64], RZ ;  /* 0x000000ff04007986 */ /* 0x0003e8000c101b06 */
[----:B------:R1:W-:Y:S02]  /*11d0*/  STG.E.64 desc[UR6][R6.64], RZ ;  /* 0x000000ff06007986 */ /* 0x0003e4000c101b06 */
.L_x_1064:
[----:B------:R-:W-:-:S13]  /*11e0*/  ISETP.LT.OR P0, PT, R3, R59, P0 ;  /* 0x0000003b0300720c */ /* 0x000fda0000701670 */
[----:B01----:R-:W0:Y:S01]  /*11f0*/  @P0 LDC.64 R4, c[0x0][0x230] ;  /* 0x00008c00ff040b82 */ /* 0x003e220000000a00 */
[----:B------:R-:W-:-:S05]  /*1200*/  @P0 LEA R2, R2, R3, 0x2 ;  /* 0x0000000302020211 */ /* 0x000fca00078e10ff */
[----:B------:R-:W-:-:S04]  /*1210*/  @P0 IMAD R3, R2, R60, R17 ;  /* 0x0000003c02030224 */ /* 0x000fc800078e0211 */
[----:B0-----:R-:W-:-:S05]  /*1220*/  @P0 IMAD.WIDE R2, R3, 0x2, R4 ;  /* 0x0000000203020825 */ /* 0x001fca00078e0204 */
[----:B------:R1:W-:Y:S02]  /*1230*/  @P0 STG.E.64 desc[UR6][R2.64], RZ ;  /* 0x000000ff02000986 */ /* 0x0003e4000c101b06 */
.L_x_1061:
[----:B0-----:R-:W0:Y:S08]  /*1240*/  LDC R8, c[0x0][0x25c] ;  /* 0x00009700ff087b82 */ /* 0x001e300000000800 */
[----:B------:R-:W-:Y:S01]  /*1250*/  BAR.SYNC.DEFER_BLOCKING 0x0 ;  /* 0x0000000000007b1d */ /* 0x000fe20000010000 */
[----:B------:R-:W-:-:S07]  /*1260*/  ISETP.GE.AND P0, PT, R57, R58, PT ;  /* 0x0000003a3900720c */ /* 0x000fce0003f06270 */
[----:B------:R-:W2:Y:S06]  /*1270*/  LDC R6, c[0x0][0x264] ;  /* 0x00009900ff067b82 */ /* 0x000eac0000000800 */
[----:B------:R-:W-:Y:S05]  /*1280*/  @P0 BRA `(.L_x_1065) ;  /* 0x0000000000d40947 */ /* 0x000fea0003800000 */
[----:B-1----:R-:W1:Y:S01]  /*1290*/  LDC.64 R2, c[0x0][0x248] ;  /* 0x00009200ff027b82 */ /* 0x002e620000000a00 */
[----:B------:R-:W-:-:S07]  /*12a0*/  SHF.L.U32 R11, R0, 0x6, RZ ;  /* 0x00000006000b7819 */ /* 0x000fce00000006ff */
[----:B------:R-:W3:Y:S01]  /*12b0*/  LDC.64 R4, c[0x0][0x220] ;  /* 0x00008800ff047b82 */ /* 0x000ee20000000a00 */
[----:B-1----:R-:W-:-:S05]  /*12c0*/  IMAD.WIDE R10, R11, 0x2, R2 ;  /* 0x000000020b0a7825 */ /* 0x002fca00078e0202 */
[----:B------:R1:W5:Y:S01]  /*12d0*/  LDG.E.U16.CONSTANT R0, desc[UR6][R10.64] ;  /* 0x000000060a007981 */ /* 0x000362000c1e9500 */
[----:B------:R-:W-:Y:S01]  /*12e0*/  SHF.R.S32.HI R12, RZ, 0x1f, R17 ;  /* 0x0000001fff0c7819 */ /* 0x000fe20000011411 */
[----:B------:R-:W-:Y:S01]  /*12f0*/  UMOV UR4, URZ ;  /* 0x0000003f00047c82 */ /* 0x000fe20008000000 */
[----:B------:R-:W-:Y:S02]  /*1300*/  SHF.L.U32 R7, R17, 0x2, RZ ;  /* 0x0000000211077819 */ /* 0x000fe400000006ff */
[----:B------:R-:W-:Y:S02]  /*1310*/  LEA.HI R12, R12, R17, RZ, 0x3 ;  /* 0x000000110c0c7211 */ /* 0x000fe400078f18ff */
[----:B------:R-:W-:Y:S02]  /*1320*/  MOV R23, R57 ;  /* 0x0000003900177202 */ /* 0x000fe40000000f00 */
[----:B------:R-:W-:Y:S02]  /*1330*/  LOP3.LUT R7, R7, 0x10, RZ, 0xc0, !PT ;  /* 0x0000001007077812 */ /* 0x000fe400078ec0ff */
[----:B-1-3--:R-:W-:-:S07]  /*1340*/  SHF.R.S32.HI R14, RZ, 0x3, R12 ;  /* 0x00000003ff0e7819 */ /* 0x00afce000001140c */
.L_x_1066:
[----:B-----5:R-:W-:Y:S01]  /*1350*/  IADD3 R9, R0, UR4, RZ ;  /* 0x0000000400097c10 */ /* 0x020fe2000fffe0ff */
[----:B------:R-:W1:Y:S04]  /*1360*/  LDC.64 R18, c[0x0][0x228] ;  /* 0x00008a00ff127b82 */ /* 0x000e680000000a00 */
[----:B------:R-:W-:-:S05]  /*1370*/  IMAD R10, R9, R60, RZ ;  /* 0x0000003c090a7224 */ /* 0x000fca00078e02ff */
[----:B------:R-:W-:-:S04]  /*1380*/  SHF.R.S32.HI R11, RZ, 0x1f, R10 ;  /* 0x0000001fff0b7819 */ /* 0x000fc8000001140a */
[----:B------:R-:W-:-:S04]  /*1390*/  LEA.HI R11, R11, R10, RZ, 0x3 ;  /* 0x0000000a0b0b7211 */ /* 0x000fc800078f18ff */
[----:B------:R-:W-:-:S05]  /*13a0*/  LEA.HI.SX32 R11, R11, R14, 0x1d ;  /* 0x0000000e0b0b7211 */ /* 0x000fca00078feaff */
[----:B------:R-:W-:-:S06]  /*13b0*/  IMAD.WIDE R10, R11, 0x4, R4 ;  /* 0x000000040b0a7825 */ /* 0x000fcc00078e0204 */
[----:B------:R-:W3:Y:S01]  /*13c0*/  LDG.E.CONSTANT R10, desc[UR6][R10.64] ;  /* 0x000000060a0a7981 */ /* 0x000ee2000c1e9900 */
[----:B------:R-:W-:-:S05]  /*13d0*/  LEA R21, R23, 0x1, 0x1 ;  /* 0x0000000117157811 */ /* 0x000fca00078e08ff */
[----:B------:R-:W-:-:S05]  /*13e0*/  IMAD.WIDE R20, R21, 0x2, R2 ;  /* 0x0000000215147825 */ /* 0x000fca00078e0202 */
[----:B------:R-:W4:Y:S01]  /*13f0*/  LDG.E.U16.CONSTANT R24, desc[UR6][R20.64] ;  /* 0x0000000614187981 */ /* 0x000f22000c1e9500 */
[----:B-1----:R-:W-:-:S06]  /*1400*/  IMAD.WIDE R18, R9, 0x2, R18 ;  /* 0x0000000209127825 */ /* 0x002fcc00078e0212 */
[----:B------:R1:W2:Y:S01]  /*1410*/  LDG.E.U16.CONSTANT R18, desc[UR6][R18.64] ;  /* 0x0000000612127981 */ /* 0x0002a2000c1e9500 */
[----:B------:R-:W-:Y:S01]  /*1420*/  UIADD3 UR4, UR4, 0x1, URZ ;  /* 0x0000000104047890 */ /* 0x000fe2000fffe03f */
[----:B---3--:R-:W-:-:S04]  /*1430*/  SHF.R.U32.HI R9, RZ, R7, R10 ;  /* 0x00000007ff097219 */ /* 0x008fc8000001160a */
        /* <DEDUP_REMOVED lines=13> */
[----:B----4-:R-:W-:Y:S01]  /*1510*/  IADD3 R23, R24, R23, RZ ;  /* 0x0000001718177210 */ /* 0x010fe20007ffe0ff */
[----:B------:R-:W-:Y:S01]  /*1520*/  IMAD R20, R10, R10, RZ ;  /* 0x0000000a0a147224 */ /* 0x000fe200078e02ff */
[----:B------:R-:W2:Y:S01]  /*1530*/  I2F.F16 R11, R12 ;  /* 0x0000000c000b7306 */ /* 0x000ea20000200c00 */
[----:B------:R-:W-:Y:S01]  /*1540*/  IMAD R22, R9, R9, RZ ;  /* 0x0000000909167224 */ /* 0x000fe200078e02ff */
[----:B------:R-:W-:-:S06]  /*1550*/  ISETP.GE.AND P2, PT, R23, R58, PT ;  /* 0x0000003a1700720c */ /* 0x000fcc0003f46270 */
[----:B-1----:R-:W1:Y:S01]  /*1560*/  I2F.F16 R19, R16 ;  /* 0x0000001000137306 */ /* 0x002e620000200c00 */
[----:B--2---:R-:W-:-:S07]  /*1570*/  HMUL2 R12, R11.H0_H0, R18.H0_H0 ;  /* 0x200000120b0c7232 */ /* 0x004fce0000000800 */
[----:B------:R-:W2:Y:S01]  /*1580*/  I2F.F16 R21, R20 ;  /* 0x0000001400157306 */ /* 0x000ea20000200c00 */
[----:B-1----:R-:W-:-:S07]  /*1590*/  HMUL2 R11, R19.H0_H0, R18.H0_H0 ;  /* 0x20000012130b7232 */ /* 0x002fce0000000800 */
[----:B------:R-:W1:Y:S01]  /*15a0*/  I2F.F16 R9, R22 ;  /* 0x0000001600097306 */ /* 0x000e620000200c00 */
[-C--:B--2---:R-:W-:Y:S02]  /*15b0*/  HMUL2 R10, R21.H0_H0, R18.reuse.H0_H0 ;  /* 0x20000012150a7232 */ /* 0x084fe40000000800 */
[----:B-1----:R-:W-:Y:S01]  /*15c0*/  HMUL2 R9, R9.H0_H0, R18.H0_H0 ;  /* 0x2000001209097232 */ /* 0x002fe20000000800 */
[----:B------:R-:W-:Y:S06]  /*15d0*/  @!P2 BRA `(.L_x_1066) ;  /* 0xfffffffc005ca947 */ /* 0x000fec000383ffff */
.L_x_1065:
[----:B------:R-:W-:Y:S01]  /*15e0*/  ULDC UR8, c[0x0][0x258] ;  /* 0x0000960000087ab9 */ /* 0x000fe20000000800 */
[----:B------:R-:W-:Y:S01]  /*15f0*/  ULDC UR4, c[0x0][0x260] ;  /* 0x0000980000047ab9 */ /* 0x000fe20000000800 */
[C---:B------:R-:W-:Y:S01]  /*1600*/  ISETP.GT.AND P2, PT, R57.reuse, UR8, PT ;  /* 0x0000000839007c0c */ /* 0x040fe2000bf44270 */
[----:B------:R-:W-:Y:S01]  /*1610*/  ULDC UR5, c[0x0][0x268] ;  /* 0x00009a0000057ab9 */ /* 0x000fe20000000800 */
[C---:B------:R-:W-:Y:S02]  /*1620*/  VIMNMX R0, R57.reuse, UR8, PT ;  /* 0x0000000839007c48 */ /* 0x040fe4000bfe0100 */
[C---:B------:R-:W-:Y:S02]  /*1630*/  ISETP.GT.AND P4, PT, R57.reuse, UR4, PT ;  /* 0x0000000439007c0c */ /* 0x040fe4000bf84270 */
[----:B-1----:R-:W-:Y:S02]  /*1640*/  SHF.R.S32.HI R3, RZ, 0x1f, R0 ;  /* 0x0000001fff037819 */ /* 0x002fe40000011400 */
[----:B------:R-:W-:-:S02]  /*1650*/  ISETP.GT.AND P6, PT, R57, UR5, PT ;  /* 0x0000000539007c0c */ /* 0x000fc4000bfc4270 */
[----:B------:R-:W-:Y:S01]  /*1660*/  LEA.HI R4, R3, R0, RZ, 0x5 ;  /* 0x0000000003047211 */ /* 0x000fe200078f28ff */
[----:B------:R-:W-:Y:S01]  /*1670*/  HFMA2.MMA R0, -RZ, RZ, 0, 0 ;  /* 0x00000000ff007435 */ /* 0x000fe200000001ff */
[C---:B0-----:R-:W-:Y:S02]  /*1680*/  ISETP.GT.AND P3, PT, R57.reuse, R8, PT ;  /* 0x000000083900720c */ /* 0x041fe40003f64270 */
[----:B--2---:R-:W-:Y:S02]  /*1690*/  ISETP.GT.AND P5, PT, R57, R6, PT ;  /* 0x000000063900720c */ /* 0x004fe40003fa4270 */
[----:B------:R-:W-:Y:S01]  /*16a0*/  MOV R2, RZ ;  /* 0x000000ff00027202 */ /* 0x000fe20000000f00 */
[----:B------:R-:W-:Y:S10]  /*16b0*/  @!P2 BRA `(.L_x_1067) ;  /* 0x00000000001ca947 */ /* 0x000ff40003800000 */
[----:B------:R-:W0:Y:S02]  /*16c0*/  LDC R2, c[0x0][0x25c] ;  /* 0x00009700ff027b82 */ /* 0x000e240000000800 */
[----:B0-----:R-:W-:-:S04]  /*16d0*/  VIMNMX R2, R57, R2, PT ;  /* 0x0000000239027248 */ /* 0x001fc80003fe0100 */
[----:B------:R-:W-:-:S04]  /*16e0*/  IADD3 R2, R2, -UR8, RZ ;  /* 0x8000000802027c10 */ /* 0x000fc8000fffe0ff */
[----:B------:R-:W-:-:S04]  /*16f0*/  SHF.R.S32.HI R3, RZ, 0x1f, R2 ;  /* 0x0000001fff037819 */ /* 0x000fc80000011402 */
[----:B------:R-:W-:-:S04]  /*1700*/  LEA.HI R3, R3, R2, RZ, 0x5 ;  /* 0x0000000203037211 */ /* 0x000fc800078f28ff */
[----:B------:R-:W-:-:S05]  /*1710*/  SHF.R.S32.HI R3, RZ, 0x5, R3 ;  /* 0x00000005ff037819 */ /* 0x000fca0000011403 */
[----:B------:R-:W-:-:S07]  /*1720*/  IMAD R2, R3, 0x6, RZ ;  /* 0x0000000603027824 */ /* 0x000fce00078e02ff */
.L_x_1067:
        /* <DEDUP_REMOVED lines=8> */
.L_x_1068:
[----:B------:R-:W-:Y:S01]  /*17b0*/  HFMA2.MMA R3, -RZ, RZ, 0, 0 ;  /* 0x00000000ff037435 */ /* 0x000fe200000001ff */
[----:B------:R-:W-:Y:S02]  /*17c0*/  SHF.R.S32.HI R19, RZ, 0x5, R4 ;  /* 0x00000005ff137819 */ /* 0x000fe40000011404 */
[----:B------:R-:W-:Y:S01]  /*17d0*/  MOV R5, RZ ;  /* 0x000000ff00057202 */ /* 0x000fe20000000f00 */
[----:B------:R-:W-:Y:S07]  /*17e0*/  @!P4 BRA `(.L_x_1069) ;  /* 0x00000000001cc947 */ /* 0x000fee0003800000 */
[----:B------:R-:W0:Y:S02]  /*17f0*/  LDC R4, c[0x0][0x264] ;  /* 0x00009900ff047b82 */ /* 0x000e240000000800 */
[----:B0-----:R-:W-:-:S04]  /*1800*/  VIMNMX R4, R57, R4, PT ;  /* 0x0000000439047248 */ /* 0x001fc80003fe0100 */
[----:B------:R-:W-:-:S04]  /*1810*/  IADD3 R4, R4, -UR4, RZ ;  /* 0x8000000404047c10 */ /* 0x000fc8000fffe0ff */
[----:B------:R-:W-:-:S04]  /*1820*/  SHF.R.S32.HI R5, RZ, 0x1f, R4 ;  /* 0x0000001fff057819 */ /* 0x000fc80000011404 */
[----:B------:R-:W-:-:S04]  /*1830*/  LEA.HI R5, R5, R4, RZ, 0x5 ;  /* 0x0000000405057211 */ /* 0x000fc800078f28ff */
[----:B------:R-:W-:-:S04]  /*1840*/  SHF.R.S32.HI R5, RZ, 0x5, R5 ;  /* 0x00000005ff057819 */ /* 0x000fc80000011405 */
[----:B------:R-:W-:-:S07]  /*1850*/  SHF.L.U32 R5, R5, 0x2, RZ ;  /* 0x0000000205057819 */ /* 0x000fce00000006ff */
.L_x_1069:
        /* <DEDUP_REMOVED lines=8> */
.L_x_1070:
        /* <DEDUP_REMOVED lines=9> */
.L_x_1071:
[----:B------:R-:W-:Y:S01]  /*1970*/  LEA R2, R19, R2, 0x3 ;  /* 0x0000000213027211 */ /* 0x000fe200078e18ff */
[----:B------:R-:W0:Y:S01]  /*1980*/  S2UR UR5, SR_CgaCtaId ;  /* 0x00000000000579c3 */ /* 0x000e220000008800 */
[----:B------:R-:W-:Y:S01]  /*1990*/  ISETP.GE.OR P0, PT, R57, UR8, P0 ;  /* 0x0000000839007c0c */ /* 0x000fe20008706670 */
[----:B------:R-:W-:Y:S01]  /*19a0*/  ULDC.64 UR10, c[0x0][0x218] ;  /* 0x00008600000a7ab9 */ /* 0x000fe20000000a00 */
[----:B------:R-:W-:Y:S01]  /*19b0*/  IADD3 R0, R5, R2, R0 ;  /* 0x0000000205007210 */ /* 0x000fe20007ffe000 */
[----:B------:R-:W-:Y:S01]  /*19c0*/  UMOV UR4, 0x400 ;  /* 0x0000040000047882 */ /* 0x000fe20000000000 */
[----:B------:R-:W-:Y:S02]  /*19d0*/  SHF.R.S32.HI R14, RZ, 0x1f, R17 ;  /* 0x0000001fff0e7819 */ /* 0x000fe40000011411 */
[----:B------:R-:W-:Y:S02]  /*19e0*/  IADD3 R3, R4, R0, R3 ;  /* 0x0000000004037210 */ /* 0x000fe40007ffe003 */
[----:B------:R-:W-:-:S02]  /*19f0*/  PRMT R8, RZ, 0x5410, RZ ;  /* 0x00005410ff087816 */ /* 0x000fc400000000ff */
[----:B------:R-:W-:Y:S01]  /*1a00*/  PRMT R7, RZ, 0x5410, RZ ;  /* 0x00005410ff077816 */ /* 0x000fe200000000ff */
[----:B------:R-:W-:Y:S01]  /*1a10*/  IMAD R16, R3, R60, RZ ;  /* 0x0000003c03107224 */ /* 0x000fe200078e02ff */
[----:B------:R-:W-:Y:S02]  /*1a20*/  PRMT R6, RZ, 0x5410, RZ ;  /* 0x00005410ff067816 */ /* 0x000fe400000000ff */
        /* <DEDUP_REMOVED lines=16> */
[----:B------:R-:W-:Y:S01]  /*1b30*/  PRMT R8, R8, 0x5410, RZ ;  /* 0x0000541008087816 */ /* 0x000fe200000000ff */
[----:B------:R-:W-:Y:S01]  /*1b40*/  HADD2.F32 R30, -RZ, R10.H0_H0 ;  /* 0x2000000aff1e7230 */ /* 0x000fe20000004100 */
[----:B------:R-:W-:Y:S01]  /*1b50*/  IADD3.X R14, R14, R17, R19, P0, P2 ;  /* 0x000000110e0e7210 */ /* 0x000fe200007e4413 */
[----:B------:R-:W-:Y:S01]  /*1b60*/  HADD2.F32 R31, -RZ, R9.H0_H0 ;  /* 0x20000009ff1f7230 */ /* 0x000fe20000004100 */
[----:B-----5:R-:W-:Y:S01]  /*1b70*/  LEA R24, P0, R25, UR10, 0x2 ;  /* 0x0000000a19187c11 */ /* 0x020fe2000f8010ff */
[----:B------:R-:W-:Y:S01]  /*1b80*/  ULDC UR8, c[0x0][0x258] ;  /* 0x0000960000087ab9 */ /* 0x000fe20000000800 */
[----:B------:R-:W-:-:S02]  /*1b90*/  ULDC UR9, c[0x0][0x240] ;  /* 0x0000900000097ab9 */ /* 0x000fc40000000800 */
[----:B------:R-:W-:-:S09]  /*1ba0*/  LEA.HI.X R25, R25, UR11, R14, 0x2, P0 ;  /* 0x0000000b19197c11 */ /* 0x000fd200080f140e */
.L_x_1089:
[----:B------:R-:W-:Y:S01]  /*1bb0*/  MOV R26, R64 ;  /* 0x00000040001a7202 */ /* 0x000fe20000000f00 */
[----:B-----5:R-:W-:Y:S06]  /*1bc0*/  @!P1 BRA `(.L_x_1073) ;  /* 0x0000001c004c9947 */ /* 0x020fec0003800000 */
[----:B------:R-:W2:Y:S04]  /*1bd0*/  LDG.E.128.CONSTANT R16, desc[UR6][R26.64] ;  /* 0x000000061a107981 */ /* 0x000ea8000c1e9d00 */
[----:B------:R-:W3:Y:S01]  /*1be0*/  LDG.E.128.CONSTANT R20, desc[UR6][R24.64] ;  /* 0x0000000618147981 */ /* 0x000ee2000c1e9d00 */
[----:B------:R-:W-:Y:S02]  /*1bf0*/  ISETP.GE.AND P2, PT, R59, 0x2, PT ;  /* 0x000000023b00780c */ /* 0x000fe40003f46270 */
[----:B--2---:R-:W-:Y:S02]  /*1c00*/  LOP3.LUT R14, R16, 0xff, RZ, 0xc0, !PT ;  /* 0x000000ff100e7812 */ /* 0x004fe400078ec0ff */
[----:B------:R-:W-:Y:S02]  /*1c10*/  SHF.R.U32.HI R48, RZ, 0x8, R17 ;  /* 0x00000008ff307819 */ /* 0x000fe40000011611 */
[----:B------:R-:W-:-:S02]  /*1c20*/  IADD3 R14, R14, -0x80, RZ ;  /* 0xffffff800e0e7810 */ /* 0x000fc40007ffe0ff */
[----:B------:R-:W-:Y:S02]  /*1c30*/  LOP3.LUT R50, R48, 0xff, RZ, 0xc0, !PT ;  /* 0x000000ff30327812 */ /* 0x000fe400078ec0ff */
[----:B------:R3:W0:Y:S01]  /*1c40*/  I2F.F16 R39, R14 ;  /* 0x0000000e00277306 */ /* 0x0006220000200c00 */
[----:B------:R-:W-:Y:S02]  /*1c50*/  LEA.HI R47, R16, 0xffffff80, RZ, 0x8 ;  /* 0xffffff80102f7811 */ /* 0x000fe400078f40ff */
[----:B------:R-:W-:Y:S02]  /*1c60*/  IADD3 R51, R50, -0x80, RZ ;  /* 0xffffff8032337810 */ /* 0x000fe40007ffe0ff */
[----:B------:R-:W-:Y:S02]  /*1c70*/  SHF.R.U32.HI R50, RZ, 0x8, R18 ;  /* 0x00000008ff327819 */ /* 0x000fe40000011612 */
[----:B------:R-:W-:Y:S01]  /*1c80*/  LOP3.LUT R32, R17, 0xff, RZ, 0xc0, !PT ;  /* 0x000000ff11207812 */ /* 0x000fe200078ec0ff */
[----:B------:R-:W1:Y:S01]  /*1c90*/  I2F.F16 R47, R47 ;  /* 0x0000002f002f7306 */ /* 0x000e620000200c00 */
[----:B---3--:R-:W-:-:S02]  /*1ca0*/  LOP3.LUT R14, R21, 0xff, RZ, 0xc0, !PT ;  /* 0x000000ff150e7812 */ /* 0x008fc400078ec0ff */
[----:B------:R-:W-:Y:S02]  /*1cb0*/  LEA.HI R46, R17, 0xffffff80, RZ, 0x8 ;  /* 0xffffff80112e7811 */ /* 0x000fe400078f40ff */
[----:B------:R-:W-:Y:S02]  /*1cc0*/  IADD3 R34, R14, -0x80, RZ ;  /* 0xffffff800e227810 */ /* 0x000fe40007ffe0ff */
[----:B------:R-:W-:Y:S01]  /*1cd0*/  LOP3.LUT R14, R22, 0xff, RZ, 0xc0, !PT ;  /* 0x000000ff160e7812 */ /* 0x000fe200078ec0ff */
[----:B------:R-:W2:Y:S01]  /*1ce0*/  I2F.F16 R51, R51 ;  /* 0x0000003300337306 */ /* 0x000ea20000200c00 */
[----:B------:R-:W-:Y:S02]  /*1cf0*/  IADD3 R38, R32, -0x80, RZ ;  /* 0xffffff8020267810 */ /* 0x000fe40007ffe0ff */
[----:B------:R-:W-:Y:S02]  /*1d00*/  IADD3 R33, R14, -0x80, RZ ;  /* 0xffffff800e217810 */ /* 0x000fe40007ffe0ff */
[----:B------:R-:W-:-:S02]  /*1d10*/  SHF.R.U32.HI R14, RZ, 0x8, R16 ;  /* 0x00000008ff0e7819 */ /* 0x000fc40000011610 */
[----:B------:R-:W-:Y:S01]  /*1d20*/  SHF.R.U32.HI R16, RZ, 0x10, R16 ;  /* 0x00000010ff107819 */ /* 0x000fe20000011610 */
[----:B------:R-:W3:Y:S01]  /*1d30*/  I2F.F16 R46, R46 ;  /* 0x0000002e002e7306 */ /* 0x000ee20000200c00 */
[----:B------:R-:W-:Y:S02]  /*1d40*/  LOP3.LUT R14, R14, 0xff, RZ, 0xc0, !PT ;  /* 0x000000ff0e0e7812 */ /* 0x000fe400078ec0ff */
[----:B------:R-:W-:Y:S02]  /*1d50*/  LOP3.LUT R16, R16, 0xff, RZ, 0xc0, !PT ;  /* 0x000000ff10107812 */ /* 0x000fe400078ec0ff */
[----:B------:R-:W-:Y:S02]  /*1d60*/  IADD3 R14, R14, -0x80, RZ ;  /* 0xffffff800e0e7810 */ /* 0x000fe40007ffe0ff */
[----:B------:R-:W-:Y:S01]  /*1d70*/  IADD3 R16, R16, -0x80, RZ ;  /* 0xffffff8010107810 */ /* 0x000fe20007ffe0ff */
[----:B------:R-:W4:Y:S01]  /*1d80*/  I2F.F16 R38, R38 ;  /* 0x0000002600267306 */ /* 0x000f220000200c00 */
[----:B------:R-:W-:-:S02]  /*1d90*/  LOP3.LUT R32, R18, 0xff, RZ, 0xc0, !PT ;  /* 0x000000ff12207812 */ /* 0x000fc400078ec0ff */
[----:B------:R-:W-:Y:S02]  /*1da0*/  SHF.R.U32.HI R17, RZ, 0x10, R17 ;  /* 0x00000010ff117819 */ /* 0x000fe40000011611 */
[----:B------:R-:W-:Y:S02]  /*1db0*/  IADD3 R37, R32, -0x80, RZ ;  /* 0xffffff8020257810 */ /* 0x000fe40007ffe0ff */
[----:B------:R-:W-:Y:S01]  /*1dc0*/  LOP3.LUT R17, R17, 0xff, RZ, 0xc0, !PT ;  /* 0x000000ff11117812 */ /* 0x000fe200078ec0ff */
[----:B------:R5:W0:Y:S01]  /*1dd0*/  I2F.F16 R49, R14 ;  /* 0x0000000e00317306 */ /* 0x000a220000200c00 */
[----:B------:R-:W-:Y:S02]  /*1de0*/  LOP3.LUT R32, R19, 0xff, RZ, 0xc0, !PT ;  /* 0x000000ff13207812 */ /* 0x000fe400078ec0ff */
[----:B------:R-:W-:Y:S02]  /*1df0*/  IADD3 R17, R17, -0x80, RZ ;  /* 0xffffff8011117810 */ /* 0x000fe40007ffe0ff */
[----:B------:R-:W-:-:S02]  /*1e00*/  IADD3 R36, R32, -0x80, RZ ;  /* 0xffffff8020247810 */ /* 0x000fc40007ffe0ff */
[----:B------:R-:W-:Y:S01]  /*1e10*/  LOP3.LUT R32, R20, 0xff, RZ, 0xc0, !PT ;  /* 0x000000ff14207812 */ /* 0x000fe200078ec0ff */
[----:B------:R1:W0:Y:S01]  /*1e20*/  I2F.F16 R48, R16 ;  /* 0x0000001000307306 */ /* 0x0002220000200c00 */
[----:B-----5:R-:W-:Y:S02]  /*1e30*/  LOP3.LUT R14, R50, 0xff, RZ, 0xc0, !PT ;  /* 0x000000ff320e7812 */ /* 0x020fe400078ec0ff */
[----:B------:R-:W-:Y:S02]  /*1e40*/  LEA.HI R43, R20, 0xffffff80, RZ, 0x8 ;  /* 0xffffff80142b7811 */ /* 0x000fe400078f40ff */
[----:B------:R-:W-:Y:S02]  /*1e50*/  IADD3 R53, R14, -0x80, RZ ;  /* 0xffffff800e357810 */ /* 0x000fe40007ffe0ff */
[----:B------:R-:W-:Y:S01]  /*1e60*/  SHF.R.U32.HI R14, RZ, 0x8, R19 ;  /* 0x00000008ff0e7819 */ /* 0x000fe20000011613 */
[----:B------:R5:W0:Y:S01]  /*1e70*/  I2F.F16 R50, R17 ;  /* 0x0000001100327306 */ /* 0x000a220000200c00 */
[----:B-1----:R-:W-:-:S02]  /*1e80*/  SHF.R.U32.HI R16, RZ, 0x8, R21 ;  /* 0x00000008ff107819 */ /* 0x002fc40000011615 */
[----:B------:R-:W-:Y:S02]  /*1e90*/  LOP3.LUT R14, R14, 0xff, RZ, 0xc0, !PT ;  /* 0x000000ff0e0e7812 */ /* 0x000fe400078ec0ff */
[----:B------:R-:W-:Y:S02]  /*1ea0*/  LOP3.LUT R16, R16, 0xff, RZ, 0xc0, !PT ;  /* 0x000000ff10107812 */ /* 0x000fe400078ec0ff */
[----:B------:R-:W-:Y:S01]  /*1eb0*/  IADD3 R61, R14, -0x80, RZ ;  /* 0xffffff800e3d7810 */ /* 0x000fe20007ffe0ff */
[----:B------:R-:W1:Y:S01]  /*1ec0*/  I2F.F16 R43, R43 ;  /* 0x0000002b002b7306 */ /* 0x000e620000200c00 */
[----:B------:R-:W-:Y:S02]  /*1ed0*/  SHF.R.U32.HI R14, RZ, 0x8, R20 ;  /* 0x00000008ff0e7819 */ /* 0x000fe40000011614 */
[----:B------:R-:W-:Y:S02]  /*1ee0*/  IADD3 R16, R16, -0x80, RZ ;  /* 0xffffff8010107810 */ /* 0x000fe40007ffe0ff */
[----:B------:R-:W-:-:S02]  /*1ef0*/  LOP3.LUT R14, R14, 0xff, RZ, 0xc0, !PT ;  /* 0x000000ff0e0e7812 */ /* 0x000fc400078ec0ff */
[----:B------:R-:W-:Y:S01]  /*1f00*/  LEA.HI R42, R21, 0xffffff80, RZ, 0x8 ;  /* 0xffffff80152a7811 */ /* 0x000fe200078f40ff */
[----:B------:R-:W0:Y:S01]  /*1f10*/  I2F.F16 R63, R16 ;  /* 0x00000010003f7306 */ /* 0x000e220000200c00 */
[----:B------:R-:W-:Y:S02]  /*1f20*/  IADD3 R14, R14, -0x80, RZ ;  /* 0xffffff800e0e7810 */ /* 0x000fe40007ffe0ff */
[----:B------:R-:W-:Y:S02]  /*1f30*/  LEA.HI R41, R22, 0xffffff80, RZ, 0x8 ;  /* 0xffffff8016297811 */ /* 0x000fe400078f40ff */
[----:B-----5:R-:W-:Y:S02]  /*1f40*/  SHF.R.U32.HI R17, RZ, 0x8, R22 ;  /* 0x00000008ff117819 */ /* 0x020fe40000011616 */
[----:B------:R-:W-:Y:S01]  /*1f50*/  IADD3 R35, R32, -0x80, RZ ;  /* 0xffffff8020237810 */ /* 0x000fe20007ffe0ff */
[----:B------:R5:W0:Y:S01]  /*1f60*/  I2F.F16 R62, R14 ;  /* 0x0000000e003e7306 */ /* 0x000a220000200c00 */
[----:B------:R-:W-:-:S02]  /*1f70*/  SHF.R.U32.HI R20, RZ, 0x10, R20 ;  /* 0x00000010ff147819 */ /* 0x000fc40000011614 */
[----:B------:R-:W-:Y:S02]  /*1f80*/  SHF.R.U32.HI R21, RZ, 0x10, R21 ;  /* 0x00000010ff157819 */ /* 0x000fe40000011615 */
[----:B------:R-:W-:Y:S02]  /*1f90*/  SHF.R.U32.HI R22, RZ, 0x10, R22 ;  /* 0x00000010ff167819 */ /* 0x000fe40000011616 */
[----:B------:R-:W-:Y:S01]  /*1fa0*/  LEA.HI R45, R18, 0xffffff80, RZ, 0x8 ;  /* 0xffffff80122d7811 */ /* 0x000fe200078f40ff */
[----:B------:R-:W0:Y:S01]  /*1fb0*/  I2F.F16 R42, R42 ;  /* 0x0000002a002a7306 */ /* 0x000e220000200c00 */
[----:B------:R-:W-:Y:S02]  /*1fc0*/  LEA.HI R44, R19, 0xffffff80, RZ, 0x8 ;  /* 0xffffff80132c7811 */ /* 0x000fe400078f40ff */
[C---:B------:R-:W-:Y:S02]  /*1fd0*/  LEA.HI R40, R23.reuse, 0xffffff80, RZ, 0x8 ;  /* 0xffffff8017287811 */ /* 0x040fe400078f40ff */
[----:B------:R-:W-:-:S02]  /*1fe0*/  LOP3.LUT R32, R23, 0xff, RZ, 0xc0, !PT ;  /* 0x000000ff17207812 */ /* 0x000fc400078ec0ff */
[----:B-----5:R-:W-:Y:S01]  /*1ff0*/  SHF.R.U32.HI R14, RZ, 0x8, R23 ;  /* 0x00000008ff0e7819 */ /* 0x020fe20000011617 */
[----:B------:R-:W0:Y:S01]  /*2000*/  I2F.F16 R45, R45 ;  /* 0x0000002d002d7306 */ /* 0x000e220000200c00 */
[----:B------:R-:W-:Y:S02]  /*2010*/  PRMT R16, R13, 0x9910, RZ ;  /* 0x000099100d107816 */ /* 0x000fe400000000ff */
[----:B------:R-:W-:Y:S02]  /*2020*/  SHF.R.U32.HI R18, RZ, 0x10, R18 ;  /* 0x00000010ff127819 */ /* 0x000fe40000011612 */
[----:B------:R-:W-:Y:S02]  /*2030*/  SHF.R.U32.HI R19, RZ, 0x10, R19 ;  /* 0x00000010ff137819 */ /* 0x000fe40000011613 */
[----:B------:R-:W-:Y:S01]  /*2040*/  SHF.R.U32.HI R23, RZ, 0x10, R23 ;  /* 0x00000010ff177819 */ /* 0x000fe20000011617 */
[----:B------:R-:W0:Y:S01]  /*2050*/  I2F.F16 R44, R44 ;  /* 0x0000002c002c7306 */ /* 0x000e220000200c00 */
[----:B------:R-:W-:-:S02]  /*2060*/  LOP3.LUT R20, R20, 0xff, RZ, 0xc0, !PT ;  /* 0x000000ff14147812 */ /* 0x000fc400078ec0ff */
[----:B------:R-:W-:Y:S02]  /*2070*/  LOP3.LUT R21, R21, 0xff, RZ, 0xc0, !PT ;  /* 0x000000ff15157812 */ /* 0x000fe400078ec0ff */
[----:B------:R-:W-:Y:S02]  /*2080*/  LOP3.LUT R22, R22, 0xff, RZ, 0xc0, !PT ;  /* 0x000000ff16167812 */ /* 0x000fe400078ec0ff */
[----:B------:R-:W-:Y:S01]  /*2090*/  ISETP.NE.AND P0, PT, R16, RZ, PT ;  /* 0x000000ff1000720c */ /* 0x000fe20003f05270 */
[----:B------:R-:W0:Y:S01]  /*20a0*/  I2F.F16 R41, R41 ;  /* 0x0000002900297306 */ /* 0x000e220000200c00 */
[----:B------:R-:W-:Y:S02]  /*20b0*/  LOP3.LUT R18, R18, 0xff, RZ, 0xc0, !PT ;  /* 0x000000ff12127812 */ /* 0x000fe400078ec0ff */
[----:B------:R-:W-:Y:S02]  /*20c0*/  LOP3.LUT R19, R19, 0xff, RZ, 0xc0, !PT ;  /* 0x000000ff13137812 */ /* 0x000fe400078ec0ff */
[----:B------:R-:W-:-:S02]  /*20d0*/  LOP3.LUT R17, R17, 0xff, RZ, 0xc0, !PT ;  /* 0x000000ff11117812 */ /* 0x000fc400078ec0ff */
[----:B------:R-:W-:Y:S01]  /*20e0*/  LOP3.LUT R14, R14, 0xff, RZ, 0xc0, !PT ;  /* 0x000000ff0e0e7812 */ /* 0x000fe200078ec0ff */
[----:B------:R-:W0:Y:S01]  /*20f0*/  I2F.F16 R40, R40 ;  /* 0x0000002800287306 */ /* 0x000e220000200c00 */
[----:B------:R-:W-:Y:S02]  /*2100*/  LOP3.LUT R16, R23, 0xff, RZ, 0xc0, !PT ;  /* 0x000000ff17107812 */ /* 0x000fe400078ec0ff */
[----:B------:R-:W-:Y:S02]  /*2110*/  IADD3 R32, R32, -0x80, RZ ;  /* 0xffffff8020207810 */ /* 0x000fe40007ffe0ff */
        /* <DEDUP_REMOVED lines=8> */
[----:B------:R-:W-:Y:S02]  /*21a0*/  IADD3 R14, R14, -0x80, RZ ;  /* 0xffffff800e0e7810 */ /* 0x000fe40007ffe0ff */
[----:B------:R-:W-:-:S05]  /*21b0*/  IADD3 R16, R16, -0x80, RZ ;  /* 0xffffff8010107810 */ /* 0x000fca0007ffe0ff */
[----:B------:R-:W0:Y:S08]  /*21c0*/  I2F.F16 R35, R35 ;  /* 0x0000002300237306 */ /* 0x000e300000200c00 */
[----:B------:R-:W0:Y:S08]  /*21d0*/  I2F.F16 R34, R34 ;  /* 0x0000002200227306 */ /* 0x000e300000200c00 */
[----:B------:R-:W0:Y:S08]  /*21e0*/  I2F.F16 R33, R33 ;  /* 0x0000002100217306 */ /* 0x000e300000200c00 */
[----:B------:R-:W0:Y:S08]  /*21f0*/  I2F.F16 R32, R32 ;  /* 0x0000002000207306 */ /* 0x000e300000200c00 */
[----:B------:R-:W0:Y:S08]  /*2200*/  I2F.F16 R53, R53 ;  /* 0x0000003500357306 */ /* 0x000e300000200c00 */
[----:B------:R0:W0:Y:S08]  /*2210*/  I2F.F16 R52, R18 ;  /* 0x0000001200347306 */ /* 0x0000300000200c00 */
[----:B------:R-:W0:Y:S08]  /*2220*/  I2F.F16 R61, R61 ;  /* 0x0000003d003d7306 */ /* 0x000e300000200c00 */
[----:B------:R0:W0:Y:S08]  /*2230*/  I2F.F16 R60, R19 ;  /* 0x00000013003c7306 */ /* 0x0000300000200c00 */
[----:B------:R-:W0:Y:S08]  /*2240*/  I2F.F16 R20, R20 ;  /* 0x0000001400147306 */ /* 0x000e300000200c00 */
[----:B------:R-:W0:Y:S08]  /*2250*/  I2F.F16 R21, R21 ;  /* 0x0000001500157306 */ /* 0x000e300000200c00 */
[----:B------:R0:W0:Y:S08]  /*2260*/  I2F.F16 R64, R17 ;  /* 0x0000001100407306 */ /* 0x0000300000200c00 */
[----:B------:R-:W0:Y:S08]  /*2270*/  I2F.F16 R22, R22 ;  /* 0x0000001600167306 */ /* 0x000e300000200c00 */
        /* <DEDUP_REMOVED lines=9> */
[--C-:B0-----:R-:W-:Y:S02]  /*2310*/  HADD2.F32 R67, -RZ, R16.reuse.H0_H0 ;  /* 0x20000010ff437230 */ /* 0x101fe40000004100 */
[----:B------:R-:W-:-:S02]  /*2320*/  HADD2.F32 R71, -RZ, R16.H1_H1 ;  /* 0x30000010ff477230 */ /* 0x000fc40000004100 */
[----:B------:R-:W-:Y:S02]  /*2330*/  HADD2.F32 R16, -RZ, R51.H0_H0 ;  /* 0x20000033ff107230 */ /* 0x000fe40000004100 */
[C---:B------:R-:W-:Y:S01]  /*2340*/  FFMA.FTZ R75, R67.reuse, R66, RZ ;  /* 0x00000042434b7223 */ /* 0x040fe200000100ff */
[----:B------:R-:W-:Y:S02]  /*2350*/  HADD2.F32 R66, -RZ, R53.H0_H0 ;  /* 0x20000035ff427230 */ /* 0x000fe40000004100 */
[----:B------:R-:W-:Y:S01]  /*2360*/  FFMA.FTZ R69, R14, R67, RZ ;  /* 0x000000430e457223 */ /* 0x000fe200000100ff */
[C---:B------:R-:W-:Y:S01]  /*2370*/  FFMA.FTZ R70, R67.reuse, R70, RZ ;  /* 0x0000004643467223 */ /* 0x040fe200000100ff */
[----:B------:R-:W-:Y:S01]  /*2380*/  FFMA.FTZ R68, R67, R68, RZ ;  /* 0x0000004443447223 */ /* 0x000fe200000100ff */
[----:B------:R-:W-:Y:S02]  /*2390*/  HADD2.F32 R14, -RZ, R49.H0_H0 ;  /* 0x20000031ff0e7230 */ /* 0x000fe40000004100 */
[----:B------:R-:W-:Y:S01]  /*23a0*/  FFMA.FTZ R67, R71, R66, R75 ;  /* 0x0000004247437223 */ /* 0x000fe2000001004b */
[----:B------:R-:W-:-:S02]  /*23b0*/  HADD2.F32 R66, -RZ, R61.H0_H0 ;  /* 0x2000003dff427230 */ /* 0x000fc40000004100 */
[----:B------:R-:W-:Y:S01]  /*23c0*/  FFMA.FTZ R73, R14, R71, R69 ;  /* 0x000000470e497223 */ /* 0x000fe20000010045 */
[C---:B------:R-:W-:Y:S02]  /*23d0*/  FFMA.FTZ R69, R71.reuse, R16, R70 ;  /* 0x0000001047457223 */ /* 0x040fe40000010046 */
[----:B------:R-:W-:Y:S01]  /*23e0*/  FFMA.FTZ R71, R71, R66, R68 ;  /* 0x0000004247477223 */ /* 0x000fe20000010044 */
[----:B------:R-:W-:Y:S02]  /*23f0*/  HADD2.F32 R14, -RZ, R17.H0_H0 ;  /* 0x20000011ff0e7230 */ /* 0x000fe40000004100 */
[----:B------:R-:W-:Y:S02]  /*2400*/  HADD2.F32 R66, -RZ, R50.H0_H0 ;  /* 0x20000032ff427230 */ /* 0x000fe40000004100 */
[----:B------:R-:W-:Y:S02]  /*2410*/  HADD2.F32 R16, -RZ, R48.H0_H0 ;  /* 0x20000030ff107230 */ /* 0x000fe40000004100 */
[----:B------:R-:W-:-:S02]  /*2420*/  HADD2.F32 R68, -RZ, R52.H0_H0 ;  /* 0x20000034ff447230 */ /* 0x000fc40000004100 */
        /* <DEDUP_REMOVED lines=8> */
[----:B------:R-:W-:Y:S02]  /*24b0*/  HADD2.F32 R68, -RZ, R45.H0_H0 ;  /* 0x2000002dff447230 */ /* 0x000fe40000004100 */
[----:B------:R-:W-:Y:S01]  /*24c0*/  FFMA.FTZ R16, R67, R17, R16 ;  /* 0x0000001143107223 */ /* 0x000fe20000010010 */
[----:B------:R-:W-:Y:S02]  /*24d0*/  HADD2.F32 R70, -RZ, R44.H0_H0 ;  /* 0x2000002cff467230 */ /* 0x000fe40000004100 */
[C---:B------:R-:W-:Y:S01]  /*24e0*/  FFMA.FTZ R67, R17.reuse, R14, R66 ;  /* 0x0000000e11437223 */ /* 0x040fe20000010042 */
[----:B-1----:R-:W-:Y:S02]  /*24f0*/  HADD2.F32 R14, -RZ, R18.H0_H0 ;  /* 0x20000012ff0e7230 */ /* 0x002fe40000004100 */
[C---:B------:R-:W-:Y:S01]  /*2500*/  FFMA.FTZ R71, R17.reuse, R68, R69 ;  /* 0x0000004411477223 */ /* 0x040fe20000010045 */
[----:B------:R-:W-:Y:S02]  /*2510*/  HADD2.F32 R66, -RZ, R34.H0_H0 ;  /* 0x20000022ff427230 */ /* 0x000fe40000004100 */
[----:B------:R-:W-:Y:S01]  /*2520*/  FFMA.FTZ R73, R17, R70, R73 ;  /* 0x0000004611497223 */ /* 0x000fe20000010049 */
[----:B------:R-:W-:-:S02]  /*2530*/  HADD2.F32 R17, -RZ, R35.H0_H0 ;  /* 0x20000023ff117230 */ /* 0x000fc40000004100 */
[----:B------:R-:W-:Y:S02]  /*2540*/  HADD2.F32 R68, -RZ, R33.H0_H0 ;  /* 0x20000021ff447230 */ /* 0x000fe40000004100 */
[C---:B------:R-:W-:Y:S01]  /*2550*/  FFMA.FTZ R69, R14.reuse, R66, R67 ;  /* 0x000000420e457223 */ /* 0x040fe20000010043 */
[----:B------:R-:W-:Y:S02]  /*2560*/  HADD2.F32 R70, -RZ, R32.H0_H0 ;  /* 0x20000020ff467230 */ /* 0x000fe40000004100 */
[----:B------:R-:W-:Y:S01]  /*2570*/  FFMA.FTZ R16, R17, R14, R16 ;  /* 0x0000000e11107223 */ /* 0x000fe20000010010 */
[----:B------:R-:W-:Y:S02]  /*2580*/  HADD2.F32 R17, -RZ, R62.H0_H0 ;  /* 0x2000003eff117230 */ /* 0x000fe40000004100 */
[C---:B------:R-:W-:Y:S01]  /*2590*/  FFMA.FTZ R68, R14.reuse, R68, R71 ;  /* 0x000000440e447223 */ /* 0x040fe20000010047 */
[----:B------:R-:W-:Y:S02]  /*25a0*/  HADD2.F32 R18, -RZ, R18.H1_H1 ;  /* 0x30000012ff127230 */ /* 0x000fe40000004100 */
[----:B------:R-:W-:Y:S01]  /*25b0*/  FFMA.FTZ R70, R14, R70, R73 ;  /* 0x000000460e467223 */ /* 0x000fe20000010049 */
[----:B------:R-:W-:-:S02]  /*25c0*/  HADD2.F32 R67, -RZ, R63.H0_H0 ;  /* 0x2000003fff437230 */ /* 0x000fc40000004100 */
[----:B------:R-:W-:Y:S02]  /*25d0*/  HADD2.F32 R71, -RZ, R64.H0_H0 ;  /* 0x20000040ff477230 */ /* 0x000fe40000004100 */
        /* <DEDUP_REMOVED lines=35> */
.L_x_1074:
        /* <DEDUP_REMOVED lines=13> */
[--C-:B0-----:R-:W-:Y:S02]  /*28e0*/  HADD2.F32 R69, -RZ, R16.reuse.H0_H0 ;  /* 0x20000010ff457230 */ /* 0x101fe40000004100 */
[----:B------:R-:W-:Y:S02]  /*28f0*/  HADD2.F32 R71, -RZ, R16.H1_H1 ;  /* 0x30000010ff477230 */ /* 0x000fe40000004100 */
[----:B------:R-:W-:Y:S02]  /*2900*/  HADD2.F32 R16, -RZ, R48.H0_H0 ;  /* 0x20000030ff107230 */ /* 0x000fe40000004100 */
[-C--:B------:R-:W-:Y:S01]  /*2910*/  FFMA.FTZ R14, R14, R69.reuse, RZ ;  /* 0x000000450e0e7223 */ /* 0x080fe200000100ff */
[-C--:B------:R-:W-:Y:S01]  /*2920*/  FFMA.FTZ R66, R66, R69.reuse, RZ ;  /* 0x0000004542427223 */ /* 0x080fe200000100ff */
[-C--:B------:R-:W-:Y:S01]  /*2930*/  FFMA.FTZ R70, R67, R69.reuse, RZ ;  /* 0x0000004543467223 */ /* 0x080fe200000100ff */
[----:B------:R-:W-:Y:S01]  /*2940*/  FFMA.FTZ R68, R68, R69, RZ ;  /* 0x0000004544447223 */ /* 0x000fe200000100ff */
[----:B------:R-:W-:-:S02]  /*2950*/  HADD2.F32 R69, -RZ, R51.H0_H0 ;  /* 0x20000033ff457230 */ /* 0x000fc40000004100 */
[-C--:B------:R-:W-:Y:S01]  /*2960*/  FFMA.FTZ R73, R73, R71.reuse, R14 ;  /* 0x0000004749497223 */ /* 0x080fe2000001000e */
[----:B------:R-:W-:Y:S02]  /*2970*/  HADD2.F32 R67, -RZ, R53.H0_H0 ;  /* 0x20000035ff437230 */ /* 0x000fe40000004100 */
[----:B------:R-:W-:Y:S02]  /*2980*/  HADD2.F32 R14, -RZ, R17.H0_H0 ;  /* 0x20000011ff0e7230 */ /* 0x000fe40000004100 */
[-C--:B------:R-:W-:Y:S01]  /*2990*/  FFMA.FTZ R69, R69, R71.reuse, R66 ;  /* 0x0000004745457223 */ /* 0x080fe20000010042 */
[----:B------:R-:W-:Y:S02]  /*29a0*/  HADD2.F32 R66, -RZ, R50.H0_H0 ;  /* 0x20000032ff427230 */ /* 0x000fe40000004100 */
[-C--:B------:R-:W-:Y:S01]  /*29b0*/  FFMA.FTZ R67, R67, R71.reuse, R70 ;  /* 0x0000004743437223 */ /* 0x080fe20000010046 */
        /* <DEDUP_REMOVED lines=15> */
[-C--:B------:R-:W-:Y:S01]  /*2ab0*/  FFMA.FTZ R68, R71, R17.reuse, R68 ;  /* 0x0000001147447223 */ /* 0x080fe20000010044 */
[----:B------:R-:W-:Y:S02]  /*2ac0*/  HADD2.F32 R69, -RZ, R34.H0_H0 ;  /* 0x20000022ff457230 */ /* 0x000fe40000004100 */
[----:B------:R-:W-:Y:S01]  /*2ad0*/  FFMA.FTZ R14, R73, R17, R14 ;  /* 0x00000011490e7223 */ /* 0x000fe2000001000e */
[----:B-1----:R-:W-:-:S02]  /*2ae0*/  HADD2.F32 R17, -RZ, R18.H0_H0 ;  /* 0x20000012ff117230 */ /* 0x002fc40000004100 */
[----:B------:R-:W-:Y:S02]  /*2af0*/  HADD2.F32 R71, -RZ, R33.H0_H0 ;  /* 0x20000021ff477230 */ /* 0x000fe40000004100 */
[----:B------:R-:W-:Y:S02]  /*2b00*/  HADD2.F32 R73, -RZ, R32.H0_H0 ;  /* 0x20000020ff497230 */ /* 0x000fe40000004100 */
[-C--:B------:R-:W-:Y:S01]  /*2b10*/  FFMA.FTZ R16, R67, R17.reuse, R16 ;  /* 0x0000001143107223 */ /* 0x080fe20000010010 */
[-C--:B------:R-:W-:Y:S01]  /*2b20*/  FFMA.FTZ R66, R69, R17.reuse, R66 ;  /* 0x0000001145427223 */ /* 0x080fe20000010042 */
[-C--:B------:R-:W-:Y:S01]  /*2b30*/  FFMA.FTZ R68, R71, R17.reuse, R68 ;  /* 0x0000001147447223 */ /* 0x080fe20000010044 */
[----:B------:R-:W-:Y:S02]  /*2b40*/  HADD2.F32 R67, -RZ, R62.H0_H0 ;  /* 0x2000003eff437230 */ /* 0x000fe40000004100 */
[----:B------:R-:W-:Y:S01]  /*2b50*/  FFMA.FTZ R14, R73, R17, R14 ;  /* 0x00000011490e7223 */ /* 0x000fe2000001000e */
[----:B------:R-:W-:-:S02]  /*2b60*/  HADD2.F32 R17, -RZ, R18.H1_H1 ;  /* 0x30000012ff117230 */ /* 0x000fc40000004100 */
[----:B------:R-:W-:Y:S02]  /*2b70*/  HADD2.F32 R69, -RZ, R63.H0_H0 ;  /* 0x2000003fff457230 */ /* 0x000fe40000004100 */
        /* <DEDUP_REMOVED lines=10> */
[----:B------:R-:W-:Y:S02]  /*2c20*/  HADD2.F32 R73, -RZ, R65.H0_H0 ;  /* 0x20000041ff497230 */ /* 0x000fe40000004100 */
[-C--:B------:R-:W-:Y:S01]  /*2c30*/  FFMA.FTZ R16, R67, R17.reuse, R16 ;  /* 0x0000001143107223 */ /* 0x080fe20000010010 */
[-C--:B------:R-:W-:Y:S01]  /*2c40*/  FFMA.FTZ R66, R69, R17.reuse, R66 ;  /* 0x0000001145427223 */ /* 0x080fe20000010042 */
[----:B------:R-:W-:Y:S01]  /*2c50*/  FFMA.FTZ R68, R71, R17, R68 ;  /* 0x0000001147447223 */ /* 0x000fe20000010044 */
[----:B------:R-:W-:-:S02]  /*2c60*/  HADD2.F32 R19, -RZ, R19.H1_H1 ;  /* 0x30000013ff137230 */ /* 0x000fc40000004100 */
[----:B------:R-:W-:Y:S01]  /*2c70*/  FFMA.FTZ R14, R73, R17, R14 ;  /* 0x00000011490e7223 */ /* 0x000fe2000001000e */
[----:B------:R-:W-:Y:S02]  /*2c80*/  HADD2.F32 R17, -RZ, R43.H0_H0 ;  /* 0x2000002bff117230 */ /* 0x000fe40000004100 */
[----:B------:R-:W-:Y:S02]  /*2c90*/  HADD2.F32 R67, -RZ, R42.H0_H0 ;  /* 0x2000002aff437230 */ /* 0x000fe40000004100 */
        /* <DEDUP_REMOVED lines=18> */
.L_x_1075:
        /* <DEDUP_REMOVED lines=93> */
.L_x_1076:
        /* <DEDUP_REMOVED lines=20> */
[----:B------:R-:W-:Y:S01]  /*34d0*/  FFMA.FTZ R49, R38, R66, RZ ;  /* 0x0000004226317223 */ /* 0x000fe200000100ff */
[----:B------:R-:W-:-:S02]  /*34e0*/  HADD2.F32 R38, -RZ, R53.H0_H0 ;  /* 0x20000035ff267230 */ /* 0x000fc40000004100 */
[-C--:B------:R-:W-:Y:S01]  /*34f0*/  FFMA.FTZ R37, R37, R66.reuse, RZ ;  /* 0x0000004225257223 */ /* 0x080fe200000100ff */
        /* <DEDUP_REMOVED lines=12> */
[----:B------:R-:W-:Y:S01]  /*35c0*/  FFMA.FTZ R51, R66, R16, R51 ;  /* 0x0000001042337223 */ /* 0x000fe20000010033 */
[-C--:B------:R-:W-:Y:S01]  /*35d0*/  FFMA.FTZ R16, R48, R14.reuse, R39 ;  /* 0x0000000e30107223 */ /* 0x080fe20000010027 */
[----:B------:R-:W-:Y:S02]  /*35e0*/  HADD2.F32 R39, -RZ, R44.H0_H0 ;  /* 0x2000002cff277230 */ /* 0x000fe40000004100 */
[----:B------:R-:W-:Y:S01]  /*35f0*/  FFMA.FTZ R36, R37, R17, R36 ;  /* 0x0000001125247223 */ /* 0x000fe20000010024 */
[----:B------:R-:W-:Y:S02]  /*3600*/  HADD2.F32 R37, -RZ, R35.H0_H0 ;  /* 0x20000023ff257230 */ /* 0x000fe40000004100 */
[----:B------:R-:W-:Y:S01]  /*3610*/  FFMA.FTZ R14, R60, R14, R51 ;  /* 0x0000000e3c0e7223 */ /* 0x000fe20000010033 */
[----:B-1----:R-:W-:-:S02]  /*3620*/  HADD2.F32 R35, -RZ, R18.H0_H0 ;  /* 0x20000012ff237230 */ /* 0x002fc40000004100 */
[-C--:B------:R-:W-:Y:S01]  /*3630*/  FFMA.FTZ R16, R47, R17.reuse, R16 ;  /* 0x000000112f107223 */ /* 0x080fe20000010010 */
[-C--:B------:R-:W-:Y:S01]  /*3640*/  FFMA.FTZ R38, R45, R17.reuse, R38 ;  /* 0x000000112d267223 */ /* 0x080fe20000010026 */
[----:B------:R-:W-:Y:S01]  /*3650*/  FFMA.FTZ R44, R39, R17, R14 ;  /* 0x00000011272c7223 */ /* 0x000fe2000001000e */
[----:B------:R-:W-:Y:S02]  /*3660*/  HADD2.F32 R18, -RZ, R18.H1_H1 ;  /* 0x30000012ff127230 */ /* 0x000fe40000004100 */
[----:B------:R-:W-:Y:S01]  /*3670*/  FFMA.FTZ R17, R37, R35, R16 ;  /* 0x0000002325117223 */ /* 0x000fe20000010010 */
[----:B------:R-:W-:Y:S02]  /*3680*/  HADD2.F32 R37, -RZ, R34.H0_H0 ;  /* 0x20000022ff257230 */ /* 0x000fe40000004100 */
        /* <DEDUP_REMOVED lines=16> */
[----:B------:R-:W-:Y:S02]  /*3790*/  HADD2.F32 R17, -RZ, R43.H0_H0 ;  /* 0x2000002bff117230 */ /* 0x000fe40000004100 */
[-C--:B------:R-:W-:Y:S01]  /*37a0*/  FFMA.FTZ R18, R20, R14.reuse, R33 ;  /* 0x0000000e14127223 */ /* 0x080fe20000010021 */
[----:B------:R-:W-:Y:S01]  /*37b0*/  FFMA.FTZ R20, R22, R14, R37 ;  /* 0x0000000e16147223 */ /* 0x000fe20000010025 */
[----:B------:R-:W-:-:S02]  /*37c0*/  HADD2.F32 R22, -RZ, R65.H0_H0 ;  /* 0x20000041ff167230 */ /* 0x000fc40000004100 */
[----:B------:R-:W-:Y:S02]  /*37d0*/  HADD2.F32 R21, -RZ, R42.H0_H0 ;  /* 0x2000002aff157230 */ /* 0x000fe40000004100 */
[-C--:B------:R-:W-:Y:S01]  /*37e0*/  FFMA.FTZ R17, R17, R19.reuse, R16 ;  /* 0x0000001311117223 */ /* 0x080fe20000010010 */
[----:B------:R-:W-:Y:S02]  /*37f0*/  HADD2.F32 R23, -RZ, R40.H0_H0 ;  /* 0x20000028ff177230 */ /* 0x000fe40000004100 */
[----:B------:R-:W-:Y:S01]  /*3800*/  FFMA.FTZ R14, R22, R14, R35 ;  /* 0x0000000e160e7223 */ /* 0x000fe20000010023 */
[-C--:B------:R-:W-:Y:S01]  /*3810*/  FFMA.FTZ R18, R21, R19.reuse, R18 ;  /* 0x0000001315127223 */ /* 0x080fe20000010012 */
[-C--:B------:R-:W-:Y:S02]  /*3820*/  FFMA.FTZ R21, R41, R19.reuse, R20 ;  /* 0x0000001329157223 */ /* 0x080fe40000010014 */
        /* <DEDUP_REMOVED lines=13> */
.L_x_1073:
[----:B0-----:R-:W0:Y:S02]  /*3900*/  LDC R60, c[0x0][0x23c] ;  /* 0x00008f00ff3c7b82 */ /* 0x001e240000000800 */
        /* <DEDUP_REMOVED lines=122> */
[--C-:B0-----:R-:W-:Y:S02]  /*40b0*/  HADD2.F32 R67, -RZ, R16.reuse.H0_H0 ;  /* 0x20000010ff437230 */ /* 0x101fe40000004100 */
[----:B------:R-:W-:-:S03]  /*40c0*/  HADD2.F32 R16, -RZ, R16.H1_H1 ;  /* 0x30000010ff107230 */ /* 0x000fc60000004100 */
[----:B------:R-:W-:Y:S01]  /*40d0*/  FFMA.FTZ R66, R66, R67, RZ ;  /* 0x0000004342427223 */ /* 0x000fe200000100ff */
[C---:B------:R-:W-:Y:S01]  /*40e0*/  FFMA.FTZ R71, R67.reuse, R72, RZ ;  /* 0x0000004843477223 */ /* 0x040fe200000100ff */
[C---:B------:R-:W-:Y:S01]  /*40f0*/  FFMA.FTZ R72, R67.reuse, R68, RZ ;  /* 0x0000004443487223 */ /* 0x040fe200000100ff */
[----:B------:R-:W-:Y:S01]  /*4100*/  FFMA.FTZ R70, R67, R70, RZ ;  /* 0x0000004643467223 */ /* 0x000fe200000100ff */
[----:B------:R-:W-:Y:S01]  /*4110*/  FFMA.FTZ R67, R69, R16, R66 ;  /* 0x0000001045437223 */ /* 0x000fe20000010042 */
[----:B------:R-:W-:Y:S02]  /*4120*/  HADD2.F32 R69, -RZ, R46.H0_H0 ;  /* 0x2000002eff457230 */ /* 0x000fe40000004100 */
[----:B------:R-:W-:Y:S01]  /*4130*/  FFMA.FTZ R66, R16, R73, R72 ;  /* 0x0000004910427223 */ /* 0x000fe20000010048 */
[----:B------:R-:W-:Y:S02]  /*4140*/  HADD2.F32 R73, -RZ, R53.H0_H0 ;  /* 0x20000035ff497230 */ /* 0x000fe40000004100 */
[----:B------:R-:W-:-:S02]  /*4150*/  HADD2.F32 R72, -RZ, R39.H0_H0 ;  /* 0x20000027ff487230 */ /* 0x000fc40000004100 */
[C---:B------:R-:W-:Y:S01]  /*4160*/  FFMA.FTZ R68, R16.reuse, R69, R71 ;  /* 0x0000004510447223 */ /* 0x040fe20000010047 */
[----:B------:R-:W-:Y:S01]  /*4170*/  FFMA.FTZ R16, R16, R75, R70 ;  /* 0x0000004b10107223 */ /* 0x000fe20000010046 */
[----:B------:R-:W-:Y:S02]  /*4180*/  HADD2.F32 R70, -RZ, R43.H0_H0 ;  /* 0x2000002bff467230 */ /* 0x000fe40000004100 */
[----:B------:R-:W-:Y:S02]  /*4190*/  HADD2.F32 R69, -RZ, R17.H0_H0 ;  /* 0x20000011ff457230 */ /* 0x000fe40000004100 */
[----:B------:R-:W-:Y:S02]  /*41a0*/  HADD2.F32 R71, -RZ, R45.H0_H0 ;  /* 0x2000002dff477230 */ /* 0x000fe40000004100 */
[----:B------:R-:W-:Y:S02]  /*41b0*/  HADD2.F32 R17, -RZ, R17.H1_H1 ;  /* 0x30000011ff117230 */ /* 0x000fe40000004100 */
[----:B------:R-:W-:Y:S01]  /*41c0*/  FFMA.FTZ R67, R70, R69, R67 ;  /* 0x0000004546437223 */ /* 0x000fe20000010043 */
[----:B------:R-:W-:-:S02]  /*41d0*/  HADD2.F32 R70, -RZ, R42.H0_H0 ;  /* 0x2000002aff467230 */ /* 0x000fc40000004100 */
[C---:B------:R-:W-:Y:S01]  /*41e0*/  FFMA.FTZ R68, R69.reuse, R71, R68 ;  /* 0x0000004745447223 */ /* 0x040fe20000010044 */
[----:B------:R-:W-:Y:S02]  /*41f0*/  HADD2.F32 R71, -RZ, R47.H0_H0 ;  /* 0x2000002fff477230 */ /* 0x000fe40000004100 */
[C---:B------:R-:W-:Y:S01]  /*4200*/  FFMA.FTZ R73, R69.reuse, R73, R16 ;  /* 0x0000004945497223 */ /* 0x040fe20000010010 */
[----:B------:R-:W-:Y:S01]  /*4210*/  FFMA.FTZ R16, R70, R17, R67 ;  /* 0x0000001146107223 */ /* 0x000fe20000010043 */
[----:B------:R-:W-:Y:S02]  /*4220*/  HADD2.F32 R70, -RZ, R40.H0_H0 ;  /* 0x20000028ff467230 */ /* 0x000fe40000004100 */
[----:B------:R-:W-:Y:S01]  /*4230*/  FFMA.FTZ R71, R69, R71, R66 ;  /* 0x0000004745477223 */ /* 0x000fe20000010042 */
[----:B------:R-:W-:Y:S02]  /*4240*/  HADD2.F32 R66, -RZ, R41.H0_H0 ;  /* 0x20000029ff427230 */ /* 0x000fe40000004100 */
[----:B------:R-:W-:Y:S01]  /*4250*/  FFMA.FTZ R72, R17, R72, R73 ;  /* 0x0000004811487223 */ /* 0x000fe20000010049 */
[----:B------:R-:W-:-:S02]  /*4260*/  HADD2.F32 R67, -RZ, R52.H0_H0 ;  /* 0x20000034ff437230 */ /* 0x000fc40000004100 */
[C---:B------:R-:W-:Y:S01]  /*4270*/  FFMA.FTZ R70, R17.reuse, R70, R71 ;  /* 0x0000004611467223 */ /* 0x040fe20000010047 */
[----:B-1----:R-:W-:Y:S02]  /*4280*/  HADD2.F32 R69, -RZ, R18.H0_H0 ;  /* 0x20000012ff457230 */ /* 0x002fe40000004100 */
        /* <DEDUP_REMOVED lines=8> */
[----:B------:R-:W-:Y:S02]  /*4310*/  HADD2.F32 R18, -RZ, R18.H1_H1 ;  /* 0x30000012ff127230 */ /* 0x000fe40000004100 */
        /* <DEDUP_REMOVED lines=20> */
[----:B------:R-:W-:Y:S02]  /*4460*/  HADD2.F32 R66, -RZ, R32.H0_H0 ;  /* 0x20000020ff427230 */ /* 0x000fe40000004100 */
[----:B------:R-:W-:Y:S01]  /*4470*/  FFMA.FTZ R17, R17, R19, R18 ;  /* 0x0000001311117223 */ /* 0x000fe20000010012 */
[----:B------:R-:W-:Y:S02]  /*4480*/  HADD2.F32 R70, -RZ, R14.H0_H0 ;  /* 0x2000000eff467230 */ /* 0x000fe40000004100 */
        /* <DEDUP_REMOVED lines=15> */
.L_x_1078:
        /* <DEDUP_REMOVED lines=27> */
[----:B------:R-:W-:Y:S02]  /*4730*/  HADD2.F32 R70, -RZ, R43.H0_H0 ;  /* 0x2000002bff467230 */ /* 0x000fe40000004100 */
[--C-:B------:R-:W-:Y:S02]  /*4740*/  HADD2.F32 R69, -RZ, R17.reuse.H0_H0 ;  /* 0x20000011ff457230 */ /* 0x100fe40000004100 */
[----:B------:R-:W-:-:S03]  /*4750*/  HADD2.F32 R17, -RZ, R17.H1_H1 ;  /* 0x30000011ff117230 */ /* 0x000fc60000004100 */
[-C--:B------:R-:W-:Y:S01]  /*4760*/  FFMA.FTZ R70, R70, R69.reuse, R67 ;  /* 0x0000004546467223 */ /* 0x080fe20000010043 */
[-C--:B------:R-:W-:Y:S01]  /*4770*/  FFMA.FTZ R68, R71, R69.reuse, R68 ;  /* 0x0000004547447223 */ /* 0x080fe20000010044 */
        /* <DEDUP_REMOVED lines=8> */
[----:B------:R-:W-:Y:S02]  /*4800*/  HADD2.F32 R71, -RZ, R39.H0_H0 ;  /* 0x20000027ff477230 */ /* 0x000fe40000004100 */
[-C--:B------:R-:W-:Y:S01]  /*4810*/  FFMA.FTZ R66, R69, R17.reuse, R66 ;  /* 0x0000001145427223 */ /* 0x080fe20000010042 */
[----:B------:R-:W-:Y:S02]  /*4820*/  HADD2.F32 R69, -RZ, R51.H0_H0 ;  /* 0x20000033ff457230 */ /* 0x000fe40000004100 */
[-C--:B------:R-:W-:Y:S01]  /*4830*/  FFMA.FTZ R68, R67, R17.reuse, R68 ;  /* 0x0000001143447223 */ /* 0x080fe20000010044 */
[----:B-1----:R-:W-:Y:S02]  /*4840*/  HADD2.F32 R67, -RZ, R18.H0_H0 ;  /* 0x20000012ff437230 */ /* 0x002fe40000004100 */
[----:B------:R-:W-:Y:S01]  /*4850*/  FFMA.FTZ R72, R71, R17, R72 ;  /* 0x0000001147487223 */ /* 0x000fe20000010048 */
[----:B------:R-:W-:-:S02]  /*4860*/  HADD2.F32 R17, -RZ, R52.H0_H0 ;  /* 0x20000034ff117230 */ /* 0x000fc40000004100 */
[----:B------:R-:W-:Y:S02]  /*4870*/  HADD2.F32 R71, -RZ, R50.H0_H0 ;  /* 0x20000032ff477230 */ /* 0x000fe40000004100 */
[-C--:B------:R-:W-:Y:S01]  /*4880*/  FFMA.FTZ R68, R69, R67.reuse, R68 ;  /* 0x0000004345447223 */ /* 0x080fe20000010044 */
[-C--:B------:R-:W-:Y:S01]  /*4890*/  FFMA.FTZ R72, R73, R67.reuse, R72 ;  /* 0x0000004349487223 */ /* 0x080fe20000010048 */
[-C--:B------:R-:W-:Y:S01]  /*48a0*/  FFMA.FTZ R16, R17, R67.reuse, R16 ;  /* 0x0000004311107223 */ /* 0x080fe20000010010 */
[----:B------:R-:W-:Y:S02]  /*48b0*/  HADD2.F32 R69, -RZ, R62.H0_H0 ;  /* 0x2000003eff457230 */ /* 0x000fe40000004100 */
[----:B------:R-:W-:Y:S01]  /*48c0*/  FFMA.FTZ R66, R71, R67, R66 ;  /* 0x0000004347427223 */ /* 0x000fe20000010042 */
[----:B------:R-:W-:Y:S02]  /*48d0*/  HADD2.F32 R17, -RZ, R18.H1_H1 ;  /* 0x30000012ff117230 */ /* 0x000fe40000004100 */
        /* <DEDUP_REMOVED lines=37> */
.L_x_1079:
        /* <DEDUP_REMOVED lines=93> */
.L_x_1080:
        /* <DEDUP_REMOVED lines=18> */
[--C-:B0-----:R-:W-:Y:S02]  /*5220*/  HADD2.F32 R67, -RZ, R16.reuse.H0_H0 ;  /* 0x20000010ff437230 */ /* 0x101fe40000004100 */
[----:B------:R-:W-:Y:S02]  /*5230*/  HADD2.F32 R66, -RZ, R16.H1_H1 ;  /* 0x30000010ff427230 */ /* 0x000fe40000004100 */
[----:B------:R-:W-:-:S02]  /*5240*/  HADD2.F32 R16, -RZ, R17.H0_H0 ;  /* 0x20000011ff107230 */ /* 0x000fc40000004100 */
[-C--:B------:R-:W-:Y:S01]  /*5250*/  FFMA.FTZ R69, R38, R67.reuse, RZ ;  /* 0x0000004326457223 */ /* 0x080fe200000100ff */
[-C--:B------:R-:W-:Y:S01]  /*5260*/  FFMA.FTZ R37, R37, R67.reuse, RZ ;  /* 0x0000004325257223 */ /* 0x080fe200000100ff */
[-C--:B------:R-:W-:Y:S01]  /*5270*/  FFMA.FTZ R35, R35, R67.reuse, RZ ;  /* 0x0000004323237223 */ /* 0x080fe200000100ff */
[----:B------:R-:W-:Y:S02]  /*5280*/  HADD2.F32 R38, -RZ, R45.H0_H0 ;  /* 0x2000002dff267230 */ /* 0x000fe40000004100 */
[-C--:B------:R-:W-:Y:S01]  /*5290*/  FFMA.FTZ R69, R44, R66.reuse, R69 ;  /* 0x000000422c457223 */ /* 0x080fe20000010045 */
[----:B------:R-:W-:Y:S02]  /*52a0*/  HADD2.F32 R44, -RZ, R61.H0_H0 ;  /* 0x2000003dff2c7230 */ /* 0x000fe40000004100 */
[----:B------:R-:W-:Y:S01]  /*52b0*/  FFMA.FTZ R71, R36, R67, RZ ;  /* 0x0000004324477223 */ /* 0x000fe200000100ff */
[----:B------:R-:W-:Y:S01]  /*52c0*/  FFMA.FTZ R37, R46, R66, R37 ;  /* 0x000000422e257223 */ /* 0x000fe20000010025 */
[----:B------:R-:W-:-:S02]  /*52d0*/  HADD2.F32 R36, -RZ, R43.H0_H0 ;  /* 0x2000002bff247230 */ /* 0x000fc40000004100 */
[----:B------:R-:W-:Y:S01]  /*52e0*/  FFMA.FTZ R35, R44, R66, R35 ;  /* 0x000000422c237223 */ /* 0x000fe20000010023 */
[----:B------:R-:W-:Y:S02]  /*52f0*/  HADD2.F32 R44, -RZ, R47.H0_H0 ;  /* 0x2000002fff2c7230 */ /* 0x000fe40000004100 */
[----:B------:R-:W-:Y:S01]  /*5300*/  FFMA.FTZ R38, R38, R16, R37 ;  /* 0x0000001026267223 */ /* 0x000fe20000010025 */
[----:B------:R-:W-:Y:S02]  /*5310*/  HADD2.F32 R17, -RZ, R17.H1_H1 ;  /* 0x30000011ff117230 */ /* 0x000fe40000004100 */
[----:B------:R-:W-:Y:S01]  /*5320*/  FFMA.FTZ R71, R48, R66, R71 ;  /* 0x0000004230477223 */ /* 0x000fe20000010047 */
[----:B------:R-:W-:Y:S02]  /*5330*/  HADD2.F32 R46, -RZ, R53.H0_H0 ;  /* 0x20000035ff2e7230 */ /* 0x000fe40000004100 */
[----:B------:R-:W-:Y:S01]  /*5340*/  FFMA.FTZ R36, R36, R16, R69 ;  /* 0x0000001024247223 */ /* 0x000fe20000010045 */
[----:B------:R-:W-:-:S02]  /*5350*/  HADD2.F32 R37, -RZ, R42.H0_H0 ;  /* 0x2000002aff257230 */ /* 0x000fc40000004100 */
[-C--:B------:R-:W-:Y:S01]  /*5360*/  FFMA.FTZ R42, R44, R16.reuse, R71 ;  /* 0x000000102c2a7223 */ /* 0x080fe20000010047 */
[----:B------:R-:W-:Y:S02]  /*5370*/  HADD2.F32 R43, -RZ, R40.H0_H0 ;  /* 0x20000028ff2b7230 */ /* 0x000fe40000004100 */
[----:B------:R-:W-:Y:S01]  /*5380*/  FFMA.FTZ R16, R46, R16, R35 ;  /* 0x000000102e107223 */ /* 0x000fe20000010023 */
[----:B-1----:R-:W-:Y:S02]  /*5390*/  HADD2.F32 R35, -RZ, R18.H0_H0 ;  /* 0x20000012ff237230 */ /* 0x002fe40000004100 */
[-C--:B------:R-:W-:Y:S01]  /*53a0*/  FFMA.FTZ R36, R37, R17.reuse, R36 ;  /* 0x0000001125247223 */ /* 0x080fe20000010024 */
[----:B------:R-:W-:Y:S02]  /*53b0*/  HADD2.F32 R37, -RZ, R52.H0_H0 ;  /* 0x20000034ff257230 */ /* 0x000fe40000004100 */
[-C--:B------:R-:W-:Y:S01]  /*53c0*/  FFMA.FTZ R38, R41, R17.reuse, R38 ;  /* 0x0000001129267223 */ /* 0x080fe20000010026 */
[-C--:B------:R-:W-:Y:S01]  /*53d0*/  FFMA.FTZ R42, R43, R17.reuse, R42 ;  /* 0x000000112b2a7223 */ /* 0x080fe2000001002a */
[----:B------:R-:W-:Y:S01]  /*53e0*/  FFMA.FTZ R40, R39, R17, R16 ;  /* 0x0000001127287223 */ /* 0x000fe20000010010 */
[----:B------:R-:W-:-:S02]  /*53f0*/  HADD2.F32 R39, -RZ, R50.H0_H0 ;  /* 0x20000032ff277230 */ /* 0x000fc40000004100 */
[-C--:B------:R-:W-:Y:S01]  /*5400*/  FFMA.FTZ R17, R37, R35.reuse, R36 ;  /* 0x0000002325117223 */ /* 0x080fe20000010024 */
[----:B------:R-:W-:Y:S02]  /*5410*/  HADD2.F32 R37, -RZ, R51.H0_H0 ;  /* 0x20000033ff257230 */ /* 0x000fe40000004100 */
[----:B------:R-:W-:Y:S02]  /*5420*/  HADD2.F32 R18, -RZ, R18.H1_H1 ;  /* 0x30000012ff127230 */ /* 0x000fe40000004100 */
        /* <DEDUP_REMOVED lines=8> */
[----:B------:R-:W-:Y:S02]  /*54b0*/  HADD2.F32 R36, -RZ, R21.H0_H0 ;  /* 0x20000015ff247230 */ /* 0x000fe40000004100 */
[-C--:B------:R-:W-:Y:S01]  /*54c0*/  FFMA.FTZ R39, R64, R18.reuse, R39 ;  /* 0x0000001240277223 */ /* 0x080fe20000010027 */
[----:B------:R-:W-:Y:S01]  /*54d0*/  FFMA.FTZ R35, R38, R18, R35 ;  /* 0x0000001226237223 */ /* 0x000fe20000010023 */
[-C--:B------:R-:W-:Y:S01]  /*54e0*/  FFMA.FTZ R18, R20, R16.reuse, R17 ;  /* 0x0000001014127223 */ /* 0x080fe20000010011 */
[----:B------:R-:W-:Y:S02]  /*54f0*/  HADD2.F32 R19, -RZ, R19.H1_H1 ;  /* 0x30000013ff137230 */ /* 0x000fe40000004100 */
        /* <DEDUP_REMOVED lines=8> */
[-C--:B------:R-:W-:Y:S01]  /*5580*/  FFMA.FTZ R17, R17, R19.reuse, R18 ;  /* 0x0000001311117223 */ /* 0x080fe20000010012 */
[----:B------:R-:W-:Y:S01]  /*5590*/  FMUL.FTZ R20, R29, R20 ;  /* 0x000000141d147220 */ /* 0x000fe20000410000 */
[-C--:B------:R-:W-:Y:S01]  /*55a0*/  FFMA.FTZ R21, R21, R19.reuse, R22 ;  /* 0x0000001315157223 */ /* 0x080fe20000010016 */
[----:B------:R-:W-:Y:S01]  /*55b0*/  FFMA.FTZ R16, R23, R19, R16 ;  /* 0x0000001317107223 */ /* 0x000fe20000010010 */
[----:B------:R-:W-:-:S02]  /*55c0*/  FMUL.FTZ R17, R28, R17 ;  /* 0x000000111c117220 */ /* 0x000fc40000410000 */
[----:B------:R-:W-:Y:S01]  /*55d0*/  FMUL.FTZ R21, R30, R21 ;  /* 0x000000151e157220 */ /* 0x000fe20000410000 */
[----:B------:R-:W-:Y:S01]  /*55e0*/  F2FP.F16.F32.PACK_AB R20, RZ, R20 ;  /* 0x00000014ff14723e */ /* 0x000fe200000000ff */
[----:B------:R-:W-:Y:S01]  /*55f0*/  FMUL.FTZ R16, R31, R16 ;  /* 0x000000101f107220 */ /* 0x000fe20000410000 */
[----:B------:R-:W-:Y:S02]  /*5600*/  F2FP.F16.F32.PACK_AB R17, RZ, R17 ;  /* 0x00000011ff11723e */ /* 0x000fe400000000ff */
[----:B------:R-:W-:Y:S02]  /*5610*/  F2FP.F16.F32.PACK_AB R21, RZ, R21 ;  /* 0x00000015ff15723e */ /* 0x000fe400000000ff */
[----:B------:R-:W-:Y:S02]  /*5620*/  F2FP.F16.F32.PACK_AB R16, RZ, R16 ;  /* 0x00000010ff10723e */ /* 0x000fe400000000ff */
[----:B------:R-:W-:Y:S02]  /*5630*/  PRMT R17, R17, 0x5410, R20 ;  /* 0x0000541011117816 */ /* 0x000fe40000000014 */
[----:B------:R-:W-:-:S04]  /*5640*/  PRMT R21, R21, 0x5410, R16 ;  /* 0x0000541015157816 */ /* 0x000fc80000000010 */
[----:B------:R-:W-:Y:S01]  /*5650*/  HFMA2.MMA R7, R17, 1, 1, R7 ;  /* 0x3c003c0011077835 */ /* 0x000fe20000000007 */
[----:B------:R-:W-:-:S10]  /*5660*/  HADD2 R8, R21, R8 ;  /* 0x0000000815087230 */ /* 0x000fd40000000000 */
.L_x_1077:
        /* <DEDUP_REMOVED lines=199> */
.L_x_1082:
        /* <DEDUP_REMOVED lines=91> */
.L_x_1083:
        /* <DEDUP_REMOVED lines=93> */
.L_x_1084:
        /* <DEDUP_REMOVED lines=87> */
.L_x_1081:
        /* <DEDUP_REMOVED lines=199> */
.L_x_1086:
        /* <DEDUP_REMOVED lines=91> */
.L_x_1087:
        /* <DEDUP_REMOVED lines=93> */
.L_x_1088:
        /* <DEDUP_REMOVED lines=87> */
.L_x_1085:
[----:B------:R-:W1:Y:S01]  /*9130*/  S2UR UR5, SR_CTAID.Z ;  /* 0x00000000000579c3 */ /* 0x000e620000002700 */
[----:B------:R-:W-:Y:S01]  /*9140*/  IADD3 R57, R57, 0x20, RZ ;  /* 0x0000002039397810 */ /* 0x000fe20007ffe0ff */
[C---:B0-----:R-:W-:Y:S01]  /*9150*/  IMAD.WIDE R26, R60.reuse, 0x8, R26 ;  /* 0x000000083c1a7825 */ /* 0x041fe200078e021a */
        /* <DEDUP_REMOVED lines=9> */
.L_x_1072:
        /* <DEDUP_REMOVED lines=10> */
.L_x_1099:
[----:B------:R-:W-:-:S05]  /*9290*/  MOV R65, R27 ;  /* 0x0000001b00417202 */ /* 0x000fca0000000f00 */
        /* <DEDUP_REMOVED lines=10> */
[----:B------:R-:W-:Y:S02]  /*9340*/  ISETP.NE.AND P2, PT, R30, RZ, PT ;  /* 0x000000ff1e00720c */ /* 0x000fe40003f45270 */
[----:B------:R-:W-:Y:S02]  /*9350*/  SHF.R.U32.HI R40, RZ, 0xc, R17 ;  /* 0x0000000cff287819 */ /* 0x000fe40000011611 */
[----:B------:R-:W-:Y:S02]  /*9360*/  SHF.R.U32.HI R43, RZ, 0xc, R19 ;  /* 0x0000000cff2b7819 */ /* 0x000fe40000011613 */
[----:B------:R-:W-:Y:S02]  /*9370*/  LOP3.LUT R42, R42, 0xf000f, RZ, 0xc0, !PT ;  /* 0x000f000f2a2a7812 */ /* 0x000fe400078ec0ff */
[----:B------:R-:W-:Y:S02]  /*9380*/  LOP3.LUT R43, R43, 0xf000f, RZ, 0xc0, !PT ;  /* 0x000f000f2b2b7812 */ /* 0x000fe400078ec0ff */
[----:B------:R-:W-:-:S02]  /*9390*/  LOP3.LUT R29, R16, 0x3f003f, RZ, 0xc0, !PT ;  /* 0x003f003f101d7812 */ /* 0x000fc400078ec0ff */
[----:B------:R-:W-:Y:S02]  /*93a0*/  SHF.R.U32.HI R28, RZ, 0x6, R16 ;  /* 0x00000006ff1c7819 */ /* 0x000fe40000011610 */
[----:B------:R-:W-:Y:S02]  /*93b0*/  LOP3.LUT R15, R18, 0x3f003f, RZ, 0xc0, !PT ;  /* 0x003f003f120f7812 */ /* 0x000fe400078ec0ff */
[----:B------:R-:W-:Y:S02]  /*93c0*/  LOP3.LUT R16, R19, 0x3f003f, RZ, 0xc0, !PT ;  /* 0x003f003f13107812 */ /* 0x000fe400078ec0ff */
[----:B------:R-:W-:Y:S02]  /*93d0*/  LOP3.LUT R14, R17, 0x3f003f, RZ, 0xc0, !PT ;  /* 0x003f003f110e7812 */ /* 0x000fe400078ec0ff */
[----:B------:R-:W-:Y:S02]  /*93e0*/  SHF.R.U32.HI R19, RZ, 0x6, R19 ;  /* 0x00000006ff137819 */ /* 0x000fe40000011613 */
[----:B------:R-:W-:-:S04]  /*93f0*/  SHF.R.U32.HI R17, RZ, 0x6, R17 ;  /* 0x00000006ff117819 */ /* 0x000fc80000011611 */
[----:B------:R-:W-:Y:S02]  /*9400*/  LOP3.LUT R17, R17, 0x3f003f, RZ, 0xc0, !PT ;  /* 0x003f003f11117812 */ /* 0x000fe400078ec0ff */
[----:B------:R-:W-:Y:S02]  /*9410*/  SHF.R.U32.HI R18, RZ, 0x6, R18 ;  /* 0x00000006ff127819 */ /* 0x000fe40000011612 */
[----:B------:R-:W-:Y:S02]  /*9420*/  LOP3.LUT R28, R28, 0x3f003f, RZ, 0xc0, !PT ;  /* 0x003f003f1c1c7812 */ /* 0x000fe400078ec0ff */
[----:B------:R-:W-:Y:S02]  /*9430*/  LOP3.LUT R29, R29, 0x64006400, RZ, 0xfc, !PT ;  /* 0x640064001d1d7812 */ /* 0x000fe400078efcff */
[----:B------:R-:W-:Y:S02]  /*9440*/  ISETP.GE.AND P3, PT, R59, 0x2, PT ;  /* 0x000000023b00780c */ /* 0x000fe40003f66270 */
[----:B---3--:R-:W-:-:S02]  /*9450*/  SHF.R.U32.HI R39, RZ, 0x8, R20 ;  /* 0x00000008ff277819 */ /* 0x008fc40000011614 */
[--C-:B------:R-:W-:Y:S02]  /*9460*/  SHF.R.U32.HI R47, RZ, 0xa, R20.reuse ;  /* 0x0000000aff2f7819 */ /* 0x100fe40000011614 */
[----:B------:R-:W-:Y:S02]  /*9470*/  LOP3.LUT R30, R20, 0x3f003f, RZ, 0xc0, !PT ;  /* 0x003f003f141e7812 */ /* 0x000fe400078ec0ff */
[----:B------:R-:W-:Y:S02]  /*9480*/  SHF.R.U32.HI R34, RZ, 0x6, R20 ;  /* 0x00000006ff227819 */ /* 0x000fe40000011614 */
        /* <DEDUP_REMOVED lines=9> */
[----:B------:R-:W-:Y:S02]  /*9520*/  SHF.R.U32.HI R44, RZ, 0x8, R23 ;  /* 0x00000008ff2c7819 */ /* 0x000fe40000011617 */
[----:B------:R-:W-:Y:S02]  /*9530*/  LOP3.LUT R22, R40, 0xf000f, RZ, 0xc0, !PT ;  /* 0x000f000f28167812 */ /* 0x000fe400078ec0ff */
[----:B------:R-:W-:Y:S02]  /*9540*/  LOP3.LUT R20, R20, 0x300030, R39, 0xf8, !PT ;  /* 0x0030003014147812 */ /* 0x000fe400078ef827 */
[--C-:B------:R-:W-:Y:S02]  /*9550*/  SHF.R.U32.HI R48, RZ, 0xa, R23.reuse ;  /* 0x0000000aff307819 */ /* 0x100fe40000011617 */
[----:B------:R-:W-:Y:S02]  /*9560*/  LOP3.LUT R35, R23, 0x3f003f, RZ, 0xc0, !PT ;  /* 0x003f003f17237812 */ /* 0x000fe400078ec0ff */
[----:B------:R-:W-:-:S02]  /*9570*/  SHF.R.U32.HI R37, RZ, 0x6, R23 ;  /* 0x00000006ff257819 */ /* 0x000fc40000011617 */
[----:B--2---:R-:W-:Y:S02]  /*9580*/  SHF.R.U32.HI R50, RZ, 0xc, R24 ;  /* 0x0000000cff327819 */ /* 0x004fe40000011618 */
[--C-:B------:R-:W-:Y:S02]  /*9590*/  SHF.R.U32.HI R51, RZ, 0xc, R25.reuse ;  /* 0x0000000cff337819 */ /* 0x100fe40000011619 */
[----:B------:R-:W-:Y:S02]  /*95a0*/  LOP3.LUT R39, R25, 0x3f003f, RZ, 0xc0, !PT ;  /* 0x003f003f19277812 */ /* 0x000fe400078ec0ff */
[----:B------:R-:W-:Y:S02]  /*95b0*/  SHF.R.U32.HI R40, RZ, 0x6, R25 ;  /* 0x00000006ff287819 */ /* 0x000fe40000011619 */
[----:B------:R-:W-:Y:S02]  /*95c0*/  LOP3.LUT R23, R42, 0x300030, R21, 0xf8, !PT ;  /* 0x003000302a177812 */ /* 0x000fe400078ef815 */
[----:B------:R-:W-:-:S02]  /*95d0*/  SHF.R.U32.HI R25, RZ, 0xc, R26 ;  /* 0x0000000cff197819 */ /* 0x000fc4000001161a */
[----:B------:R-:W-:Y:S02]  /*95e0*/  LOP3.LUT R22, R22, 0x300030, R41, 0xf8, !PT ;  /* 0x0030003016167812 */ /* 0x000fe400078ef829 */
[----:B------:R-:W-:Y:S02]  /*95f0*/  LOP3.LUT R21, R43, 0x300030, R44, 0xf8, !PT ;  /* 0x003000302b157812 */ /* 0x000fe400078ef82c */
[----:B------:R-:W-:Y:S02]  /*9600*/  LOP3.LUT R43, R24, 0x3f003f, RZ, 0xc0, !PT ;  /* 0x003f003f182b7812 */ /* 0x000fe400078ec0ff */
[----:B------:R-:W-:Y:S02]  /*9610*/  SHF.R.U32.HI R44, RZ, 0x6, R24 ;  /* 0x00000006ff2c7819 */ /* 0x000fe40000011618 */
[----:B------:R-:W-:Y:S02]  /*9620*/  LOP3.LUT R38, R26, 0x3f003f, RZ, 0xc0, !PT ;  /* 0x003f003f1a267812 */ /* 0x000fe400078ec0ff */
[----:B------:R-:W-:-:S02]  /*9630*/  SHF.R.U32.HI R41, RZ, 0x6, R26 ;  /* 0x00000006ff297819 */ /* 0x000fc4000001161a */
[--C-:B------:R-:W-:Y:S02]  /*9640*/  SHF.R.U32.HI R52, RZ, 0xc, R27.reuse ;  /* 0x0000000cff347819 */ /* 0x100fe4000001161b */
[----:B------:R-:W-:Y:S02]  /*9650*/  LOP3.LUT R42, R27, 0x3f003f, RZ, 0xc0, !PT ;  /* 0x003f003f1b2a7812 */ /* 0x000fe400078ec0ff */
[----:B------:R-:W-:Y:S02]  /*9660*/  SHF.R.U32.HI R45, RZ, 0x6, R27 ;  /* 0x00000006ff2d7819 */ /* 0x000fe4000001161b */
[----:B------:R-:W-:Y:S02]  /*9670*/  LOP3.LUT R24, R50, 0xf000f, RZ, 0xc0, !PT ;  /* 0x000f000f32187812 */ /* 0x000fe400078ec0ff */
[----:B------:R-:W-:Y:S02]  /*9680*/  LOP3.LUT R26, R51, 0xf000f, RZ, 0xc0, !PT ;  /* 0x000f000f331a7812 */ /* 0x000fe400078ec0ff */
        /* <DEDUP_REMOVED lines=8> */
[----:B------:R-:W-:Y:S02]  /*9710*/  LOP3.LUT R27, R51, 0x300030, R48, 0xf8, !PT ;  /* 0x00300030331b7812 */ /* 0x000fe400078ef830 */
        /* <DEDUP_REMOVED lines=115> */
.L_x_1092:
        /* <DEDUP_REMOVED lines=49> */
.L_x_1093:
        /* <DEDUP_REMOVED lines=48> */
.L_x_1094:
        /* <DEDUP_REMOVED lines=45> */
.L_x_1091:
[----:B------:R-:W-:Y:S05]  /*a730*/  @!P1 BRA `(.L_x_1095) ;  /* 0x0000001400289947 */ /* 0x000fea0003800000 */
[----:B-----5:R-:W-:Y:S02]  /*a740*/  IMAD R17, R62, 0xc, RZ ;  /* 0x0000000c3e117824 */ /* 0x020fe400078e02ff */
[----:B------:R-:W-:-:S05]  /*a750*/  IMAD.WIDE.U32 R14, R60, 0xc, R64 ;  /* 0x0000000c3c0e7825 */ /* 0x000fca00078e0040 */
[----:B------:R-:W-:-:S03]  /*a760*/  IADD3 R15, R15, R17, RZ ;  /* 0x000000110f0f7210 */ /* 0x000fc60007ffe0ff */
[C---:B------:R-:W-:Y:S02]  /*a770*/  IMAD.WIDE R24, R60.reuse, 0x4, R14 ;  /* 0x000000043c187825 */ /* 0x040fe400078e020e */
[----:B------:R-:W2:Y:S02]  /*a780*/  LDG.E.128.CONSTANT R16, desc[UR6][R14.64] ;  /* 0x000000060e107981 */ /* 0x000ea4000c1e9d00 */
        /* <DEDUP_REMOVED lines=10> */
[--C-:B------:R-:W-:Y:S02]  /*a830*/  SHF.R.U32.HI R41, RZ, 0xc, R18.reuse ;  /* 0x0000000cff297819 */ /* 0x100fe40000011612 */
[--C-:B------:R-:W-:Y:S02]  /*a840*/  SHF.R.U32.HI R43, RZ, 0xc, R19.reuse ;  /* 0x0000000cff2b7819 */ /* 0x100fe40000011613 */
[----:B------:R-:W-:Y:S02]  /*a850*/  LOP3.LUT R15, R18, 0x3f003f, RZ, 0xc0, !PT ;  /* 0x003f003f120f7812 */ /* 0x000fe400078ec0ff */
[----:B------:R-:W-:Y:S02]  /*a860*/  SHF.R.U32.HI R16, RZ, 0x6, R18 ;  /* 0x00000006ff107819 */ /* 0x000fe40000011612 */
[----:B------:R-:W-:Y:S02]  /*a870*/  LOP3.LUT R34, R19, 0x3f003f, RZ, 0xc0, !PT ;  /* 0x003f003f13227812 */ /* 0x000fe400078ec0ff */
[----:B------:R-:W-:-:S02]  /*a880*/  SHF.R.U32.HI R37, RZ, 0x6, R19 ;  /* 0x00000006ff257819 */ /* 0x000fc40000011613 */
[--C-:B----4-:R-:W-:Y:S02]  /*a890*/  SHF.R.U32.HI R42, RZ, 0x8, R22.reuse ;  /* 0x00000008ff2a7819 */ /* 0x110fe40000011616 */
        /* <DEDUP_REMOVED lines=13> */
[----:B------:R-:W-:Y:S02]  /*a970*/  LOP3.LUT R41, R41, 0xf000f, RZ, 0xc0, !PT ;  /* 0x000f000f29297812 */ /* 0x000fe400078ec0ff */
[----:B------:R-:W-:Y:S02]  /*a980*/  LOP3.LUT R43, R43, 0xf000f, RZ, 0xc0, !PT ;  /* 0x000f000f2b2b7812 */ /* 0x000fe400078ec0ff */
[----:B---3--:R-:W-:Y:S02]  /*a990*/  SHF.R.U32.HI R50, RZ, 0xc, R24 ;  /* 0x0000000cff327819 */ /* 0x008fe40000011618 */
[----:B------:R-:W-:-:S02]  /*a9a0*/  LOP3.LUT R44, R24, 0x3f003f, RZ, 0xc0, !PT ;  /* 0x003f003f182c7812 */ /* 0x000fc400078ec0ff */
[----:B------:R-:W-:Y:S02]  /*a9b0*/  SHF.R.U32.HI R45, RZ, 0x6, R24 ;  /* 0x00000006ff2d7819 */ /* 0x000fe40000011618 */
[----:B------:R-:W-:Y:S02]  /*a9c0*/  LOP3.LUT R23, R23, 0x300030, R20, 0xf8, !PT ;  /* 0x0030003017177812 */ /* 0x000fe400078ef814 */
[----:B------:R-:W-:Y:S02]  /*a9d0*/  SHF.R.U32.HI R24, RZ, 0xc, R25 ;  /* 0x0000000cff187819 */ /* 0x000fe40000011619 */
[----:B------:R-:W-:Y:S02]  /*a9e0*/  LOP3.LUT R38, R38, 0xf000f, RZ, 0xc0, !PT ;  /* 0x000f000f26267812 */ /* 0x000fe400078ec0ff */
[----:B------:R-:W-:Y:S02]  /*a9f0*/  LOP3.LUT R20, R41, 0x300030, R42, 0xf8, !PT ;  /* 0x0030003029147812 */ /* 0x000fe400078ef82a */
[----:B------:R-:W-:-:S02]  /*aa00*/  LOP3.LUT R22, R43, 0x300030, R22, 0xf8, !PT ;  /* 0x003000302b167812 */ /* 0x000fc400078ef816 */
[----:B------:R-:W-:Y:S02]  /*aa10*/  SHF.R.U32.HI R51, RZ, 0xc, R27 ;  /* 0x0000000cff337819 */ /* 0x000fe4000001161b */
        /* <DEDUP_REMOVED lines=8> */
[----:B------:R-:W-:Y:S02]  /*aaa0*/  LOP3.LUT R21, R38, 0x300030, R39, 0xf8, !PT ;  /* 0x0030003026157812 */ /* 0x000fe400078ef827 */
        /* <DEDUP_REMOVED lines=10> */
[----:B------:R-:W-:Y:S02]  /*ab50*/  LOP3.LUT R24, R51, 0x300030, R48, 0xf8, !PT ;  /* 0x0030003033187812 */ /* 0x000fe400078ef830 */
        /* <DEDUP_REMOVED lines=122> */
.L_x_1096:
        /* <DEDUP_REMOVED lines=49> */
.L_x_1097:
        /* <DEDUP_REMOVED lines=48> */
.L_x_1098:
        /* <DEDUP_REMOVED lines=45> */
.L_x_1095:
[----:B------:R-:W-:Y:S01]  /*bbe0*/  IADD3 R57, R57, 0x20, RZ ;  /* 0x0000002039397810 */ /* 0x000fe20007ffe0ff */
[----:B-1----:R-:W-:Y:S01]  /*bbf0*/  IMAD.WIDE.U32 R64, R60, 0x18, R64 ;  /* 0x000000183c407825 */ /* 0x002fe200078e0040 */
[----:B------:R-:W-:Y:S02]  /*bc00*/  UIADD3 UR4, UR4, 0x40, URZ ;  /* 0x0000004004047890 */ /* 0x000fe4000fffe03f */
[C---:B------:R-:W-:Y:S01]  /*bc10*/  ISETP.GE.AND P2, PT, R57.reuse, UR5, PT ;  /* 0x0000000539007c0c */ /* 0x040fe2000bf46270 */
[----:B------:R-:W-:Y:S01]  /*bc20*/  IMAD R27, R62, 0x18, RZ ;  /* 0x000000183e1b7824 */ /* 0x000fe200078e02ff */
[----:B------:R-:W-:-:S04]  /*bc30*/  ISETP.LT.AND P3, PT, R57, R58, PT ;  /* 0x0000003a3900720c */ /* 0x000fc80003f61270 */
[----:B------:R-:W-:-:S09]  /*bc40*/  IADD3 R27, R65, R27, RZ ;  /* 0x0000001b411b7210 */ /* 0x000fd20007ffe0ff */
[----:B------:R-:W-:Y:S05]  /*bc50*/  @!P2 BRA P3, `(.L_x_1099) ;  /* 0xffffffd4008ca947 */ /* 0x000fea000183ffff */
.L_x_1090:
        /* <DEDUP_REMOVED lines=19> */
.L_x_1103:
[----:B------:R-:W0:Y:S02]  /*bd90*/  LDS R10, [R0] ;  /* 0x00000000000a7984 */ /* 0x000e240000000800 */
[----:B0-----:R-:W-:-:S06]  /*bda0*/  HADD2 R11, R10, R17 ;  /* 0x000000110a0b7230 */ /* 0x001fcc0000000000 */
[----:B------:R-:W0:Y:S02]  /*bdb0*/  ATOMS.CAST.SPIN R11, [R0], R10, R11 ;  /* 0x0000000a000b738d */ /* 0x000e24000180000b */
[----:B0-----:R-:W-:-:S13]  /*bdc0*/  ISETP.EQ.U32.AND P0, PT, R11, 0x1, PT ;  /* 0x000000010b00780c */ /* 0x001fda0003f02070 */
[----:B------:R-:W-:Y:S05]  /*bdd0*/  @!P0 BRA `(.L_x_1103) ;  /* 0xfffffffc00ec8947 */ /* 0x000fea000383ffff */
[----:B------:R-:W-:Y:S05]  /*bde0*/  BRA `(.L_x_1101) ;  /* 0x00000000000c7947 */ /* 0x000fea0003800000 */
.L_x_1102:
[----:B------:R-:W2:Y:S02]  /*bdf0*/  LD.E R0, desc[UR6][R14.64] ;  /* 0x000000060e007980 */ /* 0x000ea4000c101900 */
[----:B--2---:R-:W-:-:S05]  /*be00*/  IADD3 R9, R17, R0, RZ ;  /* 0x0000000011097210 */ /* 0x004fca0007ffe0ff */
[----:B------:R0:W-:Y:S02]  /*be10*/  ST.E desc[UR6][R14.64], R9 ;  /* 0x000000090e007985 */ /* 0x0001e4000c101906 */
.L_x_1101:
[----:B------:R-:W-:Y:S05]  /*be20*/  BSYNC B0 ;  /* 0x0000000000007941 */ /* 0x000fea0003800000 */
.L_x_1100:
[----:B------:R1:W-:Y:S01]  /*be30*/  ATOM.E.ADD.F16x2.RN.STRONG.GPU P0, RZ, desc[UR6][R14.64+0x4], R13 ;  /* 0x0000040d0eff79a2 */ /* 0x0003e2000810e1c6 */
[----:B------:R-:W-:Y:S04]  /*be40*/  BSSY B0, `(.L_x_1104) ;  /* 0x000000f000007945 */ /* 0x000fe80003800000 */
[----:B-1----:R-:W-:Y:S05]  /*be50*/  @P0 BRA `(.L_x_1105) ;  /* 0x0000000000340947 */ /* 0x002fea0003800000 */
[----:B------:R-:W1:Y:S02]  /*be60*/  QSPC.E.S P0, RZ, [R14+0x4] ;  /* 0x000004000eff73aa */ /* 0x000e640000000500 */
[----:B-1----:R-:W-:Y:S05]  /*be70*/  @!P0 BRA `(.L_x_1106) ;  /* 0x0000000000208947 */ /* 0x002fea0003800000 */
[----:B------:R-:W-:-:S04]  /*be80*/  MOV R10, R14 ;  /* 0x0000000e000a7202 */ /* 0x000fc80000000f00 */
[----:B------:R-:W-:-:S07]  /*be90*/  MOV R0, R10 ;  /* 0x0000000a00007202 */ /* 0x000fce0000000f00 */
.L_x_1107:
[----:B------:R-:W1:Y:S02]  /*bea0*/  LDS R10, [R0+0x4] ;  /* 0x00000400000a7984 */ /* 0x000e640000000800 */
[----:B-1----:R-:W-:-:S10]  /*beb0*/  HFMA2.MMA R11, R10, 1, 1, R13 ;  /* 0x3c003c000a0b7835 */ /* 0x002fd4000000000d */
[----:B------:R-:W1:Y:S02]  /*bec0*/  ATOMS.CAST.SPIN R11, [R0+0x4], R10, R11 ;  /* 0x0000040a000b738d */ /* 0x000e64000180000b */
[----:B-1----:R-:W-:-:S13]  /*bed0*/  ISETP.EQ.U32.AND P0, PT, R11, 0x1, PT ;  /* 0x000000010b00780c */ /* 0x002fda0003f02070 */
[----:B------:R-:W-:Y:S05]  /*bee0*/  @!P0 BRA `(.L_x_1107) ;  /* 0xfffffffc00ec8947 */ /* 0x000fea000383ffff */
[----:B------:R-:W-:Y:S05]  /*bef0*/  BRA `(.L_x_1105) ;  /* 0x00000000000c7947 */ /* 0x000fea0003800000 */
.L_x_1106:
[----:B------:R-:W0:Y:S02]  /*bf00*/  LD.E R0, desc[UR6][R14.64+0x4] ;  /* 0x000004060e007980 */ /* 0x000e24000c101900 */
[----:B0-----:R-:W-:-:S05]  /*bf10*/  IADD3 R9, R13, R0, RZ ;  /* 0x000000000d097210 */ /* 0x001fca0007ffe0ff */
[----:B------:R1:W-:Y:S02]  /*bf20*/  ST.E desc[UR6][R14.64+0x4], R9 ;  /* 0x000004090e007985 */ /* 0x0003e4000c101906 */
.L_x_1105:
[----:B------:R-:W-:Y:S05]  /*bf30*/  BSYNC B0 ;  /* 0x0000000000007941 */ /* 0x000fea0003800000 */
.L_x_1104:
        /* <DEDUP_REMOVED lines=12> */
.L_x_1111:
[----:B------:R-:W0:Y:S02]  /*c000*/  LDS R2, [R0] ;  /* 0x0000000000027984 */ /* 0x000e240000000800 */
[----:B0-----:R-:W-:-:S06]  /*c010*/  HADD2 R3, R2, R9 ;  /* 0x0000000902037230 */ /* 0x001fcc0000000000 */
[----:B------:R-:W0:Y:S02]  /*c020*/  ATOMS.CAST.SPIN R3, [R0], R2, R3 ;  /* 0x000000020003738d */ /* 0x000e240001800003 */
[----:B0-----:R-:W-:-:S13]  /*c030*/  ISETP.EQ.U32.AND P0, PT, R3, 0x1, PT ;  /* 0x000000010300780c */ /* 0x001fda0003f02070 */
[----:B------:R-:W-:Y:S05]  /*c040*/  @!P0 BRA `(.L_x_1111) ;  /* 0xfffffffc00ec8947 */ /* 0x000fea000383ffff */
[----:B------:R-:W-:Y:S05]  /*c050*/  BRA `(.L_x_1109) ;  /* 0x00000000000c7947 */ /* 0x000fea0003800000 */
.L_x_1110:
[----:B------:R-:W2:Y:S02]  /*c060*/  LD.E R0, desc[UR6][R14.64] ;  /* 0x000000060e007980 */ /* 0x000ea4000c101900 */
[----:B--2---:R-:W-:-:S05]  /*c070*/  IADD3 R3, R9, R0, RZ ;  /* 0x0000000009037210 */ /* 0x004fca0007ffe0ff */
[----:B------:R0:W-:Y:S02]  /*c080*/  ST.E desc[UR6][R14.64], R3 ;  /* 0x000000030e007985 */ /* 0x0001e4000c101906 */
.L_x_1109:
[----:B------:R-:W-:Y:S05]  /*c090*/  BSYNC B0 ;  /* 0x0000000000007941 */ /* 0x000fea0003800000 */
.L_x_1108:
[----:B------:R1:W-:Y:S01]  /*c0a0*/  ATOM.E.ADD.F16x2.RN.STRONG.GPU P0, RZ, desc[UR6][R14.64+0x4], R11 ;  /* 0x0000040b0eff79a2 */ /* 0x0003e2000810e1c6 */
[----:B------:R-:W-:Y:S04]  /*c0b0*/  BSSY B0, `(.L_x_1112) ;  /* 0x000000f000007945 */ /* 0x000fe80003800000 */
[----:B-1----:R-:W-:Y:S05]  /*c0c0*/  @P0 BRA `(.L_x_1113) ;  /* 0x0000000000340947 */ /* 0x002fea0003800000 */
[----:B------:R-:W1:Y:S02]  /*c0d0*/  QSPC.E.S P0, RZ, [R14+0x4] ;  /* 0x000004000eff73aa */ /* 0x000e640000000500 */
[----:B-1----:R-:W-:Y:S05]  /*c0e0*/  @!P0 BRA `(.L_x_1114) ;  /* 0x0000000000208947 */ /* 0x002fea0003800000 */
[----:B------:R-:W-:-:S04]  /*c0f0*/  MOV R2, R14 ;  /* 0x0000000e00027202 */ /* 0x000fc80000000f00 */
[----:B------:R-:W-:-:S07]  /*c100*/  MOV R0, R2 ;  /* 0x0000000200007202 */ /* 0x000fce0000000f00 */
.L_x_1115:
[----:B------:R-:W0:Y:S02]  /*c110*/  LDS R2, [R0+0x4] ;  /* 0x0000040000027984 */ /* 0x000e240000000800 */
[----:B0-----:R-:W-:-:S10]  /*c120*/  HFMA2.MMA R3, R2, 1, 1, R11 ;  /* 0x3c003c0002037835 */ /* 0x001fd4000000000b */
[----:B------:R-:W0:Y:S02]  /*c130*/  ATOMS.CAST.SPIN R3, [R0+0x4], R2, R3 ;  /* 0x000004020003738d */ /* 0x000e240001800003 */
[----:B0-----:R-:W-:-:S13]  /*c140*/  ISETP.EQ.U32.AND P0, PT, R3, 0x1, PT ;  /* 0x000000010300780c */ /* 0x001fda0003f02070 */
[----:B------:R-:W-:Y:S05]  /*c150*/  @!P0 BRA `(.L_x_1115) ;  /* 0xfffffffc00ec8947 */ /* 0x000fea000383ffff */
[----:B------:R-:W-:Y:S05]  /*c160*/  BRA `(.L_x_1113) ;  /* 0x00000000000c7947 */ /* 0x000fea0003800000 */
.L_x_1114:
[----:B------:R-:W0:Y:S02]  /*c170*/  LD.E R0, desc[UR6][R14.64+0x4] ;  /* 0x000004060e007980 */ /* 0x000e24000c101900 */
[----:B0-----:R-:W-:-:S05]  /*c180*/  IADD3 R3, R11, R0, RZ ;  /* 0x000000000b037210 */ /* 0x001fca0007ffe0ff */
[----:B------:R1:W-:Y:S02]  /*c190*/  ST.E desc[UR6][R14.64+0x4], R3 ;  /* 0x000004030e007985 */ /* 0x0003e4000c101906 */
.L_x_1113:
[----:B------:R-:W-:Y:S05]  /*c1a0*/  BSYNC B0 ;  /* 0x0000000000007941 */ /* 0x000fea0003800000 */
.L_x_1112:
        /* <DEDUP_REMOVED lines=12> */
.L_x_1119:
[----:B------:R-:W0:Y:S02]  /*c270*/  LDS R2, [R0] ;  /* 0x0000000000027984 */ /* 0x000e240000000800 */
[----:B0-----:R-:W-:-:S06]  /*c280*/  HADD2 R3, R2, R5 ;  /* 0x0000000502037230 */ /* 0x001fcc0000000000 */
[----:B------:R-:W0:Y:S02]  /*c290*/  ATOMS.CAST.SPIN R3, [R0], R2, R3 ;  /* 0x000000020003738d */ /* 0x000e240001800003 */
[----:B0-----:R-:W-:-:S13]  /*c2a0*/  ISETP.EQ.U32.AND P0, PT, R3, 0x1, PT ;  /* 0x000000010300780c */ /* 0x001fda0003f02070 */
[----:B------:R-:W-:Y:S05]  /*c2b0*/  @!P0 BRA `(.L_x_1119) ;  /* 0xfffffffc00ec8947 */ /* 0x000fea000383ffff */
[----:B------:R-:W-:Y:S05]  /*c2c0*/  BRA `(.L_x_1117) ;  /* 0x00000000000c7947 */ /* 0x000fea0003800000 */
.L_x_1118:
[----:B------:R-:W2:Y:S02]  /*c2d0*/  LD.E R0, desc[UR6][R14.64] ;  /* 0x000000060e007980 */ /* 0x000ea4000c101900 */
[----:B--2---:R-:W-:-:S05]  /*c2e0*/  IADD3 R3, R5, R0, RZ ;  /* 0x0000000005037210 */ /* 0x004fca0007ffe0ff */
[----:B------:R0:W-:Y:S02]  /*c2f0*/  ST.E desc[UR6][R14.64], R3 ;  /* 0x000000030e007985 */ /* 0x0001e4000c101906 */
.L_x_1117:
[----:B------:R-:W-:Y:S05]  /*c300*/  BSYNC B0 ;  /* 0x0000000000007941 */ /* 0x000fea0003800000 */
.L_x_1116:
[----:B------:R1:W-:Y:S01]  /*c310*/  ATOM.E.ADD.F16x2.RN.STRONG.GPU P0, RZ, desc[UR6][R14.64+0x4], R55 ;  /* 0x000004370eff79a2 */ /* 0x0003e2000810e1c6 */
[----:B------:R-:W-:Y:S04]  /*c320*/  BSSY B0, `(.L_x_1120) ;  /* 0x000000f000007945 */ /* 0x000fe80003800000 */
[----:B-1----:R-:W-:Y:S05]  /*c330*/  @P0 BRA `(.L_x_1121) ;  /* 0x0000000000340947 */ /* 0x002fea0003800000 */
[----:B------:R-:W1:Y:S02]  /*c340*/  QSPC.E.S P0, RZ, [R14+0x4] ;  /* 0x000004000eff73aa */ /* 0x000e640000000500 */
[----:B-1----:R-:W-:Y:S05]  /*c350*/  @!P0 BRA `(.L_x_1122) ;  /* 0x0000000000208947 */ /* 0x002fea0003800000 */
[----:B------:R-:W-:-:S04]  /*c360*/  MOV R2, R14 ;  /* 0x0000000e00027202 */ /* 0x000fc80000000f00 */
[----:B------:R-:W-:-:S07]  /*c370*/  MOV R0, R2 ;  /* 0x0000000200007202 */ /* 0x000fce0000000f00 */
.L_x_1123:
[----:B------:R-:W0:Y:S02]  /*c380*/  LDS R2, [R0+0x4] ;  /* 0x0000040000027984 */ /* 0x000e240000000800 */
[----:B0-----:R-:W-:-:S10]  /*c390*/  HFMA2.MMA R3, R2, 1, 1, R55 ;  /* 0x3c003c0002037835 */ /* 0x001fd40000000037 */
[----:B------:R-:W0:Y:S02]  /*c3a0*/  ATOMS.CAST.SPIN R3, [R0+0x4], R2, R3 ;  /* 0x000004020003738d */ /* 0x000e240001800003 */
[----:B0-----:R-:W-:-:S13]  /*c3b0*/  ISETP.EQ.U32.AND P0, PT, R3, 0x1, PT ;  /* 0x000000010300780c */ /* 0x001fda0003f02070 */
[----:B------:R-:W-:Y:S05]  /*c3c0*/  @!P0 BRA `(.L_x_1123) ;  /* 0xfffffffc00ec8947 */ /* 0x000fea000383ffff */
[----:B------:R-:W-:Y:S05]  /*c3d0*/  BRA `(.L_x_1121) ;  /* 0x00000000000c7947 */ /* 0x000fea0003800000 */
.L_x_1122:
[----:B------:R-:W0:Y:S02]  /*c3e0*/  LD.E R0, desc[UR6][R14.64+0x4] ;  /* 0x000004060e007980 */ /* 0x000e24000c101900 */
[----:B0-----:R-:W-:-:S05]  /*c3f0*/  IADD3 R3, R55, R0, RZ ;  /* 0x0000000037037210 */ /* 0x001fca0007ffe0ff */
[----:B------:R1:W-:Y:S02]  /*c400*/  ST.E desc[UR6][R14.64+0x4], R3 ;  /* 0x000004030e007985 */ /* 0x0003e4000c101906 */
.L_x_1121:
[----:B------:R-:W-:Y:S05]  /*c410*/  BSYNC B0 ;  /* 0x0000000000007941 */ /* 0x000fea0003800000 */
.L_x_1120:
        /* <DEDUP_REMOVED lines=12> */
.L_x_1127:
[----:B------:R-:W0:Y:S02]  /*c4e0*/  LDS R2, [R0] ;  /* 0x0000000000027984 */ /* 0x000e240000000800 */
[----:B0-----:R-:W-:-:S06]  /*c4f0*/  HADD2 R3, R2, R7 ;  /* 0x0000000702037230 */ /* 0x001fcc0000000000 */
[----:B------:R-:W0:Y:S02]  /*c500*/  ATOMS.CAST.SPIN R3, [R0], R2, R3 ;  /* 0x000000020003738d */ /* 0x000e240001800003 */
[----:B0-----:R-:W-:-:S13]  /*c510*/  ISETP.EQ.U32.AND P0, PT, R3, 0x1, PT ;  /* 0x000000010300780c */ /* 0x001fda0003f02070 */
[----:B------:R-:W-:Y:S05]  /*c520*/  @!P0 BRA `(.L_x_1127) ;  /* 0xfffffffc00ec8947 */ /* 0x000fea000383ffff */
[----:B------:R-:W-:Y:S05]  /*c530*/  BRA `(.L_x_1125) ;  /* 0x00000000000c7947 */ /* 0x000fea0003800000 */
.L_x_1126:
[----:B------:R-:W2:Y:S02]  /*c540*/  LD.E R0, desc[UR6][R14.64] ;  /* 0x000000060e007980 */ /* 0x000ea4000c101900 */
[----:B--2---:R-:W-:-:S05]  /*c550*/  IADD3 R3, R7, R0, RZ ;  /* 0x0000000007037210 */ /* 0x004fca0007ffe0ff */
[----:B------:R0:W-:Y:S02]  /*c560*/  ST.E desc[UR6][R14.64], R3 ;  /* 0x000000030e007985 */ /* 0x0001e4000c101906 */
.L_x_1125:
[----:B------:R-:W-:Y:S05]  /*c570*/  BSYNC B0 ;  /* 0x0000000000007941 */ /* 0x000fea0003800000 */
.L_x_1124:
[----:B------:R1:W-:Y:S02]  /*c580*/  ATOM.E.ADD.F16x2.RN.STRONG.GPU P0, RZ, desc[UR6][R14.64+0x4], R5 ;  /* 0x000004050eff79a2 */ /* 0x0003e4000810e1c6 */
[----:B-1----:R-:W-:Y:S05]  /*c590*/  @P0 EXIT ;  /* 0x000000000000094d */ /* 0x002fea0003800000 */
[----:B------:R-:W1:Y:S02]  /*c5a0*/  QSPC.E.S P0, RZ, [R14+0x4] ;  /* 0x000004000eff73aa */ /* 0x000e640000000500 */
[----:B-1----:R-:W-:Y:S05]  /*c5b0*/  @!P0 BRA `(.L_x_1128) ;  /* 0x0000000000208947 */ /* 0x002fea0003800000 */
[----:B------:R-:W-:-:S04]  /*c5c0*/  MOV R2, R14 ;  /* 0x0000000e00027202 */ /* 0x000fc80000000f00 */
[----:B------:R-:W-:-:S07]  /*c5d0*/  MOV R0, R2 ;  /* 0x0000000200007202 */ /* 0x000fce0000000f00 */
.L_x_1129:
[----:B------:R-:W0:Y:S02]  /*c5e0*/  LDS R2, [R0+0x4] ;  /* 0x0000040000027984 */ /* 0x000e240000000800 */
[----:B0-----:R-:W-:-:S10]  /*c5f0*/  HFMA2.MMA R3, R2, 1, 1, R5 ;  /* 0x3c003c0002037835 */ /* 0x001fd40000000005 */
[----:B------:R-:W0:Y:S02]  /*c600*/  ATOMS.CAST.SPIN R3, [R0+0x4], R2, R3 ;  /* 0x000004020003738d */ /* 0x000e240001800003 */
[----:B0-----:R-:W-:-:S13]  /*c610*/  ISETP.EQ.U32.AND P0, PT, R3, 0x1, PT ;  /* 0x000000010300780c */ /* 0x001fda0003f02070 */
[----:B------:R-:W-:Y:S05]  /*c620*/  @!P0 BRA `(.L_x_1129) ;  /* 0xfffffffc00ec8947 */ /* 0x000fea000383ffff */
[----:B------:R-:W-:Y:S05]  /*c630*/  EXIT ;  /* 0x000000000000794d */ /* 0x000fea0003800000 */
.L_x_1128:
[----:B------:R-:W0:Y:S02]  /*c640*/  LD.E R0, desc[UR6][R14.64+0x4] ;  /* 0x000004060e007980 */ /* 0x000e24000c101900 */
[----:B0-----:R-:W-:-:S05]  /*c650*/  IADD3 R3, R5, R0, RZ ;  /* 0x0000000005037210 */ /* 0x001fca0007ffe0ff */
[----:B------:R-:W-:Y:S01]  /*c660*/  ST.E desc[UR6][R14.64+0x4], R3 ;  /* 0x000004030e007985 */ /* 0x000fe2000c101906 */
[----:B------:R-:W-:Y:S05]  /*c670*/  EXIT ;  /* 0x000000000000794d */ /* 0x000fea0003800000 */
.L_x_1130:
        /* <DEDUP_REMOVED lines=16> */
.L_x_5196:


//--------------------- .text._Z23gemm_half_q_half_kernelILi4ELi40ELb1ELb1ELi32EEvPK6__halfPKjS4_S2_PS0_iiiiPKtS7_iiiiiibS2_i --------------------------
	.section	.text._Z23gemm_half_q_half_kernelILi4ELi40ELb1ELb1ELi32EEvPK6__halfPKjS4_S2_PS0_iiiiPKtS7_iiiiiibS2_i,"ax",@progbits
	.align	128
        .global         _Z23gemm_half_q_half_kernelILi4ELi40ELb1ELb1ELi32EEvPK6__halfPKjS4_S2_PS0_iiiiPKtS7_iiiiiibS2_i
        .type           _Z23gemm_half_q_half_kernelILi4ELi40ELb1ELb1ELi32EEvPK6__halfPKjS4_S2_PS0_iiiiPKtS7_iiiiiibS2_i,@function
        .size           _Z23gemm_half_q_half_kernelILi4ELi40ELb1ELb1ELi32EEvPK6__halfPKjS4_S2_PS0_iiiiPKtS7_iiiiiibS2_i,(.L_x_5197 - _Z23gemm_half_q_half_kernelILi4ELi40ELb1ELb1ELi32EEvPK6__halfPKjS4_S2_PS0_iiiiPKtS7_iiiiiibS2_i)
        .other          _Z23gemm_half_q_half_kernelILi4ELi40ELb1ELb1ELi32EEvPK6__halfPKjS4_S2_PS0_iiiiPKtS7_iiiiiibS2_i,@"STO_CUDA_ENTRY STV_DEFAULT"
_Z23gemm_half_q_half_kernelILi4ELi40ELb1ELb1ELi32EEvPK6__halfPKjS4_S2_PS0_iiiiPKtS7_iiiiiibS2_i:
.text._Z23gemm_half_q_half_kernelILi4ELi40ELb1ELb1ELi32EEvPK6__halfPKjS4_S2_PS0_iiiiPKtS7_iiiiiibS2_i:
        /* <DEDUP_REMOVED lines=48> */
.L_x_1131:
        /* <DEDUP_REMOVED lines=25> */
.L_x_1136:
        /* <DEDUP_REMOVED lines=37> */
.L_x_1135:
        /* <DEDUP_REMOVED lines=24> */
.L_x_1137:
        /* <DEDUP_REMOVED lines=14> */
.L_x_1134:
        /* <DEDUP_REMOVED lines=10> */
.L_x_1139:
        /* <DEDUP_REMOVED lines=37> */
.L_x_1138:
        /* <DEDUP_REMOVED lines=24> */
.L_x_1140:
        /* <DEDUP_REMOVED lines=13> */
.L_x_1133:
[----:B------:R-:W-:Y:S05]  /*0e80*/  BSYNC B0 ;  /* 0x0000000000007941 */ /* 0x000fea0003800000 */
.L_x_1132:
        /* <DEDUP_REMOVED lines=17> */
.L_x_1143:
[----:B---3--:R-:W-:Y:S02]  /*0fa0*/  LEA R2, R0, R7, 0x2 ;  /* 0x0000000700027211 */ /* 0x008fe400078e10ff */
[----:B------:R-:W-:Y:S02]  /*0fb0*/  IADD3 R7, R7, 0x4, RZ ;  /* 0x0000000407077810 */ /* 0x000fe40007ffe0ff */
[C---:B-12---:R-:W-:Y:S01]  /*0fc0*/  IADD3 R4, R2.reuse, 0x1, RZ ;  /* 0x0000000102047810 */ /* 0x046fe20007ffe0ff */
        /* <DEDUP_REMOVED lines=16> */
.L_x_1142:
[----:B---3--:R-:W-:-:S04]  /*10d0*/  IADD3 R2, R61, -R7, RZ ;  /* 0x800000073d027210 */ /* 0x008fc80007ffe0ff */
        /* <DEDUP_REMOVED lines=13> */
.L_x_1144:
[----:B------:R-:W-:-:S13]  /*11b0*/  ISETP.LT.OR P0, PT, R7, R61, P0 ;  /* 0x0000003d0700720c */ /* 0x000fda0000701670 */
[----:B-123--:R-:W1:Y:S01]  /*11c0*/  @P0 LDC.64 R2, c[0x0][0x230] ;  /* 0x00008c00ff020b82 */ /* 0x00ee620000000a00 */
[----:B------:R-:W-:-:S05]  /*11d0*/  @P0 LEA R0, R0, R7, 0x2 ;  /* 0x0000000700000211 */ /* 0x000fca00078e10ff */
[----:B0-----:R-:W-:-:S04]  /*11e0*/  @P0 IMAD R5, R0, R53, R6 ;  /* 0x0000003500050224 */ /* 0x001fc800078e0206 */
[----:B-1----:R-:W-:-:S05]  /*11f0*/  @P0 IMAD.WIDE R2, R5, 0x2, R2 ;  /* 0x0000000205020825 */ /* 0x002fca00078e0202 */
[----:B------:R3:W-:Y:S02]  /*1200*/  @P0 STG.E.64 desc[UR6][R2.64], RZ ;  /* 0x000000ff02000986 */ /* 0x0007e4000c101b06 */
.L_x_1141:
[----:B0-----:R-:W0:Y:S08]  /*1210*/  LDC R10, c[0x0][0x25c] ;  /* 0x00009700ff0a7b82 */ /* 0x001e300000000800 */
[----:B------:R-:W-:Y:S01]  /*1220*/  BAR.SYNC.DEFER_BLOCKING 0x0 ;  /* 0x0000000000007b1d */ /* 0x000fe20000010000 */
[----:B------:R-:W-:-:S05]  /*1230*/  ISETP.GE.AND P0, PT, R59, R60, PT ;  /* 0x0000003c3b00720c */ /* 0x000fca0003f06270 */
[----:B------:R-:W-:Y:S02]  /*1240*/  ULDC UR5, c[0x0][0x258] ;  /* 0x0000960000057ab9 */ /* 0x000fe40000000800 */
[----:B------:R-:W4:Y:S01]  /*1250*/  LDC R12, c[0x0][0x264] ;  /* 0x00009900ff0c7b82 */ /* 0x000f220000000800 */
[----:B------:R-:W-:Y:S01]  /*1260*/  ULDC UR8, c[0x0][0x260] ;  /* 0x0000980000087ab9 */ /* 0x000fe20000000800 */
[----:B------:R-:W-:Y:S01]  /*1270*/  ULDC UR9, c[0x0][0x268] ;  /* 0x00009a0000097ab9 */ /* 0x000fe20000000800 */
[C---:B------:R-:W-:Y:S02]  /*1280*/  VIMNMX R5, R59.reuse, UR5, PT ;  /* 0x000000053b057c48 */ /* 0x040fe4000bfe0100 */
[C---:B------:R-:W-:Y:S02]  /*1290*/  ISETP.GT.AND P5, PT, R59.reuse, UR5, PT ;  /* 0x000000053b007c0c */ /* 0x040fe4000bfa4270 */
[C---:B------:R-:W-:Y:S02]  /*12a0*/  ISETP.GT.AND P4, PT, R59.reuse, UR8, PT ;  /* 0x000000083b007c0c */ /* 0x040fe4000bf84270 */
[----:B------:R-:W-:-:S02]  /*12b0*/  ISETP.GT.AND P3, PT, R59, UR9, PT ;  /* 0x000000093b007c0c */ /* 0x000fc4000bf64270 */
[----:B------:R-:W-:Y:S02]  /*12c0*/  SHF.R.S32.HI R14, RZ, 0x1f, R5 ;  /* 0x0000001fff0e7819 */ /* 0x000fe40000011405 */
[----:B0-----:R-:W-:Y:S01]  /*12d0*/  ISETP.GT.AND P2, PT, R59, R10, PT ;  /* 0x0000000a3b00720c */ /* 0x001fe20003f44270 */
[----:B------:R-:W-:-:S12]  /*12e0*/  @P0 BRA `(.L_x_1145) ;  /* 0x0000000000d40947 */ /* 0x000fd80003800000 */
[----:B------:R-:W0:Y:S01]  /*12f0*/  LDC.64 R8, c[0x0][0x248] ;  /* 0x00009200ff087b82 */ /* 0x000e220000000a00 */
[----:B-123--:R-:W-:-:S05]  /*1300*/  SHF.L.U32 R3, R54, 0x6, RZ ;  /* 0x0000000636037819 */ /* 0x00efca00000006ff */
[----:B0-----:R-:W-:-:S05]  /*1310*/  IMAD.WIDE R2, R3, 0x2, R8 ;  /* 0x0000000203027825 */ /* 0x001fca00078e0208 */
[----:B------:R0:W5:Y:S01]  /*1320*/  LDG.E.U16.CONSTANT R7, desc[UR6][R2.64] ;  /* 0x0000000602077981 */ /* 0x000162000c1e9500 */
[----:B------:R-:W-:Y:S01]  /*1330*/  SHF.R.S32.HI R11, RZ, 0x1f, R6 ;  /* 0x0000001fff0b7819 */ /* 0x000fe20000011406 */
[----:B------:R-:W-:Y:S01]  /*1340*/  UMOV UR4, URZ ;  /* 0x0000003f00047c82 */ /* 0x000fe20008000000 */
[----:B------:R-:W-:Y:S02]  /*1350*/  SHF.L.U32 R0, R6, 0x2, RZ ;  /* 0x0000000206007819 */ /* 0x000fe400000006ff */
[----:B------:R-:W-:Y:S02]  /*1360*/  LEA.HI R4, R11, R6, RZ, 0x3 ;  /* 0x000000060b047211 */ /* 0x000fe400078f18ff */
[----:B------:R-:W-:Y:S02]  /*1370*/  MOV R15, R59 ;  /* 0x0000003b000f7202 */ /* 0x000fe40000000f00 */
[----:B------:R-:W-:Y:S02]  /*1380*/  LOP3.LUT R11, R0, 0x10, RZ, 0xc0, !PT ;  /* 0x00000010000b7812 */ /* 0x000fe400078ec0ff */
[----:B0-----:R-:W-:-:S07]  /*1390*/  SHF.R.S32.HI R13, RZ, 0x3, R4 ;  /* 0x00000003ff0d7819 */ /* 0x001fce0000011404 */
.L_x_1146:
[----:B------:R-:W0:Y:S01]  /*13a0*/  LDC.64 R2, c[0x0][0x220] ;  /* 0x00008800ff027b82 */ /* 0x000e220000000a00 */
[----:B-----5:R-:W-:-:S05]  /*13b0*/  IADD3 R0, R7, UR4, RZ ;  /* 0x0000000407007c10 */ /* 0x020fca000fffe0ff */
[----:B------:R-:W-:-:S05]  /*13c0*/  IMAD R4, R0, R53, RZ ;  /* 0x0000003500047224 */ /* 0x000fca00078e02ff */
[----:B------:R-:W-:-:S04]  /*13d0*/  SHF.R.S32.HI R17, RZ, 0x1f, R4 ;  /* 0x0000001fff117819 */ /* 0x000fc80000011404 */
[----:B------:R-:W-:-:S04]  /*13e0*/  LEA.HI R4, R17, R4, RZ, 0x3 ;  /* 0x0000000411047211 */ /* 0x000fc800078f18ff */
[----:B------:R-:W-:-:S05]  /*13f0*/  LEA.HI.SX32 R17, R4, R13, 0x1d ;  /* 0x0000000d04117211 */ /* 0x000fca00078feaff */
[----:B0-----:R-:W-:Y:S02]  /*1400*/  IMAD.WIDE R2, R17, 0x4, R2 ;  /* 0x0000000411027825 */ /* 0x001fe400078e0202 */
[----:B------:R-:W0:Y:S04]  /*1410*/  LDC.64 R16, c[0x0][0x228] ;  /* 0x00008a00ff107b82 */ /* 0x000e280000000a00 */
[----:B------:R-:W2:Y:S01]  /*1420*/  LDG.E.CONSTANT R2, desc[UR6][R2.64] ;  /* 0x0000000602027981 */ /* 0x000ea2000c1e9900 */
[----:B------:R-:W-:-:S05]  /*1430*/  LEA R19, R15, 0x1, 0x1 ;  /* 0x000000010f137811 */ /* 0x000fca00078e08ff */
[----:B------:R-:W-:-:S05]  /*1440*/  IMAD.WIDE R18, R19, 0x2, R8 ;  /* 0x0000000213127825 */ /* 0x000fca00078e0208 */
[----:B------:R-:W3:Y:S01]  /*1450*/  LDG.E.U16.CONSTANT R22, desc[UR6][R18.64] ;  /* 0x0000000612167981 */ /* 0x000ee2000c1e9500 */
[----:B0-----:R-:W-:-:S06]  /*1460*/  IMAD.WIDE R16, R0, 0x2, R16 ;  /* 0x0000000200107825 */ /* 0x001fcc00078e0210 */
[----:B------:R0:W4:Y:S01]  /*1470*/  LDG.E.U16.CONSTANT R16, desc[UR6][R16.64] ;  /* 0x0000000610107981 */ /* 0x000122000c1e9500 */
        /* <DEDUP_REMOVED lines=20> */
[----:B0-----:R-:W0:Y:S01]  /*15c0*/  I2F.F16 R17, R20 ;  /* 0x0000001400117306 */ /* 0x001e220000200c00 */
[----:B----4-:R-:W-:-:S07]  /*15d0*/  HMUL2 R4, R3.H0_H0, R16.H0_H0 ;  /* 0x2000001003047232 */ /* 0x010fce0000000800 */
[----:B------:R-:W1:Y:S01]  /*15e0*/  I2F.F16 R19, R18 ;  /* 0x0000001200137306 */ /* 0x000e620000200c00 */
[----:B0-----:R-:W-:-:S07]  /*15f0*/  HMUL2 R3, R17.H0_H0, R16.H0_H0 ;  /* 0x2000001011037232 */ /* 0x001fce0000000800 */
[----:B------:R-:W0:Y:S01]  /*1600*/  I2F.F16 R21, R21 ;  /* 0x0000001500157306 */ /* 0x000e220000200c00 */
[-C--:B-1----:R-:W-:Y:S02]  /*1610*/  HMUL2 R2, R19.H0_H0, R16.reuse.H0_H0 ;  /* 0x2000001013027232 */ /* 0x082fe40000000800 */
[----:B0-----:R-:W-:Y:S01]  /*1620*/  HMUL2 R0, R21.H0_H0, R16.H0_H0 ;  /* 0x2000001015007232 */ /* 0x001fe20000000800 */
[----:B------:R-:W-:Y:S06]  /*1630*/  @!P6 BRA `(.L_x_1146) ;  /* 0xfffffffc0058e947 */ /* 0x000fec000383ffff */
.L_x_1145:
[----:B------:R-:W-:Y:S01]  /*1640*/  LEA.HI R7, R14, R5, RZ, 0x5 ;  /* 0x000000050e077211 */ /* 0x000fe200078f28ff */
[----:B------:R-:W-:Y:S01]  /*1650*/  HFMA2.MMA R5, -RZ, RZ, 0, 0 ;  /* 0x00000000ff057435 */ /* 0x000fe200000001ff */
[----:B----4-:R-:W-:Y:S01]  /*1660*/  ISETP.GT.AND P6, PT, R59, R12, PT ;  /* 0x0000000c3b00720c */ /* 0x010fe20003fc4270 */
[----:B------:R-:W-:Y:S01]  /*1670*/  HFMA2.MMA R14, -RZ, RZ, 0, 0 ;  /* 0x00000000ff0e7435 */ /* 0x000fe200000001ff */
[----:B------:R-:W-:Y:S02]  /*1680*/  SHF.R.S32.HI R16, RZ, 0x5, R7 ;  /* 0x00000005ff107819 */ /* 0x000fe40000011407 */
[----:B------:R-:W-:Y:S02]  /*1690*/  MOV R9, RZ ;  /* 0x000000ff00097202 */ /* 0x000fe40000000f00 */
[----:B------:R-:W-:Y:S01]  /*16a0*/  MOV R7, RZ ;  /* 0x000000ff00077202 */ /* 0x000fe20000000f00 */
[----:B------:R-:W-:Y:S06]  /*16b0*/  @!P5 BRA `(.L_x_1147) ;  /* 0x00000000001cd947 */ /* 0x000fec0003800000 */
[----:B------:R-:W0:Y:S02]  /*16c0*/  LDC R8, c[0x0][0x25c] ;  /* 0x00009700ff087b82 */ /* 0x000e240000000800 */
[----:B0-----:R-:W-:-:S04]  /*16d0*/  VIMNMX R7, R59, R8, PT ;  /* 0x000000083b077248 */ /* 0x001fc80003fe0100 */
[----:B------:R-:W-:-:S04]  /*16e0*/  IADD3 R7, R7, -UR5, RZ ;  /* 0x8000000507077c10 */ /* 0x000fc8000fffe0ff */
[----:B------:R-:W-:-:S04]  /*16f0*/  SHF.R.S32.HI R8, RZ, 0x1f, R7 ;  /* 0x0000001fff087819 */ /* 0x000fc80000011407 */
[----:B------:R-:W-:-:S04]  /*1700*/  LEA.HI R8, R8, R7, RZ, 0x5 ;  /* 0x0000000708087211 */ /* 0x000fc800078f28ff */
[----:B------:R-:W-:-:S05]  /*1710*/  SHF.R.S32.HI R8, RZ, 0x5, R8 ;  /* 0x00000005ff087819 */ /* 0x000fca0000011408 */
[----:B------:R-:W-:-:S07]  /*1720*/  IMAD R7, R8, 0x6, RZ ;  /* 0x0000000608077824 */ /* 0x000fce00078e02ff */
.L_x_1147:
        /* <DEDUP_REMOVED lines=8> */
.L_x_1148:
        /* <DEDUP_REMOVED lines=8> */
.L_x_1149:
        /* <DEDUP_REMOVED lines=8> */
.L_x_1150:
        /* <DEDUP_REMOVED lines=9> */
.L_x_1151:
[----:B------:R-:W-:Y:S01]  /*1940*/  LEA R7, R16, R7, 0x3 ;  /* 0x0000000710077211 */ /* 0x000fe200078e18ff */
[----:B------:R-:W0:Y:S01]  /*1950*/  S2UR UR5, SR_CgaCtaId ;  /* 0x00000000000579c3 */ /* 0x000e220000008800 */
[----:B------:R-:W-:Y:S01]  /*1960*/  ISETP.GE.OR P0, PT, R59, R10, P0 ;  /* 0x0000000a3b00720c */ /* 0x000fe20000706670 */
        /* <DEDUP_REMOVED lines=18> */
[----:B------:R-:W-:Y:S01]  /*1a90*/  PRMT R5, RZ, 0x5410, RZ ;  /* 0x00005410ff057816 */ /* 0x000fe200000000ff */
[----:B------:R-:W-:Y:S06]  /*1aa0*/  @P0 BRA `(.L_x_1152) ;  /* 0x00000028009c0947 */ /* 0x000fec0003800000 */
[----:B------:R-:W0:Y:S01]  /*1ab0*/  LDC R53, c[0x0][0x23c] ;  /* 0x00008f00ff357b82 */ /* 0x000e220000000800 */
[----:B------:R-:W-:Y:S01]  /*1ac0*/  PRMT R52, R52, 0x5410, RZ ;  /* 0x0000541034347816 */ /* 0x000fe200000000ff */
[----:B------:R-:W-:Y:S01]  /*1ad0*/  ULDC UR5, c[0x0][0x25c] ;  /* 0x0000970000057ab9 */ /* 0x000fe20000000800 */
[----:B------:R-:W-:-:S05]  /*1ae0*/  ULDC UR8, c[0x0][0x240] ;  /* 0x0000900000087ab9 */ /* 0x000fca0000000800 */
.L_x_1161:
[----:B-----5:R4:W5:Y:S01]  /*1af0*/  LDG.E.128.CONSTANT R8, desc[UR6][R64.64] ;  /* 0x0000000640087981 */ /* 0x020962000c1e9d00 */
[----:B------:R-:W-:Y:S05]  /*1b00*/  @!P1 BRA `(.L_x_1153) ;  /* 0x0000001400309947 */ /* 0x000fea0003800000 */
[----:B0-----:R-:W-:-:S04]  /*1b10*/  IMAD.WIDE R16, R53, 0x4, R64 ;  /* 0x0000000435107825 */ /* 0x001fc800078e0240 */
[----:B------:R-:W-:Y:S02]  /*1b20*/  IMAD.WIDE R12, R53, 0x4, R16 ;  /* 0x00000004350c7825 */ /* 0x000fe400078e0210 */
[----:B------:R-:W2:Y:S04]  /*1b30*/  LDG.E.128.CONSTANT R16, desc[UR6][R16.64] ;  /* 0x0000000610107981 */ /* 0x000ea8000c1e9d00 */
[----:B------:R-:W3:Y:S01]  /*1b40*/  LDG.E.128.CONSTANT R12, desc[UR6][R12.64] ;  /* 0x000000060c0c7981 */ /* 0x000ee2000c1e9d00 */
[----:B-----5:R-:W-:Y:S02]  /*1b50*/  SHF.R.U32.HI R28, RZ, 0xc, R8 ;  /* 0x0000000cff1c7819 */ /* 0x020fe40000011608 */
[----:B------:R-:W-:Y:S02]  /*1b60*/  SHF.R.U32.HI R29, RZ, 0xc, R9 ;  /* 0x0000000cff1d7819 */ /* 0x000fe40000011609 */
[----:B------:R-:W-:-:S02]  /*1b70*/  LOP3.LUT R21, R9, 0x3f003f, RZ, 0xc0, !PT ;  /* 0x003f003f09157812 */ /* 0x000fc400078ec0ff */
[----:B------:R-:W-:Y:S02]  /*1b80*/  SHF.R.U32.HI R23, RZ, 0x6, R9 ;  /* 0x00000006ff177819 */ /* 0x000fe40000011609 */
[--C-:B------:R-:W-:Y:S02]  /*1b90*/  SHF.R.U32.HI R9, RZ, 0xc, R10.reuse ;  /* 0x0000000cff097819 */ /* 0x100fe4000001160a */
[----:B------:R-:W-:Y:S02]  /*1ba0*/  LOP3.LUT R24, R10, 0x3f003f, RZ, 0xc0, !PT ;  /* 0x003f003f0a187812 */ /* 0x000fe400078ec0ff */
[----:B------:R-:W-:Y:S02]  /*1bb0*/  SHF.R.U32.HI R25, RZ, 0x6, R10 ;  /* 0x00000006ff197819 */ /* 0x000fe4000001160a */
[----:B------:R-:W-:Y:S02]  /*1bc0*/  SHF.R.U32.HI R10, RZ, 0xc, R11 ;  /* 0x0000000cff0a7819 */ /* 0x000fe4000001160b */
[----:B------:R-:W-:-:S02]  /*1bd0*/  LOP3.LUT R28, R28, 0xf000f, RZ, 0xc0, !PT ;  /* 0x000f000f1c1c7812 */ /* 0x000fc400078ec0ff */
[----:B------:R-:W-:Y:S02]  /*1be0*/  LOP3.LUT R26, R11, 0x3f003f, RZ, 0xc0, !PT ;  /* 0x003f003f0b1a7812 */ /* 0x000fe400078ec0ff */
[----:B------:R-:W-:Y:S02]  /*1bf0*/  SHF.R.U32.HI R27, RZ, 0x6, R11 ;  /* 0x00000006ff1b7819 */ /* 0x000fe4000001160b */
[----:B------:R-:W-:Y:S02]  /*1c00*/  LOP3.LUT R29, R29, 0xf000f, RZ, 0xc0, !PT ;  /* 0x000f000f1d1d7812 */ /* 0x000fe400078ec0ff */
[----:B------:R-:W-:Y:S02]  /*1c10*/  LOP3.LUT R11, R10, 0xf000f, RZ, 0xc0, !PT ;  /* 0x000f000f0a0b7812 */ /* 0x000fe400078ec0ff */
[----:B------:R-:W-:Y:S02]  /*1c20*/  LOP3.LUT R20, R8, 0x3f003f, RZ, 0xc0, !PT ;  /* 0x003f003f08147812 */ /* 0x000fe400078ec0ff */
[----:B------:R-:W-:-:S02]  /*1c30*/  PRMT R6, R55, 0x9910, RZ ;  /* 0x0000991037067816 */ /* 0x000fc400000000ff */
[----:B------:R-:W-:Y:S02]  /*1c40*/  LOP3.LUT R9, R9, 0xf000f, RZ, 0xc0, !PT ;  /* 0x000f000f09097812 */ /* 0x000fe400078ec0ff */
[----:B------:R-:W-:Y:S02]  /*1c50*/  LOP3.LUT R20, R20, 0x64006400, RZ, 0xfc, !PT ;  /* 0x6400640014147812 */ /* 0x000fe400078efcff */
[----:B------:R-:W-:Y:S02]  /*1c60*/  LOP3.LUT R21, R21, 0x64006400, RZ, 0xfc, !PT ;  /* 0x6400640015157812 */ /* 0x000fe400078efcff */
[----:B------:R-:W-:Y:S02]  /*1c70*/  SHF.R.U32.HI R22, RZ, 0x6, R8 ;  /* 0x00000006ff167819 */ /* 0x000fe40000011608 */
[----:B------:R-:W-:Y:S02]  /*1c80*/  ISETP.NE.AND P0, PT, R6, RZ, PT ;  /* 0x000000ff0600720c */ /* 0x000fe40003f05270 */
[----:B------:R-:W-:Y:S01]  /*1c90*/  LOP3.LUT R23, R23, 0x3f003f, RZ, 0xc0, !PT ;  /* 0x003f003f17177812 */ /* 0x000fe200078ec0ff */
[----:B------:R-:W-:Y:S01]  /*1ca0*/  HADD2 R45, R20, -1056, -1056 ;  /* 0xe420e420142d7430 */ /* 0x000fe20000000000 */
[----:B------:R-:W-:-:S02]  /*1cb0*/  LOP3.LUT R27, R27, 0x3f003f, RZ, 0xc0, !PT ;  /* 0x003f003f1b1b7812 */ /* 0x000fc400078ec0ff */
[----:B------:R-:W-:Y:S02]  /*1cc0*/  LOP3.LUT R22, R22, 0x3f003f, RZ, 0xc0, !PT ;  /* 0x003f003f16167812 */ /* 0x000fe400078ec0ff */
[----:B------:R-:W-:Y:S02]  /*1cd0*/  LOP3.LUT R26, R26, 0x64006400, RZ, 0xfc, !PT ;  /* 0x640064001a1a7812 */ /* 0x000fe400078efcff */
[----:B------:R-:W-:Y:S02]  /*1ce0*/  LOP3.LUT R44, R22, 0x64006400, RZ, 0xfc, !PT ;  /* 0x64006400162c7812 */ /* 0x000fe400078efcff */
[----:B------:R-:W-:Y:S01]  /*1cf0*/  ISETP.GE.AND P2, PT, R61, 0x2, PT ;  /* 0x000000023d00780c */ /* 0x000fe20003f46270 */
[----:B------:R-:W-:Y:S02]  /*1d00*/  HADD2 R26, R26, -1056, -1056 ;  /* 0xe420e4201a1a7430 */ /* 0x000fe40000000000 */
[----:B------:R-:W-:Y:S01]  /*1d10*/  HADD2 R44, R44, -1056, -1056 ;  /* 0xe420e4202c2c7430 */ /* 0x000fe20000000000 */
[----:B---3--:R-:W-:-:S02]  /*1d20*/  SHF.R.U32.HI R39, RZ, 0x8, R12 ;  /* 0x00000008ff277819 */ /* 0x008fc4000001160c */
[----:B------:R-:W-:Y:S02]  /*1d30*/  SHF.R.U32.HI R30, RZ, 0x8, R13 ;  /* 0x00000008ff1e7819 */ /* 0x000fe4000001160d */
[----:B------:R-:W-:Y:S02]  /*1d40*/  SHF.R.U32.HI R34, RZ, 0x8, R15 ;  /* 0x00000008ff227819 */ /* 0x000fe4000001160f */
[----:B------:R-:W-:Y:S02]  /*1d50*/  LOP3.LUT R39, R28, 0x300030, R39, 0xf8, !PT ;  /* 0x003000301c277812 */ /* 0x000fe400078ef827 */
[----:B--2---:R-:W-:Y:S02]  /*1d60*/  SHF.R.U32.HI R28, RZ, 0xc, R16 ;  /* 0x0000000cff1c7819 */ /* 0x004fe40000011610 */
[----:B------:R-:W-:Y:S02]  /*1d70*/  SHF.R.U32.HI R32, RZ, 0x8, R14 ;  /* 0x00000008ff207819 */ /* 0x000fe4000001160e */
[----:B------:R-:W-:-:S02]  /*1d80*/  LOP3.LUT R30, R29, 0x300030, R30, 0xf8, !PT ;  /* 0x003000301d1e7812 */ /* 0x000fc400078ef81e */
[----:B------:R-:W-:Y:S02]  /*1d90*/  LOP3.LUT R34, R11, 0x300030, R34, 0xf8, !PT ;  /* 0x003000300b227812 */ /* 0x000fe400078ef822 */
[----:B------:R-:W-:Y:S02]  /*1da0*/  LOP3.LUT R43, R16, 0x3f003f, RZ, 0xc0, !PT ;  /* 0x003f003f102b7812 */ /* 0x000fe400078ec0ff */
[----:B------:R-:W-:Y:S02]  /*1db0*/  SHF.R.U32.HI R42, RZ, 0x6, R16 ;  /* 0x00000006ff2a7819 */ /* 0x000fe40000011610 */
[--C-:B------:R-:W-:Y:S02]  /*1dc0*/  SHF.R.U32.HI R29, RZ, 0xc, R17.reuse ;  /* 0x0000000cff1d7819 */ /* 0x100fe40000011611 */
[----:B------:R-:W-:Y:S02]  /*1dd0*/  LOP3.LUT R11, R17, 0x3f003f, RZ, 0xc0, !PT ;  /* 0x003f003f110b7812 */ /* 0x000fe400078ec0ff */
[----:B------:R-:W-:-:S02]  /*1de0*/  SHF.R.U32.HI R16, RZ, 0x6, R17 ;  /* 0x00000006ff107819 */ /* 0x000fc40000011611 */
[----:B------:R-:W-:Y:S02]  /*1df0*/  SHF.R.U32.HI R17, RZ, 0xc, R18 ;  /* 0x0000000cff117819 */ /* 0x000fe40000011612 */
[----:B------:R-:W-:Y:S02]  /*1e00*/  SHF.R.U32.HI R31, RZ, 0xc, R19 ;  /* 0x0000000cff1f7819 */ /* 0x000fe40000011613 */
[----:B------:R-:W-:Y:S02]  /*1e10*/  SHF.R.U32.HI R35, RZ, 0xa, R12 ;  /* 0x0000000aff237819 */ /* 0x000fe4000001160c */
[----:B------:R-:W-:Y:S02]  /*1e20*/  LOP3.LUT R28, R28, 0xf000f, RZ, 0xc0, !PT ;  /* 0x000f000f1c1c7812 */ /* 0x000fe400078ec0ff */
[----:B------:R-:W-:Y:S02]  /*1e30*/  LOP3.LUT R32, R9, 0x300030, R32, 0xf8, !PT ;  /* 0x0030003009207812 */ /* 0x000fe400078ef820 */
[----:B------:R-:W-:-:S02]  /*1e40*/  LOP3.LUT R41, R12, 0x3f003f, RZ, 0xc0, !PT ;  /* 0x003f003f0c297812 */ /* 0x000fc400078ec0ff */
[----:B------:R-:W-:Y:S02]  /*1e50*/  SHF.R.U32.HI R36, RZ, 0xa, R13 ;  /* 0x0000000aff247819 */ /* 0x000fe4000001160d */
[----:B------:R-:W-:Y:S02]  /*1e60*/  LOP3.LUT R8, R13, 0x3f003f, RZ, 0xc0, !PT ;  /* 0x003f003f0d087812 */ /* 0x000fe400078ec0ff */
[----:B------:R-:W-:Y:S02]  /*1e70*/  SHF.R.U32.HI R37, RZ, 0xa, R14 ;  /* 0x0000000aff257819 */ /* 0x000fe4000001160e */
[----:B------:R-:W-:Y:S02]  /*1e80*/  LOP3.LUT R7, R14, 0x3f003f, RZ, 0xc0, !PT ;  /* 0x003f003f0e077812 */ /* 0x000fe400078ec0ff */
[----:B------:R-:W-:Y:S02]  /*1e90*/  SHF.R.U32.HI R38, RZ, 0xa, R15 ;  /* 0x0000000aff267819 */ /* 0x000fe4000001160f */
[----:B------:R-:W-:-:S02]  /*1ea0*/  LOP3.LUT R6, R15, 0x3f003f, RZ, 0xc0, !PT ;  /* 0x003f003f0f067812 */ /* 0x000fc400078ec0ff */
[----:B------:R-:W-:Y:S02]  /*1eb0*/  LOP3.LUT R10, R18, 0x3f003f, RZ, 0xc0, !PT ;  /* 0x003f003f120a7812 */ /* 0x000fe400078ec0ff */
[----:B------:R-:W-:Y:S02]  /*1ec0*/  LOP3.LUT R9, R19, 0x3f003f, RZ, 0xc0, !PT ;  /* 0x003f003f13097812 */ /* 0x000fe400078ec0ff */
[----:B------:R-:W-:Y:S02]  /*1ed0*/  SHF.R.U32.HI R12, RZ, 0x6, R12 ;  /* 0x00000006ff0c7819 */ /* 0x000fe4000001160c */
[----:B------:R-:W-:Y:S02]  /*1ee0*/  SHF.R.U32.HI R13, RZ, 0x6, R13 ;  /* 0x00000006ff0d7819 */ /* 0x000fe4000001160d */
[----:B------:R-:W-:Y:S02]  /*1ef0*/  SHF.R.U32.HI R14, RZ, 0x6, R14 ;  /* 0x00000006ff0e7819 */ /* 0x000fe4000001160e */
[----:B------:R-:W-:-:S02]  /*1f00*/  SHF.R.U32.HI R15, RZ, 0x6, R15 ;  /* 0x00000006ff0f7819 */ /* 0x000fc4000001160f */
[----:B------:R-:W-:Y:S02]  /*1f10*/  SHF.R.U32.HI R18, RZ, 0x6, R18 ;  /* 0x00000006ff127819 */ /* 0x000fe40000011612 */
[----:B------:R-:W-:Y:S02]  /*1f20*/  SHF.R.U32.HI R19, RZ, 0x6, R19 ;  /* 0x00000006ff137819 */ /* 0x000fe40000011613 */
[----:B------:R-:W-:Y:S02]  /*1f30*/  LOP3.LUT R29, R29, 0xf000f, RZ, 0xc0, !PT ;  /* 0x000f000f1d1d7812 */ /* 0x000fe400078ec0ff */
[----:B------:R-:W-:Y:S02]  /*1f40*/  LOP3.LUT R40, R17, 0xf000f, RZ, 0xc0, !PT ;  /* 0x000f000f11287812 */ /* 0x000fe400078ec0ff */
[----:B------:R-:W-:Y:S02]  /*1f50*/  LOP3.LUT R31, R31, 0xf000f, RZ, 0xc0, !PT ;  /* 0x000f000f1f1f7812 */ /* 0x000fe400078ec0ff */
[----:B------:R-:W-:Y:S01]  /*1f60*/  LOP3.LUT R35, R28, 0x300030, R35, 0xf8, !PT ;  /* 0x003000301c237812 */ /* 0x000fe200078ef823 */
[----:B------:R-:W-:Y:S01]  /*1f70*/  HADD2 R28, R21, -1056, -1056 ;  /* 0xe420e420151c7430 */ /* 0x000fe20000000000 */
[----:B------:R-:W-:-:S02]  /*1f80*/  LOP3.LUT R17, R24, 0x64006400, RZ, 0xfc, !PT ;  /* 0x6400640018117812 */ /* 0x000fc400078efcff */
[----:B------:R-:W-:Y:S02]  /*1f90*/  LOP3.LUT R24, R25, 0x3f003f, RZ, 0xc0, !PT ;  /* 0x003f003f19187812 */ /* 0x000fe400078ec0ff */
[----:B------:R-:W-:Y:S02]  /*1fa0*/  LOP3.LUT R21, R10, 0x64006400, RZ, 0xfc, !PT ;  /* 0x640064000a157812 */ /* 0x000fe400078efcff */
[----:B------:R-:W-:Y:S02]  /*1fb0*/  LOP3.LUT R20, R9, 0x64006400, RZ, 0xfc, !PT ;  /* 0x6400640009147812 */ /* 0x000fe400078efcff */
        /* <DEDUP_REMOVED lines=65> */
[----:B------:R-:W0:Y:S01]  /*23d0*/  LDS.128 R8, [UR4] ;  /* 0x00000004ff087984 */ /* 0x000e220008000c00 */
[----:B-1----:R-:W-:Y:S02]  /*23e0*/  PRMT R4, R4, 0x5410, R3 ;  /* 0x0000541004047816 */ /* 0x002fe40000000003 */
[----:B------:R-:W-:Y:S01]  /*23f0*/  PRMT R2, R2, 0x5410, R0 ;  /* 0x0000541002027816 */ /* 0x000fe20000000000 */
[----:B------:R-:W1:Y:S01]  /*2400*/  LDS.128 R12, [UR4+0x10] ;  /* 0x00001004ff0c7984 */ /* 0x000e620008000c00 */
[-C--:B0-----:R-:W-:Y:S02]  /*2410*/  HFMA2.MMA R63, R45, R8.reuse, RZ ;  /* 0x000000082d3f7235 */ /* 0x081fe400000000ff */
[----:B------:R-:W-:-:S08]  /*2420*/  HFMA2.MMA R66, R28, R8, RZ ;  /* 0x000000081c427235 */ /* 0x000fd000000000ff */
[-C--:B------:R-:W-:Y:S02]  /*2430*/  HFMA2 R63, R44, R9.reuse, R63 ;  /* 0x000000092c3f7231 */ /* 0x080fe4000000003f */
[----:B------:R-:W-:-:S04]  /*2440*/  HFMA2 R66, R25, R9, R66 ;  /* 0x0000000919427231 */ /* 0x000fc80000000042 */
[-C--:B------:R-:W-:Y:S02]  /*2450*/  HFMA2.MMA R63, R43, R10.reuse, R63 ;  /* 0x0000000a2b3f7235 */ /* 0x080fe4000000003f */
[----:B------:R-:W-:-:S08]  /*2460*/  HFMA2.MMA R66, R22, R10, R66 ;  /* 0x0000000a16427235 */ /* 0x000fd00000000042 */
[-C--:B------:R-:W-:Y:S02]  /*2470*/  HFMA2 R63, R42, R11.reuse, R63 ;  /* 0x0000000b2a3f7231 */ /* 0x080fe4000000003f */
[----:B------:R-:W-:-:S04]  /*2480*/  HFMA2 R66, R16, R11, R66 ;  /* 0x0000000b10427231 */ /* 0x000fc80000000042 */
[-C--:B-1----:R-:W-:Y:S02]  /*2490*/  HFMA2.MMA R63, R41, R12.reuse, R63 ;  /* 0x0000000c293f7235 */ /* 0x082fe4000000003f */
[----:B------:R-:W-:-:S08]  /*24a0*/  HFMA2.MMA R66, R19, R12, R66 ;  /* 0x0000000c13427235 */ /* 0x000fd00000000042 */
[-C--:B------:R-:W-:Y:S02]  /*24b0*/  HFMA2 R63, R40, R13.reuse, R63 ;  /* 0x0000000d283f7231 */ /* 0x080fe4000000003f */
[----:B------:R-:W-:-:S04]  /*24c0*/  HFMA2 R66, R29, R13, R66 ;  /* 0x0000000d1d427231 */ /* 0x000fc80000000042 */
[-C--:B------:R-:W-:Y:S02]  /*24d0*/  HFMA2.MMA R63, R39, R14.reuse, R63 ;  /* 0x0000000e273f7235 */ /* 0x080fe4000000003f */
[----:B------:R-:W-:-:S08]  /*24e0*/  HFMA2.MMA R66, R30, R14, R66 ;  /* 0x0000000e1e427235 */ /* 0x000fd00000000042 */
[-C--:B------:R-:W-:Y:S02]  /*24f0*/  HFMA2 R63, R35, R15.reuse, R63 ;  /* 0x0000000f233f7231 */ /* 0x080fe4000000003f */
        /* <DEDUP_REMOVED lines=25> */
.L_x_1154:
[----:B------:R-:W-:Y:S05]  /*2690*/  @!P2 BRA `(.L_x_1153) ;  /* 0x00000008004ca947 */ /* 0x000fea0003800000 */
[----:B------:R-:W-:Y:S02]  /*26a0*/  PRMT R8, R56, 0x9910, RZ ;  /* 0x0000991038087816 */ /* 0x000fe400000000ff */
[----:B------:R-:W-:Y:S02]  /*26b0*/  ISETP.GE.AND P2, PT, R61, 0x3, PT ;  /* 0x000000033d00780c */ /* 0x000fe40003f46270 */
[----:B------:R-:W-:-:S13]  /*26c0*/  ISETP.NE.AND P0, PT, R8, RZ, PT ;  /* 0x000000ff0800720c */ /* 0x000fda0003f05270 */
[----:B------:R-:W-:Y:S05]  /*26d0*/  @!P0 BRA `(.L_x_1155) ;  /* 0x0000000000b08947 */ /* 0x000fea0003800000 */
[----:B------:R-:W0:Y:S01]  /*26e0*/  LDS.128 R8, [UR4+0x40] ;  /* 0x00004004ff087984 */ /* 0x000e220008000c00 */
        /* <DEDUP_REMOVED lines=43> */
.L_x_1155:
[----:B------:R-:W-:Y:S05]  /*29a0*/  @!P2 BRA `(.L_x_1153) ;  /* 0x000000040088a947 */ /* 0x000fea0003800000 */
[----:B------:R-:W-:Y:S02]  /*29b0*/  PRMT R8, R57, 0x9910, RZ ;  /* 0x0000991039087816 */ /* 0x000fe400000000ff */
[----:B------:R-:W-:Y:S02]  /*29c0*/  PRMT R9, R58, 0x9910, RZ ;  /* 0x000099103a097816 */ /* 0x000fe400000000ff */
[----:B------:R-:W-:Y:S02]  /*29d0*/  ISETP.NE.AND P2, PT, R8, RZ, PT ;  /* 0x000000ff0800720c */ /* 0x000fe40003f45270 */
[----:B------:R-:W-:-:S04]  /*29e0*/  ISETP.NE.AND P0, PT, R9, RZ, PT ;  /* 0x000000ff0900720c */ /* 0x000fc80003f05270 */
[----:B------:R-:W-:-:S07]  /*29f0*/  ISETP.LT.OR P0, PT, R62, 0x4, !P0 ;  /* 0x000000043e00780c */ /* 0x000fce0004701670 */
[----:B------:R-:W-:Y:S06]  /*2a00*/  @!P2 BRA `(.L_x_1156) ;  /* 0x0000000000b0a947 */ /* 0x000fec0003800000 */
        /* <DEDUP_REMOVED lines=44> */
.L_x_1156:
[----:B------:R-:W-:Y:S05]  /*2cd0*/  @P0 BRA `(.L_x_1153) ;  /* 0x0000000000bc0947 */ /* 0x000fea0003800000 */
[----:B------:R-:W0:Y:S01]  /*2ce0*/  LDS.128 R8, [UR4+0xc0] ;  /* 0x0000c004ff087984 */ /* 0x000e220008000c00 */
[----:B------:R-:W-:Y:S02]  /*2cf0*/  MOV R67, R27 ;  /* 0x0000001b00437202 */ /* 0x000fe40000000f00 */
[----:B------:R-:W-:Y:S01]  /*2d00*/  MOV R63, R28 ;  /* 0x0000001c003f7202 */ /* 0x000fe20000000f00 */
[----:B------:R-:W2:Y:S01]  /*2d10*/  LDS.128 R12, [UR4+0xd0] ;  /* 0x0000d004ff0c7984 */ /* 0x000ea20008000c00 */
[----:B------:R-:W-:Y:S02]  /*2d20*/  MOV R69, R26 ;  /* 0x0000001a00457202 */ /* 0x000fe40000000f00 */
[----:B-1----:R-:W-:Y:S02]  /*2d30*/  PRMT R4, R4, 0x5410, R3 ;  /* 0x0000541004047816 */ /* 0x002fe40000000003 */
[----:B------:R-:W-:Y:S01]  /*2d40*/  PRMT R2, R2, 0x5410, R0 ;  /* 0x0000541002027816 */ /* 0x000fe20000000000 */
[-C--:B0-----:R-:W-:Y:S01]  /*2d50*/  HFMA2.MMA R28, R45, R8.reuse, RZ ;  /* 0x000000082d1c7235 */ /* 0x081fe200000000ff */
[-C--:B------:R-:W-:Y:S01]  /*2d60*/  HFMA2 R27, R63, R8.reuse, RZ.H0_H0 ;  /* 0x000000083f1b7231 */ /* 0x080fe200000400ff */
[----:B------:R-:W-:Y:S01]  /*2d70*/  HFMA2.MMA R26, R67, R8, RZ ;  /* 0x00000008431a7235 */ /* 0x000fe200000000ff */
[----:B------:R-:W-:-:S02]  /*2d80*/  HFMA2 R8, R69, R8, RZ.H0_H0 ;  /* 0x0000000845087231 */ /* 0x000fc400000400ff */
        /* <DEDUP_REMOVED lines=22> */
[----:B------:R-:W-:-:S06]  /*2ef0*/  HFMA2.MMA R26, R18, R12, R26 ;  /* 0x0000000c121a7235 */ /* 0x000fcc000000001a */
        /* <DEDUP_REMOVED lines=13> */
.L_x_1153:
[----:B------:R-:W-:Y:S05]  /*2fd0*/  @!P1 BRA `(.L_x_1157) ;  /* 0x0000001400309947 */ /* 0x000fea0003800000 */
[----:B0-----:R-:W-:-:S05]  /*2fe0*/  IMAD.WIDE R20, R53, 0xc, R64 ;  /* 0x0000000c35147825 */ /* 0x001fca00078e0240 */
[----:B-----5:R-:W2:Y:S01]  /*2ff0*/  LDG.E.128.CONSTANT R8, desc[UR6][R20.64] ;  /* 0x0000000614087981 */ /* 0x020ea2000c1e9d00 */
[----:B------:R-:W-:-:S04]  /*3000*/  IMAD.WIDE R16, R53, 0x4, R20 ;  /* 0x0000000435107825 */ /* 0x000fc800078e0214 */
        /* <DEDUP_REMOVED lines=8> */
[----:B------:R-:W-:-:S04]  /*3090*/  SHF.R.U32.HI R24, RZ, 0xc, R10 ;  /* 0x0000000cff187819 */ /* 0x000fc8000001160a */
[----:B------:R-:W-:Y:S02]  /*30a0*/  LOP3.LUT R24, R24, 0xf000f, RZ, 0xc0, !PT ;  /* 0x000f000f18187812 */ /* 0x000fe400078ec0ff */
[--C-:B----4-:R-:W-:Y:S02]  /*30b0*/  SHF.R.U32.HI R35, RZ, 0x8, R12.reuse ;  /* 0x00000008ff237819 */ /* 0x110fe4000001160c */
[--C-:B------:R-:W-:Y:S02]  /*30c0*/  SHF.R.U32.HI R42, RZ, 0xa, R12.reuse ;  /* 0x0000000aff2a7819 */ /* 0x100fe4000001160c */
[----:B------:R-:W-:Y:S02]  /*30d0*/  LOP3.LUT R26, R12, 0x3f003f, RZ, 0xc0, !PT ;  /* 0x003f003f0c1a7812 */ /* 0x000fe400078ec0ff */
[----:B------:R-:W-:Y:S02]  /*30e0*/  SHF.R.U32.HI R34, RZ, 0x6, R12 ;  /* 0x00000006ff227819 */ /* 0x000fe4000001160c */
[----:B------:R-:W-:-:S02]  /*30f0*/  SHF.R.U32.HI R39, RZ, 0x8, R14 ;  /* 0x00000008ff277819 */ /* 0x000fc4000001160e */
[--C-:B------:R-:W-:Y:S02]  /*3100*/  SHF.R.U32.HI R44, RZ, 0xa, R14.reuse ;  /* 0x0000000aff2c7819 */ /* 0x100fe4000001160e */
[----:B------:R-:W-:Y:S02]  /*3110*/  LOP3.LUT R28, R14, 0x3f003f, RZ, 0xc0, !PT ;  /* 0x003f003f0e1c7812 */ /* 0x000fe400078ec0ff */
[----:B------:R-:W-:Y:S02]  /*3120*/  SHF.R.U32.HI R38, RZ, 0x6, R14 ;  /* 0x00000006ff267819 */ /* 0x000fe4000001160e */
[----:B------:R-:W-:Y:S02]  /*3130*/  SHF.R.U32.HI R37, RZ, 0x8, R13 ;  /* 0x00000008ff257819 */ /* 0x000fe4000001160d */
[----:B------:R-:W-:Y:S02]  /*3140*/  SHF.R.U32.HI R41, RZ, 0x8, R15 ;  /* 0x00000008ff297819 */ /* 0x000fe4000001160f */
[----:B------:R-:W-:-:S02]  /*3150*/  LOP3.LUT R12, R23, 0xf000f, RZ, 0xc0, !PT ;  /* 0x000f000f170c7812 */ /* 0x000fc400078ec0ff */
[----:B------:R-:W-:Y:S02]  /*3160*/  LOP3.LUT R14, R25, 0xf000f, RZ, 0xc0, !PT ;  /* 0x000f000f190e7812 */ /* 0x000fe400078ec0ff */
[----:B------:R-:W-:Y:S02]  /*3170*/  LOP3.LUT R37, R12, 0x300030, R37, 0xf8, !PT ;  /* 0x003000300c257812 */ /* 0x000fe400078ef825 */
[----:B------:R-:W-:Y:S02]  /*3180*/  LOP3.LUT R41, R14, 0x300030, R41, 0xf8, !PT ;  /* 0x003000300e297812 */ /* 0x000fe400078ef829 */
[--C-:B------:R-:W-:Y:S02]  /*3190*/  SHF.R.U32.HI R45, RZ, 0xa, R15.reuse ;  /* 0x0000000aff2d7819 */ /* 0x100fe4000001160f */
[----:B------:R-:W-:Y:S02]  /*31a0*/  LOP3.LUT R29, R15, 0x3f003f, RZ, 0xc0, !PT ;  /* 0x003f003f0f1d7812 */ /* 0x000fe400078ec0ff */
[----:B------:R-:W-:-:S02]  /*31b0*/  SHF.R.U32.HI R40, RZ, 0x6, R15 ;  /* 0x00000006ff287819 */ /* 0x000fc4000001160f */
[--C-:B---3--:R-:W-:Y:S02]  /*31c0*/  SHF.R.U32.HI R12, RZ, 0xc, R16.reuse ;  /* 0x0000000cff0c7819 */ /* 0x108fe40000011610 */
[----:B------:R-:W-:Y:S02]  /*31d0*/  LOP3.LUT R14, R16, 0x3f003f, RZ, 0xc0, !PT ;  /* 0x003f003f100e7812 */ /* 0x000fe400078ec0ff */
[----:B------:R-:W-:Y:S02]  /*31e0*/  SHF.R.U32.HI R30, RZ, 0x6, R16 ;  /* 0x00000006ff1e7819 */ /* 0x000fe40000011610 */
[----:B------:R-:W-:Y:S02]  /*31f0*/  LOP3.LUT R39, R24, 0x300030, R39, 0xf8, !PT ;  /* 0x0030003018277812 */ /* 0x000fe400078ef827 */
[----:B------:R-:W-:Y:S02]  /*3200*/  SHF.R.U32.HI R16, RZ, 0xc, R17 ;  /* 0x0000000cff107819 */ /* 0x000fe40000011611 */
[----:B------:R-:W-:-:S02]  /*3210*/  LOP3.LUT R15, R17, 0x3f003f, RZ, 0xc0, !PT ;  /* 0x003f003f110f7812 */ /* 0x000fc400078ec0ff */
[----:B------:R-:W-:Y:S02]  /*3220*/  SHF.R.U32.HI R31, RZ, 0x6, R17 ;  /* 0x00000006ff1f7819 */ /* 0x000fe40000011611 */
        /* <DEDUP_REMOVED lines=10> */
[----:B------:R-:W-:-:S02]  /*32d0*/  LOP3.LUT R13, R12, 0xf000f, RZ, 0xc0, !PT ;  /* 0x000f000f0c0d7812 */ /* 0x000fc400078ec0ff */
[----:B------:R-:W-:Y:S02]  /*32e0*/  SHF.R.U32.HI R8, RZ, 0x6, R8 ;  /* 0x00000006ff087819 */ /* 0x000fe40000011608 */
[----:B------:R-:W-:Y:S02]  /*32f0*/  SHF.R.U32.HI R9, RZ, 0x6, R9 ;  /* 0x00000006ff097819 */ /* 0x000fe40000011609 */
[----:B------:R-:W-:Y:S02]  /*3300*/  LOP3.LUT R21, R10, 0x3f003f, RZ, 0xc0, !PT ;  /* 0x003f003f0a157812 */ /* 0x000fe400078ec0ff */
[----:B------:R-:W-:Y:S02]  /*3310*/  LOP3.LUT R20, R11, 0x3f003f, RZ, 0xc0, !PT ;  /* 0x003f003f0b147812 */ /* 0x000fe400078ec0ff */
[----:B------:R-:W-:Y:S02]  /*3320*/  LOP3.LUT R16, R16, 0xf000f, RZ, 0xc0, !PT ;  /* 0x000f000f10107812 */ /* 0x000fe400078ec0ff */
[----:B------:R-:W-:-:S02]  /*3330*/  LOP3.LUT R17, R17, 0xf000f, RZ, 0xc0, !PT ;  /* 0x000f000f11117812 */ /* 0x000fc400078ec0ff */
[----:B------:R-:W-:Y:S02]  /*3340*/  SHF.R.U32.HI R10, RZ, 0x6, R10 ;  /* 0x00000006ff0a7819 */ /* 0x000fe4000001160a */
[----:B------:R-:W-:Y:S02]  /*3350*/  SHF.R.U32.HI R11, RZ, 0x6, R11 ;  /* 0x00000006ff0b7819 */ /* 0x000fe4000001160b */
[----:B------:R-:W-:Y:S02]  /*3360*/  LOP3.LUT R22, R22, 0xf000f, RZ, 0xc0, !PT ;  /* 0x000f000f16167812 */ /* 0x000fe400078ec0ff */
[----:B------:R-:W-:Y:S02]  /*3370*/  SHF.R.U32.HI R33, RZ, 0x6, R19 ;  /* 0x00000006ff217819 */ /* 0x000fe40000011613 */
[----:B------:R-:W-:Y:S02]  /*3380*/  LOP3.LUT R18, R18, 0xf000f, RZ, 0xc0, !PT ;  /* 0x000f000f12127812 */ /* 0x000fe400078ec0ff */
[----:B------:R-:W-:-:S02]  /*3390*/  LOP3.LUT R42, R13, 0x300030, R42, 0xf8, !PT ;  /* 0x003000300d2a7812 */ /* 0x000fc400078ef82a */
[----:B------:R-:W-:Y:S02]  /*33a0*/  LOP3.LUT R43, R16, 0x300030, R43, 0xf8, !PT ;  /* 0x00300030102b7812 */ /* 0x000fe400078ef82b */
[----:B------:R-:W-:Y:S02]  /*33b0*/  LOP3.LUT R44, R17, 0x300030, R44, 0xf8, !PT ;  /* 0x00300030112c7812 */ /* 0x000fe400078ef82c */
[----:B------:R-:W-:Y:S02]  /*33c0*/  LOP3.LUT R12, R8, 0x3f003f, RZ, 0xc0, !PT ;  /* 0x003f003f080c7812 */ /* 0x000fe400078ec0ff */
[----:B------:R-:W-:Y:S02]  /*33d0*/  LOP3.LUT R13, R9, 0x3f003f, RZ, 0xc0, !PT ;  /* 0x003f003f090d7812 */ /* 0x000fe400078ec0ff */
[----:B------:R-:W-:Y:S02]  /*33e0*/  LOP3.LUT R35, R22, 0x300030, R35, 0xf8, !PT ;  /* 0x0030003016237812 */ /* 0x000fe400078ef823 */
        /* <DEDUP_REMOVED lines=121> */
.L_x_1158:
        /* <DEDUP_REMOVED lines=49> */
.L_x_1159:
        /* <DEDUP_REMOVED lines=51> */
.L_x_1160:
[----:B------:R-:W-:Y:S05]  /*41c0*/  @P0 BRA `(.L_x_1157) ;  /* 0x0000000000b40947 */ /* 0x000fea0003800000 */
[----:B------:R-:W0:Y:S01]  /*41d0*/  LDS.128 R16, [UR4+0xe0] ;  /* 0x0000e004ff107984 */ /* 0x000e220008000c00 */
[----:B------:R-:W-:Y:S02]  /*41e0*/  MOV R63, R9 ;  /* 0x00000009003f7202 */ /* 0x000fe40000000f00 */
[----:B-1----:R-:W-:Y:S01]  /*41f0*/  PRMT R4, R4, 0x5410, R3 ;  /* 0x0000541004047816 */ /* 0x002fe20000000003 */
        /* <DEDUP_REMOVED lines=42> */
.L_x_1157:
[----:B------:R-:W-:Y:S01]  /*44a0*/  LEA R6, R54, 0x20, 0x5 ;  /* 0x0000002036067811 */ /* 0x000fe200078e28ff */
[----:B------:R-:W-:Y:S01]  /*44b0*/  UIADD3 UR4, UR4, 0x40, URZ ;  /* 0x0000004004047890 */ /* 0x000fe2000fffe03f */
[----:B------:R-:W-:Y:S01]  /*44c0*/  IADD3 R59, R59, 0x20, RZ ;  /* 0x000000203b3b7810 */ /* 0x000fe20007ffe0ff */
[----:B0---4-:R-:W-:Y:S01]  /*44d0*/  IMAD.WIDE R64, R53, 0x18, R64 ;  /* 0x0000001835407825 */ /* 0x011fe200078e0240 */
[----:B------:R-:W-:Y:S02]  /*44e0*/  VIMNMX R6, R6, UR8, PT ;  /* 0x0000000806067c48 */ /* 0x000fe4000bfe0100 */
[C---:B------:R-:W-:Y:S02]  /*44f0*/  ISETP.GE.AND P0, PT, R59.reuse, UR5, PT ;  /* 0x000000053b007c0c */ /* 0x040fe4000bf06270 */
[----:B------:R-:W-:-:S13]  /*4500*/  ISETP.LT.AND P2, PT, R59, R6, PT ;  /* 0x000000063b00720c */ /* 0x000fda0003f41270 */
[----:B------:R-:W-:Y:S05]  /*4510*/  @!P0 BRA P2, `(.L_x_1161) ;  /* 0xffffffd400748947 */ /* 0x000fea000103ffff */
.L_x_1152:
[----:B------:R-:W-:Y:S01]  /*4520*/  ISETP.GE.AND P0, PT, R59, R60, PT ;  /* 0x0000003c3b00720c */ /* 0x000fe20003f06270 */
[----:B------:R-:W-:-:S03]  /*4530*/  ULDC UR5, c[0x0][0x264] ;  /* 0x0000990000057ab9 */ /* 0x000fc60000000800 */
[----:B------:R-:W-:-:S13]  /*4540*/  ISETP.GE.OR P0, PT, R59, UR5, P0 ;  /* 0x000000053b007c0c */ /* 0x000fda0008706670 */
[----:B------:R-:W-:Y:S05]  /*4550*/  @P0 BRA `(.L_x_1162) ;  /* 0x0000006400e00947 */ /* 0x000fea0003800000 */
[----:B------:R-:W-:Y:S01]  /*4560*/  PRMT R6, R58, 0x9910, RZ ;  /* 0x000099103a067816 */ /* 0x000fe200000000ff */
[----:B------:R-:W-:Y:S01]  /*4570*/  HADD2.F32 R7, -RZ, R3.H0_H0 ;  /* 0x20000003ff077230 */ /* 0x000fe20000004100 */
[----:B------:R-:W-:Y:S01]  /*4580*/  ULDC UR5, c[0x0][0x264] ;  /* 0x0000990000057ab9 */ /* 0x000fe20000000800 */
[----:B------:R-:W-:Y:S01]  /*4590*/  HADD2.F32 R13, -RZ, R2.H0_H0 ;  /* 0x20000002ff0d7230 */ /* 0x000fe20000004100 */
[----:B------:R-:W-:Y:S01]  /*45a0*/  ISETP.NE.AND P0, PT, R6, RZ, PT ;  /* 0x000000ff0600720c */ /* 0x000fe20003f05270 */
[----:B------:R-:W-:Y:S02]  /*45b0*/  HADD2.F32 R6, -RZ, R4.H0_H0 ;  /* 0x20000004ff067230 */ /* 0x000fe40000004100 */
[----:B------:R-:W-:Y:S01]  /*45c0*/  HADD2.F32 R14, -RZ, R0.H0_H0 ;  /* 0x20000000ff0e7230 */ /* 0x000fe20000004100 */
[----:B------:R-:W-:-:S13]  /*45d0*/  ISETP.LT.OR P0, PT, R62, 0x4, !P0 ;  /* 0x000000043e00780c */ /* 0x000fda0004701670 */
.L_x_1179:
[----:B------:R-:W-:Y:S05]  /*45e0*/  @!P1 BRA `(.L_x_1163) ;  /* 0x0000006400a09947 */ /* 0x000fea0003800000 */
[----:B-----5:R-:W4:Y:S01]  /*45f0*/  LDG.E.128.CONSTANT R8, desc[UR6][R64.64] ;  /* 0x0000000640087981 */ /* 0x020f22000c1e9d00 */
[----:B---3--:R-:W-:Y:S02]  /*4600*/  PRMT R2, R55, 0x9910, RZ ;  /* 0x0000991037027816 */ /* 0x008fe400000000ff */
[----:B------:R-:W-:Y:S02]  /*4610*/  MOV R12, 0x2c00 ;  /* 0x00002c00000c7802 */ /* 0x000fe40000000f00 */
[----:B------:R-:W-:Y:S02]  /*4620*/  ISETP.NE.AND P2, PT, R2, RZ, PT ;  /* 0x000000ff0200720c */ /* 0x000fe40003f45270 */
[----:B------:R-:W-:Y:S02]  /*4630*/  ISETP.GE.AND P3, PT, R61, 0x2, PT ;  /* 0x000000023d00780c */ /* 0x000fe40003f66270 */
[C---:B----4-:R-:W-:Y:S02]  /*4640*/  LOP3.LUT R0, R8.reuse, 0xf000f, RZ, 0xc0, !PT ;  /* 0x000f000f08007812 */ /* 0x050fe400078ec0ff */
[----:B------:R-:W-:-:S02]  /*4650*/  LOP3.LUT R2, R8, 0xf000f0, RZ, 0xc0, !PT ;  /* 0x00f000f008027812 */ /* 0x000fc400078ec0ff */
[C---:B-12---:R-:W-:Y:S02]  /*4660*/  LOP3.LUT R3, R9.reuse, 0xf000f, RZ, 0xc0, !PT ;  /* 0x000f000f09037812 */ /* 0x046fe400078ec0ff */
        /* <DEDUP_REMOVED lines=54> */
[----:B------:R-:W-:Y:S02]  /*49d0*/  HADD2.F32 R31, -RZ, R30.H1_H1 ;  /* 0x3000001eff1f7230 */ /* 0x000fe40000004100 */
        /* <DEDUP_REMOVED lines=16> */
[----:B------:R-:W-:Y:S02]  /*4ae0*/  HADD2.F32 R11, -RZ, R11.H1_H1 ;  /* 0x3000000bff0b7230 */ /* 0x000fe40000004100 */
[----:B------:R-:W-:Y:S01]  /*4af0*/  FFMA.FTZ R3, R32, R3, R34 ;  /* 0x0000000320037223 */ /* 0x000fe20000010022 */
[----:B------:R-:W-:Y:S02]  /*4b00*/  HADD2.F32 R2, -RZ, R17.H0_H0 ;  /* 0x20000011ff027230 */ /* 0x000fe40000004100 */
[----:B------:R-:W-:Y:S01]  /*4b10*/  FFMA.FTZ R31, R0, R10, R31 ;  /* 0x0000000a001f7223 */ /* 0x000fe2000001001f */
[----:B------:R-:W-:-:S02]  /*4b20*/  HADD2.F32 R32, -RZ, R19.H0_H0 ;  /* 0x20000013ff207230 */ /* 0x000fc40000004100 */
[----:B------:R-:W-:Y:S02]  /*4b30*/  HADD2.F32 R0, -RZ, R15.H1_H1 ;  /* 0x3000000fff007230 */ /* 0x000fe40000004100 */
[C---:B------:R-:W-:Y:S01]  /*4b40*/  FFMA.FTZ R4, R10.reuse, R2, R33 ;  /* 0x000000020a047223 */ /* 0x040fe20000010021 */
[----:B------:R-:W-:Y:S02]  /*4b50*/  HADD2.F32 R34, -RZ, R21.H0_H0 ;  /* 0x20000015ff227230 */ /* 0x000fe40000004100 */
[----:B------:R-:W-:Y:S01]  /*4b60*/  FFMA.FTZ R3, R10, R32, R3 ;  /* 0x000000200a037223 */ /* 0x000fe20000010003 */
        /* <DEDUP_REMOVED lines=14> */
[----:B------:R-:W-:Y:S02]  /*4c50*/  HADD2.F32 R35, -RZ, R28.H0_H0 ;  /* 0x2000001cff237230 */ /* 0x000fe40000004100 */
[C---:B------:R-:W-:Y:S01]  /*4c60*/  FFMA.FTZ R4, R3.reuse, R8, R4 ;  /* 0x0000000803047223 */ /* 0x040fe20000010004 */
[----:B------:R-:W-:Y:S02]  /*4c70*/  HADD2.F32 R10, -RZ, R24.H1_H1 ;  /* 0x30000018ff0a7230 */ /* 0x000fe40000004100 */
[C---:B------:R-:W-:Y:S01]  /*4c80*/  FFMA.FTZ R32, R3.reuse, R33, R32 ;  /* 0x0000002103207223 */ /* 0x040fe20000010020 */
[----:B------:R-:W-:Y:S02]  /*4c90*/  HADD2.F32 R2, -RZ, R22.H1_H1 ;  /* 0x30000016ff027230 */ /* 0x000fe40000004100 */
[----:B------:R-:W-:Y:S01]  /*4ca0*/  FFMA.FTZ R35, R3, R35, R34 ;  /* 0x0000002303237223 */ /* 0x000fe20000010022 */
[----:B------:R-:W-:Y:S02]  /*4cb0*/  HADD2.F32 R8, -RZ, R26.H1_H1 ;  /* 0x3000001aff087230 */ /* 0x000fe40000004100 */
[----:B------:R-:W-:Y:S01]  /*4cc0*/  FFMA.FTZ R3, R11, R10, R4 ;  /* 0x0000000a0b037223 */ /* 0x000fe20000010004 */
[----:B------:R-:W-:-:S02]  /*4cd0*/  HADD2.F32 R0, -RZ, R9.H0_H0 ;  /* 0x20000009ff007230 */ /* 0x000fc40000004100 */
[----:B------:R-:W-:Y:S01]  /*4ce0*/  FFMA.FTZ R31, R2, R11, R31 ;  /* 0x0000000b021f7223 */ /* 0x000fe2000001001f */
[----:B------:R-:W-:Y:S02]  /*4cf0*/  HADD2.F32 R4, -RZ, R25.H0_H0 ;  /* 0x20000019ff047230 */ /* 0x000fe40000004100 */
[----:B------:R-:W-:Y:S01]  /*4d00*/  FFMA.FTZ R33, R11, R8, R32 ;  /* 0x000000080b217223 */ /* 0x000fe20000010020 */
[----:B------:R-:W-:Y:S02]  /*4d10*/  HADD2.F32 R2, -RZ, R23.H0_H0 ;  /* 0x20000017ff027230 */ /* 0x000fe40000004100 */
[----:B------:R-:W-:Y:S02]  /*4d20*/  HADD2.F32 R34, -RZ, R28.H1_H1 ;  /* 0x3000001cff227230 */ /* 0x000fe40000004100 */
        /* <DEDUP_REMOVED lines=28> */
.L_x_1164:
        /* <DEDUP_REMOVED lines=22> */
[----:B------:R-:W-:Y:S02]  /*5050*/  HADD2.F32 R34, -RZ, R20.H1_H1 ;  /* 0x30000014ff227230 */ /* 0x000fe40000004100 */
[-C--:B------:R-:W-:Y:S01]  /*5060*/  FFMA.FTZ R3, R3, R31.reuse, RZ ;  /* 0x0000001f03037223 */ /* 0x080fe200000100ff */
[----:B------:R-:W-:Y:S01]  /*5070*/  FFMA.FTZ R31, R4, R31, RZ ;  /* 0x0000001f041f7223 */ /* 0x000fe200000100ff */
[----:B------:R-:W-:Y:S02]  /*5080*/  HADD2.F32 R4, -RZ, R18.H1_H1 ;  /* 0x30000012ff047230 */ /* 0x000fe40000004100 */
[----:B------:R-:W-:Y:S01]  /*5090*/  FFMA.FTZ R2, R36, R32, R35 ;  /* 0x0000002024027223 */ /* 0x000fe20000010023 */
[----:B------:R-:W-:-:S02]  /*50a0*/  HADD2.F32 R35, -RZ, R17.H0_H0 ;  /* 0x20000011ff237230 */ /* 0x000fc40000004100 */
[----:B------:R-:W-:Y:S02]  /*50b0*/  HADD2.F32 R36, -RZ, R28.H0_H0 ;  /* 0x2000001cff247230 */ /* 0x000fe40000004100 */
[-C--:B------:R-:W-:Y:S01]  /*50c0*/  FFMA.FTZ R4, R4, R32.reuse, R3 ;  /* 0x0000002004047223 */ /* 0x080fe20000010003 */
[-C--:B------:R-:W-:Y:S01]  /*50d0*/  FFMA.FTZ R3, R33, R11.reuse, R0 ;  /* 0x0000000b21037223 */ /* 0x080fe20000010000 */
[----:B------:R-:W-:Y:S01]  /*50e0*/  FFMA.FTZ R32, R34, R32, R31 ;  /* 0x0000002022207223 */ /* 0x000fe2000001001f */
[----:B------:R-:W-:Y:S02]  /*50f0*/  HADD2.F32 R0, -RZ, R15.H1_H1 ;  /* 0x3000000fff007230 */ /* 0x000fe40000004100 */
[-C--:B------:R-:W-:Y:S01]  /*5100*/  FFMA.FTZ R31, R35, R11.reuse, R2 ;  /* 0x0000000b231f7223 */ /* 0x080fe20000010002 */
[----:B------:R-:W-:Y:S01]  /*5110*/  FFMA.FTZ R33, R37, R11, R4 ;  /* 0x0000000b25217223 */ /* 0x000fe20000010004 */
[----:B------:R-:W-:Y:S02]  /*5120*/  HADD2.F32 R35, -RZ, R21.H0_H0 ;  /* 0x20000015ff237230 */ /* 0x000fe40000004100 */
[----:B------:R-:W-:-:S02]  /*5130*/  HADD2.F32 R2, -RZ, R17.H1_H1 ;  /* 0x30000011ff027230 */ /* 0x000fc40000004100 */
[-C--:B------:R-:W-:Y:S01]  /*5140*/  FFMA.FTZ R3, R0, R10.reuse, R3 ;  /* 0x0000000a00037223 */ /* 0x080fe20000010003 */
[----:B------:R-:W-:Y:S02]  /*5150*/  HADD2.F32 R4, -RZ, R19.H1_H1 ;  /* 0x30000013ff047230 */ /* 0x000fe40000004100 */
[----:B------:R-:W-:Y:S01]  /*5160*/  FFMA.FTZ R11, R35, R11, R32 ;  /* 0x0000000b230b7223 */ /* 0x000fe20000010020 */
[----:B------:R-:W-:Y:S02]  /*5170*/  HADD2.F32 R0, -RZ, R21.H1_H1 ;  /* 0x30000015ff007230 */ /* 0x000fe40000004100 */
        /* <DEDUP_REMOVED lines=16> */
[----:B------:R-:W-:Y:S02]  /*5280*/  HADD2.F32 R0, -RZ, R9.H0_H0 ;  /* 0x20000009ff007230 */ /* 0x000fe40000004100 */
[-C--:B------:R-:W-:Y:S01]  /*5290*/  FFMA.FTZ R31, R32, R8.reuse, R31 ;  /* 0x00000008201f7223 */ /* 0x080fe2000001001f */
[----:B------:R-:W-:Y:S02]  /*52a0*/  HADD2.F32 R2, -RZ, R23.H0_H0 ;  /* 0x20000017ff027230 */ /* 0x000fe40000004100 */
[----:B------:R-:W-:Y:S01]  /*52b0*/  FFMA.FTZ R33, R10, R8, R33 ;  /* 0x000000080a217223 */ /* 0x000fe20000010021 */
[----:B------:R-:W-:-:S02]  /*52c0*/  HADD2.F32 R4, -RZ, R25.H0_H0 ;  /* 0x20000019ff047230 */ /* 0x000fc40000004100 */
[----:B------:R-:W-:Y:S02]  /*52d0*/  HADD2.F32 R34, -RZ, R28.H1_H1 ;  /* 0x3000001cff227230 */ /* 0x000fe40000004100 */
[-C--:B------:R-:W-:Y:S01]  /*52e0*/  FFMA.FTZ R2, R2, R0.reuse, R3 ;  /* 0x0000000002027223 */ /* 0x080fe20000010003 */
        /* <DEDUP_REMOVED lines=27> */
.L_x_1166:
        /* <DEDUP_REMOVED lines=90> */
.L_x_1167:
[----:B------:R-:W-:Y:S05]  /*5a40*/  @P0 BRA `(.L_x_1165) ;  /* 0x0000000400580947 */ /* 0x000fea0003800000 */
[----:B------:R-:W0:Y:S01]  /*5a50*/  LDS.64 R2, [UR4+0xc0] ;  /* 0x0000c004ff027984 */ /* 0x000e220008000a00 */
[----:B------:R-:W-:Y:S02]  /*5a60*/  HADD2.F32 R0, -RZ, R30.H0_H0 ;  /* 0x2000001eff007230 */ /* 0x000fe40000004100 */
[----:B------:R-:W-:Y:S01]  /*5a70*/  HADD2.F32 R4, -RZ, R20.H0_H0 ;  /* 0x20000014ff047230 */ /* 0x000fe20000004100 */
[----:B------:R-:W1:Y:S01]  /*5a80*/  LDS.64 R8, [UR4+0xc8] ;  /* 0x0000c804ff087984 */ /* 0x000e620008000a00 */
[----:B------:R-:W-:Y:S02]  /*5a90*/  HADD2.F32 R30, -RZ, R30.H1_H1 ;  /* 0x3000001eff1e7230 */ /* 0x000fe40000004100 */
[----:B------:R-:W-:Y:S02]  /*5aa0*/  HADD2.F32 R37, -RZ, R19.H0_H0 ;  /* 0x20000013ff257230 */ /* 0x000fe40000004100 */
        /* <DEDUP_REMOVED lines=9> */
[----:B------:R-:W-:Y:S02]  /*5b40*/  HADD2.F32 R16, -RZ, R16.H1_H1 ;  /* 0x30000010ff107230 */ /* 0x000fe40000004100 */
[-C--:B------:R-:W-:Y:S01]  /*5b50*/  FFMA.FTZ R35, R2, R31.reuse, RZ ;  /* 0x0000001f02237223 */ /* 0x080fe200000100ff */
[----:B------:R-:W-:Y:S02]  /*5b60*/  HADD2.F32 R33, -RZ, R15.H0_H0 ;  /* 0x2000000fff217230 */ /* 0x000fe40000004100 */
[-C--:B------:R-:W-:Y:S01]  /*5b70*/  FFMA.FTZ R3, R3, R31.reuse, RZ ;  /* 0x0000001f03037223 */ /* 0x080fe200000100ff */
[----:B------:R-:W-:Y:S01]  /*5b80*/  FFMA.FTZ R31, R4, R31, RZ ;  /* 0x0000001f041f7223 */ /* 0x000fe200000100ff */
[----:B------:R-:W-:Y:S02]  /*5b90*/  HADD2.F32 R4, -RZ, R18.H1_H1 ;  /* 0x30000012ff047230 */ /* 0x000fe40000004100 */
[----:B------:R-:W-:Y:S01]  /*5ba0*/  FFMA.FTZ R2, R16, R32, R35 ;  /* 0x0000002010027223 */ /* 0x000fe20000010023 */
[----:B------:R-:W-:-:S02]  /*5bb0*/  HADD2.F32 R35, -RZ, R17.H0_H0 ;  /* 0x20000011ff237230 */ /* 0x000fc40000004100 */
[----:B------:R-:W-:Y:S02]  /*5bc0*/  HADD2.F32 R16, -RZ, R21.H1_H1 ;  /* 0x30000015ff107230 */ /* 0x000fe40000004100 */
[-C--:B------:R-:W-:Y:S01]  /*5bd0*/  FFMA.FTZ R4, R4, R32.reuse, R3 ;  /* 0x0000002004047223 */ /* 0x080fe20000010003 */
        /* <DEDUP_REMOVED lines=9> */
[-C--:B------:R-:W-:Y:S01]  /*5c70*/  FFMA.FTZ R3, R0, R10.reuse, R3 ;  /* 0x0000000a00037223 */ /* 0x080fe20000010003 */
        /* <DEDUP_REMOVED lines=51> */
.L_x_1165:
        /* <DEDUP_REMOVED lines=17> */
[C---:B------:R-:W-:Y:S01]  /*60c0*/  LOP3.LUT R10, R19.reuse, 0xf000f, RZ, 0xc0, !PT ;  /* 0x000f000f130a7812 */ /* 0x040fe200078ec0ff */
        /* <DEDUP_REMOVED lines=36> */
[----:B------:R-:W-:Y:S01]  /*6310*/  HFMA2 R18, R37, R12.H0_H0, -72, -72 ;  /* 0xd480d48025127431 */ /* 0x000fe2000004000c */
[----:B------:R-:W-:Y:S06]  /*6320*/  @!P2 BRA `(.L_x_1168) ;  /* 0x000000040058a947 */ /* 0x000fec0003800000 */
[----:B------:R-:W0:Y:S01]  /*6330*/  LDS.64 R10, [UR4+0x10] ;  /* 0x00001004ff0a7984 */ /* 0x000e220008000a00 */
[--C-:B------:R-:W-:Y:S02]  /*6340*/  HADD2.F32 R0, -RZ, R33.reuse.H0_H0 ;  /* 0x20000021ff007230 */ /* 0x100fe40000004100 */
[----:B------:R-:W-:Y:S01]  /*6350*/  HADD2.F32 R34, -RZ, R33.H1_H1 ;  /* 0x30000021ff227230 */ /* 0x000fe20000004100 */
[----:B------:R-:W1:Y:S01]  /*6360*/  LDS.64 R8, [UR4+0x18] ;  /* 0x00001804ff087984 */ /* 0x000e620008000a00 */
[----:B------:R-:W-:Y:S02]  /*6370*/  HADD2.F32 R4, -RZ, R31.H0_H0 ;  /* 0x2000001fff047230 */ /* 0x000fe40000004100 */
[--C-:B------:R-:W-:Y:S02]  /*6380*/  HADD2.F32 R36, -RZ, R32.reuse.H0_H0 ;  /* 0x20000020ff247230 */ /* 0x100fe40000004100 */
[----:B------:R-:W-:Y:S02]  /*6390*/  HADD2.F32 R2, -RZ, R29.H0_H0 ;  /* 0x2000001dff027230 */ /* 0x000fe40000004100 */
[----:B------:R-:W-:-:S02]  /*63a0*/  HADD2.F32 R38, -RZ, R32.H1_H1 ;  /* 0x30000020ff267230 */ /* 0x000fc40000004100 */
[--C-:B0-----:R-:W-:Y:S02]  /*63b0*/  HADD2.F32 R3, -RZ, R10.reuse.H0_H0 ;  /* 0x2000000aff037230 */ /* 0x101fe40000004100 */
[----:B------:R-:W-:Y:S02]  /*63c0*/  HADD2.F32 R35, -RZ, R10.H1_H1 ;  /* 0x3000000aff237230 */ /* 0x000fe40000004100 */
[----:B------:R-:W-:Y:S02]  /*63d0*/  HADD2.F32 R10, -RZ, R11.H0_H0 ;  /* 0x2000000bff0a7230 */ /* 0x000fe40000004100 */
[----:B------:R-:W-:Y:S01]  /*63e0*/  FFMA.FTZ R37, R0, R3, RZ ;  /* 0x0000000300257223 */ /* 0x000fe200000100ff */
[----:B------:R-:W-:Y:S02]  /*63f0*/  HADD2.F32 R0, -RZ, R28.H0_H0 ;  /* 0x2000001cff007230 */ /* 0x000fe40000004100 */
[----:B------:R-:W-:Y:S01]  /*6400*/  FFMA.FTZ R41, R3, R4, RZ ;  /* 0x0000000403297223 */ /* 0x000fe200000100ff */
[----:B------:R-:W-:-:S02]  /*6410*/  HADD2.F32 R4, -RZ, R29.H1_H1 ;  /* 0x3000001dff047230 */ /* 0x000fc40000004100 */
[----:B------:R-:W-:Y:S01]  /*6420*/  FFMA.FTZ R37, R34, R35, R37 ;  /* 0x0000002322257223 */ /* 0x000fe20000010025 */
[----:B------:R-:W-:Y:S02]  /*6430*/  HADD2.F32 R34, -RZ, R31.H1_H1 ;  /* 0x3000001fff227230 */ /* 0x000fe40000004100 */
[C---:B------:R-:W-:Y:S01]  /*6440*/  FFMA.FTZ R36, R3.reuse, R36, RZ ;  /* 0x0000002403247223 */ /* 0x040fe200000100ff */
[----:B------:R-:W-:Y:S01]  /*6450*/  FFMA.FTZ R39, R3, R2, RZ ;  /* 0x0000000203277223 */ /* 0x000fe200000100ff */
        /* <DEDUP_REMOVED lines=25> */
[----:B------:R-:W-:Y:S02]  /*65f0*/  HADD2.F32 R39, -RZ, R24.H0_H0 ;  /* 0x20000018ff277230 */ /* 0x000fe40000004100 */
[C---:B------:R-:W-:Y:S01]  /*6600*/  FFMA.FTZ R4, R3.reuse, R8, R4 ;  /* 0x0000000803047223 */ /* 0x040fe20000010004 */
[----:B------:R-:W-:Y:S02]  /*6610*/  HADD2.F32 R10, -RZ, R22.H1_H1 ;  /* 0x30000016ff0a7230 */ /* 0x000fe40000004100 */
[----:B------:R-:W-:Y:S01]  /*6620*/  FFMA.FTZ R34, R3, R35, R34 ;  /* 0x0000002303227223 */ /* 0x000fe20000010022 */
[----:B------:R-:W-:-:S02]  /*6630*/  HADD2.F32 R2, -RZ, R23.H1_H1 ;  /* 0x30000017ff027230 */ /* 0x000fc40000004100 */
[----:B------:R-:W-:Y:S01]  /*6640*/  FFMA.FTZ R39, R3, R39, R36 ;  /* 0x0000002703277223 */ /* 0x000fe20000010024 */
[----:B------:R-:W-:Y:S02]  /*6650*/  HADD2.F32 R8, -RZ, R25.H1_H1 ;  /* 0x30000019ff087230 */ /* 0x000fe40000004100 */
[C---:B------:R-:W-:Y:S01]  /*6660*/  FFMA.FTZ R3, R11.reuse, R10, R4 ;  /* 0x0000000a0b037223 */ /* 0x040fe20000010004 */
[----:B------:R-:W-:Y:S02]  /*6670*/  HADD2.F32 R0, -RZ, R9.H0_H0 ;  /* 0x20000009ff007230 */ /* 0x000fe40000004100 */
[----:B------:R-:W-:Y:S01]  /*6680*/  FFMA.FTZ R37, R2, R11, R37 ;  /* 0x0000000b02257223 */ /* 0x000fe20000010025 */
[----:B------:R-:W-:Y:S02]  /*6690*/  HADD2.F32 R4, -RZ, R20.H0_H0 ;  /* 0x20000014ff047230 */ /* 0x000fe40000004100 */
[----:B------:R-:W-:Y:S01]  /*66a0*/  FFMA.FTZ R35, R11, R8, R34 ;  /* 0x000000080b237223 */ /* 0x000fe20000010022 */
[----:B------:R-:W-:-:S02]  /*66b0*/  HADD2.F32 R2, -RZ, R21.H0_H0 ;  /* 0x20000015ff027230 */ /* 0x000fc40000004100 */
[----:B------:R-:W-:Y:S02]  /*66c0*/  HADD2.F32 R36, -RZ, R24.H1_H1 ;  /* 0x30000018ff247230 */ /* 0x000fe40000004100 */
        /* <DEDUP_REMOVED lines=28> */
.L_x_1168:
        /* <DEDUP_REMOVED lines=91> */
.L_x_1170:
        /* <DEDUP_REMOVED lines=90> */
.L_x_1171:
        /* <DEDUP_REMOVED lines=55> */
[----:B------:R-:W-:Y:S02]  /*7750*/  HADD2.F32 R0, -RZ, R21.H0_H0 ;  /* 0x20000015ff007230 */ /* 0x000fe40000004100 */
[----:B------:R-:W-:Y:S02]  /*7760*/  HADD2.F32 R24, -RZ, R24.H1_H1 ;  /* 0x30000018ff187230 */ /* 0x000fe40000004100 */
[----:B------:R-:W-:Y:S01]  /*7770*/  FFMA.FTZ R31, R10, R8, R31 ;  /* 0x000000080a1f7223 */ /* 0x000fe2000001001f */
[----:B------:R-:W-:-:S02]  /*7780*/  HADD2.F32 R4, -RZ, R20.H0_H0 ;  /* 0x20000014ff047230 */ /* 0x000fc40000004100 */
[----:B------:R-:W-:Y:S01]  /*7790*/  FFMA.FTZ R0, R0, R2, R3 ;  /* 0x0000000200007223 */ /* 0x000fe20000010003 */
        /* <DEDUP_REMOVED lines=27> */
.L_x_1169:
        /* <DEDUP_REMOVED lines=141> */
.L_x_1172:
        /* <DEDUP_REMOVED lines=91> */
.L_x_1174:
        /* <DEDUP_REMOVED lines=90> */
.L_x_1175:
        /* <DEDUP_REMOVED lines=87> */
.L_x_1173:
[----:B------:R-:W-:-:S06]  /*92e0*/  IMAD.WIDE R8, R15, 0x4, R16 ;  /* 0x000000040f087825 */ /* 0x000fcc00078e0210 */
[----:B------:R-:W2:Y:S02]  /*92f0*/  LDG.E.128.CONSTANT R8, desc[UR6][R8.64] ;  /* 0x0000000608087981 */ /* 0x000ea4000c1e9d00 */
[C---:B--2---:R-:W-:Y:S02]  /*9300*/  LOP3.LUT R0, R8.reuse, 0xf000f, RZ, 0xc0, !PT ;  /* 0x000f000f08007812 */ /* 0x044fe400078ec0ff */
[----:B------:R-:W-:Y:S02]  /*9310*/  LOP3.LUT R2, R8, 0xf000f0, RZ, 0xc0, !PT ;  /* 0x00f000f008027812 */ /* 0x000fe400078ec0ff */
[----:B------:R-:W-:Y:S02]  /*9320*/  SHF.R.U32.HI R3, RZ, 0x8, R8 ;  /* 0x00000008ff037819 */ /* 0x000fe40000011608 */
[C---:B------:R-:W-:Y:S02]  /*9330*/  LOP3.LUT R24, R10.reuse, 0xf000f, RZ, 0xc0, !PT ;  /* 0x000f000f0a187812 */ /* 0x040fe400078ec0ff */
[----:B------:R-:W-:-:S02]  /*9340*/  LOP3.LUT R16, R10, 0xf000f0, RZ, 0xc0, !PT ;  /* 0x00f000f00a107812 */ /* 0x000fc400078ec0ff */
[----:B------:R-:W-:Y:S02]  /*9350*/  LOP3.LUT R8, R11, 0xf000f0, RZ, 0xc0, !PT ;  /* 0x00f000f00b087812 */ /* 0x000fe400078ec0ff */
[----:B------:R-:W-:Y:S02]  /*9360*/  SHF.R.U32.HI R23, RZ, 0x8, R9 ;  /* 0x00000008ff177819 */ /* 0x000fe40000011609 */
[----:B------:R-:W-:Y:S02]  /*9370*/  SHF.R.U32.HI R10, RZ, 0x8, R10 ;  /* 0x00000008ff0a7819 */ /* 0x000fe4000001160a */
[----:B------:R-:W-:Y:S02]  /*9380*/  SHF.R.U32.HI R26, RZ, 0x8, R11 ;  /* 0x00000008ff1a7819 */ /* 0x000fe4000001160b */
        /* <DEDUP_REMOVED lines=85> */
[--C-:B------:R-:W-:Y:S02]  /*98e0*/  HADD2.F32 R8, -RZ, R27.reuse.H0_H0 ;  /* 0x2000001bff087230 */ /* 0x100fe40000004100 */
        /* <DEDUP_REMOVED lines=44> */
.L_x_1176:
        /* <DEDUP_REMOVED lines=46> */
[--C-:B------:R-:W-:Y:S02]  /*9e90*/  HADD2.F32 R10, -RZ, R27.reuse.H0_H0 ;  /* 0x2000001bff0a7230 */ /* 0x100fe40000004100 */
        /* <DEDUP_REMOVED lines=44> */
.L_x_1177:
        /* <DEDUP_REMOVED lines=90> */
.L_x_1178:
        /* <DEDUP_REMOVED lines=14> */
[----:B------:R-:W-:Y:S01]  /*a7e0*/  FFMA.FTZ R29, R2, R31, RZ ;  /* 0x0000001f021d7223 */ /* 0x000fe200000100ff */
[----:B------:R-:W-:-:S02]  /*a7f0*/  FFMA.FTZ R0, R32, R30, R23 ;  /* 0x0000001e20007223 */ /* 0x000fc40000010017 */
        /* <DEDUP_REMOVED lines=14> */
[----:B------:R-:W-:Y:S01]  /*a8e0*/  FFMA.FTZ R21, R29, R11, R4 ;  /* 0x0000000b1d157223 */ /* 0x000fe20000010004 */
[----:B------:R-:W-:-:S02]  /*a8f0*/  HADD2.F32 R4, -RZ, R26.H0_H0 ;  /* 0x2000001aff047230 */ /* 0x000fc40000004100 */
[----:B------:R-:W-:Y:S01]  /*a900*/  FFMA.FTZ R3, R0, R10, R3 ;  /* 0x0000000a00037223 */ /* 0x000fe20000010003 */
[----:B-1----:R-:W-:Y:S02]  /*a910*/  HADD2.F32 R0, -RZ, R8.H0_H0 ;  /* 0x20000008ff007230 */ /* 0x002fe40000004100 */
[----:B------:R-:W-:Y:S01]  /*a920*/  FFMA.FTZ R11, R25, R11, R30 ;  /* 0x0000000b190b7223 */ /* 0x000fe2000001001e */
[----:B------:R-:W-:Y:S02]  /*a930*/  HADD2.F32 R20, -RZ, R20.H1_H1 ;  /* 0x30000014ff147230 */ /* 0x000fe40000004100 */
        /* <DEDUP_REMOVED lines=51> */
.L_x_1163:
[----:B------:R-:W0:Y:S01]  /*ac70*/  LDC R53, c[0x0][0x23c] ;  /* 0x00008f00ff357b82 */ /* 0x000e220000000800 */
[----:B------:R-:W-:Y:S01]  /*ac80*/  IADD3 R59, R59, 0x20, RZ ;  /* 0x000000203b3b7810 */ /* 0x000fe20007ffe0ff */
[----:B------:R-:W-:-:S03]  /*ac90*/  UIADD3 UR4, UR4, 0x40, URZ ;  /* 0x0000004004047890 */ /* 0x000fc6000fffe03f */
[C---:B------:R-:W-:Y:S02]  /*aca0*/  ISETP.GE.AND P2, PT, R59.reuse, UR5, PT ;  /* 0x000000053b007c0c */ /* 0x040fe4000bf46270 */
[----:B------:R-:W-:Y:S01]  /*acb0*/  ISETP.LT.AND P3, PT, R59, R60, PT ;  /* 0x0000003c3b00720c */ /* 0x000fe20003f61270 */
[----:B0-----:R-:W-:-:S12]  /*acc0*/  IMAD.WIDE R64, R53, 0x10, R64 ;  /* 0x0000001035407825 */ /* 0x001fd800078e0240 */
[----:B------:R-:W-:Y:S05]  /*acd0*/  @!P2 BRA P3, `(.L_x_1179) ;  /* 0xffffff980040a947 */ /* 0x000fea000183ffff */
.L_x_1162:
[----:B------:R-:W-:Y:S05]  /*ace0*/  @!P1 EXIT ;  /* 0x000000000000994d */ /* 0x000fea0003800000 */
[----:B------:R-:W0:Y:S01]  /*acf0*/  S2R R0, SR_CTAID.X ;  /* 0x0000000000007919 */ /* 0x000e220000002500 */
[----:B------:R-:W4:Y:S01]  /*ad00*/  S2UR UR4, SR_CTAID.Y ;  /* 0x00000000000479c3 */ /* 0x000f220000002600 */
[----:B-----5:R-:W-:Y:S01]  /*ad10*/  HMUL2 R9, R5, R55.H0_H0 ;  /* 0x2000003705097232 */ /* 0x020fe20000000000 */
[----:B------:R-:W0:Y:S06]  /*ad20*/  S2R R7, SR_TID.X ;  /* 0x0000000000077919 */ /* 0x000e2c0000002100 */
[----:B-123--:R-:W1:Y:S01]  /*ad30*/  LDC.64 R2, c[0x0][0x230] ;  /* 0x00008c00ff027b82 */ /* 0x00ee620000000a00 */
[----:B----4-:R-:W-:Y:S01]  /*ad40*/  USHF.L.U32 UR4, UR4, 0x2, URZ ;  /* 0x0000000204047899 */ /* 0x010fe2000800063f */
[----:B0-----:R-:W-:-:S04]  /*ad50*/  LEA R0, R0, R7, 0x5 ;  /* 0x0000000700007211 */ /* 0x001fc800078e28ff */
[----:B------:R-:W-:-:S05]  /*ad60*/  SHF.L.U32 R0, R0, 0x2, RZ ;  /* 0x0000000200007819 */ /* 0x000fca00000006ff */
[----:B------:R-:W-:-:S04]  /*ad70*/  IMAD R7, R53, UR4, R0 ;  /* 0x0000000435077c24 */ /* 0x000fc8000f8e0200 */
[----:B-1----:R-:W-:-:S05]  /*ad80*/  IMAD.WIDE R4, R7, 0x2, R2 ;  /* 0x0000000207047825 */ /* 0x002fca00078e0202 */
        /* <DEDUP_REMOVED lines=8> */
.L_x_1183:
[----:B------:R-:W0:Y:S02]  /*ae10*/  LDS R2, [R0] ;  /* 0x0000000000027984 */ /* 0x000e240000000800 */
[----:B0-----:R-:W-:-:S10]  /*ae20*/  HFMA2.MMA R3, R2, 1, 1, R9 ;  /* 0x3c003c0002037835 */ /* 0x001fd40000000009 */
[----:B------:R-:W0:Y:S02]  /*ae30*/  ATOMS.CAST.SPIN R3, [R0], R2, R3 ;  /* 0x000000020003738d */ /* 0x000e240001800003 */
[----:B0-----:R-:W-:-:S13]  /*ae40*/  ISETP.EQ.U32.AND P0, PT, R3, 0x1, PT ;  /* 0x000000010300780c */ /* 0x001fda0003f02070 */
[----:B------:R-:W-:Y:S05]  /*ae50*/  @!P0 BRA `(.L_x_1183) ;  /* 0xfffffffc00ec8947 */ /* 0x000fea000383ffff */
[----:B------:R-:W-:Y:S05]  /*ae60*/  BRA `(.L_x_1181) ;  /* 0x00000000000c7947 */ /* 0x000fea0003800000 */
.L_x_1182:
[----:B------:R-:W2:Y:S02]  /*ae70*/  LD.E R0, desc[UR6][R4.64] ;  /* 0x0000000604007980 */ /* 0x000ea4000c101900 */
[----:B--2---:R-:W-:-:S05]  /*ae80*/  IADD3 R3, R9, R0, RZ ;  /* 0x0000000009037210 */ /* 0x004fca0007ffe0ff */
[----:B------:R0:W-:Y:S02]  /*ae90*/  ST.E desc[UR6][R4.64], R3 ;  /* 0x0000000304007985 */ /* 0x0001e4000c101906 */
.L_x_1181:
[----:B------:R-:W-:Y:S05]  /*aea0*/  BSYNC B0 ;  /* 0x0000000000007941 */ /* 0x000fea0003800000 */
.L_x_1180:
[----:B------:R1:W-:Y:S01]  /*aeb0*/  ATOM.E.ADD.F16x2.RN.STRONG.GPU P0, RZ, desc[UR6][R4.64+0x4], R55 ;  /* 0x0000043704ff79a2 */ /* 0x0003e2000810e1c6 */
[----:B------:R-:W-:Y:S04]  /*aec0*/  BSSY B0, `(.L_x_1184) ;  /* 0x000000f000007945 */ /* 0x000fe80003800000 */
[----:B-1----:R-:W-:Y:S05]  /*aed0*/  @P0 BRA `(.L_x_1185) ;  /* 0x0000000000340947 */ /* 0x002fea0003800000 */
[----:B------:R-:W1:Y:S02]  /*aee0*/  QSPC.E.S P0, RZ, [R4+0x4] ;  /* 0x0000040004ff73aa */ /* 0x000e640000000500 */
[----:B-1----:R-:W-:Y:S05]  /*aef0*/  @!P0 BRA `(.L_x_1186) ;  /* 0x0000000000208947 */ /* 0x002fea0003800000 */
[----:B------:R-:W-:-:S04]  /*af00*/  MOV R2, R4 ;  /* 0x0000000400027202 */ /* 0x000fc80000000f00 */
[----:B------:R-:W-:-:S07]  /*af10*/  MOV R0, R2 ;  /* 0x0000000200007202 */ /* 0x000fce0000000f00 */
.L_x_1187:
[----:B------:R-:W0:Y:S02]  /*af20*/  LDS R2, [R0+0x4] ;  /* 0x0000040000027984 */ /* 0x000e240000000800 */
[----:B0-----:R-:W-:-:S06]  /*af30*/  HADD2 R3, R2, R55 ;  /* 0x0000003702037230 */ /* 0x001fcc0000000000 */
[----:B------:R-:W0:Y:S02]  /*af40*/  ATOMS.CAST.SPIN R3, [R0+0x4], R2, R3 ;  /* 0x000004020003738d */ /* 0x000e240001800003 */
[----:B0-----:R-:W-:-:S13]  /*af50*/  ISETP.EQ.U32.AND P0, PT, R3, 0x1, PT ;  /* 0x000000010300780c */ /* 0x001fda0003f02070 */
[----:B------:R-:W-:Y:S05]  /*af60*/  @!P0 BRA `(.L_x_1187) ;  /* 0xfffffffc00ec8947 */ /* 0x000fea000383ffff */
[----:B------:R-:W-:Y:S05]  /*af70*/  BRA `(.L_x_1185) ;  /* 0x00000000000c7947 */ /* 0x000fea0003800000 */
.L_x_1186:
[----:B------:R-:W0:Y:S02]  /*af80*/  LD.E R0, desc[UR6][R4.64+0x4] ;  /* 0x0000040604007980 */ /* 0x000e24000c101900 */
[----:B0-----:R-:W-:-:S05]  /*af90*/  IADD3 R3, R55, R0, RZ ;  /* 0x0000000037037210 */ /* 0x001fca0007ffe0ff */
[----:B------:R1:W-:Y:S02]  /*afa0*/  ST.E desc[UR6][R4.64+0x4], R3 ;  /* 0x0000040304007985 */ /* 0x0003e4000c101906 */
.L_x_1185:
[----:B------:R-:W-:Y:S05]  /*afb0*/  BSYNC B0 ;  /* 0x0000000000007941 */ /* 0x000fea0003800000 */
.L_x_1184:
        /* <DEDUP_REMOVED lines=12> */
.L_x_1191:
[----:B------:R-:W0:Y:S02]  /*b080*/  LDS R2, [R0] ;  /* 0x0000000000027984 */ /* 0x000e240000000800 */
[----:B0-----:R-:W-:-:S10]  /*b090*/  HFMA2.MMA R3, R2, 1, 1, R47 ;  /* 0x3c003c0002037835 */ /* 0x001fd4000000002f */
[----:B------:R-:W0:Y:S02]  /*b0a0*/  ATOMS.CAST.SPIN R3, [R0], R2, R3 ;  /* 0x000000020003738d */ /* 0x000e240001800003 */
[----:B0-----:R-:W-:-:S13]  /*b0b0*/  ISETP.EQ.U32.AND P0, PT, R3, 0x1, PT ;  /* 0x000000010300780c */ /* 0x001fda0003f02070 */
[----:B------:R-:W-:Y:S05]  /*b0c0*/  @!P0 BRA `(.L_x_1191) ;  /* 0xfffffffc00ec8947 */ /* 0x000fea000383ffff */
[----:B------:R-:W-:Y:S05]  /*b0d0*/  BRA `(.L_x_1189) ;  /* 0x00000000000c7947 */ /* 0x000fea0003800000 */
.L_x_1190:
[----:B------:R-:W2:Y:S02]  /*b0e0*/  LD.E R0, desc[UR6][R4.64] ;  /* 0x0000000604007980 */ /* 0x000ea4000c101900 */
[----:B--2---:R-:W-:-:S05]  /*b0f0*/  IADD3 R3, R47, R0, RZ ;  /* 0x000000002f037210 */ /* 0x004fca0007ffe0ff */
[----:B------:R0:W-:Y:S02]  /*b100*/  ST.E desc[UR6][R4.64], R3 ;  /* 0x0000000304007985 */ /* 0x0001e4000c101906 */
.L_x_1189:
[----:B------:R-:W-:Y:S05]  /*b110*/  BSYNC B0 ;  /* 0x0000000000007941 */ /* 0x000fea0003800000 */
.L_x_1188:
[----:B------:R1:W-:Y:S01]  /*b120*/  ATOM.E.ADD.F16x2.RN.STRONG.GPU P0, RZ, desc[UR6][R4.64+0x4], R7 ;  /* 0x0000040704ff79a2 */ /* 0x0003e2000810e1c6 */
[----:B------:R-:W-:Y:S04]  /*b130*/  BSSY B0, `(.L_x_1192) ;  /* 0x000000f000007945 */ /* 0x000fe80003800000 */
[----:B-1----:R-:W-:Y:S05]  /*b140*/  @P0 BRA `(.L_x_1193) ;  /* 0x0000000000340947 */ /* 0x002fea0003800000 */
[----:B------:R-:W1:Y:S02]  /*b150*/  QSPC.E.S P0, RZ, [R4+0x4] ;  /* 0x0000040004ff73aa */ /* 0x000e640000000500 */
[----:B-1----:R-:W-:Y:S05]  /*b160*/  @!P0 BRA `(.L_x_1194) ;  /* 0x0000000000208947 */ /* 0x002fea0003800000 */
[----:B------:R-:W-:-:S04]  /*b170*/  MOV R2, R4 ;  /* 0x0000000400027202 */ /* 0x000fc80000000f00 */
[----:B------:R-:W-:-:S07]  /*b180*/  MOV R0, R2 ;  /* 0x0000000200007202 */ /* 0x000fce0000000f00 */
.L_x_1195:
[----:B------:R-:W0:Y:S02]  /*b190*/  LDS R2, [R0+0x4] ;  /* 0x0000040000027984 */ /* 0x000e240000000800 */
[----:B0-----:R-:W-:-:S06]  /*b1a0*/  HADD2 R3, R2, R7 ;  /* 0x0000000702037230 */ /* 0x001fcc0000000000 */
[----:B------:R-:W0:Y:S02]  /*b1b0*/  ATOMS.CAST.SPIN R3, [R0+0x4], R2, R3 ;  /* 0x000004020003738d */ /* 0x000e240001800003 */
[----:B0-----:R-:W-:-:S13]  /*b1c0*/  ISETP.EQ.U32.AND P0, PT, R3, 0x1, PT ;  /* 0x000000010300780c */ /* 0x001fda0003f02070 */
[----:B------:R-:W-:Y:S05]  /*b1d0*/  @!P0 BRA `(.L_x_1195) ;  /* 0xfffffffc00ec8947 */ /* 0x000fea000383ffff */
[----:B------:R-:W-:Y:S05]  /*b1e0*/  BRA `(.L_x_1193) ;  /* 0x00000000000c7947 */ /* 0x000fea0003800000 */
.L_x_1194:
[----:B------:R-:W0:Y:S02]  /*b1f0*/  LD.E R0, desc[UR6][R4.64+0x4] ;  /* 0x0000040604007980 */ /* 0x000e24000c101900 */
[----:B0-----:R-:W-:-:S05]  /*b200*/  IADD3 R3, R7, R0, RZ ;  /* 0x0000000007037210 */ /* 0x001fca0007ffe0ff */
[----:B------:R1:W-:Y:S02]  /*b210*/  ST.E desc[UR6][R4.64+0x4], R3 ;  /* 0x0000040304007985 */ /* 0x0003e4000c101906 */
.L_x_1193:
[----:B------:R-:W-:Y:S05]  /*b220*/  BSYNC B0 ;  /* 0x0000000000007941 */ /* 0x000fea0003800000 */
.L_x_1192:
        /* <DEDUP_REMOVED lines=12> */
.L_x_1199:
[----:B------:R-:W0:Y:S02]  /*b2f0*/  LDS R2, [R0] ;  /* 0x0000000000027984 */ /* 0x000e240000000800 */
[----:B0-----:R-:W-:-:S10]  /*b300*/  HFMA2.MMA R3, R2, 1, 1, R49 ;  /* 0x3c003c0002037835 */ /* 0x001fd40000000031 */
[----:B------:R-:W0:Y:S02]  /*b310*/  ATOMS.CAST.SPIN R3, [R0], R2, R3 ;  /* 0x000000020003738d */ /* 0x000e240001800003 */
[----:B0-----:R-:W-:-:S13]  /*b320*/  ISETP.EQ.U32.AND P0, PT, R3, 0x1, PT ;  /* 0x000000010300780c */ /* 0x001fda0003f02070 */
[----:B------:R-:W-:Y:S05]  /*b330*/  @!P0 BRA `(.L_x_1199) ;  /* 0xfffffffc00ec8947 */ /* 0x000fea000383ffff */
[----:B------:R-:W-:Y:S05]  /*b340*/  BRA `(.L_x_1197) ;  /* 0x00000000000c7947 */ /* 0x000fea0003800000 */
.L_x_1198:
[----:B------:R-:W2:Y:S02]  /*b350*/  LD.E R0, desc[UR6][R4.64] ;  /* 0x0000000604007980 */ /* 0x000ea4000c101900 */
[----:B--2---:R-:W-:-:S05]  /*b360*/  IADD3 R3, R49, R0, RZ ;  /* 0x0000000031037210 */ /* 0x004fca0007ffe0ff */
[----:B------:R0:W-:Y:S02]  /*b370*/  ST.E desc[UR6][R4.64], R3 ;  /* 0x0000000304007985 */ /* 0x0001e4000c101906 */
.L_x_1197:
[----:B------:R-:W-:Y:S05]  /*b380*/  BSYNC B0 ;  /* 0x0000000000007941 */ /* 0x000fea0003800000 */
.L_x_1196:
[----:B------:R1:W-:Y:S01]  /*b390*/  ATOM.E.ADD.F16x2.RN.STRONG.GPU P0, RZ, desc[UR6][R4.64+0x4], R57 ;  /* 0x0000043904ff79a2 */ /* 0x0003e2000810e1c6 */
[----:B------:R-:W-:Y:S04]  /*b3a0*/  BSSY B0, `(.L_x_1200) ;  /* 0x000000f000007945 */ /* 0x000fe80003800000 */
[----:B-1----:R-:W-:Y:S05]  /*b3b0*/  @P0 BRA `(.L_x_1201) ;  /* 0x0000000000340947 */ /* 0x002fea0003800000 */
[----:B------:R-:W1:Y:S02]  /*b3c0*/  QSPC.E.S P0, RZ, [R4+0x4] ;  /* 0x0000040004ff73aa */ /* 0x000e640000000500 */
[----:B-1----:R-:W-:Y:S05]  /*b3d0*/  @!P0 BRA `(.L_x_1202) ;  /* 0x0000000000208947 */ /* 0x002fea0003800000 */
[----:B------:R-:W-:-:S04]  /*b3e0*/  MOV R2, R4 ;  /* 0x0000000400027202 */ /* 0x000fc80000000f00 */
[----:B------:R-:W-:-:S07]  /*b3f0*/  MOV R0, R2 ;  /* 0x0000000200007202 */ /* 0x000fce0000000f00 */
.L_x_1203:
[----:B------:R-:W0:Y:S02]  /*b400*/  LDS R2, [R0+0x4] ;  /* 0x0000040000027984 */ /* 0x000e240000000800 */
[----:B0-----:R-:W-:-:S06]  /*b410*/  HADD2 R3, R2, R57 ;  /* 0x0000003902037230 */ /* 0x001fcc0000000000 */
[----:B------:R-:W0:Y:S02]  /*b420*/  ATOMS.CAST.SPIN R3, [R0+0x4], R2, R3 ;  /* 0x000004020003738d */ /* 0x000e240001800003 */
[----:B0-----:R-:W-:-:S13]  /*b430*/  ISETP.EQ.U32.AND P0, PT, R3, 0x1, PT ;  /* 0x000000010300780c */ /* 0x001fda0003f02070 */
[----:B------:R-:W-:Y:S05]  /*b440*/  @!P0 BRA `(.L_x_1203) ;  /* 0xfffffffc00ec8947 */ /* 0x000fea000383ffff */
[----:B------:R-:W-:Y:S05]  /*b450*/  BRA `(.L_x_1201) ;  /* 0x00000000000c7947 */ /* 0x000fea0003800000 */
.L_x_1202:
[----:B------:R-:W0:Y:S02]  /*b460*/  LD.E R0, desc[UR6][R4.64+0x4] ;  /* 0x0000040604007980 */ /* 0x000e24000c101900 */
[----:B0-----:R-:W-:-:S05]  /*b470*/  IADD3 R3, R57, R0, RZ ;  /* 0x0000000039037210 */ /* 0x001fca0007ffe0ff */
[----:B------:R1:W-:Y:S02]  /*b480*/  ST.E desc[UR6][R4.64+0x4], R3 ;  /* 0x0000040304007985 */ /* 0x0003e4000c101906 */
.L_x_1201:
[----:B------:R-:W-:Y:S05]  /*b490*/  BSYNC B0 ;  /* 0x0000000000007941 */ /* 0x000fea0003800000 */
.L_x_1200:
        /* <DEDUP_REMOVED lines=12> */
.L_x_1207:
[----:B------:R-:W0:Y:S02]  /*b560*/  LDS R2, [R0] ;  /* 0x0000000000027984 */ /* 0x000e240000000800 */
[----:B0-----:R-:W-:-:S10]  /*b570*/  HFMA2.MMA R3, R2, 1, 1, R51 ;  /* 0x3c003c0002037835 */ /* 0x001fd40000000033 */
[----:B------:R-:W0:Y:S02]  /*b580*/  ATOMS.CAST.SPIN R3, [R0], R2, R3 ;  /* 0x000000020003738d */ /* 0x000e240001800003 */
[----:B0-----:R-:W-:-:S13]  /*b590*/  ISETP.EQ.U32.AND P0, PT, R3, 0x1, PT ;  /* 0x000000010300780c */ /* 0x001fda0003f02070 */
[----:B------:R-:W-:Y:S05]  /*b5a0*/  @!P0 BRA `(.L_x_1207) ;  /* 0xfffffffc00ec8947 */ /* 0x000fea000383ffff */
[----:B------:R-:W-:Y:S05]  /*b5b0*/  BRA `(.L_x_1205) ;  /* 0x00000000000c7947 */ /* 0x000fea0003800000 */
.L_x_1206:
[----:B------:R-:W2:Y:S02]  /*b5c0*/  LD.E R0, desc[UR6][R4.64] ;  /* 0x0000000604007980 */ /* 0x000ea4000c101900 */
[----:B--2---:R-:W-:-:S05]  /*b5d0*/  IADD3 R3, R51, R0, RZ ;  /* 0x0000000033037210 */ /* 0x004fca0007ffe0ff */
[----:B------:R0:W-:Y:S02]  /*b5e0*/  ST.E desc[UR6][R4.64], R3 ;  /* 0x0000000304007985 */ /* 0x0001e4000c101906 */
.L_x_1205:
[----:B------:R-:W-:Y:S05]  /*b5f0*/  BSYNC B0 ;  /* 0x0000000000007941 */ /* 0x000fea0003800000 */
.L_x_1204:
[----:B------:R1:W-:Y:S02]  /*b600*/  ATOM.E.ADD.F16x2.RN.STRONG.GPU P0, RZ, desc[UR6][R4.64+0x4], R7 ;  /* 0x0000040704ff79a2 */ /* 0x0003e4000810e1c6 */
[----:B-1----:R-:W-:Y:S05]  /*b610*/  @P0 EXIT ;  /* 0x000000000000094d */ /* 0x002fea0003800000 */
[----:B------:R-:W1:Y:S02]  /*b620*/  QSPC.E.S P0, RZ, [R4+0x4] ;  /* 0x0000040004ff73aa */ /* 0x000e640000000500 */
[----:B-1----:R-:W-:Y:S05]  /*b630*/  @!P0 BRA `(.L_x_1208) ;  /* 0x0000000000208947 */ /* 0x002fea0003800000 */
[----:B------:R-:W-:-:S04]  /*b640*/  MOV R2, R4 ;  /* 0x0000000400027202 */ /* 0x000fc80000000f00 */
[----:B------:R-:W-:-:S07]  /*b650*/  MOV R0, R2 ;  /* 0x0000000200007202 */ /* 0x000fce0000000f00 */
.L_x_1209:
[----:B------:R-:W0:Y:S02]  /*b660*/  LDS R2, [R0+0x4] ;  /* 0x0000040000027984 */ /* 0x000e240000000800 */
[----:B0-----:R-:W-:-:S06]  /*b670*/  HADD2 R3, R2, R7 ;  /* 0x0000000702037230 */ /* 0x001fcc0000000000 */
[----:B------:R-:W0:Y:S02]  /*b680*/  ATOMS.CAST.SPIN R3, [R0+0x4], R2, R3 ;  /* 0x000004020003738d */ /* 0x000e240001800003 */
[----:B0-----:R-:W-:-:S13]  /*b690*/  ISETP.EQ.U32.AND P0, PT, R3, 0x1, PT ;  /* 0x000000010300780c */ /* 0x001fda0003f02070 */
[----:B------:R-:W-:Y:S05]  /*b6a0*/  @!P0 BRA `(.L_x_1209) ;  /* 0xfffffffc00ec8947 */ /* 0x000fea000383ffff */
[----:B------:R-:W-:Y:S05]  /*b6b0*/  EXIT ;  /* 0x000000000000794d */ /* 0x000fea0003800000 */
.L_x_1208:
[----:B------:R-:W0:Y:S02]  /*b6c0*/  LD.E R0, desc[UR6][R4.64+0x4] ;  /* 0x0000040604007980 */ /* 0x000e24000c101900 */
[----:B0-----:R-:W-:-:S05]  /*b6d0*/  IADD3 R3, R7, R0, RZ ;  /* 0x0000000007037210 */ /* 0x001fca0007ffe0ff */
[----:B------:R-:W-:Y:S01]  /*b6e0*/  ST.E desc[UR6][R4.64+0x4], R3 ;  /* 0x0000040304007985 */ /* 0x000fe2000c101906 */
[----:B------:R-:W-:Y:S05]  /*b6f0*/  EXIT ;  /* 0x000000000000794d */ /* 0x000fea0003800000 */
.L_x_1210:
        /* <DEDUP_REMOVED lines=16> */
.L_x_5197:


//--------------------- .text._Z23gemm_half_q_half_kernelILi4ELi10ELb1ELb1ELi32EEvPK6__halfPKjS4_S2_PS0_iiiiPKtS7_iiiiiibS2_i --------------------------
	.section	.text._Z23gemm_half_q_half_kernelILi4ELi10ELb1ELb1ELi32EEvPK6__halfPKjS4_S2_PS0_iiiiPKtS7_iiiiiibS2_i,"ax",@progbits
	.align	128
        .global         _Z23gemm_half_q_half_kernelILi4ELi10ELb1ELb1ELi32EEvPK6__halfPKjS4_S2_PS0_iiiiPKtS7_iiiiiibS2_i
        .type           _Z23gemm_half_q_half_kernelILi4ELi10ELb1ELb1ELi32EEvPK6__halfPKjS4_S2_PS0_iiiiPKtS7_iiiiiibS2_i,@function
        .size           _Z23gemm_half_q_half_kernelILi4ELi10ELb1ELb1ELi32EEvPK6__halfPKjS4_S2_PS0_iiiiPKtS7_iiiiiibS2_i,(.L_x_5198 - _Z23gemm_half_q_half_kernelILi4ELi10ELb1ELb1ELi32EEvPK6__halfPKjS4_S2_PS0_iiiiPKtS7_iiiiiibS2_i)
        .other          _Z23gemm_half_q_half_kernelILi4ELi10ELb1ELb1ELi32EEvPK6__halfPKjS4_S2_PS0_iiiiPKtS7_iiiiiibS2_i,@"STO_CUDA_ENTRY STV_DEFAULT"
_Z23gemm_half_q_half_kernelILi4ELi10ELb1ELb1ELi32EEvPK6__halfPKjS4_S2_PS0_iiiiPKtS7_iiiiiibS2_i:
.text._Z23gemm_half_q_half_kernelILi4ELi10ELb1ELb1ELi32EEvPK6__halfPKjS4_S2_PS0_iiiiPKtS7_iiiiiibS2_i:
        /* <DEDUP_REMOVED lines=48> */
.L_x_1211:
        /* <DEDUP_REMOVED lines=25> */
.L_x_1216:
        /* <DEDUP_REMOVED lines=37> */
.L_x_1215:
        /* <DEDUP_REMOVED lines=24> */
.L_x_1217:
        /* <DEDUP_REMOVED lines=14> */
.L_x_1214:
        /* <DEDUP_REMOVED lines=10> */
.L_x_1219:
        /* <DEDUP_REMOVED lines=37> */
.L_x_1218:
        /* <DEDUP_REMOVED lines=24> */
.L_x_1220:
[----:B------:R-:W-:-:S13]  /*0db0*/  ISETP.LT.OR P0, PT, R8, R59, P0 ;  /* 0x0000003b0800720c */ /* 0x000fda0000701670 */
[----:B------:R-:W-:Y:S05]  /*0dc0*/  @!P0 BRA `(.L_x_1213) ;  /* 0x00000000002c8947 */ /* 0x000fea0003800000 */
[----:B------:R-:W-:Y:S01]  /*0dd0*/  LEA R11, R2, R8, 0x2 ;  /* 0x00000008020b7211 */ /* 0x000fe200078e10ff */
[----:B------:R-:W-:-:S04]  /*0de0*/  ULDC.64 UR4, c[0x0][0x210] ;  /* 0x0000840000047ab9 */ /* 0x000fc80000000a00 */
[----:B------:R-:W-:-:S05]  /*0df0*/  IMAD R6, R11, R6, RZ ;  /* 0x000000060b067224 */ /* 0x000fca00078e02ff */
[----:B------:R-:W-:-:S04]  /*0e00*/  IADD3 R9, P0, R9, R6, RZ ;  /* 0x0000000609097210 */ /* 0x000fc80007f1e0ff */
[----:B0-----:R-:W-:Y:S02]  /*0e10*/  LEA.HI.X.SX32 R10, R6, R7, 0x1, P0 ;  /* 0x00000007060a7211 */ /* 0x001fe400000f0eff */
[----:B------:R-:W-:-:S04]  /*0e20*/  LEA R6, P0, R9, UR4, 0x1 ;  /* 0x0000000409067c11 */ /* 0x000fc8000f8008ff */
[----:B------:R-:W-:-:S05]  /*0e30*/  LEA.HI.X R7, R9, UR5, R10, 0x1, P0 ;  /* 0x0000000509077c11 */ /* 0x000fca00080f0c0a */
[----:B------:R-:W2:Y:S01]  /*0e40*/  LDG.E.U16.CONSTANT R6, desc[UR6][R6.64] ;  /* 0x0000000606067981 */ /* 0x000ea2000c1e9500 */
[----:B------:R-:W-:-:S04]  /*0e50*/  LEA R3, R8, R3, 0x6 ;  /* 0x0000000308037211 */ /* 0x000fc800078e30ff */
[----:B------:R-:W-:-:S05]  /*0e60*/  LEA R3, R4, R3, 0x1 ;  /* 0x0000000304037211 */ /* 0x000fca00078e08ff */
[----:B--2---:R1:W-:Y:S02]  /*0e70*/  STS.U16 [R3], R6 ;  /* 0x0000000603007388 */ /* 0x0043e40000000400 */
.L_x_1213:
[----:B------:R-:W-:Y:S05]  /*0e80*/  BSYNC B0 ;  /* 0x0000000000007941 */ /* 0x000fea0003800000 */
.L_x_1212:
[----:B------:R-:W-:Y:S02]  /*0e90*/  ULDC UR4, c[0x0][0x23c] ;  /* 0x00008f0000047ab9 */ /* 0x000fe40000000800 */
[----:B-12---:R-:W-:-:S04]  /*0ea0*/  MOV R6, UR4 ;  /* 0x0000000400067c02 */ /* 0x006fc80008000f00 */
[----:B------:R-:W-:-:S13]  /*0eb0*/  ISETP.GE.AND P0, PT, R5, R6, PT ;  /* 0x000000060500720c */ /* 0x000fda0003f06270 */
[----:B------:R-:W-:Y:S05]  /*0ec0*/  @P0 EXIT ;  /* 0x000000000000094d */ /* 0x000fea0003800000 */
[----:B------:R-:W1:Y:S02]  /*0ed0*/  LDC.U8 R3, c[0x0][0x270] ;  /* 0x00009c00ff037b82 */ /* 0x000e640000000000 */
        /* <DEDUP_REMOVED lines=12> */
.L_x_1223:
[----:B------:R-:W-:Y:S02]  /*0fa0*/  LEA R4, R2, R3, 0x2 ;  /* 0x0000000302047211 */ /* 0x000fe400078e10ff */
[----:B------:R-:W-:Y:S02]  /*0fb0*/  IADD3 R3, R3, 0x4, RZ ;  /* 0x0000000403037810 */ /* 0x000fe40007ffe0ff */
[C---:B0-----:R-:W-:Y:S01]  /*0fc0*/  IADD3 R7, R4.reuse, 0x1, RZ ;  /* 0x0000000104077810 */ /* 0x041fe20007ffe0ff */
[CCC-:B--2---:R-:W-:Y:S01]  /*0fd0*/  IMAD R9, R4.reuse, R6.reuse, R5.reuse ;  /* 0x0000000604097224 */ /* 0x1c4fe200078e0205 */
        /* <DEDUP_REMOVED lines=15> */
.L_x_1222:
[----:B------:R-:W-:-:S04]  /*10d0*/  IADD3 R4, R59, -R3, RZ ;  /* 0x800000033b047210 */ /* 0x000fc80007ffe0ff */
[----:B------:R-:W-:-:S13]  /*10e0*/  ISETP.GT.AND P2, PT, R4, 0x1, PT ;  /* 0x000000010400780c */ /* 0x000fda0003f44270 */
[----:B------:R-:W-:Y:S05]  /*10f0*/  @!P2 BRA `(.L_x_1224) ;  /* 0x00000000002ca947 */ /* 0x000fea0003800000 */
[----:B0-2---:R-:W0:Y:S01]  /*1100*/  LDC.64 R10, c[0x0][0x230] ;  /* 0x00008c00ff0a7b82 */ /* 0x005e220000000a00 */
        /* <DEDUP_REMOVED lines=10> */
.L_x_1224:
[----:B------:R-:W-:-:S13]  /*11b0*/  ISETP.LT.OR P0, PT, R3, R59, P0 ;  /* 0x0000003b0300720c */ /* 0x000fda0000701670 */
[----:B-12---:R-:W1:Y:S01]  /*11c0*/  @P0 LDC.64 R8, c[0x0][0x230] ;  /* 0x00008c00ff080b82 */ /* 0x006e620000000a00 */
[----:B------:R-:W-:-:S05]  /*11d0*/  @P0 LEA R2, R2, R3, 0x2 ;  /* 0x0000000302020211 */ /* 0x000fca00078e10ff */
[----:B------:R-:W-:-:S04]  /*11e0*/  @P0 IMAD R3, R2, R6, R5 ;  /* 0x0000000602030224 */ /* 0x000fc800078e0205 */
[----:B-1----:R-:W-:-:S05]  /*11f0*/  @P0 IMAD.WIDE R2, R3, 0x2, R8 ;  /* 0x0000000203020825 */ /* 0x002fca00078e0208 */
[----:B------:R1:W-:Y:S02]  /*1200*/  @P0 STG.E.64 desc[UR6][R2.64], RZ ;  /* 0x000000ff02000986 */ /* 0x0003e4000c101b06 */
.L_x_1221:
[----:B------:R-:W2:Y:S08]  /*1210*/  LDC R16, c[0x0][0x25c] ;  /* 0x00009700ff107b82 */ /* 0x000eb00000000800 */
[----:B------:R-:W-:Y:S01]  /*1220*/  BAR.SYNC.DEFER_BLOCKING 0x0 ;  /* 0x0000000000007b1d */ /* 0x000fe20000010000 */
[----:B------:R-:W-:-:S07]  /*1230*/  ISETP.GE.AND P0, PT, R57, R58, PT ;  /* 0x0000003a3900720c */ /* 0x000fce0003f06270 */
[----:B0-----:R-:W0:Y:S06]  /*1240*/  LDC R14, c[0x0][0x264] ;  /* 0x00009900ff0e7b82 */ /* 0x001e2c0000000800 */
[----:B------:R-:W-:Y:S05]  /*1250*/  @P0 BRA `(.L_x_1225) ;  /* 0x0000000000d40947 */ /* 0x000fea0003800000 */
[----:B------:R-:W3:Y:S01]  /*1260*/  LDC.64 R8, c[0x0][0x248] ;  /* 0x00009200ff087b82 */ /* 0x000ee20000000a00 */
[----:B-1----:R-:W-:-:S07]  /*1270*/  SHF.L.U32 R3, R0, 0x6, RZ ;  /* 0x0000000600037819 */ /* 0x002fce00000006ff */
[----:B------:R-:W1:Y:S01]  /*1280*/  LDC.64 R10, c[0x0][0x220] ;  /* 0x00008800ff0a7b82 */ /* 0x000e620000000a00 */
[----:B---3--:R-:W-:-:S05]  /*1290*/  IMAD.WIDE R2, R3, 0x2, R8 ;  /* 0x0000000203027825 */ /* 0x008fca00078e0208 */
        /* <DEDUP_REMOVED lines=8> */
.L_x_1226:
        /* <DEDUP_REMOVED lines=29> */
[----:B------:R-:W-:-:S02]  /*14f0*/  IMAD R22, R22, R22, RZ ;  /* 0x0000001616167224 */ /* 0x000fc400078e02ff */
[----:B------:R-:W-:Y:S01]  /*1500*/  IMAD R20, R2, R2, RZ ;  /* 0x0000000202147224 */ /* 0x000fe200078e02ff */
[----:B------:R-:W2:Y:S01]  /*1510*/  I2F.F16 R3, R4 ;  /* 0x0000000400037306 */ /* 0x000ea20000200c00 */
[----:B------:R-:W-:-:S07]  /*1520*/  ISETP.GE.AND P2, PT, R17, R58, PT ;  /* 0x0000003a1100720c */ /* 0x000fce0003f46270 */
        /* <DEDUP_REMOVED lines=8> */
.L_x_1225:
        /* <DEDUP_REMOVED lines=10> */
[C---:B--2---:R-:W-:Y:S02]  /*1650*/  ISETP.GT.AND P3, PT, R57.reuse, R16, PT ;  /* 0x000000103900720c */ /* 0x044fe40003f64270 */
[----:B0-----:R-:W-:Y:S02]  /*1660*/  ISETP.GT.AND P5, PT, R57, R14, PT ;  /* 0x0000000e3900720c */ /* 0x001fe40003fa4270 */
        /* <DEDUP_REMOVED lines=9> */
.L_x_1227:
        /* <DEDUP_REMOVED lines=8> */
.L_x_1228:
[----:B------:R-:W-:Y:S01]  /*1780*/  HFMA2.MMA R9, -RZ, RZ, 0, 0 ;  /* 0x00000000ff097435 */ /* 0x000fe200000001ff */
[----:B------:R-:W-:Y:S01]  /*1790*/  MOV R18, RZ ;  /* 0x000000ff00127202 */ /* 0x000fe20000000f00 */
        /* <DEDUP_REMOVED lines=10> */
.L_x_1229:
        /* <DEDUP_REMOVED lines=8> */
.L_x_1230:
        /* <DEDUP_REMOVED lines=8> */
.L_x_1231:
        /* <DEDUP_REMOVED lines=23> */
[----:B------:R-:W-:Y:S01]  /*1ab0*/  HADD2.F32 R13, -RZ, R4.H0_H0 ;  /* 0x20000004ff0d7230 */ /* 0x000fe20000004100 */
[----:B------:R-:W-:Y:S01]  /*1ac0*/  PRMT R52, RZ, 0x7610, R52 ;  /* 0x00007610ff347816 */ /* 0x000fe20000000034 */
[----:B------:R-:W-:Y:S01]  /*1ad0*/  HADD2.F32 R14, -RZ, R3.H0_H0 ;  /* 0x20000003ff0e7230 */ /* 0x000fe20000004100 */
[----:B------:R-:W-:Y:S01]  /*1ae0*/  ULDC UR8, c[0x0][0x264] ;  /* 0x0000990000087ab9 */ /* 0x000fe20000000800 */
[----:B------:R-:W-:Y:S01]  /*1af0*/  HADD2.F32 R15, -RZ, R2.H0_H0 ;  /* 0x20000002ff0f7230 */ /* 0x000fe20000004100 */
[----:B------:R-:W-:Y:S01]  /*1b00*/  ULDC UR9, c[0x0][0x240] ;  /* 0x0000900000097ab9 */ /* 0x000fe20000000800 */
[----:B------:R-:W-:-:S07]  /*1b10*/  HADD2.F32 R16, -RZ, R0.H0_H0 ;  /* 0x20000000ff107230 */ /* 0x000fce0000004100 */
.L_x_1249:
[----:B------:R-:W-:Y:S05]  /*1b20*/  @!P1 BRA `(.L_x_1233) ;  /* 0x0000006400d49947 */ /* 0x000fea0003800000 */
[----:B------:R-:W2:Y:S01]  /*1b30*/  LDG.E.128.CONSTANT R8, desc[UR6][R62.64] ;  /* 0x000000063e087981 */ /* 0x000ea2000c1e9d00 */
[----:B------:R-:W-:Y:S02]  /*1b40*/  PRMT R7, R55, 0x9910, RZ ;  /* 0x0000991037077816 */ /* 0x000fe400000000ff */
[----:B------:R-:W-:Y:S02]  /*1b50*/  MOV R6, 0x2c00 ;  /* 0x00002c0000067802 */ /* 0x000fe40000000f00 */
[----:B------:R-:W-:Y:S02]  /*1b60*/  ISETP.NE.AND P2, PT, R7, RZ, PT ;  /* 0x000000ff0700720c */ /* 0x000fe40003f45270 */
[----:B------:R-:W-:Y:S02]  /*1b70*/  PRMT R0, R0, 0x5410, R6 ;  /* 0x0000541000007816 */ /* 0x000fe40000000006 */
[----:B------:R-:W-:Y:S02]  /*1b80*/  ISETP.GE.AND P3, PT, R59, 0x2, PT ;  /* 0x000000023b00780c */ /* 0x000fe40003f66270 */
[----:B--2---:R-:W-:-:S02]  /*1b90*/  LOP3.LUT R6, R8, 0xf000f, RZ, 0xc0, !PT ;  /* 0x000f000f08067812 */ /* 0x004fc400078ec0ff */
[----:B------:R-:W-:Y:S02]  /*1ba0*/  LOP3.LUT R7, R8, 0xf000f0, RZ, 0xc0, !PT ;  /* 0x00f000f008077812 */ /* 0x000fe400078ec0ff */
[----:B------:R-:W-:Y:S02]  /*1bb0*/  LOP3.LUT R18, R9, 0xf000f0, RZ, 0xc0, !PT ;  /* 0x00f000f009127812 */ /* 0x000fe400078ec0ff */
[----:B------:R-:W-:Y:S02]  /*1bc0*/  SHF.R.U32.HI R8, RZ, 0x8, R8 ;  /* 0x00000008ff087819 */ /* 0x000fe40000011608 */
[----:B------:R-:W-:Y:S02]  /*1bd0*/  SHF.R.U32.HI R19, RZ, 0x8, R9 ;  /* 0x00000008ff137819 */ /* 0x000fe40000011609 */
[----:B------:R-:W-:Y:S02]  /*1be0*/  SHF.R.U32.HI R22, RZ, 0x8, R10 ;  /* 0x00000008ff167819 */ /* 0x000fe4000001160a */
[----:B------:R-:W-:-:S02]  /*1bf0*/  SHF.R.U32.HI R28, RZ, 0x8, R11 ;  /* 0x00000008ff1c7819 */ /* 0x000fc4000001160b */
[----:B------:R-:W-:Y:S02]  /*1c00*/  LOP3.LUT R17, R9, 0xf000f, RZ, 0xc0, !PT ;  /* 0x000f000f09117812 */ /* 0x000fe400078ec0ff */
[C---:B------:R-:W-:Y:S02]  /*1c10*/  LOP3.LUT R20, R10.reuse, 0xf000f, RZ, 0xc0, !PT ;  /* 0x000f000f0a147812 */ /* 0x040fe400078ec0ff */
[----:B------:R-:W-:Y:S02]  /*1c20*/  LOP3.LUT R21, R10, 0xf000f0, RZ, 0xc0, !PT ;  /* 0x00f000f00a157812 */ /* 0x000fe400078ec0ff */
[C---:B-----5:R-:W-:Y:S02]  /*1c30*/  LOP3.LUT R26, R11.reuse, 0xf000f, RZ, 0xc0, !PT ;  /* 0x000f000f0b1a7812 */ /* 0x060fe400078ec0ff */
[----:B------:R-:W-:Y:S02]  /*1c40*/  LOP3.LUT R27, R11, 0xf000f0, RZ, 0xc0, !PT ;  /* 0x00f000f00b1b7812 */ /* 0x000fe400078ec0ff */
[----:B------:R-:W-:-:S02]  /*1c50*/  LOP3.LUT R23, R18, 0x64006400, RZ, 0xfc, !PT ;  /* 0x6400640012177812 */ /* 0x000fc400078efcff */
[----:B------:R-:W-:Y:S02]  /*1c60*/  LOP3.LUT R9, R8, 0xf000f, RZ, 0xc0, !PT ;  /* 0x000f000f08097812 */ /* 0x000fe400078ec0ff */
[C---:B------:R-:W-:Y:S01]  /*1c70*/  LOP3.LUT R10, R19.reuse, 0xf000f, RZ, 0xc0, !PT ;  /* 0x000f000f130a7812 */ /* 0x040fe200078ec0ff */
[----:B------:R-:W-:Y:S01]  /*1c80*/  HFMA2 R23, R23, R0.H1_H1, -72, -72 ;  /* 0xd480d48017177431 */ /* 0x000fe20000060000 */
        /* <DEDUP_REMOVED lines=12> */
[-C--:B------:R-:W-:Y:S01]  /*1d50*/  HFMA2 R21, R7, R0.reuse.H1_H1, -72, -72 ;  /* 0xd480d48007157431 */ /* 0x080fe20000060000 */
[----:B------:R-:W-:Y:S01]  /*1d60*/  LOP3.LUT R26, R26, 0x64006400, RZ, 0xfc, !PT ;  /* 0x640064001a1a7812 */ /* 0x000fe200078efcff */
[----:B------:R-:W-:Y:S01]  /*1d70*/  HADD2 R24, R24, -1032, -1032 ;  /* 0xe408e40818187430 */ /* 0x000fe20000000000 */
[----:B------:R-:W-:Y:S01]  /*1d80*/  LOP3.LUT R27, R27, 0x64006400, RZ, 0xfc, !PT ;  /* 0x640064001b1b7812 */ /* 0x000fe200078efcff */
[-C--:B------:R-:W-:Y:S01]  /*1d90*/  HFMA2 R25, R25, R0.reuse.H1_H1, -72, -72 ;  /* 0xd480d48019197431 */ /* 0x080fe20000060000 */
[----:B------:R-:W-:Y:S01]  /*1da0*/  LOP3.LUT R9, R9, 0x64006400, RZ, 0xfc, !PT ;  /* 0x6400640009097812 */ /* 0x000fe200078efcff */
[----:B------:R-:W-:Y:S01]  /*1db0*/  HADD2 R26, R26, -1032, -1032 ;  /* 0xe408e4081a1a7430 */ /* 0x000fe20000000000 */
[----:B------:R-:W-:Y:S01]  /*1dc0*/  LOP3.LUT R29, R8, 0x64006400, RZ, 0xfc, !PT ;  /* 0x64006400081d7812 */ /* 0x000fe200078efcff */
[----:B------:R-:W-:Y:S01]  /*1dd0*/  HFMA2 R27, R27, R0.H1_H1, -72, -72 ;  /* 0xd480d4801b1b7431 */ /* 0x000fe20000060000 */
[----:B------:R-:W-:-:S02]  /*1de0*/  LOP3.LUT R10, R10, 0x64006400, RZ, 0xfc, !PT ;  /* 0x640064000a0a7812 */ /* 0x000fc400078efcff */
[----:B------:R-:W-:Y:S01]  /*1df0*/  LOP3.LUT R19, R19, 0x64006400, RZ, 0xfc, !PT ;  /* 0x6400640013137812 */ /* 0x000fe200078efcff */
[-C--:B------:R-:W-:Y:S01]  /*1e00*/  HFMA2 R29, R29, R0.reuse.H1_H1, -72, -72 ;  /* 0xd480d4801d1d7431 */ /* 0x080fe20000060000 */
[----:B------:R-:W-:Y:S01]  /*1e10*/  LOP3.LUT R11, R11, 0x64006400, RZ, 0xfc, !PT ;  /* 0x640064000b0b7812 */ /* 0x000fe200078efcff */
[----:B------:R-:W-:Y:S01]  /*1e20*/  HADD2 R30, R10, -1032, -1032 ;  /* 0xe408e4080a1e7430 */ /* 0x000fe20000000000 */
[----:B------:R-:W-:Y:S01]  /*1e30*/  LOP3.LUT R33, R22, 0x64006400, RZ, 0xfc, !PT ;  /* 0x6400640016217812 */ /* 0x000fe200078efcff */
[----:B------:R-:W-:Y:S01]  /*1e40*/  HADD2 R22, R17, -1032, -1032 ;  /* 0xe408e40811167430 */ /* 0x000fe20000000000 */
[----:B------:R-:W-:Y:S01]  /*1e50*/  LOP3.LUT R18, R18, 0x64006400, RZ, 0xfc, !PT ;  /* 0x6400640012127812 */ /* 0x000fe200078efcff */
[----:B------:R-:W-:Y:S01]  /*1e60*/  HFMA2 R31, R19, R0.H1_H1, -72, -72 ;  /* 0xd480d480131f7431 */ /* 0x000fe20000060000 */
[----:B------:R-:W-:Y:S01]  /*1e70*/  LOP3.LUT R35, R28, 0x64006400, RZ, 0xfc, !PT ;  /* 0x640064001c237812 */ /* 0x000fe200078efcff */
[----:B------:R-:W-:Y:S02]  /*1e80*/  HADD2 R28, R9, -1032, -1032 ;  /* 0xe408e408091c7430 */ /* 0x000fe40000000000 */
[----:B------:R-:W-:-:S02]  /*1e90*/  HADD2 R32, R11, -1032, -1032 ;  /* 0xe408e4080b207430 */ /* 0x000fc40000000000 */
[-C--:B------:R-:W-:Y:S02]  /*1ea0*/  HFMA2 R33, R33, R0.reuse.H1_H1, -72, -72 ;  /* 0xd480d48021217431 */ /* 0x080fe40000060000 */
[----:B------:R-:W-:Y:S02]  /*1eb0*/  HADD2 R34, R18, -1032, -1032 ;  /* 0xe408e40812227430 */ /* 0x000fe40000000000 */
[----:B------:R-:W-:Y:S01]  /*1ec0*/  HFMA2 R17, R35, R0.H1_H1, -72, -72 ;  /* 0xd480d48023117431 */ /* 0x000fe20000060000 */
[----:B------:R-:W-:Y:S06]  /*1ed0*/  @!P2 BRA `(.L_x_1234) ;  /* 0x000000040058a947 */ /* 0x000fec0003800000 */
[----:B------:R-:W0:Y:S01]  /*1ee0*/  LDS.64 R8, [UR4] ;  /* 0x00000004ff087984 */ /* 0x000e220008000a00 */
[----:B------:R-:W-:Y:S02]  /*1ef0*/  HADD2.F32 R6, -RZ, R20.H0_H0 ;  /* 0x20000014ff067230 */ /* 0x000fe40000004100 */
[----:B------:R-:W-:Y:S01]  /*1f00*/  HADD2.F32 R38, -RZ, R22.H0_H0 ;  /* 0x20000016ff267230 */ /* 0x000fe20000004100 */
[----:B------:R-:W2:Y:S01]  /*1f10*/  LDS.64 R18, [UR4+0x8] ;  /* 0x00000804ff127984 */ /* 0x000ea20008000a00 */
[----:B------:R-:W-:Y:S02]  /*1f20*/  HADD2.F32 R10, -RZ, R26.H0_H0 ;  /* 0x2000001aff0a7230 */ /* 0x000fe40000004100 */
[----:B------:R-:W-:Y:S02]  /*1f30*/  HADD2.F32 R35, -RZ, R20.H1_H1 ;  /* 0x30000014ff237230 */ /* 0x000fe40000004100 */
[----:B------:R-:W-:Y:S02]  /*1f40*/  HADD2.F32 R37, -RZ, R22.H1_H1 ;  /* 0x30000016ff257230 */ /* 0x000fe40000004100 */
[----:B------:R-:W-:-:S02]  /*1f50*/  HADD2.F32 R41, -RZ, R26.H1_H1 ;  /* 0x3000001aff297230 */ /* 0x000fc40000004100 */
[--C-:B0-----:R-:W-:Y:S02]  /*1f60*/  HADD2.F32 R7, -RZ, R8.reuse.H0_H0 ;  /* 0x20000008ff077230 */ /* 0x101fe40000004100 */
[----:B------:R-:W-:Y:S02]  /*1f70*/  HADD2.F32 R36, -RZ, R8.H1_H1 ;  /* 0x30000008ff247230 */ /* 0x000fe40000004100 */
[----:B------:R-:W-:Y:S02]  /*1f80*/  HADD2.F32 R8, -RZ, R24.H0_H0 ;  /* 0x20000018ff087230 */ /* 0x000fe40000004100 */
[----:B------:R-:W-:Y:S01]  /*1f90*/  FFMA.FTZ R6, R6, R7, RZ ;  /* 0x0000000706067223 */ /* 0x000fe200000100ff */
[C---:B------:R-:W-:Y:S01]  /*1fa0*/  FFMA.FTZ R39, R7.reuse, R38, RZ ;  /* 0x0000002607277223 */ /* 0x040fe200000100ff */
[C---:B------:R-:W-:Y:S01]  /*1fb0*/  FFMA.FTZ R40, R7.reuse, R10, RZ ;  /* 0x0000000a07287223 */ /* 0x040fe200000100ff */
[----:B------:R-:W-:Y:S02]  /*1fc0*/  HADD2.F32 R11, -RZ, R9.H0_H0 ;  /* 0x20000009ff0b7230 */ /* 0x000fe40000004100 */
[----:B------:R-:W-:Y:S01]  /*1fd0*/  FFMA.FTZ R38, R7, R8, RZ ;  /* 0x0000000807267223 */ /* 0x000fe200000100ff */
        /* <DEDUP_REMOVED lines=22> */
[----:B--2---:R-:W-:Y:S02]  /*2140*/  HADD2.F32 R10, -RZ, R18.H0_H0 ;  /* 0x20000012ff0a7230 */ /* 0x004fe40000004100 */
[----:B------:R-:W-:Y:S01]  /*2150*/  FFMA.FTZ R39, R9, R6, R39 ;  /* 0x0000000609277223 */ /* 0x000fe20000010027 */
[----:B------:R-:W-:-:S02]  /*2160*/  HADD2.F32 R9, -RZ, R30.H0_H0 ;  /* 0x2000001eff097230 */ /* 0x000fc40000004100 */
[----:B------:R-:W-:Y:S02]  /*2170*/  HADD2.F32 R18, -RZ, R18.H1_H1 ;  /* 0x30000012ff127230 */ /* 0x000fe40000004100 */
        /* <DEDUP_REMOVED lines=19> */
[----:B------:R-:W-:Y:S02]  /*22b0*/  HADD2.F32 R19, -RZ, R19.H1_H1 ;  /* 0x30000013ff137230 */ /* 0x000fe40000004100 */
[C---:B------:R-:W-:Y:S01]  /*22c0*/  FFMA.FTZ R18, R6.reuse, R10, R9 ;  /* 0x0000000a06127223 */ /* 0x040fe20000010009 */
[----:B------:R-:W-:Y:S02]  /*22d0*/  HADD2.F32 R9, -RZ, R17.H0_H0 ;  /* 0x20000011ff097230 */ /* 0x000fe40000004100 */
[----:B------:R-:W-:Y:S01]  /*22e0*/  FFMA.FTZ R11, R6, R36, R11 ;  /* 0x00000024060b7223 */ /* 0x000fe2000001000b */
[----:B------:R-:W-:-:S02]  /*22f0*/  HADD2.F32 R8, -RZ, R29.H1_H1 ;  /* 0x3000001dff087230 */ /* 0x000fc40000004100 */
[----:B------:R-:W-:Y:S02]  /*2300*/  HADD2.F32 R10, -RZ, R31.H1_H1 ;  /* 0x3000001fff0a7230 */ /* 0x000fe40000004100 */
[----:B------:R-:W-:Y:S01]  /*2310*/  FFMA.FTZ R9, R6, R9, R35 ;  /* 0x0000000906097223 */ /* 0x000fe20000010023 */
[----:B------:R-:W-:Y:S02]  /*2320*/  HADD2.F32 R36, -RZ, R33.H1_H1 ;  /* 0x30000021ff247230 */ /* 0x000fe40000004100 */
[----:B------:R-:W-:Y:S01]  /*2330*/  FFMA.FTZ R8, R8, R19, R7 ;  /* 0x0000001308087223 */ /* 0x000fe20000010007 */
[----:B------:R-:W-:Y:S02]  /*2340*/  HADD2.F32 R38, -RZ, R17.H1_H1 ;  /* 0x30000011ff267230 */ /* 0x000fe40000004100 */
[C---:B------:R-:W-:Y:S01]  /*2350*/  FFMA.FTZ R7, R19.reuse, R10, R18 ;  /* 0x0000000a13077223 */ /* 0x040fe20000010012 */
        /* <DEDUP_REMOVED lines=14> */
.L_x_1234:
        /* <DEDUP_REMOVED lines=8> */
[----:B------:R-:W2:Y:S01]  /*24c0*/  LDS.64 R10, [UR4+0x48] ;  /* 0x00004804ff0a7984 */ /* 0x000ea20008000a00 */
        /* <DEDUP_REMOVED lines=18> */
[----:B------:R-:W-:Y:S02]  /*25f0*/  HADD2.F32 R7, -RZ, R21.H0_H0 ;  /* 0x20000015ff077230 */ /* 0x000fe40000004100 */
[-C--:B------:R-:W-:Y:S01]  /*2600*/  FFMA.FTZ R38, R38, R36.reuse, R39 ;  /* 0x0000002426267223 */ /* 0x080fe20000010027 */
[----:B------:R-:W-:Y:S01]  /*2610*/  FFMA.FTZ R36, R42, R36, R9 ;  /* 0x000000242a247223 */ /* 0x000fe20000010009 */
[----:B------:R-:W-:Y:S01]  /*2620*/  FFMA.FTZ R9, R35, R19, R8 ;  /* 0x0000001323097223 */ /* 0x000fe20000010008 */
[----:B------:R-:W-:-:S02]  /*2630*/  HADD2.F32 R39, -RZ, R27.H0_H0 ;  /* 0x2000001bff277230 */ /* 0x000fc40000004100 */
[-C--:B------:R-:W-:Y:S01]  /*2640*/  FFMA.FTZ R7, R7, R19.reuse, R6 ;  /* 0x0000001307077223 */ /* 0x080fe20000010006 */
[----:B------:R-:W-:Y:S02]  /*2650*/  HADD2.F32 R8, -RZ, R23.H1_H1 ;  /* 0x30000017ff087230 */ /* 0x000fe40000004100 */
[-C--:B------:R-:W-:Y:S01]  /*2660*/  FFMA.FTZ R35, R37, R19.reuse, R38 ;  /* 0x0000001325237223 */ /* 0x080fe20000010026 */
[----:B------:R-:W-:Y:S02]  /*2670*/  HADD2.F32 R6, -RZ, R21.H1_H1 ;  /* 0x30000015ff067230 */ /* 0x000fe40000004100 */
[----:B------:R-:W-:Y:S01]  /*2680*/  FFMA.FTZ R19, R39, R19, R36 ;  /* 0x0000001327137223 */ /* 0x000fe20000010024 */
[----:B------:R-:W-:Y:S02]  /*2690*/  HADD2.F32 R36, -RZ, R28.H0_H0 ;  /* 0x2000001cff247230 */ /* 0x000fe40000004100 */
[----:B------:R-:W-:Y:S01]  /*26a0*/  FFMA.FTZ R9, R8, R18, R9 ;  /* 0x0000001208097223 */ /* 0x000fe20000010009 */
[----:B--2---:R-:W-:-:S02]  /*26b0*/  HADD2.F32 R8, -RZ, R10.H0_H0 ;  /* 0x2000000aff087230 */ /* 0x004fc40000004100 */
[----:B------:R-:W-:Y:S01]  /*26c0*/  FFMA.FTZ R7, R6, R18, R7 ;  /* 0x0000001206077223 */ /* 0x000fe20000010007 */
[----:B------:R-:W-:Y:S02]  /*26d0*/  HADD2.F32 R38, -RZ, R25.H1_H1 ;  /* 0x30000019ff267230 */ /* 0x000fe40000004100 */
[----:B------:R-:W-:Y:S02]  /*26e0*/  HADD2.F32 R6, -RZ, R27.H1_H1 ;  /* 0x3000001bff067230 */ /* 0x000fe40000004100 */
        /* <DEDUP_REMOVED lines=14> */
[----:B------:R-:W-:-:S02]  /*27d0*/  HADD2.F32 R6, -RZ, R11.H0_H0 ;  /* 0x2000000bff067230 */ /* 0x000fc40000004100 */
[-C--:B------:R-:W-:Y:S01]  /*27e0*/  FFMA.FTZ R9, R38, R10.reuse, R9 ;  /* 0x0000000a26097223 */ /* 0x080fe20000010009 */
[----:B------:R-:W-:Y:S02]  /*27f0*/  HADD2.F32 R40, -RZ, R34.H1_H1 ;  /* 0x30000022ff287230 */ /* 0x000fe40000004100 */
[-C--:B------:R-:W-:Y:S01]  /*2800*/  FFMA.FTZ R35, R36, R10.reuse, R35 ;  /* 0x0000000a24237223 */ /* 0x080fe20000010023 */
[----:B------:R-:W-:Y:S02]  /*2810*/  HADD2.F32 R8, -RZ, R29.H0_H0 ;  /* 0x2000001dff087230 */ /* 0x000fe40000004100 */
        /* <DEDUP_REMOVED lines=8> */
[----:B------:R-:W-:Y:S02]  /*28a0*/  HADD2.F32 R7, -RZ, R29.H1_H1 ;  /* 0x3000001dff077230 */ /* 0x000fe40000004100 */
[----:B------:R-:W-:Y:S02]  /*28b0*/  HADD2.F32 R9, -RZ, R31.H1_H1 ;  /* 0x3000001fff097230 */ /* 0x000fe40000004100 */
[----:B------:R-:W-:Y:S01]  /*28c0*/  FFMA.FTZ R6, R36, R6, R19 ;  /* 0x0000000624067223 */ /* 0x000fe20000010013 */
[----:B------:R-:W-:Y:S02]  /*28d0*/  HADD2.F32 R35, -RZ, R33.H1_H1 ;  /* 0x30000021ff237230 */ /* 0x000fe40000004100 */
[----:B------:R-:W-:Y:S01]  /*28e0*/  FFMA.FTZ R8, R7, R11, R8 ;  /* 0x0000000b07087223 */ /* 0x000fe20000010008 */
[----:B------:R-:W-:-:S02]  /*28f0*/  HADD2.F32 R37, -RZ, R17.H1_H1 ;  /* 0x30000011ff257230 */ /* 0x000fc40000004100 */
[-C--:B------:R-:W-:Y:S01]  /*2900*/  FFMA.FTZ R7, R9, R11.reuse, R10 ;  /* 0x0000000b09077223 */ /* 0x080fe2000001000a */
[-C--:B------:R-:W-:Y:S01]  /*2910*/  FFMA.FTZ R18, R35, R11.reuse, R18 ;  /* 0x0000000b23127223 */ /* 0x080fe20000010012 */
        /* <DEDUP_REMOVED lines=13> */
.L_x_1236:
        /* <DEDUP_REMOVED lines=93> */
.L_x_1237:
[----:B------:R-:W-:Y:S05]  /*2fc0*/  @P0 BRA `(.L_x_1235) ;  /* 0x0000000400580947 */ /* 0x000fea0003800000 */
[----:B------:R-:W0:Y:S01]  /*2fd0*/  LDS.64 R6, [UR4+0xc0] ;  /* 0x0000c004ff067984 */ /* 0x000e220008000a00 */
[----:B------:R-:W-:Y:S02]  /*2fe0*/  HADD2.F32 R10, -RZ, R24.H0_H0 ;  /* 0x20000018ff0a7230 */ /* 0x000fe40000004100 */
[--C-:B------:R-:W-:Y:S01]  /*2ff0*/  HADD2.F32 R11, -RZ, R26.reuse.H0_H0 ;  /* 0x2000001aff0b7230 */ /* 0x100fe20000004100 */
[----:B------:R-:W2:Y:S01]  /*3000*/  LDS.64 R8, [UR4+0xc8] ;  /* 0x0000c804ff087984 */ /* 0x000ea20008000a00 */
[----:B------:R-:W-:Y:S02]  /*3010*/  HADD2.F32 R26, -RZ, R26.H1_H1 ;  /* 0x3000001aff1a7230 */ /* 0x000fe40000004100 */
[--C-:B0-----:R-:W-:Y:S02]  /*3020*/  HADD2.F32 R35, -RZ, R6.reuse.H0_H0 ;  /* 0x20000006ff237230 */ /* 0x101fe40000004100 */
[----:B------:R-:W-:Y:S02]  /*3030*/  HADD2.F32 R36, -RZ, R6.H1_H1 ;  /* 0x30000006ff247230 */ /* 0x000fe40000004100 */
[----:B------:R-:W-:-:S02]  /*3040*/  HADD2.F32 R6, -RZ, R20.H0_H0 ;  /* 0x20000014ff067230 */ /* 0x000fc40000004100 */
[-C--:B------:R-:W-:Y:S01]  /*3050*/  FFMA.FTZ R39, R10, R35.reuse, RZ ;  /* 0x000000230a277223 */ /* 0x080fe200000100ff */
[--C-:B------:R-:W-:Y:S02]  /*3060*/  HADD2.F32 R19, -RZ, R7.reuse.H0_H0 ;  /* 0x20000007ff137230 */ /* 0x100fe40000004100 */
[-C--:B------:R-:W-:Y:S01]  /*3070*/  FFMA.FTZ R11, R11, R35.reuse, RZ ;  /* 0x000000230b0b7223 */ /* 0x080fe200000100ff */
[----:B------:R-:W-:Y:S02]  /*3080*/  HADD2.F32 R18, -RZ, R7.H1_H1 ;  /* 0x30000007ff127230 */ /* 0x000fe40000004100 */
[----:B------:R-:W-:Y:S01]  /*3090*/  FFMA.FTZ R37, R6, R35, RZ ;  /* 0x0000002306257223 */ /* 0x000fe200000100ff */
[----:B------:R-:W-:Y:S02]  /*30a0*/  HADD2.F32 R7, -RZ, R22.H0_H0 ;  /* 0x20000016ff077230 */ /* 0x000fe40000004100 */
[----:B------:R-:W-:Y:S02]  /*30b0*/  HADD2.F32 R20, -RZ, R20.H1_H1 ;  /* 0x30000014ff147230 */ /* 0x000fe40000004100 */
[----:B------:R-:W-:-:S02]  /*30c0*/  HADD2.F32 R22, -RZ, R22.H1_H1 ;  /* 0x30000016ff167230 */ /* 0x000fc40000004100 */
[----:B------:R-:W-:Y:S01]  /*30d0*/  FFMA.FTZ R7, R7, R35, RZ ;  /* 0x0000002307077223 */ /* 0x000fe200000100ff */
[----:B------:R-:W-:Y:S02]  /*30e0*/  HADD2.F32 R35, -RZ, R23.H0_H0 ;  /* 0x20000017ff237230 */ /* 0x000fe40000004100 */
[-C--:B------:R-:W-:Y:S01]  /*30f0*/  FFMA.FTZ R6, R20, R36.reuse, R37 ;  /* 0x0000002414067223 */ /* 0x080fe20000010025 */
[----:B------:R-:W-:Y:S02]  /*3100*/  HADD2.F32 R20, -RZ, R24.H1_H1 ;  /* 0x30000018ff147230 */ /* 0x000fe40000004100 */
[-C--:B------:R-:W-:Y:S01]  /*3110*/  FFMA.FTZ R10, R22, R36.reuse, R7 ;  /* 0x00000024160a7223 */ /* 0x080fe20000010007 */
[----:B------:R-:W-:Y:S02]  /*3120*/  HADD2.F32 R7, -RZ, R21.H0_H0 ;  /* 0x20000015ff077230 */ /* 0x000fe40000004100 */
[----:B------:R-:W-:Y:S02]  /*3130*/  HADD2.F32 R37, -RZ, R25.H0_H0 ;  /* 0x20000019ff257230 */ /* 0x000fe40000004100 */
[-C--:B------:R-:W-:Y:S01]  /*3140*/  FFMA.FTZ R20, R20, R36.reuse, R39 ;  /* 0x0000002414147223 */ /* 0x080fe20000010027 */
[----:B------:R-:W-:Y:S01]  /*3150*/  FFMA.FTZ R36, R26, R36, R11 ;  /* 0x000000241a247223 */ /* 0x000fe2000001000b */
[----:B------:R-:W-:Y:S01]  /*3160*/  FFMA.FTZ R7, R7, R19, R6 ;  /* 0x0000001307077223 */ /* 0x000fe20000010006 */
[----:B------:R-:W-:-:S02]  /*3170*/  HADD2.F32 R6, -RZ, R21.H1_H1 ;  /* 0x30000015ff067230 */ /* 0x000fc40000004100 */
[-C--:B------:R-:W-:Y:S01]  /*3180*/  FFMA.FTZ R11, R35, R19.reuse, R10 ;  /* 0x00000013230b7223 */ /* 0x080fe2000001000a */
        /* <DEDUP_REMOVED lines=8> */
[----:B------:R-:W-:Y:S02]  /*3210*/  HADD2.F32 R20, -RZ, R28.H0_H0 ;  /* 0x2000001cff147230 */ /* 0x000fe40000004100 */
[----:B------:R-:W-:Y:S01]  /*3220*/  FFMA.FTZ R19, R35, R19, R36 ;  /* 0x0000001323137223 */ /* 0x000fe20000010024 */
[----:B--2---:R-:W-:Y:S02]  /*3230*/  HADD2.F32 R10, -RZ, R8.H0_H0 ;  /* 0x20000008ff0a7230 */ /* 0x004fe40000004100 */
        /* <DEDUP_REMOVED lines=25> */
[-C--:B------:R-:W-:Y:S01]  /*33d0*/  FFMA.FTZ R18, R20, R6.reuse, R21 ;  /* 0x0000000614127223 */ /* 0x080fe20000010015 */
[----:B------:R-:W-:Y:S02]  /*33e0*/  HADD2.F32 R20, -RZ, R17.H0_H0 ;  /* 0x20000011ff147230 */ /* 0x000fe40000004100 */
[----:B------:R-:W-:Y:S02]  /*33f0*/  HADD2.F32 R7, -RZ, R31.H1_H1 ;  /* 0x3000001fff077230 */ /* 0x000fe40000004100 */
[----:B------:R-:W-:Y:S01]  /*3400*/  FFMA.FTZ R8, R29, R9, R8 ;  /* 0x000000091d087223 */ /* 0x000fe20000010008 */
[----:B------:R-:W-:Y:S02]  /*3410*/  HADD2.F32 R33, -RZ, R33.H1_H1 ;  /* 0x30000021ff217230 */ /* 0x000fe40000004100 */
[----:B------:R-:W-:Y:S01]  /*3420*/  FFMA.FTZ R6, R20, R6, R19 ;  /* 0x0000000614067223 */ /* 0x000fe20000010013 */
[----:B------:R-:W-:-:S02]  /*3430*/  HADD2.F32 R17, -RZ, R17.H1_H1 ;  /* 0x30000011ff117230 */ /* 0x000fc40000004100 */
[-C--:B------:R-:W-:Y:S01]  /*3440*/  FFMA.FTZ R7, R7, R9.reuse, R10 ;  /* 0x0000000907077223 */ /* 0x080fe2000001000a */
[----:B------:R-:W-:Y:S01]  /*3450*/  FMUL.FTZ R8, R13, R8 ;  /* 0x000000080d087220 */ /* 0x000fe20000410000 */
[-C--:B------:R-:W-:Y:S01]  /*3460*/  FFMA.FTZ R18, R33, R9.reuse, R18 ;  /* 0x0000000921127223 */ /* 0x080fe20000010012 */
[----:B------:R-:W-:Y:S01]  /*3470*/  FFMA.FTZ R9, R17, R9, R6 ;  /* 0x0000000911097223 */ /* 0x000fe20000010006 */
[----:B------:R-:W-:Y:S02]  /*3480*/  FMUL.FTZ R7, R14, R7 ;  /* 0x000000070e077220 */ /* 0x000fe40000410000 */
[----:B------:R-:W-:Y:S01]  /*3490*/  FMUL.FTZ R18, R15, R18 ;  /* 0x000000120f127220 */ /* 0x000fe20000410000 */
[----:B------:R-:W-:Y:S01]  /*34a0*/  F2FP.F16.F32.PACK_AB R8, RZ, R8 ;  /* 0x00000008ff08723e */ /* 0x000fe200000000ff */
[----:B------:R-:W-:Y:S01]  /*34b0*/  FMUL.FTZ R9, R16, R9 ;  /* 0x0000000910097220 */ /* 0x000fe20000410000 */
[----:B------:R-:W-:Y:S02]  /*34c0*/  F2FP.F16.F32.PACK_AB R7, RZ, R7 ;  /* 0x00000007ff07723e */ /* 0x000fe400000000ff */
[----:B------:R-:W-:-:S02]  /*34d0*/  F2FP.F16.F32.PACK_AB R18, RZ, R18 ;  /* 0x00000012ff12723e */ /* 0x000fc400000000ff */
[----:B------:R-:W-:Y:S02]  /*34e0*/  F2FP.F16.F32.PACK_AB R9, RZ, R9 ;  /* 0x00000009ff09723e */ /* 0x000fe400000000ff */
[----:B------:R-:W-:Y:S02]  /*34f0*/  PRMT R8, R8, 0x5410, R7 ;  /* 0x0000541008087816 */ /* 0x000fe40000000007 */
[----:B------:R-:W-:-:S04]  /*3500*/  PRMT R18, R18, 0x5410, R9 ;  /* 0x0000541012127816 */ /* 0x000fc80000000009 */
[----:B------:R-:W-:Y:S01]  /*3510*/  HFMA2.MMA R46, R8, 1, 1, R46 ;  /* 0x3c003c00082e7835 */ /* 0x000fe2000000002e */
[----:B------:R-:W-:-:S10]  /*3520*/  HADD2 R5, R18, R5 ;  /* 0x0000000512057230 */ /* 0x000fd40000000000 */
.L_x_1235:
[----:B------:R-:W0:Y:S02]  /*3530*/  LDC R17, c[0x0][0x23c] ;  /* 0x00008f00ff117b82 */ /* 0x000e240000000800 */
[----:B0-----:R-:W-:-:S05]  /*3540*/  IMAD.WIDE R18, R17, 0x4, R62 ;  /* 0x0000000411127825 */ /* 0x001fca00078e023e */
[----:B------:R-:W2:Y:S02]  /*3550*/  LDG.E.128.CONSTANT R8, desc[UR6][R18.64] ;  /* 0x0000000612087981 */ /* 0x000ea4000c1e9d00 */
[----:B--2---:R-:W-:Y:S02]  /*3560*/  LOP3.LUT R23, R10, 0xf000f, RZ, 0xc0, !PT ;  /* 0x000f000f0a177812 */ /* 0x004fe400078ec0ff */
[C---:B------:R-:W-:Y:S02]  /*3570*/  LOP3.LUT R6, R8.reuse, 0xf000f, RZ, 0xc0, !PT ;  /* 0x000f000f08067812 */ /* 0x040fe400078ec0ff */
[----:B------:R-:W-:Y:S02]  /*3580*/  LOP3.LUT R7, R8, 0xf000f0, RZ, 0xc0, !PT ;  /* 0x00f000f008077812 */ /* 0x000fe400078ec0ff */
[----:B------:R-:W-:Y:S02]  /*3590*/  SHF.R.U32.HI R22, RZ, 0x8, R9 ;  /* 0x00000008ff167819 */ /* 0x000fe40000011609 */
[----:B------:R-:W-:-:S02]  /*35a0*/  SHF.R.U32.HI R25, RZ, 0x8, R10 ;  /* 0x00000008ff197819 */ /* 0x000fc4000001160a */
[----:B------:R-:W-:Y:S02]  /*35b0*/  SHF.R.U32.HI R8, RZ, 0x8, R8 ;  /* 0x00000008ff087819 */ /* 0x000fe40000011608 */
[----:B------:R-:W-:Y:S02]  /*35c0*/  LOP3.LUT R24, R10, 0xf000f0, RZ, 0xc0, !PT ;  /* 0x00f000f00a187812 */ /* 0x000fe400078ec0ff */
[C---:B------:R-:W-:Y:S02]  /*35d0*/  LOP3.LUT R26, R11.reuse, 0xf000f, RZ, 0xc0, !PT ;  /* 0x000f000f0b1a7812 */ /* 0x040fe400078ec0ff */
[----:B------:R-:W-:Y:S02]  /*35e0*/  LOP3.LUT R28, R11, 0xf000f0, RZ, 0xc0, !PT ;  /* 0x00f000f00b1c7812 */ /* 0x000fe400078ec0ff */
[----:B------:R-:W-:Y:S02]  /*35f0*/  SHF.R.U32.HI R11, RZ, 0x8, R11 ;  /* 0x00000008ff0b7819 */ /* 0x000fe4000001160b */
[----:B------:R-:W-:-:S02]  /*3600*/  LOP3.LUT R27, R23, 0x64006400, RZ, 0xfc, !PT ;  /* 0x64006400171b7812 */ /* 0x000fc400078efcff */
[C---:B------:R-:W-:Y:S02]  /*3610*/  LOP3.LUT R20, R9.reuse, 0xf000f, RZ, 0xc0, !PT ;  /* 0x000f000f09147812 */ /* 0x040fe400078ec0ff */
        /* <DEDUP_REMOVED lines=10> */
[C---:B------:R-:W-:Y:S02]  /*36c0*/  LOP3.LUT R24, R11.reuse, 0xf000f, RZ, 0xc0, !PT ;  /* 0x000f000f0b187812 */ /* 0x040fe400078ec0ff */
[----:B------:R-:W-:-:S02]  /*36d0*/  LOP3.LUT R26, R11, 0xf000f0, RZ, 0xc0, !PT ;  /* 0x00f000f00b1a7812 */ /* 0x000fc400078ec0ff */
[----:B------:R-:W-:Y:S02]  /*36e0*/  LOP3.LUT R35, R22, 0x64006400, RZ, 0xfc, !PT ;  /* 0x6400640016237812 */ /* 0x000fe400078efcff */
[----:B------:R-:W-:Y:S02]  /*36f0*/  LOP3.LUT R37, R25, 0x64006400, RZ, 0xfc, !PT ;  /* 0x6400640019257812 */ /* 0x000fe400078efcff */
[----:B------:R-:W-:Y:S01]  /*3700*/  LOP3.LUT R31, R28, 0x64006400, RZ, 0xfc, !PT ;  /* 0x640064001c1f7812 */ /* 0x000fe200078efcff */
[-C--:B------:R-:W-:Y:S01]  /*3710*/  HFMA2 R28, R29, R0.reuse.H1_H1, -72, -72 ;  /* 0xd480d4801d1c7431 */ /* 0x080fe20000060000 */
[----:B------:R-:W-:Y:S01]  /*3720*/  LOP3.LUT R11, R8, 0x64006400, RZ, 0xfc, !PT ;  /* 0x64006400080b7812 */ /* 0x000fe200078efcff */
[----:B------:R-:W-:Y:S01]  /*3730*/  HADD2 R29, R30, -1032, -1032 ;  /* 0xe408e4081e1d7430 */ /* 0x000fe20000000000 */
[----:B------:R-:W-:Y:S01]  /*3740*/  LOP3.LUT R22, R24, 0x64006400, RZ, 0xfc, !PT ;  /* 0x6400640018167812 */ /* 0x000fe200078efcff */
[-C--:B------:R-:W-:Y:S01]  /*3750*/  HFMA2 R36, R37, R0.reuse.H1_H1, -72, -72 ;  /* 0xd480d48025247431 */ /* 0x080fe20000060000 */
[----:B------:R-:W-:Y:S01]  /*3760*/  LOP3.LUT R6, R6, 0x64006400, RZ, 0xfc, !PT ;  /* 0x6400640006067812 */ /* 0x000fe200078efcff */
[-C--:B------:R-:W-:Y:S01]  /*3770*/  HFMA2 R30, R31, R0.reuse.H1_H1, -72, -72 ;  /* 0xd480d4801f1e7431 */ /* 0x080fe20000060000 */
        /* <DEDUP_REMOVED lines=13> */
[----:B------:R-:W-:-:S02]  /*3850*/  HFMA2 R26, R21, R0.H1_H1, -72, -72 ;  /* 0xd480d480151a7431 */ /* 0x000fc40000060000 */
[----:B------:R-:W-:Y:S02]  /*3860*/  HADD2 R31, R9, -1032, -1032 ;  /* 0xe408e408091f7430 */ /* 0x000fe40000000000 */
[----:B------:R-:W-:Y:S02]  /*3870*/  HADD2 R33, R10, -1032, -1032 ;  /* 0xe408e4080a217430 */ /* 0x000fe40000000000 */
[----:B------:R-:W-:Y:S02]  /*3880*/  HADD2 R35, R8, -1032, -1032 ;  /* 0xe408e40808237430 */ /* 0x000fe40000000000 */
[----:B------:R-:W-:Y:S01]  /*3890*/  HFMA2 R22, R39, R0.H1_H1, -72, -72 ;  /* 0xd480d48027167431 */ /* 0x000fe20000060000 */
[----:B------:R-:W-:Y:S06]  /*38a0*/  @!P2 BRA `(.L_x_1238) ;  /* 0x000000040058a947 */ /* 0x000fec0003800000 */
[----:B------:R-:W0:Y:S01]  /*38b0*/  LDS.64 R8, [UR4+0x10] ;  /* 0x00001004ff087984 */ /* 0x000e220008000a00 */
        /* <DEDUP_REMOVED lines=85> */
.L_x_1238:
        /* <DEDUP_REMOVED lines=91> */
.L_x_1240:
        /* <DEDUP_REMOVED lines=93> */
.L_x_1241:
[----:B------:R-:W-:Y:S05]  /*4990*/  @P0 BRA `(.L_x_1239) ;  /* 0x0000000400580947 */ /* 0x000fea0003800000 */
[----:B------:R-:W0:Y:S01]  /*49a0*/  LDS.64 R6, [UR4+0xd0] ;  /* 0x0000d004ff067984 */ /* 0x000e220008000a00 */
[----:B------:R-:W-:Y:S02]  /*49b0*/  HADD2.F32 R10, -RZ, R27.H0_H0 ;  /* 0x2000001bff0a7230 */ /* 0x000fe40000004100 */
[----:B------:R-:W-:Y:S01]  /*49c0*/  HADD2.F32 R40, -RZ, R23.H1_H1 ;  /* 0x30000017ff287230 */ /* 0x000fe20000004100 */
[----:B------:R-:W2:Y:S01]  /*49d0*/  LDS.64 R8, [UR4+0xd8] ;  /* 0x0000d804ff087984 */ /* 0x000ea20008000a00 */
[----:B------:R-:W-:Y:S02]  /*49e0*/  HADD2.F32 R42, -RZ, R25.H1_H1 ;  /* 0x30000019ff2a7230 */ /* 0x000fe40000004100 */
[--C-:B------:R-:W-:Y:S02]  /*49f0*/  HADD2.F32 R11, -RZ, R29.reuse.H0_H0 ;  /* 0x2000001dff0b7230 */ /* 0x100fe40000004100 */
[----:B------:R-:W-:Y:S02]  /*4a00*/  HADD2.F32 R44, -RZ, R29.H1_H1 ;  /* 0x3000001dff2c7230 */ /* 0x000fe40000004100 */
[----:B0-----:R-:W-:-:S02]  /*4a10*/  HADD2.F32 R39, -RZ, R6.H0_H0 ;  /* 0x20000006ff277230 */ /* 0x001fc40000004100 */
[----:B------:R-:W-:Y:S02]  /*4a20*/  HADD2.F32 R38, -RZ, R6.H1_H1 ;  /* 0x30000006ff267230 */ /* 0x000fe40000004100 */
[--C-:B------:R-:W-:Y:S02]  /*4a30*/  HADD2.F32 R21, -RZ, R7.reuse.H0_H0 ;  /* 0x20000007ff157230 */ /* 0x100fe40000004100 */
[-C--:B------:R-:W-:Y:S01]  /*4a40*/  FFMA.FTZ R11, R11, R39.reuse, RZ ;  /* 0x000000270b0b7223 */ /* 0x080fe200000100ff */
[----:B------:R-:W-:Y:S02]  /*4a50*/  HADD2.F32 R20, -RZ, R7.H1_H1 ;  /* 0x30000007ff147230 */ /* 0x000fe40000004100 */
[----:B------:R-:W-:Y:S02]  /*4a60*/  HADD2.F32 R6, -RZ, R23.H0_H0 ;  /* 0x20000017ff067230 */ /* 0x000fe40000004100 */
[----:B------:R-:W-:Y:S02]  /*4a70*/  HADD2.F32 R7, -RZ, R25.H0_H0 ;  /* 0x20000019ff077230 */ /* 0x000fe40000004100 */
[-C--:B------:R-:W-:Y:S01]  /*4a80*/  FFMA.FTZ R25, R10, R39.reuse, RZ ;  /* 0x000000270a197223 */ /* 0x080fe200000100ff */
[----:B------:R-:W-:-:S02]  /*4a90*/  FFMA.FTZ R23, R6, R39, RZ ;  /* 0x0000002706177223 */ /* 0x000fc400000100ff */
[----:B------:R-:W-:Y:S02]  /*4aa0*/  FFMA.FTZ R7, R7, R39, RZ ;  /* 0x0000002707077223 */ /* 0x000fe400000100ff */
[-C--:B------:R-:W-:Y:S01]  /*4ab0*/  FFMA.FTZ R6, R40, R38.reuse, R23 ;  /* 0x0000002628067223 */ /* 0x080fe20000010017 */
[----:B------:R-:W-:Y:S02]  /*4ac0*/  HADD2.F32 R40, -RZ, R27.H1_H1 ;  /* 0x3000001bff287230 */ /* 0x000fe40000004100 */
[-C--:B------:R-:W-:Y:S01]  /*4ad0*/  FFMA.FTZ R10, R42, R38.reuse, R7 ;  /* 0x000000262a0a7223 */ /* 0x080fe20000010007 */
[----:B------:R-:W-:Y:S02]  /*4ae0*/  HADD2.F32 R7, -RZ, R24.H0_H0 ;  /* 0x20000018ff077230 */ /* 0x000fe40000004100 */
        /* <DEDUP_REMOVED lines=8> */
[----:B------:R-:W-:Y:S01]  /*4b70*/  FFMA.FTZ R7, R24, R20, R7 ;  /* 0x0000001418077223 */ /* 0x000fe20000010007 */
[----:B------:R-:W-:Y:S02]  /*4b80*/  HADD2.F32 R28, -RZ, R28.H1_H1 ;  /* 0x3000001cff1c7230 */ /* 0x000fe40000004100 */
[----:B------:R-:W-:Y:S01]  /*4b90*/  FFMA.FTZ R23, R25, R21, R40 ;  /* 0x0000001519177223 */ /* 0x000fe20000010028 */
[----:B------:R-:W-:-:S02]  /*4ba0*/  HADD2.F32 R24, -RZ, R31.H0_H0 ;  /* 0x2000001fff187230 */ /* 0x000fc40000004100 */
[----:B------:R-:W-:Y:S01]  /*4bb0*/  FFMA.FTZ R21, R27, R21, R38 ;  /* 0x000000151b157223 */ /* 0x000fe20000010026 */
[----:B--2---:R-:W-:Y:S02]  /*4bc0*/  HADD2.F32 R10, -RZ, R8.H0_H0 ;  /* 0x20000008ff0a7230 */ /* 0x004fe40000004100 */
[----:B------:R-:W-:Y:S01]  /*4bd0*/  FFMA.FTZ R23, R28, R20, R23 ;  /* 0x000000141c177223 */ /* 0x000fe20000010017 */
[----:B------:R-:W-:Y:S02]  /*4be0*/  HADD2.F32 R30, -RZ, R30.H1_H1 ;  /* 0x3000001eff1e7230 */ /* 0x000fe40000004100 */
[----:B------:R-:W-:Y:S02]  /*4bf0*/  HADD2.F32 R26, -RZ, R26.H1_H1 ;  /* 0x3000001aff1a7230 */ /* 0x000fe40000004100 */
[----:B------:R-:W-:Y:S01]  /*4c00*/  FFMA.FTZ R7, R24, R10, R7 ;  /* 0x0000000a18077223 */ /* 0x000fe20000010007 */
[----:B------:R-:W-:Y:S02]  /*4c10*/  HADD2.F32 R24, -RZ, R33.H0_H0 ;  /* 0x20000021ff187230 */ /* 0x000fe40000004100 */
[----:B------:R-:W-:Y:S01]  /*4c20*/  FFMA.FTZ R21, R30, R20, R21 ;  /* 0x000000141e157223 */ /* 0x000fe20000010015 */
[----:B------:R-:W-:-:S02]  /*4c30*/  HADD2.F32 R28, -RZ, R35.H0_H0 ;  /* 0x20000023ff1c7230 */ /* 0x000fc40000004100 */
[----:B------:R-:W-:Y:S01]  /*4c40*/  FFMA.FTZ R11, R26, R20, R11 ;  /* 0x000000141a0b7223 */ /* 0x000fe2000001000b */
[----:B------:R-:W-:Y:S02]  /*4c50*/  HADD2.F32 R30, -RZ, R37.H0_H0 ;  /* 0x20000025ff1e7230 */ /* 0x000fe40000004100 */
        /* <DEDUP_REMOVED lines=42> */
.L_x_1239:
[----:B------:R-:W-:-:S05]  /*4f00*/  IMAD.WIDE R18, R17, 0x4, R18 ;  /* 0x0000000411127825 */ /* 0x000fca00078e0212 */
        /* <DEDUP_REMOVED lines=140> */
.L_x_1242:
        /* <DEDUP_REMOVED lines=91> */
.L_x_1244:
        /* <DEDUP_REMOVED lines=93> */
.L_x_1245:
        /* <DEDUP_REMOVED lines=87> */
.L_x_1243:
[----:B------:R-:W-:-:S06]  /*68c0*/  IMAD.WIDE R8, R17, 0x4, R18 ;  /* 0x0000000411087825 */ /* 0x000fcc00078e0212 */
[----:B------:R-:W2:Y:S02]  /*68d0*/  LDG.E.128.CONSTANT R8, desc[UR6][R8.64] ;  /* 0x0000000608087981 */ /* 0x000ea4000c1e9d00 */
[----:B--2---:R-:W-:Y:S02]  /*68e0*/  LOP3.LUT R20, R10, 0xf000f0, RZ, 0xc0, !PT ;  /* 0x00f000f00a147812 */ /* 0x004fe400078ec0ff */
[----:B------:R-:W-:Y:S02]  /*68f0*/  SHF.R.U32.HI R32, RZ, 0x8, R11 ;  /* 0x00000008ff207819 */ /* 0x000fe4000001160b */
[C---:B------:R-:W-:Y:S02]  /*6900*/  LOP3.LUT R6, R8.reuse, 0xf000f, RZ, 0xc0, !PT ;  /* 0x000f000f08067812 */ /* 0x040fe400078ec0ff */
[----:B------:R-:W-:Y:S02]  /*6910*/  LOP3.LUT R7, R8, 0xf000f0, RZ, 0xc0, !PT ;  /* 0x00f000f008077812 */ /* 0x000fe400078ec0ff */
[----:B------:R-:W-:-:S02]  /*6920*/  SHF.R.U32.HI R18, RZ, 0x8, R8 ;  /* 0x00000008ff127819 */ /* 0x000fc40000011608 */
[----:B------:R-:W-:Y:S02]  /*6930*/  LOP3.LUT R8, R11, 0xf000f0, RZ, 0xc0, !PT ;  /* 0x00f000f00b087812 */ /* 0x000fe400078ec0ff */
[----:B------:R-:W-:Y:S02]  /*6940*/  LOP3.LUT R23, R20, 0x64006400, RZ, 0xfc, !PT ;  /* 0x6400640014177812 */ /* 0x000fe400078efcff */
[----:B------:R-:W-:Y:S02]  /*6950*/  SHF.R.U32.HI R26, RZ, 0x8, R9 ;  /* 0x00000008ff1a7819 */ /* 0x000fe40000011609 */
[----:B------:R-:W-:Y:S01]  /*6960*/  LOP3.LUT R28, R10, 0xf000f, RZ, 0xc0, !PT ;  /* 0x000f000f0a1c7812 */ /* 0x000fe200078ec0ff */
[----:B------:R-:W-:Y:S01]  /*6970*/  HFMA2 R23, R23, R0.H1_H1, -72, -72 ;  /* 0xd480d48017177431 */ /* 0x000fe20000060000 */
[----:B------:R-:W-:Y:S02]  /*6980*/  LOP3.LUT R20, R32, 0xf000f0, RZ, 0xc0, !PT ;  /* 0x00f000f020147812 */ /* 0x000fe400078ec0ff */
[----:B------:R-:W-:-:S02]  /*6990*/  SHF.R.U32.HI R10, RZ, 0x8, R10 ;  /* 0x00000008ff0a7819 */ /* 0x000fc4000001160a */
[C---:B------:R-:W-:Y:S02]  /*69a0*/  LOP3.LUT R19, R9.reuse, 0xf000f, RZ, 0xc0, !PT ;  /* 0x000f000f09137812 */ /* 0x040fe400078ec0ff */
[----:B------:R-:W-:Y:S02]  /*69b0*/  LOP3.LUT R17, R9, 0xf000f0, RZ, 0xc0, !PT ;  /* 0x00f000f009117812 */ /* 0x000fe400078ec0ff */
[----:B------:R-:W-:Y:S02]  /*69c0*/  LOP3.LUT R27, R8, 0x64006400, RZ, 0xfc, !PT ;  /* 0x64006400081b7812 */ /* 0x000fe400078efcff */
[----:B------:R-:W-:Y:S02]  /*69d0*/  LOP3.LUT R29, R11, 0xf000f, RZ, 0xc0, !PT ;  /* 0x000f000f0b1d7812 */ /* 0x000fe400078ec0ff */
[----:B------:R-:W-:Y:S01]  /*69e0*/  LOP3.LUT R7, R7, 0x64006400, RZ, 0xfc, !PT ;  /* 0x6400640007077812 */ /* 0x000fe200078efcff */
[----:B------:R-:W-:Y:S01]  /*69f0*/  HFMA2 R22, R27, R0.H1_H1, -72, -72 ;  /* 0xd480d4801b167431 */ /* 0x000fe20000060000 */
[----:B------:R-:W-:-:S02]  /*6a00*/  LOP3.LUT R9, R26, 0xf000f0, RZ, 0xc0, !PT ;  /* 0x00f000f01a097812 */ /* 0x000fc400078ec0ff */
[----:B------:R-:W-:Y:S01]  /*6a10*/  LOP3.LUT R31, R20, 0x64006400, RZ, 0xfc, !PT ;  /* 0x64006400141f7812 */ /* 0x000fe200078efcff */
[-C--:B------:R-:W-:Y:S01]  /*6a20*/  HFMA2 R25, R7, R0.reuse.H1_H1, -72, -72 ;  /* 0xd480d48007197431 */ /* 0x080fe20000060000 */
[----:B------:R-:W-:Y:S02]  /*6a30*/  LOP3.LUT R8, R18, 0xf000f0, RZ, 0xc0, !PT ;  /* 0x00f000f012087812 */ /* 0x000fe400078ec0ff */
[----:B------:R-:W-:Y:S01]  /*6a40*/  LOP3.LUT R11, R10, 0xf000f0, RZ, 0xc0, !PT ;  /* 0x00f000f00a0b7812 */ /* 0x000fe200078ec0ff */
[----:B------:R-:W-:Y:S01]  /*6a50*/  HFMA2 R27, R31, R0.H1_H1, -72, -72 ;  /* 0xd480d4801f1b7431 */ /* 0x000fe20000060000 */
        /* <DEDUP_REMOVED lines=15> */
[----:B------:R-:W-:Y:S01]  /*6b50*/  HFMA2 R17, R11, R0.H1_H1, -72, -72 ;  /* 0xd480d4800b117431 */ /* 0x000fe20000060000 */
        /* <DEDUP_REMOVED lines=11> */
[----:B------:R-:W-:Y:S01]  /*6c10*/  HADD2 R26, R7, -1032, -1032 ;  /* 0xe408e408071a7430 */ /* 0x000fe20000000000 */
[----:B------:R-:W-:Y:S06]  /*6c20*/  @!P2 BRA `(.L_x_1246) ;  /* 0x000000040058a947 */ /* 0x000fec0003800000 */
[----:B------:R-:W0:Y:S01]  /*6c30*/  LDS.64 R8, [UR4+0x30] ;  /* 0x00003004ff087984 */ /* 0x000e220008000a00 */
[--C-:B------:R-:W-:Y:S02]  /*6c40*/  HADD2.F32 R6, -RZ, R28.reuse.H0_H0 ;  /* 0x2000001cff067230 */ /* 0x100fe40000004100 */
        /* <DEDUP_REMOVED lines=84> */
.L_x_1246:
        /* <DEDUP_REMOVED lines=91> */
.L_x_1247:
        /* <DEDUP_REMOVED lines=93> */
.L_x_1248:
[----:B------:R-:W-:Y:S05]  /*7d10*/  @P0 BRA `(.L_x_1233) ;  /* 0x0000000400580947 */ /* 0x000fea0003800000 */
[----:B------:R-:W0:Y:S01]  /*7d20*/  LDS.64 R6, [UR4+0xf0] ;  /* 0x0000f004ff067984 */ /* 0x000e220008000a00 */
[----:B------:R-:W-:Y:S02]  /*7d30*/  HADD2.F32 R10, -RZ, R30.H0_H0 ;  /* 0x2000001eff0a7230 */ /* 0x000fe40000004100 */
[----:B------:R-:W-:Y:S01]  /*7d40*/  HADD2.F32 R38, -RZ, R29.H1_H1 ;  /* 0x3000001dff267230 */ /* 0x000fe20000004100 */
[----:B------:R-:W2:Y:S01]  /*7d50*/  LDS.64 R8, [UR4+0xf8] ;  /* 0x0000f804ff087984 */ /* 0x000ea20008000a00 */
[----:B------:R-:W-:Y:S02]  /*7d60*/  HADD2.F32 R11, -RZ, R31.H0_H0 ;  /* 0x2000001fff0b7230 */ /* 0x000fe40000004100 */
[--C-:B0-----:R-:W-:Y:S02]  /*7d70*/  HADD2.F32 R35, -RZ, R6.reuse.H0_H0 ;  /* 0x20000006ff237230 */ /* 0x101fe40000004100 */
[----:B------:R-:W-:Y:S02]  /*7d80*/  HADD2.F32 R36, -RZ, R6.H1_H1 ;  /* 0x30000006ff247230 */ /* 0x000fe40000004100 */
[----:B------:R-:W-:-:S02]  /*7d90*/  HADD2.F32 R19, -RZ, R7.H0_H0 ;  /* 0x20000007ff137230 */ /* 0x000fc40000004100 */
[-C--:B------:R-:W-:Y:S01]  /*7da0*/  FFMA.FTZ R37, R10, R35.reuse, RZ ;  /* 0x000000230a257223 */ /* 0x080fe200000100ff */
[----:B------:R-:W-:Y:S02]  /*7db0*/  HADD2.F32 R18, -RZ, R7.H1_H1 ;  /* 0x30000007ff127230 */ /* 0x000fe40000004100 */
[-C--:B------:R-:W-:Y:S01]  /*7dc0*/  FFMA.FTZ R11, R11, R35.reuse, RZ ;  /* 0x000000230b0b7223 */ /* 0x080fe200000100ff */
[--C-:B------:R-:W-:Y:S02]  /*7dd0*/  HADD2.F32 R6, -RZ, R28.reuse.H0_H0 ;  /* 0x2000001cff067230 */ /* 0x100fe40000004100 */
[----:B------:R-:W-:Y:S02]  /*7de0*/  HADD2.F32 R7, -RZ, R29.H0_H0 ;  /* 0x2000001dff077230 */ /* 0x000fe40000004100 */
[----:B------:R-:W-:Y:S02]  /*7df0*/  HADD2.F32 R28, -RZ, R28.H1_H1 ;  /* 0x3000001cff1c7230 */ /* 0x000fe40000004100 */
[-C--:B------:R-:W-:Y:S01]  /*7e00*/  FFMA.FTZ R29, R6, R35.reuse, RZ ;  /* 0x00000023061d7223 */ /* 0x080fe200000100ff */
[----:B------:R-:W-:-:S03]  /*7e10*/  FFMA.FTZ R7, R7, R35, RZ ;  /* 0x0000002307077223 */ /* 0x000fc600000100ff */
[-C--:B------:R-:W-:Y:S01]  /*7e20*/  FFMA.FTZ R6, R28, R36.reuse, R29 ;  /* 0x000000241c067223 */ /* 0x080fe2000001001d */
[----:B------:R-:W-:Y:S02]  /*7e30*/  HADD2.F32 R28, -RZ, R30.H1_H1 ;  /* 0x3000001eff1c7230 */ /* 0x000fe40000004100 */
[-C--:B------:R-:W-:Y:S01]  /*7e40*/  FFMA.FTZ R10, R38, R36.reuse, R7 ;  /* 0x00000024260a7223 */ /* 0x080fe20000010007 */
        /* <DEDUP_REMOVED lines=19> */
[----:B--2---:R-:W-:Y:S02]  /*7f80*/  HADD2.F32 R10, -RZ, R8.H0_H0 ;  /* 0x20000008ff0a7230 */ /* 0x004fe40000004100 */
        /* <DEDUP_REMOVED lines=47> */
.L_x_1233:
[----:B------:R-:W0:Y:S01]  /*8280*/  S2UR UR5, SR_CTAID.Z ;  /* 0x00000000000579c3 */ /* 0x000e220000002700 */
[----:B------:R-:W-:Y:S01]  /*8290*/  IADD3 R57, R57, 0x20, RZ ;  /* 0x0000002039397810 */ /* 0x000fe20007ffe0ff */
[----:B------:R-:W-:-:S03]  /*82a0*/  UIADD3 UR4, UR4, 0x40, URZ ;  /* 0x0000004004047890 */ /* 0x000fc6000fffe03f */
[----:B------:R-:W-:-:S03]  /*82b0*/  ISETP.GE.AND P0, PT, R57, UR8, PT ;  /* 0x0000000839007c0c */ /* 0x000fc6000bf06270 */
[----:B------:R-:W2:Y:S01]  /*82c0*/  LDC R6, c[0x0][0x23c] ;  /* 0x00008f00ff067b82 */ /* 0x000ea20000000800 */
[----:B0-----:R-:W-:-:S04]  /*82d0*/  ULEA UR5, UR5, 0x20, 0x5 ;  /* 0x0000002005057891 */ /* 0x001fc8000f8e283f */
[----:B------:R-:W-:-:S04]  /*82e0*/  UISETP.LT.AND UP0, UPT, UR5, UR9, UPT ;  /* 0x000000090500728c */ /* 0x000fc8000bf01270 */
[----:B------:R-:W-:Y:S01]  /*82f0*/  USEL UR5, UR5, UR9, UP0 ;  /* 0x0000000905057287 */ /* 0x000fe20008000000 */
[----:B--2---:R-:W-:-:S05]  /*8300*/  IMAD.WIDE R62, R6, 0x10, R62 ;  /* 0x00000010063e7825 */ /* 0x004fca00078e023e */
[----:B------:R-:W-:-:S13]  /*8310*/  ISETP.LT.AND P2, PT, R57, UR5, PT ;  /* 0x0000000539007c0c */ /* 0x000fda000bf41270 */
[----:B------:R-:W-:Y:S05]  /*8320*/  @!P0 BRA P2, `(.L_x_1249) ;  /* 0xffffff9400fc8947 */ /* 0x000fea000103ffff */
.L_x_1232:
[----:B------:R-:W-:Y:S01]  /*8330*/  ISETP.GE.AND P0, PT, R57, R58, PT ;  /* 0x0000003a3900720c */ /* 0x000fe20003f06270 */
[----:B------:R-:W-:-:S03]  /*8340*/  ULDC UR5, c[0x0][0x26c] ;  /* 0x00009b0000057ab9 */ /* 0x000fc60000000800 */
[----:B------:R-:W-:-:S13]  /*8350*/  ISETP.GE.OR P0, PT, R57, UR5, P0 ;  /* 0x0000000539007c0c */ /* 0x000fda0008706670 */
[----:B------:R-:W-:Y:S05]  /*8360*/  @P0 BRA `(.L_x_1250) ;  /* 0x0000001000d40947 */ /* 0x000fea0003800000 */
[----:B------:R-:W-:Y:S01]  /*8370*/  PRMT R7, R56, 0x9910, RZ ;  /* 0x0000991038077816 */ /* 0x000fe200000000ff */
[----:B------:R-:W-:Y:S01]  /*8380*/  ULDC UR5, c[0x0][0x26c] ;  /* 0x00009b0000057ab9 */ /* 0x000fe20000000800 */
[----:B------:R-:W-:Y:S02]  /*8390*/  SHF.R.S32.HI R61, RZ, 0x1f, R6 ;  /* 0x0000001fff3d7819 */ /* 0x000fe40000011406 */
[----:B------:R-:W-:Y:S02]  /*83a0*/  ISETP.NE.AND P0, PT, R7, RZ, PT ;  /* 0x000000ff0700720c */ /* 0x000fe40003f05270 */
[----:B------:R-:W-:Y:S02]  /*83b0*/  SHF.L.U32 R60, R6, 0x2, RZ ;  /* 0x00000002063c7819 */ /* 0x000fe400000006ff */
[----:B------:R-:W-:Y:S02]  /*83c0*/  ISETP.LT.OR P0, PT, R12, 0x4, !P0 ;  /* 0x000000040c00780c */ /* 0x000fe40004701670 */
[----:B------:R-:W-:-:S11]  /*83d0*/  SHF.L.U64.HI R61, R6, 0x2, R61 ;  /* 0x00000002063d7819 */ /* 0x000fd6000001023d */
.L_x_1255:
[----:B------:R-:W-:Y:S05]  /*83e0*/  @!P1 BRA `(.L_x_1251) ;  /* 0x0000001000989947 */ /* 0x000fea0003800000 */
        /* <DEDUP_REMOVED lines=14> */
[----:B------:R-:W-:Y:S02]  /*84d0*/  SHF.R.U32.HI R20, RZ, 0x8, R10 ;  /* 0x00000008ff147819 */ /* 0x000fe4000001160a */
[C---:B------:R-:W-:Y:S02]  /*84e0*/  LOP3.LUT R6, R8.reuse, 0xc000c, RZ, 0xc0, !PT ;  /* 0x000c000c08067812 */ /* 0x040fe400078ec0ff */
[C---:B------:R-:W-:Y:S02]  /*84f0*/  LOP3.LUT R15, R8.reuse, 0x300030, RZ, 0xc0, !PT ;  /* 0x00300030080f7812 */ /* 0x040fe400078ec0ff */
[C---:B------:R-:W-:Y:S02]  /*8500*/  LOP3.LUT R30, R8.reuse, 0xc000c0, RZ, 0xc0, !PT ;  /* 0x00c000c0081e7812 */ /* 0x040fe400078ec0ff */
[----:B------:R-:W-:Y:S02]  /*8510*/  LOP3.LUT R18, R8, 0x30003, RZ, 0xc0, !PT ;  /* 0x0003000308127812 */ /* 0x000fe400078ec0ff */
[----:B------:R-:W-:-:S02]  /*8520*/  LOP3.LUT R24, R10, 0x300030, RZ, 0xc0, !PT ;  /* 0x003000300a187812 */ /* 0x000fc400078ec0ff */
[C---:B------:R-:W-:Y:S02]  /*8530*/  LOP3.LUT R32, R10.reuse, 0xc000c0, RZ, 0xc0, !PT ;  /* 0x00c000c00a207812 */ /* 0x040fe400078ec0ff */
[----:B------:R-:W-:Y:S02]  /*8540*/  LOP3.LUT R22, R10, 0x30003, RZ, 0xc0, !PT ;  /* 0x000300030a167812 */ /* 0x000fe400078ec0ff */
[----:B------:R-:W-:Y:S02]  /*8550*/  SHF.R.U32.HI R21, RZ, 0x8, R11 ;  /* 0x00000008ff157819 */ /* 0x000fe4000001160b */
[----:B------:R-:W-:Y:S02]  /*8560*/  LOP3.LUT R10, R11, 0xc000c, RZ, 0xc0, !PT ;  /* 0x000c000c0b0a7812 */ /* 0x000fe400078ec0ff */
[----:B------:R-:W-:Y:S02]  /*8570*/  LOP3.LUT R8, R7, 0x64006400, RZ, 0xfc, !PT ;  /* 0x6400640007087812 */ /* 0x000fe400078efcff */
[----:B-----5:R-:W-:-:S02]  /*8580*/  LOP3.LUT R26, R9, 0x64006400, RZ, 0xfc, !PT ;  /* 0x64006400091a7812 */ /* 0x020fc400078efcff */
[C---:B------:R-:W-:Y:S02]  /*8590*/  LOP3.LUT R25, R11.reuse, 0x300030, RZ, 0xc0, !PT ;  /* 0x003000300b197812 */ /* 0x040fe400078ec0ff */
        /* <DEDUP_REMOVED lines=83> */
[----:B-1----:R-:W-:Y:S01]  /*8ad0*/  PRMT R2, R2, 0x5410, R0 ;  /* 0x0000541002027816 */ /* 0x002fe20000000000 */
        /* <DEDUP_REMOVED lines=41> */
.L_x_1252:
[----:B------:R-:W-:Y:S05]  /*8d70*/  @!P3 BRA `(.L_x_1251) ;  /* 0x000000080034b947 */ /* 0x000fea0003800000 */
[----:B------:R-:W-:Y:S02]  /*8d80*/  PRMT R16, R54, 0x9910, RZ ;  /* 0x0000991036107816 */ /* 0x000fe400000000ff */
[----:B------:R-:W-:Y:S02]  /*8d90*/  ISETP.GE.AND P3, PT, R59, 0x3, PT ;  /* 0x000000033b00780c */ /* 0x000fe40003f66270 */
[----:B------:R-:W-:-:S13]  /*8da0*/  ISETP.NE.AND P2, PT, R16, RZ, PT ;  /* 0x000000ff1000720c */ /* 0x000fda0003f45270 */
[----:B------:R-:W-:Y:S05]  /*8db0*/  @!P2 BRA `(.L_x_1253) ;  /* 0x0000000000b0a947 */ /* 0x000fea0003800000 */
[----:B------:R-:W0:Y:S01]  /*8dc0*/  LDS.128 R16, [UR4+0x40] ;  /* 0x00004004ff107984 */ /* 0x000e220008000c00 */
        /* <DEDUP_REMOVED lines=43> */
.L_x_1253:
[----:B------:R-:W-:Y:S05]  /*9080*/  @!P3 BRA `(.L_x_1251) ;  /* 0x000000040070b947 */ /* 0x000fea0003800000 */
[----:B------:R-:W-:-:S04]  /*9090*/  PRMT R16, R53, 0x9910, RZ ;  /* 0x0000991035107816 */ /* 0x000fc800000000ff */
        /* <DEDUP_REMOVED lines=46> */
.L_x_1254:
[----:B------:R-:W-:Y:S05]  /*9380*/  @P0 BRA `(.L_x_1251) ;  /* 0x0000000000b00947 */ /* 0x000fea0003800000 */
        /* <DEDUP_REMOVED lines=44> */
.L_x_1251:
[----:B------:R-:W-:Y:S01]  /*9650*/  IADD3 R57, R57, 0x10, RZ ;  /* 0x0000001039397810 */ /* 0x000fe20007ffe0ff */
[----:B------:R-:W-:Y:S01]  /*9660*/  UIADD3 UR4, UR4, 0x20, URZ ;  /* 0x0000002004047890 */ /* 0x000fe2000fffe03f */
[----:B------:R-:W-:Y:S02]  /*9670*/  IADD3 R62, P3, R62, R60, RZ ;  /* 0x0000003c3e3e7210 */ /* 0x000fe40007f7e0ff */
[C---:B------:R-:W-:Y:S02]  /*9680*/  ISETP.GE.AND P2, PT, R57.reuse, UR5, PT ;  /* 0x0000000539007c0c */ /* 0x040fe4000bf46270 */
[----:B------:R-:W-:Y:S02]  /*9690*/  ISETP.LT.AND P4, PT, R57, R58, PT ;  /* 0x0000003a3900720c */ /* 0x000fe40003f81270 */
[----:B------:R-:W-:-:S11]  /*96a0*/  IADD3.X R63, R63, R61, RZ, P3, !PT ;  /* 0x0000003d3f3f7210 */ /* 0x000fd60001ffe4ff */
[----:B------:R-:W-:Y:S05]  /*96b0*/  @!P2 BRA P4, `(.L_x_1255) ;  /* 0xffffffec0048a947 */ /* 0x000fea000203ffff */
.L_x_1250:
[----:B------:R-:W-:Y:S05]  /*96c0*/  @!P1 EXIT ;  /* 0x000000000000994d */ /* 0x000fea0003800000 */
[----:B------:R-:W0:Y:S01]  /*96d0*/  S2R R4, SR_CTAID.X ;  /* 0x0000000000047919 */ /* 0x000e220000002500 */
[----:B------:R-:W2:Y:S01]  /*96e0*/  S2UR UR4, SR_CTAID.Y ;  /* 0x00000000000479c3 */ /* 0x000ea20000002600 */
[----:B------:R-:W-:Y:S01]  /*96f0*/  HMUL2 R11, R52, R55.H0_H0 ;  /* 0x20000037340b7232 */ /* 0x000fe20000000000 */
[----:B------:R-:W0:Y:S06]  /*9700*/  S2R R7, SR_TID.X ;  /* 0x0000000000077919 */ /* 0x000e2c0000002100 */
[----:B------:R-:W3:Y:S08]  /*9710*/  LDC R0, c[0x0][0x23c] ;  /* 0x00008f00ff007b82 */ /* 0x000ef00000000800 */
[----:B-1----:R-:W1:Y:S01]  /*9720*/  LDC.64 R2, c[0x0][0x230] ;  /* 0x00008c00ff027b82 */ /* 0x002e620000000a00 */
[----:B--2---:R-:W-:Y:S01]  /*9730*/  USHF.L.U32 UR4, UR4, 0x2, URZ ;  /* 0x0000000204047899 */ /* 0x004fe2000800063f */
[----:B0-----:R-:W-:-:S04]  /*9740*/  LEA R4, R4, R7, 0x5 ;  /* 0x0000000704047211 */ /* 0x001fc800078e28ff */
[----:B------:R-:W-:-:S05]  /*9750*/  SHF.L.U32 R7, R4, 0x2, RZ ;  /* 0x0000000204077819 */ /* 0x000fca00000006ff */
[----:B---3--:R-:W-:-:S04]  /*9760*/  IMAD R7, R0, UR4, R7 ;  /* 0x0000000400077c24 */ /* 0x008fc8000f8e0207 */
        /* <DEDUP_REMOVED lines=9> */
.L_x_1259:
[----:B------:R-:W0:Y:S02]  /*9800*/  LDS R8, [R6] ;  /* 0x0000000006087984 */ /* 0x000e240000000800 */
[----:B0-----:R-:W-:-:S06]  /*9810*/  HADD2 R9, R8, R11 ;  /* 0x0000000b08097230 */ /* 0x001fcc0000000000 */
[----:B------:R-:W0:Y:S02]  /*9820*/  ATOMS.CAST.SPIN R9, [R6], R8, R9 ;  /* 0x000000080609738d */ /* 0x000e240001800009 */
[----:B0-----:R-:W-:-:S13]  /*9830*/  ISETP.EQ.U32.AND P0, PT, R9, 0x1, PT ;  /* 0x000000010900780c */ /* 0x001fda0003f02070 */
[----:B------:R-:W-:Y:S05]  /*9840*/  @!P0 BRA `(.L_x_1259) ;  /* 0xfffffffc00ec8947 */ /* 0x000fea000383ffff */
[----:B------:R-:W-:Y:S05]  /*9850*/  BRA `(.L_x_1257) ;  /* 0x00000000000c7947 */ /* 0x000fea0003800000 */
.L_x_1258:
[----:B------:R-:W2:Y:S02]  /*9860*/  LD.E R4, desc[UR6][R2.64] ;  /* 0x0000000602047980 */ /* 0x000ea4000c101900 */
[----:B--2---:R-:W-:-:S05]  /*9870*/  IADD3 R7, R11, R4, RZ ;  /* 0x000000040b077210 */ /* 0x004fca0007ffe0ff */
[----:B------:R0:W-:Y:S02]  /*9880*/  ST.E desc[UR6][R2.64], R7 ;  /* 0x0000000702007985 */ /* 0x0001e4000c101906 */
.L_x_1257:
[----:B------:R-:W-:Y:S05]  /*9890*/  BSYNC B0 ;  /* 0x0000000000007941 */ /* 0x000fea0003800000 */
.L_x_1256:
[----:B------:R1:W-:Y:S01]  /*98a0*/  ATOM.E.ADD.F16x2.RN.STRONG.GPU P0, RZ, desc[UR6][R2.64+0x4], R51 ;  /* 0x0000043302ff79a2 */ /* 0x0003e2000810e1c6 */
[----:B------:R-:W-:Y:S04]  /*98b0*/  BSSY B0, `(.L_x_1260) ;  /* 0x000000f000007945 */ /* 0x000fe80003800000 */
[----:B-1----:R-:W-:Y:S05]  /*98c0*/  @P0 BRA `(.L_x_1261) ;  /* 0x0000000000340947 */ /* 0x002fea0003800000 */
[----:B------:R-:W1:Y:S02]  /*98d0*/  QSPC.E.S P0, RZ, [R2+0x4] ;  /* 0x0000040002ff73aa */ /* 0x000e640000000500 */
[----:B-1----:R-:W-:Y:S05]  /*98e0*/  @!P0 BRA `(.L_x_1262) ;  /* 0x0000000000208947 */ /* 0x002fea0003800000 */
[----:B------:R-:W-:-:S04]  /*98f0*/  MOV R6, R2 ;  /* 0x0000000200067202 */ /* 0x000fc80000000f00 */
[----:B------:R-:W-:-:S07]  /*9900*/  MOV R6, R6 ;  /* 0x0000000600067202 */ /* 0x000fce0000000f00 */
.L_x_1263:
[----:B------:R-:W1:Y:S02]  /*9910*/  LDS R8, [R6+0x4] ;  /* 0x0000040006087984 */ /* 0x000e640000000800 */
[----:B-1----:R-:W-:-:S10]  /*9920*/  HFMA2.MMA R9, R8, 1, 1, R51 ;  /* 0x3c003c0008097835 */ /* 0x002fd40000000033 */
[----:B------:R-:W1:Y:S02]  /*9930*/  ATOMS.CAST.SPIN R9, [R6+0x4], R8, R9 ;  /* 0x000004080609738d */ /* 0x000e640001800009 */
[----:B-1----:R-:W-:-:S13]  /*9940*/  ISETP.EQ.U32.AND P0, PT, R9, 0x1, PT ;  /* 0x000000010900780c */ /* 0x002fda0003f02070 */
[----:B------:R-:W-:Y:S05]  /*9950*/  @!P0 BRA `(.L_x_1263) ;  /* 0xfffffffc00ec8947 */ /* 0x000fea000383ffff */
[----:B------:R-:W-:Y:S05]  /*9960*/  BRA `(.L_x_1261) ;  /* 0x00000000000c7947 */ /* 0x000fea0003800000 */
.L_x_1262:
[----:B------:R-:W0:Y:S02]  /*9970*/  LD.E R4, desc[UR6][R2.64+0x4] ;  /* 0x0000040602047980 */ /* 0x000e24000c101900 */
[----:B0-----:R-:W-:-:S05]  /*9980*/  IADD3 R7, R51, R4, RZ ;  /* 0x0000000433077210 */ /* 0x001fca0007ffe0ff */
[----:B------:R1:W-:Y:S02]  /*9990*/  ST.E desc[UR6][R2.64+0x4], R7 ;  /* 0x0000040702007985 */ /* 0x0003e4000c101906 */
.L_x_1261:
[----:B------:R-:W-:Y:S05]  /*99a0*/  BSYNC B0 ;  /* 0x0000000000007941 */ /* 0x000fea0003800000 */
.L_x_1260:
        /* <DEDUP_REMOVED lines=12> */
.L_x_1267:
[----:B------:R-:W0:Y:S02]  /*9a70*/  LDS R8, [R6] ;  /* 0x0000000006087984 */ /* 0x000e240000000800 */
[----:B0-----:R-:W-:-:S06]  /*9a80*/  HADD2 R9, R8, R11 ;  /* 0x0000000b08097230 */ /* 0x001fcc0000000000 */
[----:B------:R-:W0:Y:S02]  /*9a90*/  ATOMS.CAST.SPIN R9, [R6], R8, R9 ;  /* 0x000000080609738d */ /* 0x000e240001800009 */
[----:B0-----:R-:W-:-:S13]  /*9aa0*/  ISETP.EQ.U32.AND P0, PT, R9, 0x1, PT ;  /* 0x000000010900780c */ /* 0x001fda0003f02070 */
[----:B------:R-:W-:Y:S05]  /*9ab0*/  @!P0 BRA `(.L_x_1267) ;  /* 0xfffffffc00ec8947 */ /* 0x000fea000383ffff */
[----:B------:R-:W-:Y:S05]  /*9ac0*/  BRA `(.L_x_1265) ;  /* 0x00000000000c7947 */ /* 0x000fea0003800000 */
.L_x_1266:
[----:B------:R-:W2:Y:S02]  /*9ad0*/  LD.E R4, desc[UR6][R2.64] ;  /* 0x0000000602047980 */ /* 0x000ea4000c101900 */
[----:B--2---:R-:W-:-:S05]  /*9ae0*/  IADD3 R7, R11, R4, RZ ;  /* 0x000000040b077210 */ /* 0x004fca0007ffe0ff */
[----:B------:R0:W-:Y:S02]  /*9af0*/  ST.E desc[UR6][R2.64], R7 ;  /* 0x0000000702007985 */ /* 0x0001e4000c101906 */
.L_x_1265:
[----:B------:R-:W-:Y:S05]  /*9b00*/  BSYNC B0 ;  /* 0x0000000000007941 */ /* 0x000fea0003800000 */
.L_x_1264:
[----:B------:R1:W-:Y:S01]  /*9b10*/  ATOM.E.ADD.F16x2.RN.STRONG.GPU P0, RZ, desc[UR6][R2.64+0x4], R49 ;  /* 0x0000043102ff79a2 */ /* 0x0003e2000810e1c6 */
[----:B------:R-:W-:Y:S04]  /*9b20*/  BSSY B0, `(.L_x_1268) ;  /* 0x000000f000007945 */ /* 0x000fe80003800000 */
[----:B-1----:R-:W-:Y:S05]  /*9b30*/  @P0 BRA `(.L_x_1269) ;  /* 0x0000000000340947 */ /* 0x002fea0003800000 */
[----:B------:R-:W1:Y:S02]  /*9b40*/  QSPC.E.S P0, RZ, [R2+0x4] ;  /* 0x0000040002ff73aa */ /* 0x000e640000000500 */
[----:B-1----:R-:W-:Y:S05]  /*9b50*/  @!P0 BRA `(.L_x_1270) ;  /* 0x0000000000208947 */ /* 0x002fea0003800000 */
[----:B------:R-:W-:-:S04]  /*9b60*/  MOV R6, R2 ;  /* 0x0000000200067202 */ /* 0x000fc80000000f00 */
[----:B------:R-:W-:-:S07]  /*9b70*/  MOV R6, R6 ;  /* 0x0000000600067202 */ /* 0x000fce0000000f00 */
.L_x_1271:
[----:B------:R-:W1:Y:S02]  /*9b80*/  LDS R8, [R6+0x4] ;  /* 0x0000040006087984 */ /* 0x000e640000000800 */
[----:B-1----:R-:W-:-:S10]  /*9b90*/  HFMA2.MMA R9, R8, 1, 1, R49 ;  /* 0x3c003c0008097835 */ /* 0x002fd40000000031 */
[----:B------:R-:W1:Y:S02]  /*9ba0*/  ATOMS.CAST.SPIN R9, [R6+0x4], R8, R9 ;  /* 0x000004080609738d */ /* 0x000e640001800009 */
[----:B-1----:R-:W-:-:S13]  /*9bb0*/  ISETP.EQ.U32.AND P0, PT, R9, 0x1, PT ;  /* 0x000000010900780c */ /* 0x002fda0003f02070 */
[----:B------:R-:W-:Y:S05]  /*9bc0*/  @!P0 BRA `(.L_x_1271) ;  /* 0xfffffffc00ec8947 */ /* 0x000fea000383ffff */
[----:B------:R-:W-:Y:S05]  /*9bd0*/  BRA `(.L_x_1269) ;  /* 0x00000000000c7947 */ /* 0x000fea0003800000 */
.L_x_1270:
[----:B------:R-:W0:Y:S02]  /*9be0*/  LD.E R4, desc[UR6][R2.64+0x4] ;  /* 0x0000040602047980 */ /* 0x000e24000c101900 */
[----:B0-----:R-:W-:-:S05]  /*9bf0*/  IADD3 R7, R49, R4, RZ ;  /* 0x0000000431077210 */ /* 0x001fca0007ffe0ff */
[----:B------:R1:W-:Y:S02]  /*9c00*/  ST.E desc[UR6][R2.64+0x4], R7 ;  /* 0x0000040702007985 */ /* 0x0003e4000c101906 */
.L_x_1269:
[----:B------:R-:W-:Y:S05]  /*9c10*/  BSYNC B0 ;  /* 0x0000000000007941 */ /* 0x000fea0003800000 */
.L_x_1268:
        /* <DEDUP_REMOVED lines=12> */
.L_x_1275:
[----:B------:R-:W0:Y:S02]  /*9ce0*/  LDS R8, [R6] ;  /* 0x0000000006087984 */ /* 0x000e240000000800 */
[----:B0-----:R-:W-:-:S06]  /*9cf0*/  HADD2 R9, R8, R11 ;  /* 0x0000000b08097230 */ /* 0x001fcc0000000000 */
[----:B------:R-:W0:Y:S02]  /*9d00*/  ATOMS.CAST.SPIN R9, [R6], R8, R9 ;  /* 0x000000080609738d */ /* 0x000e240001800009 */
[----:B0-----:R-:W-:-:S13]  /*9d10*/  ISETP.EQ.U32.AND P0, PT, R9, 0x1, PT ;  /* 0x000000010900780c */ /* 0x001fda0003f02070 */
[----:B------:R-:W-:Y:S05]  /*9d20*/  @!P0 BRA `(.L_x_1275) ;  /* 0xfffffffc00ec8947 */ /* 0x000fea000383ffff */
[----:B------:R-:W-:Y:S05]  /*9d30*/  BRA `(.L_x_1273) ;  /* 0x00000000000c7947 */ /* 0x000fea0003800000 */
.L_x_1274:
[----:B------:R-:W2:Y:S02]  /*9d40*/  LD.E R4, desc[UR6][R2.64] ;  /* 0x0000000602047980 */ /* 0x000ea4000c101900 */
[----:B--2---:R-:W-:-:S05]  /*9d50*/  IADD3 R7, R11, R4, RZ ;  /* 0x000000040b077210 */ /* 0x004fca0007ffe0ff */
[----:B------:R0:W-:Y:S02]  /*9d60*/  ST.E desc[UR6][R2.64], R7 ;  /* 0x0000000702007985 */ /* 0x0001e4000c101906 */
.L_x_1273:
[----:B------:R-:W-:Y:S05]  /*9d70*/  BSYNC B0 ;  /* 0x0000000000007941 */ /* 0x000fea0003800000 */
.L_x_1272:
[----:B------:R1:W-:Y:S01]  /*9d80*/  ATOM.E.ADD.F16x2.RN.STRONG.GPU P0, RZ, desc[UR6][R2.64+0x4], R47 ;  /* 0x0000042f02ff79a2 */ /* 0x0003e2000810e1c6 */
[----:B------:R-:W-:Y:S04]  /*9d90*/  BSSY B0, `(.L_x_1276) ;  /* 0x000000f000007945 */ /* 0x000fe80003800000 */
[----:B-1----:R-:W-:Y:S05]  /*9da0*/  @P0 BRA `(.L_x_1277) ;  /* 0x0000000000340947 */ /* 0x002fea0003800000 */
[----:B------:R-:W1:Y:S02]  /*9db0*/  QSPC.E.S P0, RZ, [R2+0x4] ;  /* 0x0000040002ff73aa */ /* 0x000e640000000500 */
[----:B-1----:R-:W-:Y:S05]  /*9dc0*/  @!P0 BRA `(.L_x_1278) ;  /* 0x0000000000208947 */ /* 0x002fea0003800000 */
[----:B------:R-:W-:-:S04]  /*9dd0*/  MOV R6, R2 ;  /* 0x0000000200067202 */ /* 0x000fc80000000f00 */
[----:B------:R-:W-:-:S07]  /*9de0*/  MOV R6, R6 ;  /* 0x0000000600067202 */ /* 0x000fce0000000f00 */
.L_x_1279:
[----:B------:R-:W1:Y:S02]  /*9df0*/  LDS R8, [R6+0x4] ;  /* 0x0000040006087984 */ /* 0x000e640000000800 */
[----:B-1----:R-:W-:-:S10]  /*9e00*/  HFMA2.MMA R9, R8, 1, 1, R47 ;  /* 0x3c003c0008097835 */ /* 0x002fd4000000002f */
[----:B------:R-:W1:Y:S02]  /*9e10*/  ATOMS.CAST.SPIN R9, [R6+0x4], R8, R9 ;  /* 0x000004080609738d */ /* 0x000e640001800009 */
[----:B-1----:R-:W-:-:S13]  /*9e20*/  ISETP.EQ.U32.AND P0, PT, R9, 0x1, PT ;  /* 0x000000010900780c */ /* 0x002fda0003f02070 */
[----:B------:R-:W-:Y:S05]  /*9e30*/  @!P0 BRA `(.L_x_1279) ;  /* 0xfffffffc00ec8947 */ /* 0x000fea000383ffff */
[----:B------:R-:W-:Y:S05]  /*9e40*/  BRA `(.L_x_1277) ;  /* 0x00000000000c7947 */ /* 0x000fea0003800000 */
.L_x_1278:
[----:B------:R-:W0:Y:S02]  /*9e50*/  LD.E R4, desc[UR6][R2.64+0x4] ;  /* 0x0000040602047980 */ /* 0x000e24000c101900 */
[----:B0-----:R-:W-:-:S05]  /*9e60*/  IADD3 R7, R47, R4, RZ ;  /* 0x000000042f077210 */ /* 0x001fca0007ffe0ff */
[----:B------:R1:W-:Y:S02]  /*9e70*/  ST.E desc[UR6][R2.64+0x4], R7 ;  /* 0x0000040702007985 */ /* 0x0003e4000c101906 */
.L_x_1277:
[----:B------:R-:W-:Y:S05]  /*9e80*/  BSYNC B0 ;  /* 0x0000000000007941 */ /* 0x000fea0003800000 */
.L_x_1276:
        /* <DEDUP_REMOVED lines=12> */
.L_x_1283:
[----:B------:R-:W0:Y:S02]  /*9f50*/  LDS R6, [R4] ;  /* 0x0000000004067984 */ /* 0x000e240000000800 */
[----:B0-----:R-:W-:-:S06]  /*9f60*/  HADD2 R7, R6, R9 ;  /* 0x0000000906077230 */ /* 0x001fcc0000000000 */
[----:B------:R-:W0:Y:S02]  /*9f70*/  ATOMS.CAST.SPIN R7, [R4], R6, R7 ;  /* 0x000000060407738d */ /* 0x000e240001800007 */
[----:B0-----:R-:W-:-:S13]  /*9f80*/  ISETP.EQ.U32.AND P0, PT, R7, 0x1, PT ;  /* 0x000000010700780c */ /* 0x001fda0003f02070 */
[----:B------:R-:W-:Y:S05]  /*9f90*/  @!P0 BRA `(.L_x_1283) ;  /* 0xfffffffc00ec8947 */ /* 0x000fea000383ffff */
[----:B------:R-:W-:Y:S05]  /*9fa0*/  BRA `(.L_x_1281) ;  /* 0x00000000000c7947 */ /* 0x000fea0003800000 */
.L_x_1282:
[----:B------:R-:W2:Y:S02]  /*9fb0*/  LD.E R0, desc[UR6][R2.64] ;  /* 0x0000000602007980 */ /* 0x000ea4000c101900 */
[----:B--2---:R-:W-:-:S05]  /*9fc0*/  IADD3 R5, R9, R0, RZ ;  /* 0x0000000009057210 */ /* 0x004fca0007ffe0ff */
[----:B------:R0:W-:Y:S02]  /*9fd0*/  ST.E desc[UR6][R2.64], R5 ;  /* 0x0000000502007985 */ /* 0x0001e4000c101906 */
.L_x_1281:
[----:B------:R-:W-:Y:S05]  /*9fe0*/  BSYNC B0 ;  /* 0x0000000000007941 */ /* 0x000fea0003800000 */
.L_x_1280:
[----:B------:R1:W-:Y:S02]  /*9ff0*/  ATOM.E.ADD.F16x2.RN.STRONG.GPU P0, RZ, desc[UR6][R2.64+0x4], R11 ;  /* 0x0000040b02ff79a2 */ /* 0x0003e4000810e1c6 */
[----:B-1----:R-:W-:Y:S05]  /*a000*/  @P0 EXIT ;  /* 0x000000000000094d */ /* 0x002fea0003800000 */
[----:B------:R-:W1:Y:S02]  /*a010*/  QSPC.E.S P0, RZ, [R2+0x4] ;  /* 0x0000040002ff73aa */ /* 0x000e640000000500 */
[----:B-1----:R-:W-:Y:S05]  /*a020*/  @!P0 BRA `(.L_x_1284) ;  /* 0x00000000001c8947 */ /* 0x002fea0003800000 */
[----:B0-----:R-:W-:-:S07]  /*a030*/  MOV R2, R2 ;  /* 0x0000000200027202 */ /* 0x001fce0000000f00 */
.L_x_1285:
[----:B------:R-:W0:Y:S02]  /*a040*/  LDS R4, [R2+0x4] ;  /* 0x0000040002047984 */ /* 0x000e240000000800 */
[----:B0-----:R-:W-:-:S10]  /*a050*/  HFMA2.MMA R5, R4, 1, 1, R11 ;  /* 0x3c003c0004057835 */ /* 0x001fd4000000000b */
[----:B------:R-:W0:Y:S02]  /*a060*/  ATOMS.CAST.SPIN R5, [R2+0x4], R4, R5 ;  /* 0x000004040205738d */ /* 0x000e240001800005 */
[----:B0-----:R-:W-:-:S13]  /*a070*/  ISETP.EQ.U32.AND P0, PT, R5, 0x1, PT ;  /* 0x000000010500780c */ /* 0x001fda0003f02070 */
[----:B------:R-:W-:Y:S05]  /*a080*/  @!P0 BRA `(.L_x_1285) ;  /* 0xfffffffc00ec8947 */ /* 0x000fea000383ffff */
[----:B------:R-:W-:Y:S05]  /*a090*/  EXIT ;  /* 0x000000000000794d */ /* 0x000fea0003800000 */
.L_x_1284:
[----:B------:R-:W0:Y:S02]  /*a0a0*/  LD.E R0, desc[UR6][R2.64+0x4] ;  /* 0x0000040602007980 */ /* 0x000e24000c101900 */
[----:B0-----:R-:W-:-:S05]  /*a0b0*/  IADD3 R5, R11, R0, RZ ;  /* 0x000000000b057210 */ /* 0x001fca0007ffe0ff */
[----:B------:R-:W-:Y:S01]  /*a0c0*/  ST.E desc[UR6][R2.64+0x4], R5 ;  /* 0x0000040502007985 */ /* 0x000fe2000c101906 */
[----:B------:R-:W-:Y:S05]  /*a0d0*/  EXIT ;  /* 0x000000000000794d */ /* 0x000fea0003800000 */
.L_x_1286:
        /* <DEDUP_REMOVED lines=10> */
.L_x_5198:


//--------------------- .text._Z23gemm_half_q_half_kernelILi4ELi172ELb1ELb1ELi32EEvPK6__halfPKjS4_S2_PS0_iiiiPKtS7_iiiiiibS2_i --------------------------
	.section	.text._Z23gemm_half_q_half_kernelILi4ELi172ELb1ELb1ELi32EEvPK6__halfPKjS4_S2_PS0_iiiiPKtS7_iiiiiibS2_i,"ax",@progbits
	.align	128
        .global         _Z23gemm_half_q_half_kernelILi4ELi172ELb1ELb1ELi32EEvPK6__halfPKjS4_S2_PS0_iiiiPKtS7_iiiiiibS2_i
        .type           _Z23gemm_half_q_half_kernelILi4ELi172ELb1ELb1ELi32EEvPK6__halfPKjS4_S2_PS0_iiiiPKtS7_iiiiiibS2_i,@function
        .size           _Z23gemm_half_q_half_kernelILi4ELi172ELb1ELb1ELi32EEvPK6__halfPKjS4_S2_PS0_iiiiPKtS7_iiiiiibS2_i,(.L_x_5199 - _Z23gemm_half_q_half_kernelILi4ELi172ELb1ELb1ELi32EEvPK6__halfPKjS4_S2_PS0_iiiiPKtS7_iiiiiibS2_i)
        .other          _Z23gemm_half_q_half_kernelILi4ELi172ELb1ELb1ELi32EEvPK6__halfPKjS4_S2_PS0_iiiiPKtS7_iiiiiibS2_i,@"STO_CUDA_ENTRY STV_DEFAULT"
_Z23gemm_half_q_half_kernelILi4ELi172ELb1ELb1ELi32EEvPK6__halfPKjS4_S2_PS0_iiiiPKtS7_iiiiiibS2_i:
.text._Z23gemm_half_q_half_kernelILi4ELi172ELb1ELb1ELi32EEvPK6__halfPKjS4_S2_PS0_iiiiPKtS7_iiiiiibS2_i:
        /* <DEDUP_REMOVED lines=12> */
[----:B------:R-:W-:Y:S01]  /*00c0*/  PRMT R4, RZ, 0x7610, R4 ;  /* 0x00007610ff047816 */ /* 0x000fe20000000004 */
[----:B0-----:R-:W-:-:S05]  /*00d0*/  IMAD R5, R2, -0x4, R5 ;  /* 0xfffffffc02057824 */ /* 0x001fca00078e0205 */
        /* <DEDUP_REMOVED lines=35> */
.L_x_1287:
        /* <DEDUP_REMOVED lines=25> */
.L_x_1292:
        /* <DEDUP_REMOVED lines=37> */
.L_x_1291:
        /* <DEDUP_REMOVED lines=24> */
.L_x_1293:
        /* <DEDUP_REMOVED lines=14> */
.L_x_1290:
        /* <DEDUP_REMOVED lines=10> */
.L_x_1295:
        /* <DEDUP_REMOVED lines=17> */
[----:B------:R-:W-:Y:S01]  /*0b00*/  LEA.HI.X.SX32 R17, R14, R23, 0x1, P5 ;  /* 0x000000170e117211 */ /* 0x000fe200028f0eff */
        /* <DEDUP_REMOVED lines=19> */
.L_x_1294:
        /* <DEDUP_REMOVED lines=24> */
.L_x_1296:
        /* <DEDUP_REMOVED lines=13> */
.L_x_1289:
[----:B------:R-:W-:Y:S05]  /*0e90*/  BSYNC B0 ;  /* 0x0000000000007941 */ /* 0x000fea0003800000 */
.L_x_1288:
        /* <DEDUP_REMOVED lines=17> */
.L_x_1299:
[----:B------:R-:W-:Y:S02]  /*0fb0*/  LEA R4, R2, R3, 0x2 ;  /* 0x0000000302047211 */ /* 0x000fe400078e10ff */
[----:B------:R-:W-:Y:S02]  /*0fc0*/  IADD3 R3, R3, 0x4, RZ ;  /* 0x0000000403037810 */ /* 0x000fe40007ffe0ff */
[C---:B--2---:R-:W-:Y:S01]  /*0fd0*/  IADD3 R6, R4.reuse, 0x1, RZ ;  /* 0x0000000104067810 */ /* 0x044fe20007ffe0ff */
[CCC-:B------:R-:W-:Y:S01]  /*0fe0*/  IMAD R7, R4.reuse, R89.reuse, R0.reuse ;  /* 0x0000005904077224 */ /* 0x1c0fe200078e0200 */
[C---:B------:R-:W-:Y:S02]  /*0ff0*/  IADD3 R9, R4.reuse, 0x2, RZ ;  /* 0x0000000204097810 */ /* 0x040fe40007ffe0ff */
[----:B-1----:R-:W-:Y:S01]  /*1000*/  IADD3 R10, R4, 0x3, RZ ;  /* 0x00000003040a7810 */ /* 0x002fe20007ffe0ff */
        /* <DEDUP_REMOVED lines=13> */
.L_x_1298:
[----:B------:R-:W-:-:S04]  /*10e0*/  IADD3 R4, R96, -R3, RZ ;  /* 0x8000000360047210 */ /* 0x000fc80007ffe0ff */
        /* <DEDUP_REMOVED lines=13> */
.L_x_1300:
[----:B------:R-:W-:-:S13]  /*11c0*/  ISETP.LT.OR P0, PT, R3, R96, P0 ;  /* 0x000000600300720c */ /* 0x000fda0000701670 */
[----:B--23--:R-:W2:Y:S01]  /*11d0*/  @P0 LDC.64 R6, c[0x0][0x230] ;  /* 0x00008c00ff060b82 */ /* 0x00cea20000000a00 */
[----:B------:R-:W-:-:S05]  /*11e0*/  @P0 LEA R2, R2, R3, 0x2 ;  /* 0x0000000302020211 */ /* 0x000fca00078e10ff */
[----:B------:R-:W-:-:S04]  /*11f0*/  @P0 IMAD R3, R2, R89, R0 ;  /* 0x0000005902030224 */ /* 0x000fc800078e0200 */
[----:B--2---:R-:W-:-:S05]  /*1200*/  @P0 IMAD.WIDE R2, R3, 0x2, R6 ;  /* 0x0000000203020825 */ /* 0x004fca00078e0206 */
[----:B------:R2:W-:Y:S02]  /*1210*/  @P0 STG.E.64 desc[UR6][R2.64], RZ ;  /* 0x000000ff02000986 */ /* 0x0005e4000c101b06 */
.L_x_1297:
[----:B-----5:R-:W3:Y:S08]  /*1220*/  LDC R21, c[0x0][0x25c] ;  /* 0x00009700ff157b82 */ /* 0x020ef00000000800 */
[----:B------:R-:W-:Y:S01]  /*1230*/  BAR.SYNC.DEFER_BLOCKING 0x0 ;  /* 0x0000000000007b1d */ /* 0x000fe20000010000 */
[----:B------:R-:W-:-:S05]  /*1240*/  ISETP.GE.AND P0, PT, R94, R95, PT ;  /* 0x0000005f5e00720c */ /* 0x000fca0003f06270 */
[----:B------:R-:W-:Y:S02]  /*1250*/  ULDC UR8, c[0x0][0x258] ;  /* 0x0000960000087ab9 */ /* 0x000fe40000000800 */
[----:B------:R-:W4:Y:S01]  /*1260*/  LDC R23, c[0x0][0x264] ;  /* 0x00009900ff177b82 */ /* 0x000f220000000800 */
[----:B------:R-:W-:Y:S01]  /*1270*/  ULDC UR5, c[0x0][0x260] ;  /* 0x0000980000057ab9 */ /* 0x000fe20000000800 */
[----:B------:R-:W-:Y:S01]  /*1280*/  ULDC UR9, c[0x0][0x268] ;  /* 0x00009a0000097ab9 */ /* 0x000fe20000000800 */
[C---:B------:R-:W-:Y:S02]  /*1290*/  ISETP.GT.AND P5, PT, R94.reuse, UR8, PT ;  /* 0x000000085e007c0c */ /* 0x040fe4000bfa4270 */
[C---:B------:R-:W-:Y:S02]  /*12a0*/  ISETP.GT.AND P4, PT, R94.reuse, UR5, PT ;  /* 0x000000055e007c0c */ /* 0x040fe4000bf84270 */
[C---:B------:R-:W-:Y:S02]  /*12b0*/  ISETP.GT.AND P3, PT, R94.reuse, UR9, PT ;  /* 0x000000095e007c0c */ /* 0x040fe4000bf64270 */
[----:B0-----:R-:W-:-:S02]  /*12c0*/  VIMNMX R19, R94, UR8, PT ;  /* 0x000000085e137c48 */ /* 0x001fc4000bfe0100 */
[----:B---3--:R-:W-:Y:S01]  /*12d0*/  ISETP.GT.AND P2, PT, R94, R21, PT ;  /* 0x000000155e00720c */ /* 0x008fe20003f44270 */
[----:B------:R-:W-:-:S12]  /*12e0*/  @P0 BRA `(.L_x_1301) ;  /* 0x0000000000d40947 */ /* 0x000fd80003800000 */
[----:B-1----:R-:W0:Y:S01]  /*12f0*/  LDC.64 R12, c[0x0][0x248] ;  /* 0x00009200ff0c7b82 */ /* 0x002e220000000a00 */
[----:B--2---:R-:W-:-:S05]  /*1300*/  SHF.L.U32 R3, R8, 0x6, RZ ;  /* 0x0000000608037819 */ /* 0x004fca00000006ff */
        /* <DEDUP_REMOVED lines=9> */
.L_x_1302:
[----:B------:R-:W0:Y:S01]  /*13a0*/  LDC.64 R2, c[0x0][0x220] ;  /* 0x00008800ff027b82 */ /* 0x000e220000000a00 */
[----:B-----5:R-:W-:-:S05]  /*13b0*/  IADD3 R15, R4, UR4, RZ ;  /* 0x00000004040f7c10 */ /* 0x020fca000fffe0ff */
[----:B------:R-:W-:-:S05]  /*13c0*/  IMAD R6, R15, R89, RZ ;  /* 0x000000590f067224 */ /* 0x000fca00078e02ff */
[----:B------:R-:W-:-:S04]  /*13d0*/  SHF.R.S32.HI R7, RZ, 0x1f, R6 ;  /* 0x0000001fff077819 */ /* 0x000fc80000011406 */
[----:B------:R-:W-:-:S04]  /*13e0*/  LEA.HI R7, R7, R6, RZ, 0x3 ;  /* 0x0000000607077211 */ /* 0x000fc800078f18ff */
[----:B------:R-:W-:-:S05]  /*13f0*/  LEA.HI.SX32 R7, R7, R14, 0x1d ;  /* 0x0000000e07077211 */ /* 0x000fca00078feaff */
[----:B0-----:R-:W-:Y:S01]  /*1400*/  IMAD.WIDE R2, R7, 0x4, R2 ;  /* 0x0000000407027825 */ /* 0x001fe200078e0202 */
[----:B------:R-:W-:Y:S01]  /*1410*/  LEA R11, R16, 0x1, 0x1 ;  /* 0x00000001100b7811 */ /* 0x000fe200078e08ff */
[----:B------:R-:W0:Y:S04]  /*1420*/  LDC.64 R6, c[0x0][0x228] ;  /* 0x00008a00ff067b82 */ /* 0x000e280000000a00 */
[----:B------:R-:W2:Y:S01]  /*1430*/  LDG.E.CONSTANT R2, desc[UR6][R2.64] ;  /* 0x0000000602027981 */ /* 0x000ea2000c1e9900 */
        /* <DEDUP_REMOVED lines=32> */
.L_x_1301:
[----:B--2---:R-:W-:Y:S02]  /*1640*/  SHF.R.S32.HI R2, RZ, 0x1f, R19 ;  /* 0x0000001fff027819 */ /* 0x004fe40000011413 */
[----:B----4-:R-:W-:Y:S02]  /*1650*/  ISETP.GT.AND P6, PT, R94, R23, PT ;  /* 0x000000175e00720c */ /* 0x010fe40003fc4270 */
[----:B------:R-:W-:Y:S02]  /*1660*/  LEA.HI R19, R2, R19, RZ, 0x5 ;  /* 0x0000001302137211 */ /* 0x000fe400078f28ff */
[----:B------:R-:W-:Y:S01]  /*1670*/  CS2R R2, SRZ ;  /* 0x0000000000027805 */ /* 0x000fe2000001ff00 */
[----:B------:R-:W-:Y:S08]  /*1680*/  @!P5 BRA `(.L_x_1303) ;  /* 0x00000000001cd947 */ /* 0x000ff00003800000 */
[----:B------:R-:W0:Y:S02]  /*1690*/  LDC R3, c[0x0][0x25c] ;  /* 0x00009700ff037b82 */ /* 0x000e240000000800 */
[----:B0-----:R-:W-:-:S04]  /*16a0*/  VIMNMX R3, R94, R3, PT ;  /* 0x000000035e037248 */ /* 0x001fc80003fe0100 */
[----:B------:R-:W-:-:S04]  /*16b0*/  IADD3 R3, R3, -UR8, RZ ;  /* 0x8000000803037c10 */ /* 0x000fc8000fffe0ff */
[----:B------:R-:W-:-:S04]  /*16c0*/  SHF.R.S32.HI R4, RZ, 0x1f, R3 ;  /* 0x0000001fff047819 */ /* 0x000fc80000011403 */
[----:B------:R-:W-:-:S04]  /*16d0*/  LEA.HI R4, R4, R3, RZ, 0x5 ;  /* 0x0000000304047211 */ /* 0x000fc800078f28ff */
[----:B------:R-:W-:-:S05]  /*16e0*/  SHF.R.S32.HI R4, RZ, 0x5, R4 ;  /* 0x00000005ff047819 */ /* 0x000fca0000011404 */
[----:B------:R-:W-:-:S07]  /*16f0*/  IMAD R3, R4, 0x6, RZ ;  /* 0x0000000604037824 */ /* 0x000fce00078e02ff */
.L_x_1303:
        /* <DEDUP_REMOVED lines=8> */
.L_x_1304:
[----:B------:R-:W-:Y:S01]  /*1780*/  HFMA2.MMA R4, -RZ, RZ, 0, 0 ;  /* 0x00000000ff047435 */ /* 0x000fe200000001ff */
[----:B-1----:R-:W-:Y:S02]  /*1790*/  SHF.R.S32.HI R10, RZ, 0x5, R19 ;  /* 0x00000005ff0a7819 */ /* 0x002fe40000011413 */
        /* <DEDUP_REMOVED lines=9> */
.L_x_1305:
        /* <DEDUP_REMOVED lines=8> */
.L_x_1306:
        /* <DEDUP_REMOVED lines=9> */
.L_x_1307:
        /* <DEDUP_REMOVED lines=33> */
[----:B------:R-:W-:Y:S01]  /*1b50*/  ULDC UR8, c[0x0][0x240] ;  /* 0x0000900000087ab9 */ /* 0x000fe20000000800 */
[----:B------:R-:W-:-:S02]  /*1b60*/  ULDC UR5, c[0x0][0x258] ;  /* 0x0000960000057ab9 */ /* 0x000fc40000000800 */
[----:B------:R-:W-:-:S09]  /*1b70*/  LEA.HI.X R15, R0, UR11, R89, 0x2, P0 ;  /* 0x0000000b000f7c11 */ /* 0x000fd200080f1459 */
.L_x_1325:
[----:B-----5:R-:W-:Y:S05]  /*1b80*/  @!P1 BRA `(.L_x_1309) ;  /* 0x0000001c004c9947 */ /* 0x020fea0003800000 */
[----:B------:R-:W2:Y:S04]  /*1b90*/  LDG.E.128.CONSTANT R16, desc[UR6][R6.64] ;  /* 0x0000000606107981 */ /* 0x000ea8000c1e9d00 */
[----:B------:R-:W3:Y:S01]  /*1ba0*/  LDG.E.128.CONSTANT R28, desc[UR6][R14.64] ;  /* 0x000000060e1c7981 */ /* 0x000ee2000c1e9d00 */
[----:B------:R-:W-:Y:S02]  /*1bb0*/  ISETP.GE.AND P2, PT, R96, 0x2, PT ;  /* 0x000000026000780c */ /* 0x000fe40003f46270 */
[----:B--2---:R-:W-:Y:S02]  /*1bc0*/  LOP3.LUT R0, R16, 0xff, RZ, 0xc0, !PT ;  /* 0x000000ff10007812 */ /* 0x004fe400078ec0ff */
[----:B------:R-:W-:Y:S02]  /*1bd0*/  LOP3.LUT R2, R17, 0xff, RZ, 0xc0, !PT ;  /* 0x000000ff11027812 */ /* 0x000fe400078ec0ff */
[----:B------:R-:W-:-:S02]  /*1be0*/  IADD3 R0, R0, -0x80, RZ ;  /* 0xffffff8000007810 */ /* 0x000fc40007ffe0ff */
[----:B------:R-:W-:Y:S02]  /*1bf0*/  IADD3 R47, R2, -0x80, RZ ;  /* 0xffffff80022f7810 */ /* 0x000fe40007ffe0ff */
[----:B------:R0:W1:Y:S01]  /*1c00*/  I2F.F16 R39, R0 ;  /* 0x0000000000277306 */ /* 0x0000620000200c00 */
[----:B------:R-:W-:Y:S02]  /*1c10*/  LOP3.LUT R2, R18, 0xff, RZ, 0xc0, !PT ;  /* 0x000000ff12027812 */ /* 0x000fe400078ec0ff */
[----:B---3--:R-:W-:Y:S02]  /*1c20*/  LOP3.LUT R3, R31, 0xff, RZ, 0xc0, !PT ;  /* 0x000000ff1f037812 */ /* 0x008fe400078ec0ff */
[----:B------:R-:W-:Y:S02]  /*1c30*/  IADD3 R45, R2, -0x80, RZ ;  /* 0xffffff80022d7810 */ /* 0x000fe40007ffe0ff */
[----:B------:R-:W-:Y:S01]  /*1c40*/  LOP3.LUT R2, R19, 0xff, RZ, 0xc0, !PT ;  /* 0x000000ff13027812 */ /* 0x000fe200078ec0ff */
[----:B------:R-:W2:Y:S01]  /*1c50*/  I2F.F16 R47, R47 ;  /* 0x0000002f002f7306 */ /* 0x000ea20000200c00 */
[----:B0-----:R-:W-:-:S02]  /*1c60*/  LOP3.LUT R0, R29, 0xff, RZ, 0xc0, !PT ;  /* 0x000000ff1d007812 */ /* 0x001fc400078ec0ff */
[----:B------:R-:W-:Y:S02]  /*1c70*/  IADD3 R38, R2, -0x80, RZ ;  /* 0xffffff8002267810 */ /* 0x000fe40007ffe0ff */
[----:B------:R-:W-:Y:S02]  /*1c80*/  IADD3 R48, R0, -0x80, RZ ;  /* 0xffffff8000307810 */ /* 0x000fe40007ffe0ff */
[----:B------:R-:W-:Y:S01]  /*1c90*/  LOP3.LUT R0, R30, 0xff, RZ, 0xc0, !PT ;  /* 0x000000ff1e007812 */ /* 0x000fe200078ec0ff */
[----:B------:R-:W0:Y:S01]  /*1ca0*/  I2F.F16 R45, R45 ;  /* 0x0000002d002d7306 */ /* 0x000e220000200c00 */
[----:B------:R-:W-:Y:S02]  /*1cb0*/  LOP3.LUT R2, R28, 0xff, RZ, 0xc0, !PT ;  /* 0x000000ff1c027812 */ /* 0x000fe400078ec0ff */
[----:B------:R-:W-:Y:S02]  /*1cc0*/  IADD3 R49, R0, -0x80, RZ ;  /* 0xffffff8000317810 */ /* 0x000fe40007ffe0ff */
[----:B------:R-:W-:-:S02]  /*1cd0*/  SHF.R.U32.HI R0, RZ, 0x8, R16 ;  /* 0x00000008ff007819 */ /* 0x000fc40000011610 */
[----:B------:R-:W-:Y:S01]  /*1ce0*/  IADD3 R3, R3, -0x80, RZ ;  /* 0xffffff8003037810 */ /* 0x000fe20007ffe0ff */
[----:B------:R-:W3:Y:S01]  /*1cf0*/  I2F.F16 R38, R38 ;  /* 0x0000002600267306 */ /* 0x000ee20000200c00 */
[----:B------:R-:W-:Y:S02]  /*1d00*/  LOP3.LUT R0, R0, 0xff, RZ, 0xc0, !PT ;  /* 0x000000ff00007812 */ /* 0x000fe400078ec0ff */
[----:B------:R-:W-:Y:S02]  /*1d10*/  IADD3 R2, R2, -0x80, RZ ;  /* 0xffffff8002027810 */ /* 0x000fe40007ffe0ff */
[----:B------:R-:W-:Y:S02]  /*1d20*/  IADD3 R0, R0, -0x80, RZ ;  /* 0xffffff8000007810 */ /* 0x000fe40007ffe0ff */
[----:B------:R-:W-:Y:S01]  /*1d30*/  LEA.HI R13, R16, 0xffffff80, RZ, 0x8 ;  /* 0xffffff80100d7811 */ /* 0x000fe200078f40ff */
[----:B------:R4:W0:Y:S01]  /*1d40*/  I2F.F16 R50, R3 ;  /* 0x0000000300327306 */ /* 0x0008220000200c00 */
[----:B------:R-:W-:-:S02]  /*1d50*/  LEA.HI R34, R28, 0xffffff80, RZ, 0x8 ;  /* 0xffffff801c227811 */ /* 0x000fc400078f40ff */
[----:B------:R-:W-:Y:S02]  /*1d60*/  SHF.R.U32.HI R16, RZ, 0x10, R16 ;  /* 0x00000010ff107819 */ /* 0x000fe40000011610 */
[----:B------:R-:W-:Y:S02]  /*1d70*/  LEA.HI R35, R29, 0xffffff80, RZ, 0x8 ;  /* 0xffffff801d237811 */ /* 0x000fe400078f40ff */
[----:B------:R-:W-:Y:S01]  /*1d80*/  LOP3.LUT R16, R16, 0xff, RZ, 0xc0, !PT ;  /* 0x000000ff10107812 */ /* 0x000fe200078ec0ff */
[----:B------:R5:W0:Y:S01]  /*1d90*/  I2F.F16 R51, R0 ;  /* 0x0000000000337306 */ /* 0x000a220000200c00 */
[----:B----4-:R-:W-:Y:S02]  /*1da0*/  SHF.R.U32.HI R3, RZ, 0x8, R18 ;  /* 0x00000008ff037819 */ /* 0x010fe40000011612 */
[----:B------:R-:W-:Y:S02]  /*1db0*/  IADD3 R16, R16, -0x80, RZ ;  /* 0xffffff8010107810 */ /* 0x000fe40007ffe0ff */
[----:B------:R-:W-:-:S02]  /*1dc0*/  LOP3.LUT R3, R3, 0xff, RZ, 0xc0, !PT ;  /* 0x000000ff03037812 */ /* 0x000fc400078ec0ff */
[----:B------:R-:W-:Y:S01]  /*1dd0*/  LEA.HI R20, R17, 0xffffff80, RZ, 0x8 ;  /* 0xffffff8011147811 */ /* 0x000fe200078f40ff */
[----:B------:R4:W0:Y:S01]  /*1de0*/  I2F.F16 R46, R2 ;  /* 0x00000002002e7306 */ /* 0x0008220000200c00 */
[----:B-----5:R-:W-:Y:S02]  /*1df0*/  SHF.R.U32.HI R0, RZ, 0x8, R19 ;  /* 0x00000008ff007819 */ /* 0x020fe40000011613 */
[----:B------:R-:W-:Y:S02]  /*1e00*/  IADD3 R3, R3, -0x80, RZ ;  /* 0xffffff8003037810 */ /* 0x000fe40007ffe0ff */
[----:B------:R-:W-:Y:S02]  /*1e10*/  LOP3.LUT R0, R0, 0xff, RZ, 0xc0, !PT ;  /* 0x000000ff00007812 */ /* 0x000fe400078ec0ff */
[----:B------:R-:W-:Y:S01]  /*1e20*/  LEA.HI R32, R18, 0xffffff80, RZ, 0x8 ;  /* 0xffffff8012207811 */ /* 0x000fe200078f40ff */
[----:B------:R5:W0:Y:S01]  /*1e30*/  I2F.F16 R55, R3 ;  /* 0x0000000300377306 */ /* 0x000a220000200c00 */
[----:B----4-:R-:W-:-:S02]  /*1e40*/  SHF.R.U32.HI R2, RZ, 0x8, R17 ;  /* 0x00000008ff027819 */ /* 0x010fc40000011611 */
[----:B------:R-:W-:Y:S02]  /*1e50*/  IADD3 R57, R0, -0x80, RZ ;  /* 0xffffff8000397810 */ /* 0x000fe40007ffe0ff */
[----:B------:R-:W-:Y:S02]  /*1e60*/  LOP3.LUT R2, R2, 0xff, RZ, 0xc0, !PT ;  /* 0x000000ff02027812 */ /* 0x000fe400078ec0ff */
[--C-:B------:R-:W-:Y:S01]  /*1e70*/  SHF.R.U32.HI R0, RZ, 0x8, R28.reuse ;  /* 0x00000008ff007819 */ /* 0x100fe2000001161c */
[----:B------:R-:W4:Y:S01]  /*1e80*/  I2F.F16 R52, R16 ;  /* 0x0000001000347306 */ /* 0x000f220000200c00 */
[----:B------:R-:W-:Y:S02]  /*1e90*/  IADD3 R2, R2, -0x80, RZ ;  /* 0xffffff8002027810 */ /* 0x000fe40007ffe0ff */
[----:B------:R-:W-:Y:S02]  /*1ea0*/  SHF.R.U32.HI R28, RZ, 0x10, R28 ;  /* 0x00000010ff1c7819 */ /* 0x000fe4000001161c */
[----:B-----5:R-:W-:-:S02]  /*1eb0*/  SHF.R.U32.HI R3, RZ, 0x8, R29 ;  /* 0x00000008ff037819 */ /* 0x020fc4000001161d */
[----:B------:R-:W-:Y:S01]  /*1ec0*/  SHF.R.U32.HI R29, RZ, 0x10, R29 ;  /* 0x00000010ff1d7819 */ /* 0x000fe2000001161d */
[----:B------:R5:W0:Y:S01]  /*1ed0*/  I2F.F16 R53, R2 ;  /* 0x0000000200357306 */ /* 0x000a220000200c00 */
[----:B------:R-:W-:Y:S02]  /*1ee0*/  LOP3.LUT R3, R3, 0xff, RZ, 0xc0, !PT ;  /* 0x000000ff03037812 */ /* 0x000fe400078ec0ff */
[----:B------:R-:W-:Y:S02]  /*1ef0*/  LOP3.LUT R0, R0, 0xff, RZ, 0xc0, !PT ;  /* 0x000000ff00007812 */ /* 0x000fe400078ec0ff */
[----:B------:R-:W-:Y:S02]  /*1f00*/  IADD3 R3, R3, -0x80, RZ ;  /* 0xffffff8003037810 */ /* 0x000fe40007ffe0ff */
[----:B------:R-:W-:Y:S01]  /*1f10*/  LOP3.LUT R4, R29, 0xff, RZ, 0xc0, !PT ;  /* 0x000000ff1d047812 */ /* 0x000fe200078ec0ff */
[----:B------:R-:W0:Y:S01]  /*1f20*/  I2F.F16 R13, R13 ;  /* 0x0000000d000d7306 */ /* 0x000e220000200c00 */
[----:B-----5:R-:W-:-:S02]  /*1f30*/  LOP3.LUT R2, R28, 0xff, RZ, 0xc0, !PT ;  /* 0x000000ff1c027812 */ /* 0x020fc400078ec0ff */
[----:B------:R-:W-:Y:S02]  /*1f40*/  LEA.HI R33, R19, 0xffffff80, RZ, 0x8 ;  /* 0xffffff8013217811 */ /* 0x000fe400078f40ff */
[----:B------:R-:W-:Y:S02]  /*1f50*/  IADD3 R2, R2, -0x80, RZ ;  /* 0xffffff8002027810 */ /* 0x000fe40007ffe0ff */
[----:B------:R-:W-:Y:S01]  /*1f60*/  LEA.HI R36, R30, 0xffffff80, RZ, 0x8 ;  /* 0xffffff801e247811 */ /* 0x000fe200078f40ff */
[----:B------:R5:W0:Y:S01]  /*1f70*/  I2F.F16 R29, R3 ;  /* 0x00000003001d7306 */ /* 0x000a220000200c00 */
[----:B------:R-:W-:Y:S02]  /*1f80*/  LEA.HI R37, R31, 0xffffff80, RZ, 0x8 ;  /* 0xffffff801f257811 */ /* 0x000fe400078f40ff */
[----:B------:R-:W-:Y:S02]  /*1f90*/  IADD3 R0, R0, -0x80, RZ ;  /* 0xffffff8000007810 */ /* 0x000fe40007ffe0ff */
[----:B------:R-:W-:-:S02]  /*1fa0*/  SHF.R.U32.HI R16, RZ, 0x8, R30 ;  /* 0x00000008ff107819 */ /* 0x000fc4000001161e */
[----:B------:R-:W-:Y:S01]  /*1fb0*/  SHF.R.U32.HI R17, RZ, 0x10, R17 ;  /* 0x00000010ff117819 */ /* 0x000fe20000011611 */
[----:B------:R1:W0:Y:S01]  /*1fc0*/  I2F.F16 R59, R2 ;  /* 0x00000002003b7306 */ /* 0x0002220000200c00 */
[----:B-----5:R-:W-:Y:S02]  /*1fd0*/  PRMT R3, R92, 0x9910, RZ ;  /* 0x000099105c037816 */ /* 0x020fe400000000ff */
[----:B------:R-:W-:Y:S02]  /*1fe0*/  SHF.R.U32.HI R18, RZ, 0x10, R18 ;  /* 0x00000010ff127819 */ /* 0x000fe40000011612 */
[----:B------:R-:W-:Y:S02]  /*1ff0*/  SHF.R.U32.HI R19, RZ, 0x10, R19 ;  /* 0x00000010ff137819 */ /* 0x000fe40000011613 */
[----:B------:R-:W-:Y:S01]  /*2000*/  SHF.R.U32.HI R30, RZ, 0x10, R30 ;  /* 0x00000010ff1e7819 */ /* 0x000fe2000001161e */
[----:B------:R5:W0:Y:S01]  /*2010*/  I2F.F16 R28, R0 ;  /* 0x00000000001c7306 */ /* 0x000a220000200c00 */
[----:B-1----:R-:W-:-:S02]  /*2020*/  SHF.R.U32.HI R2, RZ, 0x8, R31 ;  /* 0x00000008ff027819 */ /* 0x002fc4000001161f */
[----:B------:R-:W-:Y:S02]  /*2030*/  SHF.R.U32.HI R31, RZ, 0x10, R31 ;  /* 0x00000010ff1f7819 */ /* 0x000fe4000001161f */
[----:B------:R-:W-:Y:S02]  /*2040*/  ISETP.NE.AND P0, PT, R3, RZ, PT ;  /* 0x000000ff0300720c */ /* 0x000fe40003f05270 */
[----:B------:R-:W-:Y:S01]  /*2050*/  LOP3.LUT R17, R17, 0xff, RZ, 0xc0, !PT ;  /* 0x000000ff11117812 */ /* 0x000fe200078ec0ff */
[----:B------:R-:W1:Y:S01]  /*2060*/  I2F.F16 R20, R20 ;  /* 0x0000001400147306 */ /* 0x000e620000200c00 */
[----:B------:R-:W-:Y:S02]  /*2070*/  LOP3.LUT R18, R18, 0xff, RZ, 0xc0, !PT ;  /* 0x000000ff12127812 */ /* 0x000fe400078ec0ff */
[----:B------:R-:W-:Y:S02]  /*2080*/  LOP3.LUT R19, R19, 0xff, RZ, 0xc0, !PT ;  /* 0x000000ff13137812 */ /* 0x000fe400078ec0ff */
[----:B------:R-:W-:-:S02]  /*2090*/  LOP3.LUT R16, R16, 0xff, RZ, 0xc0, !PT ;  /* 0x000000ff10107812 */ /* 0x000fc400078ec0ff */
[----:B-----5:R-:W-:Y:S01]  /*20a0*/  LOP3.LUT R0, R30, 0xff, RZ, 0xc0, !PT ;  /* 0x000000ff1e007812 */ /* 0x020fe200078ec0ff */
[----:B------:R-:W0:Y:S01]  /*20b0*/  I2F.F16 R32, R32 ;  /* 0x0000002000207306 */ /* 0x000e220000200c00 */
        /* <DEDUP_REMOVED lines=113> */
.L_x_1310:
        /* <DEDUP_REMOVED lines=91> */
.L_x_1311:
        /* <DEDUP_REMOVED lines=93> */
.L_x_1312:
        /* <DEDUP_REMOVED lines=32> */
[----:B------:R-:W-:Y:S01]  /*3550*/  FFMA.FTZ R19, R66, R18, R19 ;  /* 0x0000001242137223 */ /* 0x000fe20000010013 */
[----:B------:R-:W-:Y:S01]  /*3560*/  FFMA.FTZ R0, R0, R64, R39 ;  /* 0x0000004000007223 */ /* 0x000fe20000010027 */
[----:B------:R-:W-:Y:S01]  /*3570*/  FFMA.FTZ R3, R4, R18, R3 ;  /* 0x0000001204037223 */ /* 0x000fe20000010003 */
[----:B------:R-:W-:Y:S02]  /*3580*/  HADD2.F32 R18, -RZ, R56.H0_H0 ;  /* 0x20000038ff127230 */ /* 0x000fe40000004100 */
[----:B------:R-:W-:Y:S01]  /*3590*/  FFMA.FTZ R2, R2, R64, R45 ;  /* 0x0000004002027223 */ /* 0x000fe2000001002d */
[----:B------:R-:W-:Y:S01]  /*35a0*/  FFMA.FTZ R0, R13, R63, R0 ;  /* 0x0000003f0d007223 */ /* 0x000fe20000010000 */
[----:B------:R-:W-:-:S02]  /*35b0*/  HADD2.F32 R13, -RZ, R46.H0_H0 ;  /* 0x2000002eff0d7230 */ /* 0x000fc40000004100 */
[-C--:B------:R-:W-:Y:S01]  /*35c0*/  FFMA.FTZ R18, R18, R64.reuse, R3 ;  /* 0x0000004012127223 */ /* 0x080fe20000010003 */
[----:B------:R-:W-:Y:S02]  /*35d0*/  HADD2.F32 R3, -RZ, R20.H0_H0 ;  /* 0x20000014ff037230 */ /* 0x000fe40000004100 */
[----:B------:R-:W-:Y:S01]  /*35e0*/  FFMA.FTZ R64, R58, R64, R19 ;  /* 0x000000403a407223 */ /* 0x000fe20000010013 */
[----:B------:R-:W-:Y:S02]  /*35f0*/  HADD2.F32 R19, -RZ, R48.H0_H0 ;  /* 0x20000030ff137230 */ /* 0x000fe40000004100 */
[----:B------:R-:W-:Y:S02]  /*3600*/  HADD2.F32 R39, -RZ, R32.H0_H0 ;  /* 0x20000020ff277230 */ /* 0x000fe40000004100 */
[-C--:B------:R-:W-:Y:S01]  /*3610*/  FFMA.FTZ R4, R3, R63.reuse, R2 ;  /* 0x0000003f03047223 */ /* 0x080fe20000010002 */
[--C-:B-1----:R-:W-:Y:S02]  /*3620*/  HADD2.F32 R3, -RZ, R16.reuse.H0_H0 ;  /* 0x20000010ff037230 */ /* 0x102fe40000004100 */
[----:B------:R-:W-:Y:S01]  /*3630*/  FFMA.FTZ R64, R33, R63, R64 ;  /* 0x0000003f21407223 */ /* 0x000fe20000010040 */
[----:B------:R-:W-:-:S02]  /*3640*/  HADD2.F32 R16, -RZ, R16.H1_H1 ;  /* 0x30000010ff107230 */ /* 0x000fc40000004100 */
[----:B------:R-:W-:Y:S01]  /*3650*/  FFMA.FTZ R18, R39, R63, R18 ;  /* 0x0000003f27127223 */ /* 0x000fe20000010012 */
        /* <DEDUP_REMOVED lines=38> */
.L_x_1309:
        /* <DEDUP_REMOVED lines=200> */
.L_x_1314:
        /* <DEDUP_REMOVED lines=91> */
.L_x_1315:
        /* <DEDUP_REMOVED lines=93> */
.L_x_1316:
        /* <DEDUP_REMOVED lines=19> */
[--C-:B------:R-:W-:Y:S02]  /*51f0*/  HADD2.F32 R64, -RZ, R3.reuse.H0_H0 ;  /* 0x20000003ff407230 */ /* 0x100fe40000004100 */
[----:B------:R-:W-:-:S02]  /*5200*/  HADD2.F32 R63, -RZ, R3.H1_H1 ;  /* 0x30000003ff3f7230 */ /* 0x000fc40000004100 */
[----:B------:R-:W-:Y:S02]  /*5210*/  HADD2.F32 R2, -RZ, R46.H0_H0 ;  /* 0x2000002eff027230 */ /* 0x000fe40000004100 */
        /* <DEDUP_REMOVED lines=26> */
[----:B-1----:R-:W-:-:S02]  /*53c0*/  HADD2.F32 R3, -RZ, R16.H0_H0 ;  /* 0x20000010ff037230 */ /* 0x002fc40000004100 */
[----:B------:R-:W-:Y:S01]  /*53d0*/  FFMA.FTZ R64, R33, R63, R64 ;  /* 0x0000003f21407223 */ /* 0x000fe20000010040 */
[----:B------:R-:W-:Y:S02]  /*53e0*/  HADD2.F32 R16, -RZ, R16.H1_H1 ;  /* 0x30000010ff107230 */ /* 0x000fe40000004100 */
        /* <DEDUP_REMOVED lines=14> */
[----:B------:R-:W-:Y:S02]  /*54d0*/  HADD2.F32 R17, -RZ, R17.H1_H1 ;  /* 0x30000011ff117230 */ /* 0x000fe40000004100 */
[----:B------:R-:W-:Y:S01]  /*54e0*/  FFMA.FTZ R3, R20, R16, R3 ;  /* 0x0000001014037223 */ /* 0x000fe20000010003 */
[----:B------:R-:W-:-:S02]  /*54f0*/  HADD2.F32 R13, -RZ, R36.H0_H0 ;  /* 0x20000024ff0d7230 */ /* 0x000fc40000004100 */
[-C--:B------:R-:W-:Y:S01]  /*5500*/  FFMA.FTZ R4, R4, R2.reuse, R19 ;  /* 0x0000000204047223 */ /* 0x080fe20000010013 */
[-C--:B------:R-:W-:Y:S01]  /*5510*/  FFMA.FTZ R16, R18, R2.reuse, R29 ;  /* 0x0000000212107223 */ /* 0x080fe2000001001d */
        /* <DEDUP_REMOVED lines=17> */
.L_x_1313:
        /* <DEDUP_REMOVED lines=199> */
.L_x_1318:
        /* <DEDUP_REMOVED lines=91> */
.L_x_1319:
        /* <DEDUP_REMOVED lines=93> */
.L_x_1320:
        /* <DEDUP_REMOVED lines=87> */
.L_x_1317:
        /* <DEDUP_REMOVED lines=199> */
.L_x_1322:
        /* <DEDUP_REMOVED lines=91> */
.L_x_1323:
        /* <DEDUP_REMOVED lines=93> */
.L_x_1324:
        /* <DEDUP_REMOVED lines=87> */
.L_x_1321:
[----:B0-----:R-:W-:Y:S01]  /*90f0*/  LEA R0, R8, 0x20, 0x5 ;  /* 0x0000002008007811 */ /* 0x001fe200078e28ff */
[----:B------:R-:W-:Y:S01]  /*9100*/  UIADD3 UR4, UR4, 0x40, URZ ;  /* 0x0000004004047890 */ /* 0x000fe2000fffe03f */
[----:B------:R-:W-:Y:S01]  /*9110*/  IADD3 R94, R94, 0x20, RZ ;  /* 0x000000205e5e7810 */ /* 0x000fe20007ffe0ff */
[C---:B------:R-:W-:Y:S01]  /*9120*/  IMAD.WIDE R14, R89.reuse, 0x8, R14 ;  /* 0x00000008590e7825 */ /* 0x040fe200078e020e */
[----:B------:R-:W-:Y:S02]  /*9130*/  VIMNMX R3, R0, UR8, PT ;  /* 0x0000000800037c48 */ /* 0x000fe4000bfe0100 */
[C---:B------:R-:W-:Y:S01]  /*9140*/  ISETP.GE.AND P0, PT, R94.reuse, UR5, PT ;  /* 0x000000055e007c0c */ /* 0x040fe2000bf06270 */
[----:B------:R-:W-:Y:S01]  /*9150*/  IMAD.WIDE R6, R89, 0x8, R6 ;  /* 0x0000000859067825 */ /* 0x000fe200078e0206 */
[----:B------:R-:W-:-:S13]  /*9160*/  ISETP.LT.AND P2, PT, R94, R3, PT ;  /* 0x000000035e00720c */ /* 0x000fda0003f41270 */
[----:B------:R-:W-:Y:S05]  /*9170*/  @!P0 BRA P2, `(.L_x_1325) ;  /* 0xffffff8800808947 */ /* 0x000fea000103ffff */
.L_x_1308:
        /* <DEDUP_REMOVED lines=10> */
.L_x_1335:
        /* <DEDUP_REMOVED lines=10> */
[--C-:B------:R-:W-:Y:S02]  /*92c0*/  SHF.R.U32.HI R35, RZ, 0xc, R14.reuse ;  /* 0x0000000cff237819 */ /* 0x100fe4000001160e */
[----:B------:R-:W-:Y:S02]  /*92d0*/  LOP3.LUT R36, R14, 0x3f003f, RZ, 0xc0, !PT ;  /* 0x003f003f0e247812 */ /* 0x000fe400078ec0ff */
[----:B------:R-:W-:Y:S02]  /*92e0*/  SHF.R.U32.HI R37, RZ, 0x6, R14 ;  /* 0x00000006ff257819 */ /* 0x000fe4000001160e */
[--C-:B------:R-:W-:Y:S02]  /*92f0*/  SHF.R.U32.HI R14, RZ, 0xc, R15.reuse ;  /* 0x0000000cff0e7819 */ /* 0x100fe4000001160f */
[----:B------:R-:W-:Y:S02]  /*9300*/  LOP3.LUT R49, R15, 0x3f003f, RZ, 0xc0, !PT ;  /* 0x003f003f0f317812 */ /* 0x000fe400078ec0ff */
[----:B------:R-:W-:-:S02]  /*9310*/  SHF.R.U32.HI R51, RZ, 0x6, R15 ;  /* 0x00000006ff337819 */ /* 0x000fc4000001160f */
[----:B------:R-:W-:Y:S02]  /*9320*/  ISETP.NE.AND P2, PT, R4, RZ, PT ;  /* 0x000000ff0400720c */ /* 0x000fe40003f45270 */
[----:B------:R-:W-:Y:S02]  /*9330*/  LOP3.LUT R3, R3, 0xf000f, RZ, 0xc0, !PT ;  /* 0x000f000f03037812 */ /* 0x000fe400078ec0ff */
[----:B------:R-:W-:Y:S02]  /*9340*/  LOP3.LUT R48, R35, 0xf000f, RZ, 0xc0, !PT ;  /* 0x000f000f23307812 */ /* 0x000fe400078ec0ff */
[----:B------:R-:W-:Y:S02]  /*9350*/  LOP3.LUT R50, R14, 0xf000f, RZ, 0xc0, !PT ;  /* 0x000f000f0e327812 */ /* 0x000fe400078ec0ff */
[----:B------:R-:W-:Y:S02]  /*9360*/  LOP3.LUT R2, R12, 0x3f003f, RZ, 0xc0, !PT ;  /* 0x003f003f0c027812 */ /* 0x000fe400078ec0ff */
        /* <DEDUP_REMOVED lines=27> */
[----:B------:R-:W-:Y:S02]  /*9520*/  LOP3.LUT R14, R3, 0x300030, R4, 0xf8, !PT ;  /* 0x00300030030e7812 */ /* 0x000fe400078ef804 */
[----:B------:R-:W-:Y:S02]  /*9530*/  LOP3.LUT R19, R18, 0x300030, R15, 0xf8, !PT ;  /* 0x0030003012137812 */ /* 0x000fe400078ef80f */
[----:B--2---:R-:W-:Y:S02]  /*9540*/  SHF.R.U32.HI R3, RZ, 0xc, R28 ;  /* 0x0000000cff037819 */ /* 0x004fe4000001161c */
[----:B------:R-:W-:-:S02]  /*9550*/  SHF.R.U32.HI R15, RZ, 0xc, R29 ;  /* 0x0000000cff0f7819 */ /* 0x000fc4000001161d */
[----:B------:R-:W-:Y:S02]  /*9560*/  LOP3.LUT R48, R48, 0x300030, R17, 0xf8, !PT ;  /* 0x0030003030307812 */ /* 0x000fe400078ef811 */
[----:B------:R-:W-:Y:S02]  /*9570*/  LOP3.LUT R56, R50, 0x300030, R39, 0xf8, !PT ;  /* 0x0030003032387812 */ /* 0x000fe400078ef827 */
[----:B------:R-:W-:Y:S02]  /*9580*/  LOP3.LUT R17, R29, 0x3f003f, RZ, 0xc0, !PT ;  /* 0x003f003f1d117812 */ /* 0x000fe400078ec0ff */
[----:B------:R-:W-:Y:S02]  /*9590*/  SHF.R.U32.HI R18, RZ, 0x6, R29 ;  /* 0x00000006ff127819 */ /* 0x000fe4000001161d */
[----:B------:R-:W-:Y:S02]  /*95a0*/  SHF.R.U32.HI R29, RZ, 0xc, R30 ;  /* 0x0000000cff1d7819 */ /* 0x000fe4000001161e */
[----:B------:R-:W-:-:S02]  /*95b0*/  LOP3.LUT R39, R30, 0x3f003f, RZ, 0xc0, !PT ;  /* 0x003f003f1e277812 */ /* 0x000fc400078ec0ff */
[----:B------:R-:W-:Y:S02]  /*95c0*/  SHF.R.U32.HI R35, RZ, 0xc, R31 ;  /* 0x0000000cff237819 */ /* 0x000fe4000001161f */
        /* <DEDUP_REMOVED lines=13> */
[----:B------:R-:W-:Y:S02]  /*96a0*/  LOP3.LUT R17, R17, 0x64006400, RZ, 0xfc, !PT ;  /* 0x6400640011117812 */ /* 0x000fe400078efcff */
[----:B------:R-:W-:Y:S02]  /*96b0*/  LOP3.LUT R30, R30, 0x3f003f, RZ, 0xc0, !PT ;  /* 0x003f003f1e1e7812 */ /* 0x000fe400078ec0ff */
[----:B------:R-:W-:Y:S02]  /*96c0*/  LOP3.LUT R15, R4, 0x300030, R9, 0xf8, !PT ;  /* 0x00300030040f7812 */ /* 0x000fe400078ef809 */
[----:B------:R-:W-:-:S02]  /*96d0*/  LOP3.LUT R3, R10, 0x64006400, RZ, 0xfc, !PT ;  /* 0x640064000a037812 */ /* 0x000fc400078efcff */
[----:B------:R-:W-:Y:S02]  /*96e0*/  LOP3.LUT R52, R52, 0x64006400, RZ, 0xfc, !PT ;  /* 0x6400640034347812 */ /* 0x000fe400078efcff */
[----:B------:R-:W-:Y:S02]  /*96f0*/  LOP3.LUT R53, R53, 0x3f003f, RZ, 0xc0, !PT ;  /* 0x003f003f35357812 */ /* 0x000fe400078ec0ff */
        /* <DEDUP_REMOVED lines=109> */
.L_x_1328:
        /* <DEDUP_REMOVED lines=49> */
.L_x_1329:
        /* <DEDUP_REMOVED lines=48> */
.L_x_1330:
        /* <DEDUP_REMOVED lines=32> */
[-C--:B------:R-:W-:Y:S01]  /*a5e0*/  HFMA2.MMA R9, R47, R17.reuse, R2 ;  /* 0x000000112f097235 */ /* 0x080fe20000000002 */
[----:B------:R-:W-:Y:S01]  /*a5f0*/  HADD2 R2, R12.H0_H0, R12.H1_H1 ;  /* 0x3000000c0c027230 */ /* 0x000fe20000000800 */
        /* <DEDUP_REMOVED lines=11> */
.L_x_1327:
        /* <DEDUP_REMOVED lines=26> */
[----:B------:R-:W-:Y:S02]  /*a850*/  SHF.R.U32.HI R2, RZ, 0x8, R16 ;  /* 0x00000008ff027819 */ /* 0x000fe40000011610 */
[----:B------:R-:W-:-:S02]  /*a860*/  SHF.R.U32.HI R15, RZ, 0x8, R18 ;  /* 0x00000008ff0f7819 */ /* 0x000fc40000011612 */
[----:B------:R-:W-:Y:S02]  /*a870*/  SHF.R.U32.HI R17, RZ, 0x8, R19 ;  /* 0x00000008ff117819 */ /* 0x000fe40000011613 */
[----:B------:R-:W-:Y:S02]  /*a880*/  LOP3.LUT R9, R9, 0xf000f, RZ, 0xc0, !PT ;  /* 0x000f000f09097812 */ /* 0x000fe400078ec0ff */
[----:B------:R-:W-:Y:S02]  /*a890*/  LOP3.LUT R3, R3, 0xf000f, RZ, 0xc0, !PT ;  /* 0x000f000f03037812 */ /* 0x000fe400078ec0ff */
[----:B------:R-:W-:Y:S02]  /*a8a0*/  LOP3.LUT R48, R13, 0xf000f, RZ, 0xc0, !PT ;  /* 0x000f000f0d307812 */ /* 0x000fe400078ec0ff */
[----:B------:R-:W-:Y:S02]  /*a8b0*/  LOP3.LUT R50, R39, 0xf000f, RZ, 0xc0, !PT ;  /* 0x000f000f27327812 */ /* 0x000fe400078ec0ff */
[----:B------:R-:W-:-:S02]  /*a8c0*/  SHF.R.U32.HI R47, RZ, 0xa, R18 ;  /* 0x0000000aff2f7819 */ /* 0x000fc40000011612 */
[----:B------:R-:W-:Y:S02]  /*a8d0*/  LOP3.LUT R45, R18, 0x3f003f, RZ, 0xc0, !PT ;  /* 0x003f003f122d7812 */ /* 0x000fe400078ec0ff */
[----:B------:R-:W-:Y:S02]  /*a8e0*/  SHF.R.U32.HI R46, RZ, 0x6, R18 ;  /* 0x00000006ff2e7819 */ /* 0x000fe40000011612 */
[----:B------:R-:W-:Y:S02]  /*a8f0*/  LOP3.LUT R13, R9, 0x300030, R2, 0xf8, !PT ;  /* 0x00300030090d7812 */ /* 0x000fe400078ef802 */
[----:B------:R-:W-:Y:S02]  /*a900*/  LOP3.LUT R18, R3, 0x300030, R14, 0xf8, !PT ;  /* 0x0030003003127812 */ /* 0x000fe400078ef80e */
[----:B------:R-:W-:Y:S02]  /*a910*/  LOP3.LUT R48, R48, 0x300030, R15, 0xf8, !PT ;  /* 0x0030003030307812 */ /* 0x000fe400078ef80f */
[----:B------:R-:W-:-:S02]  /*a920*/  LOP3.LUT R56, R50, 0x300030, R17, 0xf8, !PT ;  /* 0x0030003032387812 */ /* 0x000fc400078ef811 */
[----:B------:R-:W-:Y:S02]  /*a930*/  LOP3.LUT R4, R12, 0x3f003f, RZ, 0xc0, !PT ;  /* 0x003f003f0c047812 */ /* 0x000fe400078ec0ff */
[--C-:B------:R-:W-:Y:S02]  /*a940*/  SHF.R.U32.HI R57, RZ, 0xa, R19.reuse ;  /* 0x0000000aff397819 */ /* 0x100fe40000011613 */
[----:B------:R-:W-:Y:S02]  /*a950*/  LOP3.LUT R54, R19, 0x3f003f, RZ, 0xc0, !PT ;  /* 0x003f003f13367812 */ /* 0x000fe400078ec0ff */
[----:B------:R-:W-:Y:S02]  /*a960*/  SHF.R.U32.HI R55, RZ, 0x6, R19 ;  /* 0x00000006ff377819 */ /* 0x000fe40000011613 */
[----:B---3--:R-:W-:Y:S02]  /*a970*/  SHF.R.U32.HI R2, RZ, 0xc, R28 ;  /* 0x0000000cff027819 */ /* 0x008fe4000001161c */
[----:B------:R-:W-:-:S02]  /*a980*/  SHF.R.U32.HI R14, RZ, 0xc, R29 ;  /* 0x0000000cff0e7819 */ /* 0x000fc4000001161d */
[----:B------:R-:W-:Y:S02]  /*a990*/  LOP3.LUT R15, R29, 0x3f003f, RZ, 0xc0, !PT ;  /* 0x003f003f1d0f7812 */ /* 0x000fe400078ec0ff */
[----:B------:R-:W-:Y:S02]  /*a9a0*/  SHF.R.U32.HI R17, RZ, 0x6, R29 ;  /* 0x00000006ff117819 */ /* 0x000fe4000001161d */
[----:B------:R-:W-:Y:S02]  /*a9b0*/  SHF.R.U32.HI R12, RZ, 0x6, R12 ;  /* 0x00000006ff0c7819 */ /* 0x000fe4000001160c */
[----:B------:R-:W-:Y:S02]  /*a9c0*/  SHF.R.U32.HI R19, RZ, 0xc, R30 ;  /* 0x0000000cff137819 */ /* 0x000fe4000001161e */
[----:B------:R-:W-:Y:S02]  /*a9d0*/  SHF.R.U32.HI R29, RZ, 0xc, R31 ;  /* 0x0000000cff1d7819 */ /* 0x000fe4000001161f */
        /* <DEDUP_REMOVED lines=11> */
[----:B------:R-:W-:Y:S02]  /*aa90*/  SHF.R.U32.HI R30, RZ, 0x6, R30 ;  /* 0x00000006ff1e7819 */ /* 0x000fe4000001161e */
        /* <DEDUP_REMOVED lines=12> */
[----:B------:R-:W-:-:S02]  /*ab60*/  LOP3.LUT R19, R2, 0x300030, R33, 0xf8, !PT ;  /* 0x0030003002137812 */ /* 0x000fc400078ef821 */
[----:B------:R-:W-:Y:S02]  /*ab70*/  LOP3.LUT R47, R50, 0x300030, R47, 0xf8, !PT ;  /* 0x00300030322f7812 */ /* 0x000fe400078ef82f */
        /* <DEDUP_REMOVED lines=112> */
.L_x_1332:
        /* <DEDUP_REMOVED lines=49> */
.L_x_1333:
        /* <DEDUP_REMOVED lines=48> */
.L_x_1334:
        /* <DEDUP_REMOVED lines=46> */
.L_x_1331:
        /* <DEDUP_REMOVED lines=8> */
.L_x_1326:
        /* <DEDUP_REMOVED lines=8> */
[----:B------:R-:W-:Y:S01]  /*bc70*/  HADD2.F32 R10, -RZ, R44.H0_H0 ;  /* 0x2000002cff0a7230 */ /* 0x000fe20000004100 */
[----:B------:R-:W-:Y:S01]  /*bc80*/  ULDC UR5, c[0x0][0x264] ;  /* 0x0000990000057ab9 */ /* 0x000fe20000000800 */
[----:B------:R-:W-:Y:S01]  /*bc90*/  HADD2.F32 R11, -RZ, R43.H0_H0 ;  /* 0x2000002bff0b7230 */ /* 0x000fe20000004100 */
[----:B------:R-:W-:Y:S01]  /*bca0*/  ISETP.NE.AND P0, PT, R0, RZ, PT ;  /* 0x000000ff0000720c */ /* 0x000fe20003f05270 */
[----:B-----5:R-:W-:Y:S02]  /*bcb0*/  HADD2.F32 R12, -RZ, R42.H0_H0 ;  /* 0x2000002aff0c7230 */ /* 0x020fe40000004100 */
[----:B------:R-:W-:Y:S01]  /*bcc0*/  HADD2.F32 R13, -RZ, R41.H0_H0 ;  /* 0x20000029ff0d7230 */ /* 0x000fe20000004100 */
[----:B------:R-:W-:-:S13]  /*bcd0*/  ISETP.LT.OR P0, PT, R5, 0x4, !P0 ;  /* 0x000000040500780c */ /* 0x000fda0004701670 */
.L_x_1353:
        /* <DEDUP_REMOVED lines=19> */
[C---:B------:R-:W-:Y:S01]  /*be10*/  LOP3.LUT R14, R17.reuse, 0xf000f, RZ, 0xc0, !PT ;  /* 0x000f000f110e7812 */ /* 0x040fe200078ec0ff */
        /* <DEDUP_REMOVED lines=125> */
.L_x_1338:
[----:B------:R-:W-:Y:S05]  /*c5f0*/  @!P3 BRA `(.L_x_1339) ;  /* 0x00000010002cb947 */ /* 0x000fea0003800000 */
[----:B------:R-:W-:Y:S02]  /*c600*/  PRMT R0, R91, 0x9910, RZ ;  /* 0x000099105b007816 */ /* 0x000fe400000000ff */
[----:B------:R-:W-:Y:S02]  /*c610*/  ISETP.GE.AND P5, PT, R96, 0x3, PT ;  /* 0x000000036000780c */ /* 0x000fe40003fa6270 */
[----:B------:R-:W-:-:S13]  /*c620*/  ISETP.NE.AND P4, PT, R0, RZ, PT ;  /* 0x000000ff0000720c */ /* 0x000fda0003f85270 */
[----:B------:R-:W-:Y:S05]  /*c630*/  @!P4 BRA `(.L_x_1340) ;  /* 0x000000040058c947 */ /* 0x000fea0003800000 */
[----:B------:R-:W0:Y:S01]  /*c640*/  LDS.64 R2, [UR4+0x40] ;  /* 0x00004004ff027984 */ /* 0x000e220008000a00 */
[--C-:B------:R-:W-:Y:S02]  /*c650*/  HADD2.F32 R0, -RZ, R18.reuse.H0_H0 ;  /* 0x20000012ff007230 */ /* 0x100fe40000004100 */
[----:B------:R-:W-:Y:S01]  /*c660*/  HADD2.F32 R49, -RZ, R18.H1_H1 ;  /* 0x30000012ff317230 */ /* 0x000fe20000004100 */
        /* <DEDUP_REMOVED lines=8> */
[--C-:B------:R-:W-:Y:S02]  /*c6f0*/  HADD2.F32 R47, -RZ, R3.reuse.H0_H0 ;  /* 0x20000003ff2f7230 */ /* 0x100fe40000004100 */
[-C--:B------:R-:W-:Y:S01]  /*c700*/  FFMA.FTZ R0, R0, R39.reuse, RZ ;  /* 0x0000002700007223 */ /* 0x080fe200000100ff */
[----:B------:R-:W-:Y:S02]  /*c710*/  HADD2.F32 R46, -RZ, R3.H1_H1 ;  /* 0x30000003ff2e7230 */ /* 0x000fe40000004100 */
[----:B------:R-:W-:Y:S01]  /*c720*/  FFMA.FTZ R4, R4, R39, RZ ;  /* 0x0000002704047223 */ /* 0x000fe200000100ff */
[----:B------:R-:W-:-:S02]  /*c730*/  HADD2.F32 R2, -RZ, R17.H0_H0 ;  /* 0x20000011ff027230 */ /* 0x000fc40000004100 */
[-C--:B------:R-:W-:Y:S01]  /*c740*/  FFMA.FTZ R0, R49, R45.reuse, R0 ;  /* 0x0000002d31007223 */ /* 0x080fe20000010000 */
[--C-:B------:R-:W-:Y:S02]  /*c750*/  HADD2.F32 R3, -RZ, R20.reuse.H0_H0 ;  /* 0x20000014ff037230 */ /* 0x100fe40000004100 */
[----:B------:R-:W-:Y:S01]  /*c760*/  FFMA.FTZ R4, R53, R45, R4 ;  /* 0x0000002d35047223 */ /* 0x000fe20000010004 */
[----:B------:R-:W-:Y:S02]  /*c770*/  HADD2.F32 R49, -RZ, R20.H1_H1 ;  /* 0x30000014ff317230 */ /* 0x000fe40000004100 */
        /* <DEDUP_REMOVED lines=18> */
[----:B-1----:R-:W-:Y:S02]  /*c8a0*/  HADD2.F32 R0, -RZ, R14.H0_H0 ;  /* 0x2000000eff007230 */ /* 0x002fe40000004100 */
[-C--:B------:R-:W-:Y:S01]  /*c8b0*/  FFMA.FTZ R45, R48, R46.reuse, R45 ;  /* 0x0000002e302d7223 */ /* 0x080fe2000001002d */
        /* <DEDUP_REMOVED lines=17> */
[----:B------:R-:W-:Y:S02]  /*c9d0*/  HADD2.F32 R50, -RZ, R37.H1_H1 ;  /* 0x30000025ff327230 */ /* 0x000fe40000004100 */
[----:B------:R-:W-:Y:S01]  /*c9e0*/  FFMA.FTZ R0, R0, R2, R3 ;  /* 0x0000000200007223 */ /* 0x000fe20000010003 */
[----:B------:R-:W-:-:S02]  /*c9f0*/  HADD2.F32 R48, -RZ, R36.H0_H0 ;  /* 0x20000024ff307230 */ /* 0x000fc40000004100 */
        /* <DEDUP_REMOVED lines=26> */
.L_x_1340:
[----:B------:R-:W-:Y:S05]  /*cba0*/  @!P5 BRA `(.L_x_1339) ;  /* 0x0000000800c0d947 */ /* 0x000fea0003800000 */
[----:B------:R-:W-:-:S04]  /*cbb0*/  PRMT R0, R93, 0x9910, RZ ;  /* 0x000099105d007816 */ /* 0x000fc800000000ff */
        /* <DEDUP_REMOVED lines=88> */
.L_x_1341:
        /* <DEDUP_REMOVED lines=9> */
[----:B------:R-:W-:Y:S02]  /*d1d0*/  HADD2.F32 R2, -RZ, R17.H0_H0 ;  /* 0x20000011ff027230 */ /* 0x000fe40000004100 */
[-C--:B------:R-:W-:Y:S01]  /*d1e0*/  FFMA.FTZ R0, R0, R39.reuse, RZ ;  /* 0x0000002700007223 */ /* 0x080fe200000100ff */
[--C-:B------:R-:W-:Y:S02]  /*d1f0*/  HADD2.F32 R47, -RZ, R3.reuse.H0_H0 ;  /* 0x20000003ff2f7230 */ /* 0x100fe40000004100 */
[-C--:B------:R-:W-:Y:S01]  /*d200*/  FFMA.FTZ R4, R4, R39.reuse, RZ ;  /* 0x0000002704047223 */ /* 0x080fe200000100ff */
[----:B------:R-:W-:Y:S02]  /*d210*/  HADD2.F32 R46, -RZ, R3.H1_H1 ;  /* 0x30000003ff2e7230 */ /* 0x000fe40000004100 */
[----:B------:R-:W-:Y:S01]  /*d220*/  FFMA.FTZ R2, R2, R39, RZ ;  /* 0x0000002702027223 */ /* 0x000fe200000100ff */
[----:B------:R-:W-:Y:S02]  /*d230*/  HADD2.F32 R3, -RZ, R20.H0_H0 ;  /* 0x20000014ff037230 */ /* 0x000fe40000004100 */
[----:B------:R-:W-:Y:S01]  /*d240*/  FFMA.FTZ R0, R49, R45, R0 ;  /* 0x0000002d31007223 */ /* 0x000fe20000010000 */
[----:B------:R-:W-:-:S02]  /*d250*/  HADD2.F32 R17, -RZ, R17.H1_H1 ;  /* 0x30000011ff117230 */ /* 0x000fc40000004100 */
[----:B------:R-:W-:Y:S01]  /*d260*/  FFMA.FTZ R4, R29, R45, R4 ;  /* 0x0000002d1d047223 */ /* 0x000fe20000010004 */
[----:B------:R-:W-:Y:S02]  /*d270*/  HADD2.F32 R29, -RZ, R28.H0_H0 ;  /* 0x2000001cff1d7230 */ /* 0x000fe40000004100 */
[----:B------:R-:W-:Y:S01]  /*d280*/  FFMA.FTZ R18, R3, R39, RZ ;  /* 0x0000002703127223 */ /* 0x000fe200000100ff */
[----:B------:R-:W-:Y:S02]  /*d290*/  HADD2.F32 R39, -RZ, R20.H1_H1 ;  /* 0x30000014ff277230 */ /* 0x000fe40000004100 */
[-C--:B------:R-:W-:Y:S01]  /*d2a0*/  FFMA.FTZ R2, R17, R45.reuse, R2 ;  /* 0x0000002d11027223 */ /* 0x080fe20000010002 */
        /* <DEDUP_REMOVED lines=9> */
[----:B------:R-:W-:Y:S01]  /*d340*/  FFMA.FTZ R47, R39, R47, R4 ;  /* 0x0000002f272f7223 */ /* 0x000fe20000010004 */
[-C--:B------:R-:W-:Y:S01]  /*d350*/  FFMA.FTZ R17, R0, R46.reuse, R17 ;  /* 0x0000002e00117223 */ /* 0x080fe20000010011 */
[----:B------:R-:W-:Y:S02]  /*d360*/  HADD2.F32 R28, -RZ, R28.H1_H1 ;  /* 0x3000001cff1c7230 */ /* 0x000fe40000004100 */
[----:B------:R-:W-:Y:S01]  /*d370*/  FFMA.FTZ R3, R16, R46, R3 ;  /* 0x0000002e10037223 */ /* 0x000fe20000010003 */
[----:B------:R-:W-:-:S02]  /*d380*/  HADD2.F32 R4, -RZ, R31.H0_H0 ;  /* 0x2000001fff047230 */ /* 0x000fc40000004100 */
[----:B-1----:R-:W-:Y:S02]  /*d390*/  HADD2.F32 R0, -RZ, R14.H0_H0 ;  /* 0x2000000eff007230 */ /* 0x002fe40000004100 */
[----:B------:R-:W-:Y:S01]  /*d3a0*/  FFMA.FTZ R29, R28, R46, R29 ;  /* 0x0000002e1c1d7223 */ /* 0x000fe2000001001d */
[----:B------:R-:W-:Y:S02]  /*d3b0*/  HADD2.F32 R30, -RZ, R30.H1_H1 ;  /* 0x3000001eff1e7230 */ /* 0x000fe40000004100 */
[----:B------:R-:W-:Y:S02]  /*d3c0*/  HADD2.F32 R16, -RZ, R33.H0_H0 ;  /* 0x20000021ff107230 */ /* 0x000fe40000004100 */
[----:B------:R-:W-:Y:S01]  /*d3d0*/  FFMA.FTZ R3, R4, R0, R3 ;  /* 0x0000000004037223 */ /* 0x000fe20000010003 */
[----:B------:R-:W-:Y:S02]  /*d3e0*/  HADD2.F32 R14, -RZ, R14.H1_H1 ;  /* 0x3000000eff0e7230 */ /* 0x000fe40000004100 */
[----:B------:R-:W-:Y:S01]  /*d3f0*/  FFMA.FTZ R47, R30, R46, R47 ;  /* 0x0000002e1e2f7223 */ /* 0x000fe2000001002f */
[----:B------:R-:W-:-:S02]  /*d400*/  HADD2.F32 R20, -RZ, R35.H0_H0 ;  /* 0x20000023ff147230 */ /* 0x000fc40000004100 */
[-C--:B------:R-:W-:Y:S01]  /*d410*/  FFMA.FTZ R17, R16, R0.reuse, R17 ;  /* 0x0000000010117223 */ /* 0x080fe20000010011 */
[----:B------:R-:W-:Y:S02]  /*d420*/  HADD2.F32 R28, -RZ, R37.H0_H0 ;  /* 0x20000025ff1c7230 */ /* 0x000fe40000004100 */
        /* <DEDUP_REMOVED lines=26> */
[----:B------:R-:W-:Y:S01]  /*d5d0*/  FFMA.FTZ R17, R19, R15, R14 ;  /* 0x0000000f13117223 */ /* 0x000fe2000001000e */
        /* <DEDUP_REMOVED lines=13> */
.L_x_1339:
[----:B------:R-:W0:Y:S02]  /*d6b0*/  LDC R29, c[0x0][0x23c] ;  /* 0x00008f00ff1d7b82 */ /* 0x000e240000000800 */
[----:B0-----:R-:W-:-:S05]  /*d6c0*/  IMAD.WIDE R14, R29, 0x4, R6 ;  /* 0x000000041d0e7825 */ /* 0x001fca00078e0206 */
[----:B------:R-:W2:Y:S02]  /*d6d0*/  LDG.E.128.CONSTANT R16, desc[UR6][R14.64] ;  /* 0x000000060e107981 */ /* 0x000ea4000c1e9d00 */
[C---:B--2---:R-:W-:Y:S02]  /*d6e0*/  LOP3.LUT R0, R16.reuse, 0xf000f, RZ, 0xc0, !PT ;  /* 0x000f000f10007812 */ /* 0x044fe400078ec0ff */
[----:B------:R-:W-:Y:S02]  /*d6f0*/  LOP3.LUT R2, R16, 0xf000f0, RZ, 0xc0, !PT ;  /* 0x00f000f010027812 */ /* 0x000fe400078ec0ff */
[----:B------:R-:W-:Y:S02]  /*d700*/  SHF.R.U32.HI R16, RZ, 0x8, R16 ;  /* 0x00000008ff107819 */ /* 0x000fe40000011610 */
[----:B------:R-:W-:Y:S02]  /*d710*/  LOP3.LUT R20, R17, 0xf000f0, RZ, 0xc0, !PT ;  /* 0x00f000f011147812 */ /* 0x000fe400078ec0ff */
[----:B------:R-:W-:-:S02]  /*d720*/  SHF.R.U32.HI R28, RZ, 0x8, R17 ;  /* 0x00000008ff1c7819 */ /* 0x000fc40000011611 */
[----:B------:R-:W-:Y:S02]  /*d730*/  SHF.R.U32.HI R32, RZ, 0x8, R18 ;  /* 0x00000008ff207819 */ /* 0x000fe40000011612 */
[----:B------:R-:W-:Y:S02]  /*d740*/  LOP3.LUT R34, R19, 0xf000f0, RZ, 0xc0, !PT ;  /* 0x00f000f013227812 */ /* 0x000fe400078ec0ff */
        /* <DEDUP_REMOVED lines=36> */
[----:B------:R-:W-:-:S02]  /*d990*/  HADD2 R20, R0, -1032, -1032 ;  /* 0xe408e40800147430 */ /* 0x000fc40000000000 */
[-C--:B------:R-:W-:Y:S02]  /*d9a0*/  HFMA2 R31, R31, R8.reuse.H0_H0, -72, -72 ;  /* 0xd480d4801f1f7431 */ /* 0x080fe40000040008 */
[----:B------:R-:W-:Y:S02]  /*d9b0*/  HADD2 R34, R2, -1032, -1032 ;  /* 0xe408e40802227430 */ /* 0x000fe40000000000 */
[----:B------:R-:W-:Y:S02]  /*d9c0*/  HADD2 R36, R36, -1032, -1032 ;  /* 0xe408e40824247430 */ /* 0x000fe40000000000 */
[-C--:B------:R-:W-:Y:S02]  /*d9d0*/  HFMA2 R37, R37, R8.reuse.H0_H0, -72, -72 ;  /* 0xd480d48025257431 */ /* 0x080fe40000040008 */
[----:B------:R-:W-:Y:S02]  /*d9e0*/  HADD2 R38, R38, -1032, -1032 ;  /* 0xe408e40826267430 */ /* 0x000fe40000000000 */
[----:B------:R-:W-:-:S02]  /*d9f0*/  HFMA2 R39, R39, R8.H0_H0, -72, -72 ;  /* 0xd480d48027277431 */ /* 0x000fc40000040008 */
[----:B------:R-:W-:Y:S02]  /*da00*/  HADD2 R45, R16, -1032, -1032 ;  /* 0xe408e408102d7430 */ /* 0x000fe40000000000 */
[----:B------:R-:W-:Y:S01]  /*da10*/  HFMA2 R46, R47, R8.H0_H0, -72, -72 ;  /* 0xd480d4802f2e7431 */ /* 0x000fe20000040008 */
[----:B------:R-:W-:Y:S06]  /*da20*/  @!P2 BRA `(.L_x_1342) ;  /* 0x000000040058a947 */ /* 0x000fec0003800000 */
[----:B------:R-:W0:Y:S01]  /*da30*/  LDS.64 R48, [UR4+0x10] ;  /* 0x00001004ff307984 */ /* 0x000e220008000a00 */
        /* <DEDUP_REMOVED lines=85> */
.L_x_1342:
        /* <DEDUP_REMOVED lines=91> */
.L_x_1344:
        /* <DEDUP_REMOVED lines=90> */
.L_x_1345:
        /* <DEDUP_REMOVED lines=38> */
[-C--:B------:R-:W-:Y:S01]  /*ed40*/  FFMA.FTZ R20, R31, R49.reuse, R4 ;  /* 0x000000311f147223 */ /* 0x080fe20000010004 */
[----:B------:R-:W-:Y:S02]  /*ed50*/  HADD2.F32 R33, -RZ, R33.H1_H1 ;  /* 0x30000021ff217230 */ /* 0x000fe40000004100 */
[----:B------:R-:W-:Y:S02]  /*ed60*/  HADD2.F32 R31, -RZ, R38.H0_H0 ;  /* 0x20000026ff1f7230 */ /* 0x000fe40000004100 */
[--C-:B------:R-:W-:Y:S02]  /*ed70*/  HADD2.F32 R2, -RZ, R17.reuse.H0_H0 ;  /* 0x20000011ff027230 */ /* 0x100fe40000004100 */
        /* <DEDUP_REMOVED lines=17> */
[----:B------:R-:W-:-:S02]  /*ee90*/  HADD2.F32 R28, -RZ, R45.H1_H1 ;  /* 0x3000002dff1c7230 */ /* 0x000fc40000004100 */
        /* <DEDUP_REMOVED lines=27> */
.L_x_1343:
[----:B------:R-:W-:-:S05]  /*f050*/  IMAD.WIDE R14, R29, 0x4, R14 ;  /* 0x000000041d0e7825 */ /* 0x000fca00078e020e */
        /* <DEDUP_REMOVED lines=140> */
.L_x_1346:
        /* <DEDUP_REMOVED lines=91> */
.L_x_1348:
        /* <DEDUP_REMOVED lines=90> */
.L_x_1349:
        /* <DEDUP_REMOVED lines=87> */
.L_x_1347:
[----:B------:R-:W-:-:S06]  /*109e0*/  IMAD.WIDE R16, R29, 0x4, R14 ;  /* 0x000000041d107825 */ /* 0x000fcc00078e020e */
        /* <DEDUP_REMOVED lines=140> */
.L_x_1350:
        /* <DEDUP_REMOVED lines=91> */
.L_x_1351:
        /* <DEDUP_REMOVED lines=90> */
.L_x_1352:
        /* <DEDUP_REMOVED lines=36> */
[----:B-1----:R-:W-:Y:S02]  /*12040*/  HADD2.F32 R3, -RZ, R14.H0_H0 ;  /* 0x2000000eff037230 */ /* 0x002fe40000004100 */
[----:B------:R-:W-:Y:S01]  /*12050*/  FFMA.FTZ R39, R32, R38, R39 ;  /* 0x0000002620277223 */ /* 0x000fe20000010027 */
[--C-:B------:R-:W-:Y:S02]  /*12060*/  HADD2.F32 R2, -RZ, R15.reuse.H0_H0 ;  /* 0x2000000fff027230 */ /* 0x100fe40000004100 */
[----:B------:R-:W-:Y:S02]  /*12070*/  HADD2.F32 R4, -RZ, R15.H1_H1 ;  /* 0x3000000fff047230 */ /* 0x000fe40000004100 */
[----:B------:R-:W-:Y:S01]  /*12080*/  FFMA.FTZ R15, R17, R3, R0 ;  /* 0x00000003110f7223 */ /* 0x000fe20000010000 */
[----:B------:R-:W-:-:S02]  /*12090*/  HADD2.F32 R19, -RZ, R19.H1_H1 ;  /* 0x30000013ff137230 */ /* 0x000fc40000004100 */
[----:B------:R-:W-:Y:S01]  /*120a0*/  FFMA.FTZ R46, R30, R46, R39 ;  /* 0x0000002e1e2e7223 */ /* 0x000fe20000010027 */
[--C-:B------:R-:W-:Y:S02]  /*120b0*/  HADD2.F32 R17, -RZ, R35.reuse.H0_H0 ;  /* 0x20000023ff117230 */ /* 0x100fe40000004100 */
[----:B------:R-:W-:Y:S02]  /*120c0*/  HADD2.F32 R14, -RZ, R14.H1_H1 ;  /* 0x3000000eff0e7230 */ /* 0x000fe40000004100 */
[----:B------:R-:W-:Y:S01]  /*120d0*/  FFMA.FTZ R46, R19, R47, R46 ;  /* 0x0000002f132e7223 */ /* 0x000fe2000001002e */
[----:B------:R-:W-:Y:S02]  /*120e0*/  HADD2.F32 R0, -RZ, R35.H1_H1 ;  /* 0x30000023ff007230 */ /* 0x000fe40000004100 */
        /* <DEDUP_REMOVED lines=8> */
[----:B------:R-:W-:Y:S02]  /*12170*/  HADD2.F32 R36, -RZ, R36.H1_H1 ;  /* 0x30000024ff247230 */ /* 0x000fe40000004100 */
[----:B------:R-:W-:Y:S01]  /*12180*/  FFMA.FTZ R3, R31, R3, R46 ;  /* 0x000000031f037223 */ /* 0x000fe2000001002e */
[----:B------:R-:W-:-:S02]  /*12190*/  HADD2.F32 R0, -RZ, R20.H0_H0 ;  /* 0x20000014ff007230 */ /* 0x000fc40000004100 */
[----:B------:R-:W-:Y:S01]  /*121a0*/  FFMA.FTZ R17, R16, R2, R17 ;  /* 0x0000000210117223 */ /* 0x000fe20000010011 */
[----:B------:R-:W-:Y:S02]  /*121b0*/  HADD2.F32 R30, -RZ, R37.H1_H1 ;  /* 0x30000025ff1e7230 */ /* 0x000fe40000004100 */
        /* <DEDUP_REMOVED lines=27> */
.L_x_1337:
[----:B------:R-:W0:Y:S01]  /*12370*/  LDC R89, c[0x0][0x23c] ;  /* 0x00008f00ff597b82 */ /* 0x000e220000000800 */
[----:B------:R-:W-:Y:S01]  /*12380*/  IADD3 R94, R94, 0x20, RZ ;  /* 0x000000205e5e7810 */ /* 0x000fe20007ffe0ff */
[----:B------:R-:W-:-:S03]  /*12390*/  UIADD3 UR4, UR4, 0x40, URZ ;  /* 0x0000004004047890 */ /* 0x000fc6000fffe03f */
[C---:B------:R-:W-:Y:S02]  /*123a0*/  ISETP.GE.AND P2, PT, R94.reuse, UR5, PT ;  /* 0x000000055e007c0c */ /* 0x040fe4000bf46270 */
[----:B------:R-:W-:Y:S01]  /*123b0*/  ISETP.LT.AND P3, PT, R94, R95, PT ;  /* 0x0000005f5e00720c */ /* 0x000fe20003f61270 */
[----:B0-----:R-:W-:-:S12]  /*123c0*/  IMAD.WIDE R6, R89, 0x10, R6 ;  /* 0x0000001059067825 */ /* 0x001fd800078e0206 */
[----:B------:R-:W-:Y:S05]  /*123d0*/  @!P2 BRA P3, `(.L_x_1353) ;  /* 0xffffff980040a947 */ /* 0x000fea000183ffff */
.L_x_1336:
        /* <DEDUP_REMOVED lines=8> */
.L_x_1359:
        /* <DEDUP_REMOVED lines=19> */
[----:B------:R-:W-:-:S02]  /*12590*/  LOP3.LUT R62, R11, 0x380038, RZ, 0xc0, !PT ;  /* 0x003800380b3e7812 */ /* 0x000fc400078ec0ff */
[----:B------:R-:W-:Y:S02]  /*125a0*/  SHF.R.U32.HI R49, RZ, 0x6, R11 ;  /* 0x00000006ff317819 */ /* 0x000fe4000001160b */
[----:B------:R-:W-:Y:S02]  /*125b0*/  LOP3.LUT R58, R11, 0x70007, RZ, 0xc0, !PT ;  /* 0x000700070b3a7812 */ /* 0x000fe400078ec0ff */
[----:B------:R-:W-:Y:S02]  /*125c0*/  PRMT R11, R92, 0x9910, RZ ;  /* 0x000099105c0b7816 */ /* 0x000fe400000000ff */
[----:B------:R-:W-:Y:S02]  /*125d0*/  LOP3.LUT R28, R28, 0x10001, RZ, 0xc0, !PT ;  /* 0x000100011c1c7812 */ /* 0x000fe400078ec0ff */
[----:B------:R-:W-:Y:S02]  /*125e0*/  LOP3.LUT R19, R19, 0x10001, RZ, 0xc0, !PT ;  /* 0x0001000113137812 */ /* 0x000fe400078ec0ff */
[----:B------:R-:W-:-:S02]  /*125f0*/  SHF.R.U32.HI R39, RZ, 0x6, R8 ;  /* 0x00000006ff277819 */ /* 0x000fc40000011608 */
[----:B------:R-:W-:Y:S02]  /*12600*/  LOP3.LUT R3, R0, 0x10001, RZ, 0xc0, !PT ;  /* 0x0001000100037812 */ /* 0x000fe400078ec0ff */
[----:B------:R-:W-:Y:S02]  /*12610*/  PRMT R0, R10, 0x7610, R0 ;  /* 0x000076100a007816 */ /* 0x000fe40000000000 */
[----:B------:R-:W-:Y:S02]  /*12620*/  SHF.R.U32.HI R17, RZ, 0xf, R13 ;  /* 0x0000000fff117819 */ /* 0x000fe4000001160d */
[----:B------:R-:W-:Y:S02]  /*12630*/  LOP3.LUT R10, R28, 0x20002, R29, 0xf8, !PT ;  /* 0x000200021c0a7812 */ /* 0x000fe400078ef81d */
[----:B------:R-:W-:Y:S02]  /*12640*/  ISETP.NE.AND P2, PT, R11, RZ, PT ;  /* 0x000000ff0b00720c */ /* 0x000fe40003f45270 */
        /* <DEDUP_REMOVED lines=8> */
[C---:B------:R-:W-:Y:S02]  /*126d0*/  LOP3.LUT R16, R13.reuse, 0x380038, RZ, 0xc0, !PT ;  /* 0x003800380d107812 */ /* 0x040fe400078ec0ff */
[----:B------:R-:W-:Y:S02]  /*126e0*/  SHF.R.U32.HI R32, RZ, 0x6, R13 ;  /* 0x00000006ff207819 */ /* 0x000fe4000001160d */
[----:B------:R-:W-:Y:S02]  /*126f0*/  LOP3.LUT R45, R13, 0x70007, RZ, 0xc0, !PT ;  /* 0x000700070d2d7812 */ /* 0x000fe400078ec0ff */
[C---:B------:R-:W-:Y:S02]  /*12700*/  LOP3.LUT R12, R8.reuse, 0x380038, RZ, 0xc0, !PT ;  /* 0x00380038080c7812 */ /* 0x040fe400078ec0ff */
[----:B------:R-:W-:-:S02]  /*12710*/  LOP3.LUT R56, R8, 0x70007, RZ, 0xc0, !PT ;  /* 0x0007000708387812 */ /* 0x000fc400078ec0ff */
[--C-:B------:R-:W-:Y:S02]  /*12720*/  SHF.R.U32.HI R8, RZ, 0xe, R9.reuse ;  /* 0x0000000eff087819 */ /* 0x100fe40000011609 */
[C---:B------:R-:W-:Y:S02]  /*12730*/  LOP3.LUT R13, R9.reuse, 0x380038, RZ, 0xc0, !PT ;  /* 0x00380038090d7812 */ /* 0x040fe400078ec0ff */
[----:B------:R-:W-:Y:S02]  /*12740*/  SHF.R.U32.HI R36, RZ, 0x6, R9 ;  /* 0x00000006ff247819 */ /* 0x000fe40000011609 */
[----:B------:R-:W-:Y:S02]  /*12750*/  LOP3.LUT R53, R9, 0x70007, RZ, 0xc0, !PT ;  /* 0x0007000709357812 */ /* 0x000fe400078ec0ff */
[----:B------:R-:W-:Y:S02]  /*12760*/  LOP3.LUT R17, R17, 0x10001, RZ, 0xc0, !PT ;  /* 0x0001000111117812 */ /* 0x000fe400078ec0ff */
[----:B------:R-:W-:-:S02]  /*12770*/  MOV R9, 0x3000 ;  /* 0x0000300000097802 */ /* 0x000fc40000000f00 */
[----:B------:R-:W-:Y:S02]  /*12780*/  LOP3.LUT R2, R2, 0x64006400, RZ, 0xfc, !PT ;  /* 0x6400640002027812 */ /* 0x000fe400078efcff */
[----:B------:R-:W-:Y:S02]  /*12790*/  LOP3.LUT R3, R3, 0x20002, R14, 0xf8, !PT ;  /* 0x0002000203037812 */ /* 0x000fe400078ef80e */
[----:B------:R-:W-:Y:S01]  /*127a0*/  LOP3.LUT R17, R17, 0x20002, R8, 0xf8, !PT ;  /* 0x0002000211117812 */ /* 0x000fe200078ef808 */
[-C--:B------:R-:W-:Y:S01]  /*127b0*/  HFMA2 R87, R2, R9.reuse.H0_H0, -132, -132 ;  /* 0xd820d82002577431 */ /* 0x080fe20000040009 */
        /* <DEDUP_REMOVED lines=31> */
[----:B------:R-:W-:Y:S02]  /*129b0*/  ISETP.GE.AND P3, PT, R96, 0x2, PT ;  /* 0x000000026000780c */ /* 0x000fe40003f66270 */
[--C-:B--2---:R-:W-:Y:S02]  /*129c0*/  SHF.R.U32.HI R30, RZ, 0xd, R5.reuse ;  /* 0x0000000dff1e7819 */ /* 0x104fe40000011605 */
[C---:B------:R-:W-:Y:S02]  /*129d0*/  LOP3.LUT R11, R5.reuse, 0x380038, RZ, 0xc0, !PT ;  /* 0x00380038050b7812 */ /* 0x040fe400078ec0ff */
[----:B------:R-:W-:Y:S02]  /*129e0*/  SHF.R.U32.HI R48, RZ, 0x6, R5 ;  /* 0x00000006ff307819 */ /* 0x000fe40000011605 */
[----:B------:R-:W-:Y:S02]  /*129f0*/  LOP3.LUT R55, R5, 0x70007, RZ, 0xc0, !PT ;  /* 0x0007000705377812 */ /* 0x000fe400078ec0ff */
[----:B------:R-:W-:-:S02]  /*12a00*/  SHF.R.U32.HI R29, RZ, 0xd, R6 ;  /* 0x0000000dff1d7819 */ /* 0x000fc40000011606 */
[----:B------:R-:W-:Y:S02]  /*12a10*/  LOP3.LUT R5, R39, 0x380038, RZ, 0xc0, !PT ;  /* 0x0038003827057812 */ /* 0x000fe400078ec0ff */
[----:B------:R-:W-:Y:S02]  /*12a20*/  LOP3.LUT R29, R20, 0x40004, R29, 0xf8, !PT ;  /* 0x00040004141d7812 */ /* 0x000fe400078ef81d */
[----:B------:R-:W-:Y:S02]  /*12a30*/  SHF.R.U32.HI R28, RZ, 0xd, R4 ;  /* 0x0000000dff1c7819 */ /* 0x000fe40000011604 */
[C---:B------:R-:W-:Y:S02]  /*12a40*/  LOP3.LUT R19, R6.reuse, 0x380038, RZ, 0xc0, !PT ;  /* 0x0038003806137812 */ /* 0x040fe400078ec0ff */
[----:B------:R-:W-:Y:S02]  /*12a50*/  SHF.R.U32.HI R51, RZ, 0x6, R6 ;  /* 0x00000006ff337819 */ /* 0x000fe40000011606 */
[----:B------:R-:W-:-:S02]  /*12a60*/  LOP3.LUT R59, R6, 0x70007, RZ, 0xc0, !PT ;  /* 0x00070007063b7812 */ /* 0x000fc400078ec0ff */
[----:B------:R-:W-:Y:S02]  /*12a70*/  LOP3.LUT R20, R5, 0x64006400, RZ, 0xfc, !PT ;  /* 0x6400640005147812 */ /* 0x000fe400078efcff */
[----:B------:R-:W-:Y:S02]  /*12a80*/  SHF.R.U32.HI R52, RZ, 0x6, R7 ;  /* 0x00000006ff347819 */ /* 0x000fe40000011607 */
[----:B------:R-:W-:Y:S01]  /*12a90*/  LOP3.LUT R6, R32, 0x380038, RZ, 0xc0, !PT ;  /* 0x0038003820067812 */ /* 0x000fe200078ec0ff */
[----:B------:R-:W-:Y:S01]  /*12aa0*/  HFMA2 R20, R20, R9.H0_H0, -132, -132 ;  /* 0xd820d82014147431 */ /* 0x000fe20000040009 */
[----:B------:R-:W-:Y:S02]  /*12ab0*/  LOP3.LUT R5, R48, 0x380038, RZ, 0xc0, !PT ;  /* 0x0038003830057812 */ /* 0x000fe400078ec0ff */
[----:B------:R-:W-:Y:S02]  /*12ac0*/  LOP3.LUT R8, R4, 0x380038, RZ, 0xc0, !PT ;  /* 0x0038003804087812 */ /* 0x000fe400078ec0ff */
[----:B------:R-:W-:-:S02]  /*12ad0*/  LOP3.LUT R63, R7, 0x380038, RZ, 0xc0, !PT ;  /* 0x00380038073f7812 */ /* 0x000fc400078ec0ff */
[----:B------:R-:W-:Y:S02]  /*12ae0*/  LOP3.LUT R28, R3, 0x40004, R28, 0xf8, !PT ;  /* 0x00040004031c7812 */ /* 0x000fe400078ef81c */
[----:B------:R-:W-:Y:S02]  /*12af0*/  LOP3.LUT R66, R11, 0x64006400, RZ, 0xfc, !PT ;  /* 0x640064000b427812 */ /* 0x000fe400078efcff */
[----:B------:R-:W-:Y:S02]  /*12b00*/  LOP3.LUT R3, R33, 0x380038, RZ, 0xc0, !PT ;  /* 0x0038003821037812 */ /* 0x000fe400078ec0ff */
[----:B------:R-:W-:Y:S01]  /*12b10*/  LOP3.LUT R6, R6, 0x64006400, RZ, 0xfc, !PT ;  /* 0x6400640006067812 */ /* 0x000fe200078efcff */
[-C--:B------:R-:W-:Y:S01]  /*12b20*/  HFMA2 R15, R66, R9.reuse.H0_H0, -132, -132 ;  /* 0xd820d820420f7431 */ /* 0x080fe20000040009 */
[----:B------:R-:W-:Y:S02]  /*12b30*/  LOP3.LUT R11, R52, 0x380038, RZ, 0xc0, !PT ;  /* 0x00380038340b7812 */ /* 0x000fe400078ec0ff */
[----:B------:R-:W-:Y:S01]  /*12b40*/  LOP3.LUT R2, R5, 0x64006400, RZ, 0xfc, !PT ;  /* 0x6400640005027812 */ /* 0x000fe200078efcff */
[----:B------:R-:W-:Y:S01]  /*12b50*/  HFMA2 R77, R6, R9.H0_H0, -132, -132 ;  /* 0xd820d820064d7431 */ /* 0x000fe20000040009 */
[----:B------:R-:W-:-:S02]  /*12b60*/  SHF.R.U32.HI R46, RZ, 0x6, R4 ;  /* 0x00000006ff2e7819 */ /* 0x000fc40000011604 */
[----:B------:R-:W-:Y:S02]  /*12b70*/  LOP3.LUT R8, R8, 0x64006400, RZ, 0xfc, !PT ;  /* 0x6400640008087812 */ /* 0x000fe400078efcff */
[----:B------:R-:W-:Y:S01]  /*12b80*/  LOP3.LUT R82, R63, 0x64006400, RZ, 0xfc, !PT ;  /* 0x640064003f527812 */ /* 0x000fe200078efcff */
[-C--:B------:R-:W-:Y:S01]  /*12b90*/  HFMA2 R63, R76, R9.reuse.H0_H0, -132, -132 ;  /* 0xd820d8204c3f7431 */ /* 0x080fe20000040009 */
[----:B------:R-:W-:Y:S01]  /*12ba0*/  LOP3.LUT R54, R4, 0x70007, RZ, 0xc0, !PT ;  /* 0x0007000704367812 */ /* 0x000fe200078ec0ff */
[----:B------:R-:W-:Y:S01]  /*12bb0*/  HFMA2 R16, R8, R9.H0_H0, -132, -132 ;  /* 0xd820d82008107431 */ /* 0x000fe20000040009 */
[----:B------:R-:W-:Y:S02]  /*12bc0*/  SHF.R.U32.HI R31, RZ, 0xd, R7 ;  /* 0x0000000dff1f7819 */ /* 0x000fe40000011607 */
[----:B------:R-:W-:Y:S02]  /*12bd0*/  LOP3.LUT R70, R7, 0x70007, RZ, 0xc0, !PT ;  /* 0x0007000707467812 */ /* 0x000fe400078ec0ff */
[----:B------:R-:W-:-:S02]  /*12be0*/  LOP3.LUT R4, R3, 0x64006400, RZ, 0xfc, !PT ;  /* 0x6400640003047812 */ /* 0x000fc400078efcff */
[----:B------:R-:W-:Y:S01]  /*12bf0*/  LOP3.LUT R76, R11, 0x64006400, RZ, 0xfc, !PT ;  /* 0x640064000b4c7812 */ /* 0x000fe200078efcff */
[-C--:B------:R-:W-:Y:S01]  /*12c00*/  HFMA2 R11, R2, R9.reuse.H0_H0, -132, -132 ;  /* 0xd820d820020b7431 */ /* 0x080fe20000040009 */
[----:B------:R-:W-:Y:S01]  /*12c10*/  LOP3.LUT R7, R36, 0x380038, RZ, 0xc0, !PT ;  /* 0x0038003824077812 */ /* 0x000fe200078ec0ff */
[----:B------:R-:W-:Y:S01]  /*12c20*/  HFMA2 R85, R4, R9.H0_H0, -132, -132 ;  /* 0xd820d82004557431 */ /* 0x000fe20000040009 */
[----:B------:R-:W-:Y:S02]  /*12c30*/  LOP3.LUT R3, R46, 0x380038, RZ, 0xc0, !PT ;  /* 0x003800382e037812 */ /* 0x000fe400078ec0ff */
[----:B------:R-:W-:Y:S02]  /*12c40*/  LOP3.LUT R2, R33, 0x1c001c0, RZ, 0xc0, !PT ;  /* 0x01c001c021027812 */ /* 0x000fe400078ec0ff */
[----:B------:R-:W-:Y:S02]  /*12c50*/  LOP3.LUT R6, R32, 0x1c001c0, RZ, 0xc0, !PT ;  /* 0x01c001c020067812 */ /* 0x000fe400078ec0ff */
[----:B------:R-:W-:-:S02]  /*12c60*/  LOP3.LUT R30, R17, 0x40004, R30, 0xf8, !PT ;  /* 0x00040004111e7812 */ /* 0x000fc400078ef81e */
[----:B------:R-:W-:Y:S02]  /*12c70*/  LOP3.LUT R31, R10, 0x40004, R31, 0xf8, !PT ;  /* 0x000400040a1f7812 */ /* 0x000fe400078ef81f */
[----:B------:R-:W-:Y:S02]  /*12c80*/  LOP3.LUT R10, R13, 0x64006400, RZ, 0xfc, !PT ;  /* 0x640064000d0a7812 */ /* 0x000fe400078efcff */
[----:B------:R-:W-:Y:S02]  /*12c90*/  LOP3.LUT R17, R35, 0x380038, RZ, 0xc0, !PT ;  /* 0x0038003823117812 */ /* 0x000fe400078ec0ff */
[----:B------:R-:W-:Y:S01]  /*12ca0*/  LOP3.LUT R8, R34, 0x1c001c0, RZ, 0xc0, !PT ;  /* 0x01c001c022087812 */ /* 0x000fe200078ec0ff */
[----:B------:R-:W-:Y:S01]  /*12cb0*/  HFMA2 R61, R10, R9.H0_H0, -132, -132 ;  /* 0xd820d8200a3d7431 */ /* 0x000fe20000040009 */
[----:B------:R-:W-:Y:S02]  /*12cc0*/  LOP3.LUT R14, R7, 0x64006400, RZ, 0xfc, !PT ;  /* 0x64006400070e7812 */ /* 0x000fe400078efcff */
        /* <DEDUP_REMOVED lines=181> */
.L_x_1356:
        /* <DEDUP_REMOVED lines=83> */
.L_x_1357:
        /* <DEDUP_REMOVED lines=82> */
.L_x_1358:
        /* <DEDUP_REMOVED lines=79> */
.L_x_1355:
[----:B------:R-:W-:Y:S01]  /*14760*/  IADD3 R94, R94, 0x20, RZ ;  /* 0x000000205e5e7810 */ /* 0x000fe20007ffe0ff */
[----:B------:R-:W-:Y:S01]  /*14770*/  UIADD3 UR4, UR4, 0x40, URZ ;  /* 0x0000004004047890 */ /* 0x000fe2000fffe03f */
[----:B-1----:R-:W-:Y:S02]  /*14780*/  IMAD.WIDE R6, R89, 0x4, R98 ;  /* 0x0000000459067825 */ /* 0x002fe400078e0262 */
[C---:B------:R-:W-:Y:S02]  /*14790*/  ISETP.GE.AND P2, PT, R94.reuse, UR5, PT ;  /* 0x000000055e007c0c */ /* 0x040fe4000bf46270 */
[----:B------:R-:W-:-:S13]  /*147a0*/  ISETP.LT.AND P3, PT, R94, R95, PT ;  /* 0x0000005f5e00720c */ /* 0x000fda0003f61270 */
[----:B------:R-:W-:Y:S05]  /*147b0*/  @!P2 BRA P3, `(.L_x_1359) ;  /* 0xffffffdc0028a947 */ /* 0x000fea000183ffff */
.L_x_1354:
        /* <DEDUP_REMOVED lines=19> */
.L_x_1363:
[----:B------:R-:W0:Y:S02]  /*148f0*/  LDS R2, [R0] ;  /* 0x0000000000027984 */ /* 0x000e240000000800 */
[----:B0-----:R-:W-:-:S06]  /*14900*/  HADD2 R3, R2, R7 ;  /* 0x0000000702037230 */ /* 0x001fcc0000000000 */
[----:B------:R-:W0:Y:S02]  /*14910*/  ATOMS.CAST.SPIN R3, [R0], R2, R3 ;  /* 0x000000020003738d */ /* 0x000e240001800003 */
[----:B0-----:R-:W-:-:S13]  /*14920*/  ISETP.EQ.U32.AND P0, PT, R3, 0x1, PT ;  /* 0x000000010300780c */ /* 0x001fda0003f02070 */
[----:B------:R-:W-:Y:S05]  /*14930*/  @!P0 BRA `(.L_x_1363) ;  /* 0xfffffffc00ec8947 */ /* 0x000fea000383ffff */
[----:B------:R-:W-:Y:S05]  /*14940*/  BRA `(.L_x_1361) ;  /* 0x00000000000c7947 */ /* 0x000fea0003800000 */
.L_x_1362:
[----:B------:R-:W2:Y:S02]  /*14950*/  LD.E R0, desc[UR6][R4.64] ;  /* 0x0000000604007980 */ /* 0x000ea4000c101900 */
[----:B--2---:R-:W-:-:S05]  /*14960*/  IADD3 R3, R7, R0, RZ ;  /* 0x0000000007037210 */ /* 0x004fca0007ffe0ff */
[----:B------:R0:W-:Y:S02]  /*14970*/  ST.E desc[UR6][R4.64], R3 ;  /* 0x0000000304007985 */ /* 0x0001e4000c101906 */
.L_x_1361:
[----:B------:R-:W-:Y:S05]  /*14980*/  BSYNC B0 ;  /* 0x0000000000007941 */ /* 0x000fea0003800000 */
.L_x_1360:
[----:B------:R1:W-:Y:S01]  /*14990*/  ATOM.E.ADD.F16x2.RN.STRONG.GPU P0, RZ, desc[UR6][R4.64+0x4], R27 ;  /* 0x0000041b04ff79a2 */ /* 0x0003e2000810e1c6 */
[----:B------:R-:W-:Y:S04]  /*149a0*/  BSSY B0, `(.L_x_1364) ;  /* 0x000000f000007945 */ /* 0x000fe80003800000 */
[----:B-1----:R-:W-:Y:S05]  /*149b0*/  @P0 BRA `(.L_x_1365) ;  /* 0x0000000000340947 */ /* 0x002fea0003800000 */
[----:B------:R-:W1:Y:S02]  /*149c0*/  QSPC.E.S P0, RZ, [R4+0x4] ;  /* 0x0000040004ff73aa */ /* 0x000e640000000500 */
[----:B-1----:R-:W-:Y:S05]  /*149d0*/  @!P0 BRA `(.L_x_1366) ;  /* 0x0000000000208947 */ /* 0x002fea0003800000 */
[----:B------:R-:W-:-:S04]  /*149e0*/  MOV R2, R4 ;  /* 0x0000000400027202 */ /* 0x000fc80000000f00 */
[----:B------:R-:W-:-:S07]  /*149f0*/  MOV R0, R2 ;  /* 0x0000000200007202 */ /* 0x000fce0000000f00 */
.L_x_1367:
[----:B------:R-:W0:Y:S02]  /*14a00*/  LDS R2, [R0+0x4] ;  /* 0x0000040000027984 */ /* 0x000e240000000800 */
[----:B0-----:R-:W-:-:S10]  /*14a10*/  HFMA2.MMA R3, R2, 1, 1, R27 ;  /* 0x3c003c0002037835 */ /* 0x001fd4000000001b */
[----:B------:R-:W0:Y:S02]  /*14a20*/  ATOMS.CAST.SPIN R3, [R0+0x4], R2, R3 ;  /* 0x000004020003738d */ /* 0x000e240001800003 */
[----:B0-----:R-:W-:-:S13]  /*14a30*/  ISETP.EQ.U32.AND P0, PT, R3, 0x1, PT ;  /* 0x000000010300780c */ /* 0x001fda0003f02070 */
[----:B------:R-:W-:Y:S05]  /*14a40*/  @!P0 BRA `(.L_x_1367) ;  /* 0xfffffffc00ec8947 */ /* 0x000fea000383ffff */
[----:B------:R-:W-:Y:S05]  /*14a50*/  BRA `(.L_x_1365) ;  /* 0x00000000000c7947 */ /* 0x000fea0003800000 */
.L_x_1366:
[----:B------:R-:W0:Y:S02]  /*14a60*/  LD.E R0, desc[UR6][R4.64+0x4] ;  /* 0x0000040604007980 */ /* 0x000e24000c101900 */
[----:B0-----:R-:W-:-:S05]  /*14a70*/  IADD3 R3, R27, R0, RZ ;  /* 0x000000001b037210 */ /* 0x001fca0007ffe0ff */
[----:B------:R1:W-:Y:S02]  /*14a80*/  ST.E desc[UR6][R4.64+0x4], R3 ;  /* 0x0000040304007985 */ /* 0x0003e4000c101906 */
.L_x_1365:
[----:B------:R-:W-:Y:S05]  /*14a90*/  BSYNC B0 ;  /* 0x0000000000007941 */ /* 0x000fea0003800000 */
.L_x_1364:
        /* <DEDUP_REMOVED lines=12> */
.L_x_1371:
[----:B------:R-:W0:Y:S02]  /*14b60*/  LDS R2, [R0] ;  /* 0x0000000000027984 */ /* 0x000e240000000800 */
[----:B0-----:R-:W-:-:S06]  /*14b70*/  HADD2 R3, R2, R7 ;  /* 0x0000000702037230 */ /* 0x001fcc0000000000 */
[----:B------:R-:W0:Y:S02]  /*14b80*/  ATOMS.CAST.SPIN R3, [R0], R2, R3 ;  /* 0x000000020003738d */ /* 0x000e240001800003 */
[----:B0-----:R-:W-:-:S13]  /*14b90*/  ISETP.EQ.U32.AND P0, PT, R3, 0x1, PT ;  /* 0x000000010300780c */ /* 0x001fda0003f02070 */
[----:B------:R-:W-:Y:S05]  /*14ba0*/  @!P0 BRA `(.L_x_1371) ;  /* 0xfffffffc00ec8947 */ /* 0x000fea000383ffff */
[----:B------:R-:W-:Y:S05]  /*14bb0*/  BRA `(.L_x_1369) ;  /* 0x00000000000c7947 */ /* 0x000fea0003800000 */
.L_x_1370:
[----:B------:R-:W2:Y:S02]  /*14bc0*/  LD.E R0, desc[UR6][R4.64] ;  /* 0x0000000604007980 */ /* 0x000ea4000c101900 */
[----:B--2---:R-:W-:-:S05]  /*14bd0*/  IADD3 R3, R7, R0, RZ ;  /* 0x0000000007037210 */ /* 0x004fca0007ffe0ff */
[----:B------:R0:W-:Y:S02]  /*14be0*/  ST.E desc[UR6][R4.64], R3 ;  /* 0x0000000304007985 */ /* 0x0001e4000c101906 */
.L_x_1369:
[----:B------:R-:W-:Y:S05]  /*14bf0*/  BSYNC B0 ;  /* 0x0000000000007941 */ /* 0x000fea0003800000 */
.L_x_1368:
[----:B------:R1:W-:Y:S01]  /*14c00*/  ATOM.E.ADD.F16x2.RN.STRONG.GPU P0, RZ, desc[UR6][R4.64+0x4], R25 ;  /* 0x0000041904ff79a2 */ /* 0x0003e2000810e1c6 */
[----:B------:R-:W-:Y:S04]  /*14c10*/  BSSY B0, `(.L_x_1372) ;  /* 0x000000f000007945 */ /* 0x000fe80003800000 */
[----:B-1----:R-:W-:Y:S05]  /*14c20*/  @P0 BRA `(.L_x_1373) ;  /* 0x0000000000340947 */ /* 0x002fea0003800000 */
[----:B------:R-:W1:Y:S02]  /*14c30*/  QSPC.E.S P0, RZ, [R4+0x4] ;  /* 0x0000040004ff73aa */ /* 0x000e640000000500 */
[----:B-1----:R-:W-:Y:S05]  /*14c40*/  @!P0 BRA `(.L_x_1374) ;  /* 0x0000000000208947 */ /* 0x002fea0003800000 */
[----:B------:R-:W-:-:S04]  /*14c50*/  MOV R2, R4 ;  /* 0x0000000400027202 */ /* 0x000fc80000000f00 */
[----:B------:R-:W-:-:S07]  /*14c60*/  MOV R0, R2 ;  /* 0x0000000200007202 */ /* 0x000fce0000000f00 */
.L_x_1375:
[----:B------:R-:W0:Y:S02]  /*14c70*/  LDS R2, [R0+0x4] ;  /* 0x0000040000027984 */ /* 0x000e240000000800 */
[----:B0-----:R-:W-:-:S10]  /*14c80*/  HFMA2.MMA R3, R2, 1, 1, R25 ;  /* 0x3c003c0002037835 */ /* 0x001fd40000000019 */
[----:B------:R-:W0:Y:S02]  /*14c90*/  ATOMS.CAST.SPIN R3, [R0+0x4], R2, R3 ;  /* 0x000004020003738d */ /* 0x000e240001800003 */
[----:B0-----:R-:W-:-:S13]  /*14ca0*/  ISETP.EQ.U32.AND P0, PT, R3, 0x1, PT ;  /* 0x000000010300780c */ /* 0x001fda0003f02070 */
[----:B------:R-:W-:Y:S05]  /*14cb0*/  @!P0 BRA `(.L_x_1375) ;  /* 0xfffffffc00ec8947 */ /* 0x000fea000383ffff */
[----:B------:R-:W-:Y:S05]  /*14cc0*/  BRA `(.L_x_1373) ;  /* 0x00000000000c7947 */ /* 0x000fea0003800000 */
.L_x_1374:
[----:B------:R-:W0:Y:S02]  /*14cd0*/  LD.E R0, desc[UR6][R4.64+0x4] ;  /* 0x0000040604007980 */ /* 0x000e24000c101900 */
[----:B0-----:R-:W-:-:S05]  /*14ce0*/  IADD3 R3, R25, R0, RZ ;  /* 0x0000000019037210 */ /* 0x001fca0007ffe0ff */
[----:B------:R1:W-:Y:S02]  /*14cf0*/  ST.E desc[UR6][R4.64+0x4], R3 ;  /* 0x0000040304007985 */ /* 0x0003e4000c101906 */
.L_x_1373:
[----:B------:R-:W-:Y:S05]  /*14d00*/  BSYNC B0 ;  /* 0x0000000000007941 */ /* 0x000fea0003800000 */
.L_x_1372:
        /* <DEDUP_REMOVED lines=12> */
.L_x_1379:
[----:B------:R-:W0:Y:S02]  /*14dd0*/  LDS R2, [R0] ;  /* 0x0000000000027984 */ /* 0x000e240000000800 */
[----:B0-----:R-:W-:-:S06]  /*14de0*/  HADD2 R3, R2, R7 ;  /* 0x0000000702037230 */ /* 0x001fcc0000000000 */
[----:B------:R-:W0:Y:S02]  /*14df0*/  ATOMS.CAST.SPIN R3, [R0], R2, R3 ;  /* 0x000000020003738d */ /* 0x000e240001800003 */
[----:B0-----:R-:W-:-:S13]  /*14e00*/  ISETP.EQ.U32.AND P0, PT, R3, 0x1, PT ;  /* 0x000000010300780c */ /* 0x001fda0003f02070 */
[----:B------:R-:W-:Y:S05]  /*14e10*/  @!P0 BRA `(.L_x_1379) ;  /* 0xfffffffc00ec8947 */ /* 0x000fea000383ffff */
[----:B------:R-:W-:Y:S05]  /*14e20*/  BRA `(.L_x_1377) ;  /* 0x00000000000c7947 */ /* 0x000fea0003800000 */
.L_x_1378:
[----:B------:R-:W2:Y:S02]  /*14e30*/  LD.E R0, desc[UR6][R4.64] ;  /* 0x0000000604007980 */ /* 0x000ea4000c101900 */
[----:B--2---:R-:W-:-:S05]  /*14e40*/  IADD3 R3, R7, R0, RZ ;  /* 0x0000000007037210 */ /* 0x004fca0007ffe0ff */
[----:B------:R0:W-:Y:S02]  /*14e50*/  ST.E desc[UR6][R4.64], R3 ;  /* 0x0000000304007985 */ /* 0x0001e4000c101906 */
.L_x_1377:
[----:B------:R-:W-:Y:S05]  /*14e60*/  BSYNC B0 ;  /* 0x0000000000007941 */ /* 0x000fea0003800000 */
.L_x_1376:
[----:B------:R1:W-:Y:S01]  /*14e70*/  ATOM.E.ADD.F16x2.RN.STRONG.GPU P0, RZ, desc[UR6][R4.64+0x4], R23 ;  /* 0x0000041704ff79a2 */ /* 0x0003e2000810e1c6 */
[----:B------:R-:W-:Y:S04]  /*14e80*/  BSSY B0, `(.L_x_1380) ;  /* 0x000000f000007945 */ /* 0x000fe80003800000 */
[----:B-1----:R-:W-:Y:S05]  /*14e90*/  @P0 BRA `(.L_x_1381) ;  /* 0x0000000000340947 */ /* 0x002fea0003800000 */
[----:B------:R-:W1:Y:S02]  /*14ea0*/  QSPC.E.S P0, RZ, [R4+0x4] ;  /* 0x0000040004ff73aa */ /* 0x000e640000000500 */
[----:B-1----:R-:W-:Y:S05]  /*14eb0*/  @!P0 BRA `(.L_x_1382) ;  /* 0x0000000000208947 */ /* 0x002fea0003800000 */
[----:B------:R-:W-:-:S04]  /*14ec0*/  MOV R2, R4 ;  /* 0x0000000400027202 */ /* 0x000fc80000000f00 */
[----:B------:R-:W-:-:S07]  /*14ed0*/  MOV R0, R2 ;  /* 0x0000000200007202 */ /* 0x000fce0000000f00 */
.L_x_1383:
[----:B------:R-:W0:Y:S02]  /*14ee0*/  LDS R2, [R0+0x4] ;  /* 0x0000040000027984 */ /* 0x000e240000000800 */
[----:B0-----:R-:W-:-:S10]  /*14ef0*/  HFMA2.MMA R3, R2, 1, 1, R23 ;  /* 0x3c003c0002037835 */ /* 0x001fd40000000017 */
[----:B------:R-:W0:Y:S02]  /*14f00*/  ATOMS.CAST.SPIN R3, [R0+0x4], R2, R3 ;  /* 0x000004020003738d */ /* 0x000e240001800003 */
[----:B0-----:R-:W-:-:S13]  /*14f10*/  ISETP.EQ.U32.AND P0, PT, R3, 0x1, PT ;  /* 0x000000010300780c */ /* 0x001fda0003f02070 */
[----:B------:R-:W-:Y:S05]  /*14f20*/  @!P0 BRA `(.L_x_1383) ;  /* 0xfffffffc00ec8947 */ /* 0x000fea000383ffff */
[----:B------:R-:W-:Y:S05]  /*14f30*/  BRA `(.L_x_1381) ;  /* 0x00000000000c7947 */ /* 0x000fea0003800000 */
.L_x_1382:
[----:B------:R-:W0:Y:S02]  /*14f40*/  LD.E R0, desc[UR6][R4.64+0x4] ;  /* 0x0000040604007980 */ /* 0x000e24000c101900 */
[----:B0-----:R-:W-:-:S05]  /*14f50*/  IADD3 R3, R23, R0, RZ ;  /* 0x0000000017037210 */ /* 0x001fca0007ffe0ff */
[----:B------:R1:W-:Y:S02]  /*14f60*/  ST.E desc[UR6][R4.64+0x4], R3 ;  /* 0x0000040304007985 */ /* 0x0003e4000c101906 */
.L_x_1381:
[----:B------:R-:W-:Y:S05]  /*14f70*/  BSYNC B0 ;  /* 0x0000000000007941 */ /* 0x000fea0003800000 */
.L_x_1380:
        /* <DEDUP_REMOVED lines=12> */
.L_x_1387:
[----:B------:R-:W0:Y:S02]  /*15040*/  LDS R2, [R0] ;  /* 0x0000000000027984 */ /* 0x000e240000000800 */
[----:B0-----:R-:W-:-:S06]  /*15050*/  HADD2 R3, R2, R7 ;  /* 0x0000000702037230 */ /* 0x001fcc0000000000 */
[----:B------:R-:W0:Y:S02]  /*15060*/  ATOMS.CAST.SPIN R3, [R0], R2, R3 ;  /* 0x000000020003738d */ /* 0x000e240001800003 */
[----:B0-----:R-:W-:-:S13]  /*15070*/  ISETP.EQ.U32.AND P0, PT, R3, 0x1, PT ;  /* 0x000000010300780c */ /* 0x001fda0003f02070 */
[----:B------:R-:W-:Y:S05]  /*15080*/  @!P0 BRA `(.L_x_1387) ;  /* 0xfffffffc00ec8947 */ /* 0x000fea000383ffff */
[----:B------:R-:W-:Y:S05]  /*15090*/  BRA `(.L_x_1385) ;  /* 0x00000000000c7947 */ /* 0x000fea0003800000 */
.L_x_1386:
[----:B------:R-:W2:Y:S02]  /*150a0*/  LD.E R0, desc[UR6][R4.64] ;  /* 0x0000000604007980 */ /* 0x000ea4000c101900 */
[----:B--2---:R-:W-:-:S05]  /*150b0*/  IADD3 R3, R7, R0, RZ ;  /* 0x0000000007037210 */ /* 0x004fca0007ffe0ff */
[----:B------:R0:W-:Y:S02]  /*150c0*/  ST.E desc[UR6][R4.64], R3 ;  /* 0x0000000304007985 */ /* 0x0001e4000c101906 */
.L_x_1385:
[----:B------:R-:W-:Y:S05]  /*150d0*/  BSYNC B0 ;  /* 0x0000000000007941 */ /* 0x000fea0003800000 */
.L_x_1384:
[----:B------:R1:W-:Y:S02]  /*150e0*/  ATOM.E.ADD.F16x2.RN.STRONG.GPU P0, RZ, desc[UR6][R4.64+0x4], R21 ;  /* 0x0000041504ff79a2 */ /* 0x0003e4000810e1c6 */
[----:B-1----:R-:W-:Y:S05]  /*150f0*/  @P0 EXIT ;  /* 0x000000000000094d */ /* 0x002fea0003800000 */
[----:B------:R-:W1:Y:S02]  /*15100*/  QSPC.E.S P0, RZ, [R4+0x4] ;  /* 0x0000040004ff73aa */ /* 0x000e640000000500 */
[----:B-1----:R-:W-:Y:S05]  /*15110*/  @!P0 BRA `(.L_x_1388) ;  /* 0x0000000000208947 */ /* 0x002fea0003800000 */
[----:B------:R-:W-:-:S04]  /*15120*/  MOV R2, R4 ;  /* 0x0000000400027202 */ /* 0x000fc80000000f00 */
[----:B------:R-:W-:-:S07]  /*15130*/  MOV R0, R2 ;  /* 0x0000000200007202 */ /* 0x000fce0000000f00 */
.L_x_1389:
[----:B------:R-:W0:Y:S02]  /*15140*/  LDS R2, [R0+0x4] ;  /* 0x0000040000027984 */ /* 0x000e240000000800 */
[----:B0-----:R-:W-:-:S10]  /*15150*/  HFMA2.MMA R3, R2, 1, 1, R21 ;  /* 0x3c003c0002037835 */ /* 0x001fd40000000015 */
[----:B------:R-:W0:Y:S02]  /*15160*/  ATOMS.CAST.SPIN R3, [R0+0x4], R2, R3 ;  /* 0x000004020003738d */ /* 0x000e240001800003 */
[----:B0-----:R-:W-:-:S13]  /*15170*/  ISETP.EQ.U32.AND P0, PT, R3, 0x1, PT ;  /* 0x000000010300780c */ /* 0x001fda0003f02070 */
[----:B------:R-:W-:Y:S05]  /*15180*/  @!P0 BRA `(.L_x_1389) ;  /* 0xfffffffc00ec8947 */ /* 0x000fea000383ffff */
[----:B------:R-:W-:Y:S05]  /*15190*/  EXIT ;  /* 0x000000000000794d */ /* 0x000fea0003800000 */
.L_x_1388:
[----:B------:R-:W0:Y:S02]  /*151a0*/  LD.E R0, desc[UR6][R4.64+0x4] ;  /* 0x0000040604007980 */ /* 0x000e24000c101900 */
[----:B0-----:R-:W-:-:S05]  /*151b0*/  IADD3 R3, R21, R0, RZ ;  /* 0x0000000015037210 */ /* 0x001fca0007ffe0ff */
[----:B------:R-:W-:Y:S01]  /*151c0*/  ST.E desc[UR6][R4.64+0x4], R3 ;  /* 0x0000040304007985 */ /* 0x000fe2000c101906 */
[----:B------:R-:W-:Y:S05]  /*151d0*/  EXIT ;  /* 0x000000000000794d */ /* 0x000fea0003800000 */
.L_x_1390:
        /* <DEDUP_REMOVED lines=10> */
.L_x_5199:


//--------------------- .text._Z23gemm_half_q_half_kernelILi4ELi176ELb1ELb1ELi32EEvPK6__halfPKjS4_S2_PS0_iiiiPKtS7_iiiiiibS2_i --------------------------
	.section	.text._Z23gemm_half_q_half_kernelILi4ELi176ELb1ELb1ELi32EEvPK6__halfPKjS4_S2_PS0_iiiiPKtS7_iiiiiibS2_i,"ax",@progbits
	.align	128
        .global         _Z23gemm_half_q_half_kernelILi4ELi176ELb1ELb1ELi32EEvPK6__halfPKjS4_S2_PS0_iiiiPKtS7_iiiiiibS2_i
        .type           _Z23gemm_half_q_half_kernelILi4ELi176ELb1ELb1ELi32EEvPK6__halfPKjS4_S2_PS0_iiiiPKtS7_iiiiiibS2_i,@function
        .size           _Z23gemm_half_q_half_kernelILi4ELi176ELb1ELb1ELi32EEvPK6__halfPKjS4_S2_PS0_iiiiPKtS7_iiiiiibS2_i,(.L_x_5200 - _Z23gemm_half_q_half_kernelILi4ELi176ELb1ELb1ELi32EEvPK6__halfPKjS4_S2_PS0_iiiiPKtS7_iiiiiibS2_i)
        .other          _Z23gemm_half_q_half_kernelILi4ELi176ELb1ELb1ELi32EEvPK6__halfPKjS4_S2_PS0_iiiiPKtS7_iiiiiibS2_i,@"STO_CUDA_ENTRY STV_DEFAULT"
_Z23gemm_half_q_half_kernelILi4ELi176ELb1ELb1ELi32EEvPK6__halfPKjS4_S2_PS0_iiiiPKtS7_iiiiiibS2_i:
.text._Z23gemm_half_q_half_kernelILi4ELi176ELb1ELb1ELi32EEvPK6__halfPKjS4_S2_PS0_iiiiPKtS7_iiiiiibS2_i:
        /* <DEDUP_REMOVED lines=49> */
.L_x_1391:
        /* <DEDUP_REMOVED lines=25> */
.L_x_1396:
        /* <DEDUP_REMOVED lines=37> */
.L_x_1395:
        /* <DEDUP_REMOVED lines=24> */
.L_x_1397:
        /* <DEDUP_REMOVED lines=14> */
.L_x_1394:
        /* <DEDUP_REMOVED lines=10> */
.L_x_1399:
        /* <DEDUP_REMOVED lines=37> */
.L_x_1398:
        /* <DEDUP_REMOVED lines=24> */
.L_x_1400:
        /* <DEDUP_REMOVED lines=13> */
.L_x_1393:
[----:B------:R-:W-:Y:S05]  /*0e90*/  BSYNC B0 ;  /* 0x0000000000007941 */ /* 0x000fea0003800000 */
.L_x_1392:
        /* <DEDUP_REMOVED lines=14> */
[----:B------:R-:W2:Y:S01]  /*0f80*/  LDC.64 R16, c[0x0][0x230] ;  /* 0x00008c00ff107b82 */ /* 0x000ea20000000a00 */
[----:B------:R-:W-:Y:S02]  /*0f90*/  PLOP3.LUT P0, PT, PT, PT, PT, 0x8, 0x0 ;  /* 0x000000000000781c */ /* 0x000fe40003f0e170 */
[----:B------:R-:W-:-:S11]  /*0fa0*/  IADD3 R18, R96, -0x3, RZ ;  /* 0xfffffffd60127810 */ /* 0x000fd60007ffe0ff */
.L_x_1403:
[----:B------:R-:W-:Y:S02]  /*0fb0*/  LEA R4, R2, R3, 0x2 ;  /* 0x0000000302047211 */ /* 0x000fe400078e10ff */
[----:B------:R-:W-:Y:S02]  /*0fc0*/  IADD3 R3, R3, 0x4, RZ ;  /* 0x0000000403037810 */ /* 0x000fe40007ffe0ff */
[C---:B------:R-:W-:Y:S01]  /*0fd0*/  IADD3 R7, R4.reuse, 0x1, RZ ;  /* 0x0000000104077810 */ /* 0x040fe20007ffe0ff */
[CCC-:B---3--:R-:W-:Y:S01]  /*0fe0*/  IMAD R9, R4.reuse, R89.reuse, R0.reuse ;  /* 0x0000005904097224 */ /* 0x1c8fe200078e0200 */
[C---:B01----:R-:W-:Y:S02]  /*0ff0*/  IADD3 R8, R4.reuse, 0x2, RZ ;  /* 0x0000000204087810 */ /* 0x043fe40007ffe0ff */
[----:B------:R-:W-:Y:S01]  /*1000*/  IADD3 R10, R4, 0x3, RZ ;  /* 0x00000003040a7810 */ /* 0x000fe20007ffe0ff */
[-CC-:B------:R-:W-:Y:S01]  /*1010*/  IMAD R7, R7, R89.reuse, R0.reuse ;  /* 0x0000005907077224 */ /* 0x180fe200078e0200 */
[----:B------:R-:W-:Y:S01]  /*1020*/  ISETP.GE.AND P2, PT, R3, R18, PT ;  /* 0x000000120300720c */ /* 0x000fe20003f46270 */
[----:B------:R-:W-:-:S02]  /*1030*/  IMAD R13, R8, R89, R0 ;  /* 0x00000059080d7224 */ /* 0x000fc400078e0200 */
[----:B------:R-:W-:Y:S02]  /*1040*/  IMAD R15, R10, R89, R0 ;  /* 0x000000590a0f7224 */ /* 0x000fe400078e0200 */
[----:B--2---:R-:W-:-:S04]  /*1050*/  IMAD.WIDE R8, R9, 0x2, R16 ;  /* 0x0000000209087825 */ /* 0x004fc800078e0210 */
        /* <DEDUP_REMOVED lines=8> */
.L_x_1402:
[----:B------:R-:W-:-:S04]  /*10e0*/  IADD3 R4, R96, -R3, RZ ;  /* 0x8000000360047210 */ /* 0x000fc80007ffe0ff */
[----:B------:R-:W-:-:S13]  /*10f0*/  ISETP.GT.AND P2, PT, R4, 0x1, PT ;  /* 0x000000010400780c */ /* 0x000fda0003f44270 */
[----:B------:R-:W-:Y:S05]  /*1100*/  @!P2 BRA `(.L_x_1404) ;  /* 0x00000000002ca947 */ /* 0x000fea0003800000 */
[----:B01-3--:R-:W0:Y:S01]  /*1110*/  LDC.64 R10, c[0x0][0x230] ;  /* 0x00008c00ff0a7b82 */ /* 0x00be220000000a00 */
        /* <DEDUP_REMOVED lines=10> */
.L_x_1404:
[----:B------:R-:W-:-:S13]  /*11c0*/  ISETP.LT.OR P0, PT, R3, R96, P0 ;  /* 0x000000600300720c */ /* 0x000fda0000701670 */
[----:B0123--:R-:W0:Y:S01]  /*11d0*/  @P0 LDC.64 R8, c[0x0][0x230] ;  /* 0x00008c00ff080b82 */ /* 0x00fe220000000a00 */
[----:B------:R-:W-:-:S05]  /*11e0*/  @P0 LEA R2, R2, R3, 0x2 ;  /* 0x0000000302020211 */ /* 0x000fca00078e10ff */
[----:B------:R-:W-:-:S04]  /*11f0*/  @P0 IMAD R3, R2, R89, R0 ;  /* 0x0000005902030224 */ /* 0x000fc800078e0200 */
[----:B0-----:R-:W-:-:S05]  /*1200*/  @P0 IMAD.WIDE R2, R3, 0x2, R8 ;  /* 0x0000000203020825 */ /* 0x001fca00078e0208 */
[----:B------:R2:W-:Y:S02]  /*1210*/  @P0 STG.E.64 desc[UR6][R2.64], RZ ;  /* 0x000000ff02000986 */ /* 0x0005e4000c101b06 */
.L_x_1401:
        /* <DEDUP_REMOVED lines=24> */
.L_x_1406:
        /* <DEDUP_REMOVED lines=42> */
.L_x_1405:
        /* <DEDUP_REMOVED lines=12> */
.L_x_1407:
        /* <DEDUP_REMOVED lines=8> */
.L_x_1408:
        /* <DEDUP_REMOVED lines=11> */
.L_x_1409:
        /* <DEDUP_REMOVED lines=8> */
.L_x_1410:
        /* <DEDUP_REMOVED lines=9> */
.L_x_1411:
        /* <DEDUP_REMOVED lines=36> */
.L_x_1429:
        /* <DEDUP_REMOVED lines=147> */
[----:B-1----:R-:W-:Y:S02]  /*24b0*/  HADD2.F32 R2, -RZ, R12.H0_H0 ;  /* 0x2000000cff027230 */ /* 0x002fe40000004100 */
        /* <DEDUP_REMOVED lines=49> */
.L_x_1414:
        /* <DEDUP_REMOVED lines=91> */
.L_x_1415:
        /* <DEDUP_REMOVED lines=93> */
.L_x_1416:
        /* <DEDUP_REMOVED lines=48> */
[----:B------:R-:W-:Y:S02]  /*3650*/  HADD2.F32 R15, -RZ, R48.H0_H0 ;  /* 0x20000030ff0f7230 */ /* 0x000fe40000004100 */
[----:B------:R-:W-:Y:S02]  /*3660*/  HADD2.F32 R12, -RZ, R12.H1_H1 ;  /* 0x3000000cff0c7230 */ /* 0x000fe40000004100 */
        /* <DEDUP_REMOVED lines=37> */
.L_x_1413:
        /* <DEDUP_REMOVED lines=150> */
[----:B0-----:R-:W-:Y:S02]  /*4220*/  HADD2.F32 R2, -RZ, R12.H0_H0 ;  /* 0x2000000cff027230 */ /* 0x001fe40000004100 */
        /* <DEDUP_REMOVED lines=49> */
.L_x_1418:
        /* <DEDUP_REMOVED lines=91> */
.L_x_1419:
        /* <DEDUP_REMOVED lines=93> */
.L_x_1420:
        /* <DEDUP_REMOVED lines=36> */
[-C--:B------:R-:W-:Y:S02]  /*5300*/  FFMA.FTZ R2, R2, R64.reuse, R37 ;  /* 0x0000004002027223 */ /* 0x080fe40000010025 */
[----:B------:R-:W-:Y:S01]  /*5310*/  FFMA.FTZ R14, R14, R64, R3 ;  /* 0x000000400e0e7223 */ /* 0x000fe20000010003 */
[----:B------:R-:W-:-:S02]  /*5320*/  HADD2.F32 R3, -RZ, R30.H0_H0 ;  /* 0x2000001eff037230 */ /* 0x000fc40000004100 */
[----:B------:R-:W-:Y:S01]  /*5330*/  FFMA.FTZ R64, R54, R64, R15 ;  /* 0x0000004036407223 */ /* 0x000fe2000001000f */
[----:B------:R-:W-:Y:S02]  /*5340*/  HADD2.F32 R15, -RZ, R32.H0_H0 ;  /* 0x20000020ff0f7230 */ /* 0x000fe40000004100 */
[-C--:B------:R-:W-:Y:S01]  /*5350*/  FFMA.FTZ R0, R11, R63.reuse, R0 ;  /* 0x0000003f0b007223 */ /* 0x080fe20000010000 */
[----:B------:R-:W-:Y:S02]  /*5360*/  HADD2.F32 R11, -RZ, R55.H0_H0 ;  /* 0x20000037ff0b7230 */ /* 0x000fe40000004100 */
[-C--:B------:R-:W-:Y:S01]  /*5370*/  FFMA.FTZ R4, R3, R63.reuse, R2 ;  /* 0x0000003f03047223 */ /* 0x080fe20000010002 */
[----:B-1----:R-:W-:Y:S02]  /*5380*/  HADD2.F32 R3, -RZ, R12.H0_H0 ;  /* 0x2000000cff037230 */ /* 0x002fe40000004100 */
[----:B------:R-:W-:Y:S01]  /*5390*/  FFMA.FTZ R64, R15, R63, R64 ;  /* 0x0000003f0f407223 */ /* 0x000fe20000010040 */
[----:B------:R-:W-:-:S02]  /*53a0*/  HADD2.F32 R15, -RZ, R56.H0_H0 ;  /* 0x20000038ff0f7230 */ /* 0x000fc40000004100 */
[----:B------:R-:W-:Y:S01]  /*53b0*/  FFMA.FTZ R14, R31, R63, R14 ;  /* 0x0000003f1f0e7223 */ /* 0x000fe2000001000e */
        /* <DEDUP_REMOVED lines=16> */
[----:B------:R-:W-:Y:S02]  /*54c0*/  HADD2.F32 R13, -RZ, R13.H1_H1 ;  /* 0x3000000dff0d7230 */ /* 0x000fe40000004100 */
[----:B------:R-:W-:Y:S01]  /*54d0*/  FFMA.FTZ R3, R16, R12, R3 ;  /* 0x0000000c10037223 */ /* 0x000fe20000010003 */
        /* <DEDUP_REMOVED lines=21> */
.L_x_1417:
        /* <DEDUP_REMOVED lines=199> */
.L_x_1422:
        /* <DEDUP_REMOVED lines=91> */
.L_x_1423:
        /* <DEDUP_REMOVED lines=93> */
.L_x_1424:
        /* <DEDUP_REMOVED lines=87> */
.L_x_1421:
        /* <DEDUP_REMOVED lines=199> */
.L_x_1426:
        /* <DEDUP_REMOVED lines=91> */
.L_x_1427:
        /* <DEDUP_REMOVED lines=93> */
.L_x_1428:
        /* <DEDUP_REMOVED lines=87> */
.L_x_1425:
        /* <DEDUP_REMOVED lines=9> */
.L_x_1412:
        /* <DEDUP_REMOVED lines=10> */
.L_x_1439:
[----:B------:R-:W-:Y:S02]  /*9220*/  MOV R2, R28 ;  /* 0x0000001c00027202 */ /* 0x000fe40000000f00 */
        /* <DEDUP_REMOVED lines=8> */
[----:B-----5:R-:W-:Y:S02]  /*92b0*/  SHF.R.U32.HI R34, RZ, 0xc, R10 ;  /* 0x0000000cff227819 */ /* 0x020fe4000001160a */
[----:B------:R-:W-:Y:S02]  /*92c0*/  SHF.R.U32.HI R7, RZ, 0xc, R8 ;  /* 0x0000000cff077819 */ /* 0x000fe40000011608 */
[----:B------:R-:W-:-:S02]  /*92d0*/  SHF.R.U32.HI R47, RZ, 0xc, R11 ;  /* 0x0000000cff2f7819 */ /* 0x000fc4000001160b */
[--C-:B------:R-:W-:Y:S02]  /*92e0*/  SHF.R.U32.HI R29, RZ, 0xc, R9.reuse ;  /* 0x0000000cff1d7819 */ /* 0x100fe40000011609 */
[----:B------:R-:W-:Y:S02]  /*92f0*/  LOP3.LUT R21, R9, 0x3f003f, RZ, 0xc0, !PT ;  /* 0x003f003f09157812 */ /* 0x000fe400078ec0ff */
[----:B------:R-:W-:Y:S02]  /*9300*/  SHF.R.U32.HI R28, RZ, 0x6, R9 ;  /* 0x00000006ff1c7819 */ /* 0x000fe40000011609 */
[----:B------:R-:W-:Y:S02]  /*9310*/  PRMT R9, R92, 0x9910, RZ ;  /* 0x000099105c097816 */ /* 0x000fe400000000ff */
[----:B------:R-:W-:Y:S02]  /*9320*/  LOP3.LUT R35, R10, 0x3f003f, RZ, 0xc0, !PT ;  /* 0x003f003f0a237812 */ /* 0x000fe400078ec0ff */
[----:B------:R-:W-:-:S02]  /*9330*/  SHF.R.U32.HI R36, RZ, 0x6, R10 ;  /* 0x00000006ff247819 */ /* 0x000fc4000001160a */
[----:B------:R-:W-:Y:S02]  /*9340*/  LOP3.LUT R34, R34, 0xf000f, RZ, 0xc0, !PT ;  /* 0x000f000f22227812 */ /* 0x000fe400078ec0ff */
[----:B------:R-:W-:Y:S02]  /*9350*/  LOP3.LUT R10, R7, 0xf000f, RZ, 0xc0, !PT ;  /* 0x000f000f070a7812 */ /* 0x000fe400078ec0ff */
[----:B------:R-:W-:Y:S02]  /*9360*/  LOP3.LUT R4, R8, 0x3f003f, RZ, 0xc0, !PT ;  /* 0x003f003f08047812 */ /* 0x000fe400078ec0ff */
[----:B------:R-:W-:Y:S02]  /*9370*/  LOP3.LUT R7, R47, 0xf000f, RZ, 0xc0, !PT ;  /* 0x000f000f2f077812 */ /* 0x000fe400078ec0ff */
[----:B------:R-:W-:Y:S02]  /*9380*/  SHF.R.U32.HI R8, RZ, 0x6, R8 ;  /* 0x00000006ff087819 */ /* 0x000fe40000011608 */
[----:B------:R-:W-:-:S02]  /*9390*/  LOP3.LUT R29, R29, 0xf000f, RZ, 0xc0, !PT ;  /* 0x000f000f1d1d7812 */ /* 0x000fc400078ec0ff */
[----:B------:R-:W-:Y:S02]  /*93a0*/  ISETP.NE.AND P2, PT, R9, RZ, PT ;  /* 0x000000ff0900720c */ /* 0x000fe40003f45270 */
[----:B------:R-:W-:Y:S02]  /*93b0*/  LOP3.LUT R8, R8, 0x3f003f, RZ, 0xc0, !PT ;  /* 0x003f003f08087812 */ /* 0x000fe400078ec0ff */
[----:B------:R-:W-:Y:S02]  /*93c0*/  LOP3.LUT R28, R28, 0x3f003f, RZ, 0xc0, !PT ;  /* 0x003f003f1c1c7812 */ /* 0x000fe400078ec0ff */
[----:B------:R-:W-:Y:S02]  /*93d0*/  LOP3.LUT R49, R11, 0x3f003f, RZ, 0xc0, !PT ;  /* 0x003f003f0b317812 */ /* 0x000fe400078ec0ff */
[----:B------:R-:W-:Y:S02]  /*93e0*/  SHF.R.U32.HI R50, RZ, 0x6, R11 ;  /* 0x00000006ff327819 */ /* 0x000fe4000001160b */
[----:B------:R-:W-:-:S02]  /*93f0*/  LOP3.LUT R8, R8, 0x64006400, RZ, 0xfc, !PT ;  /* 0x6400640008087812 */ /* 0x000fc400078efcff */
        /* <DEDUP_REMOVED lines=11> */
[----:B------:R-:W-:Y:S02]  /*94b0*/  LOP3.LUT R47, R34, 0x300030, R37, 0xf8, !PT ;  /* 0x00300030222f7812 */ /* 0x000fe400078ef825 */
[----:B------:R-:W-:Y:S02]  /*94c0*/  SHF.R.U32.HI R9, RZ, 0x8, R12 ;  /* 0x00000008ff097819 */ /* 0x000fe4000001160c */
[----:B--2---:R-:W-:Y:S02]  /*94d0*/  SHF.R.U32.HI R34, RZ, 0xc, R19 ;  /* 0x0000000cff227819 */ /* 0x004fe40000011613 */
[----:B------:R-:W-:Y:S02]  /*94e0*/  LOP3.LUT R55, R7, 0x300030, R14, 0xf8, !PT ;  /* 0x0030003007377812 */ /* 0x000fe400078ef80e */
[----:B------:R-:W-:Y:S02]  /*94f0*/  SHF.R.U32.HI R56, RZ, 0xa, R15 ;  /* 0x0000000aff387819 */ /* 0x000fe4000001160f */
[----:B------:R-:W-:-:S02]  /*9500*/  LOP3.LUT R53, R15, 0x3f003f, RZ, 0xc0, !PT ;  /* 0x003f003f0f357812 */ /* 0x000fc400078ec0ff */
[----:B------:R-:W-:Y:S02]  /*9510*/  SHF.R.U32.HI R54, RZ, 0x6, R15 ;  /* 0x00000006ff367819 */ /* 0x000fe4000001160f */
[----:B------:R-:W-:Y:S02]  /*9520*/  LOP3.LUT R32, R29, 0x300030, R32, 0xf8, !PT ;  /* 0x003000301d207812 */ /* 0x000fe400078ef820 */
[----:B------:R-:W-:Y:S02]  /*9530*/  SHF.R.U32.HI R14, RZ, 0xc, R17 ;  /* 0x0000000cff0e7819 */ /* 0x000fe40000011611 */
[--C-:B------:R-:W-:Y:S02]  /*9540*/  SHF.R.U32.HI R33, RZ, 0xa, R13.reuse ;  /* 0x0000000aff217819 */ /* 0x100fe4000001160d */
[----:B------:R-:W-:Y:S02]  /*9550*/  LOP3.LUT R30, R13, 0x3f003f, RZ, 0xc0, !PT ;  /* 0x003f003f0d1e7812 */ /* 0x000fe400078ec0ff */
[----:B------:R-:W-:-:S02]  /*9560*/  SHF.R.U32.HI R31, RZ, 0x6, R13 ;  /* 0x00000006ff1f7819 */ /* 0x000fc4000001160d */
[----:B------:R-:W-:Y:S02]  /*9570*/  LOP3.LUT R15, R17, 0x3f003f, RZ, 0xc0, !PT ;  /* 0x003f003f110f7812 */ /* 0x000fe400078ec0ff */
[----:B------:R-:W-:Y:S02]  /*9580*/  SHF.R.U32.HI R29, RZ, 0x6, R17 ;  /* 0x00000006ff1d7819 */ /* 0x000fe40000011611 */
[----:B------:R-:W-:Y:S02]  /*9590*/  LOP3.LUT R51, R19, 0x3f003f, RZ, 0xc0, !PT ;  /* 0x003f003f13337812 */ /* 0x000fe400078ec0ff */
[----:B------:R-:W-:Y:S02]  /*95a0*/  SHF.R.U32.HI R52, RZ, 0x6, R19 ;  /* 0x00000006ff347819 */ /* 0x000fe40000011613 */
[----:B------:R-:W-:Y:S02]  /*95b0*/  LOP3.LUT R13, R10, 0x300030, R9, 0xf8, !PT ;  /* 0x003000300a0d7812 */ /* 0x000fe400078ef809 */
[----:B------:R-:W-:-:S02]  /*95c0*/  SHF.R.U32.HI R7, RZ, 0xc, R16 ;  /* 0x0000000cff077819 */ /* 0x000fc40000011610 */
[----:B------:R-:W-:Y:S02]  /*95d0*/  SHF.R.U32.HI R17, RZ, 0xc, R18 ;  /* 0x0000000cff117819 */ /* 0x000fe40000011612 */
[----:B------:R-:W-:Y:S02]  /*95e0*/  LOP3.LUT R19, R34, 0xf000f, RZ, 0xc0, !PT ;  /* 0x000f000f22137812 */ /* 0x000fe400078ec0ff */
[----:B------:R-:W-:Y:S02]  /*95f0*/  LOP3.LUT R9, R16, 0x3f003f, RZ, 0xc0, !PT ;  /* 0x003f003f10097812 */ /* 0x000fe400078ec0ff */
[----:B------:R-:W-:Y:S02]  /*9600*/  SHF.R.U32.HI R10, RZ, 0x6, R16 ;  /* 0x00000006ff0a7819 */ /* 0x000fe40000011610 */
[----:B------:R-:W-:Y:S02]  /*9610*/  LOP3.LUT R37, R18, 0x3f003f, RZ, 0xc0, !PT ;  /* 0x003f003f12257812 */ /* 0x000fe400078ec0ff */
[----:B------:R-:W-:-:S02]  /*9620*/  SHF.R.U32.HI R18, RZ, 0x6, R18 ;  /* 0x00000006ff127819 */ /* 0x000fc40000011612 */
[----:B------:R-:W-:Y:S02]  /*9630*/  LOP3.LUT R16, R14, 0xf000f, RZ, 0xc0, !PT ;  /* 0x000f000f0e107812 */ /* 0x000fe400078ec0ff */
[--C-:B------:R-:W-:Y:S02]  /*9640*/  SHF.R.U32.HI R20, RZ, 0xa, R12.reuse ;  /* 0x0000000aff147819 */ /* 0x100fe4000001160c */
[----:B------:R-:W-:Y:S02]  /*9650*/  LOP3.LUT R11, R12, 0x3f003f, RZ, 0xc0, !PT ;  /* 0x003f003f0c0b7812 */ /* 0x000fe400078ec0ff */
[----:B------:R-:W-:Y:S02]  /*9660*/  SHF.R.U32.HI R12, RZ, 0x6, R12 ;  /* 0x00000006ff0c7819 */ /* 0x000fe4000001160c */
[----:B------:R-:W-:Y:S02]  /*9670*/  LOP3.LUT R7, R7, 0xf000f, RZ, 0xc0, !PT ;  /* 0x000f000f07077812 */ /* 0x000fe400078ec0ff */
[----:B------:R-:W-:-:S02]  /*9680*/  LOP3.LUT R17, R17, 0xf000f, RZ, 0xc0, !PT ;  /* 0x000f000f11117812 */ /* 0x000fc400078ec0ff */
[----:B------:R-:W-:Y:S02]  /*9690*/  LOP3.LUT R58, R19, 0x300030, R56, 0xf8, !PT ;  /* 0x00300030133a7812 */ /* 0x000fe400078ef838 */
[----:B------:R-:W-:Y:S02]  /*96a0*/  LOP3.LUT R19, R28, 0x64006400, RZ, 0xfc, !PT ;  /* 0x640064001c137812 */ /* 0x000fe400078efcff */
[----:B------:R-:W-:Y:S02]  /*96b0*/  LOP3.LUT R34, R16, 0x300030, R33, 0xf8, !PT ;  /* 0x0030003010227812 */ /* 0x000fe400078ef821 */
[----:B------:R-:W-:Y:S01]  /*96c0*/  LOP3.LUT R28, R18, 0x3f003f, RZ, 0xc0, !PT ;  /* 0x003f003f121c7812 */ /* 0x000fe200078ec0ff */
[----:B------:R-:W-:Y:S01]  /*96d0*/  HADD2 R18, R8, -1056, -1056 ;  /* 0xe420e42008127430 */ /* 0x000fe20000000000 */
        /* <DEDUP_REMOVED lines=113> */
.L_x_1432:
        /* <DEDUP_REMOVED lines=49> */
.L_x_1433:
        /* <DEDUP_REMOVED lines=48> */
.L_x_1434:
        /* <DEDUP_REMOVED lines=15> */
[----:B------:R-:W-:-:S03]  /*a4f0*/  HFMA2 R7, R37, R11, R7 ;  /* 0x0000000b25077231 */ /* 0x000fc60000000007 */
[-C--:B------:R-:W-:Y:S02]  /*a500*/  HFMA2.MMA R4, R28, R10.reuse, R4 ;  /* 0x0000000a1c047235 */ /* 0x080fe40000000004 */
[----:B------:R-:W-:-:S06]  /*a510*/  HFMA2.MMA R16, R30, R10, R16 ;  /* 0x0000000a1e107235 */ /* 0x000fcc0000000010 */
[-C--:B------:R-:W-:Y:S02]  /*a520*/  HFMA2.MMA R4, R36, R11.reuse, R4 ;  /* 0x0000000b24047235 */ /* 0x080fe40000000004 */
[----:B------:R-:W-:Y:S01]  /*a530*/  HFMA2.MMA R16, R38, R11, R16 ;  /* 0x0000000b26107235 */ /* 0x000fe20000000010 */
[----:B------:R-:W-:Y:S02]  /*a540*/  HFMA2 R11, R46, R11, R8 ;  /* 0x0000000b2e0b7231 */ /* 0x000fe40000000008 */
[-C--:B--2---:R-:W-:Y:S02]  /*a550*/  HFMA2 R8, R33, R12.reuse, R7 ;  /* 0x0000000c21087231 */ /* 0x084fe40000000007 */
        /* <DEDUP_REMOVED lines=11> */
[----:B------:R-:W-:Y:S02]  /*a610*/  HADD2 R8, R8.H0_H0, R8.H1_H1 ;  /* 0x3000000808087230 */ /* 0x000fe40000000800 */
[----:B------:R-:W-:Y:S01]  /*a620*/  HADD2 R11, R11.H0_H0, R11.H1_H1 ;  /* 0x3000000b0b0b7230 */ /* 0x000fe20000000800 */
[----:B------:R-:W-:-:S02]  /*a630*/  HFMA2.MMA R7, R48, R14, R7 ;  /* 0x0000000e30077235 */ /* 0x000fc40000000007 */
        /* <DEDUP_REMOVED lines=9> */
.L_x_1431:
        /* <DEDUP_REMOVED lines=16> */
[----:B------:R-:W-:Y:S02]  /*a7d0*/  LOP3.LUT R20, R9, 0x3f003f, RZ, 0xc0, !PT ;  /* 0x003f003f09147812 */ /* 0x000fe400078ec0ff */
[--C-:B----4-:R-:W-:Y:S02]  /*a7e0*/  SHF.R.U32.HI R31, RZ, 0x8, R13.reuse ;  /* 0x00000008ff1f7819 */ /* 0x110fe4000001160d */
[--C-:B------:R-:W-:Y:S02]  /*a7f0*/  SHF.R.U32.HI R32, RZ, 0xa, R13.reuse ;  /* 0x0000000aff207819 */ /* 0x100fe4000001160d */
[----:B------:R-:W-:Y:S02]  /*a800*/  LOP3.LUT R29, R13, 0x3f003f, RZ, 0xc0, !PT ;  /* 0x003f003f0d1d7812 */ /* 0x000fe400078ec0ff */
[----:B------:R-:W-:Y:S02]  /*a810*/  SHF.R.U32.HI R30, RZ, 0x6, R13 ;  /* 0x00000006ff1e7819 */ /* 0x000fe4000001160d */
[----:B------:R-:W-:-:S02]  /*a820*/  SHF.R.U32.HI R21, RZ, 0x6, R9 ;  /* 0x00000006ff157819 */ /* 0x000fc40000011609 */
[----:B------:R-:W-:Y:S02]  /*a830*/  SHF.R.U32.HI R35, RZ, 0xc, R11 ;  /* 0x0000000cff237819 */ /* 0x000fe4000001160b */
[--C-:B------:R-:W-:Y:S02]  /*a840*/  SHF.R.U32.HI R13, RZ, 0x8, R14.reuse ;  /* 0x00000008ff0d7819 */ /* 0x100fe4000001160e */
[--C-:B------:R-:W-:Y:S02]  /*a850*/  SHF.R.U32.HI R49, RZ, 0xa, R14.reuse ;  /* 0x0000000aff317819 */ /* 0x100fe4000001160e */
[----:B------:R-:W-:Y:S02]  /*a860*/  LOP3.LUT R38, R14, 0x3f003f, RZ, 0xc0, !PT ;  /* 0x003f003f0e267812 */ /* 0x000fe400078ec0ff */
[----:B------:R-:W-:Y:S02]  /*a870*/  SHF.R.U32.HI R47, RZ, 0x6, R14 ;  /* 0x00000006ff2f7819 */ /* 0x000fe4000001160e */
[----:B------:R-:W-:-:S02]  /*a880*/  SHF.R.U32.HI R9, RZ, 0x8, R12 ;  /* 0x00000008ff097819 */ /* 0x000fc4000001160c */
[----:B------:R-:W-:Y:S02]  /*a890*/  LOP3.LUT R14, R7, 0xf000f, RZ, 0xc0, !PT ;  /* 0x000f000f070e7812 */ /* 0x000fe400078ec0ff */
[----:B------:R-:W-:Y:S02]  /*a8a0*/  LOP3.LUT R46, R34, 0xf000f, RZ, 0xc0, !PT ;  /* 0x000f000f222e7812 */ /* 0x000fe400078ec0ff */
[----:B------:R-:W-:Y:S02]  /*a8b0*/  LOP3.LUT R4, R8, 0x3f003f, RZ, 0xc0, !PT ;  /* 0x003f003f08047812 */ /* 0x000fe400078ec0ff */
[----:B------:R-:W-:Y:S02]  /*a8c0*/  LOP3.LUT R34, R28, 0x300030, R31, 0xf8, !PT ;  /* 0x003000301c227812 */ /* 0x000fe400078ef81f */
[----:B------:R-:W-:Y:S02]  /*a8d0*/  SHF.R.U32.HI R8, RZ, 0x6, R8 ;  /* 0x00000006ff087819 */ /* 0x000fe40000011608 */
[----:B------:R-:W-:-:S02]  /*a8e0*/  SHF.R.U32.HI R37, RZ, 0x8, R15 ;  /* 0x00000008ff257819 */ /* 0x000fc4000001160f */
[--C-:B------:R-:W-:Y:S02]  /*a8f0*/  SHF.R.U32.HI R55, RZ, 0xa, R15.reuse ;  /* 0x0000000aff377819 */ /* 0x100fe4000001160f */
[----:B------:R-:W-:Y:S02]  /*a900*/  LOP3.LUT R54, R15, 0x3f003f, RZ, 0xc0, !PT ;  /* 0x003f003f0f367812 */ /* 0x000fe400078ec0ff */
[----:B------:R-:W-:Y:S02]  /*a910*/  SHF.R.U32.HI R56, RZ, 0x6, R15 ;  /* 0x00000006ff387819 */ /* 0x000fe4000001160f */
[----:B---3--:R-:W-:Y:S02]  /*a920*/  SHF.R.U32.HI R28, RZ, 0xc, R18 ;  /* 0x0000000cff1c7819 */ /* 0x008fe40000011612 */
[----:B------:R-:W-:Y:S02]  /*a930*/  LOP3.LUT R52, R35, 0xf000f, RZ, 0xc0, !PT ;  /* 0x000f000f23347812 */ /* 0x000fe400078ec0ff */
[----:B------:R-:W-:-:S02]  /*a940*/  SHF.R.U32.HI R15, RZ, 0xc, R17 ;  /* 0x0000000cff0f7819 */ /* 0x000fc40000011611 */
[----:B------:R-:W-:Y:S02]  /*a950*/  LOP3.LUT R33, R10, 0x3f003f, RZ, 0xc0, !PT ;  /* 0x003f003f0a217812 */ /* 0x000fe400078ec0ff */
[----:B------:R-:W-:Y:S02]  /*a960*/  LOP3.LUT R14, R14, 0x300030, R9, 0xf8, !PT ;  /* 0x003000300e0e7812 */ /* 0x000fe400078ef809 */
[----:B------:R-:W-:Y:S02]  /*a970*/  LOP3.LUT R48, R46, 0x300030, R13, 0xf8, !PT ;  /* 0x003000302e307812 */ /* 0x000fe400078ef80d */
[----:B------:R-:W-:Y:S02]  /*a980*/  SHF.R.U32.HI R9, RZ, 0xc, R16 ;  /* 0x0000000cff097819 */ /* 0x000fe40000011610 */
[----:B------:R-:W-:Y:S02]  /*a990*/  SHF.R.U32.HI R35, RZ, 0xc, R19 ;  /* 0x0000000cff237819 */ /* 0x000fe40000011613 */
[----:B------:R-:W-:-:S02]  /*a9a0*/  LOP3.LUT R13, R17, 0x3f003f, RZ, 0xc0, !PT ;  /* 0x003f003f110d7812 */ /* 0x000fc400078ec0ff */
[----:B------:R-:W-:Y:S02]  /*a9b0*/  LOP3.LUT R31, R18, 0x3f003f, RZ, 0xc0, !PT ;  /* 0x003f003f121f7812 */ /* 0x000fe400078ec0ff */
[----:B------:R-:W-:Y:S02]  /*a9c0*/  LOP3.LUT R28, R28, 0xf000f, RZ, 0xc0, !PT ;  /* 0x000f000f1c1c7812 */ /* 0x000fe400078ec0ff */
[----:B------:R-:W-:Y:S02]  /*a9d0*/  LOP3.LUT R8, R8, 0x3f003f, RZ, 0xc0, !PT ;  /* 0x003f003f08087812 */ /* 0x000fe400078ec0ff */
[----:B------:R-:W-:Y:S02]  /*a9e0*/  SHF.R.U32.HI R36, RZ, 0x6, R10 ;  /* 0x00000006ff247819 */ /* 0x000fe4000001160a */
[----:B------:R-:W-:Y:S02]  /*a9f0*/  LOP3.LUT R50, R11, 0x3f003f, RZ, 0xc0, !PT ;  /* 0x003f003f0b327812 */ /* 0x000fe400078ec0ff */
[----:B------:R-:W-:-:S02]  /*aa00*/  SHF.R.U32.HI R51, RZ, 0x6, R11 ;  /* 0x00000006ff337819 */ /* 0x000fc4000001160b */
[----:B------:R-:W-:Y:S02]  /*aa10*/  LOP3.LUT R57, R52, 0x300030, R37, 0xf8, !PT ;  /* 0x0030003034397812 */ /* 0x000fe400078ef825 */
[----:B------:R-:W-:Y:S02]  /*aa20*/  LOP3.LUT R46, R19, 0x3f003f, RZ, 0xc0, !PT ;  /* 0x003f003f132e7812 */ /* 0x000fe400078ec0ff */
[----:B------:R-:W-:Y:S02]  /*aa30*/  LOP3.LUT R15, R15, 0xf000f, RZ, 0xc0, !PT ;  /* 0x000f000f0f0f7812 */ /* 0x000fe400078ec0ff */
[----:B------:R-:W-:Y:S02]  /*aa40*/  SHF.R.U32.HI R11, RZ, 0xa, R12 ;  /* 0x0000000aff0b7819 */ /* 0x000fe4000001160c */
[----:B------:R-:W-:Y:S02]  /*aa50*/  LOP3.LUT R10, R12, 0x3f003f, RZ, 0xc0, !PT ;  /* 0x003f003f0c0a7812 */ /* 0x000fe400078ec0ff */
[----:B------:R-:W-:-:S02]  /*aa60*/  LOP3.LUT R7, R16, 0x3f003f, RZ, 0xc0, !PT ;  /* 0x003f003f10077812 */ /* 0x000fc400078ec0ff */
[----:B------:R-:W-:Y:S02]  /*aa70*/  SHF.R.U32.HI R17, RZ, 0x6, R17 ;  /* 0x00000006ff117819 */ /* 0x000fe40000011611 */
[----:B------:R-:W-:Y:S02]  /*aa80*/  SHF.R.U32.HI R37, RZ, 0x6, R18 ;  /* 0x00000006ff257819 */ /* 0x000fe40000011612 */
[----:B------:R-:W-:Y:S02]  /*aa90*/  SHF.R.U32.HI R52, RZ, 0x6, R19 ;  /* 0x00000006ff347819 */ /* 0x000fe40000011613 */
[----:B------:R-:W-:Y:S02]  /*aaa0*/  LOP3.LUT R33, R33, 0x64006400, RZ, 0xfc, !PT ;  /* 0x6400640021217812 */ /* 0x000fe400078efcff */
[----:B------:R-:W-:Y:S02]  /*aab0*/  SHF.R.U32.HI R12, RZ, 0x6, R12 ;  /* 0x00000006ff0c7819 */ /* 0x000fe4000001160c */
[----:B------:R-:W-:-:S02]  /*aac0*/  SHF.R.U32.HI R16, RZ, 0x6, R16 ;  /* 0x00000006ff107819 */ /* 0x000fc40000011610 */
[----:B------:R-:W-:Y:S02]  /*aad0*/  LOP3.LUT R18, R9, 0xf000f, RZ, 0xc0, !PT ;  /* 0x000f000f09127812 */ /* 0x000fe400078ec0ff */
[----:B------:R-:W-:Y:S02]  /*aae0*/  LOP3.LUT R58, R35, 0xf000f, RZ, 0xc0, !PT ;  /* 0x000f000f233a7812 */ /* 0x000fe400078ec0ff */
[----:B------:R-:W-:Y:S02]  /*aaf0*/  LOP3.LUT R53, R28, 0x300030, R49, 0xf8, !PT ;  /* 0x003000301c357812 */ /* 0x000fe400078ef831 */
[----:B------:R-:W-:Y:S02]  /*ab00*/  LOP3.LUT R8, R8, 0x64006400, RZ, 0xfc, !PT ;  /* 0x6400640008087812 */ /* 0x000fe400078efcff */
        /* <DEDUP_REMOVED lines=12> */
[----:B------:R-:W-:Y:S02]  /*abd0*/  LOP3.LUT R11, R18, 0x300030, R11, 0xf8, !PT ;  /* 0x00300030120b7812 */ /* 0x000fe400078ef80b */
        /* <DEDUP_REMOVED lines=108> */
.L_x_1436:
        /* <DEDUP_REMOVED lines=49> */
.L_x_1437:
        /* <DEDUP_REMOVED lines=48> */
.L_x_1438:
        /* <DEDUP_REMOVED lines=46> */
.L_x_1435:
[----:B------:R-:W-:Y:S01]  /*bb90*/  IADD3 R94, R94, 0x20, RZ ;  /* 0x000000205e5e7810 */ /* 0x000fe20007ffe0ff */
[----:B-1----:R-:W-:Y:S01]  /*bba0*/  IMAD.WIDE.U32 R2, R89, 0x18, R2 ;  /* 0x0000001859027825 */ /* 0x002fe200078e0002 */
[----:B------:R-:W-:Y:S02]  /*bbb0*/  UIADD3 UR4, UR4, 0x40, URZ ;  /* 0x0000004004047890 */ /* 0x000fe4000fffe03f */
[C---:B------:R-:W-:Y:S01]  /*bbc0*/  ISETP.GE.AND P2, PT, R94.reuse, UR5, PT ;  /* 0x000000055e007c0c */ /* 0x040fe2000bf46270 */
[----:B------:R-:W-:Y:S01]  /*bbd0*/  IMAD R29, R39, 0x18, RZ ;  /* 0x00000018271d7824 */ /* 0x000fe200078e02ff */
[----:B------:R-:W-:Y:S02]  /*bbe0*/  ISETP.LT.AND P3, PT, R94, R95, PT ;  /* 0x0000005f5e00720c */ /* 0x000fe40003f61270 */
[----:B------:R-:W-:Y:S02]  /*bbf0*/  MOV R28, R2 ;  /* 0x00000002001c7202 */ /* 0x000fe40000000f00 */
[----:B------:R-:W-:-:S09]  /*bc00*/  IADD3 R29, R3, R29, RZ ;  /* 0x0000001d031d7210 */ /* 0x000fd20007ffe0ff */
[----:B------:R-:W-:Y:S05]  /*bc10*/  @!P2 BRA P3, `(.L_x_1439) ;  /* 0xffffffd40080a947 */ /* 0x000fea000183ffff */
.L_x_1430:
        /* <DEDUP_REMOVED lines=11> */
.L_x_1445:
[----:B0-----:R-:W0:Y:S02]  /*bcd0*/  LDC R89, c[0x0][0x23c] ;  /* 0x00008f00ff597b82 */ /* 0x001e240000000800 */
[C---:B0-----:R-:W-:Y:S02]  /*bce0*/  IMAD.WIDE R16, R89.reuse, 0x4, R28 ;  /* 0x0000000459107825 */ /* 0x041fe400078e021c */
[----:B-----5:R-:W5:Y:S02]  /*bcf0*/  LDG.E.128.CONSTANT R28, desc[UR6][R28.64] ;  /* 0x000000061c1c7981 */ /* 0x020f64000c1e9d00 */
[C---:B------:R-:W-:Y:S02]  /*bd00*/  IMAD.WIDE R12, R89.reuse, 0x4, R16 ;  /* 0x00000004590c7825 */ /* 0x040fe400078e0210 */
[----:B------:R-:W5:Y:S02]  /*bd10*/  LDG.E.128.CONSTANT R16, desc[UR6][R16.64] ;  /* 0x0000000610107981 */ /* 0x000f64000c1e9d00 */
[----:B------:R-:W-:-:S02]  /*bd20*/  IMAD.WIDE R2, R89, 0x4, R12 ;  /* 0x0000000459027825 */ /* 0x000fc400078e020c */
[----:B------:R-:W5:Y:S04]  /*bd30*/  LDG.E.128.CONSTANT R12, desc[UR6][R12.64] ;  /* 0x000000060c0c7981 */ /* 0x000f68000c1e9d00 */
[----:B------:R0:W5:Y:S01]  /*bd40*/  LDG.E.128.CONSTANT R8, desc[UR6][R2.64] ;  /* 0x0000000602087981 */ /* 0x000162000c1e9d00 */
[----:B------:R-:W-:Y:S01]  /*bd50*/  IMAD.WIDE R98, R89, 0x4, R2 ;  /* 0x0000000459627825 */ /* 0x000fe200078e0202 */
[----:B------:R-:W-:Y:S06]  /*bd60*/  @!P1 BRA `(.L_x_1441) ;  /* 0x0000002400049947 */ /* 0x000fec0003800000 */
        /* <DEDUP_REMOVED lines=17> */
[C---:B------:R-:W-:Y:S02]  /*be80*/  LOP3.LUT R62, R28.reuse, 0x3e003e0, RZ, 0xc0, !PT ;  /* 0x03e003e01c3e7812 */ /* 0x040fe400078ec0ff */
[----:B------:R-:W-:-:S02]  /*be90*/  LOP3.LUT R53, R28, 0x1f001f, RZ, 0xc0, !PT ;  /* 0x001f001f1c357812 */ /* 0x000fc400078ec0ff */
[----:B------:R-:W-:Y:S02]  /*bea0*/  SHF.R.U32.HI R52, RZ, 0xa, R28 ;  /* 0x0000000aff347819 */ /* 0x000fe4000001161c */
[----:B------:R-:W-:Y:S02]  /*beb0*/  SHF.R.U32.HI R28, RZ, 0xd, R12 ;  /* 0x0000000dff1c7819 */ /* 0x000fe4000001160c */
[----:B------:R-:W-:Y:S02]  /*bec0*/  LOP3.LUT R29, R46, 0x20002, R29, 0xf8, !PT ;  /* 0x000200022e1d7812 */ /* 0x000fe400078ef81d */
[----:B------:R-:W-:Y:S02]  /*bed0*/  SHF.R.U32.HI R80, RZ, 0xe, R19 ;  /* 0x0000000eff507819 */ /* 0x000fe40000011613 */
[----:B------:R-:W-:Y:S02]  /*bee0*/  SHF.R.U32.HI R75, RZ, 0xd, R13 ;  /* 0x0000000dff4b7819 */ /* 0x000fe4000001160d */
[----:B------:R-:W-:-:S02]  /*bef0*/  LOP3.LUT R79, R79, 0x10001, RZ, 0xc0, !PT ;  /* 0x000100014f4f7812 */ /* 0x000fc400078ec0ff */
[----:B------:R-:W-:Y:S02]  /*bf00*/  LOP3.LUT R74, R74, 0x20002, R31, 0xf8, !PT ;  /* 0x000200024a4a7812 */ /* 0x000fe400078ef81f */
[----:B------:R-:W-:Y:S02]  /*bf10*/  SHF.R.U32.HI R78, RZ, 0xd, R14 ;  /* 0x0000000dff4e7819 */ /* 0x000fe4000001160e */
[----:B------:R-:W-:Y:S02]  /*bf20*/  LOP3.LUT R77, R76, 0x20002, R77, 0xf8, !PT ;  /* 0x000200024c4d7812 */ /* 0x000fe400078ef84d */
[C---:B------:R-:W-:Y:S02]  /*bf30*/  LOP3.LUT R20, R30.reuse, 0x3e003e0, RZ, 0xc0, !PT ;  /* 0x03e003e01e147812 */ /* 0x040fe400078ec0ff */
[----:B0-----:R-:W-:Y:S02]  /*bf40*/  LOP3.LUT R2, R30, 0x1f001f, RZ, 0xc0, !PT ;  /* 0x001f001f1e027812 */ /* 0x001fe400078ec0ff */
[----:B------:R-:W-:-:S02]  /*bf50*/  SHF.R.U32.HI R3, RZ, 0xa, R30 ;  /* 0x0000000aff037819 */ /* 0x000fc4000001161e */
[--C-:B------:R-:W-:Y:S02]  /*bf60*/  SHF.R.U32.HI R30, RZ, 0xc, R8.reuse ;  /* 0x0000000cff1e7819 */ /* 0x100fe40000011608 */
[C---:B------:R-:W-:Y:S02]  /*bf70*/  LOP3.LUT R73, R8.reuse, 0x3e003e0, RZ, 0xc0, !PT ;  /* 0x03e003e008497812 */ /* 0x040fe400078ec0ff */
[----:B------:R-:W-:Y:S02]  /*bf80*/  LOP3.LUT R71, R8, 0x1f001f, RZ, 0xc0, !PT ;  /* 0x001f001f08477812 */ /* 0x000fe400078ec0ff */
[----:B------:R-:W-:Y:S02]  /*bf90*/  SHF.R.U32.HI R72, RZ, 0xa, R8 ;  /* 0x0000000aff487819 */ /* 0x000fe40000011608 */
[----:B------:R-:W-:Y:S02]  /*bfa0*/  LOP3.LUT R29, R29, 0x40004, R28, 0xf8, !PT ;  /* 0x000400041d1d7812 */ /* 0x000fe400078ef81c */
[----:B------:R-:W-:-:S02]  /*bfb0*/  SHF.R.U32.HI R81, RZ, 0xd, R15 ;  /* 0x0000000dff517819 */ /* 0x000fc4000001160f */
[--C-:B------:R-:W-:Y:S02]  /*bfc0*/  SHF.R.U32.HI R8, RZ, 0xc, R9.reuse ;  /* 0x0000000cff087819 */ /* 0x100fe40000011609 */
[C---:B------:R-:W-:Y:S02]  /*bfd0*/  LOP3.LUT R64, R9.reuse, 0x3e003e0, RZ, 0xc0, !PT ;  /* 0x03e003e009407812 */ /* 0x040fe400078ec0ff */
[----:B------:R-:W-:Y:S02]  /*bfe0*/  LOP3.LUT R68, R9, 0x1f001f, RZ, 0xc0, !PT ;  /* 0x001f001f09447812 */ /* 0x000fe400078ec0ff */
[----:B------:R-:W-:Y:S02]  /*bff0*/  SHF.R.U32.HI R67, RZ, 0xa, R9 ;  /* 0x0000000aff437819 */ /* 0x000fe40000011609 */
[----:B------:R-:W-:Y:S02]  /*c000*/  LOP3.LUT R80, R79, 0x20002, R80, 0xf8, !PT ;  /* 0x000200024f507812 */ /* 0x000fe400078ef850 */
[----:B------:R-:W-:-:S02]  /*c010*/  LOP3.LUT R75, R74, 0x40004, R75, 0xf8, !PT ;  /* 0x000400044a4b7812 */ /* 0x000fc400078ef84b */
[----:B------:R-:W-:Y:S02]  /*c020*/  SHF.R.U32.HI R9, RZ, 0xc, R10 ;  /* 0x0000000cff097819 */ /* 0x000fe4000001160a */
[----:B------:R-:W-:Y:S02]  /*c030*/  LOP3.LUT R78, R77, 0x40004, R78, 0xf8, !PT ;  /* 0x000400044d4e7812 */ /* 0x000fe400078ef84e */
[C---:B------:R-:W-:Y:S02]  /*c040*/  LOP3.LUT R61, R17.reuse, 0x3e003e0, RZ, 0xc0, !PT ;  /* 0x03e003e0113d7812 */ /* 0x040fe400078ec0ff */
[----:B------:R-:W-:Y:S02]  /*c050*/  LOP3.LUT R48, R17, 0x1f001f, RZ, 0xc0, !PT ;  /* 0x001f001f11307812 */ /* 0x000fe400078ec0ff */
        /* <DEDUP_REMOVED lines=8> */
[----:B------:R-:W-:Y:S02]  /*c0e0*/  LOP3.LUT R77, R80, 0x40004, R81, 0xf8, !PT ;  /* 0x00040004504d7812 */ /* 0x000fe400078ef851 */
[----:B------:R-:W-:Y:S02]  /*c0f0*/  LOP3.LUT R31, R75, 0x80008, R8, 0xf8, !PT ;  /* 0x000800084b1f7812 */ /* 0x000fe400078ef808 */
[C---:B------:R-:W-:Y:S02]  /*c100*/  LOP3.LUT R16, R18.reuse, 0x3e003e0, RZ, 0xc0, !PT ;  /* 0x03e003e012107812 */ /* 0x040fe400078ec0ff */
[----:B------:R-:W-:Y:S02]  /*c110*/  LOP3.LUT R37, R18, 0x1f001f, RZ, 0xc0, !PT ;  /* 0x001f001f12257812 */ /* 0x000fe400078ec0ff */
[----:B------:R-:W-:Y:S02]  /*c120*/  SHF.R.U32.HI R36, RZ, 0xa, R18 ;  /* 0x0000000aff247819 */ /* 0x000fe40000011612 */
[----:B------:R-:W-:-:S02]  /*c130*/  LOP3.LUT R19, R12, 0x3e003e0, RZ, 0xc0, !PT ;  /* 0x03e003e00c137812 */ /* 0x000fc400078ec0ff */
[----:B------:R-:W-:Y:S02]  /*c140*/  LOP3.LUT R69, R12, 0x1f001f, RZ, 0xc0, !PT ;  /* 0x001f001f0c457812 */ /* 0x000fe400078ec0ff */
[----:B------:R-:W-:Y:S02]  /*c150*/  SHF.R.U32.HI R70, RZ, 0xa, R12 ;  /* 0x0000000aff467819 */ /* 0x000fe4000001160c */
[----:B------:R-:W-:Y:S02]  /*c160*/  MOV R82, 0x2800 ;  /* 0x0000280000527802 */ /* 0x000fe40000000f00 */
[----:B------:R-:W-:Y:S02]  /*c170*/  LOP3.LUT R81, R78, 0x80008, R9, 0xf8, !PT ;  /* 0x000800084e517812 */ /* 0x000fe400078ef809 */
[C---:B------:R-:W-:Y:S02]  /*c180*/  LOP3.LUT R18, R13.reuse, 0x3e003e0, RZ, 0xc0, !PT ;  /* 0x03e003e00d127812 */ /* 0x040fe400078ec0ff */
        /* <DEDUP_REMOVED lines=10> */
[----:B------:R-:W-:Y:S02]  /*c230*/  SHF.R.U32.HI R58, RZ, 0xa, R10 ;  /* 0x0000000aff3a7819 */ /* 0x000fe4000001160a */
[----:B------:R-:W-:Y:S02]  /*c240*/  SHF.R.U32.HI R10, RZ, 0xc, R11 ;  /* 0x0000000cff0a7819 */ /* 0x000fe4000001160b */
[----:B------:R-:W-:-:S02]  /*c250*/  LOP3.LUT R15, R11, 0x3e003e0, RZ, 0xc0, !PT ;  /* 0x03e003e00b0f7812 */ /* 0x000fc400078ec0ff */
[----:B------:R-:W-:Y:S02]  /*c260*/  LOP3.LUT R54, R11, 0x1f001f, RZ, 0xc0, !PT ;  /* 0x001f001f0b367812 */ /* 0x000fe400078ec0ff */
[--C-:B------:R-:W-:Y:S02]  /*c270*/  SHF.R.U32.HI R55, RZ, 0xa, R11.reuse ;  /* 0x0000000aff377819 */ /* 0x100fe4000001160b */
[----:B------:R-:W-:Y:S02]  /*c280*/  PRMT R11, R82, 0x7610, R11 ;  /* 0x00007610520b7816 */ /* 0x000fe4000000000b */
[----:B------:R-:W-:Y:S02]  /*c290*/  LOP3.LUT R80, R61, 0x64006400, RZ, 0xfc, !PT ;  /* 0x640064003d507812 */ /* 0x000fe400078efcff */
[----:B------:R-:W-:Y:S02]  /*c2a0*/  LOP3.LUT R85, R77, 0x80008, R10, 0xf8, !PT ;  /* 0x000800084d557812 */ /* 0x000fe400078ef80a */
[----:B------:R-:W-:Y:S01]  /*c2b0*/  PRMT R46, R92, 0x9910, RZ ;  /* 0x000099105c2e7816 */ /* 0x000fe200000000ff */
[----:B------:R-:W-:Y:S01]  /*c2c0*/  HFMA2 R61, R80, R11.H0_H0, -48, -48 ;  /* 0xd200d200503d7431 */ /* 0x000fe2000004000b */
        /* <DEDUP_REMOVED lines=8> */
[----:B------:R-:W-:Y:S02]  /*c350*/  ISETP.NE.AND P2, PT, R46, RZ, PT ;  /* 0x000000ff2e00720c */ /* 0x000fe40003f45270 */
        /* <DEDUP_REMOVED lines=8> */
[-C--:B------:R-:W-:Y:S01]  /*c3e0*/  HFMA2 R20, R18, R11.reuse.H0_H0, -48, -48 ;  /* 0xd200d20012147431 */ /* 0x080fe2000004000b */
[----:B------:R-:W-:Y:S01]  /*c3f0*/  LOP3.LUT R52, R52, 0x1f001f, RZ, 0xc0, !PT ;  /* 0x001f001f34347812 */ /* 0x000fe200078ec0ff */
[----:B------:R-:W-:Y:S01]  /*c400*/  HFMA2 R18, R84, R11.H0_H0, -48, -48 ;  /* 0xd200d20054127431 */ /* 0x000fe2000004000b */
        /* <DEDUP_REMOVED lines=34> */
[----:B------:R-:W-:Y:S02]  /*c630*/  LOP3.LUT R80, R80, 0x64006400, RZ, 0xfc, !PT ;  /* 0x6400640050507812 */ /* 0x000fe400078efcff */
[----:B------:R-:W-:-:S03]  /*c640*/  ISETP.GE.AND P3, PT, R96, 0x2, PT ;  /* 0x000000026000780c */ /* 0x000fc60003f66270 */
[----:B------:R-:W-:Y:S01]  /*c650*/  HADD2 R80, R80, -1040, -1040 ;  /* 0xe410e41050507430 */ /* 0x000fe20000000000 */
[----:B--2---:R-:W-:Y:S02]  /*c660*/  SHF.R.U32.HI R28, RZ, 0xb, R4 ;  /* 0x0000000bff1c7819 */ /* 0x004fe40000011604 */
[----:B------:R-:W-:Y:S02]  /*c670*/  SHF.R.U32.HI R30, RZ, 0xb, R5 ;  /* 0x0000000bff1e7819 */ /* 0x000fe40000011605 */
[----:B------:R-:W-:Y:S02]  /*c680*/  SHF.R.U32.HI R74, RZ, 0xb, R6 ;  /* 0x0000000bff4a7819 */ /* 0x000fe40000011606 */
[----:B------:R-:W-:Y:S02]  /*c690*/  LOP3.LUT R28, R29, 0x100010, R28, 0xf8, !PT ;  /* 0x001000101d1c7812 */ /* 0x000fe400078ef81c */
[----:B------:R-:W-:Y:S02]  /*c6a0*/  LOP3.LUT R29, R31, 0x100010, R30, 0xf8, !PT ;  /* 0x001000101f1d7812 */ /* 0x000fe400078ef81e */
[----:B------:R-:W-:-:S02]  /*c6b0*/  LOP3.LUT R30, R81, 0x100010, R74, 0xf8, !PT ;  /* 0x00100010511e7812 */ /* 0x000fc400078ef84a */
[----:B------:R-:W-:Y:S02]  /*c6c0*/  LOP3.LUT R74, R63, 0x64006400, RZ, 0xfc, !PT ;  /* 0x640064003f4a7812 */ /* 0x000fe400078efcff */
[----:B------:R-:W-:Y:S02]  /*c6d0*/  SHF.R.U32.HI R76, RZ, 0xb, R7 ;  /* 0x0000000bff4c7819 */ /* 0x000fe40000011607 */
[----:B------:R-:W-:Y:S01]  /*c6e0*/  LOP3.LUT R77, R5, 0x3e003e0, RZ, 0xc0, !PT ;  /* 0x03e003e0054d7812 */ /* 0x000fe200078ec0ff */
[-C--:B------:R-:W-:Y:S01]  /*c6f0*/  HFMA2 R63, R74, R11.reuse.H0_H0, -48, -48 ;  /* 0xd200d2004a3f7431 */ /* 0x080fe2000004000b */
[----:B------:R-:W-:Y:S02]  /*c700*/  LOP3.LUT R74, R56, 0x1f001f, RZ, 0xc0, !PT ;  /* 0x001f001f384a7812 */ /* 0x000fe400078ec0ff */
[----:B------:R-:W-:Y:S01]  /*c710*/  LOP3.LUT R31, R85, 0x100010, R76, 0xf8, !PT ;  /* 0x00100010551f7812 */ /* 0x000fe200078ef84c */
[----:B------:R-:W-:Y:S01]  /*c720*/  HADD2 R85, R65, -1040, -1040 ;  /* 0xe410e41041557430 */ /* 0x000fe20000000000 */
[----:B------:R-:W-:Y:S01]  /*c730*/  LOP3.LUT R79, R6, 0x3e003e0, RZ, 0xc0, !PT ;  /* 0x03e003e0064f7812 */ /* 0x000fe200078ec0ff */
[----:B------:R-:W-:Y:S01]  /*c740*/  HADD2 R65, R69, -1040, -1040 ;  /* 0xe410e41045417430 */ /* 0x000fe20000000000 */
[----:B------:R-:W-:Y:S01]  /*c750*/  LOP3.LUT R76, R19, 0x64006400, RZ, 0xfc, !PT ;  /* 0x64006400134c7812 */ /* 0x000fe200078efcff */
[----:B------:R-:W-:Y:S01]  /*c760*/  HADD2 R69, R3, -1040, -1040 ;  /* 0xe410e41003457430 */ /* 0x000fe20000000000 */
[C---:B------:R-:W-:Y:S01]  /*c770*/  LOP3.LUT R75, R4.reuse, 0x3e003e0, RZ, 0xc0, !PT ;  /* 0x03e003e0044b7812 */ /* 0x040fe200078ec0ff */
[-C--:B------:R-:W-:Y:S01]  /*c780*/  HFMA2 R19, R64, R11.reuse.H0_H0, -48, -48 ;  /* 0xd200d20040137431 */ /* 0x080fe2000004000b */
[----:B------:R-:W-:Y:S01]  /*c790*/  LOP3.LUT R9, R4, 0x1f001f, RZ, 0xc0, !PT ;  /* 0x001f001f04097812 */ /* 0x000fe200078ec0ff */
[-C--:B------:R-:W-:Y:S01]  /*c7a0*/  HFMA2 R62, R76, R11.reuse.H0_H0, -48, -48 ;  /* 0xd200d2004c3e7431 */ /* 0x080fe2000004000b */
[----:B------:R-:W-:Y:S01]  /*c7b0*/  SHF.R.U32.HI R10, RZ, 0xa, R4 ;  /* 0x0000000aff0a7819 */ /* 0x000fe20000011604 */
[----:B------:R-:W-:Y:S01]  /*c7c0*/  HFMA2 R64, R102, R11.H0_H0, -48, -48 ;  /* 0xd200d20066407431 */ /* 0x000fe2000004000b */
[----:B------:R-:W-:-:S02]  /*c7d0*/  LOP3.LUT R8, R5, 0x1f001f, RZ, 0xc0, !PT ;  /* 0x001f001f05087812 */ /* 0x000fc400078ec0ff */
[----:B------:R-:W-:Y:S02]  /*c7e0*/  LOP3.LUT R4, R6, 0x1f001f, RZ, 0xc0, !PT ;  /* 0x001f001f06047812 */ /* 0x000fe400078ec0ff */
[C---:B------:R-:W-:Y:S02]  /*c7f0*/  LOP3.LUT R83, R7.reuse, 0x3e003e0, RZ, 0xc0, !PT ;  /* 0x03e003e007537812 */ /* 0x040fe400078ec0ff */
[----:B------:R-:W-:Y:S02]  /*c800*/  LOP3.LUT R46, R7, 0x1f001f, RZ, 0xc0, !PT ;  /* 0x001f001f072e7812 */ /* 0x000fe400078ec0ff */
[----:B------:R-:W-:Y:S02]  /*c810*/  LOP3.LUT R39, R74, 0x64006400, RZ, 0xfc, !PT ;  /* 0x640064004a277812 */ /* 0x000fe400078efcff */
[----:B------:R-:W-:Y:S02]  /*c820*/  SHF.R.U32.HI R5, RZ, 0xa, R5 ;  /* 0x0000000aff057819 */ /* 0x000fe40000011605 */
[----:B------:R-:W-:-:S02]  /*c830*/  SHF.R.U32.HI R6, RZ, 0xa, R6 ;  /* 0x0000000aff067819 */ /* 0x000fc40000011606 */
[----:B------:R-:W-:Y:S02]  /*c840*/  SHF.R.U32.HI R7, RZ, 0xa, R7 ;  /* 0x0000000aff077819 */ /* 0x000fe40000011607 */
        /* <DEDUP_REMOVED lines=159> */
.L_x_1442:
        /* <DEDUP_REMOVED lines=83> */
.L_x_1443:
        /* <DEDUP_REMOVED lines=82> */
.L_x_1444:
        /* <DEDUP_REMOVED lines=79> */
.L_x_1441:
        /* <DEDUP_REMOVED lines=8> */
.L_x_1440:
[----:B------:R-:W-:Y:S05]  /*e200*/  @!P1 EXIT ;  /* 0x000000000000994d */ /* 0x000fea0003800000 */
[----:B------:R-:W1:Y:S01]  /*e210*/  S2R R0, SR_CTAID.X ;  /* 0x0000000000007919 */ /* 0x000e620000002500 */
[----:B------:R-:W2:Y:S01]  /*e220*/  S2UR UR4, SR_CTAID.Y ;  /* 0x00000000000479c3 */ /* 0x000ea20000002600 */
[----:B------:R-:W-:Y:S01]  /*e230*/  HMUL2 R41, R41, R92.H0_H0 ;  /* 0x2000005c29297232 */ /* 0x000fe20000000000 */
[----:B0-----:R-:W1:Y:S06]  /*e240*/  S2R R3, SR_TID.X ;  /* 0x0000000000037919 */ /* 0x001e6c0000002100 */
[----:B------:R-:W0:Y:S01]  /*e250*/  LDC.64 R4, c[0x0][0x230] ;  /* 0x00008c00ff047b82 */ /* 0x000e220000000a00 */
[----:B--2---:R-:W-:Y:S01]  /*e260*/  USHF.L.U32 UR4, UR4, 0x2, URZ ;  /* 0x0000000204047899 */ /* 0x004fe2000800063f */
[----:B-1----:R-:W-:-:S04]  /*e270*/  LEA R0, R0, R3, 0x5 ;  /* 0x0000000300007211 */ /* 0x002fc800078e28ff */
[----:B------:R-:W-:-:S05]  /*e280*/  SHF.L.U32 R0, R0, 0x2, RZ ;  /* 0x0000000200007819 */ /* 0x000fca00000006ff */
[----:B------:R-:W-:-:S04]  /*e290*/  IMAD R3, R89, UR4, R0 ;  /* 0x0000000459037c24 */ /* 0x000fc8000f8e0200 */
[----:B0-----:R-:W-:-:S05]  /*e2a0*/  IMAD.WIDE R4, R3, 0x2, R4 ;  /* 0x0000000203047825 */ /* 0x001fca00078e0204 */
        /* <DEDUP_REMOVED lines=8> */
.L_x_1449:
[----:B------:R-:W0:Y:S02]  /*e330*/  LDS R2, [R0] ;  /* 0x0000000000027984 */ /* 0x000e240000000800 */
[----:B0-----:R-:W-:-:S06]  /*e340*/  HADD2 R3, R2, R41 ;  /* 0x0000002902037230 */ /* 0x001fcc0000000000 */
[----:B------:R-:W0:Y:S02]  /*e350*/  ATOMS.CAST.SPIN R3, [R0], R2, R3 ;  /* 0x000000020003738d */ /* 0x000e240001800003 */
[----:B0-----:R-:W-:-:S13]  /*e360*/  ISETP.EQ.U32.AND P0, PT, R3, 0x1, PT ;  /* 0x000000010300780c */ /* 0x001fda0003f02070 */
[----:B------:R-:W-:Y:S05]  /*e370*/  @!P0 BRA `(.L_x_1449) ;  /* 0xfffffffc00ec8947 */ /* 0x000fea000383ffff */
[----:B------:R-:W-:Y:S05]  /*e380*/  BRA `(.L_x_1447) ;  /* 0x00000000000c7947 */ /* 0x000fea0003800000 */
.L_x_1448:
[----:B------:R-:W2:Y:S02]  /*e390*/  LD.E R0, desc[UR6][R4.64] ;  /* 0x0000000604007980 */ /* 0x000ea4000c101900 */
[----:B--2---:R-:W-:-:S05]  /*e3a0*/  IADD3 R3, R41, R0, RZ ;  /* 0x0000000029037210 */ /* 0x004fca0007ffe0ff */
[----:B------:R0:W-:Y:S02]  /*e3b0*/  ST.E desc[UR6][R4.64], R3 ;  /* 0x0000000304007985 */ /* 0x0001e4000c101906 */
.L_x_1447:
[----:B------:R-:W-:Y:S05]  /*e3c0*/  BSYNC B0 ;  /* 0x0000000000007941 */ /* 0x000fea0003800000 */
.L_x_1446:
[----:B------:R1:W-:Y:S01]  /*e3d0*/  ATOM.E.ADD.F16x2.RN.STRONG.GPU P0, RZ, desc[UR6][R4.64+0x4], R7 ;  /* 0x0000040704ff79a2 */ /* 0x0003e2000810e1c6 */
[----:B------:R-:W-:Y:S04]  /*e3e0*/  BSSY B0, `(.L_x_1450) ;  /* 0x000000f000007945 */ /* 0x000fe80003800000 */
[----:B-1----:R-:W-:Y:S05]  /*e3f0*/  @P0 BRA `(.L_x_1451) ;  /* 0x0000000000340947 */ /* 0x002fea0003800000 */
[----:B------:R-:W1:Y:S02]  /*e400*/  QSPC.E.S P0, RZ, [R4+0x4] ;  /* 0x0000040004ff73aa */ /* 0x000e640000000500 */
[----:B-1----:R-:W-:Y:S05]  /*e410*/  @!P0 BRA `(.L_x_1452) ;  /* 0x0000000000208947 */ /* 0x002fea0003800000 */
[----:B------:R-:W-:-:S04]  /*e420*/  MOV R2, R4 ;  /* 0x0000000400027202 */ /* 0x000fc80000000f00 */
[----:B------:R-:W-:-:S07]  /*e430*/  MOV R0, R2 ;  /* 0x0000000200007202 */ /* 0x000fce0000000f00 */
.L_x_1453:
[----:B------:R-:W0:Y:S02]  /*e440*/  LDS R2, [R0+0x4] ;  /* 0x0000040000027984 */ /* 0x000e240000000800 */
[----:B0-----:R-:W-:-:S10]  /*e450*/  HFMA2.MMA R3, R2, 1, 1, R7 ;  /* 0x3c003c0002037835 */ /* 0x001fd40000000007 */
[----:B------:R-:W0:Y:S02]  /*e460*/  ATOMS.CAST.SPIN R3, [R0+0x4], R2, R3 ;  /* 0x000004020003738d */ /* 0x000e240001800003 */
[----:B0-----:R-:W-:-:S13]  /*e470*/  ISETP.EQ.U32.AND P0, PT, R3, 0x1, PT ;  /* 0x000000010300780c */ /* 0x001fda0003f02070 */
[----:B------:R-:W-:Y:S05]  /*e480*/  @!P0 BRA `(.L_x_1453) ;  /* 0xfffffffc00ec8947 */ /* 0x000fea000383ffff */
[----:B------:R-:W-:Y:S05]  /*e490*/  BRA `(.L_x_1451) ;  /* 0x00000000000c7947 */ /* 0x000fea0003800000 */
.L_x_1452:
[----:B------:R-:W0:Y:S02]  /*e4a0*/  LD.E R0, desc[UR6][R4.64+0x4] ;  /* 0x0000040604007980 */ /* 0x000e24000c101900 */
[----:B0-----:R-:W-:-:S05]  /*e4b0*/  IADD3 R3, R7, R0, RZ ;  /* 0x0000000007037210 */ /* 0x001fca0007ffe0ff */
[----:B------:R1:W-:Y:S02]  /*e4c0*/  ST.E desc[UR6][R4.64+0x4], R3 ;  /* 0x0000040304007985 */ /* 0x0003e4000c101906 */
.L_x_1451:
[----:B------:R-:W-:Y:S05]  /*e4d0*/  BSYNC B0 ;  /* 0x0000000000007941 */ /* 0x000fea0003800000 */
.L_x_1450:
        /* <DEDUP_REMOVED lines=12> */
.L_x_1457:
[----:B------:R-:W0:Y:S02]  /*e5a0*/  LDS R2, [R0] ;  /* 0x0000000000027984 */ /* 0x000e240000000800 */
[----:B0-----:R-:W-:-:S06]  /*e5b0*/  HADD2 R3, R2, R27 ;  /* 0x0000001b02037230 */ /* 0x001fcc0000000000 */
[----:B------:R-:W0:Y:S02]  /*e5c0*/  ATOMS.CAST.SPIN R3, [R0], R2, R3 ;  /* 0x000000020003738d */ /* 0x000e240001800003 */
[----:B0-----:R-:W-:-:S13]  /*e5d0*/  ISETP.EQ.U32.AND P0, PT, R3, 0x1, PT ;  /* 0x000000010300780c */ /* 0x001fda0003f02070 */
[----:B------:R-:W-:Y:S05]  /*e5e0*/  @!P0 BRA `(.L_x_1457) ;  /* 0xfffffffc00ec8947 */ /* 0x000fea000383ffff */
[----:B------:R-:W-:Y:S05]  /*e5f0*/  BRA `(.L_x_1455) ;  /* 0x00000000000c7947 */ /* 0x000fea0003800000 */
.L_x_1456:
[----:B------:R-:W2:Y:S02]  /*e600*/  LD.E R0, desc[UR6][R4.64] ;  /* 0x0000000604007980 */ /* 0x000ea4000c101900 */
[----:B--2---:R-:W-:-:S05]  /*e610*/  IADD3 R3, R27, R0, RZ ;  /* 0x000000001b037210 */ /* 0x004fca0007ffe0ff */
[----:B------:R0:W-:Y:S02]  /*e620*/  ST.E desc[UR6][R4.64], R3 ;  /* 0x0000000304007985 */ /* 0x0001e4000c101906 */
.L_x_1455:
[----:B------:R-:W-:Y:S05]  /*e630*/  BSYNC B0 ;  /* 0x0000000000007941 */ /* 0x000fea0003800000 */
.L_x_1454:
[----:B------:R1:W-:Y:S01]  /*e640*/  ATOM.E.ADD.F16x2.RN.STRONG.GPU P0, RZ, desc[UR6][R4.64+0x4], R91 ;  /* 0x0000045b04ff79a2 */ /* 0x0003e2000810e1c6 */
[----:B------:R-:W-:Y:S04]  /*e650*/  BSSY B0, `(.L_x_1458) ;  /* 0x000000f000007945 */ /* 0x000fe80003800000 */
[----:B-1----:R-:W-:Y:S05]  /*e660*/  @P0 BRA `(.L_x_1459) ;  /* 0x0000000000340947 */ /* 0x002fea0003800000 */
[----:B------:R-:W1:Y:S02]  /*e670*/  QSPC.E.S P0, RZ, [R4+0x4] ;  /* 0x0000040004ff73aa */ /* 0x000e640000000500 */
[----:B-1----:R-:W-:Y:S05]  /*e680*/  @!P0 BRA `(.L_x_1460) ;  /* 0x0000000000208947 */ /* 0x002fea0003800000 */
[----:B------:R-:W-:-:S04]  /*e690*/  MOV R2, R4 ;  /* 0x0000000400027202 */ /* 0x000fc80000000f00 */
[----:B------:R-:W-:-:S07]  /*e6a0*/  MOV R0, R2 ;  /* 0x0000000200007202 */ /* 0x000fce0000000f00 */
.L_x_1461:
[----:B------:R-:W0:Y:S02]  /*e6b0*/  LDS R2, [R0+0x4] ;  /* 0x0000040000027984 */ /* 0x000e240000000800 */
[----:B0-----:R-:W-:-:S10]  /*e6c0*/  HFMA2.MMA R3, R2, 1, 1, R91 ;  /* 0x3c003c0002037835 */ /* 0x001fd4000000005b */
[----:B------:R-:W0:Y:S02]  /*e6d0*/  ATOMS.CAST.SPIN R3, [R0+0x4], R2, R3 ;  /* 0x000004020003738d */ /* 0x000e240001800003 */
[----:B0-----:R-:W-:-:S13]  /*e6e0*/  ISETP.EQ.U32.AND P0, PT, R3, 0x1, PT ;  /* 0x000000010300780c */ /* 0x001fda0003f02070 */
[----:B------:R-:W-:Y:S05]  /*e6f0*/  @!P0 BRA `(.L_x_1461) ;  /* 0xfffffffc00ec8947 */ /* 0x000fea000383ffff */
[----:B------:R-:W-:Y:S05]  /*e700*/  BRA `(.L_x_1459) ;  /* 0x00000000000c7947 */ /* 0x000fea0003800000 */
.L_x_1460:
[----:B------:R-:W0:Y:S02]  /*e710*/  LD.E R0, desc[UR6][R4.64+0x4] ;  /* 0x0000040604007980 */ /* 0x000e24000c101900 */
[----:B0-----:R-:W-:-:S05]  /*e720*/  IADD3 R3, R91, R0, RZ ;  /* 0x000000005b037210 */ /* 0x001fca0007ffe0ff */
[----:B------:R1:W-:Y:S02]  /*e730*/  ST.E desc[UR6][R4.64+0x4], R3 ;  /* 0x0000040304007985 */ /* 0x0003e4000c101906 */
.L_x_1459:
[----:B------:R-:W-:Y:S05]  /*e740*/  BSYNC B0 ;  /* 0x0000000000007941 */ /* 0x000fea0003800000 */
.L_x_1458:
        /* <DEDUP_REMOVED lines=12> */
.L_x_1465:
[----:B------:R-:W0:Y:S02]  /*e810*/  LDS R2, [R0] ;  /* 0x0000000000027984 */ /* 0x000e240000000800 */
[----:B0-----:R-:W-:-:S06]  /*e820*/  HADD2 R3, R2, R25 ;  /* 0x0000001902037230 */ /* 0x001fcc0000000000 */
[----:B------:R-:W0:Y:S02]  /*e830*/  ATOMS.CAST.SPIN R3, [R0], R2, R3 ;  /* 0x000000020003738d */ /* 0x000e240001800003 */
[----:B0-----:R-:W-:-:S13]  /*e840*/  ISETP.EQ.U32.AND P0, PT, R3, 0x1, PT ;  /* 0x000000010300780c */ /* 0x001fda0003f02070 */
[----:B------:R-:W-:Y:S05]  /*e850*/  @!P0 BRA `(.L_x_1465) ;  /* 0xfffffffc00ec8947 */ /* 0x000fea000383ffff */
[----:B------:R-:W-:Y:S05]  /*e860*/  BRA `(.L_x_1463) ;  /* 0x00000000000c7947 */ /* 0x000fea0003800000 */
.L_x_1464:
[----:B------:R-:W2:Y:S02]  /*e870*/  LD.E R0, desc[UR6][R4.64] ;  /* 0x0000000604007980 */ /* 0x000ea4000c101900 */
[----:B--2---:R-:W-:-:S05]  /*e880*/  IADD3 R3, R25, R0, RZ ;  /* 0x0000000019037210 */ /* 0x004fca0007ffe0ff */
[----:B------:R0:W-:Y:S02]  /*e890*/  ST.E desc[UR6][R4.64], R3 ;  /* 0x0000000304007985 */ /* 0x0001e4000c101906 */
.L_x_1463:
[----:B------:R-:W-:Y:S05]  /*e8a0*/  BSYNC B0 ;  /* 0x0000000000007941 */ /* 0x000fea0003800000 */
.L_x_1462:
[----:B------:R1:W-:Y:S01]  /*e8b0*/  ATOM.E.ADD.F16x2.RN.STRONG.GPU P0, RZ, desc[UR6][R4.64+0x4], R93 ;  /* 0x0000045d04ff79a2 */ /* 0x0003e2000810e1c6 */
[----:B------:R-:W-:Y:S04]  /*e8c0*/  BSSY B0, `(.L_x_1466) ;  /* 0x000000f000007945 */ /* 0x000fe80003800000 */
[----:B-1----:R-:W-:Y:S05]  /*e8d0*/  @P0 BRA `(.L_x_1467) ;  /* 0x0000000000340947 */ /* 0x002fea0003800000 */
[----:B------:R-:W1:Y:S02]  /*e8e0*/  QSPC.E.S P0, RZ, [R4+0x4] ;  /* 0x0000040004ff73aa */ /* 0x000e640000000500 */
[----:B-1----:R-:W-:Y:S05]  /*e8f0*/  @!P0 BRA `(.L_x_1468) ;  /* 0x0000000000208947 */ /* 0x002fea0003800000 */
[----:B------:R-:W-:-:S04]  /*e900*/  MOV R2, R4 ;  /* 0x0000000400027202 */ /* 0x000fc80000000f00 */
[----:B------:R-:W-:-:S07]  /*e910*/  MOV R0, R2 ;  /* 0x0000000200007202 */ /* 0x000fce0000000f00 */
.L_x_1469:
[----:B------:R-:W0:Y:S02]  /*e920*/  LDS R2, [R0+0x4] ;  /* 0x0000040000027984 */ /* 0x000e240000000800 */
[----:B0-----:R-:W-:-:S10]  /*e930*/  HFMA2.MMA R3, R2, 1, 1, R93 ;  /* 0x3c003c0002037835 */ /* 0x001fd4000000005d */
[----:B------:R-:W0:Y:S02]  /*e940*/  ATOMS.CAST.SPIN R3, [R0+0x4], R2, R3 ;  /* 0x000004020003738d */ /* 0x000e240001800003 */
[----:B0-----:R-:W-:-:S13]  /*e950*/  ISETP.EQ.U32.AND P0, PT, R3, 0x1, PT ;  /* 0x000000010300780c */ /* 0x001fda0003f02070 */
[----:B------:R-:W-:Y:S05]  /*e960*/  @!P0 BRA `(.L_x_1469) ;  /* 0xfffffffc00ec8947 */ /* 0x000fea000383ffff */
[----:B------:R-:W-:Y:S05]  /*e970*/  BRA `(.L_x_1467) ;  /* 0x00000000000c7947 */ /* 0x000fea0003800000 */
.L_x_1468:
[----:B------:R-:W0:Y:S02]  /*e980*/  LD.E R0, desc[UR6][R4.64+0x4] ;  /* 0x0000040604007980 */ /* 0x000e24000c101900 */
[----:B0-----:R-:W-:-:S05]  /*e990*/  IADD3 R3, R93, R0, RZ ;  /* 0x000000005d037210 */ /* 0x001fca0007ffe0ff */
[----:B------:R1:W-:Y:S02]  /*e9a0*/  ST.E desc[UR6][R4.64+0x4], R3 ;  /* 0x0000040304007985 */ /* 0x0003e4000c101906 */
.L_x_1467:
[----:B------:R-:W-:Y:S05]  /*e9b0*/  BSYNC B0 ;  /* 0x0000000000007941 */ /* 0x000fea0003800000 */
.L_x_1466:
        /* <DEDUP_REMOVED lines=12> */
.L_x_1473:
[----:B------:R-:W0:Y:S02]  /*ea80*/  LDS R2, [R0] ;  /* 0x0000000000027984 */ /* 0x000e240000000800 */
[----:B0-----:R-:W-:-:S06]  /*ea90*/  HADD2 R3, R2, R23 ;  /* 0x0000001702037230 */ /* 0x001fcc0000000000 */
[----:B------:R-:W0:Y:S02]  /*eaa0*/  ATOMS.CAST.SPIN R3, [R0], R2, R3 ;  /* 0x000000020003738d */ /* 0x000e240001800003 */
[----:B0-----:R-:W-:-:S13]  /*eab0*/  ISETP.EQ.U32.AND P0, PT, R3, 0x1, PT ;  /* 0x000000010300780c */ /* 0x001fda0003f02070 */
[----:B------:R-:W-:Y:S05]  /*eac0*/  @!P0 BRA `(.L_x_1473) ;  /* 0xfffffffc00ec8947 */ /* 0x000fea000383ffff */
[----:B------:R-:W-:Y:S05]  /*ead0*/  BRA `(.L_x_1471) ;  /* 0x00000000000c7947 */ /* 0x000fea0003800000 */
.L_x_1472:
[----:B------:R-:W2:Y:S02]  /*eae0*/  LD.E R0, desc[UR6][R4.64] ;  /* 0x0000000604007980 */ /* 0x000ea4000c101900 */
[----:B--2---:R-:W-:-:S05]  /*eaf0*/  IADD3 R3, R23, R0, RZ ;  /* 0x0000000017037210 */ /* 0x004fca0007ffe0ff */
[----:B------:R0:W-:Y:S02]  /*eb00*/  ST.E desc[UR6][R4.64], R3 ;  /* 0x0000000304007985 */ /* 0x0001e4000c101906 */
.L_x_1471:
[----:B------:R-:W-:Y:S05]  /*eb10*/  BSYNC B0 ;  /* 0x0000000000007941 */ /* 0x000fea0003800000 */
.L_x_1470:
[----:B------:R1:W-:Y:S02]  /*eb20*/  ATOM.E.ADD.F16x2.RN.STRONG.GPU P0, RZ, desc[UR6][R4.64+0x4], R7 ;  /* 0x0000040704ff79a2 */ /* 0x0003e4000810e1c6 */
[----:B-1----:R-:W-:Y:S05]  /*eb30*/  @P0 EXIT ;  /* 0x000000000000094d */ /* 0x002fea0003800000 */
[----:B------:R-:W1:Y:S02]  /*eb40*/  QSPC.E.S P0, RZ, [R4+0x4] ;  /* 0x0000040004ff73aa */ /* 0x000e640000000500 */
[----:B-1----:R-:W-:Y:S05]  /*eb50*/  @!P0 BRA `(.L_x_1474) ;  /* 0x0000000000208947 */ /* 0x002fea0003800000 */
[----:B------:R-:W-:-:S04]  /*eb60*/  MOV R2, R4 ;  /* 0x0000000400027202 */ /* 0x000fc80000000f00 */
[----:B------:R-:W-:-:S07]  /*eb70*/  MOV R0, R2 ;  /* 0x0000000200007202 */ /* 0x000fce0000000f00 */
.L_x_1475:
[----:B------:R-:W0:Y:S02]  /*eb80*/  LDS R2, [R0+0x4] ;  /* 0x0000040000027984 */ /* 0x000e240000000800 */
[----:B0-----:R-:W-:-:S10]  /*eb90*/  HFMA2.MMA R3, R2, 1, 1, R7 ;  /* 0x3c003c0002037835 */ /* 0x001fd40000000007 */
[----:B------:R-:W0:Y:S02]  /*eba0*/  ATOMS.CAST.SPIN R3, [R0+0x4], R2, R3 ;  /* 0x000004020003738d */ /* 0x000e240001800003 */
[----:B0-----:R-:W-:-:S13]  /*ebb0*/  ISETP.EQ.U32.AND P0, PT, R3, 0x1, PT ;  /* 0x000000010300780c */ /* 0x001fda0003f02070 */
[----:B------:R-:W-:Y:S05]  /*ebc0*/  @!P0 BRA `(.L_x_1475) ;  /* 0xfffffffc00ec8947 */ /* 0x000fea000383ffff */
[----:B------:R-:W-:Y:S05]  /*ebd0*/  EXIT ;  /* 0x000000000000794d */ /* 0x000fea0003800000 */
.L_x_1474:
[----:B------:R-:W0:Y:S02]  /*ebe0*/  LD.E R0, desc[UR6][R4.64+0x4] ;  /* 0x0000040604007980 */ /* 0x000e24000c101900 */
[----:B0-----:R-:W-:-:S05]  /*ebf0*/  IADD3 R3, R7, R0, RZ ;  /* 0x0000000007037210 */ /* 0x001fca0007ffe0ff */
[----:B------:R-:W-:Y:S01]  /*ec00*/  ST.E desc[UR6][R4.64+0x4], R3 ;  /* 0x0000040304007985 */ /* 0x000fe2000c101906 */
[----:B------:R-:W-:Y:S05]  /*ec10*/  EXIT ;  /* 0x000000000000794d */ /* 0x000fea0003800000 */
.L_x_1476:
        /* <DEDUP_REMOVED lines=14> */
.L_x_5200:


//--------------------- .text._Z23gemm_half_q_half_kernelILi4ELi152ELb1ELb1ELi32EEvPK6__halfPKjS4_S2_PS0_iiiiPKtS7_iiiiiibS2_i --------------------------
	.section	.text._Z23gemm_half_q_half_kernelILi4ELi152ELb1ELb1ELi32EEvPK6__halfPKjS4_S2_PS0_iiiiPKtS7_iiiiiibS2_i,"ax",@progbits
	.align	128
        .global         _Z23gemm_half_q_half_kernelILi4ELi152ELb1ELb1ELi32EEvPK6__halfPKjS4_S2_PS0_iiiiPKtS7_iiiiiibS2_i
        .type           _Z23gemm_half_q_half_kernelILi4ELi152ELb1ELb1ELi32EEvPK6__halfPKjS4_S2_PS0_iiiiPKtS7_iiiiiibS2_i,@function
        .size           _Z23gemm_half_q_half_kernelILi4ELi152ELb1ELb1ELi32EEvPK6__halfPKjS4_S2_PS0_iiiiPKtS7_iiiiiibS2_i,(.L_x_5201 - _Z23gemm_half_q_half_kernelILi4ELi152ELb1ELb1ELi32EEvPK6__halfPKjS4_S2_PS0_iiiiPKtS7_iiiiiibS2_i)
        .other          _Z23gemm_half_q_half_kernelILi4ELi152ELb1ELb1ELi32EEvPK6__halfPKjS4_S2_PS0_iiiiPKtS7_iiiiiibS2_i,@"STO_CUDA_ENTRY STV_DEFAULT"
_Z23gemm_half_q_half_kernelILi4ELi152ELb1ELb1ELi32EEvPK6__halfPKjS4_S2_PS0_iiiiPKtS7_iiiiiibS2_i:
.text._Z23gemm_half_q_half_kernelILi4ELi152ELb1ELb1ELi32EEvPK6__halfPKjS4_S2_PS0_iiiiPKtS7_iiiiiibS2_i:
        /* <DEDUP_REMOVED lines=49> */
.L_x_1477:
        /* <DEDUP_REMOVED lines=25> */
.L_x_1482:
        /* <DEDUP_REMOVED lines=37> */
.L_x_1481:
        /* <DEDUP_REMOVED lines=24> */
.L_x_1483:
        /* <DEDUP_REMOVED lines=14> */
.L_x_1480:
        /* <DEDUP_REMOVED lines=10> */
.L_x_1485:
        /* <DEDUP_REMOVED lines=37> */
.L_x_1484:
        /* <DEDUP_REMOVED lines=24> */
.L_x_1486:
        /* <DEDUP_REMOVED lines=13> */
.L_x_1479:
[----:B------:R-:W-:Y:S05]  /*0e90*/  BSYNC B0 ;  /* 0x0000000000007941 */ /* 0x000fea0003800000 */
.L_x_1478:
        /* <DEDUP_REMOVED lines=17> */
.L_x_1489:
        /* <DEDUP_REMOVED lines=19> */
.L_x_1488:
        /* <DEDUP_REMOVED lines=14> */
.L_x_1490:
[----:B------:R-:W-:-:S13]  /*11c0*/  ISETP.LT.OR P0, PT, R3, R97, P0 ;  /* 0x000000610300720c */ /* 0x000fda0000701670 */
[----:B01----:R-:W0:Y:S01]  /*11d0*/  @P0 LDC.64 R4, c[0x0][0x230] ;  /* 0x00008c00ff040b82 */ /* 0x003e220000000a00 */
[----:B------:R-:W-:-:S05]  /*11e0*/  @P0 LEA R2, R2, R3, 0x2 ;  /* 0x0000000302020211 */ /* 0x000fca00078e10ff */
[----:B------:R-:W-:-:S04]  /*11f0*/  @P0 IMAD R3, R2, R89, R0 ;  /* 0x0000005902030224 */ /* 0x000fc800078e0200 */
[----:B0-----:R-:W-:-:S05]  /*1200*/  @P0 IMAD.WIDE R2, R3, 0x2, R4 ;  /* 0x0000000203020825 */ /* 0x001fca00078e0204 */
[----:B------:R1:W-:Y:S02]  /*1210*/  @P0 STG.E.64 desc[UR6][R2.64], RZ ;  /* 0x000000ff02000986 */ /* 0x0003e4000c101b06 */
.L_x_1487:
[----:B------:R-:W2:Y:S08]  /*1220*/  LDC R18, c[0x0][0x25c] ;  /* 0x00009700ff127b82 */ /* 0x000eb00000000800 */
[----:B------:R-:W-:Y:S01]  /*1230*/  BAR.SYNC.DEFER_BLOCKING 0x0 ;  /* 0x0000000000007b1d */ /* 0x000fe20000010000 */
[----:B------:R-:W-:-:S05]  /*1240*/  ISETP.GE.AND P0, PT, R95, R96, PT ;  /* 0x000000605f00720c */ /* 0x000fca0003f06270 */
[----:B------:R-:W-:Y:S02]  /*1250*/  ULDC UR8, c[0x0][0x258] ;  /* 0x0000960000087ab9 */ /* 0x000fe40000000800 */
[----:B------:R-:W3:Y:S01]  /*1260*/  LDC R19, c[0x0][0x264] ;  /* 0x00009900ff137b82 */ /* 0x000ee20000000800 */
[----:B------:R-:W-:Y:S01]  /*1270*/  ULDC UR5, c[0x0][0x260] ;  /* 0x0000980000057ab9 */ /* 0x000fe20000000800 */
[----:B------:R-:W-:Y:S01]  /*1280*/  ULDC UR9, c[0x0][0x268] ;  /* 0x00009a0000097ab9 */ /* 0x000fe20000000800 */
[C---:B------:R-:W-:Y:S02]  /*1290*/  ISETP.GT.AND P5, PT, R95.reuse, UR8, PT ;  /* 0x000000085f007c0c */ /* 0x040fe4000bfa4270 */
[C---:B------:R-:W-:Y:S02]  /*12a0*/  ISETP.GT.AND P4, PT, R95.reuse, UR5, PT ;  /* 0x000000055f007c0c */ /* 0x040fe4000bf84270 */
[C---:B------:R-:W-:Y:S02]  /*12b0*/  ISETP.GT.AND P3, PT, R95.reuse, UR9, PT ;  /* 0x000000095f007c0c */ /* 0x040fe4000bf64270 */
[----:B------:R-:W-:-:S02]  /*12c0*/  VIMNMX R17, R95, UR8, PT ;  /* 0x000000085f117c48 */ /* 0x000fc4000bfe0100 */
[----:B--2---:R-:W-:Y:S01]  /*12d0*/  ISETP.GT.AND P2, PT, R95, R18, PT ;  /* 0x000000125f00720c */ /* 0x004fe20003f44270 */
[----:B------:R-:W-:-:S12]  /*12e0*/  @P0 BRA `(.L_x_1491) ;  /* 0x0000000000d40947 */ /* 0x000fd80003800000 */
[----:B0-----:R-:W0:Y:S01]  /*12f0*/  LDC.64 R8, c[0x0][0x248] ;  /* 0x00009200ff087b82 */ /* 0x001e220000000a00 */
[----:B-1----:R-:W-:-:S05]  /*1300*/  SHF.L.U32 R3, R90, 0x6, RZ ;  /* 0x000000065a037819 */ /* 0x002fca00000006ff */
        /* <DEDUP_REMOVED lines=9> */
.L_x_1492:
        /* <DEDUP_REMOVED lines=11> */
[----:B------:R-:W4:Y:S01]  /*1450*/  LDG.E.U16.CONSTANT R6, desc[UR6][R6.64] ;  /* 0x0000000606067981 */ /* 0x000f22000c1e9500 */
[----:B0-----:R-:W-:-:S06]  /*1460*/  IMAD.WIDE R4, R14, 0x2, R4 ;  /* 0x000000020e047825 */ /* 0x001fcc00078e0204 */
[----:B------:R-:W3:Y:S01]  /*1470*/  LDG.E.U16.CONSTANT R4, desc[UR6][R4.64] ;  /* 0x0000000604047981 */ /* 0x000ee2000c1e9500 */
        /* <DEDUP_REMOVED lines=17> */
[----:B------:R-:W3:Y:S01]  /*1590*/  I2F.F16 R45, R15 ;  /* 0x0000000f002d7306 */ /* 0x000ee20000200c00 */
[----:B------:R-:W-:Y:S01]  /*15a0*/  IMAD R14, R14, R14, RZ ;  /* 0x0000000e0e0e7224 */ /* 0x000fe200078e02ff */
[----:B------:R-:W-:-:S06]  /*15b0*/  ISETP.GE.AND P6, PT, R13, R96, PT ;  /* 0x000000600d00720c */ /* 0x000fcc0003fc6270 */
[----:B------:R-:W0:Y:S01]  /*15c0*/  I2F.F16 R3, R16 ;  /* 0x0000001000037306 */ /* 0x000e220000200c00 */
[----:B---3--:R-:W-:-:S07]  /*15d0*/  HMUL2 R45, R45.H0_H0, R4.H0_H0 ;  /* 0x200000042d2d7232 */ /* 0x008fce0000000800 */
[----:B------:R-:W1:Y:S01]  /*15e0*/  I2F.F16 R43, R2 ;  /* 0x00000002002b7306 */ /* 0x000e620000200c00 */
[----:B0-----:R-:W-:-:S07]  /*15f0*/  HMUL2 R44, R3.H0_H0, R4.H0_H0 ;  /* 0x20000004032c7232 */ /* 0x001fce0000000800 */
[----:B------:R-:W0:Y:S01]  /*1600*/  I2F.F16 R5, R14 ;  /* 0x0000000e00057306 */ /* 0x000e220000200c00 */
[-C--:B-1----:R-:W-:Y:S02]  /*1610*/  HMUL2 R43, R43.H0_H0, R4.reuse.H0_H0 ;  /* 0x200000042b2b7232 */ /* 0x082fe40000000800 */
[----:B0-----:R-:W-:Y:S01]  /*1620*/  HMUL2 R42, R5.H0_H0, R4.H0_H0 ;  /* 0x20000004052a7232 */ /* 0x001fe20000000800 */
[----:B------:R-:W-:Y:S06]  /*1630*/  @!P6 BRA `(.L_x_1492) ;  /* 0xfffffffc0058e947 */ /* 0x000fec000383ffff */
.L_x_1491:
[----:B-1----:R-:W-:Y:S02]  /*1640*/  SHF.R.S32.HI R2, RZ, 0x1f, R17 ;  /* 0x0000001fff027819 */ /* 0x002fe40000011411 */
[----:B---3--:R-:W-:Y:S02]  /*1650*/  ISETP.GT.AND P6, PT, R95, R19, PT ;  /* 0x000000135f00720c */ /* 0x008fe40003fc4270 */
[----:B------:R-:W-:Y:S02]  /*1660*/  LEA.HI R17, R2, R17, RZ, 0x5 ;  /* 0x0000001102117211 */ /* 0x000fe400078f28ff */
[----:B------:R-:W-:Y:S01]  /*1670*/  CS2R R2, SRZ ;  /* 0x0000000000027805 */ /* 0x000fe2000001ff00 */
[----:B------:R-:W-:Y:S08]  /*1680*/  @!P5 BRA `(.L_x_1493) ;  /* 0x00000000001cd947 */ /* 0x000ff00003800000 */
[----:B------:R-:W1:Y:S02]  /*1690*/  LDC R4, c[0x0][0x25c] ;  /* 0x00009700ff047b82 */ /* 0x000e640000000800 */
[----:B-1----:R-:W-:-:S04]  /*16a0*/  VIMNMX R3, R95, R4, PT ;  /* 0x000000045f037248 */ /* 0x002fc80003fe0100 */
[----:B------:R-:W-:-:S04]  /*16b0*/  IADD3 R3, R3, -UR8, RZ ;  /* 0x8000000803037c10 */ /* 0x000fc8000fffe0ff */
[----:B------:R-:W-:-:S04]  /*16c0*/  SHF.R.S32.HI R4, RZ, 0x1f, R3 ;  /* 0x0000001fff047819 */ /* 0x000fc80000011403 */
[----:B------:R-:W-:-:S04]  /*16d0*/  LEA.HI R4, R4, R3, RZ, 0x5 ;  /* 0x0000000304047211 */ /* 0x000fc800078f28ff */
[----:B------:R-:W-:-:S05]  /*16e0*/  SHF.R.S32.HI R4, RZ, 0x5, R4 ;  /* 0x00000005ff047819 */ /* 0x000fca0000011404 */
[----:B------:R-:W-:-:S07]  /*16f0*/  IMAD R3, R4, 0x6, RZ ;  /* 0x0000000604037824 */ /* 0x000fce00078e02ff */
.L_x_1493:
[----:B------:R-:W-:Y:S05]  /*1700*/  @!P2 BRA `(.L_x_1494) ;  /* 0x00000000001ca947 */ /* 0x000fea0003800000 */
[----:B------:R-:W1:Y:S02]  /*1710*/  LDC R2, c[0x0][0x260] ;  /* 0x00009800ff027b82 */ /* 0x000e640000000800 */
[----:B-1----:R-:W-:-:S04]  /*1720*/  VIMNMX R2, R95, R2, PT ;  /* 0x000000025f027248 */ /* 0x002fc80003fe0100 */
[----:B------:R-:W-:-:S04]  /*1730*/  IADD3 R2, R2, -R18, RZ ;  /* 0x8000001202027210 */ /* 0x000fc80007ffe0ff */
[----:B0-----:R-:W-:-:S04]  /*1740*/  SHF.R.S32.HI R5, RZ, 0x1f, R2 ;  /* 0x0000001fff057819 */ /* 0x001fc80000011402 */
[----:B------:R-:W-:-:S04]  /*1750*/  LEA.HI R5, R5, R2, RZ, 0x5 ;  /* 0x0000000205057211 */ /* 0x000fc800078f28ff */
[----:B------:R-:W-:-:S04]  /*1760*/  SHF.R.S32.HI R5, RZ, 0x5, R5 ;  /* 0x00000005ff057819 */ /* 0x000fc80000011405 */
[----:B------:R-:W-:-:S07]  /*1770*/  LEA R2, R5, R5, 0x2 ;  /* 0x0000000505027211 */ /* 0x000fce00078e10ff */
.L_x_1494:
[----:B0-----:R-:W-:Y:S02]  /*1780*/  CS2R R4, SRZ ;  /* 0x0000000000047805 */ /* 0x001fe4000001ff00 */
[----:B------:R-:W-:Y:S01]  /*1790*/  SHF.R.S32.HI R8, RZ, 0x5, R17 ;  /* 0x00000005ff087819 */ /* 0x000fe20000011411 */
        /* <DEDUP_REMOVED lines=8> */
.L_x_1495:
        /* <DEDUP_REMOVED lines=8> */
.L_x_1496:
        /* <DEDUP_REMOVED lines=9> */
.L_x_1497:
        /* <DEDUP_REMOVED lines=19> */
[----:B-----5:R-:W-:Y:S02]  /*1a60*/  PRMT R24, RZ, 0x5410, RZ ;  /* 0x00005410ff187816 */ /* 0x020fe400000000ff */
        /* <DEDUP_REMOVED lines=16> */
.L_x_1515:
        /* <DEDUP_REMOVED lines=197> */
.L_x_1500:
        /* <DEDUP_REMOVED lines=91> */
.L_x_1501:
        /* <DEDUP_REMOVED lines=93> */
.L_x_1502:
        /* <DEDUP_REMOVED lines=87> */
.L_x_1499:
        /* <DEDUP_REMOVED lines=200> */
.L_x_1504:
        /* <DEDUP_REMOVED lines=91> */
.L_x_1505:
        /* <DEDUP_REMOVED lines=93> */
.L_x_1506:
        /* <DEDUP_REMOVED lines=87> */
.L_x_1503:
        /* <DEDUP_REMOVED lines=199> */
.L_x_1508:
        /* <DEDUP_REMOVED lines=91> */
.L_x_1509:
        /* <DEDUP_REMOVED lines=93> */
.L_x_1510:
        /* <DEDUP_REMOVED lines=87> */
.L_x_1507:
        /* <DEDUP_REMOVED lines=199> */
.L_x_1512:
        /* <DEDUP_REMOVED lines=91> */
.L_x_1513:
        /* <DEDUP_REMOVED lines=93> */
.L_x_1514:
        /* <DEDUP_REMOVED lines=87> */
.L_x_1511:
        /* <DEDUP_REMOVED lines=9> */
.L_x_1498:
        /* <DEDUP_REMOVED lines=8> */
.L_x_1521:
        /* <DEDUP_REMOVED lines=39> */
[----:B------:R-:W-:Y:S02]  /*9460*/  LOP3.LUT R3, R30, 0x1f001f, RZ, 0xc0, !PT ;  /* 0x001f001f1e037812 */ /* 0x000fe400078ec0ff */
[----:B------:R-:W-:-:S02]  /*9470*/  SHF.R.U32.HI R32, RZ, 0xa, R30 ;  /* 0x0000000aff207819 */ /* 0x000fc4000001161e */
[--C-:B------:R-:W-:Y:S02]  /*9480*/  SHF.R.U32.HI R30, RZ, 0xc, R8.reuse ;  /* 0x0000000cff1e7819 */ /* 0x100fe40000011608 */
[C---:B------:R-:W-:Y:S02]  /*9490*/  LOP3.LUT R73, R8.reuse, 0x3e003e0, RZ, 0xc0, !PT ;  /* 0x03e003e008497812 */ /* 0x040fe400078ec0ff */
[----:B------:R-:W-:Y:S02]  /*94a0*/  LOP3.LUT R71, R8, 0x1f001f, RZ, 0xc0, !PT ;  /* 0x001f001f08477812 */ /* 0x000fe400078ec0ff */
[----:B------:R-:W-:Y:S02]  /*94b0*/  SHF.R.U32.HI R72, RZ, 0xa, R8 ;  /* 0x0000000aff487819 */ /* 0x000fe40000011608 */
[----:B------:R-:W-:Y:S02]  /*94c0*/  PRMT R47, R93, 0x9910, RZ ;  /* 0x000099105d2f7816 */ /* 0x000fe400000000ff */
[----:B------:R-:W-:-:S02]  /*94d0*/  LOP3.LUT R29, R28, 0x40004, R29, 0xf8, !PT ;  /* 0x000400041c1d7812 */ /* 0x000fc400078ef81d */
[----:B------:R-:W-:Y:S02]  /*94e0*/  SHF.R.U32.HI R81, RZ, 0xd, R15 ;  /* 0x0000000dff517819 */ /* 0x000fe4000001160f */
[--C-:B------:R-:W-:Y:S02]  /*94f0*/  SHF.R.U32.HI R8, RZ, 0xc, R9.reuse ;  /* 0x0000000cff087819 */ /* 0x100fe40000011609 */
[C---:B------:R-:W-:Y:S02]  /*9500*/  LOP3.LUT R64, R9.reuse, 0x3e003e0, RZ, 0xc0, !PT ;  /* 0x03e003e009407812 */ /* 0x040fe400078ec0ff */
[----:B------:R-:W-:Y:S02]  /*9510*/  LOP3.LUT R69, R9, 0x1f001f, RZ, 0xc0, !PT ;  /* 0x001f001f09457812 */ /* 0x000fe400078ec0ff */
[----:B------:R-:W-:Y:S02]  /*9520*/  SHF.R.U32.HI R70, RZ, 0xa, R9 ;  /* 0x0000000aff467819 */ /* 0x000fe40000011609 */
[----:B------:R-:W-:-:S02]  /*9530*/  LOP3.LUT R80, R79, 0x20002, R80, 0xf8, !PT ;  /* 0x000200024f507812 */ /* 0x000fc400078ef850 */
[----:B------:R-:W-:Y:S02]  /*9540*/  LOP3.LUT R75, R74, 0x40004, R75, 0xf8, !PT ;  /* 0x000400044a4b7812 */ /* 0x000fe400078ef84b */
[----:B------:R-:W-:Y:S02]  /*9550*/  SHF.R.U32.HI R9, RZ, 0xc, R10 ;  /* 0x0000000cff097819 */ /* 0x000fe4000001160a */
[----:B------:R-:W-:Y:S02]  /*9560*/  LOP3.LUT R78, R77, 0x40004, R78, 0xf8, !PT ;  /* 0x000400044d4e7812 */ /* 0x000fe400078ef84e */
[----:B------:R-:W-:Y:S02]  /*9570*/  ISETP.NE.AND P2, PT, R47, RZ, PT ;  /* 0x000000ff2f00720c */ /* 0x000fe40003f45270 */
[----:B------:R-:W-:Y:S02]  /*9580*/  LOP3.LUT R29, R29, 0x80008, R30, 0xf8, !PT ;  /* 0x000800081d1d7812 */ /* 0x000fe400078ef81e */
[----:B------:R-:W-:-:S02]  /*9590*/  LOP3.LUT R63, R16, 0x3e003e0, RZ, 0xc0, !PT ;  /* 0x03e003e0103f7812 */ /* 0x000fc400078ec0ff */
[----:B------:R-:W-:Y:S02]  /*95a0*/  LOP3.LUT R56, R16, 0x1f001f, RZ, 0xc0, !PT ;  /* 0x001f001f10387812 */ /* 0x000fe400078ec0ff */
[----:B------:R-:W-:Y:S02]  /*95b0*/  SHF.R.U32.HI R58, RZ, 0xa, R16 ;  /* 0x0000000aff3a7819 */ /* 0x000fe40000011610 */
[C---:B------:R-:W-:Y:S02]  /*95c0*/  LOP3.LUT R62, R17.reuse, 0x3e003e0, RZ, 0xc0, !PT ;  /* 0x03e003e0113e7812 */ /* 0x040fe400078ec0ff */
[----:B------:R-:W-:Y:S02]  /*95d0*/  LOP3.LUT R50, R17, 0x1f001f, RZ, 0xc0, !PT ;  /* 0x001f001f11327812 */ /* 0x000fe400078ec0ff */
[----:B------:R-:W-:Y:S02]  /*95e0*/  SHF.R.U32.HI R54, RZ, 0xa, R17 ;  /* 0x0000000aff367819 */ /* 0x000fe40000011611 */
[----:B------:R-:W-:-:S02]  /*95f0*/  LOP3.LUT R47, R80, 0x40004, R81, 0xf8, !PT ;  /* 0x00040004502f7812 */ /* 0x000fc400078ef851 */
        /* <DEDUP_REMOVED lines=10> */
[----:B------:R-:W-:Y:S02]  /*96a0*/  SHF.R.U32.HI R68, RZ, 0xa, R12 ;  /* 0x0000000aff447819 */ /* 0x000fe4000001160c */
[----:B------:R-:W-:-:S02]  /*96b0*/  LOP3.LUT R18, R13, 0x3e003e0, RZ, 0xc0, !PT ;  /* 0x03e003e00d127812 */ /* 0x000fc400078ec0ff */
[----:B------:R-:W-:Y:S02]  /*96c0*/  MOV R82, 0x2800 ;  /* 0x0000280000527802 */ /* 0x000fe40000000f00 */
[----:B------:R-:W-:Y:S02]  /*96d0*/  LOP3.LUT R57, R13, 0x1f001f, RZ, 0xc0, !PT ;  /* 0x001f001f0d397812 */ /* 0x000fe400078ec0ff */
[----:B------:R-:W-:Y:S02]  /*96e0*/  SHF.R.U32.HI R59, RZ, 0xa, R13 ;  /* 0x0000000aff3b7819 */ /* 0x000fe4000001160d */
[C---:B------:R-:W-:Y:S02]  /*96f0*/  LOP3.LUT R12, R14.reuse, 0x3e003e0, RZ, 0xc0, !PT ;  /* 0x03e003e00e0c7812 */ /* 0x040fe400078ec0ff */
[----:B------:R-:W-:Y:S02]  /*9700*/  LOP3.LUT R53, R14, 0x1f001f, RZ, 0xc0, !PT ;  /* 0x001f001f0e357812 */ /* 0x000fe400078ec0ff */
[----:B------:R-:W-:-:S02]  /*9710*/  SHF.R.U32.HI R55, RZ, 0xa, R14 ;  /* 0x0000000aff377819 */ /* 0x000fc4000001160e */
[C---:B------:R-:W-:Y:S02]  /*9720*/  LOP3.LUT R13, R15.reuse, 0x3e003e0, RZ, 0xc0, !PT ;  /* 0x03e003e00f0d7812 */ /* 0x040fe400078ec0ff */
[----:B------:R-:W-:Y:S02]  /*9730*/  LOP3.LUT R39, R15, 0x1f001f, RZ, 0xc0, !PT ;  /* 0x001f001f0f277812 */ /* 0x000fe400078ec0ff */
[----:B------:R-:W-:Y:S02]  /*9740*/  SHF.R.U32.HI R46, RZ, 0xa, R15 ;  /* 0x0000000aff2e7819 */ /* 0x000fe4000001160f */
[C---:B------:R-:W-:Y:S02]  /*9750*/  LOP3.LUT R14, R10.reuse, 0x3e003e0, RZ, 0xc0, !PT ;  /* 0x03e003e00a0e7812 */ /* 0x040fe400078ec0ff */
[----:B------:R-:W-:Y:S02]  /*9760*/  LOP3.LUT R65, R10, 0x1f001f, RZ, 0xc0, !PT ;  /* 0x001f001f0a417812 */ /* 0x000fe400078ec0ff */
[----:B------:R-:W-:-:S02]  /*9770*/  SHF.R.U32.HI R66, RZ, 0xa, R10 ;  /* 0x0000000aff427819 */ /* 0x000fc4000001160a */
[--C-:B------:R-:W-:Y:S02]  /*9780*/  SHF.R.U32.HI R10, RZ, 0xc, R11.reuse ;  /* 0x0000000cff0a7819 */ /* 0x100fe4000001160b */
[C---:B------:R-:W-:Y:S02]  /*9790*/  LOP3.LUT R15, R11.reuse, 0x3e003e0, RZ, 0xc0, !PT ;  /* 0x03e003e00b0f7812 */ /* 0x040fe400078ec0ff */
[----:B------:R-:W-:Y:S02]  /*97a0*/  LOP3.LUT R48, R11, 0x1f001f, RZ, 0xc0, !PT ;  /* 0x001f001f0b307812 */ /* 0x000fe400078ec0ff */
[--C-:B------:R-:W-:Y:S02]  /*97b0*/  SHF.R.U32.HI R49, RZ, 0xa, R11.reuse ;  /* 0x0000000aff317819 */ /* 0x100fe4000001160b */
[----:B------:R-:W-:Y:S02]  /*97c0*/  PRMT R11, R82, 0x7610, R11 ;  /* 0x00007610520b7816 */ /* 0x000fe4000000000b */
[----:B------:R-:W-:-:S02]  /*97d0*/  LOP3.LUT R18, R18, 0x64006400, RZ, 0xfc, !PT ;  /* 0x6400640012127812 */ /* 0x000fc400078efcff */
[----:B------:R-:W-:Y:S02]  /*97e0*/  LOP3.LUT R86, R12, 0x64006400, RZ, 0xfc, !PT ;  /* 0x640064000c567812 */ /* 0x000fe400078efcff */
[----:B------:R-:W-:Y:S02]  /*97f0*/  LOP3.LUT R85, R47, 0x80008, R10, 0xf8, !PT ;  /* 0x000800082f557812 */ /* 0x000fe400078ef80a */
        /* <DEDUP_REMOVED lines=24> */
[----:B------:R-:W-:Y:S01]  /*9980*/  LOP3.LUT R46, R46, 0x1f001f, RZ, 0xc0, !PT ;  /* 0x001f001f2e2e7812 */ /* 0x000fe200078ec0ff */
[----:B------:R-:W-:Y:S01]  /*9990*/  HADD2 R70, R70, -1040, -1040 ;  /* 0xe410e41046467430 */ /* 0x000fe20000000000 */
[----:B------:R-:W-:Y:S02]  /*99a0*/  LOP3.LUT R39, R72, 0x64006400, RZ, 0xfc, !PT ;  /* 0x6400640048277812 */ /* 0x000fe400078efcff */
[----:B------:R-:W-:-:S02]  /*99b0*/  LOP3.LUT R60, R60, 0x64006400, RZ, 0xfc, !PT ;  /* 0x640064003c3c7812 */ /* 0x000fc400078efcff */
[----:B------:R-:W-:Y:S01]  /*99c0*/  LOP3.LUT R106, R17, 0x64006400, RZ, 0xfc, !PT ;  /* 0x64006400116a7812 */ /* 0x000fe200078efcff */
[-C--:B------:R-:W-:Y:S01]  /*99d0*/  HFMA2 R17, R88, R11.reuse.H0_H0, -48, -48 ;  /* 0xd200d20058117431 */ /* 0x080fe2000004000b */
        /* <DEDUP_REMOVED lines=38> */
[----:B------:R-:W-:Y:S01]  /*9c40*/  LOP3.LUT R74, R61, 0x64006400, RZ, 0xfc, !PT ;  /* 0x640064003d4a7812 */ /* 0x000fe200078efcff */
[-C--:B------:R-:W-:Y:S01]  /*9c50*/  HFMA2 R61, R82, R11.reuse.H0_H0, -48, -48 ;  /* 0xd200d200523d7431 */ /* 0x080fe2000004000b */
[C---:B------:R-:W-:Y:S02]  /*9c60*/  LOP3.LUT R75, R4.reuse, 0x3e003e0, RZ, 0xc0, !PT ;  /* 0x03e003e0044b7812 */ /* 0x040fe400078ec0ff */
[----:B------:R-:W-:Y:S01]  /*9c70*/  LOP3.LUT R8, R4, 0x1f001f, RZ, 0xc0, !PT ;  /* 0x001f001f04087812 */ /* 0x000fe200078ec0ff */
[----:B------:R-:W-:Y:S01]  /*9c80*/  HFMA2 R87, R74, R11.H0_H0, -48, -48 ;  /* 0xd200d2004a577431 */ /* 0x000fe2000004000b */
[C---:B------:R-:W-:Y:S02]  /*9c90*/  LOP3.LUT R77, R5.reuse, 0x3e003e0, RZ, 0xc0, !PT ;  /* 0x03e003e0054d7812 */ /* 0x040fe400078ec0ff */
[----:B------:R-:W-:Y:S02]  /*9ca0*/  LOP3.LUT R9, R5, 0x1f001f, RZ, 0xc0, !PT ;  /* 0x001f001f05097812 */ /* 0x000fe400078ec0ff */
[----:B------:R-:W-:-:S02]  /*9cb0*/  LOP3.LUT R79, R6, 0x3e003e0, RZ, 0xc0, !PT ;  /* 0x03e003e0064f7812 */ /* 0x000fc400078ec0ff */
[----:B------:R-:W-:Y:S02]  /*9cc0*/  LOP3.LUT R10, R6, 0x1f001f, RZ, 0xc0, !PT ;  /* 0x001f001f060a7812 */ /* 0x000fe400078ec0ff */
[----:B------:R-:W-:Y:S02]  /*9cd0*/  SHF.R.U32.HI R76, RZ, 0xb, R7 ;  /* 0x0000000bff4c7819 */ /* 0x000fe40000011607 */
[C---:B------:R-:W-:Y:S02]  /*9ce0*/  LOP3.LUT R83, R7.reuse, 0x3e003e0, RZ, 0xc0, !PT ;  /* 0x03e003e007537812 */ /* 0x040fe400078ec0ff */
[----:B------:R-:W-:Y:S02]  /*9cf0*/  LOP3.LUT R47, R7, 0x1f001f, RZ, 0xc0, !PT ;  /* 0x001f001f072f7812 */ /* 0x000fe400078ec0ff */
[----:B------:R-:W-:Y:S02]  /*9d00*/  SHF.R.U32.HI R4, RZ, 0xa, R4 ;  /* 0x0000000aff047819 */ /* 0x000fe40000011604 */
[----:B------:R-:W-:-:S02]  /*9d10*/  SHF.R.U32.HI R5, RZ, 0xa, R5 ;  /* 0x0000000aff057819 */ /* 0x000fc40000011605 */
[----:B------:R-:W-:Y:S02]  /*9d20*/  SHF.R.U32.HI R6, RZ, 0xa, R6 ;  /* 0x0000000aff067819 */ /* 0x000fe40000011606 */
[----:B------:R-:W-:Y:S02]  /*9d30*/  SHF.R.U32.HI R7, RZ, 0xa, R7 ;  /* 0x0000000aff077819 */ /* 0x000fe40000011607 */
[----:B------:R-:W-:Y:S02]  /*9d40*/  LOP3.LUT R74, R36, 0x1f001f, RZ, 0xc0, !PT ;  /* 0x001f001f244a7812 */ /* 0x000fe400078ec0ff */
[----:B------:R-:W-:Y:S02]  /*9d50*/  LOP3.LUT R81, R2, 0x1f001f, RZ, 0xc0, !PT ;  /* 0x001f001f02517812 */ /* 0x000fe400078ec0ff */
[----:B------:R-:W-:Y:S02]  /*9d60*/  LOP3.LUT R14, R75, 0x64006400, RZ, 0xfc, !PT ;  /* 0x640064004b0e7812 */ /* 0x000fe400078efcff */
        /* <DEDUP_REMOVED lines=8> */
[----:B------:R-:W-:Y:S01]  /*9df0*/  LOP3.LUT R31, R85, 0x100010, R76, 0xf8, !PT ;  /* 0x00100010551f7812 */ /* 0x000fe200078ef84c */
[----:B------:R-:W-:Y:S01]  /*9e00*/  HADD2 R85, R56, -1040, -1040 ;  /* 0xe410e41038557430 */ /* 0x000fe20000000000 */
        /* <DEDUP_REMOVED lines=149> */
.L_x_1518:
        /* <DEDUP_REMOVED lines=83> */
.L_x_1519:
        /* <DEDUP_REMOVED lines=82> */
.L_x_1520:
        /* <DEDUP_REMOVED lines=79> */
.L_x_1517:
[----:B------:R-:W-:Y:S01]  /*b6a0*/  IADD3 R95, R95, 0x20, RZ ;  /* 0x000000205f5f7810 */ /* 0x000fe20007ffe0ff */
[----:B------:R-:W-:Y:S01]  /*b6b0*/  UIADD3 UR4, UR4, 0x40, URZ ;  /* 0x0000004004047890 */ /* 0x000fe2000fffe03f */
[----:B-1----:R-:W-:Y:S02]  /*b6c0*/  IMAD.WIDE R6, R89, 0x4, R100 ;  /* 0x0000000459067825 */ /* 0x002fe400078e0264 */
[C---:B------:R-:W-:Y:S02]  /*b6d0*/  ISETP.GE.AND P2, PT, R95.reuse, UR5, PT ;  /* 0x000000055f007c0c */ /* 0x040fe4000bf46270 */
[----:B------:R-:W-:-:S13]  /*b6e0*/  ISETP.LT.AND P3, PT, R95, R96, PT ;  /* 0x000000605f00720c */ /* 0x000fda0003f61270 */
[----:B------:R-:W-:Y:S05]  /*b6f0*/  @!P2 BRA P3, `(.L_x_1521) ;  /* 0xffffffd800bca947 */ /* 0x000fea000183ffff */
.L_x_1516:
        /* <DEDUP_REMOVED lines=15> */
.L_x_1539:
[----:B------:R-:W-:Y:S05]  /*b7f0*/  @!P1 BRA `(.L_x_1523) ;  /* 0x0000006400a09947 */ /* 0x000fea0003800000 */
        /* <DEDUP_REMOVED lines=94> */
[--C-:B-1----:R-:W-:Y:S02]  /*bde0*/  HADD2.F32 R2, -RZ, R8.reuse.H0_H0 ;  /* 0x20000008ff027230 */ /* 0x102fe40000004100 */
[----:B------:R-:W-:Y:S01]  /*bdf0*/  FFMA.FTZ R39, R37, R32, R39 ;  /* 0x0000002025277223 */ /* 0x000fe20000010027 */
[----:B------:R-:W-:Y:S02]  /*be00*/  HADD2.F32 R34, -RZ, R17.H1_H1 ;  /* 0x30000011ff227230 */ /* 0x000fe40000004100 */
[----:B------:R-:W-:Y:S02]  /*be10*/  HADD2.F32 R33, -RZ, R8.H1_H1 ;  /* 0x30000008ff217230 */ /* 0x000fe40000004100 */
[----:B------:R-:W-:Y:S01]  /*be20*/  FFMA.FTZ R3, R3, R2, R0 ;  /* 0x0000000203037223 */ /* 0x000fe20000010000 */
[----:B------:R-:W-:-:S02]  /*be30*/  HADD2.F32 R8, -RZ, R20.H0_H0 ;  /* 0x20000014ff087230 */ /* 0x000fc40000004100 */
[----:B------:R-:W-:Y:S01]  /*be40*/  FFMA.FTZ R47, R37, R34, R47 ;  /* 0x00000022252f7223 */ /* 0x000fe2000001002f */
[----:B------:R-:W-:Y:S02]  /*be50*/  HADD2.F32 R36, -RZ, R30.H0_H0 ;  /* 0x2000001eff247230 */ /* 0x000fe40000004100 */
[----:B------:R-:W-:Y:S02]  /*be60*/  HADD2.F32 R0, -RZ, R18.H1_H1 ;  /* 0x30000012ff007230 */ /* 0x000fe40000004100 */
[C---:B------:R-:W-:Y:S01]  /*be70*/  FFMA.FTZ R8, R2.reuse, R8, R35 ;  /* 0x0000000802087223 */ /* 0x040fe20000010023 */
[----:B------:R-:W-:Y:S02]  /*be80*/  HADD2.F32 R32, -RZ, R20.H1_H1 ;  /* 0x30000014ff207230 */ /* 0x000fe40000004100 */
[----:B------:R-:W-:Y:S01]  /*be90*/  FFMA.FTZ R47, R2, R36, R47 ;  /* 0x00000024022f7223 */ /* 0x000fe2000001002f */
[----:B------:R-:W-:Y:S02]  /*bea0*/  HADD2.F32 R34, -RZ, R28.H0_H0 ;  /* 0x2000001cff227230 */ /* 0x000fe40000004100 */
[----:B------:R-:W-:Y:S01]  /*beb0*/  FFMA.FTZ R0, R0, R33, R3 ;  /* 0x0000002100007223 */ /* 0x000fe20000010003 */
[----:B------:R-:W-:-:S02]  /*bec0*/  HADD2.F32 R4, -RZ, R9.H0_H0 ;  /* 0x20000009ff047230 */ /* 0x000fc40000004100 */
[C---:B------:R-:W-:Y:S01]  /*bed0*/  FFMA.FTZ R35, R33.reuse, R32, R8 ;  /* 0x0000002021237223 */ /* 0x040fe20000010008 */
[----:B------:R-:W-:Y:S02]  /*bee0*/  HADD2.F32 R8, -RZ, R28.H1_H1 ;  /* 0x3000001cff087230 */ /* 0x000fe40000004100 */
[----:B------:R-:W-:Y:S01]  /*bef0*/  FFMA.FTZ R34, R2, R34, R39 ;  /* 0x0000002202227223 */ /* 0x000fe20000010027 */
[----:B------:R-:W-:Y:S02]  /*bf00*/  HADD2.F32 R36, -RZ, R30.H1_H1 ;  /* 0x3000001eff247230 */ /* 0x000fe40000004100 */
        /* <DEDUP_REMOVED lines=10> */
[----:B------:R-:W-:Y:S02]  /*bfb0*/  HADD2.F32 R0, -RZ, R19.H1_H1 ;  /* 0x30000013ff007230 */ /* 0x000fe40000004100 */
[----:B------:R-:W-:Y:S02]  /*bfc0*/  HADD2.F32 R2, -RZ, R21.H1_H1 ;  /* 0x30000015ff027230 */ /* 0x000fe40000004100 */
[----:B------:R-:W-:Y:S01]  /*bfd0*/  FFMA.FTZ R33, R4, R33, R47 ;  /* 0x0000002104217223 */ /* 0x000fe2000001002f */
[----:B------:R-:W-:-:S02]  /*bfe0*/  HADD2.F32 R32, -RZ, R29.H1_H1 ;  /* 0x3000001dff207230 */ /* 0x000fc40000004100 */
[----:B------:R-:W-:Y:S01]  /*bff0*/  FFMA.FTZ R0, R0, R9, R3 ;  /* 0x0000000900007223 */ /* 0x000fe20000010003 */
[----:B------:R-:W-:Y:S02]  /*c000*/  HADD2.F32 R34, -RZ, R31.H1_H1 ;  /* 0x3000001fff227230 */ /* 0x000fe40000004100 */
        /* <DEDUP_REMOVED lines=15> */
.L_x_1524:
        /* <DEDUP_REMOVED lines=29> */
[----:B------:R-:W-:Y:S01]  /*c2d0*/  FFMA.FTZ R35, R0, R34, R35 ;  /* 0x0000002200237223 */ /* 0x000fe20000010023 */
[----:B------:R-:W-:Y:S01]  /*c2e0*/  FFMA.FTZ R3, R4, R32, R3 ;  /* 0x0000002004037223 */ /* 0x000fe20000010003 */
[----:B------:R-:W-:Y:S02]  /*c2f0*/  HADD2.F32 R32, -RZ, R17.H0_H0 ;  /* 0x20000011ff207230 */ /* 0x000fe40000004100 */
[-C--:B------:R-:W-:Y:S01]  /*c300*/  FFMA.FTZ R37, R2, R34.reuse, R37 ;  /* 0x0000002202257223 */ /* 0x080fe20000010025 */
[----:B------:R-:W-:Y:S02]  /*c310*/  HADD2.F32 R4, -RZ, R15.H0_H0 ;  /* 0x2000000fff047230 */ /* 0x000fe40000004100 */
        /* <DEDUP_REMOVED lines=19> */
[----:B------:R-:W-:-:S02]  /*c450*/  HADD2.F32 R38, -RZ, R30.H0_H0 ;  /* 0x2000001eff267230 */ /* 0x000fc40000004100 */
[----:B------:R-:W-:Y:S02]  /*c460*/  HADD2.F32 R32, -RZ, R28.H1_H1 ;  /* 0x3000001cff207230 */ /* 0x000fe40000004100 */
[----:B------:R-:W-:Y:S01]  /*c470*/  FFMA.FTZ R37, R34, R8, R37 ;  /* 0x0000000822257223 */ /* 0x000fe20000010025 */
        /* <DEDUP_REMOVED lines=20> */
[-C--:B------:R-:W-:Y:S02]  /*c5c0*/  FFMA.FTZ R3, R35, R9.reuse, R4 ;  /* 0x0000000923037223 */ /* 0x080fe40000010004 */
        /* <DEDUP_REMOVED lines=14> */
.L_x_1526:
        /* <DEDUP_REMOVED lines=90> */
.L_x_1527:
        /* <DEDUP_REMOVED lines=21> */
[----:B------:R-:W-:Y:S02]  /*cda0*/  HADD2.F32 R2, -RZ, R13.H0_H0 ;  /* 0x2000000dff027230 */ /* 0x000fe40000004100 */
[----:B------:R-:W-:Y:S01]  /*cdb0*/  FFMA.FTZ R0, R0, R34, R11 ;  /* 0x0000002200007223 */ /* 0x000fe2000001000b */
        /* <DEDUP_REMOVED lines=15> */
[----:B------:R-:W-:Y:S01]  /*ceb0*/  FFMA.FTZ R12, R15, R35, R4 ;  /* 0x000000230f0c7223 */ /* 0x000fe20000010004 */
[----:B------:R-:W-:Y:S02]  /*cec0*/  HADD2.F32 R13, -RZ, R28.H0_H0 ;  /* 0x2000001cff0d7230 */ /* 0x000fe40000004100 */
[----:B------:R-:W-:-:S02]  /*ced0*/  HADD2.F32 R17, -RZ, R17.H1_H1 ;  /* 0x30000011ff117230 */ /* 0x000fc40000004100 */
[--C-:B------:R-:W-:Y:S02]  /*cee0*/  HADD2.F32 R2, -RZ, R9.reuse.H0_H0 ;  /* 0x20000009ff027230 */ /* 0x100fe40000004100 */
[-C--:B------:R-:W-:Y:S01]  /*cef0*/  FFMA.FTZ R13, R13, R3.reuse, R12 ;  /* 0x000000030d0d7223 */ /* 0x080fe2000001000c */
[----:B------:R-:W-:Y:S02]  /*cf00*/  HADD2.F32 R4, -RZ, R9.H1_H1 ;  /* 0x30000009ff047230 */ /* 0x000fe40000004100 */
[----:B------:R-:W-:Y:S01]  /*cf10*/  FFMA.FTZ R9, R11, R3, R0 ;  /* 0x000000030b097223 */ /* 0x000fe20000010000 */
[----:B------:R-:W-:Y:S02]  /*cf20*/  HADD2.F32 R11, -RZ, R20.H0_H0 ;  /* 0x20000014ff0b7230 */ /* 0x000fe40000004100 */
[----:B------:R-:W-:Y:S01]  /*cf30*/  FFMA.FTZ R34, R17, R35, R34 ;  /* 0x0000002311227223 */ /* 0x000fe20000010022 */
[----:B------:R-:W-:Y:S02]  /*cf40*/  HADD2.F32 R8, -RZ, R8.H1_H1 ;  /* 0x30000008ff087230 */ /* 0x000fe40000004100 */
[----:B------:R-:W-:-:S02]  /*cf50*/  HADD2.F32 R28, -RZ, R28.H1_H1 ;  /* 0x3000001cff1c7230 */ /* 0x000fc40000004100 */
[-C--:B------:R-:W-:Y:S01]  /*cf60*/  FFMA.FTZ R11, R11, R3.reuse, R10 ;  /* 0x000000030b0b7223 */ /* 0x080fe2000001000a */
[----:B------:R-:W-:Y:S02]  /*cf70*/  HADD2.F32 R15, -RZ, R30.H0_H0 ;  /* 0x2000001eff0f7230 */ /* 0x000fe40000004100 */
[----:B------:R-:W-:Y:S02]  /*cf80*/  HADD2.F32 R18, -RZ, R18.H1_H1 ;  /* 0x30000012ff127230 */ /* 0x000fe40000004100 */
        /* <DEDUP_REMOVED lines=35> */
.L_x_1525:
        /* <DEDUP_REMOVED lines=86> */
[----:B------:R-:W-:Y:S02]  /*d720*/  HADD2.F32 R46, -RZ, R20.H0_H0 ;  /* 0x20000014ff2e7230 */ /* 0x000fe40000004100 */
[----:B------:R-:W-:Y:S01]  /*d730*/  FFMA.FTZ R0, R0, R37, R3 ;  /* 0x0000002500007223 */ /* 0x000fe20000010003 */
[----:B------:R-:W-:Y:S02]  /*d740*/  HADD2.F32 R36, -RZ, R18.H1_H1 ;  /* 0x30000012ff247230 */ /* 0x000fe40000004100 */
        /* <DEDUP_REMOVED lines=8> */
[----:B------:R-:W-:Y:S02]  /*d7d0*/  HADD2.F32 R12, -RZ, R29.H0_H0 ;  /* 0x2000001dff0c7230 */ /* 0x000fe40000004100 */
[----:B------:R-:W-:Y:S01]  /*d7e0*/  FFMA.FTZ R49, R37, R38, R49 ;  /* 0x0000002625317223 */ /* 0x000fe20000010031 */
[----:B------:R-:W-:-:S02]  /*d7f0*/  HADD2.F32 R46, -RZ, R33.H0_H0 ;  /* 0x20000021ff2e7230 */ /* 0x000fc40000004100 */
[----:B------:R-:W-:Y:S02]  /*d800*/  HADD2.F32 R0, -RZ, R21.H1_H1 ;  /* 0x30000015ff007230 */ /* 0x000fe40000004100 */
[C---:B------:R-:W-:Y:S01]  /*d810*/  FFMA.FTZ R12, R2.reuse, R12, R39 ;  /* 0x0000000c020c7223 */ /* 0x040fe20000010027 */
[----:B------:R-:W-:Y:S02]  /*d820*/  HADD2.F32 R36, -RZ, R29.H1_H1 ;  /* 0x3000001dff247230 */ /* 0x000fe40000004100 */
[----:B------:R-:W-:Y:S01]  /*d830*/  FFMA.FTZ R49, R2, R46, R49 ;  /* 0x0000002e02317223 */ /* 0x000fe20000010031 */
[----:B------:R-:W-:Y:S02]  /*d840*/  HADD2.F32 R38, -RZ, R31.H0_H0 ;  /* 0x2000001fff267230 */ /* 0x000fe40000004100 */
[----:B------:R-:W-:Y:S01]  /*d850*/  FFMA.FTZ R0, R0, R35, R3 ;  /* 0x0000002300007223 */ /* 0x000fe20000010003 */
[----:B------:R-:W-:Y:S02]  /*d860*/  HADD2.F32 R4, -RZ, R13.H0_H0 ;  /* 0x2000000dff047230 */ /* 0x000fe40000004100 */
[----:B------:R-:W-:Y:S01]  /*d870*/  FFMA.FTZ R37, R35, R36, R12 ;  /* 0x0000002423257223 */ /* 0x000fe2000001000c */
[----:B------:R-:W-:-:S02]  /*d880*/  HADD2.F32 R12, -RZ, R31.H1_H1 ;  /* 0x3000001fff0c7230 */ /* 0x000fc40000004100 */
[----:B------:R-:W-:Y:S01]  /*d890*/  FFMA.FTZ R38, R2, R38, R47 ;  /* 0x0000002602267223 */ /* 0x000fe2000001002f */
[----:B------:R-:W-:Y:S02]  /*d8a0*/  HADD2.F32 R46, -RZ, R33.H1_H1 ;  /* 0x30000021ff2e7230 */ /* 0x000fe40000004100 */
        /* <DEDUP_REMOVED lines=31> */
.L_x_1528:
        /* <DEDUP_REMOVED lines=91> */
.L_x_1530:
        /* <DEDUP_REMOVED lines=90> */
.L_x_1531:
        /* <DEDUP_REMOVED lines=37> */
[----:B-1----:R-:W-:Y:S02]  /*e840*/  HADD2.F32 R3, -RZ, R12.H0_H0 ;  /* 0x2000000cff037230 */ /* 0x002fe40000004100 */
[----:B------:R-:W-:Y:S01]  /*e850*/  FFMA.FTZ R14, R17, R37, R4 ;  /* 0x00000025110e7223 */ /* 0x000fe20000010004 */
[--C-:B------:R-:W-:Y:S02]  /*e860*/  HADD2.F32 R2, -RZ, R13.reuse.H0_H0 ;  /* 0x2000000dff027230 */ /* 0x100fe40000004100 */
[----:B------:R-:W-:Y:S02]  /*e870*/  HADD2.F32 R4, -RZ, R13.H1_H1 ;  /* 0x3000000dff047230 */ /* 0x000fe40000004100 */
[----:B------:R-:W-:Y:S01]  /*e880*/  FFMA.FTZ R13, R15, R3, R0 ;  /* 0x000000030f0d7223 */ /* 0x000fe20000010000 */
[----:B------:R-:W-:-:S02]  /*e890*/  HADD2.F32 R19, -RZ, R20.H1_H1 ;  /* 0x30000014ff137230 */ /* 0x000fc40000004100 */
[----:B------:R-:W-:Y:S02]  /*e8a0*/  HADD2.F32 R15, -RZ, R29.H0_H0 ;  /* 0x2000001dff0f7230 */ /* 0x000fe40000004100 */
        /* <DEDUP_REMOVED lines=43> */
.L_x_1529:
        /* <DEDUP_REMOVED lines=141> */
.L_x_1532:
        /* <DEDUP_REMOVED lines=91> */
.L_x_1534:
        /* <DEDUP_REMOVED lines=90> */
.L_x_1535:
        /* <DEDUP_REMOVED lines=87> */
.L_x_1533:
        /* <DEDUP_REMOVED lines=91> */
[--C-:B-1----:R-:W-:Y:S02]  /*10aa0*/  HADD2.F32 R2, -RZ, R8.reuse.H0_H0 ;  /* 0x20000008ff027230 */ /* 0x102fe40000004100 */
        /* <DEDUP_REMOVED lines=49> */
.L_x_1536:
        /* <DEDUP_REMOVED lines=91> */
.L_x_1537:
        /* <DEDUP_REMOVED lines=90> */
.L_x_1538:
        /* <DEDUP_REMOVED lines=22> */
[--C-:B------:R-:W-:Y:S02]  /*11a70*/  HADD2.F32 R2, -RZ, R11.reuse.H0_H0 ;  /* 0x2000000bff027230 */ /* 0x100fe40000004100 */
[-C--:B------:R-:W-:Y:S01]  /*11a80*/  FFMA.FTZ R17, R36, R32.reuse, R17 ;  /* 0x0000002024117223 */ /* 0x080fe20000010011 */
[----:B------:R-:W-:Y:S01]  /*11a90*/  FFMA.FTZ R19, R38, R32, R19 ;  /* 0x0000002026137223 */ /* 0x000fe20000010013 */
[----:B------:R-:W-:Y:S01]  /*11aa0*/  FFMA.FTZ R4, R4, R34, R3 ;  /* 0x0000002204047223 */ /* 0x000fe20000010003 */
[----:B------:R-:W-:-:S02]  /*11ab0*/  HADD2.F32 R11, -RZ, R11.H1_H1 ;  /* 0x3000000bff0b7230 */ /* 0x000fc40000004100 */
[-C--:B------:R-:W-:Y:S01]  /*11ac0*/  FFMA.FTZ R0, R0, R34.reuse, R17 ;  /* 0x0000002200007223 */ /* 0x080fe20000010011 */
[----:B------:R-:W-:Y:S02]  /*11ad0*/  HADD2.F32 R3, -RZ, R12.H1_H1 ;  /* 0x3000000cff037230 */ /* 0x000fe40000004100 */
[----:B------:R-:W-:Y:S01]  /*11ae0*/  FFMA.FTZ R2, R2, R34, R19 ;  /* 0x0000002202027223 */ /* 0x000fe20000010013 */
[----:B------:R-:W-:Y:S02]  /*11af0*/  HADD2.F32 R17, -RZ, R10.H1_H1 ;  /* 0x3000000aff117230 */ /* 0x000fe40000004100 */
[----:B------:R-:W-:Y:S01]  /*11b00*/  FFMA.FTZ R31, R20, R32, R31 ;  /* 0x00000020141f7223 */ /* 0x000fe2000001001f */
[----:B------:R-:W-:Y:S02]  /*11b10*/  HADD2.F32 R18, -RZ, R13.H0_H0 ;  /* 0x2000000dff127230 */ /* 0x000fe40000004100 */
[-C--:B------:R-:W-:Y:S01]  /*11b20*/  FFMA.FTZ R10, R11, R33.reuse, R2 ;  /* 0x000000210b0a7223 */ /* 0x080fe20000010002 */
[----:B------:R-:W-:Y:S01]  /*11b30*/  FFMA.FTZ R12, R3, R33, R4 ;  /* 0x00000021030c7223 */ /* 0x000fe20000010004 */
[----:B------:R-:W-:-:S02]  /*11b40*/  HADD2.F32 R11, -RZ, R21.H0_H0 ;  /* 0x20000015ff0b7230 */ /* 0x000fc40000004100 */
[----:B------:R-:W-:Y:S01]  /*11b50*/  FFMA.FTZ R0, R17, R33, R0 ;  /* 0x0000002111007223 */ /* 0x000fe20000010000 */
[----:B-1----:R-:W-:Y:S02]  /*11b60*/  HADD2.F32 R3, -RZ, R8.H0_H0 ;  /* 0x20000008ff037230 */ /* 0x002fe40000004100 */
[----:B------:R-:W-:Y:S01]  /*11b70*/  FFMA.FTZ R34, R18, R34, R31 ;  /* 0x0000002212227223 */ /* 0x000fe2000001001f */
[----:B------:R-:W-:Y:S02]  /*11b80*/  HADD2.F32 R13, -RZ, R13.H1_H1 ;  /* 0x3000000dff0d7230 */ /* 0x000fe40000004100 */
[--C-:B------:R-:W-:Y:S02]  /*11b90*/  HADD2.F32 R2, -RZ, R9.reuse.H0_H0 ;  /* 0x20000009ff027230 */ /* 0x100fe40000004100 */
[----:B------:R-:W-:Y:S02]  /*11ba0*/  HADD2.F32 R4, -RZ, R9.H1_H1 ;  /* 0x30000009ff047230 */ /* 0x000fe40000004100 */
[----:B------:R-:W-:Y:S01]  /*11bb0*/  FFMA.FTZ R9, R11, R3, R0 ;  /* 0x000000030b097223 */ /* 0x000fe20000010000 */
[----:B------:R-:W-:-:S02]  /*11bc0*/  HADD2.F32 R11, -RZ, R28.H0_H0 ;  /* 0x2000001cff0b7230 */ /* 0x000fc40000004100 */
[----:B------:R-:W-:Y:S01]  /*11bd0*/  FFMA.FTZ R34, R13, R33, R34 ;  /* 0x000000210d227223 */ /* 0x000fe20000010022 */
[----:B------:R-:W-:Y:S02]  /*11be0*/  HADD2.F32 R8, -RZ, R8.H1_H1 ;  /* 0x30000008ff087230 */ /* 0x000fe40000004100 */
[----:B------:R-:W-:Y:S02]  /*11bf0*/  HADD2.F32 R13, -RZ, R29.H0_H0 ;  /* 0x2000001dff0d7230 */ /* 0x000fe40000004100 */
[-C--:B------:R-:W-:Y:S01]  /*11c00*/  FFMA.FTZ R11, R11, R3.reuse, R10 ;  /* 0x000000030b0b7223 */ /* 0x080fe2000001000a */
[----:B------:R-:W-:Y:S02]  /*11c10*/  HADD2.F32 R0, -RZ, R21.H1_H1 ;  /* 0x30000015ff007230 */ /* 0x000fe40000004100 */
[----:B------:R-:W-:Y:S02]  /*11c20*/  HADD2.F32 R28, -RZ, R28.H1_H1 ;  /* 0x3000001cff1c7230 */ /* 0x000fe40000004100 */
[----:B------:R-:W-:Y:S01]  /*11c30*/  FFMA.FTZ R13, R13, R3, R12 ;  /* 0x000000030d0d7223 */ /* 0x000fe2000001000c */
[----:B------:R-:W-:-:S02]  /*11c40*/  HADD2.F32 R17, -RZ, R30.H0_H0 ;  /* 0x2000001eff117230 */ /* 0x000fc40000004100 */
        /* <DEDUP_REMOVED lines=35> */
.L_x_1523:
[----:B------:R-:W0:Y:S01]  /*11e80*/  LDC R89, c[0x0][0x23c] ;  /* 0x00008f00ff597b82 */ /* 0x000e220000000800 */
[----:B------:R-:W-:Y:S01]  /*11e90*/  IADD3 R95, R95, 0x20, RZ ;  /* 0x000000205f5f7810 */ /* 0x000fe20007ffe0ff */
[----:B------:R-:W-:-:S03]  /*11ea0*/  UIADD3 UR4, UR4, 0x40, URZ ;  /* 0x0000004004047890 */ /* 0x000fc6000fffe03f */
[C---:B------:R-:W-:Y:S02]  /*11eb0*/  ISETP.GE.AND P2, PT, R95.reuse, UR5, PT ;  /* 0x000000055f007c0c */ /* 0x040fe4000bf46270 */
[----:B------:R-:W-:Y:S01]  /*11ec0*/  ISETP.LT.AND P3, PT, R95, R96, PT ;  /* 0x000000605f00720c */ /* 0x000fe20003f61270 */
[----:B0-----:R-:W-:-:S12]  /*11ed0*/  IMAD.WIDE R6, R89, 0x10, R6 ;  /* 0x0000001059067825 */ /* 0x001fd800078e0206 */
[----:B------:R-:W-:Y:S05]  /*11ee0*/  @!P2 BRA P3, `(.L_x_1539) ;  /* 0xffffff980040a947 */ /* 0x000fea000183ffff */
.L_x_1522:
        /* <DEDUP_REMOVED lines=19> */
.L_x_1543:
[----:B------:R-:W0:Y:S02]  /*12020*/  LDS R2, [R0] ;  /* 0x0000000000027984 */ /* 0x000e240000000800 */
[----:B0-----:R-:W-:-:S10]  /*12030*/  HFMA2.MMA R3, R2, 1, 1, R41 ;  /* 0x3c003c0002037835 */ /* 0x001fd40000000029 */
[----:B------:R-:W0:Y:S02]  /*12040*/  ATOMS.CAST.SPIN R3, [R0], R2, R3 ;  /* 0x000000020003738d */ /* 0x000e240001800003 */
[----:B0-----:R-:W-:-:S13]  /*12050*/  ISETP.EQ.U32.AND P0, PT, R3, 0x1, PT ;  /* 0x000000010300780c */ /* 0x001fda0003f02070 */
[----:B------:R-:W-:Y:S05]  /*12060*/  @!P0 BRA `(.L_x_1543) ;  /* 0xfffffffc00ec8947 */ /* 0x000fea000383ffff */
[----:B------:R-:W-:Y:S05]  /*12070*/  BRA `(.L_x_1541) ;  /* 0x00000000000c7947 */ /* 0x000fea0003800000 */
.L_x_1542:
[----:B------:R-:W2:Y:S02]  /*12080*/  LD.E R0, desc[UR6][R4.64] ;  /* 0x0000000604007980 */ /* 0x000ea4000c101900 */
[----:B--2---:R-:W-:-:S05]  /*12090*/  IADD3 R3, R41, R0, RZ ;  /* 0x0000000029037210 */ /* 0x004fca0007ffe0ff */
[----:B------:R0:W-:Y:S02]  /*120a0*/  ST.E desc[UR6][R4.64], R3 ;  /* 0x0000000304007985 */ /* 0x0001e4000c101906 */
.L_x_1541:
[----:B------:R-:W-:Y:S05]  /*120b0*/  BSYNC B0 ;  /* 0x0000000000007941 */ /* 0x000fea0003800000 */
.L_x_1540:
[----:B------:R1:W-:Y:S01]  /*120c0*/  ATOM.E.ADD.F16x2.RN.STRONG.GPU P0, RZ, desc[UR6][R4.64+0x4], R93 ;  /* 0x0000045d04ff79a2 */ /* 0x0003e2000810e1c6 */
[----:B------:R-:W-:Y:S04]  /*120d0*/  BSSY B0, `(.L_x_1544) ;  /* 0x000000f000007945 */ /* 0x000fe80003800000 */
[----:B-1----:R-:W-:Y:S05]  /*120e0*/  @P0 BRA `(.L_x_1545) ;  /* 0x0000000000340947 */ /* 0x002fea0003800000 */
[----:B------:R-:W1:Y:S02]  /*120f0*/  QSPC.E.S P0, RZ, [R4+0x4] ;  /* 0x0000040004ff73aa */ /* 0x000e640000000500 */
[----:B-1----:R-:W-:Y:S05]  /*12100*/  @!P0 BRA `(.L_x_1546) ;  /* 0x0000000000208947 */ /* 0x002fea0003800000 */
[----:B------:R-:W-:-:S04]  /*12110*/  MOV R2, R4 ;  /* 0x0000000400027202 */ /* 0x000fc80000000f00 */
[----:B------:R-:W-:-:S07]  /*12120*/  MOV R0, R2 ;  /* 0x0000000200007202 */ /* 0x000fce0000000f00 */
.L_x_1547:
[----:B------:R-:W0:Y:S02]  /*12130*/  LDS R2, [R0+0x4] ;  /* 0x0000040000027984 */ /* 0x000e240000000800 */
[----:B0-----:R-:W-:-:S06]  /*12140*/  HADD2 R3, R2, R93 ;  /* 0x0000005d02037230 */ /* 0x001fcc0000000000 */
[----:B------:R-:W0:Y:S02]  /*12150*/  ATOMS.CAST.SPIN R3, [R0+0x4], R2, R3 ;  /* 0x000004020003738d */ /* 0x000e240001800003 */
[----:B0-----:R-:W-:-:S13]  /*12160*/  ISETP.EQ.U32.AND P0, PT, R3, 0x1, PT ;  /* 0x000000010300780c */ /* 0x001fda0003f02070 */
[----:B------:R-:W-:Y:S05]  /*12170*/  @!P0 BRA `(.L_x_1547) ;  /* 0xfffffffc00ec8947 */ /* 0x000fea000383ffff */
[----:B------:R-:W-:Y:S05]  /*12180*/  BRA `(.L_x_1545) ;  /* 0x00000000000c7947 */ /* 0x000fea0003800000 */
.L_x_1546:
[----:B------:R-:W0:Y:S02]  /*12190*/  LD.E R0, desc[UR6][R4.64+0x4] ;  /* 0x0000040604007980 */ /* 0x000e24000c101900 */
[----:B0-----:R-:W-:-:S05]  /*121a0*/  IADD3 R3, R93, R0, RZ ;  /* 0x000000005d037210 */ /* 0x001fca0007ffe0ff */
[----:B------:R1:W-:Y:S02]  /*121b0*/  ST.E desc[UR6][R4.64+0x4], R3 ;  /* 0x0000040304007985 */ /* 0x0003e4000c101906 */
.L_x_1545:
[----:B------:R-:W-:Y:S05]  /*121c0*/  BSYNC B0 ;  /* 0x0000000000007941 */ /* 0x000fea0003800000 */
.L_x_1544:
        /* <DEDUP_REMOVED lines=12> */
.L_x_1551:
[----:B------:R-:W0:Y:S02]  /*12290*/  LDS R2, [R0] ;  /* 0x0000000000027984 */ /* 0x000e240000000800 */
[----:B0-----:R-:W-:-:S10]  /*122a0*/  HFMA2.MMA R3, R2, 1, 1, R27 ;  /* 0x3c003c0002037835 */ /* 0x001fd4000000001b */
[----:B------:R-:W0:Y:S02]  /*122b0*/  ATOMS.CAST.SPIN R3, [R0], R2, R3 ;  /* 0x000000020003738d */ /* 0x000e240001800003 */
[----:B0-----:R-:W-:-:S13]  /*122c0*/  ISETP.EQ.U32.AND P0, PT, R3, 0x1, PT ;  /* 0x000000010300780c */ /* 0x001fda0003f02070 */
[----:B------:R-:W-:Y:S05]  /*122d0*/  @!P0 BRA `(.L_x_1551) ;  /* 0xfffffffc00ec8947 */ /* 0x000fea000383ffff */
[----:B------:R-:W-:Y:S05]  /*122e0*/  BRA `(.L_x_1549) ;  /* 0x00000000000c7947 */ /* 0x000fea0003800000 */
.L_x_1550:
[----:B------:R-:W2:Y:S02]  /*122f0*/  LD.E R0, desc[UR6][R4.64] ;  /* 0x0000000604007980 */ /* 0x000ea4000c101900 */
[----:B--2---:R-:W-:-:S05]  /*12300*/  IADD3 R3, R27, R0, RZ ;  /* 0x000000001b037210 */ /* 0x004fca0007ffe0ff */
[----:B------:R0:W-:Y:S02]  /*12310*/  ST.E desc[UR6][R4.64], R3 ;  /* 0x0000000304007985 */ /* 0x0001e4000c101906 */
.L_x_1549:
[----:B------:R-:W-:Y:S05]  /*12320*/  BSYNC B0 ;  /* 0x0000000000007941 */ /* 0x000fea0003800000 */
.L_x_1548:
[----:B------:R1:W-:Y:S01]  /*12330*/  ATOM.E.ADD.F16x2.RN.STRONG.GPU P0, RZ, desc[UR6][R4.64+0x4], R7 ;  /* 0x0000040704ff79a2 */ /* 0x0003e2000810e1c6 */
[----:B------:R-:W-:Y:S04]  /*12340*/  BSSY B0, `(.L_x_1552) ;  /* 0x000000f000007945 */ /* 0x000fe80003800000 */
[----:B-1----:R-:W-:Y:S05]  /*12350*/  @P0 BRA `(.L_x_1553) ;  /* 0x0000000000340947 */ /* 0x002fea0003800000 */
[----:B------:R-:W1:Y:S02]  /*12360*/  QSPC.E.S P0, RZ, [R4+0x4] ;  /* 0x0000040004ff73aa */ /* 0x000e640000000500 */
[----:B-1----:R-:W-:Y:S05]  /*12370*/  @!P0 BRA `(.L_x_1554) ;  /* 0x0000000000208947 */ /* 0x002fea0003800000 */
[----:B------:R-:W-:-:S04]  /*12380*/  MOV R2, R4 ;  /* 0x0000000400027202 */ /* 0x000fc80000000f00 */
[----:B------:R-:W-:-:S07]  /*12390*/  MOV R0, R2 ;  /* 0x0000000200007202 */ /* 0x000fce0000000f00 */
.L_x_1555:
[----:B------:R-:W0:Y:S02]  /*123a0*/  LDS R2, [R0+0x4] ;  /* 0x0000040000027984 */ /* 0x000e240000000800 */
[----:B0-----:R-:W-:-:S06]  /*123b0*/  HADD2 R3, R2, R7 ;  /* 0x0000000702037230 */ /* 0x001fcc0000000000 */
[----:B------:R-:W0:Y:S02]  /*123c0*/  ATOMS.CAST.SPIN R3, [R0+0x4], R2, R3 ;  /* 0x000004020003738d */ /* 0x000e240001800003 */
[----:B0-----:R-:W-:-:S13]  /*123d0*/  ISETP.EQ.U32.AND P0, PT, R3, 0x1, PT ;  /* 0x000000010300780c */ /* 0x001fda0003f02070 */
[----:B------:R-:W-:Y:S05]  /*123e0*/  @!P0 BRA `(.L_x_1555) ;  /* 0xfffffffc00ec8947 */ /* 0x000fea000383ffff */
[----:B------:R-:W-:Y:S05]  /*123f0*/  BRA `(.L_x_1553) ;  /* 0x00000000000c7947 */ /* 0x000fea0003800000 */
.L_x_1554:
[----:B------:R-:W0:Y:S02]  /*12400*/  LD.E R0, desc[UR6][R4.64+0x4] ;  /* 0x0000040604007980 */ /* 0x000e24000c101900 */
[----:B0-----:R-:W-:-:S05]  /*12410*/  IADD3 R3, R7, R0, RZ ;  /* 0x0000000007037210 */ /* 0x001fca0007ffe0ff */
[----:B------:R1:W-:Y:S02]  /*12420*/  ST.E desc[UR6][R4.64+0x4], R3 ;  /* 0x0000040304007985 */ /* 0x0003e4000c101906 */
.L_x_1553:
[----:B------:R-:W-:Y:S05]  /*12430*/  BSYNC B0 ;  /* 0x0000000000007941 */ /* 0x000fea0003800000 */
.L_x_1552:
        /* <DEDUP_REMOVED lines=12> */
.L_x_1559:
[----:B------:R-:W0:Y:S02]  /*12500*/  LDS R2, [R0] ;  /* 0x0000000000027984 */ /* 0x000e240000000800 */
[----:B0-----:R-:W-:-:S10]  /*12510*/  HFMA2.MMA R3, R2, 1, 1, R25 ;  /* 0x3c003c0002037835 */ /* 0x001fd40000000019 */
[----:B------:R-:W0:Y:S02]  /*12520*/  ATOMS.CAST.SPIN R3, [R0], R2, R3 ;  /* 0x000000020003738d */ /* 0x000e240001800003 */
[----:B0-----:R-:W-:-:S13]  /*12530*/  ISETP.EQ.U32.AND P0, PT, R3, 0x1, PT ;  /* 0x000000010300780c */ /* 0x001fda0003f02070 */
[----:B------:R-:W-:Y:S05]  /*12540*/  @!P0 BRA `(.L_x_1559) ;  /* 0xfffffffc00ec8947 */ /* 0x000fea000383ffff */
[----:B------:R-:W-:Y:S05]  /*12550*/  BRA `(.L_x_1557) ;  /* 0x00000000000c7947 */ /* 0x000fea0003800000 */
.L_x_1558:
[----:B------:R-:W2:Y:S02]  /*12560*/  LD.E R0, desc[UR6][R4.64] ;  /* 0x0000000604007980 */ /* 0x000ea4000c101900 */
[----:B--2---:R-:W-:-:S05]  /*12570*/  IADD3 R3, R25, R0, RZ ;  /* 0x0000000019037210 */ /* 0x004fca0007ffe0ff */
[----:B------:R0:W-:Y:S02]  /*12580*/  ST.E desc[UR6][R4.64], R3 ;  /* 0x0000000304007985 */ /* 0x0001e4000c101906 */
.L_x_1557:
[----:B------:R-:W-:Y:S05]  /*12590*/  BSYNC B0 ;  /* 0x0000000000007941 */ /* 0x000fea0003800000 */
.L_x_1556:
[----:B------:R1:W-:Y:S01]  /*125a0*/  ATOM.E.ADD.F16x2.RN.STRONG.GPU P0, RZ, desc[UR6][R4.64+0x4], R7 ;  /* 0x0000040704ff79a2 */ /* 0x0003e2000810e1c6 */
[----:B------:R-:W-:Y:S04]  /*125b0*/  BSSY B0, `(.L_x_1560) ;  /* 0x000000f000007945 */ /* 0x000fe80003800000 */
[----:B-1----:R-:W-:Y:S05]  /*125c0*/  @P0 BRA `(.L_x_1561) ;  /* 0x0000000000340947 */ /* 0x002fea0003800000 */
[----:B------:R-:W1:Y:S02]  /*125d0*/  QSPC.E.S P0, RZ, [R4+0x4] ;  /* 0x0000040004ff73aa */ /* 0x000e640000000500 */
[----:B-1----:R-:W-:Y:S05]  /*125e0*/  @!P0 BRA `(.L_x_1562) ;  /* 0x0000000000208947 */ /* 0x002fea0003800000 */
[----:B------:R-:W-:-:S04]  /*125f0*/  MOV R2, R4 ;  /* 0x0000000400027202 */ /* 0x000fc80000000f00 */
[----:B------:R-:W-:-:S07]  /*12600*/  MOV R0, R2 ;  /* 0x0000000200007202 */ /* 0x000fce0000000f00 */
.L_x_1563:
[----:B------:R-:W0:Y:S02]  /*12610*/  LDS R2, [R0+0x4] ;  /* 0x0000040000027984 */ /* 0x000e240000000800 */
[----:B0-----:R-:W-:-:S06]  /*12620*/  HADD2 R3, R2, R7 ;  /* 0x0000000702037230 */ /* 0x001fcc0000000000 */
[----:B------:R-:W0:Y:S02]  /*12630*/  ATOMS.CAST.SPIN R3, [R0+0x4], R2, R3 ;  /* 0x000004020003738d */ /* 0x000e240001800003 */
[----:B0-----:R-:W-:-:S13]  /*12640*/  ISETP.EQ.U32.AND P0, PT, R3, 0x1, PT ;  /* 0x000000010300780c */ /* 0x001fda0003f02070 */
[----:B------:R-:W-:Y:S05]  /*12650*/  @!P0 BRA `(.L_x_1563) ;  /* 0xfffffffc00ec8947 */ /* 0x000fea000383ffff */
[----:B------:R-:W-:Y:S05]  /*12660*/  BRA `(.L_x_1561) ;  /* 0x00000000000c7947 */ /* 0x000fea0003800000 */
.L_x_1562:
[----:B------:R-:W0:Y:S02]  /*12670*/  LD.E R0, desc[UR6][R4.64+0x4] ;  /* 0x0000040604007980 */ /* 0x000e24000c101900 */
[----:B0-----:R-:W-:-:S05]  /*12680*/  IADD3 R3, R7, R0, RZ ;  /* 0x0000000007037210 */ /* 0x001fca0007ffe0ff */
[----:B------:R1:W-:Y:S02]  /*12690*/  ST.E desc[UR6][R4.64+0x4], R3 ;  /* 0x0000040304007985 */ /* 0x0003e4000c101906 */
.L_x_1561:
[----:B------:R-:W-:Y:S05]  /*126a0*/  BSYNC B0 ;  /* 0x0000000000007941 */ /* 0x000fea0003800000 */
.L_x_1560:
        /* <DEDUP_REMOVED lines=12> */
.L_x_1567:
[----:B------:R-:W0:Y:S02]  /*12770*/  LDS R2, [R0] ;  /* 0x0000000000027984 */ /* 0x000e240000000800 */
[----:B0-----:R-:W-:-:S10]  /*12780*/  HFMA2.MMA R3, R2, 1, 1, R23 ;  /* 0x3c003c0002037835 */ /* 0x001fd40000000017 */
[----:B------:R-:W0:Y:S02]  /*12790*/  ATOMS.CAST.SPIN R3, [R0], R2, R3 ;  /* 0x000000020003738d */ /* 0x000e240001800003 */
[----:B0-----:R-:W-:-:S13]  /*127a0*/  ISETP.EQ.U32.AND P0, PT, R3, 0x1, PT ;  /* 0x000000010300780c */ /* 0x001fda0003f02070 */
[----:B------:R-:W-:Y:S05]  /*127b0*/  @!P0 BRA `(.L_x_1567) ;  /* 0xfffffffc00ec8947 */ /* 0x000fea000383ffff */
[----:B------:R-:W-:Y:S05]  /*127c0*/  BRA `(.L_x_1565) ;  /* 0x00000000000c7947 */ /* 0x000fea0003800000 */
.L_x_1566:
[----:B------:R-:W2:Y:S02]  /*127d0*/  LD.E R0, desc[UR6][R4.64] ;  /* 0x0000000604007980 */ /* 0x000ea4000c101900 */
[----:B--2---:R-:W-:-:S05]  /*127e0*/  IADD3 R3, R23, R0, RZ ;  /* 0x0000000017037210 */ /* 0x004fca0007ffe0ff */
[----:B------:R0:W-:Y:S02]  /*127f0*/  ST.E desc[UR6][R4.64], R3 ;  /* 0x0000000304007985 */ /* 0x0001e4000c101906 */
.L_x_1565:
[----:B------:R-:W-:Y:S05]  /*12800*/  BSYNC B0 ;  /* 0x0000000000007941 */ /* 0x000fea0003800000 */
.L_x_1564:
[----:B------:R1:W-:Y:S02]  /*12810*/  ATOM.E.ADD.F16x2.RN.STRONG.GPU P0, RZ, desc[UR6][R4.64+0x4], R91 ;  /* 0x0000045b04ff79a2 */ /* 0x0003e4000810e1c6 */
[----:B-1----:R-:W-:Y:S05]  /*12820*/  @P0 EXIT ;  /* 0x000000000000094d */ /* 0x002fea0003800000 */
[----:B------:R-:W1:Y:S02]  /*12830*/  QSPC.E.S P0, RZ, [R4+0x4] ;  /* 0x0000040004ff73aa */ /* 0x000e640000000500 */
[----:B-1----:R-:W-:Y:S05]  /*12840*/  @!P0 BRA `(.L_x_1568) ;  /* 0x0000000000208947 */ /* 0x002fea0003800000 */
[----:B------:R-:W-:-:S04]  /*12850*/  MOV R2, R4 ;  /* 0x0000000400027202 */ /* 0x000fc80000000f00 */
[----:B------:R-:W-:-:S07]  /*12860*/  MOV R0, R2 ;  /* 0x0000000200007202 */ /* 0x000fce0000000f00 */
.L_x_1569:
[----:B------:R-:W0:Y:S02]  /*12870*/  LDS R2, [R0+0x4] ;  /* 0x0000040000027984 */ /* 0x000e240000000800 */
[----:B0-----:R-:W-:-:S06]  /*12880*/  HADD2 R3, R2, R91 ;  /* 0x0000005b02037230 */ /* 0x001fcc0000000000 */
[----:B------:R-:W0:Y:S02]  /*12890*/  ATOMS.CAST.SPIN R3, [R0+0x4], R2, R3 ;  /* 0x000004020003738d */ /* 0x000e240001800003 */
[----:B0-----:R-:W-:-:S13]  /*128a0*/  ISETP.EQ.U32.AND P0, PT, R3, 0x1, PT ;  /* 0x000000010300780c */ /* 0x001fda0003f02070 */
[----:B------:R-:W-:Y:S05]  /*128b0*/  @!P0 BRA `(.L_x_1569) ;  /* 0xfffffffc00ec8947 */ /* 0x000fea000383ffff */
[----:B------:R-:W-:Y:S05]  /*128c0*/  EXIT ;  /* 0x000000000000794d */ /* 0x000fea0003800000 */
.L_x_1568:
[----:B------:R-:W0:Y:S02]  /*128d0*/  LD.E R0, desc[UR6][R4.64+0x4] ;  /* 0x0000040604007980 */ /* 0x000e24000c101900 */
[----:B0-----:R-:W-:-:S05]  /*128e0*/  IADD3 R3, R91, R0, RZ ;  /* 0x000000005b037210 */ /* 0x001fca0007ffe0ff */
[----:B------:R-:W-:Y:S01]  /*128f0*/  ST.E desc[UR6][R4.64+0x4], R3 ;  /* 0x0000040304007985 */ /* 0x000fe2000c101906 */
[----:B------:R-:W-:Y:S05]  /*12900*/  EXIT ;  /* 0x000000000000794d */ /* 0x000fea0003800000 */
.L_x_1570:
        /* <DEDUP_REMOVED lines=15> */
.L_x_5201:


//--------------------- .text._Z23gemm_half_q_half_kernelILi4ELi140ELb1ELb1ELi32EEvPK6__halfPKjS4_S2_PS0_iiiiPKtS7_iiiiiibS2_i --------------------------
	.section	.text._Z23gemm_half_q_half_kernelILi4ELi140ELb1ELb1ELi32EEvPK6__halfPKjS4_S2_PS0_iiiiPKtS7_iiiiiibS2_i,"ax",@progbits
	.align	128
        .global         _Z23gemm_half_q_half_kernelILi4ELi140ELb1ELb1ELi32EEvPK6__halfPKjS4_S2_PS0_iiiiPKtS7_iiiiiibS2_i
        .type           _Z23gemm_half_q_half_kernelILi4ELi140ELb1ELb1ELi32EEvPK6__halfPKjS4_S2_PS0_iiiiPKtS7_iiiiiibS2_i,@function
        .size           _Z23gemm_half_q_half_kernelILi4ELi140ELb1ELb1ELi32EEvPK6__halfPKjS4_S2_PS0_iiiiPKtS7_iiiiiibS2_i,(.L_x_5202 - _Z23gemm_half_q_half_kernelILi4ELi140ELb1ELb1ELi32EEvPK6__halfPKjS4_S2_PS0_iiiiPKtS7_iiiiiibS2_i)
        .other          _Z23gemm_half_q_half_kernelILi4ELi140ELb1ELb1ELi32EEvPK6__halfPKjS4_S2_PS0_iiiiPKtS7_iiiiiibS2_i,@"STO_CUDA_ENTRY STV_DEFAULT"
_Z23gemm_half_q_half_kernelILi4ELi140ELb1ELb1ELi32EEvPK6__halfPKjS4_S2_PS0_iiiiPKtS7_iiiiiibS2_i:
.text._Z23gemm_half_q_half_kernelILi4ELi140ELb1ELb1ELi32EEvPK6__halfPKjS4_S2_PS0_iiiiPKtS7_iiiiiibS2_i:
        /* <DEDUP_REMOVED lines=49> */
.L_x_1571:
        /* <DEDUP_REMOVED lines=25> */
.L_x_1576:
        /* <DEDUP_REMOVED lines=37> */
.L_x_1575:
        /* <DEDUP_REMOVED lines=24> */
.L_x_1577:
        /* <DEDUP_REMOVED lines=14> */
.L_x_1574:
        /* <DEDUP_REMOVED lines=10> */
.L_x_1579:
        /* <DEDUP_REMOVED lines=37> */
.L_x_1578:
        /* <DEDUP_REMOVED lines=24> */
.L_x_1580:
        /* <DEDUP_REMOVED lines=13> */
.L_x_1573:
[----:B------:R-:W-:Y:S05]  /*0e90*/  BSYNC B0 ;  /* 0x0000000000007941 */ /* 0x000fea0003800000 */
.L_x_1572:
        /* <DEDUP_REMOVED lines=17> */
.L_x_1583:
        /* <DEDUP_REMOVED lines=19> */
.L_x_1582:
        /* <DEDUP_REMOVED lines=14> */
.L_x_1584:
[----:B------:R-:W-:-:S13]  /*11c0*/  ISETP.LT.OR P0, PT, R3, R96, P0 ;  /* 0x000000600300720c */ /* 0x000fda0000701670 */
[----:B--23--:R-:W2:Y:S01]  /*11d0*/  @P0 LDC.64 R6, c[0x0][0x230] ;  /* 0x00008c00ff060b82 */ /* 0x00cea20000000a00 */
[----:B------:R-:W-:-:S05]  /*11e0*/  @P0 LEA R2, R2, R3, 0x2 ;  /* 0x0000000302020211 */ /* 0x000fca00078e10ff */
[----:B------:R-:W-:-:S04]  /*11f0*/  @P0 IMAD R3, R2, R89, R0 ;  /* 0x0000005902030224 */ /* 0x000fc800078e0200 */
[----:B--2---:R-:W-:-:S05]  /*1200*/  @P0 IMAD.WIDE R2, R3, 0x2, R6 ;  /* 0x0000000203020825 */ /* 0x004fca00078e0206 */
[----:B------:R2:W-:Y:S02]  /*1210*/  @P0 STG.E.64 desc[UR6][R2.64], RZ ;  /* 0x000000ff02000986 */ /* 0x0005e4000c101b06 */
.L_x_1581:
        /* <DEDUP_REMOVED lines=24> */
.L_x_1586:
        /* <DEDUP_REMOVED lines=42> */
.L_x_1585:
        /* <DEDUP_REMOVED lines=12> */
.L_x_1587:
        /* <DEDUP_REMOVED lines=8> */
.L_x_1588:
        /* <DEDUP_REMOVED lines=11> */
.L_x_1589:
        /* <DEDUP_REMOVED lines=8> */
.L_x_1590:
        /* <DEDUP_REMOVED lines=9> */
.L_x_1591:
        /* <DEDUP_REMOVED lines=36> */
.L_x_1609:
        /* <DEDUP_REMOVED lines=197> */
.L_x_1594:
        /* <DEDUP_REMOVED lines=91> */
.L_x_1595:
        /* <DEDUP_REMOVED lines=93> */
.L_x_1596:
        /* <DEDUP_REMOVED lines=87> */
.L_x_1593:
        /* <DEDUP_REMOVED lines=200> */
.L_x_1598:
        /* <DEDUP_REMOVED lines=91> */
.L_x_1599:
        /* <DEDUP_REMOVED lines=93> */
.L_x_1600:
        /* <DEDUP_REMOVED lines=87> */
.L_x_1597:
        /* <DEDUP_REMOVED lines=199> */
.L_x_1602:
        /* <DEDUP_REMOVED lines=91> */
.L_x_1603:
        /* <DEDUP_REMOVED lines=93> */
.L_x_1604:
        /* <DEDUP_REMOVED lines=87> */
.L_x_1601:
        /* <DEDUP_REMOVED lines=199> */
.L_x_1606:
        /* <DEDUP_REMOVED lines=91> */
.L_x_1607:
        /* <DEDUP_REMOVED lines=93> */
.L_x_1608:
        /* <DEDUP_REMOVED lines=87> */
.L_x_1605:
        /* <DEDUP_REMOVED lines=9> */
.L_x_1592:
        /* <DEDUP_REMOVED lines=12> */
.L_x_1627:
        /* <DEDUP_REMOVED lines=51> */
[----:B------:R-:W-:-:S02]  /*9570*/  HADD2 R31, R3, -1032, -1032 ;  /* 0xe408e408031f7430 */ /* 0x000fc40000000000 */
[----:B------:R-:W-:Y:S02]  /*9580*/  HADD2 R33, R15, -1032, -1032 ;  /* 0xe408e4080f217430 */ /* 0x000fe40000000000 */
[-C--:B------:R-:W-:Y:S02]  /*9590*/  HFMA2 R34, R34, R9.reuse.H0_H0, -72, -72 ;  /* 0xd480d48022227431 */ /* 0x080fe40000040009 */
[----:B------:R-:W-:Y:S02]  /*95a0*/  HADD2 R35, R35, -1032, -1032 ;  /* 0xe408e40823237430 */ /* 0x000fe40000000000 */
        /* <DEDUP_REMOVED lines=90> */
.L_x_1612:
        /* <DEDUP_REMOVED lines=91> */
.L_x_1614:
        /* <DEDUP_REMOVED lines=90> */
.L_x_1615:
        /* <DEDUP_REMOVED lines=87> */
.L_x_1613:
        /* <DEDUP_REMOVED lines=10> */
[C---:B------:R-:W-:Y:S02]  /*acb0*/  LOP3.LUT R31, R18.reuse, 0xf000f0, RZ, 0xc0, !PT ;  /* 0x00f000f0121f7812 */ /* 0x040fe400078ec0ff */
        /* <DEDUP_REMOVED lines=10> */
[----:B------:R-:W-:Y:S01]  /*ad60*/  HFMA2 R28, R28, R9.H0_H0, -72, -72 ;  /* 0xd480d4801c1c7431 */ /* 0x000fe20000040009 */
[----:B------:R-:W-:Y:S02]  /*ad70*/  LOP3.LUT R33, R33, 0xf000f0, RZ, 0xc0, !PT ;  /* 0x00f000f021217812 */ /* 0x000fe400078ec0ff */
[----:B------:R-:W-:Y:S02]  /*ad80*/  LOP3.LUT R16, R16, 0xf000f0, RZ, 0xc0, !PT ;  /* 0x00f000f010107812 */ /* 0x000fe400078ec0ff */
[C---:B------:R-:W-:Y:S02]  /*ad90*/  LOP3.LUT R20, R36.reuse, 0xf000f, RZ, 0xc0, !PT ;  /* 0x000f000f24147812 */ /* 0x040fe400078ec0ff */
        /* <DEDUP_REMOVED lines=25> */
[----:B------:R-:W-:Y:S02]  /*af30*/  HFMA2 R35, R16, R9.H0_H0, -72, -72 ;  /* 0xd480d48010237431 */ /* 0x000fe40000040009 */
[----:B------:R-:W-:Y:S02]  /*af40*/  HADD2 R36, R36, -1032, -1032 ;  /* 0xe408e40824247430 */ /* 0x000fe40000000000 */
[----:B------:R-:W-:Y:S02]  /*af50*/  HADD2 R38, R17, -1032, -1032 ;  /* 0xe408e40811267430 */ /* 0x000fe40000000000 */
[----:B------:R-:W-:-:S02]  /*af60*/  HADD2 R45, R45, -1032, -1032 ;  /* 0xe408e4082d2d7430 */ /* 0x000fc40000000000 */
        /* <DEDUP_REMOVED lines=88> */
.L_x_1616:
        /* <DEDUP_REMOVED lines=91> */
.L_x_1618:
        /* <DEDUP_REMOVED lines=90> */
.L_x_1619:
        /* <DEDUP_REMOVED lines=87> */
.L_x_1617:
        /* <DEDUP_REMOVED lines=141> */
.L_x_1620:
        /* <DEDUP_REMOVED lines=91> */
.L_x_1622:
        /* <DEDUP_REMOVED lines=90> */
.L_x_1623:
        /* <DEDUP_REMOVED lines=87> */
.L_x_1621:
        /* <DEDUP_REMOVED lines=141> */
.L_x_1624:
        /* <DEDUP_REMOVED lines=91> */
.L_x_1625:
        /* <DEDUP_REMOVED lines=90> */
.L_x_1626:
        /* <DEDUP_REMOVED lines=87> */
.L_x_1611:
[----:B------:R-:W0:Y:S01]  /*f8d0*/  LDC R89, c[0x0][0x23c] ;  /* 0x00008f00ff597b82 */ /* 0x000e220000000800 */
[----:B------:R-:W-:Y:S01]  /*f8e0*/  IADD3 R94, R94, 0x20, RZ ;  /* 0x000000205e5e7810 */ /* 0x000fe20007ffe0ff */
[----:B------:R-:W-:-:S03]  /*f8f0*/  UIADD3 UR4, UR4, 0x40, URZ ;  /* 0x0000004004047890 */ /* 0x000fc6000fffe03f */
[C---:B------:R-:W-:Y:S02]  /*f900*/  ISETP.GE.AND P2, PT, R94.reuse, UR5, PT ;  /* 0x000000055e007c0c */ /* 0x040fe4000bf46270 */
[----:B------:R-:W-:Y:S01]  /*f910*/  ISETP.LT.AND P3, PT, R94, R95, PT ;  /* 0x0000005f5e00720c */ /* 0x000fe20003f61270 */
[----:B0-----:R-:W-:-:S12]  /*f920*/  IMAD.WIDE R6, R89, 0x10, R6 ;  /* 0x0000001059067825 */ /* 0x001fd800078e0206 */
[----:B------:R-:W-:Y:S05]  /*f930*/  @!P2 BRA P3, `(.L_x_1627) ;  /* 0xffffff980040a947 */ /* 0x000fea000183ffff */
.L_x_1610:
        /* <DEDUP_REMOVED lines=11> */
.L_x_1633:
        /* <DEDUP_REMOVED lines=316> */
.L_x_1630:
        /* <DEDUP_REMOVED lines=83> */
.L_x_1631:
        /* <DEDUP_REMOVED lines=82> */
.L_x_1632:
        /* <DEDUP_REMOVED lines=79> */
.L_x_1629:
[----:B------:R-:W-:Y:S01]  /*11cf0*/  IADD3 R94, R94, 0x20, RZ ;  /* 0x000000205e5e7810 */ /* 0x000fe20007ffe0ff */
[----:B------:R-:W-:Y:S01]  /*11d00*/  UIADD3 UR4, UR4, 0x40, URZ ;  /* 0x0000004004047890 */ /* 0x000fe2000fffe03f */
[----:B-1----:R-:W-:Y:S02]  /*11d10*/  IMAD.WIDE R6, R89, 0x4, R98 ;  /* 0x0000000459067825 */ /* 0x002fe400078e0262 */
[C---:B------:R-:W-:Y:S02]  /*11d20*/  ISETP.GE.AND P2, PT, R94.reuse, UR5, PT ;  /* 0x000000055e007c0c */ /* 0x040fe4000bf46270 */
[----:B------:R-:W-:-:S13]  /*11d30*/  ISETP.LT.AND P3, PT, R94, R95, PT ;  /* 0x0000005f5e00720c */ /* 0x000fda0003f61270 */
[----:B------:R-:W-:Y:S05]  /*11d40*/  @!P2 BRA P3, `(.L_x_1633) ;  /* 0xffffffdc0028a947 */ /* 0x000fea000183ffff */
.L_x_1628:
        /* <DEDUP_REMOVED lines=19> */
.L_x_1637:
[----:B------:R-:W0:Y:S02]  /*11e80*/  LDS R2, [R0] ;  /* 0x0000000000027984 */ /* 0x000e240000000800 */
[----:B0-----:R-:W-:-:S06]  /*11e90*/  HADD2 R3, R2, R7 ;  /* 0x0000000702037230 */ /* 0x001fcc0000000000 */
[----:B------:R-:W0:Y:S02]  /*11ea0*/  ATOMS.CAST.SPIN R3, [R0], R2, R3 ;  /* 0x000000020003738d */ /* 0x000e240001800003 */
[----:B0-----:R-:W-:-:S13]  /*11eb0*/  ISETP.EQ.U32.AND P0, PT, R3, 0x1, PT ;  /* 0x000000010300780c */ /* 0x001fda0003f02070 */
[----:B------:R-:W-:Y:S05]  /*11ec0*/  @!P0 BRA `(.L_x_1637) ;  /* 0xfffffffc00ec8947 */ /* 0x000fea000383ffff */
[----:B------:R-:W-:Y:S05]  /*11ed0*/  BRA `(.L_x_1635) ;  /* 0x00000000000c7947 */ /* 0x000fea0003800000 */
.L_x_1636:
[----:B------:R-:W2:Y:S02]  /*11ee0*/  LD.E R0, desc[UR6][R4.64] ;  /* 0x0000000604007980 */ /* 0x000ea4000c101900 */
[----:B--2---:R-:W-:-:S05]  /*11ef0*/  IADD3 R3, R7, R0, RZ ;  /* 0x0000000007037210 */ /* 0x004fca0007ffe0ff */
[----:B------:R0:W-:Y:S02]  /*11f00*/  ST.E desc[UR6][R4.64], R3 ;  /* 0x0000000304007985 */ /* 0x0001e4000c101906 */
.L_x_1635:
[----:B------:R-:W-:Y:S05]  /*11f10*/  BSYNC B0 ;  /* 0x0000000000007941 */ /* 0x000fea0003800000 */
.L_x_1634:
[----:B------:R1:W-:Y:S01]  /*11f20*/  ATOM.E.ADD.F16x2.RN.STRONG.GPU P0, RZ, desc[UR6][R4.64+0x4], R27 ;  /* 0x0000041b04ff79a2 */ /* 0x0003e2000810e1c6 */
[----:B------:R-:W-:Y:S04]  /*11f30*/  BSSY B0, `(.L_x_1638) ;  /* 0x000000f000007945 */ /* 0x000fe80003800000 */
[----:B-1----:R-:W-:Y:S05]  /*11f40*/  @P0 BRA `(.L_x_1639) ;  /* 0x0000000000340947 */ /* 0x002fea0003800000 */
[----:B------:R-:W1:Y:S02]  /*11f50*/  QSPC.E.S P0, RZ, [R4+0x4] ;  /* 0x0000040004ff73aa */ /* 0x000e640000000500 */
[----:B-1----:R-:W-:Y:S05]  /*11f60*/  @!P0 BRA `(.L_x_1640) ;  /* 0x0000000000208947 */ /* 0x002fea0003800000 */
[----:B------:R-:W-:-:S04]  /*11f70*/  MOV R2, R4 ;  /* 0x0000000400027202 */ /* 0x000fc80000000f00 */
[----:B------:R-:W-:-:S07]  /*11f80*/  MOV R0, R2 ;  /* 0x0000000200007202 */ /* 0x000fce0000000f00 */
.L_x_1641:
[----:B------:R-:W0:Y:S02]  /*11f90*/  LDS R2, [R0+0x4] ;  /* 0x0000040000027984 */ /* 0x000e240000000800 */
[----:B0-----:R-:W-:-:S10]  /*11fa0*/  HFMA2.MMA R3, R2, 1, 1, R27 ;  /* 0x3c003c0002037835 */ /* 0x001fd4000000001b */
[----:B------:R-:W0:Y:S02]  /*11fb0*/  ATOMS.CAST.SPIN R3, [R0+0x4], R2, R3 ;  /* 0x000004020003738d */ /* 0x000e240001800003 */
[----:B0-----:R-:W-:-:S13]  /*11fc0*/  ISETP.EQ.U32.AND P0, PT, R3, 0x1, PT ;  /* 0x000000010300780c */ /* 0x001fda0003f02070 */
[----:B------:R-:W-:Y:S05]  /*11fd0*/  @!P0 BRA `(.L_x_1641) ;  /* 0xfffffffc00ec8947 */ /* 0x000fea000383ffff */
[----:B------:R-:W-:Y:S05]  /*11fe0*/  BRA `(.L_x_1639) ;  /* 0x00000000000c7947 */ /* 0x000fea0003800000 */
.L_x_1640:
[----:B------:R-:W0:Y:S02]  /*11ff0*/  LD.E R0, desc[UR6][R4.64+0x4] ;  /* 0x0000040604007980 */ /* 0x000e24000c101900 */
[----:B0-----:R-:W-:-:S05]  /*12000*/  IADD3 R3, R27, R0, RZ ;  /* 0x000000001b037210 */ /* 0x001fca0007ffe0ff */
[----:B------:R1:W-:Y:S02]  /*12010*/  ST.E desc[UR6][R4.64+0x4], R3 ;  /* 0x0000040304007985 */ /* 0x0003e4000c101906 */
.L_x_1639:
[----:B------:R-:W-:Y:S05]  /*12020*/  BSYNC B0 ;  /* 0x0000000000007941 */ /* 0x000fea0003800000 */
.L_x_1638:
        /* <DEDUP_REMOVED lines=12> */
.L_x_1645:
[----:B------:R-:W0:Y:S02]  /*120f0*/  LDS R2, [R0] ;  /* 0x0000000000027984 */ /* 0x000e240000000800 */
[----:B0-----:R-:W-:-:S06]  /*12100*/  HADD2 R3, R2, R7 ;  /* 0x0000000702037230 */ /* 0x001fcc0000000000 */
[----:B------:R-:W0:Y:S02]  /*12110*/  ATOMS.CAST.SPIN R3, [R0], R2, R3 ;  /* 0x000000020003738d */ /* 0x000e240001800003 */
[----:B0-----:R-:W-:-:S13]  /*12120*/  ISETP.EQ.U32.AND P0, PT, R3, 0x1, PT ;  /* 0x000000010300780c */ /* 0x001fda0003f02070 */
[----:B------:R-:W-:Y:S05]  /*12130*/  @!P0 BRA `(.L_x_1645) ;  /* 0xfffffffc00ec8947 */ /* 0x000fea000383ffff */
[----:B------:R-:W-:Y:S05]  /*12140*/  BRA `(.L_x_1643) ;  /* 0x00000000000c7947 */ /* 0x000fea0003800000 */
.L_x_1644:
[----:B------:R-:W2:Y:S02]  /*12150*/  LD.E R0, desc[UR6][R4.64] ;  /* 0x0000000604007980 */ /* 0x000ea4000c101900 */
[----:B--2---:R-:W-:-:S05]  /*12160*/  IADD3 R3, R7, R0, RZ ;  /* 0x0000000007037210 */ /* 0x004fca0007ffe0ff */
[----:B------:R0:W-:Y:S02]  /*12170*/  ST.E desc[UR6][R4.64], R3 ;  /* 0x0000000304007985 */ /* 0x0001e4000c101906 */
.L_x_1643:
[----:B------:R-:W-:Y:S05]  /*12180*/  BSYNC B0 ;  /* 0x0000000000007941 */ /* 0x000fea0003800000 */
.L_x_1642:
[----:B------:R1:W-:Y:S01]  /*12190*/  ATOM.E.ADD.F16x2.RN.STRONG.GPU P0, RZ, desc[UR6][R4.64+0x4], R25 ;  /* 0x0000041904ff79a2 */ /* 0x0003e2000810e1c6 */
[----:B------:R-:W-:Y:S04]  /*121a0*/  BSSY B0, `(.L_x_1646) ;  /* 0x000000f000007945 */ /* 0x000fe80003800000 */
[----:B-1----:R-:W-:Y:S05]  /*121b0*/  @P0 BRA `(.L_x_1647) ;  /* 0x0000000000340947 */ /* 0x002fea0003800000 */
[----:B------:R-:W1:Y:S02]  /*121c0*/  QSPC.E.S P0, RZ, [R4+0x4] ;  /* 0x0000040004ff73aa */ /* 0x000e640000000500 */
[----:B-1----:R-:W-:Y:S05]  /*121d0*/  @!P0 BRA `(.L_x_1648) ;  /* 0x0000000000208947 */ /* 0x002fea0003800000 */
[----:B------:R-:W-:-:S04]  /*121e0*/  MOV R2, R4 ;  /* 0x0000000400027202 */ /* 0x000fc80000000f00 */
[----:B------:R-:W-:-:S07]  /*121f0*/  MOV R0, R2 ;  /* 0x0000000200007202 */ /* 0x000fce0000000f00 */
.L_x_1649:
[----:B------:R-:W0:Y:S02]  /*12200*/  LDS R2, [R0+0x4] ;  /* 0x0000040000027984 */ /* 0x000e240000000800 */
[----:B0-----:R-:W-:-:S10]  /*12210*/  HFMA2.MMA R3, R2, 1, 1, R25 ;  /* 0x3c003c0002037835 */ /* 0x001fd40000000019 */
[----:B------:R-:W0:Y:S02]  /*12220*/  ATOMS.CAST.SPIN R3, [R0+0x4], R2, R3 ;  /* 0x000004020003738d */ /* 0x000e240001800003 */
[----:B0-----:R-:W-:-:S13]  /*12230*/  ISETP.EQ.U32.AND P0, PT, R3, 0x1, PT ;  /* 0x000000010300780c */ /* 0x001fda0003f02070 */
[----:B------:R-:W-:Y:S05]  /*12240*/  @!P0 BRA `(.L_x_1649) ;  /* 0xfffffffc00ec8947 */ /* 0x000fea000383ffff */
[----:B------:R-:W-:Y:S05]  /*12250*/  BRA `(.L_x_1647) ;  /* 0x00000000000c7947 */ /* 0x000fea0003800000 */
.L_x_1648:
[----:B------:R-:W0:Y:S02]  /*12260*/  LD.E R0, desc[UR6][R4.64+0x4] ;  /* 0x0000040604007980 */ /* 0x000e24000c101900 */
[----:B0-----:R-:W-:-:S05]  /*12270*/  IADD3 R3, R25, R0, RZ ;  /* 0x0000000019037210 */ /* 0x001fca0007ffe0ff */
[----:B------:R1:W-:Y:S02]  /*12280*/  ST.E desc[UR6][R4.64+0x4], R3 ;  /* 0x0000040304007985 */ /* 0x0003e4000c101906 */
.L_x_1647:
[----:B------:R-:W-:Y:S05]  /*12290*/  BSYNC B0 ;  /* 0x0000000000007941 */ /* 0x000fea0003800000 */
.L_x_1646:
        /* <DEDUP_REMOVED lines=12> */
.L_x_1653:
[----:B------:R-:W0:Y:S02]  /*12360*/  LDS R2, [R0] ;  /* 0x0000000000027984 */ /* 0x000e240000000800 */
[----:B0-----:R-:W-:-:S06]  /*12370*/  HADD2 R3, R2, R7 ;  /* 0x0000000702037230 */ /* 0x001fcc0000000000 */
[----:B------:R-:W0:Y:S02]  /*12380*/  ATOMS.CAST.SPIN R3, [R0], R2, R3 ;  /* 0x000000020003738d */ /* 0x000e240001800003 */
[----:B0-----:R-:W-:-:S13]  /*12390*/  ISETP.EQ.U32.AND P0, PT, R3, 0x1, PT ;  /* 0x000000010300780c */ /* 0x001fda0003f02070 */
[----:B------:R-:W-:Y:S05]  /*123a0*/  @!P0 BRA `(.L_x_1653) ;  /* 0xfffffffc00ec8947 */ /* 0x000fea000383ffff */
[----:B------:R-:W-:Y:S05]  /*123b0*/  BRA `(.L_x_1651) ;  /* 0x00000000000c7947 */ /* 0x000fea0003800000 */
.L_x_1652:
[----:B------:R-:W2:Y:S02]  /*123c0*/  LD.E R0, desc[UR6][R4.64] ;  /* 0x0000000604007980 */ /* 0x000ea4000c101900 */
[----:B--2---:R-:W-:-:S05]  /*123d0*/  IADD3 R3, R7, R0, RZ ;  /* 0x0000000007037210 */ /* 0x004fca0007ffe0ff */
[----:B------:R0:W-:Y:S02]  /*123e0*/  ST.E desc[UR6][R4.64], R3 ;  /* 0x0000000304007985 */ /* 0x0001e4000c101906 */
.L_x_1651:
[----:B------:R-:W-:Y:S05]  /*123f0*/  BSYNC B0 ;  /* 0x0000000000007941 */ /* 0x000fea0003800000 */
.L_x_1650:
[----:B------:R1:W-:Y:S01]  /*12400*/  ATOM.E.ADD.F16x2.RN.STRONG.GPU P0, RZ, desc[UR6][R4.64+0x4], R23 ;  /* 0x0000041704ff79a2 */ /* 0x0003e2000810e1c6 */
[----:B------:R-:W-:Y:S04]  /*12410*/  BSSY B0, `(.L_x_1654) ;  /* 0x000000f000007945 */ /* 0x000fe80003800000 */
[----:B-1----:R-:W-:Y:S05]  /*12420*/  @P0 BRA `(.L_x_1655) ;  /* 0x0000000000340947 */ /* 0x002fea0003800000 */
[----:B------:R-:W1:Y:S02]  /*12430*/  QSPC.E.S P0, RZ, [R4+0x4] ;  /* 0x0000040004ff73aa */ /* 0x000e640000000500 */
[----:B-1----:R-:W-:Y:S05]  /*12440*/  @!P0 BRA `(.L_x_1656) ;  /* 0x0000000000208947 */ /* 0x002fea0003800000 */
[----:B------:R-:W-:-:S04]  /*12450*/  MOV R2, R4 ;  /* 0x0000000400027202 */ /* 0x000fc80000000f00 */
[----:B------:R-:W-:-:S07]  /*12460*/  MOV R0, R2 ;  /* 0x0000000200007202 */ /* 0x000fce0000000f00 */
.L_x_1657:
[----:B------:R-:W0:Y:S02]  /*12470*/  LDS R2, [R0+0x4] ;  /* 0x0000040000027984 */ /* 0x000e240000000800 */
[----:B0-----:R-:W-:-:S10]  /*12480*/  HFMA2.MMA R3, R2, 1, 1, R23 ;  /* 0x3c003c0002037835 */ /* 0x001fd40000000017 */
[----:B------:R-:W0:Y:S02]  /*12490*/  ATOMS.CAST.SPIN R3, [R0+0x4], R2, R3 ;  /* 0x000004020003738d */ /* 0x000e240001800003 */
[----:B0-----:R-:W-:-:S13]  /*124a0*/  ISETP.EQ.U32.AND P0, PT, R3, 0x1, PT ;  /* 0x000000010300780c */ /* 0x001fda0003f02070 */
[----:B------:R-:W-:Y:S05]  /*124b0*/  @!P0 BRA `(.L_x_1657) ;  /* 0xfffffffc00ec8947 */ /* 0x000fea000383ffff */
[----:B------:R-:W-:Y:S05]  /*124c0*/  BRA `(.L_x_1655) ;  /* 0x00000000000c7947 */ /* 0x000fea0003800000 */
.L_x_1656:
[----:B------:R-:W0:Y:S02]  /*124d0*/  LD.E R0, desc[UR6][R4.64+0x4] ;  /* 0x0000040604007980 */ /* 0x000e24000c101900 */
[----:B0-----:R-:W-:-:S05]  /*124e0*/  IADD3 R3, R23, R0, RZ ;  /* 0x0000000017037210 */ /* 0x001fca0007ffe0ff */
[----:B------:R1:W-:Y:S02]  /*124f0*/  ST.E desc[UR6][R4.64+0x4], R3 ;  /* 0x0000040304007985 */ /* 0x0003e4000c101906 */
.L_x_1655:
[----:B------:R-:W-:Y:S05]  /*12500*/  BSYNC B0 ;  /* 0x0000000000007941 */ /* 0x000fea0003800000 */
.L_x_1654:
        /* <DEDUP_REMOVED lines=12> */
.L_x_1661:
[----:B------:R-:W0:Y:S02]  /*125d0*/  LDS R2, [R0] ;  /* 0x0000000000027984 */ /* 0x000e240000000800 */
[----:B0-----:R-:W-:-:S06]  /*125e0*/  HADD2 R3, R2, R7 ;  /* 0x0000000702037230 */ /* 0x001fcc0000000000 */
[----:B------:R-:W0:Y:S02]  /*125f0*/  ATOMS.CAST.SPIN R3, [R0], R2, R3 ;  /* 0x000000020003738d */ /* 0x000e240001800003 */
[----:B0-----:R-:W-:-:S13]  /*12600*/  ISETP.EQ.U32.AND P0, PT, R3, 0x1, PT ;  /* 0x000000010300780c */ /* 0x001fda0003f02070 */
[----:B------:R-:W-:Y:S05]  /*12610*/  @!P0 BRA `(.L_x_1661) ;  /* 0xfffffffc00ec8947 */ /* 0x000fea000383ffff */
[----:B------:R-:W-:Y:S05]  /*12620*/  BRA `(.L_x_1659) ;  /* 0x00000000000c7947 */ /* 0x000fea0003800000 */
.L_x_1660:
[----:B------:R-:W2:Y:S02]  /*12630*/  LD.E R0, desc[UR6][R4.64] ;  /* 0x0000000604007980 */ /* 0x000ea4000c101900 */
[----:B--2---:R-:W-:-:S05]  /*12640*/  IADD3 R3, R7, R0, RZ ;  /* 0x0000000007037210 */ /* 0x004fca0007ffe0ff */
[----:B------:R0:W-:Y:S02]  /*12650*/  ST.E desc[UR6][R4.64], R3 ;  /* 0x0000000304007985 */ /* 0x0001e4000c101906 */
.L_x_1659:
[----:B------:R-:W-:Y:S05]  /*12660*/  BSYNC B0 ;  /* 0x0000000000007941 */ /* 0x000fea0003800000 */
.L_x_1658:
[----:B------:R1:W-:Y:S02]  /*12670*/  ATOM.E.ADD.F16x2.RN.STRONG.GPU P0, RZ, desc[UR6][R4.64+0x4], R21 ;  /* 0x0000041504ff79a2 */ /* 0x0003e4000810e1c6 */
[----:B-1----:R-:W-:Y:S05]  /*12680*/  @P0 EXIT ;  /* 0x000000000000094d */ /* 0x002fea0003800000 */
[----:B------:R-:W1:Y:S02]  /*12690*/  QSPC.E.S P0, RZ, [R4+0x4] ;  /* 0x0000040004ff73aa */ /* 0x000e640000000500 */
[----:B-1----:R-:W-:Y:S05]  /*126a0*/  @!P0 BRA `(.L_x_1662) ;  /* 0x0000000000208947 */ /* 0x002fea0003800000 */
[----:B------:R-:W-:-:S04]  /*126b0*/  MOV R2, R4 ;  /* 0x0000000400027202 */ /* 0x000fc80000000f00 */
[----:B------:R-:W-:-:S07]  /*126c0*/  MOV R0, R2 ;  /* 0x0000000200007202 */ /* 0x000fce0000000f00 */
.L_x_1663:
[----:B------:R-:W0:Y:S02]  /*126d0*/  LDS R2, [R0+0x4] ;  /* 0x0000040000027984 */ /* 0x000e240000000800 */
[----:B0-----:R-:W-:-:S10]  /*126e0*/  HFMA2.MMA R3, R2, 1, 1, R21 ;  /* 0x3c003c0002037835 */ /* 0x001fd40000000015 */
[----:B------:R-:W0:Y:S02]  /*126f0*/  ATOMS.CAST.SPIN R3, [R0+0x4], R2, R3 ;  /* 0x000004020003738d */ /* 0x000e240001800003 */
[----:B0-----:R-:W-:-:S13]  /*12700*/  ISETP.EQ.U32.AND P0, PT, R3, 0x1, PT ;  /* 0x000000010300780c */ /* 0x001fda0003f02070 */
[----:B------:R-:W-:Y:S05]  /*12710*/  @!P0 BRA `(.L_x_1663) ;  /* 0xfffffffc00ec8947 */ /* 0x000fea000383ffff */
[----:B------:R-:W-:Y:S05]  /*12720*/  EXIT ;  /* 0x000000000000794d */ /* 0x000fea0003800000 */
.L_x_1662:
[----:B------:R-:W0:Y:S02]  /*12730*/  LD.E R0, desc[UR6][R4.64+0x4] ;  /* 0x0000040604007980 */ /* 0x000e24000c101900 */
[----:B0-----:R-:W-:-:S05]  /*12740*/  IADD3 R3, R21, R0, RZ ;  /* 0x0000000015037210 */ /* 0x001fca0007ffe0ff */
[----:B------:R-:W-:Y:S01]  /*12750*/  ST.E desc[UR6][R4.64+0x4], R3 ;  /* 0x0000040304007985 */ /* 0x000fe2000c101906 */
[----:B------:R-:W-:Y:S05]  /*12760*/  EXIT ;  /* 0x000000000000794d */ /* 0x000fea0003800000 */
.L_x_1664:
        /* <DEDUP_REMOVED lines=9> */
.L_x_5202:


//--------------------- .text._Z23gemm_half_q_half_kernelILi4ELi20ELb1ELb1ELi32EEvPK6__halfPKjS4_S2_PS0_iiiiPKtS7_iiiiiibS2_i --------------------------
	.section	.text._Z23gemm_half_q_half_kernelILi4ELi20ELb1ELb1ELi32EEvPK6__halfPKjS4_S2_PS0_iiiiPKtS7_iiiiiibS2_i,"ax",@progbits
	.align	128
        .global         _Z23gemm_half_q_half_kernelILi4ELi20ELb1ELb1ELi32EEvPK6__halfPKjS4_S2_PS0_iiiiPKtS7_iiiiiibS2_i
        .type           _Z23gemm_half_q_half_kernelILi4ELi20ELb1ELb1ELi32EEvPK6__halfPKjS4_S2_PS0_iiiiPKtS7_iiiiiibS2_i,@function
        .size           _Z23gemm_half_q_half_kernelILi4ELi20ELb1ELb1ELi32EEvPK6__halfPKjS4_S2_PS0_iiiiPKtS7_iiiiiibS2_i,(.L_x_5203 - _Z23gemm_half_q_half_kernelILi4ELi20ELb1ELb1ELi32EEvPK6__halfPKjS4_S2_PS0_iiiiPKtS7_iiiiiibS2_i)
        .other          _Z23gemm_half_q_half_kernelILi4ELi20ELb1ELb1ELi32EEvPK6__halfPKjS4_S2_PS0_iiiiPKtS7_iiiiiibS2_i,@"STO_CUDA_ENTRY STV_DEFAULT"
_Z23gemm_half_q_half_kernelILi4ELi20ELb1ELb1ELi32EEvPK6__halfPKjS4_S2_PS0_iiiiPKtS7_iiiiiibS2_i:
.text._Z23gemm_half_q_half_kernelILi4ELi20ELb1ELb1ELi32EEvPK6__halfPKjS4_S2_PS0_iiiiPKtS7_iiiiiibS2_i:
[----:B------:R-:W-:Y:S01]  /*0000*/  LDC R1, c[0x0][0x28] ;  /* 0x00000a00ff017b82 */ /* 0x000fe20000000800 */
[----:B------:R-:W0:Y:S07]  /*0010*/  S2R R12, SR_CTAID.Y ;  /* 0x00000000000c7919 */ /* 0x000e2e0000002600 */
[----:B------:R-:W0:Y:S01]  /*0020*/  LDC R3, c[0x0][0x238] ;  /* 0x00008e00ff037b82 */ /* 0x000e220000000800 */
[----:B------:R-:W-:Y:S01]  /*0030*/  ULDC.64 UR8, c[0x0][0x208] ;  /* 0x0000820000087ab9 */ /* 0x000fe20000000a00 */
[----:B------:R-:W-:Y:S01]  /*0040*/  PRMT R93, RZ, 0x7610, R93 ;  /* 0x00007610ff5d7816 */ /* 0x000fe2000000005d */
[----:B------:R-:W1:Y:S01]  /*0050*/  S2R R97, SR_CTAID.Z ;  /* 0x0000000000617919 */ /* 0x000e620000002700 */
[----:B------:R-:W-:-:S02]  /*0060*/  PRMT R92, RZ, 0x7610, R92 ;  /* 0x00007610ff5c7816 */ /* 0x000fc4000000005c */
[----:B------:R-:W-:Y:S01]  /*0070*/  PRMT R91, RZ, 0x7610, R91 ;  /* 0x00007610ff5b7816 */ /* 0x000fe2000000005b */
[----:B------:R-:W2:Y:S01]  /*0080*/  S2R R13, SR_TID.X ;  /* 0x00000000000d7919 */ /* 0x000ea20000002100 */
[----:B------:R-:W3:Y:S01]  /*0090*/  S2UR UR4, SR_CTAID.X ;  /* 0x00000000000479c3 */ /* 0x000ee20000002500 */
[----:B------:R-:W-:Y:S02]  /*00a0*/  PRMT R90, RZ, 0x7610, R90 ;  /* 0x00007610ff5a7816 */ /* 0x000fe4000000005a */
[----:B------:R-:W-:-:S05]  /*00b0*/  PRMT R6, RZ, 0x7610, R6 ;  /* 0x00007610ff067816 */ /* 0x000fca0000000006 */
[----:B------:R-:W4:Y:S01]  /*00c0*/  LDC R19, c[0x0][0x240] ;  /* 0x00009000ff137b82 */ /* 0x000f220000000800 */
[----:B0-----:R-:W-:Y:S01]  /*00d0*/  IMAD R98, R12, -0x4, R3 ;  /* 0xfffffffc0c627824 */ /* 0x001fe200078e0203 */
[----:B---3--:R-:W-:Y:S01]  /*00e0*/  USHF.L.U32 UR4, UR4, 0x7, URZ ;  /* 0x0000000704047899 */ /* 0x008fe2000800063f */
[----:B-1----:R-:W-:-:S03]  /*00f0*/  SHF.L.U32 R94, R97, 0x5, RZ ;  /* 0x00000005615e7819 */ /* 0x002fc600000006ff */
        /* <DEDUP_REMOVED lines=32> */
.L_x_1665:
        /* <DEDUP_REMOVED lines=13> */
[----:B------:R-:W-:Y:S01]  /*03d0*/  UMOV UR5, 0x400 ;  /* 0x0000040000057882 */ /* 0x000fe20000000000 */
[----:B------:R-:W-:Y:S02]  /*03e0*/  ULDC.64 UR10, c[0x0][0x210] ;  /* 0x00008400000a7ab9 */ /* 0x000fe40000000a00 */
[----:B------:R-:W-:-:S05]  /*03f0*/  LEA.HI.X R5, R2, UR7, R5, 0x1, P0 ;  /* 0x0000000702057c11 */ /* 0x000fca00080f0c05 */
[----:B------:R-:W2:Y:S01]  /*0400*/  LDG.E.U16.CONSTANT R4, desc[UR8][R4.64] ;  /* 0x0000000804047981 */ /* 0x000ea2000c1e9500 */
[----:B------:R-:W0:Y:S01]  /*0410*/  S2UR UR6, SR_CgaCtaId ;  /* 0x00000000000679c3 */ /* 0x000e220000008800 */
[----:B------:R-:W-:Y:S01]  /*0420*/  IMAD R2, R12, R19, RZ ;  /* 0x000000130c027224 */ /* 0x000fe200078e02ff */
[----:B------:R-:W-:Y:S01]  /*0430*/  ISETP.GT.AND P2, PT, R96, 0x3, PT ;  /* 0x000000036000780c */ /* 0x000fe20003f44270 */
[----:B------:R-:W-:-:S03]  /*0440*/  HFMA2.MMA R11, -RZ, RZ, 0, 0 ;  /* 0x00000000ff0b7435 */ /* 0x000fc600000001ff */
[----:B------:R-:W-:Y:S01]  /*0450*/  SHF.L.U32 R3, R2, 0x2, RZ ;  /* 0x0000000202037819 */ /* 0x000fe200000006ff */
[----:B0-----:R-:W-:-:S06]  /*0460*/  ULEA UR5, UR6, UR5, 0x18 ;  /* 0x0000000506057291 */ /* 0x001fcc000f8ec03f */
[----:B------:R-:W-:Y:S02]  /*0470*/  LEA R10, R13, UR5, 0x1 ;  /* 0x000000050d0a7c11 */ /* 0x000fe4000f8e08ff */
[----:B--2---:R-:W-:-:S04]  /*0480*/  IADD3 R6, P0, R4, R3, RZ ;  /* 0x0000000304067210 */ /* 0x004fc80007f1e0ff */
[----:B------:R-:W-:Y:S02]  /*0490*/  LEA.HI.X.SX32 R3, R3, RZ, 0x1, P0 ;  /* 0x000000ff03037211 */ /* 0x000fe400000f0eff */
[----:B------:R-:W-:-:S04]  /*04a0*/  LEA R2, P0, R6, UR10, 0x1 ;  /* 0x0000000a06027c11 */ /* 0x000fc8000f8008ff */
[----:B------:R-:W-:Y:S02]  /*04b0*/  LEA.HI.X R3, R6, UR11, R3, 0x1, P0 ;  /* 0x0000000b06037c11 */ /* 0x000fe400080f0c03 */
[----:B------:R-:W-:Y:S01]  /*04c0*/  PLOP3.LUT P0, PT, PT, PT, PT, 0x80, 0x0 ;  /* 0x000000000000781c */ /* 0x000fe20003f0f070 */
[----:B------:R-:W-:-:S12]  /*04d0*/  @!P2 BRA `(.L_x_1669) ;  /* 0x000000000048a947 */ /* 0x000fd80003800000 */
[----:B------:R-:W-:Y:S02]  /*04e0*/  PLOP3.LUT P0, PT, PT, PT, PT, 0x8, 0x0 ;  /* 0x000000000000781c */ /* 0x000fe40003f0e170 */
[----:B------:R-:W-:-:S11]  /*04f0*/  IADD3 R14, R96, -0x3, RZ ;  /* 0xfffffffd600e7810 */ /* 0x000fd60007ffe0ff */
.L_x_1670:
        /* <DEDUP_REMOVED lines=16> */
.L_x_1669:
        /* <DEDUP_REMOVED lines=16> */
.L_x_1668:
        /* <DEDUP_REMOVED lines=17> */
.L_x_1672:
        /* <DEDUP_REMOVED lines=16> */
.L_x_1671:
[----:B------:R-:W-:-:S04]  /*0910*/  IADD3 R4, R96, -R11, RZ ;  /* 0x8000000b60047210 */ /* 0x000fc80007ffe0ff */
[----:B------:R-:W-:-:S13]  /*0920*/  ISETP.GT.AND P2, PT, R4, 0x1, PT ;  /* 0x000000010400780c */ /* 0x000fda0003f44270 */
[----:B------:R-:W-:Y:S01]  /*0930*/  @P2 PLOP3.LUT P0, PT, PT, PT, PT, 0x8, 0x0 ;  /* 0x000000000000281c */ /* 0x000fe20003f0e170 */
[----:B------:R-:W-:Y:S01]  /*0940*/  @P2 IMAD.WIDE R4, R19, 0x2, R2 ;  /* 0x0000000213042825 */ /* 0x000fe200078e0202 */
[----:B------:R-:W-:Y:S01]  /*0950*/  @P2 IADD3 R11, R11, 0x2, RZ ;  /* 0x000000020b0b2810 */ /* 0x000fe20007ffe0ff */
[----:B------:R0:W2:Y:S03]  /*0960*/  @P2 LDG.E.U16.CONSTANT R9, desc[UR8][R2.64] ;  /* 0x0000000802092981 */ /* 0x0000a6000c1e9500 */
[----:B------:R-:W-:Y:S02]  /*0970*/  ISETP.LT.OR P0, PT, R11, R96, P0 ;  /* 0x000000600b00720c */ /* 0x000fe40000701670 */
[----:B------:R-:W3:Y:S01]  /*0980*/  @P2 LDG.E.U16.CONSTANT R11, desc[UR8][R4.64] ;  /* 0x00000008040b2981 */ /* 0x000ee2000c1e9500 */
[----:B0-----:R-:W-:-:S10]  /*0990*/  @P2 IMAD.WIDE R2, R19, 0x2, R4 ;  /* 0x0000000213022825 */ /* 0x001fd400078e0204 */
[----:B------:R-:W4:Y:S04]  /*09a0*/  @P0 LDG.E.U16.CONSTANT R7, desc[UR8][R2.64] ;  /* 0x0000000802070981 */ /* 0x000f28000c1e9500 */
[----:B--2---:R-:W-:Y:S04]  /*09b0*/  @P2 STS.U16 [R10], R9 ;  /* 0x000000090a002388 */ /* 0x004fe80000000400 */
[----:B---3--:R0:W-:Y:S02]  /*09c0*/  @P2 STS.U16 [R10+0x40], R11 ;  /* 0x0000400b0a002388 */ /* 0x0081e40000000400 */
[----:B0-----:R-:W-:-:S05]  /*09d0*/  @P2 IADD3 R10, R10, 0x80, RZ ;  /* 0x000000800a0a2810 */ /* 0x001fca0007ffe0ff */
[----:B----4-:R1:W-:Y:S02]  /*09e0*/  @P0 STS.U16 [R10], R7 ;  /* 0x000000070a000388 */ /* 0x0103e40000000400 */
.L_x_1667:
[----:B------:R-:W-:Y:S05]  /*09f0*/  BSYNC B0 ;  /* 0x0000000000007941 */ /* 0x000fea0003800000 */
.L_x_1666:
[----:B------:R-:W-:Y:S02]  /*0a00*/  ULDC UR5, c[0x0][0x23c] ;  /* 0x00008f0000057ab9 */ /* 0x000fe40000000800 */
[----:B------:R-:W-:-:S04]  /*0a10*/  MOV R89, UR5 ;  /* 0x0000000500597c02 */ /* 0x000fc80008000f00 */
[----:B------:R-:W-:-:S13]  /*0a20*/  ISETP.GE.AND P0, PT, R0, R89, PT ;  /* 0x000000590000720c */ /* 0x000fda0003f06270 */
[----:B------:R-:W-:Y:S05]  /*0a30*/  @P0 EXIT ;  /* 0x000000000000094d */ /* 0x000fea0003800000 */
[----:B------:R-:W2:Y:S02]  /*0a40*/  LDC.U8 R2, c[0x0][0x270] ;  /* 0x00009c00ff027b82 */ /* 0x000ea40000000000 */
[----:B--2---:R-:W-:-:S04]  /*0a50*/  PRMT R2, R2, 0x8880, RZ ;  /* 0x0000888002027816 */ /* 0x004fc800000000ff */
[----:B------:R-:W-:-:S04]  /*0a60*/  ISETP.NE.AND P0, PT, R2, RZ, PT ;  /* 0x000000ff0200720c */ /* 0x000fc80003f05270 */
[----:B------:R-:W-:-:S04]  /*0a70*/  ISETP.NE.OR P0, PT, R97, RZ, !P0 ;  /* 0x000000ff6100720c */ /* 0x000fc80004705670 */
[----:B------:R-:W-:-:S13]  /*0a80*/  ISETP.LT.OR P0, PT, R98, 0x1, P0 ;  /* 0x000000016200780c */ /* 0x000fda0000701670 */
[----:B------:R-:W-:Y:S05]  /*0a90*/  @P0 BRA `(.L_x_1673) ;  /* 0x0000000000800947 */ /* 0x000fea0003800000 */
[----:B0-----:R-:W0:Y:S01]  /*0aa0*/  LDC.64 R2, c[0x0][0x230] ;  /* 0x00008c00ff027b82 */ /* 0x001e220000000a00 */
        /* <DEDUP_REMOVED lines=9> */
[----:B-1----:R-:W-:-:S11]  /*0b40*/  IADD3 R10, R96, -0x3, RZ ;  /* 0xfffffffd600a7810 */ /* 0x002fd60007ffe0ff */
.L_x_1675:
[----:B--2---:R-:W-:Y:S01]  /*0b50*/  IMAD.WIDE R4, R89, 0x2, R2 ;  /* 0x0000000259047825 */ /* 0x004fe200078e0202 */
        /* <DEDUP_REMOVED lines=10> */
.L_x_1674:
[----:B--2---:R-:W-:-:S04]  /*0c00*/  IADD3 R4, R96, -R11, RZ ;  /* 0x8000000b60047210 */ /* 0x004fc80007ffe0ff */
[----:B------:R-:W-:-:S13]  /*0c10*/  ISETP.GT.AND P2, PT, R4, 0x1, PT ;  /* 0x000000010400780c */ /* 0x000fda0003f44270 */
[----:B------:R-:W-:Y:S01]  /*0c20*/  @P2 PLOP3.LUT P0, PT, PT, PT, PT, 0x8, 0x0 ;  /* 0x000000000000281c */ /* 0x000fe20003f0e170 */
[----:B------:R-:W-:Y:S01]  /*0c30*/  @P2 IMAD.WIDE R4, R89, 0x2, R2 ;  /* 0x0000000259042825 */ /* 0x000fe200078e0202 */
[----:B------:R-:W-:Y:S01]  /*0c40*/  @P2 IADD3 R11, R11, 0x2, RZ ;  /* 0x000000020b0b2810 */ /* 0x000fe20007ffe0ff */
[----:B------:R0:W-:Y:S03]  /*0c50*/  @P2 STG.E.64 desc[UR8][R2.64], RZ ;  /* 0x000000ff02002986 */ /* 0x0001e6000c101b08 */
[----:B------:R-:W-:Y:S01]  /*0c60*/  ISETP.LT.OR P0, PT, R11, R96, P0 ;  /* 0x000000600b00720c */ /* 0x000fe20000701670 */
[----:B------:R2:W-:Y:S01]  /*0c70*/  @P2 STG.E.64 desc[UR8][R4.64], RZ ;  /* 0x000000ff04002986 */ /* 0x0005e2000c101b08 */
[----:B0-----:R-:W-:-:S11]  /*0c80*/  @P2 IMAD.WIDE R2, R89, 0x2, R4 ;  /* 0x0000000259022825 */ /* 0x001fd600078e0204 */
[----:B------:R2:W-:Y:S02]  /*0c90*/  @P0 STG.E.64 desc[UR8][R2.64], RZ ;  /* 0x000000ff02000986 */ /* 0x0005e4000c101b08 */
.L_x_1673:
[----:B------:R-:W3:Y:S08]  /*0ca0*/  LDC R19, c[0x0][0x25c] ;  /* 0x00009700ff137b82 */ /* 0x000ef00000000800 */
        /* <DEDUP_REMOVED lines=9> */
[----:B------:R-:W-:-:S02]  /*0d40*/  VIMNMX R17, R94, UR5, PT ;  /* 0x000000055e117c48 */ /* 0x000fc4000bfe0100 */
[----:B---3--:R-:W-:Y:S01]  /*0d50*/  ISETP.GT.AND P2, PT, R94, R19, PT ;  /* 0x000000135e00720c */ /* 0x008fe20003f44270 */
[----:B------:R-:W-:-:S12]  /*0d60*/  @P0 BRA `(.L_x_1676) ;  /* 0x0000000000d40947 */ /* 0x000fd80003800000 */
[----:B------:R-:W3:Y:S01]  /*0d70*/  LDC.64 R8, c[0x0][0x248] ;  /* 0x00009200ff087b82 */ /* 0x000ee20000000a00 */
[----:B0-2---:R-:W-:-:S05]  /*0d80*/  SHF.L.U32 R3, R97, 0x6, RZ ;  /* 0x0000000661037819 */ /* 0x005fca00000006ff */
[----:B---3--:R-:W-:-:S05]  /*0d90*/  IMAD.WIDE R2, R3, 0x2, R8 ;  /* 0x0000000203027825 */ /* 0x008fca00078e0208 */
[----:B-1----:R0:W5:Y:S01]  /*0da0*/  LDG.E.U16.CONSTANT R10, desc[UR8][R2.64] ;  /* 0x00000008020a7981 */ /* 0x002162000c1e9500 */
[----:B------:R-:W-:Y:S01]  /*0db0*/  SHF.R.S32.HI R5, RZ, 0x1f, R0 ;  /* 0x0000001fff057819 */ /* 0x000fe20000011400 */
[----:B------:R-:W-:Y:S01]  /*0dc0*/  UMOV UR4, URZ ;  /* 0x0000003f00047c82 */ /* 0x000fe20008000000 */
[----:B------:R-:W-:Y:S02]  /*0dd0*/  SHF.L.U32 R4, R0, 0x2, RZ ;  /* 0x0000000200047819 */ /* 0x000fe400000006ff */
[----:B------:R-:W-:Y:S02]  /*0de0*/  LEA.HI R5, R5, R0, RZ, 0x3 ;  /* 0x0000000005057211 */ /* 0x000fe400078f18ff */
[----:B------:R-:W-:Y:S02]  /*0df0*/  MOV R14, R94 ;  /* 0x0000005e000e7202 */ /* 0x000fe40000000f00 */
[----:B------:R-:W-:Y:S02]  /*0e00*/  LOP3.LUT R11, R4, 0x10, RZ, 0xc0, !PT ;  /* 0x00000010040b7812 */ /* 0x000fe400078ec0ff */
[----:B0-----:R-:W-:-:S07]  /*0e10*/  SHF.R.S32.HI R12, RZ, 0x3, R5 ;  /* 0x00000003ff0c7819 */ /* 0x001fce0000011405 */
.L_x_1677:
        /* <DEDUP_REMOVED lines=42> */
.L_x_1676:
[----:B--2---:R-:W-:Y:S02]  /*10c0*/  SHF.R.S32.HI R2, RZ, 0x1f, R17 ;  /* 0x0000001fff027819 */ /* 0x004fe40000011411 */
[----:B----4-:R-:W-:Y:S02]  /*10d0*/  ISETP.GT.AND P6, PT, R94, R21, PT ;  /* 0x000000155e00720c */ /* 0x010fe40003fc4270 */
[----:B------:R-:W-:Y:S02]  /*10e0*/  LEA.HI R17, R2, R17, RZ, 0x5 ;  /* 0x0000001102117211 */ /* 0x000fe400078f28ff */
[----:B0-----:R-:W-:Y:S01]  /*10f0*/  CS2R R2, SRZ ;  /* 0x0000000000027805 */ /* 0x001fe2000001ff00 */
        /* <DEDUP_REMOVED lines=8> */
.L_x_1678:
        /* <DEDUP_REMOVED lines=8> */
.L_x_1679:
[----:B------:R-:W-:Y:S02]  /*1200*/  CS2R R4, SRZ ;  /* 0x0000000000047805 */ /* 0x000fe4000001ff00 */
        /* <DEDUP_REMOVED lines=9> */
.L_x_1680:
[----:B------:R-:W-:Y:S05]  /*12a0*/  @!P6 BRA `(.L_x_1681) ;  /* 0x00000000001ce947 */ /* 0x000fea0003800000 */
[----:B-1----:R-:W0:Y:S02]  /*12b0*/  LDC R7, c[0x0][0x268] ;  /* 0x00009a00ff077b82 */ /* 0x002e240000000800 */
[----:B0-----:R-:W-:-:S04]  /*12c0*/  VIMNMX R4, R94, R7, PT ;  /* 0x000000075e047248 */ /* 0x001fc80003fe0100 */
[----:B------:R-:W-:-:S04]  /*12d0*/  IADD3 R4, R4, -R21, RZ ;  /* 0x8000001504047210 */ /* 0x000fc80007ffe0ff */
[----:B------:R-:W-:-:S04]  /*12e0*/  SHF.R.S32.HI R7, RZ, 0x1f, R4 ;  /* 0x0000001fff077819 */ /* 0x000fc80000011404 */
[----:B------:R-:W-:-:S04]  /*12f0*/  LEA.HI R7, R7, R4, RZ, 0x5 ;  /* 0x0000000407077211 */ /* 0x000fc800078f28ff */
[----:B------:R-:W-:-:S04]  /*1300*/  SHF.R.S32.HI R7, RZ, 0x5, R7 ;  /* 0x00000005ff077819 */ /* 0x000fc80000011407 */
[----:B------:R-:W-:-:S07]  /*1310*/  LEA R4, R7, R7, 0x1 ;  /* 0x0000000707047211 */ /* 0x000fce00078e08ff */
.L_x_1681:
[----:B-1----:R-:W-:Y:S01]  /*1320*/  HFMA2.MMA R7, -RZ, RZ, 0, 0 ;  /* 0x00000000ff077435 */ /* 0x002fe200000001ff */
        /* <DEDUP_REMOVED lines=8> */
.L_x_1682:
        /* <DEDUP_REMOVED lines=23> */
[----:B------:R-:W-:Y:S01]  /*1520*/  PRMT R40, RZ, 0x7610, R40 ;  /* 0x00007610ff287816 */ /* 0x000fe20000000028 */
[----:B------:R-:W-:Y:S01]  /*1530*/  ULDC UR5, c[0x0][0x260] ;  /* 0x0000980000057ab9 */ /* 0x000fe20000000800 */
[----:B------:R-:W-:-:S05]  /*1540*/  ULDC UR6, c[0x0][0x240] ;  /* 0x0000900000067ab9 */ /* 0x000fca0000000800 */
.L_x_1688:
[----:B------:R-:W0:Y:S02]  /*1550*/  LDC R89, c[0x0][0x23c] ;  /* 0x00008f00ff597b82 */ /* 0x000e240000000800 */
[C---:B0-----:R-:W-:Y:S02]  /*1560*/  IMAD.WIDE R16, R89.reuse, 0x4, R28 ;  /* 0x0000000459107825 */ /* 0x041fe400078e021c */
[----:B------:R-:W5:Y:S02]  /*1570*/  LDG.E.128.CONSTANT R28, desc[UR8][R28.64] ;  /* 0x000000081c1c7981 */ /* 0x000f64000c1e9d00 */
        /* <DEDUP_REMOVED lines=34> */
[----:B0-----:R-:W-:Y:S02]  /*17a0*/  LOP3.LUT R3, R19, 0x1f001f, RZ, 0xc0, !PT ;  /* 0x001f001f13037812 */ /* 0x001fe400078ec0ff */
[----:B------:R-:W-:Y:S02]  /*17b0*/  SHF.R.U32.HI R28, RZ, 0xa, R19 ;  /* 0x0000000aff1c7819 */ /* 0x000fe40000011613 */
[----:B------:R-:W-:Y:S02]  /*17c0*/  SHF.R.U32.HI R18, RZ, 0xd, R13 ;  /* 0x0000000dff127819 */ /* 0x000fe4000001160d */
[----:B------:R-:W-:-:S02]  /*17d0*/  LOP3.LUT R79, R79, 0x10001, RZ, 0xc0, !PT ;  /* 0x000100014f4f7812 */ /* 0x000fc400078ec0ff */
        /* <DEDUP_REMOVED lines=8> */
[C---:B------:R-:W-:Y:S02]  /*1860*/  LOP3.LUT R73, R8.reuse, 0x3e003e0, RZ, 0xc0, !PT ;  /* 0x03e003e008497812 */ /* 0x040fe400078ec0ff */
[----:B------:R-:W-:Y:S02]  /*1870*/  LOP3.LUT R71, R8, 0x1f001f, RZ, 0xc0, !PT ;  /* 0x001f001f08477812 */ /* 0x000fe400078ec0ff */
[----:B------:R-:W-:Y:S02]  /*1880*/  SHF.R.U32.HI R72, RZ, 0xa, R8 ;  /* 0x0000000aff487819 */ /* 0x000fe40000011608 */
[----:B------:R-:W-:-:S02]  /*1890*/  SHF.R.U32.HI R81, RZ, 0xd, R15 ;  /* 0x0000000dff517819 */ /* 0x000fc4000001160f */
[--C-:B------:R-:W-:Y:S02]  /*18a0*/  SHF.R.U32.HI R8, RZ, 0xc, R9.reuse ;  /* 0x0000000cff087819 */ /* 0x100fe40000011609 */
[C---:B------:R-:W-:Y:S02]  /*18b0*/  LOP3.LUT R64, R9.reuse, 0x3e003e0, RZ, 0xc0, !PT ;  /* 0x03e003e009407812 */ /* 0x040fe400078ec0ff */
[----:B------:R-:W-:Y:S02]  /*18c0*/  LOP3.LUT R69, R9, 0x1f001f, RZ, 0xc0, !PT ;  /* 0x001f001f09457812 */ /* 0x000fe400078ec0ff */
[----:B------:R-:W-:Y:S02]  /*18d0*/  SHF.R.U32.HI R70, RZ, 0xa, R9 ;  /* 0x0000000aff467819 */ /* 0x000fe40000011609 */
[----:B------:R-:W-:Y:S02]  /*18e0*/  PRMT R74, R92, 0x9910, RZ ;  /* 0x000099105c4a7816 */ /* 0x000fe400000000ff */
[----:B------:R-:W-:-:S02]  /*18f0*/  LOP3.LUT R80, R79, 0x20002, R80, 0xf8, !PT ;  /* 0x000200024f507812 */ /* 0x000fc400078ef850 */
[----:B------:R-:W-:Y:S02]  /*1900*/  LOP3.LUT R75, R75, 0x40004, R18, 0xf8, !PT ;  /* 0x000400044b4b7812 */ /* 0x000fe400078ef812 */
[----:B------:R-:W-:Y:S02]  /*1910*/  SHF.R.U32.HI R9, RZ, 0xc, R10 ;  /* 0x0000000cff097819 */ /* 0x000fe4000001160a */
[----:B------:R-:W-:Y:S02]  /*1920*/  LOP3.LUT R78, R78, 0x40004, R19, 0xf8, !PT ;  /* 0x000400044e4e7812 */ /* 0x000fe400078ef813 */
[----:B------:R-:W-:Y:S02]  /*1930*/  LOP3.LUT R17, R16, 0x80008, R17, 0xf8, !PT ;  /* 0x0008000810117812 */ /* 0x000fe400078ef811 */
[----:B------:R-:W-:Y:S02]  /*1940*/  ISETP.NE.AND P0, PT, R74, RZ, PT ;  /* 0x000000ff4a00720c */ /* 0x000fe40003f05270 */
[----:B------:R-:W-:-:S02]  /*1950*/  LOP3.LUT R47, R80, 0x40004, R81, 0xf8, !PT ;  /* 0x00040004502f7812 */ /* 0x000fc400078ef851 */
[----:B------:R-:W-:Y:S02]  /*1960*/  LOP3.LUT R19, R75, 0x80008, R8, 0xf8, !PT ;  /* 0x000800084b137812 */ /* 0x000fe400078ef808 */
[----:B------:R-:W-:Y:S02]  /*1970*/  LOP3.LUT R81, R78, 0x80008, R9, 0xf8, !PT ;  /* 0x000800084e517812 */ /* 0x000fe400078ef809 */
[C---:B------:R-:W-:Y:S02]  /*1980*/  LOP3.LUT R63, R12.reuse, 0x3e003e0, RZ, 0xc0, !PT ;  /* 0x03e003e00c3f7812 */ /* 0x040fe400078ec0ff */
[----:B------:R-:W-:Y:S02]  /*1990*/  LOP3.LUT R67, R12, 0x1f001f, RZ, 0xc0, !PT ;  /* 0x001f001f0c437812 */ /* 0x000fe400078ec0ff */
[----:B------:R-:W-:Y:S02]  /*19a0*/  SHF.R.U32.HI R68, RZ, 0xa, R12 ;  /* 0x0000000aff447819 */ /* 0x000fe4000001160c */
[----:B------:R-:W-:-:S02]  /*19b0*/  MOV R82, 0x2800 ;  /* 0x0000280000527802 */ /* 0x000fc40000000f00 */
[C---:B------:R-:W-:Y:S02]  /*19c0*/  LOP3.LUT R61, R13.reuse, 0x3e003e0, RZ, 0xc0, !PT ;  /* 0x03e003e00d3d7812 */ /* 0x040fe400078ec0ff */
        /* <DEDUP_REMOVED lines=17> */
[C---:B------:R-:W-:Y:S02]  /*1ae0*/  LOP3.LUT R20, R30.reuse, 0x3e003e0, RZ, 0xc0, !PT ;  /* 0x03e003e01e147812 */ /* 0x040fe400078ec0ff */
[----:B------:R-:W-:Y:S02]  /*1af0*/  LOP3.LUT R2, R30, 0x1f001f, RZ, 0xc0, !PT ;  /* 0x001f001f1e027812 */ /* 0x000fe400078ec0ff */
[----:B------:R-:W-:Y:S02]  /*1b00*/  LOP3.LUT R85, R47, 0x80008, R10, 0xf8, !PT ;  /* 0x000800082f557812 */ /* 0x000fe400078ef80a */
[----:B------:R-:W-:Y:S02]  /*1b10*/  LOP3.LUT R82, R61, 0x64006400, RZ, 0xfc, !PT ;  /* 0x640064003d527812 */ /* 0x000fe400078efcff */
[----:B------:R-:W-:Y:S02]  /*1b20*/  LOP3.LUT R51, R51, 0x1f001f, RZ, 0xc0, !PT ;  /* 0x001f001f33337812 */ /* 0x000fe400078ec0ff */
[----:B------:R-:W-:-:S02]  /*1b30*/  SHF.R.U32.HI R30, RZ, 0xa, R30 ;  /* 0x0000000aff1e7819 */ /* 0x000fc4000001161e */
[C---:B------:R-:W-:Y:S02]  /*1b40*/  LOP3.LUT R36, R31.reuse, 0x3e003e0, RZ, 0xc0, !PT ;  /* 0x03e003e01f247812 */ /* 0x040fe400078ec0ff */
[----:B------:R-:W-:Y:S02]  /*1b50*/  LOP3.LUT R0, R31, 0x1f001f, RZ, 0xc0, !PT ;  /* 0x001f001f1f007812 */ /* 0x000fe400078ec0ff */
[----:B------:R-:W-:Y:S02]  /*1b60*/  LOP3.LUT R78, R73, 0x64006400, RZ, 0xfc, !PT ;  /* 0x64006400494e7812 */ /* 0x000fe400078efcff */
[----:B------:R-:W-:Y:S02]  /*1b70*/  SHF.R.U32.HI R31, RZ, 0xa, R31 ;  /* 0x0000000aff1f7819 */ /* 0x000fe4000001161f */
        /* <DEDUP_REMOVED lines=32> */
[----:B------:R-:W-:Y:S01]  /*1d80*/  HFMA2 R36, R88, R11.H0_H0, -48, -48 ;  /* 0xd200d20058247431 */ /* 0x000fe2000004000b */
[----:B------:R-:W-:Y:S01]  /*1d90*/  LOP3.LUT R69, R69, 0x64006400, RZ, 0xfc, !PT ;  /* 0x6400640045457812 */ /* 0x000fe200078efcff */
[----:B------:R-:W-:Y:S01]  /*1da0*/  HADD2 R88, R52, -1040, -1040 ;  /* 0xe410e41034587430 */ /* 0x000fe20000000000 */
        /* <DEDUP_REMOVED lines=10> */
[----:B------:R-:W-:Y:S01]  /*1e50*/  LOP3.LUT R33, R68, 0x64006400, RZ, 0xfc, !PT ;  /* 0x6400640044217812 */ /* 0x000fe200078efcff */
[----:B------:R-:W-:Y:S01]  /*1e60*/  HADD2 R68, R53, -1040, -1040 ;  /* 0xe410e41035447430 */ /* 0x000fe20000000000 */
        /* <DEDUP_REMOVED lines=14> */
[----:B------:R-:W-:Y:S01]  /*1f50*/  ISETP.GE.AND P2, PT, R96, 0x2, PT ;  /* 0x000000026000780c */ /* 0x000fe20003f46270 */
[----:B------:R-:W-:-:S02]  /*1f60*/  HADD2 R82, R82, -1040, -1040 ;  /* 0xe410e41052527430 */ /* 0x000fc40000000000 */
        /* <DEDUP_REMOVED lines=9> */
[C---:B------:R-:W-:Y:S01]  /*2000*/  LOP3.LUT R75, R4.reuse, 0x3e003e0, RZ, 0xc0, !PT ;  /* 0x03e003e0044b7812 */ /* 0x040fe200078ec0ff */
[-C--:B------:R-:W-:Y:S01]  /*2010*/  HFMA2 R78, R104, R11.reuse.H0_H0, -48, -48 ;  /* 0xd200d200684e7431 */ /* 0x080fe2000004000b */
        /* <DEDUP_REMOVED lines=21> */
[----:B------:R-:W-:Y:S01]  /*2170*/  LOP3.LUT R19, R85, 0x100010, R76, 0xf8, !PT ;  /* 0x0010001055137812 */ /* 0x000fe200078ef84c */
        /* <DEDUP_REMOVED lines=148> */
.L_x_1685:
        /* <DEDUP_REMOVED lines=83> */
.L_x_1686:
        /* <DEDUP_REMOVED lines=85> */
.L_x_1687:
        /* <DEDUP_REMOVED lines=79> */
.L_x_1684:
[----:B------:R-:W-:Y:S01]  /*3a30*/  LEA R0, R97, 0x20, 0x5 ;  /* 0x0000002061007811 */ /* 0x000fe200078e28ff */
[----:B------:R-:W-:Y:S01]  /*3a40*/  UIADD3 UR4, UR4, 0x40, URZ ;  /* 0x0000004004047890 */ /* 0x000fe2000fffe03f */
[----:B------:R-:W-:Y:S01]  /*3a50*/  IADD3 R94, R94, 0x20, RZ ;  /* 0x000000205e5e7810 */ /* 0x000fe20007ffe0ff */
[----:B-----5:R-:W-:Y:S01]  /*3a60*/  IMAD.WIDE R28, R89, 0x4, R100 ;  /* 0x00000004591c7825 */ /* 0x020fe200078e0264 */
[----:B0-----:R-:W-:Y:S02]  /*3a70*/  VIMNMX R3, R0, UR6, PT ;  /* 0x0000000600037c48 */ /* 0x001fe4000bfe0100 */
[C---:B------:R-:W-:Y:S02]  /*3a80*/  ISETP.GE.AND P0, PT, R94.reuse, UR5, PT ;  /* 0x000000055e007c0c */ /* 0x040fe4000bf06270 */
[----:B------:R-:W-:-:S13]  /*3a90*/  ISETP.LT.AND P2, PT, R94, R3, PT ;  /* 0x000000035e00720c */ /* 0x000fda0003f41270 */
[----:B------:R-:W-:Y:S05]  /*3aa0*/  @!P0 BRA P2, `(.L_x_1688) ;  /* 0xffffffd800a88947 */ /* 0x000fea000103ffff */
.L_x_1683:
        /* <DEDUP_REMOVED lines=8> */
.L_x_1694:
[----:B------:R-:W0:Y:S01]  /*3b30*/  LDC R89, c[0x0][0x23c] ;  /* 0x00008f00ff597b82 */ /* 0x000e220000000800 */
[----:B-----5:R1:W5:Y:S01]  /*3b40*/  LDG.E.128.CONSTANT R12, desc[UR8][R28.64] ;  /* 0x000000081c0c7981 */ /* 0x020362000c1e9d00 */
[----:B0-----:R-:W-:-:S05]  /*3b50*/  IMAD.WIDE R2, R89, 0x4, R28 ;  /* 0x0000000459027825 */ /* 0x001fca00078e021c */
[----:B------:R1:W5:Y:S01]  /*3b60*/  LDG.E.128.CONSTANT R8, desc[UR8][R2.64] ;  /* 0x0000000802087981 */ /* 0x000362000c1e9d00 */
[----:B------:R-:W-:Y:S01]  /*3b70*/  IMAD.WIDE R98, R89, 0x4, R2 ;  /* 0x0000000459627825 */ /* 0x000fe200078e0202 */
[----:B------:R-:W-:Y:S06]  /*3b80*/  @!P1 BRA `(.L_x_1690) ;  /* 0x0000002000a89947 */ /* 0x000fec0003800000 */
[----:B------:R-:W2:Y:S01]  /*3b90*/  LDG.E.128.CONSTANT R4, desc[UR8][R98.64] ;  /* 0x0000000862047981 */ /* 0x000ea2000c1e9d00 */
[--C-:B-1---5:R-:W-:Y:S02]  /*3ba0*/  SHF.R.U32.HI R28, RZ, 0xf, R14.reuse ;  /* 0x0000000fff1c7819 */ /* 0x122fe4000001160e */
        /* <DEDUP_REMOVED lines=72> */
[----:B------:R-:W-:-:S02]  /*4030*/  ISETP.GE.AND P3, PT, R96, 0x2, PT ;  /* 0x000000026000780c */ /* 0x000fc40003f66270 */
        /* <DEDUP_REMOVED lines=12> */
[--C-:B------:R-:W-:Y:S02]  /*4100*/  SHF.R.U32.HI R29, RZ, 0xd, R6.reuse ;  /* 0x0000000dff1d7819 */ /* 0x100fe40000011606 */
[C---:B------:R-:W-:Y:S01]  /*4110*/  LOP3.LUT R17, R6.reuse, 0x380038, RZ, 0xc0, !PT ;  /* 0x0038003806117812 */ /* 0x040fe200078ec0ff */
[----:B------:R-:W-:Y:S01]  /*4120*/  HFMA2 R20, R20, R9.H0_H0, -132, -132 ;  /* 0xd820d82014147431 */ /* 0x000fe20000040009 */
[----:B------:R-:W-:Y:S02]  /*4130*/  SHF.R.U32.HI R39, RZ, 0x6, R6 ;  /* 0x00000006ff277819 */ /* 0x000fe40000011606 */
[----:B------:R-:W-:Y:S02]  /*4140*/  LOP3.LUT R54, R6, 0x70007, RZ, 0xc0, !PT ;  /* 0x0007000706367812 */ /* 0x000fe400078ec0ff */
[----:B------:R-:W-:Y:S02]  /*4150*/  SHF.R.U32.HI R45, RZ, 0x6, R7 ;  /* 0x00000006ff2d7819 */ /* 0x000fe40000011607 */
        /* <DEDUP_REMOVED lines=25> */
[----:B------:R-:W-:-:S02]  /*42f0*/  LOP3.LUT R28, R19, 0x40004, R28, 0xf8, !PT ;  /* 0x00040004131c7812 */ /* 0x000fc400078ef81c */
[----:B------:R-:W-:Y:S02]  /*4300*/  LOP3.LUT R30, R61, 0x40004, R30, 0xf8, !PT ;  /* 0x000400043d1e7812 */ /* 0x000fe400078ef81e */
[----:B------:R-:W-:Y:S02]  /*4310*/  LOP3.LUT R29, R10, 0x40004, R29, 0xf8, !PT ;  /* 0x000400040a1d7812 */ /* 0x000fe400078ef81d */
        /* <DEDUP_REMOVED lines=12> */
[C---:B------:R-:W-:Y:S01]  /*43e0*/  LOP3.LUT R7, R39.reuse, 0x380038, RZ, 0xc0, !PT ;  /* 0x0038003827077812 */ /* 0x040fe200078ec0ff */
        /* <DEDUP_REMOVED lines=176> */
.L_x_1691:
        /* <DEDUP_REMOVED lines=83> */
.L_x_1692:
        /* <DEDUP_REMOVED lines=82> */
.L_x_1693:
        /* <DEDUP_REMOVED lines=79> */
.L_x_1690:
[----:B------:R-:W-:Y:S01]  /*5e30*/  IADD3 R94, R94, 0x20, RZ ;  /* 0x000000205e5e7810 */ /* 0x000fe20007ffe0ff */
[----:B------:R-:W-:Y:S01]  /*5e40*/  UIADD3 UR4, UR4, 0x40, URZ ;  /* 0x0000004004047890 */ /* 0x000fe2000fffe03f */
[----:B-1----:R-:W-:Y:S02]  /*5e50*/  IMAD.WIDE R28, R89, 0x4, R98 ;  /* 0x00000004591c7825 */ /* 0x002fe400078e0262 */
[C---:B------:R-:W-:Y:S02]  /*5e60*/  ISETP.GE.AND P2, PT, R94.reuse, UR5, PT ;  /* 0x000000055e007c0c */ /* 0x040fe4000bf46270 */
[----:B------:R-:W-:-:S13]  /*5e70*/  ISETP.LT.AND P3, PT, R94, R95, PT ;  /* 0x0000005f5e00720c */ /* 0x000fda0003f61270 */
[----:B------:R-:W-:Y:S05]  /*5e80*/  @!P2 BRA P3, `(.L_x_1694) ;  /* 0xffffffdc0028a947 */ /* 0x000fea000183ffff */
.L_x_1689:
        /* <DEDUP_REMOVED lines=19> */
.L_x_1698:
[----:B------:R-:W0:Y:S02]  /*5fc0*/  LDS R2, [R0] ;  /* 0x0000000000027984 */ /* 0x000e240000000800 */
[----:B0-----:R-:W-:-:S06]  /*5fd0*/  HADD2 R3, R2, R7 ;  /* 0x0000000702037230 */ /* 0x001fcc0000000000 */
[----:B------:R-:W0:Y:S02]  /*5fe0*/  ATOMS.CAST.SPIN R3, [R0], R2, R3 ;  /* 0x000000020003738d */ /* 0x000e240001800003 */
[----:B0-----:R-:W-:-:S13]  /*5ff0*/  ISETP.EQ.U32.AND P0, PT, R3, 0x1, PT ;  /* 0x000000010300780c */ /* 0x001fda0003f02070 */
[----:B------:R-:W-:Y:S05]  /*6000*/  @!P0 BRA `(.L_x_1698) ;  /* 0xfffffffc00ec8947 */ /* 0x000fea000383ffff */
[----:B------:R-:W-:Y:S05]  /*6010*/  BRA `(.L_x_1696) ;  /* 0x00000000000c7947 */ /* 0x000fea0003800000 */
.L_x_1697:
[----:B------:R-:W2:Y:S02]  /*6020*/  LD.E R0, desc[UR8][R4.64] ;  /* 0x0000000804007980 */ /* 0x000ea4000c101900 */
[----:B--2---:R-:W-:-:S05]  /*6030*/  IADD3 R3, R7, R0, RZ ;  /* 0x0000000007037210 */ /* 0x004fca0007ffe0ff */
[----:B------:R0:W-:Y:S02]  /*6040*/  ST.E desc[UR8][R4.64], R3 ;  /* 0x0000000304007985 */ /* 0x0001e4000c101908 */
.L_x_1696:
[----:B------:R-:W-:Y:S05]  /*6050*/  BSYNC B0 ;  /* 0x0000000000007941 */ /* 0x000fea0003800000 */
.L_x_1695:
[----:B------:R1:W-:Y:S01]  /*6060*/  ATOM.E.ADD.F16x2.RN.STRONG.GPU P0, RZ, desc[UR8][R4.64+0x4], R27 ;  /* 0x0000041b04ff79a2 */ /* 0x0003e2000810e1c8 */
[----:B------:R-:W-:Y:S04]  /*6070*/  BSSY B0, `(.L_x_1699) ;  /* 0x000000f000007945 */ /* 0x000fe80003800000 */
[----:B-1----:R-:W-:Y:S05]  /*6080*/  @P0 BRA `(.L_x_1700) ;  /* 0x0000000000340947 */ /* 0x002fea0003800000 */
[----:B------:R-:W1:Y:S02]  /*6090*/  QSPC.E.S P0, RZ, [R4+0x4] ;  /* 0x0000040004ff73aa */ /* 0x000e640000000500 */
[----:B-1----:R-:W-:Y:S05]  /*60a0*/  @!P0 BRA `(.L_x_1701) ;  /* 0x0000000000208947 */ /* 0x002fea0003800000 */
[----:B------:R-:W-:-:S04]  /*60b0*/  MOV R2, R4 ;  /* 0x0000000400027202 */ /* 0x000fc80000000f00 */
[----:B------:R-:W-:-:S07]  /*60c0*/  MOV R0, R2 ;  /* 0x0000000200007202 */ /* 0x000fce0000000f00 */
.L_x_1702:
[----:B------:R-:W0:Y:S02]  /*60d0*/  LDS R2, [R0+0x4] ;  /* 0x0000040000027984 */ /* 0x000e240000000800 */
[----:B0-----:R-:W-:-:S10]  /*60e0*/  HFMA2.MMA R3, R2, 1, 1, R27 ;  /* 0x3c003c0002037835 */ /* 0x001fd4000000001b */
[----:B------:R-:W0:Y:S02]  /*60f0*/  ATOMS.CAST.SPIN R3, [R0+0x4], R2, R3 ;  /* 0x000004020003738d */ /* 0x000e240001800003 */
[----:B0-----:R-:W-:-:S13]  /*6100*/  ISETP.EQ.U32.AND P0, PT, R3, 0x1, PT ;  /* 0x000000010300780c */ /* 0x001fda0003f02070 */
[----:B------:R-:W-:Y:S05]  /*6110*/  @!P0 BRA `(.L_x_1702) ;  /* 0xfffffffc00ec8947 */ /* 0x000fea000383ffff */
[----:B------:R-:W-:Y:S05]  /*6120*/  BRA `(.L_x_1700) ;  /* 0x00000000000c7947 */ /* 0x000fea0003800000 */
.L_x_1701:
[----:B------:R-:W0:Y:S02]  /*6130*/  LD.E R0, desc[UR8][R4.64+0x4] ;  /* 0x0000040804007980 */ /* 0x000e24000c101900 */
[----:B0-----:R-:W-:-:S05]  /*6140*/  IADD3 R3, R27, R0, RZ ;  /* 0x000000001b037210 */ /* 0x001fca0007ffe0ff */
[----:B------:R1:W-:Y:S02]  /*6150*/  ST.E desc[UR8][R4.64+0x4], R3 ;  /* 0x0000040304007985 */ /* 0x0003e4000c101908 */
.L_x_1700:
[----:B------:R-:W-:Y:S05]  /*6160*/  BSYNC B0 ;  /* 0x0000000000007941 */ /* 0x000fea0003800000 */
.L_x_1699:
        /* <DEDUP_REMOVED lines=12> */
.L_x_1706:
[----:B------:R-:W0:Y:S02]  /*6230*/  LDS R2, [R0] ;  /* 0x0000000000027984 */ /* 0x000e240000000800 */
[----:B0-----:R-:W-:-:S06]  /*6240*/  HADD2 R3, R2, R7 ;  /* 0x0000000702037230 */ /* 0x001fcc0000000000 */
[----:B------:R-:W0:Y:S02]  /*6250*/  ATOMS.CAST.SPIN R3, [R0], R2, R3 ;  /* 0x000000020003738d */ /* 0x000e240001800003 */
[----:B0-----:R-:W-:-:S13]  /*6260*/  ISETP.EQ.U32.AND P0, PT, R3, 0x1, PT ;  /* 0x000000010300780c */ /* 0x001fda0003f02070 */
[----:B------:R-:W-:Y:S05]  /*6270*/  @!P0 BRA `(.L_x_1706) ;  /* 0xfffffffc00ec8947 */ /* 0x000fea000383ffff */
[----:B------:R-:W-:Y:S05]  /*6280*/  BRA `(.L_x_1704) ;  /* 0x00000000000c7947 */ /* 0x000fea0003800000 */
.L_x_1705:
[----:B------:R-:W2:Y:S02]  /*6290*/  LD.E R0, desc[UR8][R4.64] ;  /* 0x0000000804007980 */ /* 0x000ea4000c101900 */
[----:B--2---:R-:W-:-:S05]  /*62a0*/  IADD3 R3, R7, R0, RZ ;  /* 0x0000000007037210 */ /* 0x004fca0007ffe0ff */
[----:B------:R0:W-:Y:S02]  /*62b0*/  ST.E desc[UR8][R4.64], R3 ;  /* 0x0000000304007985 */ /* 0x0001e4000c101908 */
.L_x_1704:
[----:B------:R-:W-:Y:S05]  /*62c0*/  BSYNC B0 ;  /* 0x0000000000007941 */ /* 0x000fea0003800000 */
.L_x_1703:
[----:B------:R1:W-:Y:S01]  /*62d0*/  ATOM.E.ADD.F16x2.RN.STRONG.GPU P0, RZ, desc[UR8][R4.64+0x4], R25 ;  /* 0x0000041904ff79a2 */ /* 0x0003e2000810e1c8 */
[----:B------:R-:W-:Y:S04]  /*62e0*/  BSSY B0, `(.L_x_1707) ;  /* 0x000000f000007945 */ /* 0x000fe80003800000 */
[----:B-1----:R-:W-:Y:S05]  /*62f0*/  @P0 BRA `(.L_x_1708) ;  /* 0x0000000000340947 */ /* 0x002fea0003800000 */
[----:B------:R-:W1:Y:S02]  /*6300*/  QSPC.E.S P0, RZ, [R4+0x4] ;  /* 0x0000040004ff73aa */ /* 0x000e640000000500 */
[----:B-1----:R-:W-:Y:S05]  /*6310*/  @!P0 BRA `(.L_x_1709) ;  /* 0x0000000000208947 */ /* 0x002fea0003800000 */
[----:B------:R-:W-:-:S04]  /*6320*/  MOV R2, R4 ;  /* 0x0000000400027202 */ /* 0x000fc80000000f00 */
[----:B------:R-:W-:-:S07]  /*6330*/  MOV R0, R2 ;  /* 0x0000000200007202 */ /* 0x000fce0000000f00 */
.L_x_1710:
[----:B------:R-:W0:Y:S02]  /*6340*/  LDS R2, [R0+0x4] ;  /* 0x0000040000027984 */ /* 0x000e240000000800 */
[----:B0-----:R-:W-:-:S10]  /*6350*/  HFMA2.MMA R3, R2, 1, 1, R25 ;  /* 0x3c003c0002037835 */ /* 0x001fd40000000019 */
[----:B------:R-:W0:Y:S02]  /*6360*/  ATOMS.CAST.SPIN R3, [R0+0x4], R2, R3 ;  /* 0x000004020003738d */ /* 0x000e240001800003 */
[----:B0-----:R-:W-:-:S13]  /*6370*/  ISETP.EQ.U32.AND P0, PT, R3, 0x1, PT ;  /* 0x000000010300780c */ /* 0x001fda0003f02070 */
[----:B------:R-:W-:Y:S05]  /*6380*/  @!P0 BRA `(.L_x_1710) ;  /* 0xfffffffc00ec8947 */ /* 0x000fea000383ffff */
[----:B------:R-:W-:Y:S05]  /*6390*/  BRA `(.L_x_1708) ;  /* 0x00000000000c7947 */ /* 0x000fea0003800000 */
.L_x_1709:
[----:B------:R-:W0:Y:S02]  /*63a0*/  LD.E R0, desc[UR8][R4.64+0x4] ;  /* 0x0000040804007980 */ /* 0x000e24000c101900 */
[----:B0-----:R-:W-:-:S05]  /*63b0*/  IADD3 R3, R25, R0, RZ ;  /* 0x0000000019037210 */ /* 0x001fca0007ffe0ff */
[----:B------:R1:W-:Y:S02]  /*63c0*/  ST.E desc[UR8][R4.64+0x4], R3 ;  /* 0x0000040304007985 */ /* 0x0003e4000c101908 */
.L_x_1708:
[----:B------:R-:W-:Y:S05]  /*63d0*/  BSYNC B0 ;  /* 0x0000000000007941 */ /* 0x000fea0003800000 */
.L_x_1707:
        /* <DEDUP_REMOVED lines=12> */
.L_x_1714:
[----:B------:R-:W0:Y:S02]  /*64a0*/  LDS R2, [R0] ;  /* 0x0000000000027984 */ /* 0x000e240000000800 */
[----:B0-----:R-:W-:-:S06]  /*64b0*/  HADD2 R3, R2, R7 ;  /* 0x0000000702037230 */ /* 0x001fcc0000000000 */
[----:B------:R-:W0:Y:S02]  /*64c0*/  ATOMS.CAST.SPIN R3, [R0], R2, R3 ;  /* 0x000000020003738d */ /* 0x000e240001800003 */
[----:B0-----:R-:W-:-:S13]  /*64d0*/  ISETP.EQ.U32.AND P0, PT, R3, 0x1, PT ;  /* 0x000000010300780c */ /* 0x001fda0003f02070 */
[----:B------:R-:W-:Y:S05]  /*64e0*/  @!P0 BRA `(.L_x_1714) ;  /* 0xfffffffc00ec8947 */ /* 0x000fea000383ffff */
[----:B------:R-:W-:Y:S05]  /*64f0*/  BRA `(.L_x_1712) ;  /* 0x00000000000c7947 */ /* 0x000fea0003800000 */
.L_x_1713:
[----:B------:R-:W2:Y:S02]  /*6500*/  LD.E R0, desc[UR8][R4.64] ;  /* 0x0000000804007980 */ /* 0x000ea4000c101900 */
[----:B--2---:R-:W-:-:S05]  /*6510*/  IADD3 R3, R7, R0, RZ ;  /* 0x0000000007037210 */ /* 0x004fca0007ffe0ff */
[----:B------:R0:W-:Y:S02]  /*6520*/  ST.E desc[UR8][R4.64], R3 ;  /* 0x0000000304007985 */ /* 0x0001e4000c101908 */
.L_x_1712:
[----:B------:R-:W-:Y:S05]  /*6530*/  BSYNC B0 ;  /* 0x0000000000007941 */ /* 0x000fea0003800000 */
.L_x_1711:
[----:B------:R1:W-:Y:S01]  /*6540*/  ATOM.E.ADD.F16x2.RN.STRONG.GPU P0, RZ, desc[UR8][R4.64+0x4], R23 ;  /* 0x0000041704ff79a2 */ /* 0x0003e2000810e1c8 */
[----:B------:R-:W-:Y:S04]  /*6550*/  BSSY B0, `(.L_x_1715) ;  /* 0x000000f000007945 */ /* 0x000fe80003800000 */
[----:B-1----:R-:W-:Y:S05]  /*6560*/  @P0 BRA `(.L_x_1716) ;  /* 0x0000000000340947 */ /* 0x002fea0003800000 */
[----:B------:R-:W1:Y:S02]  /*6570*/  QSPC.E.S P0, RZ, [R4+0x4] ;  /* 0x0000040004ff73aa */ /* 0x000e640000000500 */
[----:B-1----:R-:W-:Y:S05]  /*6580*/  @!P0 BRA `(.L_x_1717) ;  /* 0x0000000000208947 */ /* 0x002fea0003800000 */
[----:B------:R-:W-:-:S04]  /*6590*/  MOV R2, R4 ;  /* 0x0000000400027202 */ /* 0x000fc80000000f00 */
[----:B------:R-:W-:-:S07]  /*65a0*/  MOV R0, R2 ;  /* 0x0000000200007202 */ /* 0x000fce0000000f00 */
.L_x_1718:
[----:B------:R-:W0:Y:S02]  /*65b0*/  LDS R2, [R0+0x4] ;  /* 0x0000040000027984 */ /* 0x000e240000000800 */
[----:B0-----:R-:W-:-:S10]  /*65c0*/  HFMA2.MMA R3, R2, 1, 1, R23 ;  /* 0x3c003c0002037835 */ /* 0x001fd40000000017 */
[----:B------:R-:W0:Y:S02]  /*65d0*/  ATOMS.CAST.SPIN R3, [R0+0x4], R2, R3 ;  /* 0x000004020003738d */ /* 0x000e240001800003 */
[----:B0-----:R-:W-:-:S13]  /*65e0*/  ISETP.EQ.U32.AND P0, PT, R3, 0x1, PT ;  /* 0x000000010300780c */ /* 0x001fda0003f02070 */
[----:B------:R-:W-:Y:S05]  /*65f0*/  @!P0 BRA `(.L_x_1718) ;  /* 0xfffffffc00ec8947 */ /* 0x000fea000383ffff */
[----:B------:R-:W-:Y:S05]  /*6600*/  BRA `(.L_x_1716) ;  /* 0x00000000000c7947 */ /* 0x000fea0003800000 */
.L_x_1717:
[----:B------:R-:W0:Y:S02]  /*6610*/  LD.E R0, desc[UR8][R4.64+0x4] ;  /* 0x0000040804007980 */ /* 0x000e24000c101900 */
[----:B0-----:R-:W-:-:S05]  /*6620*/  IADD3 R3, R23, R0, RZ ;  /* 0x0000000017037210 */ /* 0x001fca0007ffe0ff */
[----:B------:R1:W-:Y:S02]  /*6630*/  ST.E desc[UR8][R4.64+0x4], R3 ;  /* 0x0000040304007985 */ /* 0x0003e4000c101908 */
.L_x_1716:
[----:B------:R-:W-:Y:S05]  /*6640*/  BSYNC B0 ;  /* 0x0000000000007941 */ /* 0x000fea0003800000 */
.L_x_1715:
        /* <DEDUP_REMOVED lines=12> */
.L_x_1722:
[----:B------:R-:W0:Y:S02]  /*6710*/  LDS R2, [R0] ;  /* 0x0000000000027984 */ /* 0x000e240000000800 */
[----:B0-----:R-:W-:-:S06]  /*6720*/  HADD2 R3, R2, R7 ;  /* 0x0000000702037230 */ /* 0x001fcc0000000000 */
[----:B------:R-:W0:Y:S02]  /*6730*/  ATOMS.CAST.SPIN R3, [R0], R2, R3 ;  /* 0x000000020003738d */ /* 0x000e240001800003 */
[----:B0-----:R-:W-:-:S13]  /*6740*/  ISETP.EQ.U32.AND P0, PT, R3, 0x1, PT ;  /* 0x000000010300780c */ /* 0x001fda0003f02070 */
[----:B------:R-:W-:Y:S05]  /*6750*/  @!P0 BRA `(.L_x_1722) ;  /* 0xfffffffc00ec8947 */ /* 0x000fea000383ffff */
[----:B------:R-:W-:Y:S05]  /*6760*/  BRA `(.L_x_1720) ;  /* 0x00000000000c7947 */ /* 0x000fea0003800000 */
.L_x_1721:
[----:B------:R-:W2:Y:S02]  /*6770*/  LD.E R0, desc[UR8][R4.64] ;  /* 0x0000000804007980 */ /* 0x000ea4000c101900 */
[----:B--2---:R-:W-:-:S05]  /*6780*/  IADD3 R3, R7, R0, RZ ;  /* 0x0000000007037210 */ /* 0x004fca0007ffe0ff */
[----:B------:R0:W-:Y:S02]  /*6790*/  ST.E desc[UR8][R4.64], R3 ;  /* 0x0000000304007985 */ /* 0x0001e4000c101908 */
.L_x_1720:
[----:B------:R-:W-:Y:S05]  /*67a0*/  BSYNC B0 ;  /* 0x0000000000007941 */ /* 0x000fea0003800000 */
.L_x_1719:
[----:B------:R1:W-:Y:S02]  /*67b0*/  ATOM.E.ADD.F16x2.RN.STRONG.GPU P0, RZ, desc[UR8][R4.64+0x4], R21 ;  /* 0x0000041504ff79a2 */ /* 0x0003e4000810e1c8 */
[----:B-1----:R-:W-:Y:S05]  /*67c0*/  @P0 EXIT ;  /* 0x000000000000094d */ /* 0x002fea0003800000 */
[----:B------:R-:W1:Y:S02]  /*67d0*/  QSPC.E.S P0, RZ, [R4+0x4] ;  /* 0x0000040004ff73aa */ /* 0x000e640000000500 */
[----:B-1----:R-:W-:Y:S05]  /*67e0*/  @!P0 BRA `(.L_x_1723) ;  /* 0x0000000000208947 */ /* 0x002fea0003800000 */
[----:B------:R-:W-:-:S04]  /*67f0*/  MOV R2, R4 ;  /* 0x0000000400027202 */ /* 0x000fc80000000f00 */
[----:B------:R-:W-:-:S07]  /*6800*/  MOV R0, R2 ;  /* 0x0000000200007202 */ /* 0x000fce0000000f00 */
.L_x_1724:
[----:B------:R-:W0:Y:S02]  /*6810*/  LDS R2, [R0+0x4] ;  /* 0x0000040000027984 */ /* 0x000e240000000800 */
[----:B0-----:R-:W-:-:S10]  /*6820*/  HFMA2.MMA R3, R2, 1, 1, R21 ;  /* 0x3c003c0002037835 */ /* 0x001fd40000000015 */
[----:B------:R-:W0:Y:S02]  /*6830*/  ATOMS.CAST.SPIN R3, [R0+0x4], R2, R3 ;  /* 0x000004020003738d */ /* 0x000e240001800003 */
[----:B0-----:R-:W-:-:S13]  /*6840*/  ISETP.EQ.U32.AND P0, PT, R3, 0x1, PT ;  /* 0x000000010300780c */ /* 0x001fda0003f02070 */
[----:B------:R-:W-:Y:S05]  /*6850*/  @!P0 BRA `(.L_x_1724) ;  /* 0xfffffffc00ec8947 */ /* 0x000fea000383ffff */
[----:B------:R-:W-:Y:S05]  /*6860*/  EXIT ;  /* 0x000000000000794d */ /* 0x000fea0003800000 */
.L_x_1723:
[----:B------:R-:W0:Y:S02]  /*6870*/  LD.E R0, desc[UR8][R4.64+0x4] ;  /* 0x0000040804007980 */ /* 0x000e24000c101900 */
[----:B0-----:R-:W-:-:S05]  /*6880*/  IADD3 R3, R21, R0, RZ ;  /* 0x0000000015037210 */ /* 0x001fca0007ffe0ff */
[----:B------:R-:W-:Y:S01]  /*6890*/  ST.E desc[UR8][R4.64+0x4], R3 ;  /* 0x0000040304007985 */ /* 0x000fe2000c101908 */
[----:B------:R-:W-:Y:S05]  /*68a0*/  EXIT ;  /* 0x000000000000794d */ /* 0x000fea0003800000 */
.L_x_1725:
        /* <DEDUP_REMOVED lines=13> */
.L_x_5203:


//--------------------- .text._Z23gemm_half_q_half_kernelILi4ELi38ELb1ELb1ELi32EEvPK6__halfPKjS4_S2_PS0_iiiiPKtS7_iiiiiibS2_i --------------------------
	.section	.text._Z23gemm_half_q_half_kernelILi4ELi38ELb1ELb1ELi32EEvPK6__halfPKjS4_S2_PS0_iiiiPKtS7_iiiiiibS2_i,"ax",@progbits
	.align	128
        .global         _Z23gemm_half_q_half_kernelILi4ELi38ELb1ELb1ELi32EEvPK6__halfPKjS4_S2_PS0_iiiiPKtS7_iiiiiibS2_i
        .type           _Z23gemm_half_q_half_kernelILi4ELi38ELb1ELb1ELi32EEvPK6__halfPKjS4_S2_PS0_iiiiPKtS7_iiiiiibS2_i,@function
        .size           _Z23gemm_half_q_half_kernelILi4ELi38ELb1ELb1ELi32EEvPK6__halfPKjS4_S2_PS0_iiiiPKtS7_iiiiiibS2_i,(.L_x_5204 - _Z23gemm_half_q_half_kernelILi4ELi38ELb1ELb1ELi32EEvPK6__halfPKjS4_S2_PS0_iiiiPKtS7_iiiiiibS2_i)
        .other          _Z23gemm_half_q_half_kernelILi4ELi38ELb1ELb1ELi32EEvPK6__halfPKjS4_S2_PS0_iiiiPKtS7_iiiiiibS2_i,@"STO_CUDA_ENTRY STV_DEFAULT"
_Z23gemm_half_q_half_kernelILi4ELi38ELb1ELb1ELi32EEvPK6__halfPKjS4_S2_PS0_iiiiPKtS7_iiiiiibS2_i:
.text._Z23gemm_half_q_half_kernelILi4ELi38ELb1ELb1ELi32EEvPK6__halfPKjS4_S2_PS0_iiiiPKtS7_iiiiiibS2_i:
        /* <DEDUP_REMOVED lines=48> */
.L_x_1726:
        /* <DEDUP_REMOVED lines=25> */
.L_x_1731:
        /* <DEDUP_REMOVED lines=37> */
.L_x_1730:
        /* <DEDUP_REMOVED lines=24> */
.L_x_1732:
        /* <DEDUP_REMOVED lines=14> */
.L_x_1729:
        /* <DEDUP_REMOVED lines=10> */
.L_x_1734:
        /* <DEDUP_REMOVED lines=37> */
.L_x_1733:
        /* <DEDUP_REMOVED lines=24> */
.L_x_1735:
        /* <DEDUP_REMOVED lines=13> */
.L_x_1728:
[----:B------:R-:W-:Y:S05]  /*0e80*/  BSYNC B0 ;  /* 0x0000000000007941 */ /* 0x000fea0003800000 */
.L_x_1727:
        /* <DEDUP_REMOVED lines=17> */
.L_x_1738:
        /* <DEDUP_REMOVED lines=19> */
.L_x_1737:
        /* <DEDUP_REMOVED lines=14> */
.L_x_1739:
[----:B------:R-:W-:-:S13]  /*11b0*/  ISETP.LT.OR P0, PT, R3, R97, P0 ;  /* 0x000000610300720c */ /* 0x000fda0000701670 */
[----:B01----:R-:W0:Y:S01]  /*11c0*/  @P0 LDC.64 R4, c[0x0][0x230] ;  /* 0x00008c00ff040b82 */ /* 0x003e220000000a00 */
[----:B------:R-:W-:-:S05]  /*11d0*/  @P0 LEA R2, R2, R3, 0x2 ;  /* 0x0000000302020211 */ /* 0x000fca00078e10ff */
[----:B------:R-:W-:-:S04]  /*11e0*/  @P0 IMAD R3, R2, R89, R0 ;  /* 0x0000005902030224 */ /* 0x000fc800078e0200 */
[----:B0-----:R-:W-:-:S05]  /*11f0*/  @P0 IMAD.WIDE R2, R3, 0x2, R4 ;  /* 0x0000000203020825 */ /* 0x001fca00078e0204 */
[----:B------:R1:W-:Y:S02]  /*1200*/  @P0 STG.E.64 desc[UR6][R2.64], RZ ;  /* 0x000000ff02000986 */ /* 0x0003e4000c101b06 */
.L_x_1736:
[----:B------:R-:W2:Y:S08]  /*1210*/  LDC R20, c[0x0][0x25c] ;  /* 0x00009700ff147b82 */ /* 0x000eb00000000800 */
[----:B------:R-:W-:Y:S01]  /*1220*/  BAR.SYNC.DEFER_BLOCKING 0x0 ;  /* 0x0000000000007b1d */ /* 0x000fe20000010000 */
[----:B------:R-:W-:-:S05]  /*1230*/  ISETP.GE.AND P0, PT, R95, R96, PT ;  /* 0x000000605f00720c */ /* 0x000fca0003f06270 */
[----:B------:R-:W-:Y:S02]  /*1240*/  ULDC UR5, c[0x0][0x258] ;  /* 0x0000960000057ab9 */ /* 0x000fe40000000800 */
[----:B------:R-:W3:Y:S01]  /*1250*/  LDC R19, c[0x0][0x264] ;  /* 0x00009900ff137b82 */ /* 0x000ee20000000800 */
[----:B------:R-:W-:Y:S01]  /*1260*/  ULDC UR8, c[0x0][0x260] ;  /* 0x0000980000087ab9 */ /* 0x000fe20000000800 */
[----:B------:R-:W-:Y:S01]  /*1270*/  ULDC UR9, c[0x0][0x268] ;  /* 0x00009a0000097ab9 */ /* 0x000fe20000000800 */
[C---:B------:R-:W-:Y:S02]  /*1280*/  VIMNMX R17, R95.reuse, UR5, PT ;  /* 0x000000055f117c48 */ /* 0x040fe4000bfe0100 */
[C---:B------:R-:W-:Y:S02]  /*1290*/  ISETP.GT.AND P5, PT, R95.reuse, UR5, PT ;  /* 0x000000055f007c0c */ /* 0x040fe4000bfa4270 */
[C---:B------:R-:W-:Y:S02]  /*12a0*/  ISETP.GT.AND P4, PT, R95.reuse, UR8, PT ;  /* 0x000000085f007c0c */ /* 0x040fe4000bf84270 */
[----:B------:R-:W-:-:S02]  /*12b0*/  ISETP.GT.AND P3, PT, R95, UR9, PT ;  /* 0x000000095f007c0c */ /* 0x000fc4000bf64270 */
[----:B------:R-:W-:Y:S02]  /*12c0*/  SHF.R.S32.HI R18, RZ, 0x1f, R17 ;  /* 0x0000001fff127819 */ /* 0x000fe40000011411 */
[----:B--2---:R-:W-:Y:S01]  /*12d0*/  ISETP.GT.AND P2, PT, R95, R20, PT ;  /* 0x000000145f00720c */ /* 0x004fe20003f44270 */
[----:B------:R-:W-:-:S12]  /*12e0*/  @P0 BRA `(.L_x_1740) ;  /* 0x0000000000d40947 */ /* 0x000fd80003800000 */
[----:B-1----:R-:W1:Y:S01]  /*12f0*/  LDC.64 R2, c[0x0][0x248] ;  /* 0x00009200ff027b82 */ /* 0x002e620000000a00 */
[----:B0-----:R-:W-:-:S05]  /*1300*/  SHF.L.U32 R5, R90, 0x6, RZ ;  /* 0x000000065a057819 */ /* 0x001fca00000006ff */
        /* <DEDUP_REMOVED lines=9> */
.L_x_1741:
        /* <DEDUP_REMOVED lines=32> */
[----:B------:R-:W3:Y:S01]  /*15a0*/  I2F.F16 R15, R15 ;  /* 0x0000000f000f7306 */ /* 0x000ee20000200c00 */
[----:B------:R-:W-:-:S07]  /*15b0*/  ISETP.GE.AND P6, PT, R13, R96, PT ;  /* 0x000000600d00720c */ /* 0x000fce0003fc6270 */
        /* <DEDUP_REMOVED lines=8> */
.L_x_1740:
[----:B------:R-:W-:Y:S02]  /*1640*/  LEA.HI R18, R18, R17, RZ, 0x5 ;  /* 0x0000001112127211 */ /* 0x000fe400078f28ff */
[----:B-1----:R-:W-:Y:S02]  /*1650*/  CS2R R2, SRZ ;  /* 0x0000000000027805 */ /* 0x002fe4000001ff00 */
[----:B---3--:R-:W-:Y:S02]  /*1660*/  ISETP.GT.AND P6, PT, R95, R19, PT ;  /* 0x000000135f00720c */ /* 0x008fe40003fc4270 */
[----:B------:R-:W-:Y:S02]  /*1670*/  CS2R R6, SRZ ;  /* 0x0000000000067805 */ /* 0x000fe4000001ff00 */
[----:B------:R-:W-:Y:S01]  /*1680*/  SHF.R.S32.HI R18, RZ, 0x5, R18 ;  /* 0x00000005ff127819 */ /* 0x000fe20000011412 */
        /* <DEDUP_REMOVED lines=8> */
.L_x_1742:
        /* <DEDUP_REMOVED lines=8> */
.L_x_1743:
[----:B------:R-:W-:Y:S05]  /*1790*/  @!P4 BRA `(.L_x_1744) ;  /* 0x00000000001cc947 */ /* 0x000fea0003800000 */
[----:B------:R-:W1:Y:S02]  /*17a0*/  LDC R4, c[0x0][0x264] ;  /* 0x00009900ff047b82 */ /* 0x000e640000000800 */
[----:B-1----:R-:W-:-:S04]  /*17b0*/  VIMNMX R4, R95, R4, PT ;  /* 0x000000045f047248 */ /* 0x002fc80003fe0100 */
[----:B------:R-:W-:-:S04]  /*17c0*/  IADD3 R4, R4, -UR8, RZ ;  /* 0x8000000804047c10 */ /* 0x000fc8000fffe0ff */
[----:B0-----:R-:W-:-:S04]  /*17d0*/  SHF.R.S32.HI R5, RZ, 0x1f, R4 ;  /* 0x0000001fff057819 */ /* 0x001fc80000011404 */
[----:B------:R-:W-:-:S04]  /*17e0*/  LEA.HI R5, R5, R4, RZ, 0x5 ;  /* 0x0000000405057211 */ /* 0x000fc800078f28ff */
[----:B------:R-:W-:-:S04]  /*17f0*/  SHF.R.S32.HI R5, RZ, 0x5, R5 ;  /* 0x00000005ff057819 */ /* 0x000fc80000011405 */
[----:B------:R-:W-:-:S07]  /*1800*/  SHF.L.U32 R7, R5, 0x2, RZ ;  /* 0x0000000205077819 */ /* 0x000fce00000006ff */
.L_x_1744:
        /* <DEDUP_REMOVED lines=8> */
.L_x_1745:
[----:B0-----:R-:W-:Y:S01]  /*1890*/  HFMA2.MMA R5, -RZ, RZ, 0, 0 ;  /* 0x00000000ff057435 */ /* 0x001fe200000001ff */
        /* <DEDUP_REMOVED lines=8> */
.L_x_1746:
        /* <DEDUP_REMOVED lines=14> */
[----:B-----5:R-:W-:Y:S02]  /*1a00*/  PRMT R24, RZ, 0x5410, RZ ;  /* 0x00005410ff187816 */ /* 0x020fe400000000ff */
        /* <DEDUP_REMOVED lines=9> */
[----:B------:R-:W-:Y:S01]  /*1aa0*/  PRMT R40, RZ, 0x7610, R40 ;  /* 0x00007610ff287816 */ /* 0x000fe20000000028 */
[----:B------:R-:W-:Y:S01]  /*1ab0*/  ULDC UR5, c[0x0][0x25c] ;  /* 0x0000970000057ab9 */ /* 0x000fe20000000800 */
[----:B------:R-:W-:-:S05]  /*1ac0*/  ULDC UR8, c[0x0][0x240] ;  /* 0x0000900000087ab9 */ /* 0x000fca0000000800 */
.L_x_1756:
[----:B-----5:R1:W5:Y:S01]  /*1ad0*/  LDG.E.128.CONSTANT R4, desc[UR6][R2.64] ;  /* 0x0000000602047981 */ /* 0x020362000c1e9d00 */
[----:B------:R-:W-:Y:S05]  /*1ae0*/  @!P1 BRA `(.L_x_1748) ;  /* 0x0000001400289947 */ /* 0x000fea0003800000 */
[----:B0-----:R-:W-:-:S04]  /*1af0*/  IMAD.WIDE R12, R89, 0x4, R2 ;  /* 0x00000004590c7825 */ /* 0x001fc800078e0202 */
[----:B------:R-:W-:Y:S02]  /*1b00*/  IMAD.WIDE R8, R89, 0x4, R12 ;  /* 0x0000000459087825 */ /* 0x000fe400078e020c */
[----:B------:R-:W2:Y:S04]  /*1b10*/  LDG.E.128.CONSTANT R12, desc[UR6][R12.64] ;  /* 0x000000060c0c7981 */ /* 0x000ea8000c1e9d00 */
[----:B------:R-:W3:Y:S01]  /*1b20*/  LDG.E.128.CONSTANT R8, desc[UR6][R8.64] ;  /* 0x0000000608087981 */ /* 0x000ee2000c1e9d00 */
[--C-:B-----5:R-:W-:Y:S02]  /*1b30*/  SHF.R.U32.HI R28, RZ, 0xc, R5.reuse ;  /* 0x0000000cff1c7819 */ /* 0x120fe40000011605 */
[----:B------:R-:W-:Y:S02]  /*1b40*/  LOP3.LUT R18, R5, 0x3f003f, RZ, 0xc0, !PT ;  /* 0x003f003f05127812 */ /* 0x000fe400078ec0ff */
[----:B------:R-:W-:-:S02]  /*1b50*/  SHF.R.U32.HI R20, RZ, 0x6, R5 ;  /* 0x00000006ff147819 */ /* 0x000fc40000011605 */
[----:B------:R-:W-:Y:S02]  /*1b60*/  PRMT R5, R93, 0x9910, RZ ;  /* 0x000099105d057816 */ /* 0x000fe400000000ff */
[----:B------:R-:W-:Y:S02]  /*1b70*/  SHF.R.U32.HI R16, RZ, 0xc, R4 ;  /* 0x0000000cff107819 */ /* 0x000fe40000011604 */
[----:B------:R-:W-:Y:S02]  /*1b80*/  SHF.R.U32.HI R36, RZ, 0xc, R7 ;  /* 0x0000000cff247819 */ /* 0x000fe40000011607 */
[--C-:B------:R-:W-:Y:S02]  /*1b90*/  SHF.R.U32.HI R33, RZ, 0xc, R6.reuse ;  /* 0x0000000cff217819 */ /* 0x100fe40000011606 */
[----:B------:R-:W-:Y:S02]  /*1ba0*/  LOP3.LUT R31, R6, 0x3f003f, RZ, 0xc0, !PT ;  /* 0x003f003f061f7812 */ /* 0x000fe400078ec0ff */
[----:B------:R-:W-:-:S02]  /*1bb0*/  SHF.R.U32.HI R34, RZ, 0x6, R6 ;  /* 0x00000006ff227819 */ /* 0x000fc40000011606 */
[----:B------:R-:W-:Y:S02]  /*1bc0*/  LOP3.LUT R46, R7, 0x3f003f, RZ, 0xc0, !PT ;  /* 0x003f003f072e7812 */ /* 0x000fe400078ec0ff */
[----:B------:R-:W-:Y:S02]  /*1bd0*/  SHF.R.U32.HI R47, RZ, 0x6, R7 ;  /* 0x00000006ff2f7819 */ /* 0x000fe40000011607 */
[----:B------:R-:W-:Y:S02]  /*1be0*/  ISETP.NE.AND P0, PT, R5, RZ, PT ;  /* 0x000000ff0500720c */ /* 0x000fe40003f05270 */
[----:B------:R-:W-:Y:S02]  /*1bf0*/  LOP3.LUT R16, R16, 0xf000f, RZ, 0xc0, !PT ;  /* 0x000f000f10107812 */ /* 0x000fe400078ec0ff */
[----:B------:R-:W-:Y:S02]  /*1c00*/  LOP3.LUT R7, R28, 0xf000f, RZ, 0xc0, !PT ;  /* 0x000f000f1c077812 */ /* 0x000fe400078ec0ff */
        /* <DEDUP_REMOVED lines=10> */
[----:B---3--:R-:W-:Y:S02]  /*1cb0*/  SHF.R.U32.HI R5, RZ, 0x8, R8 ;  /* 0x00000008ff057819 */ /* 0x008fe40000011608 */
[----:B------:R-:W-:Y:S02]  /*1cc0*/  SHF.R.U32.HI R6, RZ, 0x8, R9 ;  /* 0x00000008ff067819 */ /* 0x000fe40000011609 */
[--C-:B------:R-:W-:Y:S02]  /*1cd0*/  SHF.R.U32.HI R48, RZ, 0x8, R11.reuse ;  /* 0x00000008ff307819 */ /* 0x100fe4000001160b */
        /* <DEDUP_REMOVED lines=8> */
[----:B------:R-:W-:-:S02]  /*1d60*/  LOP3.LUT R10, R33, 0xf000f, RZ, 0xc0, !PT ;  /* 0x000f000f210a7812 */ /* 0x000fc400078ec0ff */
[--C-:B------:R-:W-:Y:S02]  /*1d70*/  SHF.R.U32.HI R30, RZ, 0xa, R9.reuse ;  /* 0x0000000aff1e7819 */ /* 0x100fe40000011609 */
[----:B------:R-:W-:Y:S02]  /*1d80*/  LOP3.LUT R29, R9, 0x3f003f, RZ, 0xc0, !PT ;  /* 0x003f003f091d7812 */ /* 0x000fe400078ec0ff */
[----:B------:R-:W-:Y:S02]  /*1d90*/  SHF.R.U32.HI R32, RZ, 0x6, R9 ;  /* 0x00000006ff207819 */ /* 0x000fe40000011609 */
[----:B------:R-:W-:Y:S02]  /*1da0*/  LOP3.LUT R9, R16, 0x300030, R5, 0xf8, !PT ;  /* 0x0030003010097812 */ /* 0x000fe400078ef805 */
[----:B------:R-:W-:Y:S02]  /*1db0*/  LOP3.LUT R33, R7, 0x300030, R6, 0xf8, !PT ;  /* 0x0030003007217812 */ /* 0x000fe400078ef806 */
[----:B------:R-:W-:-:S02]  /*1dc0*/  LOP3.LUT R52, R11, 0x300030, R48, 0xf8, !PT ;  /* 0x003000300b347812 */ /* 0x000fc400078ef830 */
[--C-:B--2---:R-:W-:Y:S02]  /*1dd0*/  SHF.R.U32.HI R7, RZ, 0xc, R12.reuse ;  /* 0x0000000cff077819 */ /* 0x104fe4000001160c */
        /* <DEDUP_REMOVED lines=12> */
[--C-:B------:R-:W-:Y:S02]  /*1ea0*/  SHF.R.U32.HI R17, RZ, 0xa, R8.reuse ;  /* 0x0000000aff117819 */ /* 0x100fe40000011608 */
[----:B------:R-:W-:Y:S02]  /*1eb0*/  LOP3.LUT R19, R8, 0x3f003f, RZ, 0xc0, !PT ;  /* 0x003f003f08137812 */ /* 0x000fe400078ec0ff */
[----:B------:R-:W-:Y:S02]  /*1ec0*/  LOP3.LUT R7, R12, 0xf000f, RZ, 0xc0, !PT ;  /* 0x000f000f0c077812 */ /* 0x000fe400078ec0ff */
[----:B------:R-:W-:Y:S02]  /*1ed0*/  SHF.R.U32.HI R8, RZ, 0x6, R8 ;  /* 0x00000006ff087819 */ /* 0x000fe40000011608 */
[----:B------:R-:W-:-:S02]  /*1ee0*/  SHF.R.U32.HI R15, RZ, 0x6, R15 ;  /* 0x00000006ff0f7819 */ /* 0x000fc4000001160f */
[----:B------:R-:W-:Y:S02]  /*1ef0*/  LOP3.LUT R12, R13, 0xf000f, RZ, 0xc0, !PT ;  /* 0x000f000f0d0c7812 */ /* 0x000fe400078ec0ff */
[----:B------:R-:W-:Y:S02]  /*1f00*/  LOP3.LUT R14, R14, 0xf000f, RZ, 0xc0, !PT ;  /* 0x000f000f0e0e7812 */ /* 0x000fe400078ec0ff */
[----:B------:R-:W-:Y:S02]  /*1f10*/  LOP3.LUT R48, R48, 0x64006400, RZ, 0xfc, !PT ;  /* 0x6400640030307812 */ /* 0x000fe400078efcff */
[----:B------:R-:W-:Y:S02]  /*1f20*/  LOP3.LUT R16, R20, 0x64006400, RZ, 0xfc, !PT ;  /* 0x6400640014107812 */ /* 0x000fe400078efcff */
[----:B------:R-:W-:Y:S02]  /*1f30*/  LOP3.LUT R51, R51, 0x3f003f, RZ, 0xc0, !PT ;  /* 0x003f003f33337812 */ /* 0x000fe400078ec0ff */
[----:B------:R-:W-:-:S02]  /*1f40*/  LOP3.LUT R10, R10, 0x300030, R17, 0xf8, !PT ;  /* 0x003000300a0a7812 */ /* 0x000fc400078ef811 */
[----:B------:R-:W-:Y:S02]  /*1f50*/  LOP3.LUT R7, R7, 0x300030, R30, 0xf8, !PT ;  /* 0x0030003007077812 */ /* 0x000fe400078ef81e */
        /* <DEDUP_REMOVED lines=84> */
[----:B--2---:R-:W-:Y:S01]  /*24a0*/  HFMA2 R56, R31, R8, R56 ;  /* 0x000000081f387231 */ /* 0x004fe20000000038 */
        /* <DEDUP_REMOVED lines=28> */
.L_x_1749:
        /* <DEDUP_REMOVED lines=49> */
.L_x_1750:
        /* <DEDUP_REMOVED lines=51> */
.L_x_1751:
        /* <DEDUP_REMOVED lines=46> */
.L_x_1748:
        /* <DEDUP_REMOVED lines=16> */
[----:B------:R-:W-:Y:S02]  /*3090*/  LOP3.LUT R18, R18, 0xf000f, RZ, 0xc0, !PT ;  /* 0x000f000f12127812 */ /* 0x000fe400078ec0ff */
[----:B----4-:R-:W-:Y:S02]  /*30a0*/  SHF.R.U32.HI R5, RZ, 0x8, R8 ;  /* 0x00000008ff057819 */ /* 0x010fe40000011608 */
[----:B------:R-:W-:Y:S02]  /*30b0*/  LOP3.LUT R31, R6, 0x3f003f, RZ, 0xc0, !PT ;  /* 0x003f003f061f7812 */ /* 0x000fe400078ec0ff */
[----:B------:R-:W-:-:S02]  /*30c0*/  SHF.R.U32.HI R34, RZ, 0x6, R6 ;  /* 0x00000006ff227819 */ /* 0x000fc40000011606 */
[--C-:B------:R-:W-:Y:S02]  /*30d0*/  SHF.R.U32.HI R46, RZ, 0x8, R11.reuse ;  /* 0x00000008ff2e7819 */ /* 0x100fe4000001160b */
        /* <DEDUP_REMOVED lines=14> */
[----:B------:R-:W-:Y:S02]  /*31c0*/  LOP3.LUT R9, R18, 0x300030, R5, 0xf8, !PT ;  /* 0x0030003012097812 */ /* 0x000fe400078ef805 */
[----:B------:R-:W-:Y:S02]  /*31d0*/  LOP3.LUT R0, R4, 0x3f003f, RZ, 0xc0, !PT ;  /* 0x003f003f04007812 */ /* 0x000fe400078ec0ff */
[----:B---3--:R-:W-:-:S02]  /*31e0*/  SHF.R.U32.HI R18, RZ, 0xc, R13 ;  /* 0x0000000cff127819 */ /* 0x008fc4000001160d */
[----:B------:R-:W-:Y:S02]  /*31f0*/  SHF.R.U32.HI R4, RZ, 0x6, R4 ;  /* 0x00000006ff047819 */ /* 0x000fe40000011604 */
[----:B------:R-:W-:Y:S02]  /*3200*/  LOP3.LUT R32, R11, 0x300030, R6, 0xf8, !PT ;  /* 0x003000300b207812 */ /* 0x000fe400078ef806 */
[----:B------:R-:W-:Y:S02]  /*3210*/  LOP3.LUT R38, R7, 0x3f003f, RZ, 0xc0, !PT ;  /* 0x003f003f07267812 */ /* 0x000fe400078ec0ff */
[----:B------:R-:W-:Y:S02]  /*3220*/  SHF.R.U32.HI R45, RZ, 0x6, R7 ;  /* 0x00000006ff2d7819 */ /* 0x000fe40000011607 */
[----:B------:R-:W-:Y:S02]  /*3230*/  LOP3.LUT R48, R10, 0x300030, R33, 0xf8, !PT ;  /* 0x003000300a307812 */ /* 0x000fe400078ef821 */
[----:B------:R-:W-:-:S02]  /*3240*/  LOP3.LUT R53, R39, 0x300030, R46, 0xf8, !PT ;  /* 0x0030003027357812 */ /* 0x000fc400078ef82e */
[----:B------:R-:W-:Y:S02]  /*3250*/  SHF.R.U32.HI R6, RZ, 0xc, R12 ;  /* 0x0000000cff067819 */ /* 0x000fe4000001160c */
[----:B------:R-:W-:Y:S02]  /*3260*/  SHF.R.U32.HI R33, RZ, 0xc, R14 ;  /* 0x0000000cff217819 */ /* 0x000fe4000001160e */
[--C-:B------:R-:W-:Y:S02]  /*3270*/  SHF.R.U32.HI R49, RZ, 0xc, R15.reuse ;  /* 0x0000000cff317819 */ /* 0x100fe4000001160f */
[----:B------:R-:W-:Y:S02]  /*3280*/  LOP3.LUT R46, R15, 0x3f003f, RZ, 0xc0, !PT ;  /* 0x003f003f0f2e7812 */ /* 0x000fe400078ec0ff */
[----:B------:R-:W-:Y:S02]  /*3290*/  SHF.R.U32.HI R47, RZ, 0x6, R15 ;  /* 0x00000006ff2f7819 */ /* 0x000fe4000001160f */
[----:B------:R-:W-:-:S02]  /*32a0*/  LOP3.LUT R10, R13, 0x3f003f, RZ, 0xc0, !PT ;  /* 0x003f003f0d0a7812 */ /* 0x000fc400078ec0ff */
[----:B------:R-:W-:Y:S02]  /*32b0*/  LOP3.LUT R15, R18, 0xf000f, RZ, 0xc0, !PT ;  /* 0x000f000f120f7812 */ /* 0x000fe400078ec0ff */
[----:B------:R-:W-:Y:S02]  /*32c0*/  LOP3.LUT R5, R12, 0x3f003f, RZ, 0xc0, !PT ;  /* 0x003f003f0c057812 */ /* 0x000fe400078ec0ff */
[----:B------:R-:W-:Y:S02]  /*32d0*/  SHF.R.U32.HI R13, RZ, 0x6, R13 ;  /* 0x00000006ff0d7819 */ /* 0x000fe4000001160d */
[----:B------:R-:W-:Y:S02]  /*32e0*/  LOP3.LUT R20, R14, 0x3f003f, RZ, 0xc0, !PT ;  /* 0x003f003f0e147812 */ /* 0x000fe400078ec0ff */
        /* <DEDUP_REMOVED lines=21> */
[----:B------:R-:W-:Y:S02]  /*3440*/  LOP3.LUT R49, R39, 0x300030, R36, 0xf8, !PT ;  /* 0x0030003027317812 */ /* 0x000fe400078ef824 */
[----:B------:R-:W-:Y:S02]  /*3450*/  LOP3.LUT R54, R6, 0x300030, R51, 0xf8, !PT ;  /* 0x0030003006367812 */ /* 0x000fe400078ef833 */
        /* <DEDUP_REMOVED lines=110> */
.L_x_1753:
        /* <DEDUP_REMOVED lines=49> */
.L_x_1754:
        /* <DEDUP_REMOVED lines=51> */
.L_x_1755:
        /* <DEDUP_REMOVED lines=45> */
.L_x_1752:
[----:B------:R-:W-:Y:S01]  /*4450*/  LEA R0, R90, 0x20, 0x5 ;  /* 0x000000205a007811 */ /* 0x000fe200078e28ff */
[----:B------:R-:W-:Y:S01]  /*4460*/  UIADD3 UR4, UR4, 0x40, URZ ;  /* 0x0000004004047890 */ /* 0x000fe2000fffe03f */
[----:B------:R-:W-:Y:S01]  /*4470*/  IADD3 R95, R95, 0x20, RZ ;  /* 0x000000205f5f7810 */ /* 0x000fe20007ffe0ff */
[----:B01----:R-:W-:Y:S01]  /*4480*/  IMAD.WIDE R2, R89, 0x18, R2 ;  /* 0x0000001859027825 */ /* 0x003fe200078e0202 */
[----:B------:R-:W-:Y:S02]  /*4490*/  VIMNMX R0, R0, UR8, PT ;  /* 0x0000000800007c48 */ /* 0x000fe4000bfe0100 */
[C---:B------:R-:W-:Y:S02]  /*44a0*/  ISETP.GE.AND P0, PT, R95.reuse, UR5, PT ;  /* 0x000000055f007c0c */ /* 0x040fe4000bf06270 */
[----:B------:R-:W-:-:S13]  /*44b0*/  ISETP.LT.AND P2, PT, R95, R0, PT ;  /* 0x000000005f00720c */ /* 0x000fda0003f41270 */
[----:B------:R-:W-:Y:S05]  /*44c0*/  @!P0 BRA P2, `(.L_x_1756) ;  /* 0xffffffd400808947 */ /* 0x000fea000103ffff */
.L_x_1747:
        /* <DEDUP_REMOVED lines=8> */
.L_x_1762:
[----:B------:R-:W0:Y:S01]  /*4550*/  LDC R89, c[0x0][0x23c] ;  /* 0x00008f00ff597b82 */ /* 0x000e220000000800 */
[----:B-----5:R-:W-:Y:S02]  /*4560*/  MOV R12, R2 ;  /* 0x00000002000c7202 */ /* 0x020fe40000000f00 */
[----:B------:R-:W-:-:S03]  /*4570*/  MOV R13, R3 ;  /* 0x00000003000d7202 */ /* 0x000fc60000000f00 */
[----:B0-----:R-:W-:-:S03]  /*4580*/  IMAD.WIDE R2, R89, 0x4, R12 ;  /* 0x0000000459027825 */ /* 0x001fc600078e020c */
[----:B-----5:R-:W5:Y:S04]  /*4590*/  LDG.E.128.CONSTANT R12, desc[UR6][R12.64] ;  /* 0x000000060c0c7981 */ /* 0x020f68000c1e9d00 */
[----:B------:R0:W5:Y:S01]  /*45a0*/  LDG.E.128.CONSTANT R8, desc[UR6][R2.64] ;  /* 0x0000000602087981 */ /* 0x000162000c1e9d00 */
[----:B------:R-:W-:Y:S01]  /*45b0*/  IMAD.WIDE R100, R89, 0x4, R2 ;  /* 0x0000000459647825 */ /* 0x000fe200078e0202 */
[----:B------:R-:W-:Y:S06]  /*45c0*/  @!P1 BRA `(.L_x_1758) ;  /* 0x0000002000a89947 */ /* 0x000fec0003800000 */
[----:B------:R-:W2:Y:S01]  /*45d0*/  LDG.E.128.CONSTANT R4, desc[UR6][R100.64] ;  /* 0x0000000664047981 */ /* 0x000ea2000c1e9d00 */
[----:B-----5:R-:W-:Y:S02]  /*45e0*/  SHF.R.U32.HI R0, RZ, 0xf, R12 ;  /* 0x0000000fff007819 */ /* 0x020fe4000001160c */
[----:B------:R-:W-:Y:S02]  /*45f0*/  SHF.R.U32.HI R28, RZ, 0xf, R15 ;  /* 0x0000000fff1c7819 */ /* 0x000fe4000001160f */
[--C-:B------:R-:W-:Y:S02]  /*4600*/  SHF.R.U32.HI R29, RZ, 0xe, R11.reuse ;  /* 0x0000000eff1d7819 */ /* 0x100fe4000001160b */
[C---:B------:R-:W-:Y:S02]  /*4610*/  LOP3.LUT R62, R11.reuse, 0x380038, RZ, 0xc0, !PT ;  /* 0x003800380b3e7812 */ /* 0x040fe400078ec0ff */
[----:B------:R-:W-:Y:S02]  /*4620*/  SHF.R.U32.HI R48, RZ, 0x6, R11 ;  /* 0x00000006ff307819 */ /* 0x000fe4000001160b */
[----:B------:R-:W-:-:S02]  /*4630*/  LOP3.LUT R70, R11, 0x70007, RZ, 0xc0, !PT ;  /* 0x000700070b467812 */ /* 0x000fc400078ec0ff */
[----:B------:R-:W-:Y:S02]  /*4640*/  SHF.R.U32.HI R17, RZ, 0xf, R13 ;  /* 0x0000000fff117819 */ /* 0x000fe4000001160d */
[--C-:B------:R-:W-:Y:S02]  /*4650*/  SHF.R.U32.HI R19, RZ, 0xf, R14.reuse ;  /* 0x0000000fff137819 */ /* 0x100fe4000001160e */
[C---:B------:R-:W-:Y:S02]  /*4660*/  LOP3.LUT R18, R14.reuse, 0x380038, RZ, 0xc0, !PT ;  /* 0x003800380e127812 */ /* 0x040fe400078ec0ff */
[----:B------:R-:W-:Y:S02]  /*4670*/  SHF.R.U32.HI R33, RZ, 0x6, R14 ;  /* 0x00000006ff217819 */ /* 0x000fe4000001160e */
[----:B------:R-:W-:Y:S02]  /*4680*/  LOP3.LUT R37, R14, 0x70007, RZ, 0xc0, !PT ;  /* 0x000700070e257812 */ /* 0x000fe400078ec0ff */
[----:B------:R-:W-:-:S02]  /*4690*/  PRMT R11, R93, 0x9910, RZ ;  /* 0x000099105d0b7816 */ /* 0x000fc400000000ff */
[C---:B0-----:R-:W-:Y:S02]  /*46a0*/  LOP3.LUT R2, R12.reuse, 0x380038, RZ, 0xc0, !PT ;  /* 0x003800380c027812 */ /* 0x041fe400078ec0ff */
[----:B------:R-:W-:Y:S02]  /*46b0*/  SHF.R.U32.HI R34, RZ, 0x6, R12 ;  /* 0x00000006ff227819 */ /* 0x000fe4000001160c */
[----:B------:R-:W-:Y:S02]  /*46c0*/  LOP3.LUT R47, R12, 0x70007, RZ, 0xc0, !PT ;  /* 0x000700070c2f7812 */ /* 0x000fe400078ec0ff */
[C---:B------:R-:W-:Y:S02]  /*46d0*/  LOP3.LUT R61, R15.reuse, 0x380038, RZ, 0xc0, !PT ;  /* 0x003800380f3d7812 */ /* 0x040fe400078ec0ff */
[----:B------:R-:W-:Y:S02]  /*46e0*/  SHF.R.U32.HI R35, RZ, 0x6, R15 ;  /* 0x00000006ff237819 */ /* 0x000fe4000001160f */
[----:B------:R-:W-:-:S02]  /*46f0*/  LOP3.LUT R46, R15, 0x70007, RZ, 0xc0, !PT ;  /* 0x000700070f2e7812 */ /* 0x000fc400078ec0ff */
[----:B------:R-:W-:Y:S02]  /*4700*/  SHF.R.U32.HI R14, RZ, 0xe, R8 ;  /* 0x0000000eff0e7819 */ /* 0x000fe40000011608 */
[----:B------:R-:W-:Y:S02]  /*4710*/  LOP3.LUT R3, R0, 0x10001, RZ, 0xc0, !PT ;  /* 0x0001000100037812 */ /* 0x000fe400078ec0ff */
[C---:B------:R-:W-:Y:S02]  /*4720*/  LOP3.LUT R16, R13.reuse, 0x380038, RZ, 0xc0, !PT ;  /* 0x003800380d107812 */ /* 0x040fe400078ec0ff */
[----:B------:R-:W-:Y:S02]  /*4730*/  SHF.R.U32.HI R32, RZ, 0x6, R13 ;  /* 0x00000006ff207819 */ /* 0x000fe4000001160d */
[----:B------:R-:W-:Y:S02]  /*4740*/  LOP3.LUT R36, R13, 0x70007, RZ, 0xc0, !PT ;  /* 0x000700070d247812 */ /* 0x000fe400078ec0ff */
        /* <DEDUP_REMOVED lines=8> */
[--C-:B------:R-:W-:Y:S02]  /*47d0*/  SHF.R.U32.HI R8, RZ, 0xe, R9.reuse ;  /* 0x0000000eff087819 */ /* 0x100fe40000011609 */
[C---:B------:R-:W-:Y:S02]  /*47e0*/  LOP3.LUT R13, R9.reuse, 0x380038, RZ, 0xc0, !PT ;  /* 0x00380038090d7812 */ /* 0x040fe400078ec0ff */
[----:B------:R-:W-:Y:S02]  /*47f0*/  SHF.R.U32.HI R39, RZ, 0x6, R9 ;  /* 0x00000006ff277819 */ /* 0x000fe40000011609 */
[----:B------:R-:W-:Y:S01]  /*4800*/  LOP3.LUT R53, R9, 0x70007, RZ, 0xc0, !PT ;  /* 0x0007000709357812 */ /* 0x000fe200078ec0ff */
[----:B------:R-:W-:Y:S01]  /*4810*/  HFMA2.MMA R9, -RZ, RZ, 0, 0.125 ;  /* 0x00003000ff097435 */ /* 0x000fe200000001ff */
[----:B------:R-:W-:-:S02]  /*4820*/  MOV R10, 0x2400 ;  /* 0x00002400000a7802 */ /* 0x000fc40000000f00 */
[----:B------:R-:W-:Y:S02]  /*4830*/  LOP3.LUT R17, R17, 0x10001, RZ, 0xc0, !PT ;  /* 0x0001000111117812 */ /* 0x000fe400078ec0ff */
[----:B------:R-:W-:Y:S02]  /*4840*/  ISETP.NE.AND P2, PT, R11, RZ, PT ;  /* 0x000000ff0b00720c */ /* 0x000fe40003f45270 */
[----:B------:R-:W-:Y:S02]  /*4850*/  LOP3.LUT R14, R3, 0x20002, R14, 0xf8, !PT ;  /* 0x00020002030e7812 */ /* 0x000fe400078ef80e */
[----:B------:R-:W-:Y:S02]  /*4860*/  LOP3.LUT R19, R19, 0x10001, RZ, 0xc0, !PT ;  /* 0x0001000113137812 */ /* 0x000fe400078ec0ff */
[----:B------:R-:W-:Y:S02]  /*4870*/  LOP3.LUT R3, R28, 0x20002, R29, 0xf8, !PT ;  /* 0x000200021c037812 */ /* 0x000fe400078ef81d */
[----:B------:R-:W-:-:S02]  /*4880*/  PRMT R0, R10, 0x7610, R0 ;  /* 0x000076100a007816 */ /* 0x000fc40000000000 */
[----:B------:R-:W-:Y:S02]  /*4890*/  LOP3.LUT R10, R17, 0x20002, R8, 0xf8, !PT ;  /* 0x00020002110a7812 */ /* 0x000fe400078ef808 */
[----:B------:R-:W-:Y:S02]  /*48a0*/  LOP3.LUT R19, R19, 0x20002, R20, 0xf8, !PT ;  /* 0x0002000213137812 */ /* 0x000fe400078ef814 */
[----:B------:R-:W-:Y:S02]  /*48b0*/  LOP3.LUT R2, R2, 0x64006400, RZ, 0xfc, !PT ;  /* 0x6400640002027812 */ /* 0x000fe400078efcff */
        /* <DEDUP_REMOVED lines=30> */
[----:B------:R-:W-:Y:S02]  /*4aa0*/  ISETP.GE.AND P3, PT, R97, 0x2, PT ;  /* 0x000000026100780c */ /* 0x000fe40003f66270 */
[----:B--2---:R-:W-:Y:S02]  /*4ab0*/  SHF.R.U32.HI R31, RZ, 0xd, R5 ;  /* 0x0000000dff1f7819 */ /* 0x004fe40000011605 */
[----:B------:R-:W-:-:S02]  /*4ac0*/  LOP3.LUT R11, R5, 0x380038, RZ, 0xc0, !PT ;  /* 0x00380038050b7812 */ /* 0x000fc400078ec0ff */
[----:B------:R-:W-:Y:S02]  /*4ad0*/  SHF.R.U32.HI R49, RZ, 0x6, R5 ;  /* 0x00000006ff317819 */ /* 0x000fe40000011605 */
[----:B------:R-:W-:Y:S02]  /*4ae0*/  LOP3.LUT R55, R5, 0x70007, RZ, 0xc0, !PT ;  /* 0x0007000705377812 */ /* 0x000fe400078ec0ff */
[----:B------:R-:W-:Y:S02]  /*4af0*/  LOP3.LUT R5, R38, 0x380038, RZ, 0xc0, !PT ;  /* 0x0038003826057812 */ /* 0x000fe400078ec0ff */
[----:B------:R-:W-:Y:S02]  /*4b00*/  SHF.R.U32.HI R28, RZ, 0xd, R7 ;  /* 0x0000000dff1c7819 */ /* 0x000fe40000011607 */
[----:B------:R-:W-:Y:S02]  /*4b10*/  SHF.R.U32.HI R30, RZ, 0xd, R6 ;  /* 0x0000000dff1e7819 */ /* 0x000fe40000011606 */
[----:B------:R-:W-:-:S02]  /*4b20*/  LOP3.LUT R17, R6, 0x380038, RZ, 0xc0, !PT ;  /* 0x0038003806117812 */ /* 0x000fc400078ec0ff */
[----:B------:R-:W-:Y:S02]  /*4b30*/  SHF.R.U32.HI R51, RZ, 0x6, R6 ;  /* 0x00000006ff337819 */ /* 0x000fe40000011606 */
[----:B------:R-:W-:Y:S02]  /*4b40*/  LOP3.LUT R57, R6, 0x70007, RZ, 0xc0, !PT ;  /* 0x0007000706397812 */ /* 0x000fe400078ec0ff */
[----:B------:R-:W-:Y:S02]  /*4b50*/  LOP3.LUT R6, R32, 0x380038, RZ, 0xc0, !PT ;  /* 0x0038003820067812 */ /* 0x000fe400078ec0ff */
[----:B------:R-:W-:Y:S02]  /*4b60*/  LOP3.LUT R20, R5, 0x64006400, RZ, 0xfc, !PT ;  /* 0x6400640005147812 */ /* 0x000fe400078efcff */
[----:B------:R-:W-:Y:S02]  /*4b70*/  SHF.R.U32.HI R52, RZ, 0x6, R7 ;  /* 0x00000006ff347819 */ /* 0x000fe40000011607 */
[----:B------:R-:W-:Y:S01]  /*4b80*/  LOP3.LUT R28, R3, 0x40004, R28, 0xf8, !PT ;  /* 0x00040004031c7812 */ /* 0x000fe200078ef81c */
[----:B------:R-:W-:Y:S01]  /*4b90*/  HFMA2 R20, R20, R9.H0_H0, -132, -132 ;  /* 0xd820d82014147431 */ /* 0x000fe20000040009 */
[----:B------:R-:W-:-:S02]  /*4ba0*/  LOP3.LUT R5, R49, 0x380038, RZ, 0xc0, !PT ;  /* 0x0038003831057812 */ /* 0x000fc400078ec0ff */
[----:B------:R-:W-:Y:S02]  /*4bb0*/  LOP3.LUT R3, R34, 0x380038, RZ, 0xc0, !PT ;  /* 0x0038003822037812 */ /* 0x000fe400078ec0ff */
[----:B------:R-:W-:Y:S02]  /*4bc0*/  LOP3.LUT R63, R7, 0x380038, RZ, 0xc0, !PT ;  /* 0x00380038073f7812 */ /* 0x000fe400078ec0ff */
[----:B------:R-:W-:Y:S02]  /*4bd0*/  LOP3.LUT R8, R4, 0x380038, RZ, 0xc0, !PT ;  /* 0x0038003804087812 */ /* 0x000fe400078ec0ff */
[----:B------:R-:W-:Y:S02]  /*4be0*/  LOP3.LUT R6, R6, 0x64006400, RZ, 0xfc, !PT ;  /* 0x6400640006067812 */ /* 0x000fe400078efcff */
[----:B------:R-:W-:Y:S02]  /*4bf0*/  LOP3.LUT R66, R11, 0x64006400, RZ, 0xfc, !PT ;  /* 0x640064000b427812 */ /* 0x000fe400078efcff */
[--C-:B------:R-:W-:Y:S01]  /*4c00*/  SHF.R.U32.HI R29, RZ, 0xd, R4.reuse ;  /* 0x0000000dff1d7819 */ /* 0x100fe20000011604 */
[-C--:B------:R-:W-:Y:S01]  /*4c10*/  HFMA2 R77, R6, R9.reuse.H0_H0, -132, -132 ;  /* 0xd820d820064d7431 */ /* 0x080fe20000040009 */
[----:B------:R-:W-:Y:S01]  /*4c20*/  SHF.R.U32.HI R50, RZ, 0x6, R4 ;  /* 0x00000006ff327819 */ /* 0x000fe20000011604 */
        /* <DEDUP_REMOVED lines=19> */
[----:B------:R-:W-:-:S02]  /*4d60*/  LOP3.LUT R31, R10, 0x40004, R31, 0xf8, !PT ;  /* 0x000400040a1f7812 */ /* 0x000fc400078ef81f */
[----:B------:R-:W-:Y:S02]  /*4d70*/  LOP3.LUT R12, R3, 0x64006400, RZ, 0xfc, !PT ;  /* 0x64006400030c7812 */ /* 0x000fe400078efcff */
[----:B------:R-:W-:Y:S02]  /*4d80*/  LOP3.LUT R8, R33, 0x1c001c0, RZ, 0xc0, !PT ;  /* 0x01c001c021087812 */ /* 0x000fe400078ec0ff */
[----:B------:R-:W-:Y:S01]  /*4d90*/  LOP3.LUT R67, R6, 0x64006400, RZ, 0xfc, !PT ;  /* 0x6400640006437812 */ /* 0x000fe200078efcff */
[----:B------:R-:W-:Y:S01]  /*4da0*/  HFMA2 R12, R12, R9.H0_H0, -132, -132 ;  /* 0xd820d8200c0c7431 */ /* 0x000fe20000040009 */
[----:B------:R-:W-:Y:S02]  /*4db0*/  LOP3.LUT R29, R14, 0x40004, R29, 0xf8, !PT ;  /* 0x000400040e1d7812 */ /* 0x000fe400078ef81d */
[----:B------:R-:W-:Y:S01]  /*4dc0*/  LOP3.LUT R10, R13, 0x64006400, RZ, 0xfc, !PT ;  /* 0x640064000d0a7812 */ /* 0x000fe200078efcff */
[----:B------:R-:W-:Y:S01]  /*4dd0*/  HFMA2 R67, R67, R0.H0_H0, -20, -20 ;  /* 0xcd00cd0043437431 */ /* 0x000fe20000040000 */
[----:B------:R-:W-:-:S02]  /*4de0*/  LOP3.LUT R3, R2, 0x64006400, RZ, 0xfc, !PT ;  /* 0x6400640002037812 */ /* 0x000fc400078efcff */
[----:B------:R-:W-:Y:S01]  /*4df0*/  LOP3.LUT R75, R66, 0x64006400, RZ, 0xfc, !PT ;  /* 0x64006400424b7812 */ /* 0x000fe200078efcff */
[----:B------:R-:W-:Y:S01]  /*4e00*/  HFMA2 R61, R10, R9.H0_H0, -132, -132 ;  /* 0xd820d8200a3d7431 */ /* 0x000fe20000040009 */
        /* <DEDUP_REMOVED lines=11> */
[----:B------:R-:W-:Y:S01]  /*4ec0*/  LOP3.LUT R30, R19, 0x40004, R30, 0xf8, !PT ;  /* 0x00040004131e7812 */ /* 0x000fe200078ef81e */
        /* <DEDUP_REMOVED lines=166> */
.L_x_1759:
        /* <DEDUP_REMOVED lines=83> */
.L_x_1760:
        /* <DEDUP_REMOVED lines=82> */
.L_x_1761:
        /* <DEDUP_REMOVED lines=79> */
.L_x_1758:
[----:B------:R-:W-:Y:S01]  /*6870*/  IADD3 R95, R95, 0x20, RZ ;  /* 0x000000205f5f7810 */ /* 0x000fe20007ffe0ff */
[----:B------:R-:W-:Y:S01]  /*6880*/  UIADD3 UR4, UR4, 0x40, URZ ;  /* 0x0000004004047890 */ /* 0x000fe2000fffe03f */
[----:B0-----:R-:W-:Y:S02]  /*6890*/  IMAD.WIDE R2, R89, 0x4, R100 ;  /* 0x0000000459027825 */ /* 0x001fe400078e0264 */
[C---:B------:R-:W-:Y:S02]  /*68a0*/  ISETP.GE.AND P2, PT, R95.reuse, UR5, PT ;  /* 0x000000055f007c0c */ /* 0x040fe4000bf46270 */
[----:B------:R-:W-:-:S13]  /*68b0*/  ISETP.LT.AND P3, PT, R95, R96, PT ;  /* 0x000000605f00720c */ /* 0x000fda0003f61270 */
[----:B------:R-:W-:Y:S05]  /*68c0*/  @!P2 BRA P3, `(.L_x_1762) ;  /* 0xffffffdc0020a947 */ /* 0x000fea000183ffff */
.L_x_1757:
        /* <DEDUP_REMOVED lines=14> */
.L_x_1768:
[----:B------:R-:W-:Y:S05]  /*69b0*/  @!P1 BRA `(.L_x_1764) ;  /* 0x0000001000a09947 */ /* 0x000fea0003800000 */
        /* <DEDUP_REMOVED lines=24> */
[----:B------:R-:W-:Y:S02]  /*6b40*/  LOP3.LUT R15, R6, 0x64006400, RZ, 0xfc, !PT ;  /* 0x64006400060f7812 */ /* 0x000fe400078efcff */
[----:B------:R-:W-:Y:S01]  /*6b50*/  LOP3.LUT R6, R51, 0xc000c, RZ, 0xc0, !PT ;  /* 0x000c000c33067812 */ /* 0x000fe200078ec0ff */
[-C--:B------:R-:W-:Y:S01]  /*6b60*/  HFMA2 R17, R5, R8.reuse.H1_H1, -258, -258 ;  /* 0xdc08dc0805117431 */ /* 0x080fe20000060008 */
[----:B------:R-:W-:Y:S01]  /*6b70*/  LOP3.LUT R5, R49, 0x300030, RZ, 0xc0, !PT ;  /* 0x0030003031057812 */ /* 0x000fe200078ec0ff */
[----:B------:R-:W-:Y:S01]  /*6b80*/  HFMA2 R15, R15, R8.H1_H1, -258, -258 ;  /* 0xdc08dc080f0f7431 */ /* 0x000fe20000060008 */
[----:B------:R-:W-:-:S02]  /*6b90*/  SHF.R.U32.HI R55, RZ, 0x8, R7 ;  /* 0x00000008ff377819 */ /* 0x000fc40000011607 */
[C---:B------:R-:W-:Y:S02]  /*6ba0*/  LOP3.LUT R31, R7.reuse, 0x300030, RZ, 0xc0, !PT ;  /* 0x00300030071f7812 */ /* 0x040fe400078ec0ff */
[C---:B------:R-:W-:Y:S02]  /*6bb0*/  LOP3.LUT R39, R7.reuse, 0xc000c0, RZ, 0xc0, !PT ;  /* 0x00c000c007277812 */ /* 0x040fe400078ec0ff */
[----:B------:R-:W-:Y:S02]  /*6bc0*/  LOP3.LUT R54, R7, 0x30003, RZ, 0xc0, !PT ;  /* 0x0003000307367812 */ /* 0x000fe400078ec0ff */
[----:B------:R-:W-:Y:S02]  /*6bd0*/  LOP3.LUT R7, R53, 0xc000c, RZ, 0xc0, !PT ;  /* 0x000c000c35077812 */ /* 0x000fe400078ec0ff */
[----:B------:R-:W-:Y:S02]  /*6be0*/  LOP3.LUT R6, R6, 0x64006400, RZ, 0xfc, !PT ;  /* 0x6400640006067812 */ /* 0x000fe400078efcff */
[----:B------:R-:W-:-:S02]  /*6bf0*/  LOP3.LUT R9, R4, 0xc000c, RZ, 0xc0, !PT ;  /* 0x000c000c04097812 */ /* 0x000fc400078ec0ff */
[----:B------:R-:W-:Y:S01]  /*6c00*/  LOP3.LUT R5, R5, 0x64006400, RZ, 0xfc, !PT ;  /* 0x6400640005057812 */ /* 0x000fe200078efcff */
[-C--:B------:R-:W-:Y:S01]  /*6c10*/  HFMA2 R18, R6, R8.reuse.H1_H1, -258, -258 ;  /* 0xdc08dc0806127431 */ /* 0x080fe20000060008 */
[----:B------:R-:W-:Y:S02]  /*6c20*/  LOP3.LUT R7, R7, 0x64006400, RZ, 0xfc, !PT ;  /* 0x6400640007077812 */ /* 0x000fe400078efcff */
        /* <DEDUP_REMOVED lines=31> */
[C---:B------:R-:W-:Y:S01]  /*6e20*/  LOP3.LUT R11, R4.reuse, 0xc000c0, RZ, 0xc0, !PT ;  /* 0x00c000c0040b7812 */ /* 0x040fe200078ec0ff */
        /* <DEDUP_REMOVED lines=82> */
.L_x_1765:
        /* <DEDUP_REMOVED lines=49> */
.L_x_1766:
        /* <DEDUP_REMOVED lines=48> */
.L_x_1767:
        /* <DEDUP_REMOVED lines=46> */
.L_x_1764:
[----:B------:R-:W-:Y:S01]  /*7c40*/  IADD3 R95, R95, 0x10, RZ ;  /* 0x000000105f5f7810 */ /* 0x000fe20007ffe0ff */
[----:B------:R-:W-:Y:S01]  /*7c50*/  UIADD3 UR4, UR4, 0x20, URZ ;  /* 0x0000002004047890 */ /* 0x000fe2000fffe03f */
[----:B------:R-:W-:Y:S02]  /*7c60*/  IADD3 R2, P3, R2, R13, RZ ;  /* 0x0000000d02027210 */ /* 0x000fe40007f7e0ff */
[C---:B------:R-:W-:Y:S02]  /*7c70*/  ISETP.GE.AND P2, PT, R95.reuse, UR5, PT ;  /* 0x000000055f007c0c */ /* 0x040fe4000bf46270 */
[----:B------:R-:W-:Y:S02]  /*7c80*/  ISETP.LT.AND P4, PT, R95, R96, PT ;  /* 0x000000605f00720c */ /* 0x000fe40003f81270 */
[----:B------:R-:W-:-:S11]  /*7c90*/  IADD3.X R3, R3, R0, RZ, P3, !PT ;  /* 0x0000000003037210 */ /* 0x000fd60001ffe4ff */
[----:B------:R-:W-:Y:S05]  /*7ca0*/  @!P2 BRA P4, `(.L_x_1768) ;  /* 0xffffffec0040a947 */ /* 0x000fea000203ffff */
.L_x_1763:
        /* <DEDUP_REMOVED lines=20> */
.L_x_1772:
[----:B------:R-:W0:Y:S02]  /*7df0*/  LDS R6, [R4] ;  /* 0x0000000004067984 */ /* 0x000e240000000800 */
[----:B0-----:R-:W-:-:S06]  /*7e00*/  HADD2 R7, R6, R9 ;  /* 0x0000000906077230 */ /* 0x001fcc0000000000 */
[----:B------:R-:W0:Y:S02]  /*7e10*/  ATOMS.CAST.SPIN R7, [R4], R6, R7 ;  /* 0x000000060407738d */ /* 0x000e240001800007 */
[----:B0-----:R-:W-:-:S13]  /*7e20*/  ISETP.EQ.U32.AND P0, PT, R7, 0x1, PT ;  /* 0x000000010700780c */ /* 0x001fda0003f02070 */
[----:B------:R-:W-:Y:S05]  /*7e30*/  @!P0 BRA `(.L_x_1772) ;  /* 0xfffffffc00ec8947 */ /* 0x000fea000383ffff */
[----:B------:R-:W-:Y:S05]  /*7e40*/  BRA `(.L_x_1770) ;  /* 0x00000000000c7947 */ /* 0x000fea0003800000 */
.L_x_1771:
[----:B------:R-:W2:Y:S02]  /*7e50*/  LD.E R0, desc[UR6][R2.64] ;  /* 0x0000000602007980 */ /* 0x000ea4000c101900 */
[----:B--2---:R-:W-:-:S05]  /*7e60*/  IADD3 R5, R9, R0, RZ ;  /* 0x0000000009057210 */ /* 0x004fca0007ffe0ff */
[----:B------:R0:W-:Y:S02]  /*7e70*/  ST.E desc[UR6][R2.64], R5 ;  /* 0x0000000502007985 */ /* 0x0001e4000c101906 */
.L_x_1770:
[----:B------:R-:W-:Y:S05]  /*7e80*/  BSYNC B0 ;  /* 0x0000000000007941 */ /* 0x000fea0003800000 */
.L_x_1769:
[----:B------:R1:W-:Y:S01]  /*7e90*/  ATOM.E.ADD.F16x2.RN.STRONG.GPU P0, RZ, desc[UR6][R2.64+0x4], R27 ;  /* 0x0000041b02ff79a2 */ /* 0x0003e2000810e1c6 */
[----:B------:R-:W-:Y:S04]  /*7ea0*/  BSSY B0, `(.L_x_1773) ;  /* 0x000000f000007945 */ /* 0x000fe80003800000 */
[----:B-1----:R-:W-:Y:S05]  /*7eb0*/  @P0 BRA `(.L_x_1774) ;  /* 0x0000000000340947 */ /* 0x002fea0003800000 */
[----:B------:R-:W1:Y:S02]  /*7ec0*/  QSPC.E.S P0, RZ, [R2+0x4] ;  /* 0x0000040002ff73aa */ /* 0x000e640000000500 */
[----:B-1----:R-:W-:Y:S05]  /*7ed0*/  @!P0 BRA `(.L_x_1775) ;  /* 0x0000000000208947 */ /* 0x002fea0003800000 */
[----:B------:R-:W-:-:S04]  /*7ee0*/  MOV R4, R2 ;  /* 0x0000000200047202 */ /* 0x000fc80000000f00 */
[----:B------:R-:W-:-:S07]  /*7ef0*/  MOV R4, R4 ;  /* 0x0000000400047202 */ /* 0x000fce0000000f00 */
.L_x_1776:
[----:B------:R-:W1:Y:S02]  /*7f00*/  LDS R6, [R4+0x4] ;  /* 0x0000040004067984 */ /* 0x000e640000000800 */
[----:B-1----:R-:W-:-:S10]  /*7f10*/  HFMA2.MMA R7, R6, 1, 1, R27 ;  /* 0x3c003c0006077835 */ /* 0x002fd4000000001b */
[----:B------:R-:W1:Y:S02]  /*7f20*/  ATOMS.CAST.SPIN R7, [R4+0x4], R6, R7 ;  /* 0x000004060407738d */ /* 0x000e640001800007 */
[----:B-1----:R-:W-:-:S13]  /*7f30*/  ISETP.EQ.U32.AND P0, PT, R7, 0x1, PT ;  /* 0x000000010700780c */ /* 0x002fda0003f02070 */
[----:B------:R-:W-:Y:S05]  /*7f40*/  @!P0 BRA `(.L_x_1776) ;  /* 0xfffffffc00ec8947 */ /* 0x000fea000383ffff */
[----:B------:R-:W-:Y:S05]  /*7f50*/  BRA `(.L_x_1774) ;  /* 0x00000000000c7947 */ /* 0x000fea0003800000 */
.L_x_1775:
[----:B------:R-:W0:Y:S02]  /*7f60*/  LD.E R0, desc[UR6][R2.64+0x4] ;  /* 0x0000040602007980 */ /* 0x000e24000c101900 */
[----:B0-----:R-:W-:-:S05]  /*7f70*/  IADD3 R5, R27, R0, RZ ;  /* 0x000000001b057210 */ /* 0x001fca0007ffe0ff */
[----:B------:R1:W-:Y:S02]  /*7f80*/  ST.E desc[UR6][R2.64+0x4], R5 ;  /* 0x0000040502007985 */ /* 0x0003e4000c101906 */
.L_x_1774:
[----:B------:R-:W-:Y:S05]  /*7f90*/  BSYNC B0 ;  /* 0x0000000000007941 */ /* 0x000fea0003800000 */
.L_x_1773:
        /* <DEDUP_REMOVED lines=12> */
.L_x_1780:
[----:B------:R-:W0:Y:S02]  /*8060*/  LDS R6, [R4] ;  /* 0x0000000004067984 */ /* 0x000e240000000800 */
[----:B0-----:R-:W-:-:S06]  /*8070*/  HADD2 R7, R6, R9 ;  /* 0x0000000906077230 */ /* 0x001fcc0000000000 */
[----:B------:R-:W0:Y:S02]  /*8080*/  ATOMS.CAST.SPIN R7, [R4], R6, R7 ;  /* 0x000000060407738d */ /* 0x000e240001800007 */
[----:B0-----:R-:W-:-:S13]  /*8090*/  ISETP.EQ.U32.AND P0, PT, R7, 0x1, PT ;  /* 0x000000010700780c */ /* 0x001fda0003f02070 */
[----:B------:R-:W-:Y:S05]  /*80a0*/  @!P0 BRA `(.L_x_1780) ;  /* 0xfffffffc00ec8947 */ /* 0x000fea000383ffff */
[----:B------:R-:W-:Y:S05]  /*80b0*/  BRA `(.L_x_1778) ;  /* 0x00000000000c7947 */ /* 0x000fea0003800000 */
.L_x_1779:
[----:B------:R-:W2:Y:S02]  /*80c0*/  LD.E R0, desc[UR6][R2.64] ;  /* 0x0000000602007980 */ /* 0x000ea4000c101900 */
[----:B--2---:R-:W-:-:S05]  /*80d0*/  IADD3 R5, R9, R0, RZ ;  /* 0x0000000009057210 */ /* 0x004fca0007ffe0ff */
[----:B------:R0:W-:Y:S02]  /*80e0*/  ST.E desc[UR6][R2.64], R5 ;  /* 0x0000000502007985 */ /* 0x0001e4000c101906 */
.L_x_1778:
[----:B------:R-:W-:Y:S05]  /*80f0*/  BSYNC B0 ;  /* 0x0000000000007941 */ /* 0x000fea0003800000 */
.L_x_1777:
[----:B------:R1:W-:Y:S01]  /*8100*/  ATOM.E.ADD.F16x2.RN.STRONG.GPU P0, RZ, desc[UR6][R2.64+0x4], R25 ;  /* 0x0000041902ff79a2 */ /* 0x0003e2000810e1c6 */
[----:B------:R-:W-:Y:S04]  /*8110*/  BSSY B0, `(.L_x_1781) ;  /* 0x000000f000007945 */ /* 0x000fe80003800000 */
[----:B-1----:R-:W-:Y:S05]  /*8120*/  @P0 BRA `(.L_x_1782) ;  /* 0x0000000000340947 */ /* 0x002fea0003800000 */
[----:B------:R-:W1:Y:S02]  /*8130*/  QSPC.E.S P0, RZ, [R2+0x4] ;  /* 0x0000040002ff73aa */ /* 0x000e640000000500 */
[----:B-1----:R-:W-:Y:S05]  /*8140*/  @!P0 BRA `(.L_x_1783) ;  /* 0x0000000000208947 */ /* 0x002fea0003800000 */
[----:B------:R-:W-:-:S04]  /*8150*/  MOV R4, R2 ;  /* 0x0000000200047202 */ /* 0x000fc80000000f00 */
[----:B------:R-:W-:-:S07]  /*8160*/  MOV R4, R4 ;  /* 0x0000000400047202 */ /* 0x000fce0000000f00 */
.L_x_1784:
[----:B------:R-:W1:Y:S02]  /*8170*/  LDS R6, [R4+0x4] ;  /* 0x0000040004067984 */ /* 0x000e640000000800 */
[----:B-1----:R-:W-:-:S10]  /*8180*/  HFMA2.MMA R7, R6, 1, 1, R25 ;  /* 0x3c003c0006077835 */ /* 0x002fd40000000019 */
[----:B------:R-:W1:Y:S02]  /*8190*/  ATOMS.CAST.SPIN R7, [R4+0x4], R6, R7 ;  /* 0x000004060407738d */ /* 0x000e640001800007 */
[----:B-1----:R-:W-:-:S13]  /*81a0*/  ISETP.EQ.U32.AND P0, PT, R7, 0x1, PT ;  /* 0x000000010700780c */ /* 0x002fda0003f02070 */
[----:B------:R-:W-:Y:S05]  /*81b0*/  @!P0 BRA `(.L_x_1784) ;  /* 0xfffffffc00ec8947 */ /* 0x000fea000383ffff */
[----:B------:R-:W-:Y:S05]  /*81c0*/  BRA `(.L_x_1782) ;  /* 0x00000000000c7947 */ /* 0x000fea0003800000 */
.L_x_1783:
[----:B------:R-:W0:Y:S02]  /*81d0*/  LD.E R0, desc[UR6][R2.64+0x4] ;  /* 0x0000040602007980 */ /* 0x000e24000c101900 */
[----:B0-----:R-:W-:-:S05]  /*81e0*/  IADD3 R5, R25, R0, RZ ;  /* 0x0000000019057210 */ /* 0x001fca0007ffe0ff */
[----:B------:R1:W-:Y:S02]  /*81f0*/  ST.E desc[UR6][R2.64+0x4], R5 ;  /* 0x0000040502007985 */ /* 0x0003e4000c101906 */
.L_x_1782:
[----:B------:R-:W-:Y:S05]  /*8200*/  BSYNC B0 ;  /* 0x0000000000007941 */ /* 0x000fea0003800000 */
.L_x_1781:
        /* <DEDUP_REMOVED lines=12> */
.L_x_1788:
[----:B------:R-:W0:Y:S02]  /*82d0*/  LDS R6, [R4] ;  /* 0x0000000004067984 */ /* 0x000e240000000800 */
[----:B0-----:R-:W-:-:S06]  /*82e0*/  HADD2 R7, R6, R9 ;  /* 0x0000000906077230 */ /* 0x001fcc0000000000 */
[----:B------:R-:W0:Y:S02]  /*82f0*/  ATOMS.CAST.SPIN R7, [R4], R6, R7 ;  /* 0x000000060407738d */ /* 0x000e240001800007 */
[----:B0-----:R-:W-:-:S13]  /*8300*/  ISETP.EQ.U32.AND P0, PT, R7, 0x1, PT ;  /* 0x000000010700780c */ /* 0x001fda0003f02070 */
[----:B------:R-:W-:Y:S05]  /*8310*/  @!P0 BRA `(.L_x_1788) ;  /* 0xfffffffc00ec8947 */ /* 0x000fea000383ffff */
[----:B------:R-:W-:Y:S05]  /*8320*/  BRA `(.L_x_1786) ;  /* 0x00000000000c7947 */ /* 0x000fea0003800000 */
.L_x_1787:
[----:B------:R-:W2:Y:S02]  /*8330*/  LD.E R0, desc[UR6][R2.64] ;  /* 0x0000000602007980 */ /* 0x000ea4000c101900 */
[----:B--2---:R-:W-:-:S05]  /*8340*/  IADD3 R5, R9, R0, RZ ;  /* 0x0000000009057210 */ /* 0x004fca0007ffe0ff */
[----:B------:R0:W-:Y:S02]  /*8350*/  ST.E desc[UR6][R2.64], R5 ;  /* 0x0000000502007985 */ /* 0x0001e4000c101906 */
.L_x_1786:
[----:B------:R-:W-:Y:S05]  /*8360*/  BSYNC B0 ;  /* 0x0000000000007941 */ /* 0x000fea0003800000 */
.L_x_1785:
[----:B------:R1:W-:Y:S01]  /*8370*/  ATOM.E.ADD.F16x2.RN.STRONG.GPU P0, RZ, desc[UR6][R2.64+0x4], R23 ;  /* 0x0000041702ff79a2 */ /* 0x0003e2000810e1c6 */
[----:B------:R-:W-:Y:S04]  /*8380*/  BSSY B0, `(.L_x_1789) ;  /* 0x000000f000007945 */ /* 0x000fe80003800000 */
[----:B-1----:R-:W-:Y:S05]  /*8390*/  @P0 BRA `(.L_x_1790) ;  /* 0x0000000000340947 */ /* 0x002fea0003800000 */
[----:B------:R-:W1:Y:S02]  /*83a0*/  QSPC.E.S P0, RZ, [R2+0x4] ;  /* 0x0000040002ff73aa */ /* 0x000e640000000500 */
[----:B-1----:R-:W-:Y:S05]  /*83b0*/  @!P0 BRA `(.L_x_1791) ;  /* 0x0000000000208947 */ /* 0x002fea0003800000 */
[----:B------:R-:W-:-:S04]  /*83c0*/  MOV R4, R2 ;  /* 0x0000000200047202 */ /* 0x000fc80000000f00 */
[----:B------:R-:W-:-:S07]  /*83d0*/  MOV R4, R4 ;  /* 0x0000000400047202 */ /* 0x000fce0000000f00 */
.L_x_1792:
[----:B------:R-:W1:Y:S02]  /*83e0*/  LDS R6, [R4+0x4] ;  /* 0x0000040004067984 */ /* 0x000e640000000800 */
[----:B-1----:R-:W-:-:S10]  /*83f0*/  HFMA2.MMA R7, R6, 1, 1, R23 ;  /* 0x3c003c0006077835 */ /* 0x002fd40000000017 */
[----:B------:R-:W1:Y:S02]  /*8400*/  ATOMS.CAST.SPIN R7, [R4+0x4], R6, R7 ;  /* 0x000004060407738d */ /* 0x000e640001800007 */
[----:B-1----:R-:W-:-:S13]  /*8410*/  ISETP.EQ.U32.AND P0, PT, R7, 0x1, PT ;  /* 0x000000010700780c */ /* 0x002fda0003f02070 */
[----:B------:R-:W-:Y:S05]  /*8420*/  @!P0 BRA `(.L_x_1792) ;  /* 0xfffffffc00ec8947 */ /* 0x000fea000383ffff */
[----:B------:R-:W-:Y:S05]  /*8430*/  BRA `(.L_x_1790) ;  /* 0x00000000000c7947 */ /* 0x000fea0003800000 */
.L_x_1791:
[----:B------:R-:W0:Y:S02]  /*8440*/  LD.E R0, desc[UR6][R2.64+0x4] ;  /* 0x0000040602007980 */ /* 0x000e24000c101900 */
[----:B0-----:R-:W-:-:S05]  /*8450*/  IADD3 R5, R23, R0, RZ ;  /* 0x0000000017057210 */ /* 0x001fca0007ffe0ff */
[----:B------:R1:W-:Y:S02]  /*8460*/  ST.E desc[UR6][R2.64+0x4], R5 ;  /* 0x0000040502007985 */ /* 0x0003e4000c101906 */
.L_x_1790:
[----:B------:R-:W-:Y:S05]  /*8470*/  BSYNC B0 ;  /* 0x0000000000007941 */ /* 0x000fea0003800000 */
.L_x_1789:
        /* <DEDUP_REMOVED lines=12> */
.L_x_1796:
[----:B------:R-:W0:Y:S02]  /*8540*/  LDS R6, [R4] ;  /* 0x0000000004067984 */ /* 0x000e240000000800 */
[----:B0-----:R-:W-:-:S06]  /*8550*/  HADD2 R7, R6, R9 ;  /* 0x0000000906077230 */ /* 0x001fcc0000000000 */
[----:B------:R-:W0:Y:S02]  /*8560*/  ATOMS.CAST.SPIN R7, [R4], R6, R7 ;  /* 0x000000060407738d */ /* 0x000e240001800007 */
[----:B0-----:R-:W-:-:S13]  /*8570*/  ISETP.EQ.U32.AND P0, PT, R7, 0x1, PT ;  /* 0x000000010700780c */ /* 0x001fda0003f02070 */
[----:B------:R-:W-:Y:S05]  /*8580*/  @!P0 BRA `(.L_x_1796) ;  /* 0xfffffffc00ec8947 */ /* 0x000fea000383ffff */
[----:B------:R-:W-:Y:S05]  /*8590*/  BRA `(.L_x_1794) ;  /* 0x00000000000c7947 */ /* 0x000fea0003800000 */
.L_x_1795:
[----:B------:R-:W2:Y:S02]  /*85a0*/  LD.E R0, desc[UR6][R2.64] ;  /* 0x0000000602007980 */ /* 0x000ea4000c101900 */
[----:B--2---:R-:W-:-:S05]  /*85b0*/  IADD3 R5, R9, R0, RZ ;  /* 0x0000000009057210 */ /* 0x004fca0007ffe0ff */
[----:B------:R0:W-:Y:S02]  /*85c0*/  ST.E desc[UR6][R2.64], R5 ;  /* 0x0000000502007985 */ /* 0x0001e4000c101906 */
.L_x_1794:
[----:B------:R-:W-:Y:S05]  /*85d0*/  BSYNC B0 ;  /* 0x0000000000007941 */ /* 0x000fea0003800000 */
.L_x_1793:
[----:B------:R1:W-:Y:S02]  /*85e0*/  ATOM.E.ADD.F16x2.RN.STRONG.GPU P0, RZ, desc[UR6][R2.64+0x4], R21 ;  /* 0x0000041502ff79a2 */ /* 0x0003e4000810e1c6 */
[----:B-1----:R-:W-:Y:S05]  /*85f0*/  @P0 EXIT ;  /* 0x000000000000094d */ /* 0x002fea0003800000 */
[----:B------:R-:W1:Y:S02]  /*8600*/  QSPC.E.S P0, RZ, [R2+0x4] ;  /* 0x0000040002ff73aa */ /* 0x000e640000000500 */
[----:B-1----:R-:W-:Y:S05]  /*8610*/  @!P0 BRA `(.L_x_1797) ;  /* 0x00000000001c8947 */ /* 0x002fea0003800000 */
[----:B0-----:R-:W-:-:S07]  /*8620*/  MOV R2, R2 ;  /* 0x0000000200027202 */ /* 0x001fce0000000f00 */
.L_x_1798:
[----:B------:R-:W0:Y:S02]  /*8630*/  LDS R4, [R2+0x4] ;  /* 0x0000040002047984 */ /* 0x000e240000000800 */
[----:B0-----:R-:W-:-:S10]  /*8640*/  HFMA2.MMA R5, R4, 1, 1, R21 ;  /* 0x3c003c0004057835 */ /* 0x001fd40000000015 */
[----:B------:R-:W0:Y:S02]  /*8650*/  ATOMS.CAST.SPIN R5, [R2+0x4], R4, R5 ;  /* 0x000004040205738d */ /* 0x000e240001800005 */
[----:B0-----:R-:W-:-:S13]  /*8660*/  ISETP.EQ.U32.AND P0, PT, R5, 0x1, PT ;  /* 0x000000010500780c */ /* 0x001fda0003f02070 */
[----:B------:R-:W-:Y:S05]  /*8670*/  @!P0 BRA `(.L_x_1798) ;  /* 0xfffffffc00ec8947 */ /* 0x000fea000383ffff */
[----:B------:R-:W-:Y:S05]  /*8680*/  EXIT ;  /* 0x000000000000794d */ /* 0x000fea0003800000 */
.L_x_1797:
[----:B------:R-:W0:Y:S02]  /*8690*/  LD.E R0, desc[UR6][R2.64+0x4] ;  /* 0x0000040602007980 */ /* 0x000e24000c101900 */
[----:B0-----:R-:W-:-:S05]  /*86a0*/  IADD3 R5, R21, R0, RZ ;  /* 0x0000000015057210 */ /* 0x001fca0007ffe0ff */
[----:B------:R-:W-:Y:S01]  /*86b0*/  ST.E desc[UR6][R2.64+0x4], R5 ;  /* 0x0000040502007985 */ /* 0x000fe2000c101906 */
[----:B------:R-:W-:Y:S05]  /*86c0*/  EXIT ;  /* 0x000000000000794d */ /* 0x000fea0003800000 */
.L_x_1799:
        /* <DEDUP_REMOVED lines=11> */
.L_x_5204:


//--------------------- .text._Z23gemm_half_q_half_kernelILi4ELi128ELb1ELb1ELi32EEvPK6__halfPKjS4_S2_PS0_iiiiPKtS7_iiiiiibS2_i --------------------------
	.section	.text._Z23gemm_half_q_half_kernelILi4ELi128ELb1ELb1ELi32EEvPK6__halfPKjS4_S2_PS0_iiiiPKtS7_iiiiiibS2_i,"ax",@progbits
	.align	128
        .global         _Z23gemm_half_q_half_kernelILi4ELi128ELb1ELb1ELi32EEvPK6__halfPKjS4_S2_PS0_iiiiPKtS7_iiiiiibS2_i
        .type           _Z23gemm_half_q_half_kernelILi4ELi128ELb1ELb1ELi32EEvPK6__halfPKjS4_S2_PS0_iiiiPKtS7_iiiiiibS2_i,@function
        .size           _Z23gemm_half_q_half_kernelILi4ELi128ELb1ELb1ELi32EEvPK6__halfPKjS4_S2_PS0_iiiiPKtS7_iiiiiibS2_i,(.L_x_5205 - _Z23gemm_half_q_half_kernelILi4ELi128ELb1ELb1ELi32EEvPK6__halfPKjS4_S2_PS0_iiiiPKtS7_iiiiiibS2_i)
        .other          _Z23gemm_half_q_half_kernelILi4ELi128ELb1ELb1ELi32EEvPK6__halfPKjS4_S2_PS0_iiiiPKtS7_iiiiiibS2_i,@"STO_CUDA_ENTRY STV_DEFAULT"
_Z23gemm_half_q_half_kernelILi4ELi128ELb1ELb1ELi32EEvPK6__halfPKjS4_S2_PS0_iiiiPKtS7_iiiiiibS2_i:
.text._Z23gemm_half_q_half_kernelILi4ELi128ELb1ELb1ELi32EEvPK6__halfPKjS4_S2_PS0_iiiiPKtS7_iiiiiibS2_i:
        /* <DEDUP_REMOVED lines=50> */
.L_x_1800:
        /* <DEDUP_REMOVED lines=25> */
.L_x_1805:
        /* <DEDUP_REMOVED lines=37> */
.L_x_1804:
        /* <DEDUP_REMOVED lines=24> */
.L_x_1806:
        /* <DEDUP_REMOVED lines=14> */
.L_x_1803:
        /* <DEDUP_REMOVED lines=10> */
.L_x_1808:
        /* <DEDUP_REMOVED lines=37> */
.L_x_1807:
        /* <DEDUP_REMOVED lines=24> */
.L_x_1809:
        /* <DEDUP_REMOVED lines=13> */
.L_x_1802:
[----:B------:R-:W-:Y:S05]  /*0ea0*/  BSYNC B0 ;  /* 0x0000000000007941 */ /* 0x000fea0003800000 */
.L_x_1801:
[----:B------:R-:W-:Y:S02]  /*0eb0*/  ULDC UR6, c[0x0][0x23c] ;  /* 0x00008f0000067ab9 */ /* 0x000fe40000000800 */
[----:B------:R-:W-:-:S13]  /*0ec0*/  ISETP.GE.AND P0, PT, R14, UR6, PT ;  /* 0x000000060e007c0c */ /* 0x000fda000bf06270 */
        /* <DEDUP_REMOVED lines=14> */
.L_x_1812:
[----:B-1----:R-:W-:Y:S02]  /*0fb0*/  LEA R13, R10, R11, 0x2 ;  /* 0x0000000b0a0d7211 */ /* 0x002fe400078e10ff */
[----:B------:R-:W-:Y:S02]  /*0fc0*/  IADD3 R11, R11, 0x4, RZ ;  /* 0x000000040b0b7810 */ /* 0x000fe40007ffe0ff */
[C---:B------:R-:W-:Y:S02]  /*0fd0*/  IADD3 R15, R13.reuse, 0x1, RZ ;  /* 0x000000010d0f7810 */ /* 0x040fe40007ffe0ff */
[C---:B------:R-:W-:Y:S02]  /*0fe0*/  IADD3 R17, R13.reuse, 0x2, RZ ;  /* 0x000000020d117810 */ /* 0x040fe40007ffe0ff */
[C---:B------:R-:W-:Y:S01]  /*0ff0*/  IADD3 R21, R13.reuse, 0x3, RZ ;  /* 0x000000030d157810 */ /* 0x040fe20007ffe0ff */
[--C-:B------:R-:W-:Y:S01]  /*1000*/  IMAD R13, R13, UR6, R14.reuse ;  /* 0x000000060d0d7c24 */ /* 0x100fe2000f8e020e */
[----:B------:R-:W-:Y:S01]  /*1010*/  ISETP.GE.AND P2, PT, R11, R24, PT ;  /* 0x000000180b00720c */ /* 0x000fe20003f46270 */
[----:B------:R-:W-:-:S02]  /*1020*/  IMAD R15, R15, UR6, R14 ;  /* 0x000000060f0f7c24 */ /* 0x000fc4000f8e020e */
[--C-:B------:R-:W-:Y:S02]  /*1030*/  IMAD R19, R17, UR6, R14.reuse ;  /* 0x0000000611137c24 */ /* 0x100fe4000f8e020e */
        /* <DEDUP_REMOVED lines=10> */
.L_x_1811:
[----:B-1----:R-:W-:-:S04]  /*10e0*/  IADD3 R12, R7, -R11, RZ ;  /* 0x8000000b070c7210 */ /* 0x002fc80007ffe0ff */
[----:B------:R-:W-:-:S13]  /*10f0*/  ISETP.GT.AND P2, PT, R12, 0x1, PT ;  /* 0x000000010c00780c */ /* 0x000fda0003f44270 */
[----:B------:R-:W-:Y:S05]  /*1100*/  @!P2 BRA `(.L_x_1813) ;  /* 0x00000000002ca947 */ /* 0x000fea0003800000 */
[----:B0-----:R-:W0:Y:S01]  /*1110*/  LDC.64 R16, c[0x0][0x230] ;  /* 0x00008c00ff107b82 */ /* 0x001e220000000a00 */
[----:B------:R-:W-:Y:S02]  /*1120*/  LEA R13, R10, R11, 0x2 ;  /* 0x0000000b0a0d7211 */ /* 0x000fe400078e10ff */
[----:B------:R-:W-:Y:S02]  /*1130*/  PLOP3.LUT P0, PT, PT, PT, PT, 0x8, 0x0 ;  /* 0x000000000000781c */ /* 0x000fe40003f0e170 */
[C---:B------:R-:W-:Y:S01]  /*1140*/  IADD3 R15, R13.reuse, 0x1, RZ ;  /* 0x000000010d0f7810 */ /* 0x040fe20007ffe0ff */
[----:B------:R-:W-:Y:S01]  /*1150*/  IMAD R13, R13, UR6, R14 ;  /* 0x000000060d0d7c24 */ /* 0x000fe2000f8e020e */
[----:B------:R-:W-:-:S03]  /*1160*/  IADD3 R11, R11, 0x2, RZ ;  /* 0x000000020b0b7810 */ /* 0x000fc60007ffe0ff */
[----:B------:R-:W-:Y:S02]  /*1170*/  IMAD R15, R15, UR6, R14 ;  /* 0x000000060f0f7c24 */ /* 0x000fe4000f8e020e */
[----:B0-----:R-:W-:-:S04]  /*1180*/  IMAD.WIDE R12, R13, 0x2, R16 ;  /* 0x000000020d0c7825 */ /* 0x001fc800078e0210 */
[----:B------:R-:W-:Y:S01]  /*1190*/  IMAD.WIDE R16, R15, 0x2, R16 ;  /* 0x000000020f107825 */ /* 0x000fe200078e0210 */
[----:B------:R1:W-:Y:S04]  /*11a0*/  STG.E.64 desc[UR8][R12.64], RZ ;  /* 0x000000ff0c007986 */ /* 0x0003e8000c101b08 */
[----:B------:R1:W-:Y:S02]  /*11b0*/  STG.E.64 desc[UR8][R16.64], RZ ;  /* 0x000000ff10007986 */ /* 0x0003e4000c101b08 */
.L_x_1813:
[----:B------:R-:W-:-:S13]  /*11c0*/  ISETP.LT.OR P0, PT, R11, R7, P0 ;  /* 0x000000070b00720c */ /* 0x000fda0000701670 */
[----:B-1----:R-:W1:Y:S01]  /*11d0*/  @P0 LDC.64 R12, c[0x0][0x230] ;  /* 0x00008c00ff0c0b82 */ /* 0x002e620000000a00 */
[----:B------:R-:W-:-:S05]  /*11e0*/  @P0 LEA R11, R10, R11, 0x2 ;  /* 0x0000000b0a0b0211 */ /* 0x000fca00078e10ff */
[----:B------:R-:W-:-:S04]  /*11f0*/  @P0 IMAD R11, R11, UR6, R14 ;  /* 0x000000060b0b0c24 */ /* 0x000fc8000f8e020e */
[----:B-1----:R-:W-:-:S05]  /*1200*/  @P0 IMAD.WIDE R10, R11, 0x2, R12 ;  /* 0x000000020b0a0825 */ /* 0x002fca00078e020c */
[----:B------:R1:W-:Y:S02]  /*1210*/  @P0 STG.E.64 desc[UR8][R10.64], RZ ;  /* 0x000000ff0a000986 */ /* 0x0003e4000c101b08 */
.L_x_1810:
        /* <DEDUP_REMOVED lines=12> */
[C---:B--2---:R-:W-:Y:S02]  /*12e0*/  ISETP.GT.AND P4, PT, R6.reuse, R15, PT ;  /* 0x0000000f0600720c */ /* 0x044fe40003f84270 */
[----:B---3--:R-:W-:Y:S01]  /*12f0*/  ISETP.GT.AND P5, PT, R6, R19, PT ;  /* 0x000000130600720c */ /* 0x008fe20003fa4270 */
[----:B------:R-:W-:-:S12]  /*1300*/  @P6 BRA `(.L_x_1814) ;  /* 0x0000000000d46947 */ /* 0x000fd80003800000 */
[----:B-1----:R-:W1:Y:S01]  /*1310*/  LDC.64 R10, c[0x0][0x248] ;  /* 0x00009200ff0a7b82 */ /* 0x002e620000000a00 */
[----:B0-----:R-:W-:-:S07]  /*1320*/  SHF.L.U32 R21, R8, 0x6, RZ ;  /* 0x0000000608157819 */ /* 0x001fce00000006ff */
[----:B------:R-:W0:Y:S08]  /*1330*/  LDC.64 R12, c[0x0][0x220] ;  /* 0x00008800ff0c7b82 */ /* 0x000e300000000a00 */
[----:B------:R-:W2:Y:S01]  /*1340*/  LDC.64 R16, c[0x0][0x228] ;  /* 0x00008a00ff107b82 */ /* 0x000ea20000000a00 */
        /* <DEDUP_REMOVED lines=8> */
[----:B012--5:R-:W-:-:S07]  /*13d0*/  SHF.R.S32.HI R27, RZ, 0x3, R23 ;  /* 0x00000003ff1b7819 */ /* 0x027fce0000011417 */
.L_x_1815:
[----:B------:R-:W-:-:S05]  /*13e0*/  IADD3 R23, R8, UR4, RZ ;  /* 0x0000000408177c10 */ /* 0x000fca000fffe0ff */
[----:B------:R-:W-:-:S05]  /*13f0*/  IMAD R18, R23, UR6, RZ ;  /* 0x0000000617127c24 */ /* 0x000fca000f8e02ff */
[----:B------:R-:W-:-:S04]  /*1400*/  SHF.R.S32.HI R21, RZ, 0x1f, R18 ;  /* 0x0000001fff157819 */ /* 0x000fc80000011412 */
[----:B------:R-:W-:-:S04]  /*1410*/  LEA.HI R18, R21, R18, RZ, 0x3 ;  /* 0x0000001215127211 */ /* 0x000fc800078f18ff */
[----:B------:R-:W-:-:S05]  /*1420*/  LEA.HI.SX32 R21, R18, R27, 0x1d ;  /* 0x0000001b12157211 */ /* 0x000fca00078feaff */
[----:B------:R-:W-:-:S06]  /*1430*/  IMAD.WIDE R20, R21, 0x4, R12 ;  /* 0x0000000415147825 */ /* 0x000fcc00078e020c */
[----:B------:R-:W2:Y:S01]  /*1440*/  LDG.E.CONSTANT R21, desc[UR8][R20.64] ;  /* 0x0000000814157981 */ /* 0x000ea2000c1e9900 */
[----:B------:R-:W-:-:S05]  /*1450*/  LEA R25, R28, 0x1, 0x1 ;  /* 0x000000011c197811 */ /* 0x000fca00078e08ff */
[----:B------:R-:W-:-:S05]  /*1460*/  IMAD.WIDE R24, R25, 0x2, R10 ;  /* 0x0000000219187825 */ /* 0x000fca00078e020a */
[----:B------:R-:W3:Y:S01]  /*1470*/  LDG.E.U16.CONSTANT R33, desc[UR8][R24.64] ;  /* 0x0000000818217981 */ /* 0x000ee2000c1e9500 */
[----:B------:R-:W-:-:S06]  /*1480*/  IMAD.WIDE R22, R23, 0x2, R16 ;  /* 0x0000000217167825 */ /* 0x000fcc00078e0210 */
[----:B------:R0:W4:Y:S01]  /*1490*/  LDG.E.U16.CONSTANT R22, desc[UR8][R22.64] ;  /* 0x0000000816167981 */ /* 0x000122000c1e9500 */
[----:B------:R-:W-:Y:S01]  /*14a0*/  UIADD3 UR4, UR4, 0x1, URZ ;  /* 0x0000000104047890 */ /* 0x000fe2000fffe03f */
[----:B--2---:R-:W-:-:S04]  /*14b0*/  SHF.R.U32.HI R18, RZ, R26, R21 ;  /* 0x0000001aff127219 */ /* 0x004fc80000011615 */
[--C-:B------:R-:W-:Y:S02]  /*14c0*/  SHF.R.U32.HI R20, RZ, 0x8, R18.reuse ;  /* 0x00000008ff147819 */ /* 0x100fe40000011612 */
[----:B------:R-:W-:Y:S02]  /*14d0*/  LOP3.LUT R29, R18, 0xf, RZ, 0xc0, !PT ;  /* 0x0000000f121d7812 */ /* 0x000fe400078ec0ff */
        /* <DEDUP_REMOVED lines=10> */
[----:B0-----:R-:W-:Y:S01]  /*1580*/  IMAD R23, R20, R20, RZ ;  /* 0x0000001414177224 */ /* 0x001fe200078e02ff */
        /* <DEDUP_REMOVED lines=13> */
.L_x_1814:
[----:B------:R-:W-:Y:S01]  /*1660*/  HFMA2.MMA R8, -RZ, RZ, 0, 0 ;  /* 0x00000000ff087435 */ /* 0x000fe200000001ff */
[----:B------:R-:W-:Y:S02]  /*1670*/  LEA.HI R35, R35, R32, RZ, 0x5 ;  /* 0x0000002023237211 */ /* 0x000fe400078f28ff */
[----:B-1----:R-:W-:Y:S01]  /*1680*/  MOV R10, RZ ;  /* 0x000000ff000a7202 */ /* 0x002fe20000000f00 */
[----:B------:R-:W-:Y:S07]  /*1690*/  @!P0 BRA `(.L_x_1816) ;  /* 0x00000000001c8947 */ /* 0x000fee0003800000 */
[----:B------:R-:W1:Y:S02]  /*16a0*/  LDC R11, c[0x0][0x25c] ;  /* 0x00009700ff0b7b82 */ /* 0x000e640000000800 */
[----:B-1----:R-:W-:-:S04]  /*16b0*/  VIMNMX R10, R6, R11, PT ;  /* 0x0000000b060a7248 */ /* 0x002fc80003fe0100 */
[----:B------:R-:W-:-:S04]  /*16c0*/  IADD3 R10, R10, -UR5, RZ ;  /* 0x800000050a0a7c10 */ /* 0x000fc8000fffe0ff */
[----:B------:R-:W-:-:S04]  /*16d0*/  SHF.R.S32.HI R11, RZ, 0x1f, R10 ;  /* 0x0000001fff0b7819 */ /* 0x000fc8000001140a */
[----:B------:R-:W-:-:S04]  /*16e0*/  LEA.HI R11, R11, R10, RZ, 0x5 ;  /* 0x0000000a0b0b7211 */ /* 0x000fc800078f28ff */
[----:B------:R-:W-:-:S05]  /*16f0*/  SHF.R.S32.HI R11, RZ, 0x5, R11 ;  /* 0x00000005ff0b7819 */ /* 0x000fca000001140b */
[----:B------:R-:W-:-:S07]  /*1700*/  IMAD R10, R11, 0x6, RZ ;  /* 0x000000060b0a7824 */ /* 0x000fce00078e02ff */
.L_x_1816:
        /* <DEDUP_REMOVED lines=8> */
.L_x_1817:
[----:B------:R-:W-:Y:S01]  /*1790*/  HFMA2.MMA R11, -RZ, RZ, 0, 0 ;  /* 0x00000000ff0b7435 */ /* 0x000fe200000001ff */
[----:B------:R-:W-:Y:S02]  /*17a0*/  SHF.R.S32.HI R35, RZ, 0x5, R35 ;  /* 0x00000005ff237819 */ /* 0x000fe40000011423 */
[----:B------:R-:W-:Y:S01]  /*17b0*/  MOV R13, RZ ;  /* 0x000000ff000d7202 */ /* 0x000fe20000000f00 */
[----:B------:R-:W-:Y:S07]  /*17c0*/  @!P2 BRA `(.L_x_1818) ;  /* 0x00000000001ca947 */ /* 0x000fee0003800000 */
[----:B------:R-:W1:Y:S02]  /*17d0*/  LDC R13, c[0x0][0x264] ;  /* 0x00009900ff0d7b82 */ /* 0x000e640000000800 */
[----:B-1----:R-:W-:-:S04]  /*17e0*/  VIMNMX R12, R6, R13, PT ;  /* 0x0000000d060c7248 */ /* 0x002fc80003fe0100 */
[----:B------:R-:W-:-:S04]  /*17f0*/  IADD3 R12, R12, -UR7, RZ ;  /* 0x800000070c0c7c10 */ /* 0x000fc8000fffe0ff */
[----:B------:R-:W-:-:S04]  /*1800*/  SHF.R.S32.HI R13, RZ, 0x1f, R12 ;  /* 0x0000001fff0d7819 */ /* 0x000fc8000001140c */
[----:B------:R-:W-:-:S04]  /*1810*/  LEA.HI R13, R13, R12, RZ, 0x5 ;  /* 0x0000000c0d0d7211 */ /* 0x000fc800078f28ff */
[----:B------:R-:W-:-:S04]  /*1820*/  SHF.R.S32.HI R13, RZ, 0x5, R13 ;  /* 0x00000005ff0d7819 */ /* 0x000fc8000001140d */
[----:B------:R-:W-:-:S07]  /*1830*/  SHF.L.U32 R13, R13, 0x2, RZ ;  /* 0x000000020d0d7819 */ /* 0x000fce00000006ff */
.L_x_1818:
        /* <DEDUP_REMOVED lines=8> */
.L_x_1819:
[----:B------:R-:W-:Y:S01]  /*18c0*/  HFMA2.MMA R12, -RZ, RZ, 0, 0 ;  /* 0x00000000ff0c7435 */ /* 0x000fe200000001ff */
[----:B------:R-:W-:Y:S10]  /*18d0*/  @!P3 BRA `(.L_x_1820) ;  /* 0x00000000001cb947 */ /* 0x000ff40003800000 */
[----:B------:R-:W1:Y:S02]  /*18e0*/  LDC R15, c[0x0][0x26c] ;  /* 0x00009b00ff0f7b82 */ /* 0x000e640000000800 */
[----:B-1----:R-:W-:-:S04]  /*18f0*/  VIMNMX R12, R6, R15, PT ;  /* 0x0000000f060c7248 */ /* 0x002fc80003fe0100 */
[----:B------:R-:W-:-:S04]  /*1900*/  IADD3 R12, R12, -UR10, RZ ;  /* 0x8000000a0c0c7c10 */ /* 0x000fc8000fffe0ff */
[----:B------:R-:W-:-:S04]  /*1910*/  SHF.R.S32.HI R15, RZ, 0x1f, R12 ;  /* 0x0000001fff0f7819 */ /* 0x000fc8000001140c */
[----:B------:R-:W-:-:S04]  /*1920*/  LEA.HI R15, R15, R12, RZ, 0x5 ;  /* 0x0000000c0f0f7211 */ /* 0x000fc800078f28ff */
[----:B------:R-:W-:-:S04]  /*1930*/  SHF.R.S32.HI R15, RZ, 0x5, R15 ;  /* 0x00000005ff0f7819 */ /* 0x000fc8000001140f */
[----:B------:R-:W-:-:S07]  /*1940*/  SHF.L.U32 R12, R15, 0x1, RZ ;  /* 0x000000010f0c7819 */ /* 0x000fce00000006ff */
.L_x_1820:
[C---:B------:R-:W-:Y:S02]  /*1950*/  ISETP.GE.AND P0, PT, R6.reuse, R9, PT ;  /* 0x000000090600720c */ /* 0x040fe40003f06270 */
[----:B------:R-:W-:Y:S02]  /*1960*/  LEA R10, R35, R10, 0x3 ;  /* 0x0000000a230a7211 */ /* 0x000fe400078e18ff */
[----:B------:R-:W-:Y:S02]  /*1970*/  ISETP.GE.OR P0, PT, R6, UR5, P0 ;  /* 0x0000000506007c0c */ /* 0x000fe40008706670 */
[----:B------:R-:W-:Y:S02]  /*1980*/  IADD3 R10, R13, R10, R8 ;  /* 0x0000000a0d0a7210 */ /* 0x000fe40007ffe008 */
[----:B------:R-:W-:Y:S02]  /*1990*/  PRMT R8, RZ, 0x5410, RZ ;  /* 0x00005410ff087816 */ /* 0x000fe400000000ff */
[----:B------:R-:W-:-:S02]  /*19a0*/  IADD3 R15, R12, R10, R11 ;  /* 0x0000000a0c0f7210 */ /* 0x000fc40007ffe00b */
[----:B------:R-:W-:Y:S02]  /*19b0*/  PRMT R9, RZ, 0x5410, RZ ;  /* 0x00005410ff097816 */ /* 0x000fe400000000ff */
[----:B------:R-:W-:Y:S02]  /*19c0*/  PRMT R10, RZ, 0x5410, RZ ;  /* 0x00005410ff0a7816 */ /* 0x000fe400000000ff */
[----:B------:R-:W-:Y:S02]  /*19d0*/  PRMT R11, RZ, 0x5410, RZ ;  /* 0x00005410ff0b7816 */ /* 0x000fe400000000ff */
[----:B------:R-:W-:Y:S02]  /*19e0*/  PRMT R26, RZ, 0x5410, RZ ;  /* 0x00005410ff1a7816 */ /* 0x000fe400000000ff */
[----:B-----5:R-:W-:Y:S02]  /*19f0*/  PRMT R27, RZ, 0x5410, RZ ;  /* 0x00005410ff1b7816 */ /* 0x020fe400000000ff */
[----:B------:R-:W-:-:S02]  /*1a00*/  PRMT R12, RZ, 0x5410, RZ ;  /* 0x00005410ff0c7816 */ /* 0x000fc400000000ff */
[----:B------:R-:W-:Y:S01]  /*1a10*/  PRMT R13, RZ, 0x5410, RZ ;  /* 0x00005410ff0d7816 */ /* 0x000fe200000000ff */
[----:B------:R-:W-:Y:S06]  /*1a20*/  @P0 BRA `(.L_x_1821) ;  /* 0x0000007800040947 */ /* 0x000fec0003800000 */
[----:B------:R-:W1:Y:S01]  /*1a30*/  S2UR UR5, SR_CgaCtaId ;  /* 0x00000000000579c3 */ /* 0x000e620000008800 */
[----:B------:R-:W-:Y:S01]  /*1a40*/  IMAD R15, R15, UR6, RZ ;  /* 0x000000060f0f7c24 */ /* 0x000fe2000f8e02ff */
[----:B------:R-:W-:Y:S01]  /*1a50*/  USHF.R.S32.HI UR4, URZ, 0x1f, UR6 ;  /* 0x0000001f3f047899 */ /* 0x000fe20008011406 */
[----:B------:R-:W-:Y:S01]  /*1a60*/  SHF.R.S32.HI R17, RZ, 0x1f, R14 ;  /* 0x0000001fff117819 */ /* 0x000fe2000001140e */
[----:B------:R-:W-:Y:S01]  /*1a70*/  HADD2.F32 R24, -RZ, R24.H0_H0 ;  /* 0x20000018ff187230 */ /* 0x000fe20000004100 */
[----:B------:R-:W-:Y:S01]  /*1a80*/  PRMT R8, R8, 0x5410, RZ ;  /* 0x0000541008087816 */ /* 0x000fe200000000ff */
[----:B------:R-:W-:Y:S01]  /*1a90*/  HADD2.F32 R25, -RZ, R25.H0_H0 ;  /* 0x20000019ff197230 */ /* 0x000fe20000004100 */
[--C-:B0-----:R-:W-:Y:S01]  /*1aa0*/  SHF.R.S32.HI R16, RZ, 0x1f, R15.reuse ;  /* 0x0000001fff107819 */ /* 0x101fe2000001140f */
[----:B------:R-:W-:Y:S01]  /*1ab0*/  ULDC UR10, c[0x0][0x240] ;  /* 0x00009000000a7ab9 */ /* 0x000fe20000000800 */
[C---:B------:R-:W-:Y:S01]  /*1ac0*/  IADD3 R39, P0, P2, R14.reuse, UR6, R15 ;  /* 0x000000060e277c10 */ /* 0x040fe2000fa1e00f */
[----:B------:R-:W-:Y:S01]  /*1ad0*/  ULDC.64 UR6, c[0x0][0x218] ;  /* 0x0000860000067ab9 */ /* 0x000fe20000000a00 */
[----:B------:R-:W-:Y:S01]  /*1ae0*/  IADD3 R14, P3, R14, R15, RZ ;  /* 0x0000000f0e0e7210 */ /* 0x000fe20007f7e0ff */
[----:B------:R-:W-:Y:S01]  /*1af0*/  HADD2.F32 R15, -RZ, R18.H0_H0 ;  /* 0x20000012ff0f7230 */ /* 0x000fe20000004100 */
[----:B------:R-:W-:Y:S01]  /*1b00*/  IADD3.X R22, R17, UR4, R16, P0, P2 ;  /* 0x0000000411167c10 */ /* 0x000fe200087e4410 */
[----:B------:R-:W-:Y:S01]  /*1b10*/  UMOV UR4, 0x400 ;  /* 0x0000040000047882 */ /* 0x000fe20000000000 */
[----:B------:R-:W-:-:S02]  /*1b20*/  IADD3.X R17, R16, R17, RZ, P3, !PT ;  /* 0x0000001110117210 */ /* 0x000fc40001ffe4ff */
[C---:B------:R-:W-:Y:S02]  /*1b30*/  LEA R58, P2, R14.reuse, UR6, 0x2 ;  /* 0x000000060e3a7c11 */ /* 0x040fe4000f8410ff */
[C---:B------:R-:W-:Y:S01]  /*1b40*/  LEA R38, P0, R39.reuse, UR6, 0x2 ;  /* 0x0000000627267c11 */ /* 0x040fe2000f8010ff */
[----:B------:R-:W-:Y:S01]  /*1b50*/  ULDC UR6, c[0x0][0x23c] ;  /* 0x00008f0000067ab9 */ /* 0x000fe20000000800 */
[----:B------:R-:W-:Y:S01]  /*1b60*/  LEA.HI.X R59, R14, UR7, R17, 0x2, P2 ;  /* 0x000000070e3b7c11 */ /* 0x000fe200090f1411 */
[----:B------:R-:W-:Y:S01]  /*1b70*/  HADD2.F32 R14, -RZ, R20.H0_H0 ;  /* 0x20000014ff0e7230 */ /* 0x000fe20000004100 */
[----:B------:R-:W-:Y:S01]  /*1b80*/  LEA.HI.X R39, R39, UR7, R22, 0x2, P0 ;  /* 0x0000000727277c11 */ /* 0x000fe200080f1416 */
[----:B-1----:R-:W-:Y:S01]  /*1b90*/  ULEA UR4, UR5, UR4, 0x18 ;  /* 0x0000000405047291 */ /* 0x002fe2000f8ec03f */
[----:B------:R-:W-:-:S11]  /*1ba0*/  ULDC UR7, c[0x0][0x258] ;  /* 0x0000960000077ab9 */ /* 0x000fd60000000800 */
.L_x_1838:
[----:B------:R-:W-:Y:S05]  /*1bb0*/  @!P1 BRA `(.L_x_1822) ;  /* 0x0000001c004c9947 */ /* 0x000fea0003800000 */
        /* <DEDUP_REMOVED lines=34> */
[----:B------:R5:W0:Y:S01]  /*1de0*/  I2F.F16 R28, R49 ;  /* 0x00000031001c7306 */ /* 0x000a220000200c00 */
[----:B------:R-:W-:-:S02]  /*1df0*/  IADD3 R16, R16, -0x80, RZ ;  /* 0xffffff8010107810 */ /* 0x000fc40007ffe0ff */
[----:B------:R-:W-:Y:S02]  /*1e00*/  LOP3.LUT R48, R46, 0xff, RZ, 0xc0, !PT ;  /* 0x000000ff2e307812 */ /* 0x000fe400078ec0ff */
[----:B------:R-:W-:Y:S02]  /*1e10*/  LEA.HI R37, R22, 0xffffff80, RZ, 0x8 ;  /* 0xffffff8016257811 */ /* 0x000fe400078f40ff */
[----:B------:R-:W-:Y:S01]  /*1e20*/  LEA.HI R36, R23, 0xffffff80, RZ, 0x8 ;  /* 0xffffff8017247811 */ /* 0x000fe200078f40ff */
[----:B------:R2:W0:Y:S01]  /*1e30*/  I2F.F16 R46, R16 ;  /* 0x00000010002e7306 */ /* 0x0004220000200c00 */
[--C-:B-----5:R-:W-:Y:S02]  /*1e40*/  SHF.R.U32.HI R49, RZ, 0x8, R18.reuse ;  /* 0x00000008ff317819 */ /* 0x120fe40000011612 */
[----:B------:R-:W-:Y:S02]  /*1e50*/  SHF.R.U32.HI R18, RZ, 0x10, R18 ;  /* 0x00000010ff127819 */ /* 0x000fe40000011612 */
[----:B------:R-:W-:-:S02]  /*1e60*/  LOP3.LUT R49, R49, 0xff, RZ, 0xc0, !PT ;  /* 0x000000ff31317812 */ /* 0x000fc400078ec0ff */
[----:B------:R-:W-:Y:S01]  /*1e70*/  LOP3.LUT R18, R18, 0xff, RZ, 0xc0, !PT ;  /* 0x000000ff12127812 */ /* 0x000fe200078ec0ff */
[----:B------:R-:W0:Y:S01]  /*1e80*/  I2F.F16 R42, R42 ;  /* 0x0000002a002a7306 */ /* 0x000e220000200c00 */
[--C-:B--2---:R-:W-:Y:S02]  /*1e90*/  SHF.R.U32.HI R16, RZ, 0x8, R19.reuse ;  /* 0x00000008ff107819 */ /* 0x104fe40000011613 */
[----:B------:R-:W-:Y:S02]  /*1ea0*/  SHF.R.U32.HI R19, RZ, 0x10, R19 ;  /* 0x00000010ff137819 */ /* 0x000fe40000011613 */
[----:B------:R-:W-:Y:S02]  /*1eb0*/  LOP3.LUT R16, R16, 0xff, RZ, 0xc0, !PT ;  /* 0x000000ff10107812 */ /* 0x000fe400078ec0ff */
[----:B------:R-:W-:Y:S01]  /*1ec0*/  IADD3 R18, R18, -0x80, RZ ;  /* 0xffffff8012127810 */ /* 0x000fe20007ffe0ff */
[----:B------:R-:W2:Y:S01]  /*1ed0*/  I2F.F16 R37, R37 ;  /* 0x0000002500257306 */ /* 0x000ea20000200c00 */
        /* <DEDUP_REMOVED lines=8> */
[----:B------:R-:W-:Y:S01]  /*1f60*/  SHF.R.U32.HI R17, RZ, 0x10, R17 ;  /* 0x00000010ff117819 */ /* 0x000fe20000011611 */
[----:B------:R5:W0:Y:S01]  /*1f70*/  I2F.F16 R49, R18 ;  /* 0x0000001200317306 */ /* 0x000a220000200c00 */
[----:B------:R-:W-:Y:S02]  /*1f80*/  LEA.HI R41, R20, 0xffffff80, RZ, 0x8 ;  /* 0xffffff8014297811 */ /* 0x000fe400078f40ff */
[----:B------:R-:W-:Y:S02]  /*1f90*/  LEA.HI R40, R21, 0xffffff80, RZ, 0x8 ;  /* 0xffffff8015287811 */ /* 0x000fe400078f40ff */
[----:B------:R-:W-:Y:S02]  /*1fa0*/  SHF.R.U32.HI R20, RZ, 0x10, R20 ;  /* 0x00000010ff147819 */ /* 0x000fe40000011614 */
[----:B------:R-:W-:Y:S01]  /*1fb0*/  LOP3.LUT R17, R17, 0xff, RZ, 0xc0, !PT ;  /* 0x000000ff11117812 */ /* 0x000fe200078ec0ff */
[----:B------:R3:W0:Y:S01]  /*1fc0*/  I2F.F16 R51, R19 ;  /* 0x0000001300337306 */ /* 0x0006220000200c00 */
[----:B-----5:R-:W-:-:S02]  /*1fd0*/  SHF.R.U32.HI R18, RZ, 0x8, R21 ;  /* 0x00000008ff127819 */ /* 0x020fc40000011615 */
[----:B------:R-:W-:Y:S02]  /*1fe0*/  SHF.R.U32.HI R21, RZ, 0x10, R21 ;  /* 0x00000010ff157819 */ /* 0x000fe40000011615 */
[----:B------:R-:W-:Y:S02]  /*1ff0*/  LOP3.LUT R18, R18, 0xff, RZ, 0xc0, !PT ;  /* 0x000000ff12127812 */ /* 0x000fe400078ec0ff */
[----:B------:R-:W-:Y:S01]  /*2000*/  LOP3.LUT R20, R20, 0xff, RZ, 0xc0, !PT ;  /* 0x000000ff14147812 */ /* 0x000fe200078ec0ff */
[----:B------:R5:W0:Y:S01]  /*2010*/  I2F.F16 R54, R16 ;  /* 0x0000001000367306 */ /* 0x000a220000200c00 */
[--C-:B---3--:R-:W-:Y:S02]  /*2020*/  SHF.R.U32.HI R19, RZ, 0x8, R22.reuse ;  /* 0x00000008ff137819 */ /* 0x108fe40000011616 */
[----:B------:R-:W-:Y:S02]  /*2030*/  SHF.R.U32.HI R22, RZ, 0x10, R22 ;  /* 0x00000010ff167819 */ /* 0x000fe40000011616 */
[----:B------:R-:W-:-:S02]  /*2040*/  IADD3 R18, R18, -0x80, RZ ;  /* 0xffffff8012127810 */ /* 0x000fc40007ffe0ff */
[----:B------:R-:W-:Y:S01]  /*2050*/  LOP3.LUT R22, R22, 0xff, RZ, 0xc0, !PT ;  /* 0x000000ff16167812 */ /* 0x000fe200078ec0ff */
[----:B------:R-:W3:Y:S01]  /*2060*/  I2F.F16 R41, R41 ;  /* 0x0000002900297306 */ /* 0x000ee20000200c00 */
[--C-:B-----5:R-:W-:Y:S02]  /*2070*/  SHF.R.U32.HI R16, RZ, 0x8, R23.reuse ;  /* 0x00000008ff107819 */ /* 0x120fe40000011617 */
[----:B------:R-:W-:Y:S02]  /*2080*/  SHF.R.U32.HI R23, RZ, 0x10, R23 ;  /* 0x00000010ff177819 */ /* 0x000fe40000011617 */
[----:B------:R-:W-:Y:S02]  /*2090*/  LOP3.LUT R16, R16, 0xff, RZ, 0xc0, !PT ;  /* 0x000000ff10107812 */ /* 0x000fe400078ec0ff */
[----:B------:R-:W-:Y:S01]  /*20a0*/  LOP3.LUT R23, R23, 0xff, RZ, 0xc0, !PT ;  /* 0x000000ff17177812 */ /* 0x000fe200078ec0ff */
[----:B------:R5:W0:Y:S01]  /*20b0*/  I2F.F16 R56, R18 ;  /* 0x0000001200387306 */ /* 0x000a220000200c00 */
[----:B------:R-:W-:-:S02]  /*20c0*/  LOP3.LUT R21, R21, 0xff, RZ, 0xc0, !PT ;  /* 0x000000ff15157812 */ /* 0x000fc400078ec0ff */
[----:B------:R-:W-:Y:S02]  /*20d0*/  LOP3.LUT R19, R19, 0xff, RZ, 0xc0, !PT ;  /* 0x000000ff13137812 */ /* 0x000fe400078ec0ff */
[----:B------:R-:W-:Y:S02]  /*20e0*/  IADD3 R48, R48, -0x80, RZ ;  /* 0xffffff8030307810 */ /* 0x000fe40007ffe0ff */
        /* <DEDUP_REMOVED lines=21> */
[----:B------:R0:W0:Y:S08]  /*2240*/  I2F.F16 R55, R21 ;  /* 0x0000001500377306 */ /* 0x0000300000200c00 */
[----:B------:R0:W0:Y:S08]  /*2250*/  I2F.F16 R57, R19 ;  /* 0x0000001300397306 */ /* 0x0000300000200c00 */
[----:B------:R-:W0:Y:S08]  /*2260*/  I2F.F16 R22, R22 ;  /* 0x0000001600167306 */ /* 0x000e300000200c00 */
[----:B------:R-:W0:Y:S08]  /*2270*/  I2F.F16 R16, R16 ;  /* 0x0000001000107306 */ /* 0x000e300000200c00 */
[----:B------:R-:W0:Y:S01]  /*2280*/  I2F.F16 R23, R23 ;  /* 0x0000001700177306 */ /* 0x000e220000200c00 */
        /* <DEDUP_REMOVED lines=8> */
[----:B------:R-:W-:-:S03]  /*2310*/  HADD2.F32 R18, -RZ, R18.H1_H1 ;  /* 0x30000012ff127230 */ /* 0x000fc60000004100 */
[----:B------:R-:W-:Y:S01]  /*2320*/  FFMA.FTZ R62, R61, R60, RZ ;  /* 0x0000003c3d3e7223 */ /* 0x000fe200000100ff */
[----:B------:R-:W-:Y:S02]  /*2330*/  HADD2.F32 R61, -RZ, R47.H0_H0 ;  /* 0x2000002fff3d7230 */ /* 0x000fe40000004100 */
[----:B------:R-:W-:Y:S01]  /*2340*/  FFMA.FTZ R67, R60, R65, RZ ;  /* 0x000000413c437223 */ /* 0x000fe200000100ff */
[----:B------:R-:W-:Y:S02]  /*2350*/  HADD2.F32 R65, -RZ, R48.H0_H0 ;  /* 0x20000030ff417230 */ /* 0x000fe40000004100 */
[----:B------:R-:W-:Y:S01]  /*2360*/  FFMA.FTZ R62, R61, R18, R62 ;  /* 0x000000123d3e7223 */ /* 0x000fe2000001003e */
[----:B------:R-:W-:-:S05]  /*2370*/  HADD2.F32 R61, -RZ, R19.H0_H0 ;  /* 0x20000013ff3d7230 */ /* 0x000fca0000004100 */
[----:B------:R-:W-:Y:S01]  /*2380*/  FFMA.FTZ R64, R63, R61, R62 ;  /* 0x0000003d3f407223 */ /* 0x000fe2000001003e */
[----:B------:R-:W-:Y:S02]  /*2390*/  HADD2.F32 R62, -RZ, R19.H1_H1 ;  /* 0x30000013ff3e7230 */ /* 0x000fe40000004100 */
[----:B------:R-:W-:Y:S02]  /*23a0*/  HADD2.F32 R19, -RZ, R45.H0_H0 ;  /* 0x2000002dff137230 */ /* 0x000fe40000004100 */
[--C-:B-1----:R-:W-:Y:S02]  /*23b0*/  HADD2.F32 R63, -RZ, R20.reuse.H0_H0 ;  /* 0x20000014ff3f7230 */ /* 0x102fe40000004100 */
[----:B------:R-:W-:Y:S02]  /*23c0*/  HADD2.F32 R20, -RZ, R20.H1_H1 ;  /* 0x30000014ff147230 */ /* 0x000fe40000004100 */
[----:B------:R-:W-:Y:S01]  /*23d0*/  FFMA.FTZ R64, R19, R62, R64 ;  /* 0x0000003e13407223 */ /* 0x000fe20000010040 */
[----:B------:R-:W-:-:S05]  /*23e0*/  HADD2.F32 R19, -RZ, R31.H0_H0 ;  /* 0x2000001fff137230 */ /* 0x000fca0000004100 */
[----:B------:R-:W-:Y:S01]  /*23f0*/  FFMA.FTZ R64, R19, R63, R64 ;  /* 0x0000003f13407223 */ /* 0x000fe20000010040 */
[----:B------:R-:W-:-:S05]  /*2400*/  HADD2.F32 R19, -RZ, R54.H0_H0 ;  /* 0x20000036ff137230 */ /* 0x000fca0000004100 */
[----:B------:R-:W-:Y:S01]  /*2410*/  FFMA.FTZ R19, R19, R20, R64 ;  /* 0x0000001413137223 */ /* 0x000fe20000010040 */
[--C-:B------:R-:W-:Y:S02]  /*2420*/  HADD2.F32 R64, -RZ, R21.reuse.H0_H0 ;  /* 0x20000015ff407230 */ /* 0x100fe40000004100 */
[----:B------:R-:W-:-:S03]  /*2430*/  HADD2.F32 R21, -RZ, R21.H1_H1 ;  /* 0x30000015ff157230 */ /* 0x000fc60000004100 */
[----:B------:R-:W-:Y:S01]  /*2440*/  FFMA.FTZ R19, R66, R64, R19 ;  /* 0x0000004042137223 */ /* 0x000fe20000010013 */
[----:B------:R-:W-:-:S05]  /*2450*/  HADD2.F32 R66, -RZ, R41.H0_H0 ;  /* 0x20000029ff427230 */ /* 0x000fca0000004100 */
[----:B------:R-:W-:Y:S01]  /*2460*/  FFMA.FTZ R19, R66, R21, R19 ;  /* 0x0000001542137223 */ /* 0x000fe20000010013 */
[----:B------:R-:W-:Y:S01]  /*2470*/  FFMA.FTZ R66, R18, R65, R67 ;  /* 0x0000004112427223 */ /* 0x000fe20000010043 */
[----:B------:R-:W-:Y:S02]  /*2480*/  HADD2.F32 R65, -RZ, R17.H0_H0 ;  /* 0x20000011ff417230 */ /* 0x000fe40000004100 */
[----:B------:R-:W-:-:S03]  /*2490*/  FMUL.FTZ R19, R14, R19 ;  /* 0x000000130e137220 */ /* 0x000fc60000410000 */
[----:B------:R-:W-:Y:S01]  /*24a0*/  FFMA.FTZ R67, R61, R65, R66 ;  /* 0x000000413d437223 */ /* 0x000fe20000010042 */
[----:B------:R-:W-:Y:S01]  /*24b0*/  HADD2.F32 R65, -RZ, R44.H0_H0 ;  /* 0x2000002cff417230 */ /* 0x000fe20000004100 */
[----:B------:R-:W-:-:S04]  /*24c0*/  F2FP.F16.F32.PACK_AB R19, RZ, R19 ;  /* 0x00000013ff13723e */ /* 0x000fc800000000ff */
        /* <DEDUP_REMOVED lines=8> */
[----:B------:R-:W-:-:S03]  /*2550*/  HADD2.F32 R65, -RZ, R33.H0_H0 ;  /* 0x20000021ff417230 */ /* 0x000fc60000004100 */
[----:B------:R-:W-:Y:S02]  /*2560*/  FFMA.FTZ R66, R21, R66, R68 ;  /* 0x0000004215427223 */ /* 0x000fe40000010044 */
[----:B------:R-:W-:Y:S02]  /*2570*/  FFMA.FTZ R65, R60, R65, RZ ;  /* 0x000000413c417223 */ /* 0x000fe400000100ff */
[----:B------:R-:W-:-:S05]  /*2580*/  FMUL.FTZ R66, R15, R66 ;  /* 0x000000420f427220 */ /* 0x000fca0000410000 */
[----:B------:R-:W-:-:S04]  /*2590*/  F2FP.F16.F32.PACK_AB R66, RZ, R66 ;  /* 0x00000042ff42723e */ /* 0x000fc800000000ff */
[----:B------:R-:W-:-:S06]  /*25a0*/  PRMT R19, R19, 0x5410, R66 ;  /* 0x0000541013137816 */ /* 0x000fcc0000000042 */
[----:B------:R-:W-:Y:S01]  /*25b0*/  HFMA2.MMA R13, R19, 1, 1, R13 ;  /* 0x3c003c00130d7835 */ /* 0x000fe2000000000d */
[----:B------:R-:W-:-:S05]  /*25c0*/  HADD2.F32 R19, -RZ, R32.H0_H0 ;  /* 0x20000020ff137230 */ /* 0x000fca0000004100 */
        /* <DEDUP_REMOVED lines=22> */
[----:B------:R-:W-:-:S03]  /*2730*/  FFMA.FTZ R63, R20, R63, R66 ;  /* 0x0000003f143f7223 */ /* 0x000fc60000010042 */
[C---:B------:R-:W-:Y:S01]  /*2740*/  FFMA.FTZ R20, R64.reuse, R18, R19 ;  /* 0x0000001240147223 */ /* 0x040fe20000010013 */
[----:B------:R-:W-:Y:S02]  /*2750*/  HADD2.F32 R18, -RZ, R37.H0_H0 ;  /* 0x20000025ff127230 */ /* 0x000fe40000004100 */
[----:B------:R-:W-:Y:S01]  /*2760*/  FFMA.FTZ R63, R64, R60, R63 ;  /* 0x0000003c403f7223 */ /* 0x000fe2000001003f */
[----:B------:R-:W-:Y:S02]  /*2770*/  HADD2.F32 R60, -RZ, R36.H0_H0 ;  /* 0x20000024ff3c7230 */ /* 0x000fe40000004100 */
        /* <DEDUP_REMOVED lines=8> */
.L_x_1823:
        /* <DEDUP_REMOVED lines=12> */
[----:B------:R-:W-:Y:S02]  /*28c0*/  HADD2.F32 R60, -RZ, R19.H0_H0 ;  /* 0x20000013ff3c7230 */ /* 0x000fe40000004100 */
[----:B-1----:R-:W-:-:S02]  /*28d0*/  HADD2.F32 R64, -RZ, R20.H0_H0 ;  /* 0x20000014ff407230 */ /* 0x002fc40000004100 */
[----:B------:R-:W-:Y:S01]  /*28e0*/  FFMA.FTZ R63, R18, R62, R63 ;  /* 0x0000003e123f7223 */ /* 0x000fe2000001003f */
[----:B------:R-:W-:Y:S02]  /*28f0*/  HADD2.F32 R18, -RZ, R46.H0_H0 ;  /* 0x2000002eff127230 */ /* 0x000fe40000004100 */
[----:B------:R-:W-:Y:S02]  /*2900*/  HADD2.F32 R20, -RZ, R20.H1_H1 ;  /* 0x30000014ff147230 */ /* 0x000fe40000004100 */
[----:B------:R-:W-:Y:S02]  /*2910*/  HADD2.F32 R65, -RZ, R21.H0_H0 ;  /* 0x20000015ff417230 */ /* 0x000fe40000004100 */
[----:B------:R-:W-:Y:S01]  /*2920*/  FFMA.FTZ R18, R18, R60, R63 ;  /* 0x0000003c12127223 */ /* 0x000fe2000001003f */
[----:B------:R-:W-:Y:S02]  /*2930*/  HADD2.F32 R63, -RZ, R19.H1_H1 ;  /* 0x30000013ff3f7230 */ /* 0x000fe40000004100 */
[----:B------:R-:W-:-:S02]  /*2940*/  HADD2.F32 R19, -RZ, R45.H0_H0 ;  /* 0x2000002dff137230 */ /* 0x000fc40000004100 */
[----:B------:R-:W-:-:S03]  /*2950*/  HADD2.F32 R21, -RZ, R21.H1_H1 ;  /* 0x30000015ff157230 */ /* 0x000fc60000004100 */
        /* <DEDUP_REMOVED lines=10> */
[----:B------:R-:W-:Y:S02]  /*2a00*/  FMUL.FTZ R19, R14, R19 ;  /* 0x000000130e137220 */ /* 0x000fe40000410000 */
[----:B------:R-:W-:Y:S01]  /*2a10*/  FFMA.FTZ R67, R18, R61, RZ ;  /* 0x0000003d12437223 */ /* 0x000fe200000100ff */
[----:B------:R-:W-:Y:S02]  /*2a20*/  HADD2.F32 R18, -RZ, R48.H0_H0 ;  /* 0x20000030ff127230 */ /* 0x000fe40000004100 */
[----:B------:R-:W-:-:S03]  /*2a30*/  F2FP.F16.F32.PACK_AB R19, RZ, R19 ;  /* 0x00000013ff13723e */ /* 0x000fc600000000ff */
        /* <DEDUP_REMOVED lines=12> */
[----:B------:R-:W-:-:S04]  /*2b00*/  FFMA.FTZ R18, R67, R21, R18 ;  /* 0x0000001543127223 */ /* 0x000fc80000010012 */
        /* <DEDUP_REMOVED lines=13> */
[----:B------:R-:W-:Y:S02]  /*2be0*/  HADD2.F32 R18, -RZ, R49.H0_H0 ;  /* 0x20000031ff127230 */ /* 0x000fe40000004100 */
[----:B------:R-:W-:-:S03]  /*2bf0*/  HADD2.F32 R62, -RZ, R51.H0_H0 ;  /* 0x20000033ff3e7230 */ /* 0x000fc60000004100 */
[-C--:B------:R-:W-:Y:S02]  /*2c00*/  FFMA.FTZ R18, R18, R60.reuse, R67 ;  /* 0x0000003c12127223 */ /* 0x080fe40000010043 */
        /* <DEDUP_REMOVED lines=11> */
[-C--:B------:R-:W-:Y:S01]  /*2cc0*/  FFMA.FTZ R18, R18, R20.reuse, R19 ;  /* 0x0000001412127223 */ /* 0x080fe20000010013 */
[----:B------:R-:W-:Y:S02]  /*2cd0*/  HADD2.F32 R19, -RZ, R22.H0_H0 ;  /* 0x20000016ff137230 */ /* 0x000fe40000004100 */
[----:B------:R-:W-:-:S03]  /*2ce0*/  FFMA.FTZ R20, R60, R20, R63 ;  /* 0x000000143c147223 */ /* 0x000fc6000001003f */
[-C--:B------:R-:W-:Y:S01]  /*2cf0*/  FFMA.FTZ R18, R19, R65.reuse, R18 ;  /* 0x0000004113127223 */ /* 0x080fe20000010012 */
[----:B------:R-:W-:Y:S01]  /*2d00*/  FFMA.FTZ R20, R61, R65, R20 ;  /* 0x000000413d147223 */ /* 0x000fe20000010014 */
[----:B------:R-:W-:Y:S02]  /*2d10*/  HADD2.F32 R19, -RZ, R37.H0_H0 ;  /* 0x20000025ff137230 */ /* 0x000fe40000004100 */
[----:B------:R-:W-:-:S03]  /*2d20*/  HADD2.F32 R61, -RZ, R36.H0_H0 ;  /* 0x20000024ff3d7230 */ /* 0x000fc60000004100 */
[-C--:B------:R-:W-:Y:S02]  /*2d30*/  FFMA.FTZ R19, R19, R21.reuse, R18 ;  /* 0x0000001513137223 */ /* 0x080fe40000010012 */
[----:B------:R-:W-:Y:S02]  /*2d40*/  FFMA.FTZ R20, R61, R21, R20 ;  /* 0x000000153d147223 */ /* 0x000fe40000010014 */
[----:B------:R-:W-:Y:S02]  /*2d50*/  FMUL.FTZ R19, R24, R19 ;  /* 0x0000001318137220 */ /* 0x000fe40000410000 */
[----:B------:R-:W-:-:S03]  /*2d60*/  FMUL.FTZ R20, R25, R20 ;  /* 0x0000001419147220 */ /* 0x000fc60000410000 */
[----:B------:R-:W-:Y:S02]  /*2d70*/  F2FP.F16.F32.PACK_AB R19, RZ, R19 ;  /* 0x00000013ff13723e */ /* 0x000fe400000000ff */
[----:B------:R-:W-:-:S04]  /*2d80*/  F2FP.F16.F32.PACK_AB R20, RZ, R20 ;  /* 0x00000014ff14723e */ /* 0x000fc800000000ff */
[----:B------:R-:W-:-:S06]  /*2d90*/  PRMT R19, R19, 0x5410, R20 ;  /* 0x0000541013137816 */ /* 0x000fcc0000000014 */
[----:B------:R-:W-:-:S11]  /*2da0*/  HFMA2.MMA R26, R19, 1, 1, R26 ;  /* 0x3c003c00131a7835 */ /* 0x000fd6000000001a */
.L_x_1824:
        /* <DEDUP_REMOVED lines=93> */
.L_x_1825:
        /* <DEDUP_REMOVED lines=45> */
[----:B------:R-:W-:Y:S01]  /*3650*/  FFMA.FTZ R32, R35, R19, R32 ;  /* 0x0000001323207223 */ /* 0x000fe20000010020 */
[----:B------:R-:W-:Y:S02]  /*3660*/  HADD2.F32 R35, -RZ, R29.H0_H0 ;  /* 0x2000001dff237230 */ /* 0x000fe40000004100 */
[----:B------:R-:W-:Y:S01]  /*3670*/  FFMA.FTZ R19, R33, R31, R18 ;  /* 0x0000001f21137223 */ /* 0x000fe20000010012 */
[----:B------:R-:W-:-:S02]  /*3680*/  HADD2.F32 R33, -RZ, R30.H0_H0 ;  /* 0x2000001eff217230 */ /* 0x000fc40000004100 */
[----:B------:R-:W-:Y:S02]  /*3690*/  HADD2.F32 R20, -RZ, R20.H1_H1 ;  /* 0x30000014ff147230 */ /* 0x000fe40000004100 */
        /* <DEDUP_REMOVED lines=8> */
[--C-:B------:R-:W-:Y:S02]  /*3720*/  HADD2.F32 R17, -RZ, R21.reuse.H0_H0 ;  /* 0x20000015ff117230 */ /* 0x100fe40000004100 */
[----:B------:R-:W-:Y:S02]  /*3730*/  HADD2.F32 R32, -RZ, R16.H0_H0 ;  /* 0x20000010ff207230 */ /* 0x000fe40000004100 */
[-C--:B------:R-:W-:Y:S01]  /*3740*/  FFMA.FTZ R16, R30, R20.reuse, R33 ;  /* 0x000000141e107223 */ /* 0x080fe20000010021 */
[----:B------:R-:W-:Y:S02]  /*3750*/  HADD2.F32 R19, -RZ, R22.H0_H0 ;  /* 0x20000016ff137230 */ /* 0x000fe40000004100 */
[-C--:B------:R-:W-:Y:S01]  /*3760*/  FFMA.FTZ R28, R28, R20.reuse, R29 ;  /* 0x000000141c1c7223 */ /* 0x080fe2000001001d */
[----:B------:R-:W-:Y:S02]  /*3770*/  HADD2.F32 R21, -RZ, R21.H1_H1 ;  /* 0x30000015ff157230 */ /* 0x000fe40000004100 */
[----:B------:R-:W-:Y:S01]  /*3780*/  FFMA.FTZ R20, R32, R20, R31 ;  /* 0x0000001420147223 */ /* 0x000fe2000001001f */
[-C--:B------:R-:W-:Y:S01]  /*3790*/  FFMA.FTZ R18, R53, R17.reuse, R18 ;  /* 0x0000001135127223 */ /* 0x080fe20000010012 */
[----:B------:R-:W-:Y:S01]  /*37a0*/  FFMA.FTZ R16, R19, R17, R16 ;  /* 0x0000001113107223 */ /* 0x000fe20000010010 */
[----:B------:R-:W-:-:S02]  /*37b0*/  HADD2.F32 R19, -RZ, R40.H0_H0 ;  /* 0x20000028ff137230 */ /* 0x000fc40000004100 */
        /* <DEDUP_REMOVED lines=19> */
.L_x_1822:
[----:B0-----:R-:W-:-:S05]  /*38f0*/  MOV R17, UR6 ;  /* 0x0000000600117c02 */ /* 0x001fca0008000f00 */
        /* <DEDUP_REMOVED lines=200> */
.L_x_1827:
        /* <DEDUP_REMOVED lines=91> */
.L_x_1828:
        /* <DEDUP_REMOVED lines=93> */
.L_x_1829:
        /* <DEDUP_REMOVED lines=43> */
[----:B-1----:R-:W-:Y:S02]  /*53b0*/  HADD2.F32 R33, -RZ, R18.H0_H0 ;  /* 0x20000012ff217230 */ /* 0x002fe40000004100 */
        /* <DEDUP_REMOVED lines=43> */
.L_x_1826:
        /* <DEDUP_REMOVED lines=201> */
.L_x_1831:
        /* <DEDUP_REMOVED lines=91> */
.L_x_1832:
        /* <DEDUP_REMOVED lines=93> */
.L_x_1833:
        /* <DEDUP_REMOVED lines=87> */
.L_x_1830:
        /* <DEDUP_REMOVED lines=201> */
.L_x_1835:
        /* <DEDUP_REMOVED lines=91> */
.L_x_1836:
        /* <DEDUP_REMOVED lines=93> */
.L_x_1837:
        /* <DEDUP_REMOVED lines=87> */
.L_x_1834:
        /* <DEDUP_REMOVED lines=13> */
.L_x_1821:
[----:B------:R-:W-:Y:S05]  /*9240*/  @!P1 EXIT ;  /* 0x000000000000994d */ /* 0x000fea0003800000 */
[----:B------:R-:W1:Y:S01]  /*9250*/  S2R R0, SR_CTAID.X ;  /* 0x0000000000007919 */ /* 0x000e620000002500 */
[----:B------:R-:W2:Y:S01]  /*9260*/  S2UR UR4, SR_CTAID.Y ;  /* 0x00000000000479c3 */ /* 0x000ea20000002600 */
[----:B------:R-:W-:Y:S01]  /*9270*/  HMUL2 R19, R13, R5.H0_H0 ;  /* 0x200000050d137232 */ /* 0x000fe20000000000 */
[----:B------:R-:W1:Y:S06]  /*9280*/  S2R R17, SR_TID.X ;  /* 0x0000000000117919 */ /* 0x000e6c0000002100 */
[----:B------:R-:W3:Y:S01]  /*9290*/  LDC.64 R14, c[0x0][0x230] ;  /* 0x00008c00ff0e7b82 */ /* 0x000ee20000000a00 */
[----:B--2---:R-:W-:Y:S01]  /*92a0*/  USHF.L.U32 UR4, UR4, 0x2, URZ ;  /* 0x0000000204047899 */ /* 0x004fe2000800063f */
[----:B-1----:R-:W-:-:S05]  /*92b0*/  LEA R0, R0, R17, 0x5 ;  /* 0x0000001100007211 */ /* 0x002fca00078e28ff */
[----:B------:R-:W-:Y:S02]  /*92c0*/  MOV R17, UR4 ;  /* 0x0000000400117c02 */ /* 0x000fe40008000f00 */
[----:B------:R-:W-:-:S05]  /*92d0*/  SHF.L.U32 R0, R0, 0x2, RZ ;  /* 0x0000000200007819 */ /* 0x000fca00000006ff */
[----:B------:R-:W-:-:S04]  /*92e0*/  IMAD R17, R17, UR6, R0 ;  /* 0x0000000611117c24 */ /* 0x000fc8000f8e0200 */
[----:B---3--:R-:W-:-:S05]  /*92f0*/  IMAD.WIDE R14, R17, 0x2, R14 ;  /* 0x00000002110e7825 */ /* 0x008fca00078e020e */
[----:B------:R1:W-:Y:S01]  /*9300*/  ATOM.E.ADD.F16x2.RN.STRONG.GPU P0, RZ, desc[UR8][R14.64], R19 ;  /* 0x000000130eff79a2 */ /* 0x0003e2000810e1c8 */
[----:B------:R-:W-:Y:S01]  /*9310*/  BSSY B0, `(.L_x_1839) ;  /* 0x0000010000007945 */ /* 0x000fe20003800000 */
[----:B------:R-:W-:-:S03]  /*9320*/  HMUL2 R17, R12, R5.H0_H0 ;  /* 0x200000050c117232 */ /* 0x000fc60000000000 */
[----:B-1----:R-:W-:Y:S05]  /*9330*/  @P0 BRA `(.L_x_1840) ;  /* 0x0000000000340947 */ /* 0x002fea0003800000 */
[----:B------:R-:W1:Y:S02]  /*9340*/  QSPC.E.S P0, RZ, [R14] ;  /* 0x000000000eff73aa */ /* 0x000e640000000500 */
[----:B-1----:R-:W-:Y:S05]  /*9350*/  @!P0 BRA `(.L_x_1841) ;  /* 0x0000000000208947 */ /* 0x002fea0003800000 */
[----:B------:R-:W-:-:S04]  /*9360*/  MOV R12, R14 ;  /* 0x0000000e000c7202 */ /* 0x000fc80000000f00 */
[----:B------:R-:W-:-:S07]  /*9370*/  MOV R0, R12 ;  /* 0x0000000c00007202 */ /* 0x000fce0000000f00 */
.L_x_1842:
[----:B------:R-:W1:Y:S02]  /*9380*/  LDS R12, [R0] ;  /* 0x00000000000c7984 */ /* 0x000e640000000800 */
[----:B-1----:R-:W-:-:S10]  /*9390*/  HFMA2.MMA R13, R12, 1, 1, R19 ;  /* 0x3c003c000c0d7835 */ /* 0x002fd40000000013 */
[----:B------:R-:W1:Y:S02]  /*93a0*/  ATOMS.CAST.SPIN R13, [R0], R12, R13 ;  /* 0x0000000c000d738d */ /* 0x000e64000180000d */
[----:B-1----:R-:W-:-:S13]  /*93b0*/  ISETP.EQ.U32.AND P0, PT, R13, 0x1, PT ;  /* 0x000000010d00780c */ /* 0x002fda0003f02070 */
[----:B------:R-:W-:Y:S05]  /*93c0*/  @!P0 BRA `(.L_x_1842) ;  /* 0xfffffffc00ec8947 */ /* 0x000fea000383ffff */
[----:B------:R-:W-:Y:S05]  /*93d0*/  BRA `(.L_x_1840) ;  /* 0x00000000000c7947 */ /* 0x000fea0003800000 */
.L_x_1841:
[----:B------:R-:W2:Y:S02]  /*93e0*/  LD.E R0, desc[UR8][R14.64] ;  /* 0x000000080e007980 */ /* 0x000ea4000c101900 */
[----:B--2---:R-:W-:-:S05]  /*93f0*/  IADD3 R5, R19, R0, RZ ;  /* 0x0000000013057210 */ /* 0x004fca0007ffe0ff */
[----:B------:R1:W-:Y:S02]  /*9400*/  ST.E desc[UR8][R14.64], R5 ;  /* 0x000000050e007985 */ /* 0x0003e4000c101908 */
.L_x_1840:
[----:B------:R-:W-:Y:S05]  /*9410*/  BSYNC B0 ;  /* 0x0000000000007941 */ /* 0x000fea0003800000 */
.L_x_1839:
[----:B------:R2:W-:Y:S01]  /*9420*/  ATOM.E.ADD.F16x2.RN.STRONG.GPU P0, RZ, desc[UR8][R14.64+0x4], R17 ;  /* 0x000004110eff79a2 */ /* 0x0005e2000810e1c8 */
[----:B------:R-:W-:Y:S04]  /*9430*/  BSSY B0, `(.L_x_1843) ;  /* 0x000000f000007945 */ /* 0x000fe80003800000 */
[----:B--2---:R-:W-:Y:S05]  /*9440*/  @P0 BRA `(.L_x_1844) ;  /* 0x0000000000340947 */ /* 0x004fea0003800000 */
[----:B------:R-:W2:Y:S02]  /*9450*/  QSPC.E.S P0, RZ, [R14+0x4] ;  /* 0x000004000eff73aa */ /* 0x000ea40000000500 */
[----:B--2---:R-:W-:Y:S05]  /*9460*/  @!P0 BRA `(.L_x_1845) ;  /* 0x0000000000208947 */ /* 0x004fea0003800000 */
[----:B------:R-:W-:-:S04]  /*9470*/  MOV R12, R14 ;  /* 0x0000000e000c7202 */ /* 0x000fc80000000f00 */
[----:B------:R-:W-:-:S07]  /*9480*/  MOV R0, R12 ;  /* 0x0000000c00007202 */ /* 0x000fce0000000f00 */
.L_x_1846:
[----:B------:R-:W2:Y:S02]  /*9490*/  LDS R12, [R0+0x4] ;  /* 0x00000400000c7984 */ /* 0x000ea40000000800 */
[----:B--2---:R-:W-:-:S06]  /*94a0*/  HADD2 R13, R12, R17 ;  /* 0x000000110c0d7230 */ /* 0x004fcc0000000000 */
[----:B------:R-:W2:Y:S02]  /*94b0*/  ATOMS.CAST.SPIN R13, [R0+0x4], R12, R13 ;  /* 0x0000040c000d738d */ /* 0x000ea4000180000d */
[----:B--2---:R-:W-:-:S13]  /*94c0*/  ISETP.EQ.U32.AND P0, PT, R13, 0x1, PT ;  /* 0x000000010d00780c */ /* 0x004fda0003f02070 */
[----:B------:R-:W-:Y:S05]  /*94d0*/  @!P0 BRA `(.L_x_1846) ;  /* 0xfffffffc00ec8947 */ /* 0x000fea000383ffff */
[----:B------:R-:W-:Y:S05]  /*94e0*/  BRA `(.L_x_1844) ;  /* 0x00000000000c7947 */ /* 0x000fea0003800000 */
.L_x_1845:
[----:B------:R-:W1:Y:S02]  /*94f0*/  LD.E R0, desc[UR8][R14.64+0x4] ;  /* 0x000004080e007980 */ /* 0x000e64000c101900 */
[----:B-1----:R-:W-:-:S05]  /*9500*/  IADD3 R5, R17, R0, RZ ;  /* 0x0000000011057210 */ /* 0x002fca0007ffe0ff */
[----:B------:R2:W-:Y:S02]  /*9510*/  ST.E desc[UR8][R14.64+0x4], R5 ;  /* 0x000004050e007985 */ /* 0x0005e4000c101908 */
.L_x_1844:
[----:B------:R-:W-:Y:S05]  /*9520*/  BSYNC B0 ;  /* 0x0000000000007941 */ /* 0x000fea0003800000 */
.L_x_1843:
[----:B------:R-:W-:-:S13]  /*9530*/  ISETP.GE.AND P0, PT, R7, 0x2, PT ;  /* 0x000000020700780c */ /* 0x000fda0003f06270 */
[----:B------:R-:W-:Y:S05]  /*9540*/  @!P0 EXIT ;  /* 0x000000000000894d */ /* 0x000fea0003800000 */
[----:B-12---:R-:W-:Y:S01]  /*9550*/  MOV R5, UR6 ;  /* 0x0000000600057c02 */ /* 0x006fe20008000f00 */
[----:B------:R-:W-:-:S04]  /*9560*/  HMUL2 R27, R27, R4.H0_H0 ;  /* 0x200000041b1b7232 */ /* 0x000fc80000000000 */
[----:B------:R-:W-:-:S05]  /*9570*/  IMAD.WIDE R14, R5, 0x2, R14 ;  /* 0x00000002050e7825 */ /* 0x000fca00078e020e */
        /* <DEDUP_REMOVED lines=8> */
.L_x_1850:
[----:B------:R-:W1:Y:S02]  /*9600*/  LDS R4, [R0] ;  /* 0x0000000000047984 */ /* 0x000e640000000800 */
[----:B-1----:R-:W-:-:S10]  /*9610*/  HFMA2.MMA R5, R4, 1, 1, R27 ;  /* 0x3c003c0004057835 */ /* 0x002fd4000000001b */
[----:B------:R-:W1:Y:S02]  /*9620*/  ATOMS.CAST.SPIN R5, [R0], R4, R5 ;  /* 0x000000040005738d */ /* 0x000e640001800005 */
[----:B-1----:R-:W-:-:S13]  /*9630*/  ISETP.EQ.U32.AND P0, PT, R5, 0x1, PT ;  /* 0x000000010500780c */ /* 0x002fda0003f02070 */
[----:B------:R-:W-:Y:S05]  /*9640*/  @!P0 BRA `(.L_x_1850) ;  /* 0xfffffffc00ec8947 */ /* 0x000fea000383ffff */
[----:B------:R-:W-:Y:S05]  /*9650*/  BRA `(.L_x_1848) ;  /* 0x00000000000c7947 */ /* 0x000fea0003800000 */
.L_x_1849:
[----:B------:R-:W2:Y:S02]  /*9660*/  LD.E R0, desc[UR8][R14.64] ;  /* 0x000000080e007980 */ /* 0x000ea4000c101900 */
[----:B--2---:R-:W-:-:S05]  /*9670*/  IADD3 R5, R27, R0, RZ ;  /* 0x000000001b057210 */ /* 0x004fca0007ffe0ff */
[----:B------:R1:W-:Y:S02]  /*9680*/  ST.E desc[UR8][R14.64], R5 ;  /* 0x000000050e007985 */ /* 0x0003e4000c101908 */
.L_x_1848:
[----:B------:R-:W-:Y:S05]  /*9690*/  BSYNC B0 ;  /* 0x0000000000007941 */ /* 0x000fea0003800000 */
.L_x_1847:
[----:B------:R2:W-:Y:S01]  /*96a0*/  ATOM.E.ADD.F16x2.RN.STRONG.GPU P0, RZ, desc[UR8][R14.64+0x4], R13 ;  /* 0x0000040d0eff79a2 */ /* 0x0005e2000810e1c8 */
[----:B------:R-:W-:Y:S04]  /*96b0*/  BSSY B0, `(.L_x_1851) ;  /* 0x000000f000007945 */ /* 0x000fe80003800000 */
[----:B--2---:R-:W-:Y:S05]  /*96c0*/  @P0 BRA `(.L_x_1852) ;  /* 0x0000000000340947 */ /* 0x004fea0003800000 */
[----:B------:R-:W2:Y:S02]  /*96d0*/  QSPC.E.S P0, RZ, [R14+0x4] ;  /* 0x000004000eff73aa */ /* 0x000ea40000000500 */
[----:B--2---:R-:W-:Y:S05]  /*96e0*/  @!P0 BRA `(.L_x_1853) ;  /* 0x0000000000208947 */ /* 0x004fea0003800000 */
[----:B------:R-:W-:-:S04]  /*96f0*/  MOV R4, R14 ;  /* 0x0000000e00047202 */ /* 0x000fc80000000f00 */
[----:B------:R-:W-:-:S07]  /*9700*/  MOV R0, R4 ;  /* 0x0000000400007202 */ /* 0x000fce0000000f00 */
.L_x_1854:
[----:B------:R-:W1:Y:S02]  /*9710*/  LDS R4, [R0+0x4] ;  /* 0x0000040000047984 */ /* 0x000e640000000800 */
[----:B-1----:R-:W-:-:S06]  /*9720*/  HADD2 R5, R4, R13 ;  /* 0x0000000d04057230 */ /* 0x002fcc0000000000 */
[----:B------:R-:W1:Y:S02]  /*9730*/  ATOMS.CAST.SPIN R5, [R0+0x4], R4, R5 ;  /* 0x000004040005738d */ /* 0x000e640001800005 */
[----:B-1----:R-:W-:-:S13]  /*9740*/  ISETP.EQ.U32.AND P0, PT, R5, 0x1, PT ;  /* 0x000000010500780c */ /* 0x002fda0003f02070 */
[----:B------:R-:W-:Y:S05]  /*9750*/  @!P0 BRA `(.L_x_1854) ;  /* 0xfffffffc00ec8947 */ /* 0x000fea000383ffff */
[----:B------:R-:W-:Y:S05]  /*9760*/  BRA `(.L_x_1852) ;  /* 0x00000000000c7947 */ /* 0x000fea0003800000 */
.L_x_1853:
[----:B------:R-:W1:Y:S02]  /*9770*/  LD.E R0, desc[UR8][R14.64+0x4] ;  /* 0x000004080e007980 */ /* 0x000e64000c101900 */
[----:B-1----:R-:W-:-:S05]  /*9780*/  IADD3 R5, R13, R0, RZ ;  /* 0x000000000d057210 */ /* 0x002fca0007ffe0ff */
[----:B------:R2:W-:Y:S02]  /*9790*/  ST.E desc[UR8][R14.64+0x4], R5 ;  /* 0x000004050e007985 */ /* 0x0005e4000c101908 */
.L_x_1852:
[----:B------:R-:W-:Y:S05]  /*97a0*/  BSYNC B0 ;  /* 0x0000000000007941 */ /* 0x000fea0003800000 */
.L_x_1851:
[----:B------:R-:W-:-:S13]  /*97b0*/  ISETP.NE.AND P0, PT, R7, 0x2, PT ;  /* 0x000000020700780c */ /* 0x000fda0003f05270 */
        /* <DEDUP_REMOVED lines=12> */
.L_x_1858:
[----:B------:R-:W1:Y:S02]  /*9880*/  LDS R4, [R0] ;  /* 0x0000000000047984 */ /* 0x000e640000000800 */
[----:B-1----:R-:W-:-:S10]  /*9890*/  HFMA2.MMA R5, R4, 1, 1, R11 ;  /* 0x3c003c0004057835 */ /* 0x002fd4000000000b */
[----:B------:R-:W1:Y:S02]  /*98a0*/  ATOMS.CAST.SPIN R5, [R0], R4, R5 ;  /* 0x000000040005738d */ /* 0x000e640001800005 */
[----:B-1----:R-:W-:-:S13]  /*98b0*/  ISETP.EQ.U32.AND P0, PT, R5, 0x1, PT ;  /* 0x000000010500780c */ /* 0x002fda0003f02070 */
[----:B------:R-:W-:Y:S05]  /*98c0*/  @!P0 BRA `(.L_x_1858) ;  /* 0xfffffffc00ec8947 */ /* 0x000fea000383ffff */
[----:B------:R-:W-:Y:S05]  /*98d0*/  BRA `(.L_x_1856) ;  /* 0x00000000000c7947 */ /* 0x000fea0003800000 */
.L_x_1857:
[----:B------:R-:W2:Y:S02]  /*98e0*/  LD.E R0, desc[UR8][R14.64] ;  /* 0x000000080e007980 */ /* 0x000ea4000c101900 */
[----:B--2---:R-:W-:-:S05]  /*98f0*/  IADD3 R3, R11, R0, RZ ;  /* 0x000000000b037210 */ /* 0x004fca0007ffe0ff */
[----:B------:R1:W-:Y:S02]  /*9900*/  ST.E desc[UR8][R14.64], R3 ;  /* 0x000000030e007985 */ /* 0x0003e4000c101908 */
.L_x_1856:
[----:B------:R-:W-:Y:S05]  /*9910*/  BSYNC B0 ;  /* 0x0000000000007941 */ /* 0x000fea0003800000 */
.L_x_1855:
[----:B------:R2:W-:Y:S01]  /*9920*/  ATOM.E.ADD.F16x2.RN.STRONG.GPU P0, RZ, desc[UR8][R14.64+0x4], R13 ;  /* 0x0000040d0eff79a2 */ /* 0x0005e2000810e1c8 */
[----:B------:R-:W-:Y:S04]  /*9930*/  BSSY B0, `(.L_x_1859) ;  /* 0x000000f000007945 */ /* 0x000fe80003800000 */
[----:B--2---:R-:W-:Y:S05]  /*9940*/  @P0 BRA `(.L_x_1860) ;  /* 0x0000000000340947 */ /* 0x004fea0003800000 */
[----:B------:R-:W2:Y:S02]  /*9950*/  QSPC.E.S P0, RZ, [R14+0x4] ;  /* 0x000004000eff73aa */ /* 0x000ea40000000500 */
[----:B--2---:R-:W-:Y:S05]  /*9960*/  @!P0 BRA `(.L_x_1861) ;  /* 0x0000000000208947 */ /* 0x004fea0003800000 */
[----:B------:R-:W-:-:S04]  /*9970*/  MOV R4, R14 ;  /* 0x0000000e00047202 */ /* 0x000fc80000000f00 */
[----:B------:R-:W-:-:S07]  /*9980*/  MOV R0, R4 ;  /* 0x0000000400007202 */ /* 0x000fce0000000f00 */
.L_x_1862:
[----:B------:R-:W2:Y:S02]  /*9990*/  LDS R4, [R0+0x4] ;  /* 0x0000040000047984 */ /* 0x000ea40000000800 */
[----:B--2---:R-:W-:-:S06]  /*99a0*/  HADD2 R5, R4, R13 ;  /* 0x0000000d04057230 */ /* 0x004fcc0000000000 */
[----:B------:R-:W2:Y:S02]  /*99b0*/  ATOMS.CAST.SPIN R5, [R0+0x4], R4, R5 ;  /* 0x000004040005738d */ /* 0x000ea40001800005 */
[----:B--2---:R-:W-:-:S13]  /*99c0*/  ISETP.EQ.U32.AND P0, PT, R5, 0x1, PT ;  /* 0x000000010500780c */ /* 0x004fda0003f02070 */
[----:B------:R-:W-:Y:S05]  /*99d0*/  @!P0 BRA `(.L_x_1862) ;  /* 0xfffffffc00ec8947 */ /* 0x000fea000383ffff */
[----:B------:R-:W-:Y:S05]  /*99e0*/  BRA `(.L_x_1860) ;  /* 0x00000000000c7947 */ /* 0x000fea0003800000 */
.L_x_1861:
[----:B------:R-:W1:Y:S02]  /*99f0*/  LD.E R0, desc[UR8][R14.64+0x4] ;  /* 0x000004080e007980 */ /* 0x000e64000c101900 */
[----:B-1----:R-:W-:-:S05]  /*9a00*/  IADD3 R3, R13, R0, RZ ;  /* 0x000000000d037210 */ /* 0x002fca0007ffe0ff */
[----:B------:R2:W-:Y:S02]  /*9a10*/  ST.E desc[UR8][R14.64+0x4], R3 ;  /* 0x000004030e007985 */ /* 0x0005e4000c101908 */
.L_x_1860:
[----:B------:R-:W-:Y:S05]  /*9a20*/  BSYNC B0 ;  /* 0x0000000000007941 */ /* 0x000fea0003800000 */
.L_x_1859:
        /* <DEDUP_REMOVED lines=13> */
.L_x_1866:
[----:B------:R-:W1:Y:S02]  /*9b00*/  LDS R2, [R0] ;  /* 0x0000000000027984 */ /* 0x000e640000000800 */
[----:B-1----:R-:W-:-:S10]  /*9b10*/  HFMA2.MMA R3, R2, 1, 1, R9 ;  /* 0x3c003c0002037835 */ /* 0x002fd40000000009 */
[----:B------:R-:W1:Y:S02]  /*9b20*/  ATOMS.CAST.SPIN R3, [R0], R2, R3 ;  /* 0x000000020003738d */ /* 0x000e640001800003 */
[----:B-1----:R-:W-:-:S13]  /*9b30*/  ISETP.EQ.U32.AND P0, PT, R3, 0x1, PT ;  /* 0x000000010300780c */ /* 0x002fda0003f02070 */
[----:B------:R-:W-:Y:S05]  /*9b40*/  @!P0 BRA `(.L_x_1866) ;  /* 0xfffffffc00ec8947 */ /* 0x000fea000383ffff */
[----:B------:R-:W-:Y:S05]  /*9b50*/  BRA `(.L_x_1864) ;  /* 0x00000000000c7947 */ /* 0x000fea0003800000 */
.L_x_1865:
[----:B------:R-:W2:Y:S02]  /*9b60*/  LD.E R0, desc[UR8][R14.64] ;  /* 0x000000080e007980 */ /* 0x000ea4000c101900 */
[----:B--2---:R-:W-:-:S05]  /*9b70*/  IADD3 R3, R9, R0, RZ ;  /* 0x0000000009037210 */ /* 0x004fca0007ffe0ff */
[----:B------:R1:W-:Y:S02]  /*9b80*/  ST.E desc[UR8][R14.64], R3 ;  /* 0x000000030e007985 */ /* 0x0003e4000c101908 */
.L_x_1864:
[----:B------:R-:W-:Y:S05]  /*9b90*/  BSYNC B0 ;  /* 0x0000000000007941 */ /* 0x000fea0003800000 */
.L_x_1863:
[----:B------:R2:W-:Y:S02]  /*9ba0*/  ATOM.E.ADD.F16x2.RN.STRONG.GPU P0, RZ, desc[UR8][R14.64+0x4], R5 ;  /* 0x000004050eff79a2 */ /* 0x0005e4000810e1c8 */
[----:B--2---:R-:W-:Y:S05]  /*9bb0*/  @P0 EXIT ;  /* 0x000000000000094d */ /* 0x004fea0003800000 */
[----:B------:R-:W2:Y:S02]  /*9bc0*/  QSPC.E.S P0, RZ, [R14+0x4] ;  /* 0x000004000eff73aa */ /* 0x000ea40000000500 */
[----:B--2---:R-:W-:Y:S05]  /*9bd0*/  @!P0 BRA `(.L_x_1867) ;  /* 0x0000000000208947 */ /* 0x004fea0003800000 */
[----:B------:R-:W-:-:S04]  /*9be0*/  MOV R2, R14 ;  /* 0x0000000e00027202 */ /* 0x000fc80000000f00 */
[----:B------:R-:W-:-:S07]  /*9bf0*/  MOV R0, R2 ;  /* 0x0000000200007202 */ /* 0x000fce0000000f00 */
.L_x_1868:
[----:B------:R-:W1:Y:S02]  /*9c00*/  LDS R2, [R0+0x4] ;  /* 0x0000040000027984 */ /* 0x000e640000000800 */
[----:B-1----:R-:W-:-:S06]  /*9c10*/  HADD2 R3, R2, R5 ;  /* 0x0000000502037230 */ /* 0x002fcc0000000000 */
[----:B------:R-:W1:Y:S02]  /*9c20*/  ATOMS.CAST.SPIN R3, [R0+0x4], R2, R3 ;  /* 0x000004020003738d */ /* 0x000e640001800003 */
[----:B-1----:R-:W-:-:S13]  /*9c30*/  ISETP.EQ.U32.AND P0, PT, R3, 0x1, PT ;  /* 0x000000010300780c */ /* 0x002fda0003f02070 */
[----:B------:R-:W-:Y:S05]  /*9c40*/  @!P0 BRA `(.L_x_1868) ;  /* 0xfffffffc00ec8947 */ /* 0x000fea000383ffff */
[----:B------:R-:W-:Y:S05]  /*9c50*/  EXIT ;  /* 0x000000000000794d */ /* 0x000fea0003800000 */
.L_x_1867:
[----:B------:R-:W1:Y:S02]  /*9c60*/  LD.E R0, desc[UR8][R14.64+0x4] ;  /* 0x000004080e007980 */ /* 0x000e64000c101900 */
[----:B-1----:R-:W-:-:S05]  /*9c70*/  IADD3 R3, R5, R0, RZ ;  /* 0x0000000005037210 */ /* 0x002fca0007ffe0ff */
[----:B------:R-:W-:Y:S01]  /*9c80*/  ST.E desc[UR8][R14.64+0x4], R3 ;  /* 0x000004030e007985 */ /* 0x000fe2000c101908 */
[----:B------:R-:W-:Y:S05]  /*9c90*/  EXIT ;  /* 0x000000000000794d */ /* 0x000fea0003800000 */
.L_x_1869:
        /* <DEDUP_REMOVED lines=14> */
.L_x_5205:


//--------------------- .text._Z23gemm_half_q_half_kernelILi3ELi190ELb1ELb1ELi64EEvPK6__halfPKjS4_S2_PS0_iiiiPKtS7_iiiiiibS2_i --------------------------
	.section	.text._Z23gemm_half_q_half_kernelILi3ELi190ELb1ELb1ELi64EEvPK6__halfPKjS4_S2_PS0_iiiiPKtS7_iiiiiibS2_i,"ax",@progbits
	.align	128
        .global         _Z23gemm_half_q_half_kernelILi3ELi190ELb1ELb1ELi64EEvPK6__halfPKjS4_S2_PS0_iiiiPKtS7_iiiiiibS2_i
        .type           _Z23gemm_half_q_half_kernelILi3ELi190ELb1ELb1ELi64EEvPK6__halfPKjS4_S2_PS0_iiiiPKtS7_iiiiiibS2_i,@function
        .size           _Z23gemm_half_q_half_kernelILi3ELi190ELb1ELb1ELi64EEvPK6__halfPKjS4_S2_PS0_iiiiPKtS7_iiiiiibS2_i,(.L_x_5206 - _Z23gemm_half_q_half_kernelILi3ELi190ELb1ELb1ELi64EEvPK6__halfPKjS4_S2_PS0_iiiiPKtS7_iiiiiibS2_i)
        .other          _Z23gemm_half_q_half_kernelILi3ELi190ELb1ELb1ELi64EEvPK6__halfPKjS4_S2_PS0_iiiiPKtS7_iiiiiibS2_i,@"STO_CUDA_ENTRY STV_DEFAULT"
_Z23gemm_half_q_half_kernelILi3ELi190ELb1ELb1ELi64EEvPK6__halfPKjS4_S2_PS0_iiiiPKtS7_iiiiiibS2_i:
.text._Z23gemm_half_q_half_kernelILi3ELi190ELb1ELb1ELi64EEvPK6__halfPKjS4_S2_PS0_iiiiPKtS7_iiiiiibS2_i:
        /* <DEDUP_REMOVED lines=8> */
[----:B------:R-:W2:Y:S01]  /*0080*/  S2R R4, SR_CTAID.X ;  /* 0x0000000000047919 */ /* 0x000ea20000002500 */
[----:B------:R-:W3:Y:S01]  /*0090*/  LDC R7, c[0x0][0x240] ;  /* 0x00009000ff077b82 */ /* 0x000ee20000000800 */
[----:B------:R-:W-:Y:S01]  /*00a0*/  PRMT R48, RZ, 0x7610, R48 ;  /* 0x00007610ff307816 */ /* 0x000fe20000000030 */
[----:B------:R-:W4:Y:S01]  /*00b0*/  S2R R0, SR_CTAID.Z ;  /* 0x0000000000007919 */ /* 0x000f220000002700 */
[----:B------:R-:W-:Y:S01]  /*00c0*/  PRMT R13, RZ, 0x7610, R13 ;  /* 0x00007610ff0d7816 */ /* 0x000fe2000000000d */
[----:B-1----:R-:W-:-:S05]  /*00d0*/  IMAD R51, R3, -0x3, R2 ;  /* 0xfffffffd03337824 */ /* 0x002fca00078e0202 */
[C---:B------:R-:W-:Y:S02]  /*00e0*/  ISETP.GE.AND P1, PT, R51.reuse, 0x1, PT ;  /* 0x000000013300780c */ /* 0x040fe40003f26270 */
[----:B------:R-:W-:-:S11]  /*00f0*/  VIMNMX R47, R51, 0x3, PT ;  /* 0x00000003332f7848 */ /* 0x000fd60003fe0100 */
[----:B------:R-:W-:Y:S05]  /*0100*/  @!P1 BRA `(.L_x_1870) ;  /* 0x0000000000509947 */ /* 0x000fea0003800000 */
[----:B------:R-:W1:Y:S02]  /*0110*/  LDC.64 R8, c[0x0][0x278] ;  /* 0x00009e00ff087b82 */ /* 0x000e640000000a00 */
[----:B-1----:R-:W5:Y:S01]  /*0120*/  LDG.E.U16 R49, desc[UR6][R8.64] ;  /* 0x0000000608317981 */ /* 0x002f62000c1e1500 */
[----:B------:R-:W-:Y:S02]  /*0130*/  ISETP.GE.AND P0, PT, R47, 0x2, PT ;  /* 0x000000022f00780c */ /* 0x000fe40003f06270 */
[----:B-----5:R-:W-:-:S11]  /*0140*/  PRMT R13, R49, 0x7610, R13 ;  /* 0x00007610310d7816 */ /* 0x020fd6000000000d */
[----:B------:R-:W-:Y:S05]  /*0150*/  @!P0 BRA `(.L_x_1870) ;  /* 0x00000000003c8947 */ /* 0x000fea0003800000 */
[----:B------:R-:W1:Y:S01]  /*0160*/  LDC R9, c[0x0][0x280] ;  /* 0x0000a000ff097b82 */ /* 0x000e620000000800 */
[----:B------:R-:W-:-:S07]  /*0170*/  ISETP.NE.AND P0, PT, R47, 0x2, PT ;  /* 0x000000022f00780c */ /* 0x000fce0003f05270 */
[----:B------:R-:W5:Y:S01]  /*0180*/  LDC.64 R12, c[0x0][0x278] ;  /* 0x00009e00ff0c7b82 */ /* 0x000f620000000a00 */
[----:B-1----:R-:W-:Y:S02]  /*0190*/  SHF.R.S32.HI R2, RZ, 0x1f, R9 ;  /* 0x0000001fff027819 */ /* 0x002fe40000011409 */
[C---:B------:R-:W-:Y:S02]  /*01a0*/  SHF.L.U32 R11, R9.reuse, 0x1, RZ ;  /* 0x00000001090b7819 */ /* 0x040fe400000006ff */
[----:B------:R-:W-:Y:S02]  /*01b0*/  SHF.L.U64.HI R2, R9, 0x1, R2 ;  /* 0x0000000109027819 */ /* 0x000fe40000010202 */
[----:B-----5:R-:W-:-:S04]  /*01c0*/  IADD3 R8, P2, R11, R12, RZ ;  /* 0x0000000c0b087210 */ /* 0x020fc80007f5e0ff */
[----:B------:R-:W-:Y:S02]  /*01d0*/  IADD3.X R9, R2, R13, RZ, P2, !PT ;  /* 0x0000000d02097210 */ /* 0x000fe400017fe4ff */
[----:B------:R-:W-:-:S03]  /*01e0*/  @P0 IADD3 R10, P2, R8, R11, RZ ;  /* 0x0000000b080a0210 */ /* 0x000fc60007f5e0ff */
[----:B------:R-:W5:Y:S01]  /*01f0*/  LDG.E.U16 R48, desc[UR6][R8.64] ;  /* 0x0000000608307981 */ /* 0x000f62000c1e1500 */
[----:B------:R-:W-:-:S05]  /*0200*/  @P0 IADD3.X R11, R9, R2, RZ, P2, !PT ;  /* 0x00000002090b0210 */ /* 0x000fca00017fe4ff */
[----:B------:R-:W2:Y:S01]  /*0210*/  @P0 LDG.E.U16 R50, desc[UR6][R10.64] ;  /* 0x000000060a320981 */ /* 0x000ea2000c1e1500 */
[----:B-----5:R-:W-:-:S04]  /*0220*/  LOP3.LUT R13, R48, R49, RZ, 0xfc, !PT ;  /* 0x00000031300d7212 */ /* 0x020fc800078efcff */
[----:B--2---:R-:W-:-:S04]  /*0230*/  @P0 LOP3.LUT R2, R50, R13, RZ, 0xfc, !PT ;  /* 0x0000000d32020212 */ /* 0x004fc800078efcff */
[----:B------:R-:W-:-:S07]  /*0240*/  @P0 PRMT R13, R2, 0x7610, R13 ;  /* 0x00007610020d0816 */ /* 0x000fce000000000d */
.L_x_1870:
[----:B------:R-:W-:Y:S02]  /*0250*/  PRMT R2, R13, 0x9910, RZ ;  /* 0x000099100d027816 */ /* 0x000fe400000000ff */
[----:B----4-:R-:W-:Y:S02]  /*0260*/  SHF.L.U32 R46, R0, 0x6, RZ ;  /* 0x00000006002e7819 */ /* 0x010fe400000006ff */
[----:B------:R-:W-:Y:S02]  /*0270*/  ISETP.NE.AND P0, PT, R2, RZ, PT ;  /* 0x000000ff0200720c */ /* 0x000fe40003f05270 */
[----:B---3--:R-:W-:-:S11]  /*0280*/  VIADDMNMX R45, R46, 0x40, R7, PT ;  /* 0x000000402e2d7846 */ /* 0x008fd60003800107 */
[----:B------:R-:W-:Y:S05]  /*0290*/  @!P0 EXIT ;  /* 0x000000000000894d */ /* 0x000fea0003800000 */
[-C--:B0-----:R-:W-:Y:S01]  /*02a0*/  IADD3 R19, R46, R5.reuse, RZ ;  /* 0x000000052e137210 */ /* 0x081fe20007ffe0ff */
[----:B------:R-:W-:Y:S01]  /*02b0*/  BSSY B0, `(.L_x_1871) ;  /* 0x00000b6000007945 */ /* 0x000fe20003800000 */
[----:B--2---:R-:W-:Y:S02]  /*02c0*/  LEA R2, R4, R5, 0x6 ;  /* 0x0000000504027211 */ /* 0x004fe400078e30ff */
[----:B------:R-:W-:Y:S02]  /*02d0*/  ISETP.GE.OR P0, PT, R19, R45, !P1 ;  /* 0x0000002d1300720c */ /* 0x000fe40004f06670 */
[----:B------:R-:W-:-:S11]  /*02e0*/  SHF.L.U32 R2, R2, 0x2, RZ ;  /* 0x0000000202027819 */ /* 0x000fd600000006ff */
        /* <DEDUP_REMOVED lines=19> */
.L_x_1875:
[----:B------:R-:W-:-:S04]  /*0420*/  IMAD R6, R3, 0x3, R16 ;  /* 0x0000000303067824 */ /* 0x000fc800078e0210 */
[CC--:B0-----:R-:W-:Y:S01]  /*0430*/  IMAD R8, R6.reuse, R7.reuse, RZ ;  /* 0x0000000706087224 */ /* 0x0c1fe200078e02ff */
[C---:B------:R-:W-:Y:S02]  /*0440*/  IADD3 R10, R6.reuse, 0x1, RZ ;  /* 0x00000001060a7810 */ /* 0x040fe40007ffe0ff */
        /* <DEDUP_REMOVED lines=34> */
.L_x_1874:
[----:B------:R-:W-:-:S04]  /*0670*/  IADD3 R6, R47, -R16, RZ ;  /* 0x800000102f067210 */ /* 0x000fc80007ffe0ff */
[----:B------:R-:W-:-:S13]  /*0680*/  ISETP.GT.AND P2, PT, R6, 0x1, PT ;  /* 0x000000010600780c */ /* 0x000fda0003f44270 */
[----:B------:R-:W-:Y:S05]  /*0690*/  @!P2 BRA `(.L_x_1876) ;  /* 0x000000000054a947 */ /* 0x000fea0003800000 */
[----:B------:R-:W-:Y:S01]  /*06a0*/  IMAD R6, R3, 0x3, R16 ;  /* 0x0000000303067824 */ /* 0x000fe200078e0210 */
[----:B------:R-:W-:-:S04]  /*06b0*/  ULDC.64 UR4, c[0x0][0x210] ;  /* 0x0000840000047ab9 */ /* 0x000fc80000000a00 */
        /* <DEDUP_REMOVED lines=19> */
.L_x_1876:
[----:B------:R-:W-:-:S13]  /*07f0*/  ISETP.LT.OR P0, PT, R16, R47, P0 ;  /* 0x0000002f1000720c */ /* 0x000fda0000701670 */
[----:B------:R-:W-:Y:S05]  /*0800*/  @!P0 BRA `(.L_x_1872) ;  /* 0x0000000400808947 */ /* 0x000fea0003800000 */
[----:B------:R-:W-:Y:S01]  /*0810*/  IMAD R6, R3, 0x3, R16 ;  /* 0x0000000303067824 */ /* 0x000fe200078e0210 */
[----:B------:R-:W-:-:S03]  /*0820*/  ULDC.64 UR4, c[0x0][0x210] ;  /* 0x0000840000047ab9 */ /* 0x000fc60000000a00 */
        /* <DEDUP_REMOVED lines=10> */
.L_x_1873:
        /* <DEDUP_REMOVED lines=10> */
.L_x_1878:
[----:B------:R-:W-:-:S04]  /*0970*/  IMAD R6, R3, 0x3, R4 ;  /* 0x0000000303067824 */ /* 0x000fc800078e0204 */
[CC--:B0-----:R-:W-:Y:S01]  /*0980*/  IMAD R8, R6.reuse, R7.reuse, RZ ;  /* 0x0000000706087224 */ /* 0x0c1fe200078e02ff */
[C---:B------:R-:W-:Y:S02]  /*0990*/  IADD3 R10, R6.reuse, 0x1, RZ ;  /* 0x00000001060a7810 */ /* 0x040fe40007ffe0ff */
        /* <DEDUP_REMOVED lines=34> */
.L_x_1877:
        /* <DEDUP_REMOVED lines=24> */
.L_x_1879:
[----:B------:R-:W-:-:S13]  /*0d40*/  ISETP.LT.OR P0, PT, R4, R47, P0 ;  /* 0x0000002f0400720c */ /* 0x000fda0000701670 */
[----:B------:R-:W-:Y:S05]  /*0d50*/  @!P0 BRA `(.L_x_1872) ;  /* 0x00000000002c8947 */ /* 0x000fea0003800000 */
[----:B------:R-:W-:Y:S01]  /*0d60*/  IMAD R6, R3, 0x3, R4 ;  /* 0x0000000303067824 */ /* 0x000fe200078e0204 */
[----:B------:R-:W-:-:S03]  /*0d70*/  ULDC.64 UR4, c[0x0][0x210] ;  /* 0x0000840000047ab9 */ /* 0x000fc60000000a00 */
        /* <DEDUP_REMOVED lines=9> */
.L_x_1872:
[----:B------:R-:W-:Y:S05]  /*0e10*/  BSYNC B0 ;  /* 0x0000000000007941 */ /* 0x000fea0003800000 */
.L_x_1871:
        /* <DEDUP_REMOVED lines=17> */
.L_x_1882:
[----:B----4-:R-:W-:Y:S01]  /*0f30*/  IMAD R4, R3, 0x3, R14 ;  /* 0x0000000303047824 */ /* 0x010fe200078e020e */
[----:B------:R-:W-:-:S03]  /*0f40*/  IADD3 R14, R14, 0x4, RZ ;  /* 0x000000040e0e7810 */ /* 0x000fc60007ffe0ff */
[CCC-:B--23--:R-:W-:Y:S01]  /*0f50*/  IMAD R5, R4.reuse, R43.reuse, R2.reuse ;  /* 0x0000002b04057224 */ /* 0x1ccfe200078e0202 */
[C---:B------:R-:W-:Y:S02]  /*0f60*/  IADD3 R6, R4.reuse, 0x1, RZ ;  /* 0x0000000104067810 */ /* 0x040fe40007ffe0ff */
[C---:B------:R-:W-:Y:S02]  /*0f70*/  IADD3 R8, R4.reuse, 0x2, RZ ;  /* 0x0000000204087810 */ /* 0x040fe40007ffe0ff */
[----:B------:R-:W-:Y:S01]  /*0f80*/  IADD3 R10, R4, 0x3, RZ ;  /* 0x00000003040a7810 */ /* 0x000fe20007ffe0ff */
[--C-:B------:R-:W-:Y:S01]  /*0f90*/  IMAD R7, R6, R43, R2.reuse ;  /* 0x0000002b06077224 */ /* 0x100fe200078e0202 */
[----:B------:R-:W-:Y:S01]  /*0fa0*/  ISETP.GE.AND P2, PT, R14, R15, PT ;  /* 0x0000000f0e00720c */ /* 0x000fe20003f46270 */
[-CC-:B------:R-:W-:Y:S02]  /*0fb0*/  IMAD R9, R8, R43.reuse, R2.reuse ;  /* 0x0000002b08097224 */ /* 0x180fe400078e0202 */
[----:B------:R-:W-:-:S02]  /*0fc0*/  IMAD R11, R10, R43, R2 ;  /* 0x0000002b0a0b7224 */ /* 0x000fc400078e0202 */
        /* <DEDUP_REMOVED lines=9> */
.L_x_1881:
[----:B----4-:R-:W-:-:S04]  /*1060*/  IADD3 R4, R47, -R14, RZ ;  /* 0x8000000e2f047210 */ /* 0x010fc80007ffe0ff */
[----:B------:R-:W-:-:S13]  /*1070*/  ISETP.GT.AND P2, PT, R4, 0x1, PT ;  /* 0x000000010400780c */ /* 0x000fda0003f44270 */
[----:B------:R-:W-:Y:S05]  /*1080*/  @!P2 BRA `(.L_x_1883) ;  /* 0x00000000002ca947 */ /* 0x000fea0003800000 */
[----:B--23--:R-:W0:Y:S01]  /*1090*/  LDC.64 R6, c[0x0][0x230] ;  /* 0x00008c00ff067b82 */ /* 0x00ce220000000a00 */
[----:B------:R-:W-:Y:S01]  /*10a0*/  IMAD R4, R3, 0x3, R14 ;  /* 0x0000000303047824 */ /* 0x000fe200078e020e */
[----:B------:R-:W-:Y:S02]  /*10b0*/  PLOP3.LUT P0, PT, PT, PT, PT, 0x8, 0x0 ;  /* 0x000000000000781c */ /* 0x000fe40003f0e170 */
[----:B------:R-:W-:Y:S01]  /*10c0*/  IADD3 R14, R14, 0x2, RZ ;  /* 0x000000020e0e7810 */ /* 0x000fe20007ffe0ff */
[C---:B------:R-:W-:Y:S01]  /*10d0*/  IMAD R5, R4.reuse, R43, R2 ;  /* 0x0000002b04057224 */ /* 0x040fe200078e0202 */
[----:B-1----:R-:W-:-:S05]  /*10e0*/  IADD3 R8, R4, 0x1, RZ ;  /* 0x0000000104087810 */ /* 0x002fca0007ffe0ff */
[----:B------:R-:W-:Y:S02]  /*10f0*/  IMAD R9, R8, R43, R2 ;  /* 0x0000002b08097224 */ /* 0x000fe400078e0202 */
[----:B0-----:R-:W-:-:S04]  /*1100*/  IMAD.WIDE R4, R5, 0x2, R6 ;  /* 0x0000000205047825 */ /* 0x001fc800078e0206 */
[----:B------:R-:W-:Y:S01]  /*1110*/  IMAD.WIDE R6, R9, 0x2, R6 ;  /* 0x0000000209067825 */ /* 0x000fe200078e0206 */
[----:B------:R0:W-:Y:S04]  /*1120*/  STG.E.64 desc[UR6][R4.64], RZ ;  /* 0x000000ff04007986 */ /* 0x0001e8000c101b06 */
[----:B------:R0:W-:Y:S02]  /*1130*/  STG.E.64 desc[UR6][R6.64], RZ ;  /* 0x000000ff06007986 */ /* 0x0001e4000c101b06 */
.L_x_1883:
[----:B------:R-:W-:-:S13]  /*1140*/  ISETP.LT.OR P0, PT, R14, R47, P0 ;  /* 0x0000002f0e00720c */ /* 0x000fda0000701670 */
[----:B0-23--:R-:W0:Y:S01]  /*1150*/  @P0 LDC.64 R4, c[0x0][0x230] ;  /* 0x00008c00ff040b82 */ /* 0x00de220000000a00 */
[----:B------:R-:W-:-:S04]  /*1160*/  @P0 IMAD R3, R3, 0x3, R14 ;  /* 0x0000000303030824 */ /* 0x000fc800078e020e */
[----:B------:R-:W-:-:S04]  /*1170*/  @P0 IMAD R3, R3, R43, R2 ;  /* 0x0000002b03030224 */ /* 0x000fc800078e0202 */
[----:B0-----:R-:W-:-:S05]  /*1180*/  @P0 IMAD.WIDE R4, R3, 0x2, R4 ;  /* 0x0000000203040825 */ /* 0x001fca00078e0204 */
[----:B------:R4:W-:Y:S02]  /*1190*/  @P0 STG.E.64 desc[UR6][R4.64], RZ ;  /* 0x000000ff04000986 */ /* 0x0009e4000c101b06 */
.L_x_1880:
[----:B01----:R-:W0:Y:S01]  /*11a0*/  LDC.64 R12, c[0x0][0x248] ;  /* 0x00009200ff0c7b82 */ /* 0x003e220000000a00 */
[----:B--234-:R-:W-:-:S05]  /*11b0*/  SHF.L.U32 R5, R0, 0x7, RZ ;  /* 0x0000000700057819 */ /* 0x01cfca00000006ff */
        /* <DEDUP_REMOVED lines=13> */
.L_x_1885:
        /* <DEDUP_REMOVED lines=44> */
.L_x_1884:
        /* <DEDUP_REMOVED lines=24> */
.L_x_1886:
        /* <DEDUP_REMOVED lines=8> */
.L_x_1887:
        /* <DEDUP_REMOVED lines=10> */
.L_x_1888:
        /* <DEDUP_REMOVED lines=8> */
.L_x_1889:
        /* <DEDUP_REMOVED lines=10> */
.L_x_1890:
        /* <DEDUP_REMOVED lines=8> */
[----:B------:R-:W-:-:S02]  /*1990*/  SHF.R.S32.HI R3, RZ, 0x1f, R2 ;  /* 0x0000001fff037819 */ /* 0x000fc40000011402 */
[----:B------:R-:W-:Y:S01]  /*19a0*/  MOV R44, RZ ;  /* 0x000000ff002c7202 */ /* 0x000fe20000000f00 */
        /* <DEDUP_REMOVED lines=11> */
[----:B------:R-:W-:Y:S02]  /*1a60*/  PRMT R0, R10, 0x7610, R10 ;  /* 0x000076100a007816 */ /* 0x000fe4000000000a */
[----:B------:R-:W-:-:S02]  /*1a70*/  PRMT R38, RZ, 0x5410, RZ ;  /* 0x00005410ff267816 */ /* 0x000fc400000000ff */
        /* <DEDUP_REMOVED lines=11> */
.L_x_1904:
[----:B------:R-:W-:-:S13]  /*1b30*/  ISETP.NE.AND P0, PT, R46, R36, PT ;  /* 0x000000242e00720c */ /* 0x000fda0003f05270 */
[----:B------:R-:W0:Y:S01]  /*1b40*/  @!P0 LDC.64 R2, c[0x0][0x248] ;  /* 0x00009200ff028b82 */ /* 0x000e220000000a00 */
[----:B------:R-:W-:Y:S02]  /*1b50*/  @!P0 IADD3 R44, R44, 0x1, RZ ;  /* 0x000000012c2c8810 */ /* 0x000fe40007ffe0ff */
[----:B-----5:R-:W-:Y:S02]  /*1b60*/  @!P0 SHF.L.U32 R5, R46, 0x1, RZ ;  /* 0x000000012e058819 */ /* 0x020fe400000006ff */
        /* <DEDUP_REMOVED lines=21> */
[----:B------:R-:W-:Y:S02]  /*1cc0*/  SHF.R.U32.HI R35, RZ, 0x8, R6 ;  /* 0x00000008ff237819 */ /* 0x000fe40000011606 */
[----:B------:R-:W-:-:S02]  /*1cd0*/  IADD3 R27, R3, -0x80, RZ ;  /* 0xffffff80031b7810 */ /* 0x000fc40007ffe0ff */
[----:B---3--:R-:W-:Y:S01]  /*1ce0*/  LOP3.LUT R3, R12, 0xff, RZ, 0xc0, !PT ;  /* 0x000000ff0c037812 */ /* 0x008fe200078ec0ff */
[----:B------:R1:W2:Y:S01]  /*1cf0*/  I2F.F16 R24, R2 ;  /* 0x0000000200187306 */ /* 0x0002a20000200c00 */
[----:B------:R-:W-:Y:S02]  /*1d00*/  LEA.HI R16, R4, 0xffffff80, RZ, 0x8 ;  /* 0xffffff8004107811 */ /* 0x000fe400078f40ff */
[----:B------:R-:W-:Y:S02]  /*1d10*/  IADD3 R3, R3, -0x80, RZ ;  /* 0xffffff8003037810 */ /* 0x000fe40007ffe0ff */
[----:B------:R-:W-:Y:S02]  /*1d20*/  LEA.HI R17, R5, 0xffffff80, RZ, 0x8 ;  /* 0xffffff8005117811 */ /* 0x000fe400078f40ff */
[----:B------:R-:W-:Y:S01]  /*1d30*/  LEA.HI R19, R7, 0xffffff80, RZ, 0x8 ;  /* 0xffffff8007137811 */ /* 0x000fe200078f40ff */
[----:B------:R3:W4:Y:S01]  /*1d40*/  I2F.F16 R28, R3 ;  /* 0x00000003001c7306 */ /* 0x0007220000200c00 */
[----:B-1----:R-:W-:-:S02]  /*1d50*/  LOP3.LUT R2, R13, 0xff, RZ, 0xc0, !PT ;  /* 0x000000ff0d027812 */ /* 0x002fc400078ec0ff */
[----:B------:R-:W-:Y:S02]  /*1d60*/  LEA.HI R18, R6, 0xffffff80, RZ, 0x8 ;  /* 0xffffff8006127811 */ /* 0x000fe400078f40ff */
[----:B------:R-:W-:Y:S02]  /*1d70*/  IADD3 R29, R2, -0x80, RZ ;  /* 0xffffff80021d7810 */ /* 0x000fe40007ffe0ff */
[----:B------:R-:W-:Y:S01]  /*1d80*/  LOP3.LUT R2, R14, 0xff, RZ, 0xc0, !PT ;  /* 0x000000ff0e027812 */ /* 0x000fe200078ec0ff */
[----:B------:R-:W1:Y:S01]  /*1d90*/  I2F.F16 R16, R16 ;  /* 0x0000001000107306 */ /* 0x000e620000200c00 */
[----:B---3--:R-:W-:Y:S02]  /*1da0*/  SHF.R.U32.HI R3, RZ, 0x8, R5 ;  /* 0x00000008ff037819 */ /* 0x008fe40000011605 */
[----:B------:R-:W-:Y:S02]  /*1db0*/  IADD3 R30, R2, -0x80, RZ ;  /* 0xffffff80021e7810 */ /* 0x000fe40007ffe0ff */
[----:B------:R-:W-:-:S02]  /*1dc0*/  SHF.R.U32.HI R2, RZ, 0x8, R4 ;  /* 0x00000008ff027819 */ /* 0x000fc40000011604 */
[----:B------:R-:W-:Y:S01]  /*1dd0*/  LOP3.LUT R3, R3, 0xff, RZ, 0xc0, !PT ;  /* 0x000000ff03037812 */ /* 0x000fe200078ec0ff */
[----:B------:R-:W3:Y:S01]  /*1de0*/  I2F.F16 R17, R17 ;  /* 0x0000001100117306 */ /* 0x000ee20000200c00 */
[----:B------:R-:W-:Y:S02]  /*1df0*/  LOP3.LUT R2, R2, 0xff, RZ, 0xc0, !PT ;  /* 0x000000ff02027812 */ /* 0x000fe400078ec0ff */
[----:B------:R-:W-:Y:S02]  /*1e00*/  IADD3 R3, R3, -0x80, RZ ;  /* 0xffffff8003037810 */ /* 0x000fe40007ffe0ff */
[----:B------:R-:W-:Y:S02]  /*1e10*/  IADD3 R2, R2, -0x80, RZ ;  /* 0xffffff8002027810 */ /* 0x000fe40007ffe0ff */
[----:B------:R-:W-:Y:S01]  /*1e20*/  SHF.R.U32.HI R4, RZ, 0x10, R4 ;  /* 0x00000010ff047819 */ /* 0x000fe20000011604 */
[----:B------:R5:W0:Y:S01]  /*1e30*/  I2F.F16 R34, R3 ;  /* 0x0000000300227306 */ /* 0x000a220000200c00 */
[----:B------:R-:W-:-:S02]  /*1e40*/  SHF.R.U32.HI R5, RZ, 0x10, R5 ;  /* 0x00000010ff057819 */ /* 0x000fc40000011605 */
[----:B------:R-:W-:Y:S02]  /*1e50*/  LOP3.LUT R4, R4, 0xff, RZ, 0xc0, !PT ;  /* 0x000000ff04047812 */ /* 0x000fe400078ec0ff */
[----:B------:R-:W-:Y:S02]  /*1e60*/  LOP3.LUT R5, R5, 0xff, RZ, 0xc0, !PT ;  /* 0x000000ff05057812 */ /* 0x000fe400078ec0ff */
[----:B------:R-:W-:Y:S01]  /*1e70*/  IADD3 R4, R4, -0x80, RZ ;  /* 0xffffff8004047810 */ /* 0x000fe20007ffe0ff */
[----:B------:R2:W0:Y:S01]  /*1e80*/  I2F.F16 R32, R2 ;  /* 0x0000000200207306 */ /* 0x0004220000200c00 */
[----:B-----5:R-:W-:Y:S02]  /*1e90*/  SHF.R.U32.HI R3, RZ, 0x10, R7 ;  /* 0x00000010ff037819 */ /* 0x020fe40000011607 */
[----:B------:R-:W-:Y:S02]  /*1ea0*/  IADD3 R5, R5, -0x80, RZ ;  /* 0xffffff8005057810 */ /* 0x000fe40007ffe0ff */
[----:B------:R-:W-:-:S02]  /*1eb0*/  LOP3.LUT R3, R3, 0xff, RZ, 0xc0, !PT ;  /* 0x000000ff03037812 */ /* 0x000fc400078ec0ff */
[----:B------:R-:W-:Y:S01]  /*1ec0*/  LEA.HI R20, R12, 0xffffff80, RZ, 0x8 ;  /* 0xffffff800c147811 */ /* 0x000fe200078f40ff */
[----:B------:R5:W0:Y:S01]  /*1ed0*/  I2F.F16 R33, R4 ;  /* 0x0000000400217306 */ /* 0x000a220000200c00 */
[----:B--2---:R-:W-:Y:S02]  /*1ee0*/  LOP3.LUT R2, R35, 0xff, RZ, 0xc0, !PT ;  /* 0x000000ff23027812 */ /* 0x004fe400078ec0ff */
        /* <DEDUP_REMOVED lines=8> */
[----:B------:R-:W0:Y:S01]  /*1f70*/  I2F.F16 R18, R18 ;  /* 0x0000001200127306 */ /* 0x000e220000200c00 */
[----:B------:R-:W-:Y:S02]  /*1f80*/  SHF.R.U32.HI R2, RZ, 0x8, R12 ;  /* 0x00000008ff027819 */ /* 0x000fe4000001160c */
[----:B------:R-:W-:Y:S02]  /*1f90*/  IADD3 R3, R3, -0x80, RZ ;  /* 0xffffff8003037810 */ /* 0x000fe40007ffe0ff */
[----:B------:R-:W-:-:S02]  /*1fa0*/  LOP3.LUT R2, R2, 0xff, RZ, 0xc0, !PT ;  /* 0x000000ff02027812 */ /* 0x000fc400078ec0ff */
[----:B------:R-:W-:Y:S01]  /*1fb0*/  LEA.HI R21, R13, 0xffffff80, RZ, 0x8 ;  /* 0xffffff800d157811 */ /* 0x000fe200078f40ff */
[----:B------:R4:W0:Y:S01]  /*1fc0*/  I2F.F16 R56, R3 ;  /* 0x0000000300387306 */ /* 0x0008220000200c00 */
[----:B------:R-:W-:Y:S02]  /*1fd0*/  LEA.HI R22, R14, 0xffffff80, RZ, 0x8 ;  /* 0xffffff800e167811 */ /* 0x000fe400078f40ff */
[C---:B------:R-:W-:Y:S02]  /*1fe0*/  LEA.HI R23, R15.reuse, 0xffffff80, RZ, 0x8 ;  /* 0xffffff800f177811 */ /* 0x040fe400078f40ff */
[----:B------:R-:W-:Y:S02]  /*1ff0*/  LOP3.LUT R31, R15, 0xff, RZ, 0xc0, !PT ;  /* 0x000000ff0f1f7812 */ /* 0x000fe400078ec0ff */
[----:B------:R-:W-:Y:S01]  /*2000*/  IADD3 R2, R2, -0x80, RZ ;  /* 0xffffff8002027810 */ /* 0x000fe20007ffe0ff */
[----:B------:R-:W0:Y:S01]  /*2010*/  I2F.F16 R19, R19 ;  /* 0x0000001300137306 */ /* 0x000e220000200c00 */
[----:B-----5:R-:W-:-:S02]  /*2020*/  SHF.R.U32.HI R4, RZ, 0x8, R14 ;  /* 0x00000008ff047819 */ /* 0x020fc4000001160e */
[----:B--2---:R-:W-:Y:S02]  /*2030*/  SHF.R.U32.HI R5, RZ, 0x8, R15 ;  /* 0x00000008ff057819 */ /* 0x004fe4000001160f */
[----:B----4-:R-:W-:Y:S02]  /*2040*/  PRMT R3, R49, 0x9910, RZ ;  /* 0x0000991031037816 */ /* 0x010fe400000000ff */
[----:B------:R-:W-:Y:S01]  /*2050*/  SHF.R.U32.HI R6, RZ, 0x10, R6 ;  /* 0x00000010ff067819 */ /* 0x000fe20000011606 */
[----:B------:R2:W4:Y:S01]  /*2060*/  I2F.F16 R54, R2 ;  /* 0x0000000200367306 */ /* 0x0005220000200c00 */
[----:B------:R-:W-:Y:S02]  /*2070*/  SHF.R.U32.HI R12, RZ, 0x10, R12 ;  /* 0x00000010ff0c7819 */ /* 0x000fe4000001160c */
[----:B------:R-:W-:Y:S02]  /*2080*/  SHF.R.U32.HI R13, RZ, 0x10, R13 ;  /* 0x00000010ff0d7819 */ /* 0x000fe4000001160d */
[----:B------:R-:W-:-:S02]  /*2090*/  SHF.R.U32.HI R14, RZ, 0x10, R14 ;  /* 0x00000010ff0e7819 */ /* 0x000fc4000001160e */
[----:B------:R-:W-:Y:S01]  /*20a0*/  SHF.R.U32.HI R15, RZ, 0x10, R15 ;  /* 0x00000010ff0f7819 */ /* 0x000fe2000001160f */
[----:B------:R-:W0:Y:S01]  /*20b0*/  I2F.F16 R20, R20 ;  /* 0x0000001400147306 */ /* 0x000e220000200c00 */
[----:B------:R-:W-:Y:S02]  /*20c0*/  ISETP.NE.AND P0, PT, R3, RZ, PT ;  /* 0x000000ff0300720c */ /* 0x000fe40003f05270 */
[----:B------:R-:W-:Y:S02]  /*20d0*/  LOP3.LUT R6, R6, 0xff, RZ, 0xc0, !PT ;  /* 0x000000ff06067812 */ /* 0x000fe400078ec0ff */
[----:B------:R-:W-:Y:S02]  /*20e0*/  LOP3.LUT R12, R12, 0xff, RZ, 0xc0, !PT ;  /* 0x000000ff0c0c7812 */ /* 0x000fe400078ec0ff */
[----:B------:R-:W-:Y:S01]  /*20f0*/  LOP3.LUT R13, R13, 0xff, RZ, 0xc0, !PT ;  /* 0x000000ff0d0d7812 */ /* 0x000fe200078ec0ff */
[----:B------:R-:W0:Y:S01]  /*2100*/  I2F.F16 R21, R21 ;  /* 0x0000001500157306 */ /* 0x000e220000200c00 */
[----:B------:R-:W-:-:S02]  /*2110*/  LOP3.LUT R4, R4, 0xff, RZ, 0xc0, !PT ;  /* 0x000000ff04047812 */ /* 0x000fc400078ec0ff */
[----:B--2---:R-:W-:Y:S02]  /*2120*/  LOP3.LUT R2, R14, 0xff, RZ, 0xc0, !PT ;  /* 0x000000ff0e027812 */ /* 0x004fe400078ec0ff */
[----:B------:R-:W-:Y:S02]  /*2130*/  LOP3.LUT R5, R5, 0xff, RZ, 0xc0, !PT ;  /* 0x000000ff05057812 */ /* 0x000fe400078ec0ff */
[----:B------:R-:W-:Y:S01]  /*2140*/  LOP3.LUT R3, R15, 0xff, RZ, 0xc0, !PT ;  /* 0x000000ff0f037812 */ /* 0x000fe200078ec0ff */
[----:B------:R-:W2:Y:S01]  /*2150*/  I2F.F16 R22, R22 ;  /* 0x0000001600167306 */ /* 0x000ea20000200c00 */
        /* <DEDUP_REMOVED lines=41> */
[----:B------:R-:W-:Y:S02]  /*23f0*/  HADD2.F32 R5, -RZ, R32.H0_H0 ;  /* 0x20000020ff057230 */ /* 0x000fe40000004100 */
[----:B------:R-:W-:Y:S01]  /*2400*/  FFMA.FTZ R4, R60, R65, R67 ;  /* 0x000000413c047223 */ /* 0x000fe20000010043 */
[----:B------:R-:W-:Y:S02]  /*2410*/  HADD2.F32 R65, -RZ, R43.H0_H0 ;  /* 0x2000002bff417230 */ /* 0x000fe40000004100 */
[----:B------:R-:W-:Y:S01]  /*2420*/  FFMA.FTZ R6, R3, R6, RZ ;  /* 0x0000000603067223 */ /* 0x000fe200000100ff */
[----:B------:R-:W-:Y:S02]  /*2430*/  HADD2.F32 R3, -RZ, R33.H0_H0 ;  /* 0x20000021ff037230 */ /* 0x000fe40000004100 */
[----:B------:R-:W-:Y:S01]  /*2440*/  FFMA.FTZ R2, R5, R60, R2 ;  /* 0x0000003c05027223 */ /* 0x000fe20000010002 */
[----:B------:R-:W-:-:S02]  /*2450*/  HADD2.F32 R5, -RZ, R35.H0_H0 ;  /* 0x20000023ff057230 */ /* 0x000fc40000004100 */
[C---:B------:R-:W-:Y:S01]  /*2460*/  FFMA.FTZ R62, R60.reuse, R65, R69 ;  /* 0x000000413c3e7223 */ /* 0x040fe20000010045 */
[----:B------:R-:W-:Y:S01]  /*2470*/  FFMA.FTZ R60, R60, R71, R6 ;  /* 0x000000473c3c7223 */ /* 0x000fe20000010006 */
        /* <DEDUP_REMOVED lines=12> */
[--C-:B-1----:R-:W-:Y:S02]  /*2540*/  HADD2.F32 R5, -RZ, R12.reuse.H0_H0 ;  /* 0x2000000cff057230 */ /* 0x102fe40000004100 */
[----:B------:R-:W-:Y:S01]  /*2550*/  FFMA.FTZ R60, R63, R4, R6 ;  /* 0x000000043f3c7223 */ /* 0x000fe20000010006 */
[----:B------:R-:W-:-:S02]  /*2560*/  HADD2.F32 R61, -RZ, R12.H1_H1 ;  /* 0x3000000cff3d7230 */ /* 0x000fc40000004100 */
[----:B------:R-:W-:Y:S01]  /*2570*/  FFMA.FTZ R62, R63, R62, R67 ;  /* 0x0000003e3f3e7223 */ /* 0x000fe20000010043 */
        /* <DEDUP_REMOVED lines=49> */
.L_x_1893:
[----:B------:R-:W-:Y:S05]  /*2890*/  @!P2 BRA `(.L_x_1892) ;  /* 0x0000000800eca947 */ /* 0x000fea0003800000 */
[----:B0-----:R-:W-:Y:S02]  /*28a0*/  PRMT R2, R48, 0x9910, RZ ;  /* 0x0000991030027816 */ /* 0x001fe400000000ff */
        /* <DEDUP_REMOVED lines=15> */
[----:B------:R-:W-:Y:S02]  /*29a0*/  HADD2.F32 R3, -RZ, R25.H0_H0 ;  /* 0x20000019ff037230 */ /* 0x000fe40000004100 */
[----:B------:R-:W-:Y:S02]  /*29b0*/  HADD2.F32 R60, -RZ, R2.H1_H1 ;  /* 0x30000002ff3c7230 */ /* 0x000fe40000004100 */
[-C--:B------:R-:W-:Y:S01]  /*29c0*/  FFMA.FTZ R65, R4, R6.reuse, RZ ;  /* 0x0000000604417223 */ /* 0x080fe200000100ff */
[----:B------:R-:W-:Y:S02]  /*29d0*/  HADD2.F32 R2, -RZ, R24.H0_H0 ;  /* 0x20000018ff027230 */ /* 0x000fe40000004100 */
[-C--:B------:R-:W-:Y:S01]  /*29e0*/  FFMA.FTZ R3, R3, R6.reuse, RZ ;  /* 0x0000000603037223 */ /* 0x080fe200000100ff */
[----:B------:R-:W-:Y:S01]  /*29f0*/  FFMA.FTZ R5, R5, R6, RZ ;  /* 0x0000000605057223 */ /* 0x000fe200000100ff */
[----:B------:R-:W-:-:S02]  /*2a00*/  HADD2.F32 R4, -RZ, R35.H0_H0 ;  /* 0x20000023ff047230 */ /* 0x000fc40000004100 */
[----:B------:R-:W-:Y:S01]  /*2a10*/  FFMA.FTZ R61, R2, R6, RZ ;  /* 0x00000006023d7223 */ /* 0x000fe200000100ff */
        /* <DEDUP_REMOVED lines=10> */
[-C--:B------:R-:W-:Y:S01]  /*2ac0*/  FFMA.FTZ R2, R2, R62.reuse, R61 ;  /* 0x0000003e02027223 */ /* 0x080fe2000001003d */
[----:B------:R-:W-:Y:S02]  /*2ad0*/  HADD2.F32 R3, -RZ, R16.H0_H0 ;  /* 0x20000010ff037230 */ /* 0x000fe40000004100 */
[-C--:B------:R-:W-:Y:S01]  /*2ae0*/  FFMA.FTZ R60, R64, R62.reuse, R65 ;  /* 0x0000003e403c7223 */ /* 0x080fe20000010041 */
[----:B------:R-:W-:Y:S02]  /*2af0*/  HADD2.F32 R61, -RZ, R17.H0_H0 ;  /* 0x20000011ff3d7230 */ /* 0x000fe40000004100 */
[----:B------:R-:W-:Y:S01]  /*2b00*/  FFMA.FTZ R62, R6, R62, R5 ;  /* 0x0000003e063e7223 */ /* 0x000fe20000010005 */
[----:B------:R-:W-:-:S02]  /*2b10*/  HADD2.F32 R65, -RZ, R18.H0_H0 ;  /* 0x20000012ff417230 */ /* 0x000fc40000004100 */
        /* <DEDUP_REMOVED lines=31> */
[----:B------:R-:W-:Y:S02]  /*2d10*/  HADD2.F32 R5, -RZ, R20.H0_H0 ;  /* 0x20000014ff057230 */ /* 0x000fe40000004100 */
[----:B------:R-:W-:-:S02]  /*2d20*/  HADD2.F32 R61, -RZ, R21.H0_H0 ;  /* 0x20000015ff3d7230 */ /* 0x000fc40000004100 */
        /* <DEDUP_REMOVED lines=23> */
.L_x_1894:
        /* <DEDUP_REMOVED lines=25> */
[-C--:B------:R-:W-:Y:S01]  /*3030*/  FFMA.FTZ R5, R5, R6.reuse, RZ ;  /* 0x0000000605057223 */ /* 0x080fe200000100ff */
[----:B------:R-:W-:Y:S02]  /*3040*/  HADD2.F32 R4, -RZ, R35.H0_H0 ;  /* 0x20000023ff047230 */ /* 0x000fe40000004100 */
[----:B------:R-:W-:Y:S01]  /*3050*/  FFMA.FTZ R25, R2, R6, RZ ;  /* 0x0000000602197223 */ /* 0x000fe200000100ff */
[----:B------:R-:W-:-:S02]  /*3060*/  HADD2.F32 R6, -RZ, R43.H0_H0 ;  /* 0x2000002bff067230 */ /* 0x000fc40000004100 */
[-C--:B------:R-:W-:Y:S01]  /*3070*/  FFMA.FTZ R3, R34, R60.reuse, R3 ;  /* 0x0000003c22037223 */ /* 0x080fe20000010003 */
[----:B------:R-:W-:Y:S02]  /*3080*/  HADD2.F32 R2, -RZ, R33.H0_H0 ;  /* 0x20000021ff027230 */ /* 0x000fe40000004100 */
[-C--:B------:R-:W-:Y:S01]  /*3090*/  FFMA.FTZ R25, R32, R60.reuse, R25 ;  /* 0x0000003c20197223 */ /* 0x080fe20000010019 */
[----:B------:R-:W-:Y:S02]  /*30a0*/  HADD2.F32 R24, -RZ, R52.H0_H0 ;  /* 0x20000034ff187230 */ /* 0x000fe40000004100 */
[----:B------:R-:W-:Y:S01]  /*30b0*/  FFMA.FTZ R27, R6, R60, R27 ;  /* 0x0000003c061b7223 */ /* 0x000fe2000001001b */
[----:B------:R-:W-:Y:S01]  /*30c0*/  FFMA.FTZ R4, R4, R62, R3 ;  /* 0x0000003e04047223 */ /* 0x000fe20000010003 */
[----:B------:R-:W-:Y:S02]  /*30d0*/  HADD2.F32 R6, -RZ, R53.H0_H0 ;  /* 0x20000035ff067230 */ /* 0x000fe40000004100 */
[----:B------:R-:W-:Y:S01]  /*30e0*/  FFMA.FTZ R5, R26, R60, R5 ;  /* 0x0000003c1a057223 */ /* 0x000fe20000010005 */
[----:B------:R-:W-:-:S02]  /*30f0*/  HADD2.F32 R3, -RZ, R16.H0_H0 ;  /* 0x20000010ff037230 */ /* 0x000fc40000004100 */
[-C--:B------:R-:W-:Y:S01]  /*3100*/  FFMA.FTZ R2, R2, R62.reuse, R25 ;  /* 0x0000003e02027223 */ /* 0x080fe20000010019 */
[-C--:B------:R-:W-:Y:S01]  /*3110*/  FFMA.FTZ R24, R24, R62.reuse, R27 ;  /* 0x0000003e18187223 */ /* 0x080fe2000001001b */
[----:B------:R-:W-:Y:S01]  /*3120*/  FFMA.FTZ R62, R6, R62, R5 ;  /* 0x0000003e063e7223 */ /* 0x000fe20000010005 */
[----:B------:R-:W-:Y:S02]  /*3130*/  HADD2.F32 R5, -RZ, R28.H0_H0 ;  /* 0x2000001cff057230 */ /* 0x000fe40000004100 */
[-C--:B------:R-:W-:Y:S01]  /*3140*/  FFMA.FTZ R2, R3, R61.reuse, R2 ;  /* 0x0000003d03027223 */ /* 0x080fe20000010002 */
[----:B-1----:R-:W-:Y:S02]  /*3150*/  HADD2.F32 R3, -RZ, R12.H0_H0 ;  /* 0x2000000cff037230 */ /* 0x002fe40000004100 */
[-C--:B------:R-:W-:Y:S01]  /*3160*/  FFMA.FTZ R6, R17, R61.reuse, R4 ;  /* 0x0000003d11067223 */ /* 0x080fe20000010004 */
        /* <DEDUP_REMOVED lines=15> */
[-C--:B------:R-:W-:Y:S01]  /*3260*/  FFMA.FTZ R17, R14, R12.reuse, R17 ;  /* 0x0000000c0e117223 */ /* 0x080fe20000010011 */
[----:B------:R-:W-:Y:S01]  /*3270*/  FFMA.FTZ R3, R16, R12, R3 ;  /* 0x0000000c10037223 */ /* 0x000fe20000010003 */
[----:B------:R-:W-:Y:S01]  /*3280*/  FFMA.FTZ R2, R2, R4, R5 ;  /* 0x0000000402027223 */ /* 0x000fe20000010005 */
[----:B------:R-:W-:-:S02]  /*3290*/  HADD2.F32 R12, -RZ, R58.H0_H0 ;  /* 0x2000003aff0c7230 */ /* 0x000fc40000004100 */
[-C--:B------:R-:W-:Y:S01]  /*32a0*/  FFMA.FTZ R6, R6, R4.reuse, R7 ;  /* 0x0000000406067223 */ /* 0x080fe20000010007 */
[----:B------:R-:W-:Y:S02]  /*32b0*/  HADD2.F32 R13, -RZ, R13.H1_H1 ;  /* 0x3000000dff0d7230 */ /* 0x000fe40000004100 */
        /* <DEDUP_REMOVED lines=25> */
.L_x_1892:
        /* <DEDUP_REMOVED lines=11> */
[----:B------:R-:W-:-:S02]  /*3500*/  SHF.R.U32.HI R31, RZ, 0x8, R6 ;  /* 0x00000008ff1f7819 */ /* 0x000fc40000011606 */
[----:B------:R-:W-:Y:S02]  /*3510*/  LOP3.LUT R22, R6, 0xff, RZ, 0xc0, !PT ;  /* 0x000000ff06167812 */ /* 0x000fe400078ec0ff */
[C---:B------:R-:W-:Y:S02]  /*3520*/  LEA.HI R19, R7.reuse, 0xffffff80, RZ, 0x8 ;  /* 0xffffff8007137811 */ /* 0x040fe400078f40ff */
[----:B------:R-:W-:Y:S01]  /*3530*/  IADD3 R24, R22, -0x80, RZ ;  /* 0xffffff8016187810 */ /* 0x000fe20007ffe0ff */
[----:B------:R4:W0:Y:S01]  /*3540*/  I2F.F16 R21, R3 ;  /* 0x0000000300157306 */ /* 0x0008220000200c00 */
[----:B-1----:R-:W-:Y:S02]  /*3550*/  SHF.R.U32.HI R2, RZ, 0x8, R4 ;  /* 0x00000008ff027819 */ /* 0x002fe40000011604 */
[----:B------:R-:W-:Y:S02]  /*3560*/  LOP3.LUT R22, R7, 0xff, RZ, 0xc0, !PT ;  /* 0x000000ff07167812 */ /* 0x000fe400078ec0ff */
[----:B------:R-:W-:-:S02]  /*3570*/  LOP3.LUT R2, R2, 0xff, RZ, 0xc0, !PT ;  /* 0x000000ff02027812 */ /* 0x000fc400078ec0ff */
[----:B------:R-:W-:Y:S01]  /*3580*/  LEA.HI R16, R4, 0xffffff80, RZ, 0x8 ;  /* 0xffffff8004107811 */ /* 0x000fe200078f40ff */
[----:B------:R-:W1:Y:S01]  /*3590*/  I2F.F16 R19, R19 ;  /* 0x0000001300137306 */ /* 0x000e620000200c00 */
[----:B------:R-:W-:Y:S02]  /*35a0*/  IADD3 R2, R2, -0x80, RZ ;  /* 0xffffff8002027810 */ /* 0x000fe40007ffe0ff */
[----:B----4-:R-:W-:Y:S02]  /*35b0*/  SHF.R.U32.HI R3, RZ, 0x8, R5 ;  /* 0x00000008ff037819 */ /* 0x010fe40000011605 */
[----:B------:R-:W-:Y:S02]  /*35c0*/  SHF.R.U32.HI R4, RZ, 0x10, R4 ;  /* 0x00000010ff047819 */ /* 0x000fe40000011604 */
[----:B------:R-:W-:Y:S01]  /*35d0*/  LOP3.LUT R3, R3, 0xff, RZ, 0xc0, !PT ;  /* 0x000000ff03037812 */ /* 0x000fe200078ec0ff */
[----:B------:R4:W0:Y:S01]  /*35e0*/  I2F.F16 R28, R2 ;  /* 0x00000002001c7306 */ /* 0x0008220000200c00 */
[----:B------:R-:W-:-:S02]  /*35f0*/  LOP3.LUT R4, R4, 0xff, RZ, 0xc0, !PT ;  /* 0x000000ff04047812 */ /* 0x000fc400078ec0ff */
[----:B------:R-:W-:Y:S02]  /*3600*/  IADD3 R3, R3, -0x80, RZ ;  /* 0xffffff8003037810 */ /* 0x000fe40007ffe0ff */
[----:B------:R-:W-:Y:S02]  /*3610*/  LEA.HI R17, R5, 0xffffff80, RZ, 0x8 ;  /* 0xffffff8005117811 */ /* 0x000fe400078f40ff */
[----:B------:R-:W-:Y:S01]  /*3620*/  IADD3 R4, R4, -0x80, RZ ;  /* 0xffffff8004047810 */ /* 0x000fe20007ffe0ff */
[----:B------:R3:W0:Y:S01]  /*3630*/  I2F.F16 R30, R3 ;  /* 0x00000003001e7306 */ /* 0x0006220000200c00 */
[----:B----4-:R-:W-:Y:S02]  /*3640*/  LOP3.LUT R2, R31, 0xff, RZ, 0xc0, !PT ;  /* 0x000000ff1f027812 */ /* 0x010fe400078ec0ff */
[----:B------:R-:W-:Y:S02]  /*3650*/  SHF.R.U32.HI R5, RZ, 0x10, R5 ;  /* 0x00000010ff057819 */ /* 0x000fe40000011605 */
[----:B------:R-:W-:-:S02]  /*3660*/  IADD3 R32, R2, -0x80, RZ ;  /* 0xffffff8002207810 */ /* 0x000fc40007ffe0ff */
[--C-:B------:R-:W-:Y:S01]  /*3670*/  SHF.R.U32.HI R2, RZ, 0x8, R7.reuse ;  /* 0x00000008ff027819 */ /* 0x100fe20000011607 */
[----:B------:R4:W0:Y:S01]  /*3680*/  I2F.F16 R29, R4 ;  /* 0x00000004001d7306 */ /* 0x0008220000200c00 */
[----:B---3--:R-:W-:Y:S02]  /*3690*/  SHF.R.U32.HI R3, RZ, 0x10, R7 ;  /* 0x00000010ff037819 */ /* 0x008fe40000011607 */
[----:B------:R-:W-:Y:S02]  /*36a0*/  LOP3.LUT R2, R2, 0xff, RZ, 0xc0, !PT ;  /* 0x000000ff02027812 */ /* 0x000fe400078ec0ff */
[----:B------:R-:W-:Y:S02]  /*36b0*/  LOP3.LUT R3, R3, 0xff, RZ, 0xc0, !PT ;  /* 0x000000ff03037812 */ /* 0x000fe400078ec0ff */
[----:B------:R-:W-:Y:S01]  /*36c0*/  IADD3 R7, R2, -0x80, RZ ;  /* 0xffffff8002077810 */ /* 0x000fe20007ffe0ff */
[----:B------:R-:W3:Y:S01]  /*36d0*/  I2F.F16 R16, R16 ;  /* 0x0000001000107306 */ /* 0x000ee20000200c00 */
[----:B------:R-:W-:-:S02]  /*36e0*/  IADD3 R34, R3, -0x80, RZ ;  /* 0xffffff8003227810 */ /* 0x000fc40007ffe0ff */
[----:B------:R-:W-:Y:S02]  /*36f0*/  LOP3.LUT R5, R5, 0xff, RZ, 0xc0, !PT ;  /* 0x000000ff05057812 */ /* 0x000fe400078ec0ff */
[----:B------:R-:W-:Y:S02]  /*3700*/  LEA.HI R18, R6, 0xffffff80, RZ, 0x8 ;  /* 0xffffff8006127811 */ /* 0x000fe400078f40ff */
[----:B------:R-:W-:Y:S01]  /*3710*/  IADD3 R5, R5, -0x80, RZ ;  /* 0xffffff8005057810 */ /* 0x000fe20007ffe0ff */
[----:B------:R-:W0:Y:S01]  /*3720*/  I2F.F16 R17, R17 ;  /* 0x0000001100117306 */ /* 0x000e220000200c00 */
[----:B------:R-:W-:Y:S02]  /*3730*/  SHF.R.U32.HI R6, RZ, 0x10, R6 ;  /* 0x00000010ff067819 */ /* 0x000fe40000011606 */
[----:B------:R-:W-:Y:S02]  /*3740*/  IADD3 R22, R22, -0x80, RZ ;  /* 0xffffff8016167810 */ /* 0x000fe40007ffe0ff */
[----:B------:R-:W-:-:S02]  /*3750*/  LOP3.LUT R6, R6, 0xff, RZ, 0xc0, !PT ;  /* 0x000000ff06067812 */ /* 0x000fc400078ec0ff */
[----:B------:R-:W-:Y:S01]  /*3760*/  ISETP.GE.AND P2, PT, R47, 0x2, PT ;  /* 0x000000022f00780c */ /* 0x000fe20003f46270 */
[----:B------:R-:W0:Y:S01]  /*3770*/  I2F.F16 R31, R5 ;  /* 0x00000005001f7306 */ /* 0x000e220000200c00 */
[----:B------:R-:W-:-:S07]  /*3780*/  IADD3 R6, R6, -0x80, RZ ;  /* 0xffffff8006067810 */ /* 0x000fce0007ffe0ff */
        /* <DEDUP_REMOVED lines=8> */
[----:B------:R-:W-:Y:S02]  /*3810*/  LOP3.LUT R3, R9, 0xff, RZ, 0xc0, !PT ;  /* 0x000000ff09037812 */ /* 0x000fe400078ec0ff */
[----:B------:R-:W-:Y:S02]  /*3820*/  IADD3 R2, R2, -0x80, RZ ;  /* 0xffffff8002027810 */ /* 0x000fe40007ffe0ff */
[----:B------:R-:W-:Y:S02]  /*3830*/  IADD3 R52, R3, -0x80, RZ ;  /* 0xffffff8003347810 */ /* 0x000fe40007ffe0ff */
[----:B------:R2:W0:Y:S01]  /*3840*/  I2F.F16 R35, R2 ;  /* 0x0000000200237306 */ /* 0x0004220000200c00 */
[----:B------:R-:W-:Y:S02]  /*3850*/  LOP3.LUT R3, R10, 0xff, RZ, 0xc0, !PT ;  /* 0x000000ff0a037812 */ /* 0x000fe400078ec0ff */
[----:B----4-:R-:W-:Y:S02]  /*3860*/  LOP3.LUT R4, R11, 0xff, RZ, 0xc0, !PT ;  /* 0x000000ff0b047812 */ /* 0x010fe400078ec0ff */
[----:B------:R-:W-:-:S02]  /*3870*/  IADD3 R53, R3, -0x80, RZ ;  /* 0xffffff8003357810 */ /* 0x000fc40007ffe0ff */
[----:B------:R-:W-:Y:S01]  /*3880*/  SHF.R.U32.HI R3, RZ, 0x8, R8 ;  /* 0x00000008ff037819 */ /* 0x000fe20000011608 */
[----:B------:R-:W4:Y:S01]  /*3890*/  I2F.F16 R52, R52 ;  /* 0x0000003400347306 */ /* 0x000f220000200c00 */
[----:B--2---:R-:W-:Y:S02]  /*38a0*/  SHF.R.U32.HI R2, RZ, 0x8, R9 ;  /* 0x00000008ff027819 */ /* 0x004fe40000011609 */
        /* <DEDUP_REMOVED lines=11> */
[----:B--2---:R-:W-:-:S02]  /*3960*/  SHF.R.U32.HI R4, RZ, 0x8, R10 ;  /* 0x00000008ff047819 */ /* 0x004fc4000001160a */
[----:B------:R-:W-:Y:S01]  /*3970*/  SHF.R.U32.HI R5, RZ, 0x8, R11 ;  /* 0x00000008ff057819 */ /* 0x000fe2000001160b */
[----:B------:R2:W0:Y:S01]  /*3980*/  I2F.F16 R55, R3 ;  /* 0x0000000300377306 */ /* 0x0004220000200c00 */
[----:B-1----:R-:W-:Y:S02]  /*3990*/  PRMT R2, R49, 0x9910, RZ ;  /* 0x0000991031027816 */ /* 0x002fe400000000ff */
[----:B------:R-:W-:Y:S02]  /*39a0*/  SHF.R.U32.HI R8, RZ, 0x10, R8 ;  /* 0x00000010ff087819 */ /* 0x000fe40000011608 */
[----:B------:R-:W-:Y:S02]  /*39b0*/  SHF.R.U32.HI R9, RZ, 0x10, R9 ;  /* 0x00000010ff097819 */ /* 0x000fe40000011609 */
[----:B------:R-:W-:Y:S01]  /*39c0*/  SHF.R.U32.HI R10, RZ, 0x10, R10 ;  /* 0x00000010ff0a7819 */ /* 0x000fe2000001160a */
[----:B------:R-:W1:Y:S01]  /*39d0*/  I2F.F16 R23, R23 ;  /* 0x0000001700177306 */ /* 0x000e620000200c00 */
[----:B------:R-:W-:-:S02]  /*39e0*/  SHF.R.U32.HI R11, RZ, 0x10, R11 ;  /* 0x00000010ff0b7819 */ /* 0x000fc4000001160b */
[----:B------:R-:W-:Y:S02]  /*39f0*/  ISETP.NE.AND P0, PT, R2, RZ, PT ;  /* 0x000000ff0200720c */ /* 0x000fe40003f05270 */
[----:B------:R-:W-:Y:S02]  /*3a00*/  LOP3.LUT R8, R8, 0xff, RZ, 0xc0, !PT ;  /* 0x000000ff08087812 */ /* 0x000fe400078ec0ff */
[----:B------:R-:W-:Y:S01]  /*3a10*/  LOP3.LUT R9, R9, 0xff, RZ, 0xc0, !PT ;  /* 0x000000ff09097812 */ /* 0x000fe200078ec0ff */
[----:B------:R-:W0:Y:S01]  /*3a20*/  I2F.F16 R25, R25 ;  /* 0x0000001900197306 */ /* 0x000e220000200c00 */
[----:B------:R-:W-:Y:S02]  /*3a30*/  LOP3.LUT R4, R4, 0xff, RZ, 0xc0, !PT ;  /* 0x000000ff04047812 */ /* 0x000fe400078ec0ff */
[----:B--2---:R-:W-:Y:S02]  /*3a40*/  LOP3.LUT R3, R10, 0xff, RZ, 0xc0, !PT ;  /* 0x000000ff0a037812 */ /* 0x004fe400078ec0ff */
[----:B------:R-:W-:-:S02]  /*3a50*/  LOP3.LUT R5, R5, 0xff, RZ, 0xc0, !PT ;  /* 0x000000ff05057812 */ /* 0x000fc400078ec0ff */
[----:B------:R-:W-:Y:S01]  /*3a60*/  LOP3.LUT R2, R11, 0xff, RZ, 0xc0, !PT ;  /* 0x000000ff0b027812 */ /* 0x000fe200078ec0ff */
[----:B------:R-:W2:Y:S01]  /*3a70*/  I2F.F16 R26, R26 ;  /* 0x0000001a001a7306 */ /* 0x000ea20000200c00 */
        /* <DEDUP_REMOVED lines=105> */
.L_x_1896:
        /* <DEDUP_REMOVED lines=25> */
[----:B------:R-:W-:Y:S02]  /*42a0*/  HADD2.F32 R65, -RZ, R32.H0_H0 ;  /* 0x20000020ff417230 */ /* 0x000fe40000004100 */
        /* <DEDUP_REMOVED lines=71> */
.L_x_1897:
        /* <DEDUP_REMOVED lines=19> */
[----:B------:R-:W-:Y:S02]  /*4850*/  HADD2.F32 R3, -RZ, R21.H0_H0 ;  /* 0x20000015ff037230 */ /* 0x000fe40000004100 */
[----:B------:R-:W-:-:S02]  /*4860*/  HADD2.F32 R61, -RZ, R2.H1_H1 ;  /* 0x30000002ff3d7230 */ /* 0x000fc40000004100 */
[-C--:B------:R-:W-:Y:S01]  /*4870*/  FFMA.FTZ R4, R4, R6.reuse, RZ ;  /* 0x0000000604047223 */ /* 0x080fe200000100ff */
[----:B------:R-:W-:Y:S02]  /*4880*/  HADD2.F32 R2, -RZ, R20.H0_H0 ;  /* 0x20000014ff027230 */ /* 0x000fe40000004100 */
[-C--:B------:R-:W-:Y:S01]  /*4890*/  FFMA.FTZ R20, R3, R6.reuse, RZ ;  /* 0x0000000603147223 */ /* 0x080fe200000100ff */
[----:B------:R-:W-:Y:S02]  /*48a0*/  HADD2.F32 R21, -RZ, R30.H0_H0 ;  /* 0x2000001eff157230 */ /* 0x000fe40000004100 */
[----:B------:R-:W-:Y:S02]  /*48b0*/  HADD2.F32 R3, -RZ, R29.H0_H0 ;  /* 0x2000001dff037230 */ /* 0x000fe40000004100 */
[-C--:B------:R-:W-:Y:S01]  /*48c0*/  FFMA.FTZ R2, R2, R6.reuse, RZ ;  /* 0x0000000602027223 */ /* 0x080fe200000100ff */
[----:B------:R-:W-:Y:S01]  /*48d0*/  FFMA.FTZ R6, R5, R6, RZ ;  /* 0x0000000605067223 */ /* 0x000fe200000100ff */
[----:B------:R-:W-:Y:S01]  /*48e0*/  FFMA.FTZ R20, R21, R61, R20 ;  /* 0x0000003d15147223 */ /* 0x000fe20000010014 */
[----:B------:R-:W-:-:S02]  /*48f0*/  HADD2.F32 R21, -RZ, R32.H0_H0 ;  /* 0x20000020ff157230 */ /* 0x000fc40000004100 */
[-C--:B------:R-:W-:Y:S01]  /*4900*/  FFMA.FTZ R2, R65, R61.reuse, R2 ;  /* 0x0000003d41027223 */ /* 0x080fe20000010002 */
        /* <DEDUP_REMOVED lines=13> */
[--C-:B-1----:R-:W-:Y:S02]  /*49e0*/  HADD2.F32 R2, -RZ, R8.reuse.H0_H0 ;  /* 0x20000008ff027230 */ /* 0x102fe40000004100 */
        /* <DEDUP_REMOVED lines=13> */
[----:B------:R-:W-:Y:S01]  /*4ac0*/  FFMA.FTZ R63, R54, R2, R63 ;  /* 0x00000002363f7223 */ /* 0x000fe2000001003f */
        /* <DEDUP_REMOVED lines=11> */
[----:B------:R-:W-:Y:S01]  /*4b80*/  FFMA.FTZ R4, R60, R4, R63 ;  /* 0x000000043c047223 */ /* 0x000fe2000001003f */
[--C-:B------:R-:W-:Y:S02]  /*4b90*/  HADD2.F32 R5, -RZ, R0.reuse.H1_H1 ;  /* 0x30000000ff057230 */ /* 0x100fe40000004100 */
[-C--:B------:R-:W-:Y:S01]  /*4ba0*/  FFMA.FTZ R2, R23, R9.reuse, R2 ;  /* 0x0000000917027223 */ /* 0x080fe20000010002 */
[-C--:B------:R-:W-:Y:S01]  /*4bb0*/  FFMA.FTZ R8, R3, R9.reuse, R8 ;  /* 0x0000000903087223 */ /* 0x080fe20000010008 */
[----:B------:R-:W-:Y:S02]  /*4bc0*/  HADD2.F32 R3, -RZ, R0.H0_H0 ;  /* 0x20000000ff037230 */ /* 0x000fe40000004100 */
        /* <DEDUP_REMOVED lines=16> */
.L_x_1895:
        /* <DEDUP_REMOVED lines=203> */
.L_x_1899:
        /* <DEDUP_REMOVED lines=97> */
.L_x_1900:
        /* <DEDUP_REMOVED lines=91> */
.L_x_1898:
        /* <DEDUP_REMOVED lines=203> */
.L_x_1902:
        /* <DEDUP_REMOVED lines=97> */
.L_x_1903:
        /* <DEDUP_REMOVED lines=91> */
.L_x_1901:
[----:B------:R-:W-:Y:S01]  /*7db0*/  IADD3 R46, R46, 0x20, RZ ;  /* 0x000000202e2e7810 */ /* 0x000fe20007ffe0ff */
[C---:B------:R-:W-:Y:S01]  /*7dc0*/  IMAD.WIDE R12, R43.reuse, 0x8, R12 ;  /* 0x000000082b0c7825 */ /* 0x040fe200078e020c */
[----:B------:R-:W-:Y:S02]  /*7dd0*/  UIADD3 UR4, UR4, 0x40, URZ ;  /* 0x0000004004047890 */ /* 0x000fe4000fffe03f */
[C---:B------:R-:W-:Y:S01]  /*7de0*/  ISETP.GE.AND P0, PT, R46.reuse, UR5, PT ;  /* 0x000000052e007c0c */ /* 0x040fe2000bf06270 */
[----:B0-----:R-:W-:Y:S01]  /*7df0*/  IMAD.WIDE R8, R43, 0x8, R14 ;  /* 0x000000082b087825 */ /* 0x001fe200078e020e */
[----:B------:R-:W-:Y:S02]  /*7e00*/  ISETP.LT.AND P2, PT, R46, R45, PT ;  /* 0x0000002d2e00720c */ /* 0x000fe40003f41270 */
[----:B------:R-:W-:Y:S02]  /*7e10*/  MOV R10, R12 ;  /* 0x0000000c000a7202 */ /* 0x000fe40000000f00 */
[----:B------:R-:W-:-:S09]  /*7e20*/  MOV R11, R13 ;  /* 0x0000000d000b7202 */ /* 0x000fd20000000f00 */
[----:B------:R-:W-:Y:S05]  /*7e30*/  @!P0 BRA P2, `(.L_x_1904) ;  /* 0xffffff9c003c8947 */ /* 0x000fea000103ffff */
.L_x_1891:
        /* <DEDUP_REMOVED lines=10> */
.L_x_1912:
[----:B------:R-:W-:-:S13]  /*7ee0*/  ISETP.NE.AND P2, PT, R46, R36, PT ;  /* 0x000000242e00720c */ /* 0x000fda0003f45270 */
[----:B------:R-:W1:Y:S01]  /*7ef0*/  @!P2 LDC.64 R2, c[0x0][0x248] ;  /* 0x00009200ff02ab82 */ /* 0x000e620000000a00 */
[----:B------:R-:W-:Y:S02]  /*7f00*/  @!P2 IADD3 R44, R44, 0x1, RZ ;  /* 0x000000012c2ca810 */ /* 0x000fe40007ffe0ff */
[----:B-----5:R-:W-:Y:S02]  /*7f10*/  @!P2 LEA R5, R46, 0x1, 0x1 ;  /* 0x000000012e05a811 */ /* 0x020fe400078e08ff */
[----:B------:R-:W-:-:S06]  /*7f20*/  @!P2 LEA R14, R44, R1, 0x3 ;  /* 0x000000012c0ea211 */ /* 0x000fcc00078e18ff */
[----:B------:R-:W2:Y:S01]  /*7f30*/  @!P2 LDL.64 R14, [R14] ;  /* 0x000000000e0ea983 */ /* 0x000ea20000100a00 */
[----:B-1----:R-:W-:-:S05]  /*7f40*/  @!P2 IMAD.WIDE R2, R5, 0x2, R2 ;  /* 0x000000020502a825 */ /* 0x002fca00078e0202 */
[----:B------:R1:W3:Y:S02]  /*7f50*/  @!P2 LDG.E.U16.CONSTANT R11, desc[UR6][R2.64] ;  /* 0x00000006020ba981 */ /* 0x0002e4000c1e9500 */
[----:B-1----:R-:W-:Y:S02]  /*7f60*/  MOV R2, R8 ;  /* 0x0000000800027202 */ /* 0x002fe40000000f00 */
[----:B------:R-:W-:-:S05]  /*7f70*/  MOV R3, R9 ;  /* 0x0000000900037202 */ /* 0x000fca0000000f00 */
[----:B------:R1:W5:Y:S01]  /*7f80*/  LDG.E.128.CONSTANT R4, desc[UR6][R2.64] ;  /* 0x0000000602047981 */ /* 0x000362000c1e9d00 */
        /* <DEDUP_REMOVED lines=26> */
[----:B------:R-:W-:Y:S02]  /*8130*/  LOP3.LUT R13, R4, 0x3f003f, RZ, 0xc0, !PT ;  /* 0x003f003f040d7812 */ /* 0x000fe400078ec0ff */
[----:B------:R-:W-:-:S04]  /*8140*/  SHF.R.U32.HI R4, RZ, 0x6, R4 ;  /* 0x00000006ff047819 */ /* 0x000fc80000011604 */
[----:B------:R-:W-:Y:S02]  /*8150*/  LOP3.LUT R4, R4, 0x3f003f, RZ, 0xc0, !PT ;  /* 0x003f003f04047812 */ /* 0x000fe400078ec0ff */
[----:B------:R-:W-:Y:S02]  /*8160*/  LOP3.LUT R53, R53, 0x3f003f, RZ, 0xc0, !PT ;  /* 0x003f003f35357812 */ /* 0x000fe400078ec0ff */
[----:B------:R-:W-:Y:S02]  /*8170*/  LOP3.LUT R4, R4, 0x64006400, RZ, 0xfc, !PT ;  /* 0x6400640004047812 */ /* 0x000fe400078efcff */
[----:B------:R-:W-:Y:S02]  /*8180*/  LOP3.LUT R22, R22, 0x3f003f, RZ, 0xc0, !PT ;  /* 0x003f003f16167812 */ /* 0x000fe400078ec0ff */
[----:B------:R-:W-:Y:S02]  /*8190*/  LOP3.LUT R30, R30, 0x3f003f, RZ, 0xc0, !PT ;  /* 0x003f003f1e1e7812 */ /* 0x000fe400078ec0ff */
[----:B------:R-:W-:-:S02]  /*81a0*/  LOP3.LUT R13, R13, 0x64006400, RZ, 0xfc, !PT ;  /* 0x640064000d0d7812 */ /* 0x000fc400078efcff */
        /* <DEDUP_REMOVED lines=8> */
[----:B------:R-:W-:Y:S02]  /*8230*/  LOP3.LUT R10, R28, 0xf000f, RZ, 0xc0, !PT ;  /* 0x000f000f1c0a7812 */ /* 0x000fe400078ec0ff */
[----:B------:R-:W-:Y:S02]  /*8240*/  SHF.R.U32.HI R31, RZ, 0x8, R11 ;  /* 0x00000008ff1f7819 */ /* 0x000fe4000001160b */
[--C-:B------:R-:W-:Y:S02]  /*8250*/  SHF.R.U32.HI R25, RZ, 0xa, R9.reuse ;  /* 0x0000000aff197819 */ /* 0x100fe40000011609 */
[----:B------:R-:W-:Y:S02]  /*8260*/  LOP3.LUT R24, R9, 0x3f003f, RZ, 0xc0, !PT ;  /* 0x003f003f09187812 */ /* 0x000fe400078ec0ff */
[----:B------:R-:W-:Y:S02]  /*8270*/  SHF.R.U32.HI R27, RZ, 0x6, R9 ;  /* 0x00000006ff1b7819 */ /* 0x000fe40000011609 */
[----:B------:R-:W-:-:S02]  /*8280*/  LOP3.LUT R9, R14, 0x300030, R5, 0xf8, !PT ;  /* 0x003000300e097812 */ /* 0x000fc400078ef805 */
[----:B------:R-:W-:Y:S02]  /*8290*/  LOP3.LUT R28, R23, 0x300030, R6, 0xf8, !PT ;  /* 0x00300030171c7812 */ /* 0x000fe400078ef806 */
[----:B------:R-:W-:Y:S02]  /*82a0*/  LOP3.LUT R34, R10, 0x300030, R7, 0xf8, !PT ;  /* 0x003000300a227812 */ /* 0x000fe400078ef807 */
[----:B------:R-:W-:Y:S02]  /*82b0*/  LOP3.LUT R59, R54, 0x300030, R31, 0xf8, !PT ;  /* 0x00300030363b7812 */ /* 0x000fe400078ef81f */
[--C-:B--2---:R-:W-:Y:S02]  /*82c0*/  SHF.R.U32.HI R7, RZ, 0xc, R16.reuse ;  /* 0x0000000cff077819 */ /* 0x104fe40000011610 */
[----:B------:R-:W-:Y:S02]  /*82d0*/  LOP3.LUT R5, R16, 0x3f003f, RZ, 0xc0, !PT ;  /* 0x003f003f10057812 */ /* 0x000fe400078ec0ff */
[----:B------:R-:W-:-:S02]  /*82e0*/  SHF.R.U32.HI R6, RZ, 0x6, R16 ;  /* 0x00000006ff067819 */ /* 0x000fc40000011610 */
[--C-:B------:R-:W-:Y:S02]  /*82f0*/  SHF.R.U32.HI R16, RZ, 0xc, R18.reuse ;  /* 0x0000000cff107819 */ /* 0x100fe40000011612 */
[----:B------:R-:W-:Y:S02]  /*8300*/  LOP3.LUT R23, R18, 0x3f003f, RZ, 0xc0, !PT ;  /* 0x003f003f12177812 */ /* 0x000fe400078ec0ff */
[----:B------:R-:W-:Y:S02]  /*8310*/  SHF.R.U32.HI R31, RZ, 0x6, R18 ;  /* 0x00000006ff1f7819 */ /* 0x000fe40000011612 */
[----:B------:R-:W-:Y:S02]  /*8320*/  SHF.R.U32.HI R18, RZ, 0xc, R19 ;  /* 0x0000000cff127819 */ /* 0x000fe40000011613 */
[----:B------:R-:W-:Y:S02]  /*8330*/  SHF.R.U32.HI R14, RZ, 0xc, R17 ;  /* 0x0000000cff0e7819 */ /* 0x000fe40000011611 */
        /* <DEDUP_REMOVED lines=13> */
[----:B------:R-:W-:Y:S02]  /*8410*/  LOP3.LUT R16, R16, 0xf000f, RZ, 0xc0, !PT ;  /* 0x000f000f10107812 */ /* 0x000fe400078ec0ff */
[----:B------:R-:W-:Y:S02]  /*8420*/  LOP3.LUT R5, R5, 0x64006400, RZ, 0xfc, !PT ;  /* 0x6400640005057812 */ /* 0x000fe400078efcff */
[----:B------:R-:W-:Y:S02]  /*8430*/  LOP3.LUT R54, R54, 0x64006400, RZ, 0xfc, !PT ;  /* 0x6400640036367812 */ /* 0x000fe400078efcff */
[----:B------:R-:W-:Y:S02]  /*8440*/  LOP3.LUT R60, R7, 0x300030, R60, 0xf8, !PT ;  /* 0x00300030073c7812 */ /* 0x000fe400078ef83c */
[----:B------:R-:W-:Y:S02]  /*8450*/  LOP3.LUT R56, R56, 0x3f003f, RZ, 0xc0, !PT ;  /* 0x003f003f38387812 */ /* 0x000fe400078ec0ff */
[----:B------:R-:W-:-:S02]  /*8460*/  LOP3.LUT R58, R58, 0x3f003f, RZ, 0xc0, !PT ;  /* 0x003f003f3a3a7812 */ /* 0x000fc400078ec0ff */
        /* <DEDUP_REMOVED lines=111> */
.L_x_1907:
        /* <DEDUP_REMOVED lines=46> */
.L_x_1908:
        /* <DEDUP_REMOVED lines=43> */
.L_x_1906:
        /* <DEDUP_REMOVED lines=24> */
[----:B------:R-:W-:Y:S02]  /*9270*/  LOP3.LUT R26, R6, 0x3f003f, RZ, 0xc0, !PT ;  /* 0x003f003f061a7812 */ /* 0x000fe400078ec0ff */
[----:B------:R-:W-:Y:S02]  /*9280*/  SHF.R.U32.HI R29, RZ, 0x6, R6 ;  /* 0x00000006ff1d7819 */ /* 0x000fe40000011606 */
[--C-:B------:R-:W-:Y:S02]  /*9290*/  SHF.R.U32.HI R10, RZ, 0x8, R11.reuse ;  /* 0x00000008ff0a7819 */ /* 0x100fe4000001160b */
[----:B------:R-:W-:-:S02]  /*92a0*/  SHF.R.U32.HI R57, RZ, 0xa, R11 ;  /* 0x0000000aff397819 */ /* 0x000fc4000001160b */
[----:B------:R-:W-:Y:S02]  /*92b0*/  LOP3.LUT R56, R11, 0x3f003f, RZ, 0xc0, !PT ;  /* 0x003f003f0b387812 */ /* 0x000fe400078ec0ff */
[----:B------:R-:W-:Y:S02]  /*92c0*/  SHF.R.U32.HI R58, RZ, 0x6, R11 ;  /* 0x00000006ff3a7819 */ /* 0x000fe4000001160b */
[----:B------:R-:W-:Y:S02]  /*92d0*/  LOP3.LUT R35, R27, 0xf000f, RZ, 0xc0, !PT ;  /* 0x000f000f1b237812 */ /* 0x000fe400078ec0ff */
[--C-:B------:R-:W-:Y:S02]  /*92e0*/  SHF.R.U32.HI R6, RZ, 0x8, R9.reuse ;  /* 0x00000008ff067819 */ /* 0x100fe40000011609 */
[----:B------:R-:W-:Y:S02]  /*92f0*/  SHF.R.U32.HI R25, RZ, 0xa, R9 ;  /* 0x0000000aff197819 */ /* 0x000fe40000011609 */
[----:B------:R-:W-:-:S02]  /*9300*/  LOP3.LUT R23, R9, 0x3f003f, RZ, 0xc0, !PT ;  /* 0x003f003f09177812 */ /* 0x000fc400078ec0ff */
[----:B------:R-:W-:Y:S02]  /*9310*/  SHF.R.U32.HI R24, RZ, 0x6, R9 ;  /* 0x00000006ff187819 */ /* 0x000fe40000011609 */
[----:B------:R-:W-:Y:S02]  /*9320*/  LOP3.LUT R11, R22, 0xf000f, RZ, 0xc0, !PT ;  /* 0x000f000f160b7812 */ /* 0x000fe400078ec0ff */
[----:B------:R-:W-:Y:S02]  /*9330*/  LOP3.LUT R55, R30, 0xf000f, RZ, 0xc0, !PT ;  /* 0x000f000f1e377812 */ /* 0x000fe400078ec0ff */
[----:B------:R-:W-:Y:S02]  /*9340*/  LOP3.LUT R13, R4, 0x3f003f, RZ, 0xc0, !PT ;  /* 0x003f003f040d7812 */ /* 0x000fe400078ec0ff */
[----:B------:R-:W-:Y:S02]  /*9350*/  LOP3.LUT R9, R20, 0x300030, R5, 0xf8, !PT ;  /* 0x0030003014097812 */ /* 0x000fe400078ef805 */
[----:B------:R-:W-:-:S02]  /*9360*/  SHF.R.U32.HI R4, RZ, 0x6, R4 ;  /* 0x00000006ff047819 */ /* 0x000fc40000011604 */
[----:B---3--:R-:W-:Y:S02]  /*9370*/  SHF.R.U32.HI R20, RZ, 0xc, R17 ;  /* 0x0000000cff147819 */ /* 0x008fe40000011611 */
[----:B------:R-:W-:Y:S02]  /*9380*/  SHF.R.U32.HI R53, RZ, 0x6, R7 ;  /* 0x00000006ff357819 */ /* 0x000fe40000011607 */
[----:B------:R-:W-:Y:S02]  /*9390*/  LOP3.LUT R34, R35, 0x300030, R28, 0xf8, !PT ;  /* 0x0030003023227812 */ /* 0x000fe400078ef81c */
[----:B------:R-:W-:Y:S02]  /*93a0*/  LOP3.LUT R27, R11, 0x300030, R6, 0xf8, !PT ;  /* 0x003000300b1b7812 */ /* 0x000fe400078ef806 */
[----:B------:R-:W-:Y:S02]  /*93b0*/  LOP3.LUT R59, R55, 0x300030, R10, 0xf8, !PT ;  /* 0x00300030373b7812 */ /* 0x000fe400078ef80a */
[----:B------:R-:W-:-:S02]  /*93c0*/  SHF.R.U32.HI R28, RZ, 0xc, R18 ;  /* 0x0000000cff1c7819 */ /* 0x000fc40000011612 */
[----:B------:R-:W-:Y:S02]  /*93d0*/  LOP3.LUT R22, R18, 0x3f003f, RZ, 0xc0, !PT ;  /* 0x003f003f12167812 */ /* 0x000fe400078ec0ff */
[----:B------:R-:W-:Y:S02]  /*93e0*/  SHF.R.U32.HI R30, RZ, 0x6, R18 ;  /* 0x00000006ff1e7819 */ /* 0x000fe40000011612 */
        /* <DEDUP_REMOVED lines=10> */
[--C-:B------:R-:W-:Y:S02]  /*9490*/  SHF.R.U32.HI R14, RZ, 0xa, R8.reuse ;  /* 0x0000000aff0e7819 */ /* 0x100fe40000011608 */
[----:B------:R-:W-:Y:S02]  /*94a0*/  LOP3.LUT R7, R8, 0x3f003f, RZ, 0xc0, !PT ;  /* 0x003f003f08077812 */ /* 0x000fe400078ec0ff */
[----:B------:R-:W-:Y:S02]  /*94b0*/  SHF.R.U32.HI R54, RZ, 0x6, R19 ;  /* 0x00000006ff367819 */ /* 0x000fe40000011613 */
[----:B------:R-:W-:Y:S02]  /*94c0*/  SHF.R.U32.HI R8, RZ, 0x6, R8 ;  /* 0x00000006ff087819 */ /* 0x000fe40000011608 */
[----:B------:R-:W-:Y:S02]  /*94d0*/  SHF.R.U32.HI R16, RZ, 0x6, R16 ;  /* 0x00000006ff107819 */ /* 0x000fe40000011610 */
        /* <DEDUP_REMOVED lines=124> */
.L_x_1910:
        /* <DEDUP_REMOVED lines=46> */
.L_x_1911:
        /* <DEDUP_REMOVED lines=43> */
.L_x_1909:
        /* <DEDUP_REMOVED lines=9> */
.L_x_1905:
        /* <DEDUP_REMOVED lines=8> */
.L_x_1917:
[----:B------:R-:W-:Y:S01]  /*a340*/  ISETP.NE.AND P2, PT, R46, R36, PT ;  /* 0x000000242e00720c */ /* 0x000fe20003f45270 */
[----:B------:R-:W0:-:S12]  /*a350*/  LDC R43, c[0x0][0x23c] ;  /* 0x00008f00ff2b7b82 */ /* 0x000e180000000800 */
[----:B------:R-:W1:Y:S01]  /*a360*/  @!P2 LDC.64 R2, c[0x0][0x248] ;  /* 0x00009200ff02ab82 */ /* 0x000e620000000a00 */
[----:B------:R-:W-:Y:S02]  /*a370*/  @!P2 IADD3 R44, R44, 0x1, RZ ;  /* 0x000000012c2ca810 */ /* 0x000fe40007ffe0ff */
[----:B-----5:R-:W-:Y:S02]  /*a380*/  @!P2 LEA R5, R46, 0x1, 0x1 ;  /* 0x000000012e05a811 */ /* 0x020fe400078e08ff */
[----:B------:R-:W-:-:S06]  /*a390*/  @!P2 LEA R6, R44, R1, 0x3 ;  /* 0x000000012c06a211 */ /* 0x000fcc00078e18ff */
        /* <DEDUP_REMOVED lines=19> */
[----:B------:R-:W-:Y:S02]  /*a4d0*/  SHF.R.U32.HI R81, RZ, 0xf, R9 ;  /* 0x0000000fff517819 */ /* 0x000fe40000011609 */
[----:B------:R-:W-:Y:S02]  /*a4e0*/  SHF.R.U32.HI R84, RZ, 0xf, R10 ;  /* 0x0000000fff547819 */ /* 0x000fe4000001160a */
        /* <DEDUP_REMOVED lines=26> */
[----:B------:R-:W-:-:S02]  /*a690*/  LOP3.LUT R9, R8, 0x20002, R9, 0xf8, !PT ;  /* 0x0002000208097812 */ /* 0x000fc400078ef809 */
[----:B------:R-:W-:Y:S02]  /*a6a0*/  SHF.R.U32.HI R10, RZ, 0xd, R16 ;  /* 0x0000000dff0a7819 */ /* 0x000fe40000011610 */
[----:B------:R-:W-:Y:S02]  /*a6b0*/  SHF.R.U32.HI R18, RZ, 0xd, R19 ;  /* 0x0000000dff127819 */ /* 0x000fe40000011613 */
[----:B------:R-:W-:Y:S02]  /*a6c0*/  PRMT R8, R49, 0x9910, RZ ;  /* 0x0000991031087816 */ /* 0x000fe400000000ff */
[----:B------:R-:W-:Y:S02]  /*a6d0*/  LOP3.LUT R82, R81, 0x20002, R82, 0xf8, !PT ;  /* 0x0002000251527812 */ /* 0x000fe400078ef852 */
[----:B------:R-:W-:Y:S02]  /*a6e0*/  LOP3.LUT R84, R84, 0x20002, R85, 0xf8, !PT ;  /* 0x0002000254547812 */ /* 0x000fe400078ef855 */
[----:B------:R-:W-:-:S02]  /*a6f0*/  LOP3.LUT R87, R86, 0x20002, R87, 0xf8, !PT ;  /* 0x0002000256577812 */ /* 0x000fc400078ef857 */
        /* <DEDUP_REMOVED lines=12> */
[--C-:B------:R-:W-:Y:S02]  /*a7c0*/  SHF.R.U32.HI R13, RZ, 0xc, R14.reuse ;  /* 0x0000000cff0d7819 */ /* 0x100fe4000001160e */
[C---:B------:R-:W-:Y:S02]  /*a7d0*/  LOP3.LUT R54, R14.reuse, 0x3e003e0, RZ, 0xc0, !PT ;  /* 0x03e003e00e367812 */ /* 0x040fe400078ec0ff */
[----:B------:R-:W-:Y:S02]  /*a7e0*/  LOP3.LUT R69, R14, 0x1f001f, RZ, 0xc0, !PT ;  /* 0x001f001f0e457812 */ /* 0x000fe400078ec0ff */
[----:B------:R-:W-:Y:S02]  /*a7f0*/  SHF.R.U32.HI R70, RZ, 0xa, R14 ;  /* 0x0000000aff467819 */ /* 0x000fe4000001160e */
[----:B------:R-:W-:Y:S02]  /*a800*/  MOV R88, 0x2800 ;  /* 0x0000280000587802 */ /* 0x000fe40000000f00 */
[----:B------:R-:W-:-:S02]  /*a810*/  ISETP.NE.AND P2, PT, R8, RZ, PT ;  /* 0x000000ff0800720c */ /* 0x000fc40003f45270 */
[----:B------:R-:W-:Y:S02]  /*a820*/  LOP3.LUT R10, R9, 0x40004, R10, 0xf8, !PT ;  /* 0x00040004090a7812 */ /* 0x000fe400078ef80a */
[----:B------:R-:W-:Y:S02]  /*a830*/  LOP3.LUT R83, R82, 0x40004, R83, 0xf8, !PT ;  /* 0x0004000452537812 */ /* 0x000fe400078ef853 */
[----:B------:R-:W-:Y:S02]  /*a840*/  LOP3.LUT R84, R84, 0x40004, R17, 0xf8, !PT ;  /* 0x0004000454547812 */ /* 0x000fe400078ef811 */
[----:B------:R-:W-:Y:S02]  /*a850*/  LOP3.LUT R87, R87, 0x40004, R18, 0xf8, !PT ;  /* 0x0004000457577812 */ /* 0x000fe400078ef812 */
[----:B------:R-:W-:Y:S02]  /*a860*/  SHF.R.U32.HI R14, RZ, 0xc, R15 ;  /* 0x0000000cff0e7819 */ /* 0x000fe4000001160f */
[----:B------:R-:W-:-:S02]  /*a870*/  LOP3.LUT R77, R15, 0x3e003e0, RZ, 0xc0, !PT ;  /* 0x03e003e00f4d7812 */ /* 0x000fc400078ec0ff */
[----:B------:R-:W-:Y:S02]  /*a880*/  LOP3.LUT R31, R23, 0x3e003e0, RZ, 0xc0, !PT ;  /* 0x03e003e0171f7812 */ /* 0x000fe400078ec0ff */
[----:B------:R-:W-:Y:S02]  /*a890*/  LOP3.LUT R53, R20, 0x3e003e0, RZ, 0xc0, !PT ;  /* 0x03e003e014357812 */ /* 0x000fe400078ec0ff */
[----:B------:R-:W-:Y:S02]  /*a8a0*/  PRMT R28, R88, 0x7610, R28 ;  /* 0x00007610581c7816 */ /* 0x000fe4000000001c */
[----:B------:R-:W-:Y:S02]  /*a8b0*/  LOP3.LUT R11, R10, 0x80008, R11, 0xf8, !PT ;  /* 0x000800080a0b7812 */ /* 0x000fe400078ef80b */
[----:B------:R-:W-:Y:S02]  /*a8c0*/  LOP3.LUT R91, R30, 0x64006400, RZ, 0xfc, !PT ;  /* 0x640064001e5b7812 */ /* 0x000fe400078efcff */
[----:B------:R-:W-:-:S02]  /*a8d0*/  LOP3.LUT R10, R83, 0x80008, R12, 0xf8, !PT ;  /* 0x00080008530a7812 */ /* 0x000fc400078ef80c */
[----:B------:R-:W-:Y:S02]  /*a8e0*/  LOP3.LUT R88, R87, 0x80008, R14, 0xf8, !PT ;  /* 0x0008000857587812 */ /* 0x000fe400078ef80e */
[----:B------:R-:W-:Y:S02]  /*a8f0*/  LOP3.LUT R79, R79, 0x64006400, RZ, 0xfc, !PT ;  /* 0x640064004f4f7812 */ /* 0x000fe400078efcff */
[----:B------:R-:W-:Y:S02]  /*a900*/  LOP3.LUT R107, R77, 0x64006400, RZ, 0xfc, !PT ;  /* 0x640064004d6b7812 */ /* 0x000fe400078efcff */
[----:B------:R-:W-:Y:S02]  /*a910*/  LOP3.LUT R65, R20, 0x1f001f, RZ, 0xc0, !PT ;  /* 0x001f001f14417812 */ /* 0x000fe400078ec0ff */
[----:B------:R-:W-:Y:S02]  /*a920*/  SHF.R.U32.HI R67, RZ, 0xa, R20 ;  /* 0x0000000aff437819 */ /* 0x000fe40000011614 */
[----:B------:R-:W-:-:S02]  /*a930*/  SHF.R.U32.HI R72, RZ, 0xa, R16 ;  /* 0x0000000aff487819 */ /* 0x000fc40000011610 */
[----:B------:R-:W-:Y:S02]  /*a940*/  LOP3.LUT R20, R23, 0x1f001f, RZ, 0xc0, !PT ;  /* 0x001f001f17147812 */ /* 0x000fe400078ec0ff */
[C---:B------:R-:W-:Y:S02]  /*a950*/  LOP3.LUT R78, R16.reuse, 0x3e003e0, RZ, 0xc0, !PT ;  /* 0x03e003e0104e7812 */ /* 0x040fe400078ec0ff */
[----:B------:R-:W-:Y:S02]  /*a960*/  LOP3.LUT R74, R16, 0x1f001f, RZ, 0xc0, !PT ;  /* 0x001f001f104a7812 */ /* 0x000fe400078ec0ff */
[----:B------:R-:W-:Y:S02]  /*a970*/  LOP3.LUT R86, R84, 0x80008, R13, 0xf8, !PT ;  /* 0x0008000854567812 */ /* 0x000fe400078ef80d */
[----:B------:R-:W-:Y:S02]  /*a980*/  LOP3.LUT R103, R31, 0x64006400, RZ, 0xfc, !PT ;  /* 0x640064001f677812 */ /* 0x000fe400078efcff */
[----:B------:R-:W-:-:S02]  /*a990*/  LOP3.LUT R32, R21, 0x3e003e0, RZ, 0xc0, !PT ;  /* 0x03e003e015207812 */ /* 0x000fc400078ec0ff */
[----:B------:R-:W-:Y:S02]  /*a9a0*/  LOP3.LUT R62, R21, 0x1f001f, RZ, 0xc0, !PT ;  /* 0x001f001f153e7812 */ /* 0x000fe400078ec0ff */
[----:B------:R-:W-:Y:S02]  /*a9b0*/  SHF.R.U32.HI R58, RZ, 0xa, R21 ;  /* 0x0000000aff3a7819 */ /* 0x000fe40000011615 */
[----:B------:R-:W-:Y:S02]  /*a9c0*/  SHF.R.U32.HI R23, RZ, 0xa, R23 ;  /* 0x0000000aff177819 */ /* 0x000fe40000011617 */
[C---:B------:R-:W-:Y:S02]  /*a9d0*/  LOP3.LUT R35, R19.reuse, 0x3e003e0, RZ, 0xc0, !PT ;  /* 0x03e003e013237812 */ /* 0x040fe400078ec0ff */
[----:B------:R-:W-:Y:S02]  /*a9e0*/  LOP3.LUT R16, R19, 0x1f001f, RZ, 0xc0, !PT ;  /* 0x001f001f13107812 */ /* 0x000fe400078ec0ff */
[----:B------:R-:W-:-:S02]  /*a9f0*/  LOP3.LUT R53, R53, 0x64006400, RZ, 0xfc, !PT ;  /* 0x6400640035357812 */ /* 0x000fc400078efcff */
[----:B------:R-:W-:Y:S02]  /*aa00*/  LOP3.LUT R21, R22, 0x1f001f, RZ, 0xc0, !PT ;  /* 0x001f001f16157812 */ /* 0x000fe400078ec0ff */
[----:B------:R-:W-:Y:S02]  /*aa10*/  SHF.R.U32.HI R19, RZ, 0xa, R19 ;  /* 0x0000000aff137819 */ /* 0x000fe40000011613 */
[----:B------:R-:W-:Y:S02]  /*aa20*/  LOP3.LUT R60, R15, 0x1f001f, RZ, 0xc0, !PT ;  /* 0x001f001f0f3c7812 */ /* 0x000fe400078ec0ff */
[----:B------:R-:W-:Y:S02]  /*aa30*/  SHF.R.U32.HI R61, RZ, 0xa, R15 ;  /* 0x0000000aff3d7819 */ /* 0x000fe4000001160f */
[----:B------:R-:W-:Y:S01]  /*aa40*/  LOP3.LUT R87, R52, 0x64006400, RZ, 0xfc, !PT ;  /* 0x6400640034577812 */ /* 0x000fe200078efcff */
[----:B------:R-:W-:Y:S01]  /*aa50*/  HFMA2 R52, R79, R28.H0_H0, -48, -48 ;  /* 0xd200d2004f347431 */ /* 0x000fe2000004001c */
        /* <DEDUP_REMOVED lines=50> */
[C---:B------:R-:W-:Y:S02]  /*ad80*/  LOP3.LUT R82, R4.reuse, 0x3e003e0, RZ, 0xc0, !PT ;  /* 0x03e003e004527812 */ /* 0x040fe400078ec0ff */
[----:B------:R-:W-:Y:S02]  /*ad90*/  LOP3.LUT R17, R4, 0x1f001f, RZ, 0xc0, !PT ;  /* 0x001f001f04117812 */ /* 0x000fe400078ec0ff */
[----:B------:R-:W-:Y:S02]  /*ada0*/  SHF.R.U32.HI R18, RZ, 0xa, R4 ;  /* 0x0000000aff127819 */ /* 0x000fe40000011604 */
[C---:B------:R-:W-:Y:S02]  /*adb0*/  LOP3.LUT R4, R5.reuse, 0x3e003e0, RZ, 0xc0, !PT ;  /* 0x03e003e005047812 */ /* 0x040fe400078ec0ff */
[----:B------:R-:W-:Y:S02]  /*adc0*/  SHF.R.U32.HI R9, RZ, 0xb, R5 ;  /* 0x0000000bff097819 */ /* 0x000fe40000011605 */
[----:B------:R-:W-:-:S02]  /*add0*/  LOP3.LUT R14, R5, 0x1f001f, RZ, 0xc0, !PT ;  /* 0x001f001f050e7812 */ /* 0x000fc400078ec0ff */
[----:B------:R-:W-:Y:S02]  /*ade0*/  SHF.R.U32.HI R12, RZ, 0xa, R5 ;  /* 0x0000000aff0c7819 */ /* 0x000fe40000011605 */
[----:B------:R-:W-:Y:S01]  /*adf0*/  LOP3.LUT R77, R4, 0x64006400, RZ, 0xfc, !PT ;  /* 0x64006400044d7812 */ /* 0x000fe200078efcff */
[-C--:B------:R-:W-:Y:S01]  /*ae00*/  HFMA2 R4, R89, R28.reuse.H0_H0, -48, -48 ;  /* 0xd200d20059047431 */ /* 0x080fe2000004001c */
[----:B------:R-:W-:Y:S02]  /*ae10*/  SHF.R.U32.HI R5, RZ, 0xb, R6 ;  /* 0x0000000bff057819 */ /* 0x000fe40000011606 */
[----:B------:R-:W-:Y:S01]  /*ae20*/  LOP3.LUT R85, R7, 0x3e003e0, RZ, 0xc0, !PT ;  /* 0x03e003e007557812 */ /* 0x000fe200078ec0ff */
[-C--:B------:R-:W-:Y:S01]  /*ae30*/  HFMA2 R30, R77, R28.reuse.H0_H0, -48, -48 ;  /* 0xd200d2004d1e7431 */ /* 0x080fe2000004001c */
[----:B------:R-:W-:Y:S01]  /*ae40*/  LOP3.LUT R31, R82, 0x64006400, RZ, 0xfc, !PT ;  /* 0x64006400521f7812 */ /* 0x000fe200078efcff */
[----:B------:R-:W-:Y:S01]  /*ae50*/  HFMA2 R82, R91, R28.H0_H0, -48, -48 ;  /* 0xd200d2005b527431 */ /* 0x000fe2000004001c */
[----:B------:R-:W-:-:S02]  /*ae60*/  LOP3.LUT R84, R6, 0x3e003e0, RZ, 0xc0, !PT ;  /* 0x03e003e006547812 */ /* 0x000fc400078ec0ff */
[----:B------:R-:W-:Y:S01]  /*ae70*/  LOP3.LUT R13, R6, 0x1f001f, RZ, 0xc0, !PT ;  /* 0x001f001f060d7812 */ /* 0x000fe200078ec0ff */
[----:B------:R-:W-:Y:S01]  /*ae80*/  HFMA2 R31, R31, R28.H0_H0, -48, -48 ;  /* 0xd200d2001f1f7431 */ /* 0x000fe2000004001c */
[----:B------:R-:W-:Y:S02]  /*ae90*/  SHF.R.U32.HI R81, RZ, 0xb, R7 ;  /* 0x0000000bff517819 */ /* 0x000fe40000011607 */
[----:B------:R-:W-:Y:S02]  /*aea0*/  LOP3.LUT R15, R7, 0x1f001f, RZ, 0xc0, !PT ;  /* 0x001f001f070f7812 */ /* 0x000fe400078ec0ff */
[----:B------:R-:W-:Y:S02]  /*aeb0*/  LOP3.LUT R9, R10, 0x100010, R9, 0xf8, !PT ;  /* 0x001000100a097812 */ /* 0x000fe400078ef809 */
[----:B------:R-:W-:Y:S02]  /*aec0*/  LOP3.LUT R91, R56, 0x1f001f, RZ, 0xc0, !PT ;  /* 0x001f001f385b7812 */ /* 0x000fe400078ec0ff */
[----:B------:R-:W-:-:S02]  /*aed0*/  SHF.R.U32.HI R6, RZ, 0xa, R6 ;  /* 0x0000000aff067819 */ /* 0x000fc40000011606 */
[----:B------:R-:W-:Y:S02]  /*aee0*/  SHF.R.U32.HI R7, RZ, 0xa, R7 ;  /* 0x0000000aff077819 */ /* 0x000fe40000011607 */
        /* <DEDUP_REMOVED lines=167> */
.L_x_1915:
        /* <DEDUP_REMOVED lines=80> */
.L_x_1916:
        /* <DEDUP_REMOVED lines=22> */
[----:B------:R-:W0:Y:S01]  /*bfc0*/  LDS.128 R4, [UR4+0x120] ;  /* 0x00012004ff047984 */ /* 0x000e220008000c00 */
[----:B------:R-:W-:Y:S01]  /*bfd0*/  HFMA2.MMA R16, R78, R11, R16 ;  /* 0x0000000b4e107235 */ /* 0x000fe20000000010 */
[----:B------:R-:W-:-:S02]  /*bfe0*/  HFMA2 R10, R81, R12, R10 ;  /* 0x0000000c510a7231 */ /* 0x000fc4000000000a */
[----:B------:R-:W-:Y:S02]  /*bff0*/  HFMA2 R3, R53, R15, R3 ;  /* 0x0000000f35037231 */ /* 0x000fe40000000003 */
[-C--:B------:R-:W-:Y:S01]  /*c000*/  HFMA2.MMA R2, R85, R12.reuse, R2 ;  /* 0x0000000c55027235 */ /* 0x080fe20000000002 */
[----:B------:R-:W-:Y:S02]  /*c010*/  HFMA2 R10, R89, R13, R10 ;  /* 0x0000000d590a7231 */ /* 0x000fe4000000000a */
[----:B------:R-:W-:-:S05]  /*c020*/  HFMA2.MMA R16, R82, R12, R16 ;  /* 0x0000000c52107235 */ /* 0x000fca0000000010 */
[----:B------:R-:W-:-:S03]  /*c030*/  HFMA2.MMA R2, R86, R13, R2 ;  /* 0x0000000d56027235 */ /* 0x000fc60000000002 */
[----:B------:R-:W-:-:S05]  /*c040*/  HFMA2.MMA R16, R88, R13, R16 ;  /* 0x0000000d58107235 */ /* 0x000fca0000000010 */
[----:B------:R-:W-:-:S03]  /*c050*/  HFMA2.MMA R2, R80, R14, R2 ;  /* 0x0000000e50027235 */ /* 0x000fc60000000002 */
[----:B------:R-:W-:Y:S01]  /*c060*/  HFMA2.MMA R16, R77, R14, R16 ;  /* 0x0000000e4d107235 */ /* 0x000fe20000000010 */
[----:B------:R-:W-:Y:S02]  /*c070*/  HFMA2 R14, R75, R14, R10 ;  /* 0x0000000e4b0e7231 */ /* 0x000fe4000000000a */
[----:B------:R-:W1:Y:S02]  /*c080*/  LDS.128 R8, [UR4+0x130] ;  /* 0x00013004ff087984 */ /* 0x000e640008000c00 */
[-C--:B------:R-:W-:Y:S01]  /*c090*/  HFMA2.MMA R2, R84, R15.reuse, R2 ;  /* 0x0000000f54027235 */ /* 0x080fe20000000002 */
[----:B------:R-:W-:Y:S02]  /*c0a0*/  HFMA2 R14, R33, R15, R14 ;  /* 0x0000000f210e7231 */ /* 0x000fe4000000000e */
        /* <DEDUP_REMOVED lines=16> */
[----:B------:R-:W-:Y:S01]  /*c1b0*/  HFMA2.MMA R16, R60, R7, R16 ;  /* 0x000000073c107235 */ /* 0x000fe20000000010 */
[-C--:B-1----:R-:W-:Y:S02]  /*c1c0*/  HFMA2 R12, R64, R8.reuse, R12 ;  /* 0x00000008400c7231 */ /* 0x082fe4000000000c */
        /* <DEDUP_REMOVED lines=11> */
[----:B------:R-:W-:Y:S02]  /*c280*/  HADD2 R12, R12.H0_H0, R12.H1_H1 ;  /* 0x3000000c0c0c7230 */ /* 0x000fe40000000800 */
[----:B------:R-:W-:Y:S01]  /*c290*/  HADD2 R8, R14.H0_H0, R14.H1_H1 ;  /* 0x3000000e0e087230 */ /* 0x000fe20000000800 */
        /* <DEDUP_REMOVED lines=10> */
.L_x_1914:
[----:B------:R-:W-:Y:S01]  /*c340*/  IADD3 R46, R46, 0x20, RZ ;  /* 0x000000202e2e7810 */ /* 0x000fe20007ffe0ff */
[----:B------:R-:W-:Y:S01]  /*c350*/  UIADD3 UR4, UR4, 0x40, URZ ;  /* 0x0000004004047890 */ /* 0x000fe2000fffe03f */
[----:B-----5:R-:W-:Y:S02]  /*c360*/  IMAD.WIDE R8, R43, 0x4, R94 ;  /* 0x000000042b087825 */ /* 0x020fe400078e025e */
[C---:B------:R-:W-:Y:S02]  /*c370*/  ISETP.GE.AND P2, PT, R46.reuse, UR5, PT ;  /* 0x000000052e007c0c */ /* 0x040fe4000bf46270 */
[----:B------:R-:W-:-:S13]  /*c380*/  ISETP.LT.AND P3, PT, R46, R45, PT ;  /* 0x0000002d2e00720c */ /* 0x000fda0003f61270 */
[----:B------:R-:W-:Y:S05]  /*c390*/  @!P2 BRA P3, `(.L_x_1917) ;  /* 0xffffffdc00e8a947 */ /* 0x000fea000183ffff */
.L_x_1913:
        /* <DEDUP_REMOVED lines=8> */
.L_x_1931:
        /* <DEDUP_REMOVED lines=162> */
.L_x_1920:
        /* <DEDUP_REMOVED lines=33> */
[----:B------:R-:W-:Y:S02]  /*d050*/  HADD2.F32 R3, -RZ, R12.H1_H1 ;  /* 0x3000000cff037230 */ /* 0x000fe40000004100 */
[-C--:B------:R-:W-:Y:S01]  /*d060*/  FFMA.FTZ R28, R32, R30.reuse, R33 ;  /* 0x0000001e201c7223 */ /* 0x080fe20000010021 */
[----:B------:R-:W-:Y:S02]  /*d070*/  HADD2.F32 R29, -RZ, R15.H1_H1 ;  /* 0x3000000fff1d7230 */ /* 0x000fe40000004100 */
[----:B------:R-:W-:Y:S01]  /*d080*/  FFMA.FTZ R30, R6, R30, R5 ;  /* 0x0000001e061e7223 */ /* 0x000fe20000010005 */
[----:B------:R-:W-:-:S02]  /*d090*/  HADD2.F32 R33, -RZ, R17.H1_H1 ;  /* 0x30000011ff217230 */ /* 0x000fc40000004100 */
        /* <DEDUP_REMOVED lines=56> */
.L_x_1922:
[----:B------:R-:W-:Y:S05]  /*d420*/  @P0 BRA `(.L_x_1921) ;  /* 0x0000000400680947 */ /* 0x000fea0003800000 */
[----:B------:R-:W0:Y:S01]  /*d430*/  LDS.64 R2, [UR4+0x100] ;  /* 0x00010004ff027984 */ /* 0x000e220008000a00 */
[----:B------:R-:W-:Y:S02]  /*d440*/  HADD2.F32 R4, -RZ, R16.H0_H0 ;  /* 0x20000010ff047230 */ /* 0x000fe40000004100 */
        /* <DEDUP_REMOVED lines=8> */
[----:B------:R-:W-:Y:S02]  /*d4d0*/  HADD2.F32 R28, -RZ, R2.H1_H1 ;  /* 0x30000002ff1c7230 */ /* 0x000fe40000004100 */
[----:B------:R-:W-:Y:S02]  /*d4e0*/  HADD2.F32 R3, -RZ, R13.H0_H0 ;  /* 0x2000000dff037230 */ /* 0x000fe40000004100 */
[-C--:B------:R-:W-:Y:S01]  /*d4f0*/  FFMA.FTZ R31, R4, R6.reuse, RZ ;  /* 0x00000006041f7223 */ /* 0x080fe200000100ff */
[--C-:B------:R-:W-:Y:S02]  /*d500*/  HADD2.F32 R2, -RZ, R14.reuse.H0_H0 ;  /* 0x2000000eff027230 */ /* 0x100fe40000004100 */
[----:B------:R-:W-:Y:S01]  /*d510*/  FFMA.FTZ R5, R5, R6, RZ ;  /* 0x0000000605057223 */ /* 0x000fe200000100ff */
[----:B------:R-:W-:-:S02]  /*d520*/  HADD2.F32 R14, -RZ, R14.H1_H1 ;  /* 0x3000000eff0e7230 */ /* 0x000fc40000004100 */
[-C--:B------:R-:W-:Y:S01]  /*d530*/  FFMA.FTZ R3, R3, R6.reuse, RZ ;  /* 0x0000000603037223 */ /* 0x080fe200000100ff */
[----:B------:R-:W-:Y:S02]  /*d540*/  HADD2.F32 R4, -RZ, R15.H0_H0 ;  /* 0x2000000fff047230 */ /* 0x000fe40000004100 */
[----:B------:R-:W-:Y:S01]  /*d550*/  FFMA.FTZ R13, R2, R6, RZ ;  /* 0x00000006020d7223 */ /* 0x000fe200000100ff */
[----:B------:R-:W-:Y:S02]  /*d560*/  HADD2.F32 R2, -RZ, R12.H0_H0 ;  /* 0x2000000cff027230 */ /* 0x000fe40000004100 */
[-C--:B------:R-:W-:Y:S01]  /*d570*/  FFMA.FTZ R3, R32, R28.reuse, R3 ;  /* 0x0000001c20037223 */ /* 0x080fe20000010003 */
[-C--:B------:R-:W-:Y:S01]  /*d580*/  FFMA.FTZ R31, R16, R28.reuse, R31 ;  /* 0x0000001c101f7223 */ /* 0x080fe2000001001f */
[----:B------:R-:W-:Y:S01]  /*d590*/  FFMA.FTZ R13, R14, R28, R13 ;  /* 0x0000001c0e0d7223 */ /* 0x000fe2000001000d */
[----:B------:R-:W-:Y:S02]  /*d5a0*/  HADD2.F32 R14, -RZ, R17.H0_H0 ;  /* 0x20000011ff0e7230 */ /* 0x000fe40000004100 */
        /* <DEDUP_REMOVED lines=66> */
.L_x_1921:
        /* <DEDUP_REMOVED lines=37> */
[----:B------:R-:W-:Y:S01]  /*dc20*/  HFMA2 R22, R22, R7.H0_H0, -72, -72 ;  /* 0xd480d48016167431 */ /* 0x000fe20000040007 */
[----:B------:R-:W-:-:S02]  /*dc30*/  LOP3.LUT R5, R5, 0x64006400, RZ, 0xfc, !PT ;  /* 0x6400640005057812 */ /* 0x000fc400078efcff */
        /* <DEDUP_REMOVED lines=107> */
.L_x_1923:
        /* <DEDUP_REMOVED lines=94> */
.L_x_1925:
        /* <DEDUP_REMOVED lines=13> */
[----:B------:R-:W-:Y:S01]  /*e9a0*/  FFMA.FTZ R4, R4, R6, RZ ;  /* 0x0000000604047223 */ /* 0x000fe200000100ff */
[----:B------:R-:W-:Y:S02]  /*e9b0*/  HADD2.F32 R2, -RZ, R16.H0_H0 ;  /* 0x20000010ff027230 */ /* 0x000fe40000004100 */
        /* <DEDUP_REMOVED lines=45> */
[--C-:B------:R-:W-:Y:S02]  /*ec90*/  HADD2.F32 R12, -RZ, R28.reuse.H0_H0 ;  /* 0x2000001cff0c7230 */ /* 0x100fe40000004100 */
[-C--:B------:R-:W-:Y:S01]  /*eca0*/  FFMA.FTZ R2, R2, R4.reuse, R3 ;  /* 0x0000000402027223 */ /* 0x080fe20000010003 */
[----:B------:R-:W-:Y:S02]  /*ecb0*/  HADD2.F32 R13, -RZ, R13.H1_H1 ;  /* 0x3000000dff0d7230 */ /* 0x000fe40000004100 */
[-C--:B------:R-:W-:Y:S01]  /*ecc0*/  FFMA.FTZ R6, R14, R4.reuse, R5 ;  /* 0x000000040e067223 */ /* 0x080fe20000010005 */
[----:B------:R-:W-:Y:S02]  /*ecd0*/  HADD2.F32 R19, -RZ, R28.H1_H1 ;  /* 0x3000001cff137230 */ /* 0x000fe40000004100 */
        /* <DEDUP_REMOVED lines=8> */
[--C-:B------:R-:W-:Y:S02]  /*ed60*/  HADD2.F32 R3, -RZ, R0.reuse.H0_H0 ;  /* 0x20000000ff037230 */ /* 0x100fe40000004100 */
[----:B------:R-:W-:Y:S01]  /*ed70*/  FFMA.FTZ R4, R14, R4, R33 ;  /* 0x000000040e047223 */ /* 0x000fe20000010021 */
[----:B------:R-:W-:-:S02]  /*ed80*/  HADD2.F32 R5, -RZ, R0.H1_H1 ;  /* 0x30000000ff057230 */ /* 0x000fc40000004100 */
        /* <DEDUP_REMOVED lines=15> */
.L_x_1924:
        /* <DEDUP_REMOVED lines=145> */
.L_x_1926:
        /* <DEDUP_REMOVED lines=94> */
.L_x_1928:
        /* <DEDUP_REMOVED lines=91> */
.L_x_1927:
[----:B------:R-:W-:-:S06]  /*10320*/  IMAD.WIDE R12, R17, 0x4, R10 ;  /* 0x00000004110c7825 */ /* 0x000fcc00078e020a */
[----:B------:R-:W2:Y:S02]  /*10330*/  LDG.E.128.CONSTANT R12, desc[UR6][R12.64] ;  /* 0x000000060c0c7981 */ /* 0x000ea4000c1e9d00 */
[C---:B--2---:R-:W-:Y:S02]  /*10340*/  LOP3.LUT R5, R13.reuse, 0xf000f, RZ, 0xc0, !PT ;  /* 0x000f000f0d057812 */ /* 0x044fe400078ec0ff */
[----:B------:R-:W-:Y:S02]  /*10350*/  LOP3.LUT R6, R13, 0xf000f0, RZ, 0xc0, !PT ;  /* 0x00f000f00d067812 */ /* 0x000fe400078ec0ff */
[----:B------:R-:W-:Y:S02]  /*10360*/  SHF.R.U32.HI R10, RZ, 0x8, R13 ;  /* 0x00000008ff0a7819 */ /* 0x000fe4000001160d */
[----:B------:R-:W-:Y:S02]  /*10370*/  LOP3.LUT R11, R14, 0xf000f0, RZ, 0xc0, !PT ;  /* 0x00f000f00e0b7812 */ /* 0x000fe400078ec0ff */
[----:B------:R-:W-:-:S02]  /*10380*/  LOP3.LUT R3, R12, 0xf000f0, RZ, 0xc0, !PT ;  /* 0x00f000f00c037812 */ /* 0x000fc400078ec0ff */
[----:B------:R-:W-:Y:S02]  /*10390*/  LOP3.LUT R13, R15, 0xf000f0, RZ, 0xc0, !PT ;  /* 0x00f000f00f0d7812 */ /* 0x000fe400078ec0ff */
[----:B------:R-:W-:Y:S02]  /*103a0*/  SHF.R.U32.HI R4, RZ, 0x8, R12 ;  /* 0x00000008ff047819 */ /* 0x000fe4000001160c */
[----:B------:R-:W-:Y:S02]  /*103b0*/  SHF.R.U32.HI R21, RZ, 0x8, R14 ;  /* 0x00000008ff157819 */ /* 0x000fe4000001160e */
[----:B------:R-:W-:Y:S02]  /*103c0*/  LOP3.LUT R19, R14, 0xf000f, RZ, 0xc0, !PT ;  /* 0x000f000f0e137812 */ /* 0x000fe400078ec0ff */
[----:B------:R-:W-:Y:S02]  /*103d0*/  SHF.R.U32.HI R23, RZ, 0x8, R15 ;  /* 0x00000008ff177819 */ /* 0x000fe4000001160f */
        /* <DEDUP_REMOVED lines=133> */
.L_x_1929:
        /* <DEDUP_REMOVED lines=94> */
.L_x_1930:
[----:B------:R-:W-:Y:S05]  /*11210*/  @P0 BRA `(.L_x_1919) ;  /* 0x0000000400680947 */ /* 0x000fea0003800000 */
[----:B------:R-:W0:Y:S01]  /*11220*/  LDS.64 R2, [UR4+0x130] ;  /* 0x00013004ff027984 */ /* 0x000e220008000a00 */
[----:B------:R-:W-:Y:S02]  /*11230*/  HADD2.F32 R4, -RZ, R20.H0_H0 ;  /* 0x20000014ff047230 */ /* 0x000fe40000004100 */
[--C-:B------:R-:W-:Y:S01]  /*11240*/  HADD2.F32 R5, -RZ, R22.reuse.H0_H0 ;  /* 0x20000016ff057230 */ /* 0x100fe20000004100 */
[----:B------:R-:W1:Y:S01]  /*11250*/  LDS.64 R10, [UR4+0x138] ;  /* 0x00013804ff0a7984 */ /* 0x000e620008000a00 */
[----:B------:R-:W-:Y:S02]  /*11260*/  HADD2.F32 R31, -RZ, R22.H1_H1 ;  /* 0x30000016ff1f7230 */ /* 0x000fe40000004100 */
[--C-:B------:R-:W-:Y:S02]  /*11270*/  HADD2.F32 R22, -RZ, R26.reuse.H0_H0 ;  /* 0x2000001aff167230 */ /* 0x100fe40000004100 */
        /* <DEDUP_REMOVED lines=8> */
[----:B------:R-:W-:Y:S01]  /*11300*/  FFMA.FTZ R30, R3, R6, RZ ;  /* 0x00000006031e7223 */ /* 0x000fe200000100ff */
[----:B------:R-:W-:-:S02]  /*11310*/  HADD2.F32 R19, -RZ, R19.H1_H1 ;  /* 0x30000013ff137230 */ /* 0x000fc40000004100 */
[----:B------:R-:W-:Y:S02]  /*11320*/  HADD2.F32 R21, -RZ, R21.H1_H1 ;  /* 0x30000015ff157230 */ /* 0x000fe40000004100 */
[-C--:B------:R-:W-:Y:S01]  /*11330*/  FFMA.FTZ R2, R2, R6.reuse, RZ ;  /* 0x0000000602027223 */ /* 0x080fe200000100ff */
[----:B------:R-:W-:Y:S02]  /*11340*/  HADD2.F32 R3, -RZ, R12.H0_H0 ;  /* 0x2000000cff037230 */ /* 0x000fe40000004100 */
[-C--:B------:R-:W-:Y:S01]  /*11350*/  FFMA.FTZ R30, R19, R27.reuse, R30 ;  /* 0x0000001b131e7223 */ /* 0x080fe2000001001e */
[----:B------:R-:W-:Y:S02]  /*11360*/  HADD2.F32 R19, -RZ, R20.H1_H1 ;  /* 0x30000014ff137230 */ /* 0x000fe40000004100 */
[----:B------:R-:W-:Y:S01]  /*11370*/  FFMA.FTZ R2, R21, R27, R2 ;  /* 0x0000001b15027223 */ /* 0x000fe20000010002 */
[----:B------:R-:W-:Y:S02]  /*11380*/  HADD2.F32 R21, -RZ, R14.H0_H0 ;  /* 0x2000000eff157230 */ /* 0x000fe40000004100 */
[----:B------:R-:W-:Y:S01]  /*11390*/  FFMA.FTZ R6, R5, R6, RZ ;  /* 0x0000000605067223 */ /* 0x000fe200000100ff */
[----:B------:R-:W-:-:S02]  /*113a0*/  HADD2.F32 R5, -RZ, R13.H0_H0 ;  /* 0x2000000dff057230 */ /* 0x000fc40000004100 */
[----:B------:R-:W-:Y:S01]  /*113b0*/  FFMA.FTZ R4, R19, R27, R4 ;  /* 0x0000001b13047223 */ /* 0x000fe20000010004 */
[----:B------:R-:W-:Y:S01]  /*113c0*/  FFMA.FTZ R3, R3, R29, R2 ;  /* 0x0000001d03037223 */ /* 0x000fe20000010002 */
[----:B------:R-:W-:Y:S02]  /*113d0*/  HADD2.F32 R2, -RZ, R13.H1_H1 ;  /* 0x3000000dff027230 */ /* 0x000fe40000004100 */
[----:B------:R-:W-:Y:S01]  /*113e0*/  FFMA.FTZ R6, R31, R27, R6 ;  /* 0x0000001b1f067223 */ /* 0x000fe20000010006 */
[-C--:B------:R-:W-:Y:S01]  /*113f0*/  FFMA.FTZ R19, R21, R29.reuse, R4 ;  /* 0x0000001d15137223 */ /* 0x080fe20000010004 */
[----:B------:R-:W-:Y:S02]  /*11400*/  HADD2.F32 R21, -RZ, R15.H0_H0 ;  /* 0x2000000fff157230 */ /* 0x000fe40000004100 */
[----:B------:R-:W-:Y:S01]  /*11410*/  FFMA.FTZ R5, R5, R29, R30 ;  /* 0x0000001d05057223 */ /* 0x000fe2000001001e */
[----:B------:R-:W-:Y:S02]  /*11420*/  HADD2.F32 R12, -RZ, R12.H1_H1 ;  /* 0x3000000cff0c7230 */ /* 0x000fe40000004100 */
[----:B------:R-:W-:-:S02]  /*11430*/  HADD2.F32 R14, -RZ, R14.H1_H1 ;  /* 0x3000000eff0e7230 */ /* 0x000fc40000004100 */
[----:B------:R-:W-:Y:S01]  /*11440*/  FFMA.FTZ R29, R21, R29, R6 ;  /* 0x0000001d151d7223 */ /* 0x000fe20000010006 */
[-C--:B------:R-:W-:Y:S01]  /*11450*/  FFMA.FTZ R5, R2, R28.reuse, R5 ;  /* 0x0000001c02057223 */ /* 0x080fe20000010005 */
[--C-:B-1----:R-:W-:Y:S02]  /*11460*/  HADD2.F32 R2, -RZ, R10.reuse.H0_H0 ;  /* 0x2000000aff027230 */ /* 0x102fe40000004100 */
[-C--:B------:R-:W-:Y:S01]  /*11470*/  FFMA.FTZ R3, R12, R28.reuse, R3 ;  /* 0x0000001c0c037223 */ /* 0x080fe20000010003 */
[----:B------:R-:W-:Y:S02]  /*11480*/  HADD2.F32 R6, -RZ, R23.H0_H0 ;  /* 0x20000017ff067230 */ /* 0x000fe40000004100 */
[----:B------:R-:W-:Y:S01]  /*11490*/  FFMA.FTZ R19, R14, R28, R19 ;  /* 0x0000001c0e137223 */ /* 0x000fe20000010013 */
[----:B------:R-:W-:Y:S02]  /*114a0*/  HADD2.F32 R4, -RZ, R15.H1_H1 ;  /* 0x3000000fff047230 */ /* 0x000fe40000004100 */
[----:B------:R-:W-:-:S02]  /*114b0*/  HADD2.F32 R10, -RZ, R10.H1_H1 ;  /* 0x3000000aff0a7230 */ /* 0x000fc40000004100 */
[----:B------:R-:W-:Y:S01]  /*114c0*/  FFMA.FTZ R3, R6, R2, R3 ;  /* 0x0000000206037223 */ /* 0x000fe20000010003 */
[----:B------:R-:W-:Y:S02]  /*114d0*/  HADD2.F32 R12, -RZ, R23.H1_H1 ;  /* 0x30000017ff0c7230 */ /* 0x000fe40000004100 */
[----:B------:R-:W-:Y:S01]  /*114e0*/  FFMA.FTZ R29, R4, R28, R29 ;  /* 0x0000001c041d7223 */ /* 0x000fe2000001001d */
[--C-:B------:R-:W-:Y:S02]  /*114f0*/  HADD2.F32 R14, -RZ, R24.reuse.H0_H0 ;  /* 0x20000018ff0e7230 */ /* 0x100fe40000004100 */
[--C-:B------:R-:W-:Y:S02]  /*11500*/  HADD2.F32 R20, -RZ, R25.reuse.H0_H0 ;  /* 0x20000019ff147230 */ /* 0x100fe40000004100 */
[----:B------:R-:W-:Y:S01]  /*11510*/  FFMA.FTZ R3, R12, R10, R3 ;  /* 0x0000000a0c037223 */ /* 0x000fe20000010003 */
[----:B------:R-:W-:Y:S02]  /*11520*/  HADD2.F32 R24, -RZ, R24.H1_H1 ;  /* 0x30000018ff187230 */ /* 0x000fe40000004100 */
[----:B------:R-:W-:Y:S01]  /*11530*/  FFMA.FTZ R5, R14, R2, R5 ;  /* 0x000000020e057223 */ /* 0x000fe20000010005 */
[----:B------:R-:W-:-:S02]  /*11540*/  HADD2.F32 R12, -RZ, R25.H1_H1 ;  /* 0x30000019ff0c7230 */ /* 0x000fc40000004100 */
[-C--:B------:R-:W-:Y:S01]  /*11550*/  FFMA.FTZ R19, R20, R2.reuse, R19 ;  /* 0x0000000214137223 */ /* 0x080fe20000010013 */
        /* <DEDUP_REMOVED lines=14> */
[----:B------:R-:W-:Y:S02]  /*11640*/  HADD2.F32 R12, -RZ, R7.H0_H0 ;  /* 0x20000007ff0c7230 */ /* 0x000fe40000004100 */
[----:B------:R-:W-:Y:S01]  /*11650*/  FFMA.FTZ R2, R3, R11, R2 ;  /* 0x0000000b03027223 */ /* 0x000fe20000010002 */
[----:B------:R-:W-:-:S02]  /*11660*/  HADD2.F32 R17, -RZ, R17.H1_H1 ;  /* 0x30000011ff117230 */ /* 0x000fc40000004100 */
[-C--:B------:R-:W-:Y:S01]  /*11670*/  FFMA.FTZ R10, R5, R11.reuse, R10 ;  /* 0x0000000b050a7223 */ /* 0x080fe2000001000a */
[----:B------:R-:W-:Y:S02]  /*11680*/  HADD2.F32 R13, -RZ, R7.H1_H1 ;  /* 0x30000007ff0d7230 */ /* 0x000fe40000004100 */
[----:B------:R-:W-:Y:S01]  /*11690*/  FFMA.FTZ R4, R12, R4, R29 ;  /* 0x000000040c047223 */ /* 0x000fe2000001001d */
        /* <DEDUP_REMOVED lines=18> */
.L_x_1919:
[----:B------:R-:W0:Y:S01]  /*117c0*/  LDC R43, c[0x0][0x23c] ;  /* 0x00008f00ff2b7b82 */ /* 0x000e220000000800 */
[----:B------:R-:W-:Y:S01]  /*117d0*/  IADD3 R46, R46, 0x20, RZ ;  /* 0x000000202e2e7810 */ /* 0x000fe20007ffe0ff */
[----:B------:R-:W-:-:S03]  /*117e0*/  UIADD3 UR4, UR4, 0x40, URZ ;  /* 0x0000004004047890 */ /* 0x000fc6000fffe03f */
[C---:B------:R-:W-:Y:S02]  /*117f0*/  ISETP.GE.AND P2, PT, R46.reuse, UR5, PT ;  /* 0x000000052e007c0c */ /* 0x040fe4000bf46270 */
[----:B------:R-:W-:Y:S01]  /*11800*/  ISETP.LT.AND P3, PT, R46, R45, PT ;  /* 0x0000002d2e00720c */ /* 0x000fe20003f61270 */
[----:B0-----:R-:W-:-:S12]  /*11810*/  IMAD.WIDE R8, R43, 0x10, R8 ;  /* 0x000000102b087825 */ /* 0x001fd800078e0208 */
[----:B------:R-:W-:Y:S05]  /*11820*/  @!P2 BRA P3, `(.L_x_1931) ;  /* 0xffffffa800fca947 */ /* 0x000fea000183ffff */
.L_x_1918:
        /* <DEDUP_REMOVED lines=8> */
.L_x_1936:
[----:B------:R-:W-:Y:S01]  /*118b0*/  ISETP.NE.AND P2, PT, R46, R36, PT ;  /* 0x000000242e00720c */ /* 0x000fe20003f45270 */
[----:B------:R-:W0:-:S12]  /*118c0*/  LDC R43, c[0x0][0x23c] ;  /* 0x00008f00ff2b7b82 */ /* 0x000e180000000800 */
[----:B-----5:R-:W1:Y:S01]  /*118d0*/  @!P2 LDC.64 R4, c[0x0][0x248] ;  /* 0x00009200ff04ab82 */ /* 0x020e620000000a00 */
[----:B------:R-:W-:Y:S02]  /*118e0*/  @!P2 IADD3 R44, R44, 0x1, RZ ;  /* 0x000000012c2ca810 */ /* 0x000fe40007ffe0ff */
[----:B------:R-:W-:Y:S02]  /*118f0*/  @!P2 LEA R3, R46, 0x1, 0x1 ;  /* 0x000000012e03a811 */ /* 0x000fe400078e08ff */
[----:B------:R-:W-:Y:S01]  /*11900*/  @!P2 LEA R16, R44, R1, 0x3 ;  /* 0x000000012c10a211 */ /* 0x000fe200078e18ff */
[----:B0-----:R-:W-:Y:S02]  /*11910*/  IMAD.WIDE R6, R43, 0x4, R8 ;  /* 0x000000042b067825 */ /* 0x001fe400078e0208 */
[----:B------:R-:W5:Y:S04]  /*11920*/  LDG.E.128.CONSTANT R8, desc[UR6][R8.64] ;  /* 0x0000000608087981 */ /* 0x000f68000c1e9d00 */
[----:B------:R0:W5:Y:S01]  /*11930*/  LDG.E.128.CONSTANT R12, desc[UR6][R6.64] ;  /* 0x00000006060c7981 */ /* 0x000162000c1e9d00 */
[----:B-1----:R-:W-:-:S03]  /*11940*/  @!P2 IMAD.WIDE R4, R3, 0x2, R4 ;  /* 0x000000020304a825 */ /* 0x002fc600078e0204 */
[----:B------:R-:W2:Y:S04]  /*11950*/  @!P2 LDL.64 R2, [R16] ;  /* 0x000000001002a983 */ /* 0x000ea80000100a00 */
[----:B------:R-:W3:Y:S01]  /*11960*/  @!P2 LDG.E.U16.CONSTANT R5, desc[UR6][R4.64] ;  /* 0x000000060405a981 */ /* 0x000ee2000c1e9500 */
[----:B--2---:R-:W-:Y:S02]  /*11970*/  @!P2 PRMT R0, R2, 0x7610, R0 ;  /* 0x000076100200a816 */ /* 0x004fe40000000000 */
[----:B------:R-:W-:Y:S02]  /*11980*/  @!P2 PRMT R96, R3, 0x7610, R96 ;  /* 0x000076100360a816 */ /* 0x000fe40000000060 */
[----:B------:R-:W-:Y:S02]  /*11990*/  @!P2 PRMT R0, R0, 0x7610, R2 ;  /* 0x000076100000a816 */ /* 0x000fe40000000002 */
[----:B------:R-:W-:Y:S01]  /*119a0*/  @!P2 PRMT R96, R96, 0x7610, R3 ;  /* 0x000076106060a816 */ /* 0x000fe20000000003 */
[----:B------:R-:W-:Y:S01]  /*119b0*/  IMAD.WIDE R2, R43, 0x4, R6 ;  /* 0x000000042b027825 */ /* 0x000fe200078e0206 */
[----:B---3--:R-:W-:Y:S01]  /*119c0*/  @!P2 IADD3 R36, R5, R46, RZ ;  /* 0x0000002e0524a210 */ /* 0x008fe20007ffe0ff */
[----:B0-----:R-:W-:Y:S06]  /*119d0*/  @!P1 BRA `(.L_x_1933) ;  /* 0x0000001c00449947 */ /* 0x001fec0003800000 */
[----:B------:R-:W2:Y:S01]  /*119e0*/  LDG.E.128.CONSTANT R4, desc[UR6][R2.64] ;  /* 0x0000000602047981 */ /* 0x000ea2000c1e9d00 */
[--C-:B-----5:R-:W-:Y:S02]  /*119f0*/  SHF.R.U32.HI R22, RZ, 0xe, R12.reuse ;  /* 0x0000000eff167819 */ /* 0x120fe4000001160c */
[C---:B------:R-:W-:Y:S02]  /*11a00*/  LOP3.LUT R18, R12.reuse, 0x380038, RZ, 0xc0, !PT ;  /* 0x003800380c127812 */ /* 0x040fe400078ec0ff */
[----:B------:R-:W-:Y:S02]  /*11a10*/  SHF.R.U32.HI R55, RZ, 0x6, R12 ;  /* 0x00000006ff377819 */ /* 0x000fe4000001160c */
[----:B------:R-:W-:Y:S02]  /*11a20*/  LOP3.LUT R67, R12, 0x70007, RZ, 0xc0, !PT ;  /* 0x000700070c437812 */ /* 0x000fe400078ec0ff */
[----:B------:R-:W-:Y:S02]  /*11a30*/  SHF.R.U32.HI R21, RZ, 0xf, R10 ;  /* 0x0000000fff157819 */ /* 0x000fe4000001160a */
[----:B------:R-:W-:-:S02]  /*11a40*/  SHF.R.U32.HI R12, RZ, 0xe, R13 ;  /* 0x0000000eff0c7819 */ /* 0x000fc4000001160d */
[C---:B------:R-:W-:Y:S02]  /*11a50*/  LOP3.LUT R23, R13.reuse, 0x380038, RZ, 0xc0, !PT ;  /* 0x003800380d177812 */ /* 0x040fe400078ec0ff */
[----:B------:R-:W-:Y:S02]  /*11a60*/  SHF.R.U32.HI R53, RZ, 0x6, R13 ;  /* 0x00000006ff357819 */ /* 0x000fe4000001160d */
[----:B------:R-:W-:Y:S01]  /*11a70*/  LOP3.LUT R65, R13, 0x70007, RZ, 0xc0, !PT ;  /* 0x000700070d417812 */ /* 0x000fe200078ec0ff */
[----:B------:R-:W-:Y:S01]  /*11a80*/  HFMA2.MMA R13, -RZ, RZ, 0, 0.015625 ;  /* 0x00002400ff0d7435 */ /* 0x000fe200000001ff */
[----:B------:R-:W-:Y:S02]  /*11a90*/  SHF.R.U32.HI R19, RZ, 0xf, R9 ;  /* 0x0000000fff137819 */ /* 0x000fe40000011609 */
        /* <DEDUP_REMOVED lines=10> */
[----:B------:R-:W-:Y:S02]  /*11b40*/  SHF.R.U32.HI R27, RZ, 0xf, R11 ;  /* 0x0000000fff1b7819 */ /* 0x000fe4000001160b */
[----:B------:R-:W-:Y:S02]  /*11b50*/  SHF.R.U32.HI R26, RZ, 0xe, R14 ;  /* 0x0000000eff1a7819 */ /* 0x000fe4000001160e */
[----:B------:R-:W-:Y:S02]  /*11b60*/  LOP3.LUT R21, R21, 0x10001, RZ, 0xc0, !PT ;  /* 0x0001000115157812 */ /* 0x000fe400078ec0ff */
        /* <DEDUP_REMOVED lines=10> */
[----:B------:R-:W-:Y:S02]  /*11c10*/  LOP3.LUT R70, R21, 0x20002, R26, 0xf8, !PT ;  /* 0x0002000215467812 */ /* 0x000fe400078ef81a */
[----:B------:R-:W-:Y:S02]  /*11c20*/  LOP3.LUT R31, R15, 0x380038, RZ, 0xc0, !PT ;  /* 0x003800380f1f7812 */ /* 0x000fe400078ec0ff */
[----:B------:R-:W-:-:S02]  /*11c30*/  LOP3.LUT R68, R19, 0x20002, R12, 0xf8, !PT ;  /* 0x0002000213447812 */ /* 0x000fc400078ef80c */
[----:B------:R-:W-:Y:S02]  /*11c40*/  LOP3.LUT R32, R11, 0x20002, R22, 0xf8, !PT ;  /* 0x000200020b207812 */ /* 0x000fe400078ef816 */
[----:B------:R-:W-:Y:S02]  /*11c50*/  PRMT R16, R13, 0x7610, R16 ;  /* 0x000076100d107816 */ /* 0x000fe40000000010 */
[----:B------:R-:W-:Y:S02]  /*11c60*/  PRMT R11, R49, 0x9910, RZ ;  /* 0x00009910310b7816 */ /* 0x000fe400000000ff */
[----:B------:R-:W-:Y:S02]  /*11c70*/  LOP3.LUT R72, R27, 0x20002, R14, 0xf8, !PT ;  /* 0x000200021b487812 */ /* 0x000fe400078ef80e */
[----:B------:R-:W-:Y:S02]  /*11c80*/  LOP3.LUT R83, R20, 0x64006400, RZ, 0xfc, !PT ;  /* 0x6400640014537812 */ /* 0x000fe400078efcff */
[----:B------:R-:W-:-:S02]  /*11c90*/  LOP3.LUT R77, R31, 0x64006400, RZ, 0xfc, !PT ;  /* 0x640064001f4d7812 */ /* 0x000fc400078efcff */
[----:B------:R-:W-:Y:S02]  /*11ca0*/  LOP3.LUT R85, R29, 0x64006400, RZ, 0xfc, !PT ;  /* 0x640064001d557812 */ /* 0x000fe400078efcff */
[----:B------:R-:W-:Y:S02]  /*11cb0*/  LOP3.LUT R20, R55, 0x380038, RZ, 0xc0, !PT ;  /* 0x0038003837147812 */ /* 0x000fe400078ec0ff */
[----:B------:R-:W-:Y:S02]  /*11cc0*/  LOP3.LUT R31, R10, 0x380038, RZ, 0xc0, !PT ;  /* 0x003800380a1f7812 */ /* 0x000fe400078ec0ff */
[----:B------:R-:W-:Y:S02]  /*11cd0*/  ISETP.NE.AND P2, PT, R11, RZ, PT ;  /* 0x000000ff0b00720c */ /* 0x000fe40003f45270 */
[----:B------:R-:W-:Y:S02]  /*11ce0*/  LOP3.LUT R29, R54, 0x380038, RZ, 0xc0, !PT ;  /* 0x00380038361d7812 */ /* 0x000fe400078ec0ff */
[----:B------:R-:W-:-:S02]  /*11cf0*/  SHF.R.U32.HI R61, RZ, 0x6, R15 ;  /* 0x00000006ff3d7819 */ /* 0x000fc4000001160f */
[----:B------:R-:W-:Y:S02]  /*11d00*/  LOP3.LUT R66, R15, 0x70007, RZ, 0xc0, !PT ;  /* 0x000700070f427812 */ /* 0x000fe400078ec0ff */
[----:B------:R-:W-:Y:S02]  /*11d10*/  MOV R24, 0x3000 ;  /* 0x0000300000187802 */ /* 0x000fe40000000f00 */
        /* <DEDUP_REMOVED lines=25> */
[----:B------:R-:W-:Y:S01]  /*11eb0*/  LOP3.LUT R65, R65, 0x64006400, RZ, 0xfc, !PT ;  /* 0x6400640041417812 */ /* 0x000fe200078efcff */
[----:B------:R-:W-:Y:S01]  /*11ec0*/  HADD2 R90, R57, -1028, -1028 ;  /* 0xe404e404395a7430 */ /* 0x000fe20000000000 */
[----:B------:R-:W-:Y:S01]  /*11ed0*/  LOP3.LUT R64, R64, 0x64006400, RZ, 0xfc, !PT ;  /* 0x6400640040407812 */ /* 0x000fe200078efcff */
[----:B------:R-:W-:Y:S01]  /*11ee0*/  HADD2 R88, R62, -1028, -1028 ;  /* 0xe404e4043e587430 */ /* 0x000fe20000000000 */
[----:B------:R-:W-:-:S02]  /*11ef0*/  LOP3.LUT R59, R59, 0x64006400, RZ, 0xfc, !PT ;  /* 0x640064003b3b7812 */ /* 0x000fc400078efcff */
[----:B------:R-:W-:Y:S02]  /*11f00*/  LOP3.LUT R66, R66, 0x64006400, RZ, 0xfc, !PT ;  /* 0x6400640042427812 */ /* 0x000fe400078efcff */
[----:B------:R-:W-:Y:S02]  /*11f10*/  ISETP.GE.AND P3, PT, R47, 0x2, PT ;  /* 0x000000022f00780c */ /* 0x000fe40003f66270 */
[--C-:B--2---:R-:W-:Y:S02]  /*11f20*/  SHF.R.U32.HI R21, RZ, 0xd, R5.reuse ;  /* 0x0000000dff157819 */ /* 0x104fe40000011605 */
        /* <DEDUP_REMOVED lines=8> */
[----:B------:R-:W-:-:S02]  /*11fb0*/  LOP3.LUT R6, R68, 0x40004, R21, 0xf8, !PT ;  /* 0x0004000444067812 */ /* 0x000fc400078ef815 */
[--C-:B------:R-:W-:Y:S02]  /*11fc0*/  SHF.R.U32.HI R19, RZ, 0xd, R4.reuse ;  /* 0x0000000dff137819 */ /* 0x100fe40000011604 */
[----:B------:R-:W-:Y:S02]  /*11fd0*/  LOP3.LUT R21, R18, 0x64006400, RZ, 0xfc, !PT ;  /* 0x6400640012157812 */ /* 0x000fe400078efcff */
[----:B------:R-:W-:Y:S02]  /*11fe0*/  LOP3.LUT R22, R4, 0x380038, RZ, 0xc0, !PT ;  /* 0x0038003804167812 */ /* 0x000fe400078ec0ff */
[----:B------:R-:W-:Y:S01]  /*11ff0*/  LOP3.LUT R18, R52, 0x380038, RZ, 0xc0, !PT ;  /* 0x0038003834127812 */ /* 0x000fe200078ec0ff */
[----:B------:R-:W-:Y:S01]  /*12000*/  HFMA2 R80, R21, R24.H0_H0, -132, -132 ;  /* 0xd820d82015507431 */ /* 0x000fe20000040018 */
[----:B------:R-:W-:Y:S02]  /*12010*/  SHF.R.U32.HI R11, RZ, 0x6, R4 ;  /* 0x00000006ff0b7819 */ /* 0x000fe40000011604 */
[----:B------:R-:W-:-:S02]  /*12020*/  LOP3.LUT R34, R7, 0x380038, RZ, 0xc0, !PT ;  /* 0x0038003807227812 */ /* 0x000fc400078ec0ff */
[----:B------:R-:W-:Y:S02]  /*12030*/  SHF.R.U32.HI R14, RZ, 0x6, R7 ;  /* 0x00000006ff0e7819 */ /* 0x000fe40000011607 */
[----:B------:R-:W-:Y:S02]  /*12040*/  LOP3.LUT R63, R7, 0x70007, RZ, 0xc0, !PT ;  /* 0x00070007073f7812 */ /* 0x000fe400078ec0ff */
[----:B------:R-:W-:Y:S02]  /*12050*/  LOP3.LUT R15, R4, 0x70007, RZ, 0xc0, !PT ;  /* 0x00070007040f7812 */ /* 0x000fe400078ec0ff */
[----:B------:R-:W-:Y:S02]  /*12060*/  LOP3.LUT R7, R72, 0x40004, R27, 0xf8, !PT ;  /* 0x0004000448077812 */ /* 0x000fe400078ef81b */
[----:B------:R-:W-:Y:S02]  /*12070*/  LOP3.LUT R4, R32, 0x40004, R19, 0xf8, !PT ;  /* 0x0004000420047812 */ /* 0x000fe400078ef813 */
        /* <DEDUP_REMOVED lines=39> */
[----:B------:R-:W-:Y:S02]  /*122f0*/  LOP3.LUT R5, R70, 0x40004, R5, 0xf8, !PT ;  /* 0x0004000446057812 */ /* 0x000fe400078ef805 */
        /* <DEDUP_REMOVED lines=118> */
[-C--:B------:R-:W-:Y:S02]  /*12a60*/  HFMA2.MMA R4, R81, R7.reuse, R12 ;  /* 0x0000000751047235 */ /* 0x080fe4000000000c */
[----:B------:R-:W1:Y:S01]  /*12a70*/  LDS.128 R12, [UR4+0x30] ;  /* 0x00003004ff0c7984 */ /* 0x000e620008000c00 */
[----:B------:R-:W-:Y:S01]  /*12a80*/  HFMA2.MMA R97, R53, R7, R97 ;  /* 0x0000000735617235 */ /* 0x000fe20000000061 */
[----:B------:R-:W-:-:S04]  /*12a90*/  HFMA2 R7, R54, R7, R6 ;  /* 0x0000000736077231 */ /* 0x000fc80000000006 */
        /* <DEDUP_REMOVED lines=40> */
.L_x_1934:
        /* <DEDUP_REMOVED lines=80> */
.L_x_1935:
        /* <DEDUP_REMOVED lines=77> */
.L_x_1933:
[----:B------:R-:W-:Y:S01]  /*136f0*/  IADD3 R46, R46, 0x20, RZ ;  /* 0x000000202e2e7810 */ /* 0x000fe20007ffe0ff */
[----:B------:R-:W-:Y:S01]  /*13700*/  UIADD3 UR4, UR4, 0x40, URZ ;  /* 0x0000004004047890 */ /* 0x000fe2000fffe03f */
[----:B-----5:R-:W-:Y:S02]  /*13710*/  IMAD.WIDE R8, R43, 0x4, R2 ;  /* 0x000000042b087825 */ /* 0x020fe400078e0202 */
[C---:B------:R-:W-:Y:S02]  /*13720*/  ISETP.GE.AND P2, PT, R46.reuse, UR5, PT ;  /* 0x000000052e007c0c */ /* 0x040fe4000bf46270 */
[----:B------:R-:W-:-:S13]  /*13730*/  ISETP.LT.AND P3, PT, R46, R45, PT ;  /* 0x0000002d2e00720c */ /* 0x000fda0003f61270 */
[----:B------:R-:W-:Y:S05]  /*13740*/  @!P2 BRA P3, `(.L_x_1936) ;  /* 0xffffffe00058a947 */ /* 0x000fea000183ffff */
.L_x_1932:
        /* <DEDUP_REMOVED lines=11> */
.L_x_1941:
[----:B------:R-:W-:-:S13]  /*13800*/  ISETP.NE.AND P2, PT, R46, R36, PT ;  /* 0x000000242e00720c */ /* 0x000fda0003f45270 */
[----:B-----5:R-:W0:Y:S01]  /*13810*/  @!P2 LDC.64 R4, c[0x0][0x248] ;  /* 0x00009200ff04ab82 */ /* 0x020e220000000a00 */
        /* <DEDUP_REMOVED lines=34> */
[----:B------:R-:W-:Y:S02]  /*13a40*/  LOP3.LUT R11, R5, 0x64006400, RZ, 0xfc, !PT ;  /* 0x64006400050b7812 */ /* 0x000fe400078efcff */
[----:B------:R-:W-:Y:S02]  /*13a50*/  SHF.R.U32.HI R58, RZ, 0x8, R7 ;  /* 0x00000008ff3a7819 */ /* 0x000fe40000011607 */
[----:B------:R-:W-:Y:S01]  /*13a60*/  LOP3.LUT R5, R15, 0xc000c, RZ, 0xc0, !PT ;  /* 0x000c000c0f057812 */ /* 0x000fe200078ec0ff */
[----:B------:R-:W-:Y:S01]  /*13a70*/  HFMA2 R11, R11, R12.H1_H1, -258, -258 ;  /* 0xdc08dc080b0b7431 */ /* 0x000fe2000006000c */
[----:B------:R-:W-:Y:S02]  /*13a80*/  LOP3.LUT R16, R6, 0x64006400, RZ, 0xfc, !PT ;  /* 0x6400640006107812 */ /* 0x000fe400078efcff */
[----:B------:R-:W-:-:S02]  /*13a90*/  LOP3.LUT R6, R54, 0xc000c, RZ, 0xc0, !PT ;  /* 0x000c000c36067812 */ /* 0x000fc400078ec0ff */
[C---:B------:R-:W-:Y:S01]  /*13aa0*/  LOP3.LUT R24, R7.reuse, 0x300030, RZ, 0xc0, !PT ;  /* 0x0030003007187812 */ /* 0x040fe200078ec0ff */
[----:B------:R-:W-:Y:S01]  /*13ab0*/  HFMA2 R16, R16, R12.H1_H1, -258, -258 ;  /* 0xdc08dc0810107431 */ /* 0x000fe2000006000c */
[C---:B------:R-:W-:Y:S02]  /*13ac0*/  LOP3.LUT R32, R7.reuse, 0xc000c0, RZ, 0xc0, !PT ;  /* 0x00c000c007207812 */ /* 0x040fe400078ec0ff */
        /* <DEDUP_REMOVED lines=122> */
.L_x_1939:
        /* <DEDUP_REMOVED lines=46> */
.L_x_1940:
        /* <DEDUP_REMOVED lines=44> */
.L_x_1938:
[----:B------:R-:W-:Y:S01]  /*14810*/  IADD3 R46, R46, 0x10, RZ ;  /* 0x000000102e2e7810 */ /* 0x000fe20007ffe0ff */
[----:B------:R-:W-:Y:S01]  /*14820*/  UIADD3 UR4, UR4, 0x20, URZ ;  /* 0x0000002004047890 */ /* 0x000fe2000fffe03f */
[----:B------:R-:W-:Y:S02]  /*14830*/  IADD3 R8, P3, R8, R3, RZ ;  /* 0x0000000308087210 */ /* 0x000fe40007f7e0ff */
[C---:B------:R-:W-:Y:S02]  /*14840*/  ISETP.GE.AND P2, PT, R46.reuse, UR5, PT ;  /* 0x000000052e007c0c */ /* 0x040fe4000bf46270 */
[----:B------:R-:W-:Y:S02]  /*14850*/  ISETP.LT.AND P4, PT, R46, R45, PT ;  /* 0x0000002d2e00720c */ /* 0x000fe40003f81270 */
[----:B------:R-:W-:-:S11]  /*14860*/  IADD3.X R9, R9, R43, RZ, P3, !PT ;  /* 0x0000002b09097210 */ /* 0x000fd60001ffe4ff */
[----:B------:R-:W-:Y:S05]  /*14870*/  @!P2 BRA P4, `(.L_x_1941) ;  /* 0xffffffec00e0a947 */ /* 0x000fea000203ffff */
.L_x_1937:
[----:B------:R-:W-:Y:S05]  /*14880*/  @!P1 EXIT ;  /* 0x000000000000994d */ /* 0x000fea0003800000 */
[----:B------:R-:W0:Y:S01]  /*14890*/  S2R R0, SR_CTAID.X ;  /* 0x0000000000007919 */ /* 0x000e220000002500 */
[----:B------:R-:W1:Y:S01]  /*148a0*/  S2UR UR4, SR_CTAID.Y ;  /* 0x00000000000479c3 */ /* 0x000e620000002600 */
[----:B------:R-:W-:Y:S01]  /*148b0*/  HMUL2 R13, R42, R49.H0_H0 ;  /* 0x200000312a0d7232 */ /* 0x000fe20000000000 */
[----:B------:R-:W0:Y:S06]  /*148c0*/  S2R R3, SR_TID.X ;  /* 0x0000000000037919 */ /* 0x000e2c0000002100 */
[----:B------:R-:W2:Y:S08]  /*148d0*/  LDC R8, c[0x0][0x23c] ;  /* 0x00008f00ff087b82 */ /* 0x000eb00000000800 */
[----:B-----5:R-:W3:Y:S01]  /*148e0*/  LDC.64 R6, c[0x0][0x230] ;  /* 0x00008c00ff067b82 */ /* 0x020ee20000000a00 */
[----:B-1----:R-:W-:Y:S01]  /*148f0*/  UIMAD UR4, UR4, 0x3, URZ ;  /* 0x00000003040478a4 */ /* 0x002fe2000f8e023f */
        /* <DEDUP_REMOVED lines=12> */
.L_x_1945:
[----:B------:R-:W0:Y:S02]  /*149c0*/  LDS R10, [R4] ;  /* 0x00000000040a7984 */ /* 0x000e240000000800 */
[----:B0-----:R-:W-:-:S06]  /*149d0*/  HADD2 R11, R10, R13 ;  /* 0x0000000d0a0b7230 */ /* 0x001fcc0000000000 */
[----:B------:R-:W0:Y:S02]  /*149e0*/  ATOMS.CAST.SPIN R11, [R4], R10, R11 ;  /* 0x0000000a040b738d */ /* 0x000e24000180000b */
[----:B0-----:R-:W-:-:S13]  /*149f0*/  ISETP.EQ.U32.AND P0, PT, R11, 0x1, PT ;  /* 0x000000010b00780c */ /* 0x001fda0003f02070 */
[----:B------:R-:W-:Y:S05]  /*14a00*/  @!P0 BRA `(.L_x_1945) ;  /* 0xfffffffc00ec8947 */ /* 0x000fea000383ffff */
[----:B------:R-:W-:Y:S05]  /*14a10*/  BRA `(.L_x_1943) ;  /* 0x00000000000c7947 */ /* 0x000fea0003800000 */
.L_x_1944:
[----:B------:R-:W2:Y:S02]  /*14a20*/  LD.E R0, desc[UR6][R2.64] ;  /* 0x0000000602007980 */ /* 0x000ea4000c101900 */
[----:B--2---:R-:W-:-:S05]  /*14a30*/  IADD3 R5, R13, R0, RZ ;  /* 0x000000000d057210 */ /* 0x004fca0007ffe0ff */
[----:B------:R0:W-:Y:S02]  /*14a40*/  ST.E desc[UR6][R2.64], R5 ;  /* 0x0000000502007985 */ /* 0x0001e4000c101906 */
.L_x_1943:
[----:B------:R-:W-:Y:S05]  /*14a50*/  BSYNC B0 ;  /* 0x0000000000007941 */ /* 0x000fea0003800000 */
.L_x_1942:
[----:B------:R1:W-:Y:S01]  /*14a60*/  ATOM.E.ADD.F16x2.RN.STRONG.GPU P0, RZ, desc[UR6][R2.64+0x4], R41 ;  /* 0x0000042902ff79a2 */ /* 0x0003e2000810e1c6 */
[----:B------:R-:W-:Y:S04]  /*14a70*/  BSSY B0, `(.L_x_1946) ;  /* 0x000000e000007945 */ /* 0x000fe80003800000 */
[----:B-1----:R-:W-:Y:S05]  /*14a80*/  @P0 BRA `(.L_x_1947) ;  /* 0x0000000000300947 */ /* 0x002fea0003800000 */
[----:B------:R-:W1:Y:S02]  /*14a90*/  QSPC.E.S P0, RZ, [R2+0x4] ;  /* 0x0000040002ff73aa */ /* 0x000e640000000500 */
[----:B-1----:R-:W-:Y:S05]  /*14aa0*/  @!P0 BRA `(.L_x_1948) ;  /* 0x00000000001c8947 */ /* 0x002fea0003800000 */
[----:B0-----:R-:W-:-:S07]  /*14ab0*/  MOV R2, R2 ;  /* 0x0000000200027202 */ /* 0x001fce0000000f00 */
.L_x_1949:
[----:B------:R-:W0:Y:S02]  /*14ac0*/  LDS R4, [R2+0x4] ;  /* 0x0000040002047984 */ /* 0x000e240000000800 */
[----:B0-----:R-:W-:-:S10]  /*14ad0*/  HFMA2.MMA R5, R4, 1, 1, R41 ;  /* 0x3c003c0004057835 */ /* 0x001fd40000000029 */
[----:B------:R-:W0:Y:S02]  /*14ae0*/  ATOMS.CAST.SPIN R5, [R2+0x4], R4, R5 ;  /* 0x000004040205738d */ /* 0x000e240001800005 */
[----:B0-----:R-:W-:-:S13]  /*14af0*/  ISETP.EQ.U32.AND P0, PT, R5, 0x1, PT ;  /* 0x000000010500780c */ /* 0x001fda0003f02070 */
[----:B------:R-:W-:Y:S05]  /*14b00*/  @!P0 BRA `(.L_x_1949) ;  /* 0xfffffffc00ec8947 */ /* 0x000fea000383ffff */
[----:B------:R-:W-:Y:S05]  /*14b10*/  BRA `(.L_x_1947) ;  /* 0x00000000000c7947 */ /* 0x000fea0003800000 */
.L_x_1948:
[----:B------:R-:W0:Y:S02]  /*14b20*/  LD.E R0, desc[UR6][R2.64+0x4] ;  /* 0x0000040602007980 */ /* 0x000e24000c101900 */
[----:B0-----:R-:W-:-:S05]  /*14b30*/  IADD3 R5, R41, R0, RZ ;  /* 0x0000000029057210 */ /* 0x001fca0007ffe0ff */
[----:B------:R1:W-:Y:S02]  /*14b40*/  ST.E desc[UR6][R2.64+0x4], R5 ;  /* 0x0000040502007985 */ /* 0x0003e4000c101906 */
.L_x_1947:
[----:B------:R-:W-:Y:S05]  /*14b50*/  BSYNC B0 ;  /* 0x0000000000007941 */ /* 0x000fea0003800000 */
.L_x_1946:
[----:B------:R-:W-:-:S13]  /*14b60*/  ISETP.GE.AND P0, PT, R47, 0x2, PT ;  /* 0x000000022f00780c */ /* 0x000fda0003f06270 */
[----:B------:R-:W-:Y:S05]  /*14b70*/  @!P0 EXIT ;  /* 0x000000000000894d */ /* 0x000fea0003800000 */
[----:B------:R-:W-:Y:S01]  /*14b80*/  IADD3 R9, R9, R8, RZ ;  /* 0x0000000809097210 */ /* 0x000fe20007ffe0ff */
[----:B------:R-:W-:-:S04]  /*14b90*/  HMUL2 R13, R40, R48.H0_H0 ;  /* 0x20000030280d7232 */ /* 0x000fc80000000000 */
[----:B01----:R-:W-:-:S05]  /*14ba0*/  IMAD.WIDE R2, R9, 0x2, R6 ;  /* 0x0000000209027825 */ /* 0x003fca00078e0206 */
        /* <DEDUP_REMOVED lines=8> */
.L_x_1953:
[----:B------:R-:W0:Y:S02]  /*14c30*/  LDS R10, [R4] ;  /* 0x00000000040a7984 */ /* 0x000e240000000800 */
[----:B0-----:R-:W-:-:S06]  /*14c40*/  HADD2 R11, R10, R13 ;  /* 0x0000000d0a0b7230 */ /* 0x001fcc0000000000 */
[----:B------:R-:W0:Y:S02]  /*14c50*/  ATOMS.CAST.SPIN R11, [R4], R10, R11 ;  /* 0x0000000a040b738d */ /* 0x000e24000180000b */
[----:B0-----:R-:W-:-:S13]  /*14c60*/  ISETP.EQ.U32.AND P0, PT, R11, 0x1, PT ;  /* 0x000000010b00780c */ /* 0x001fda0003f02070 */
[----:B------:R-:W-:Y:S05]  /*14c70*/  @!P0 BRA `(.L_x_1953) ;  /* 0xfffffffc00ec8947 */ /* 0x000fea000383ffff */
[----:B------:R-:W-:Y:S05]  /*14c80*/  BRA `(.L_x_1951) ;  /* 0x00000000000c7947 */ /* 0x000fea0003800000 */
.L_x_1952:
[----:B------:R-:W2:Y:S02]  /*14c90*/  LD.E R0, desc[UR6][R2.64] ;  /* 0x0000000602007980 */ /* 0x000ea4000c101900 */
[----:B--2---:R-:W-:-:S05]  /*14ca0*/  IADD3 R5, R13, R0, RZ ;  /* 0x000000000d057210 */ /* 0x004fca0007ffe0ff */
[----:B------:R0:W-:Y:S02]  /*14cb0*/  ST.E desc[UR6][R2.64], R5 ;  /* 0x0000000502007985 */ /* 0x0001e4000c101906 */
.L_x_1951:
[----:B------:R-:W-:Y:S05]  /*14cc0*/  BSYNC B0 ;  /* 0x0000000000007941 */ /* 0x000fea0003800000 */
.L_x_1950:
[----:B------:R1:W-:Y:S01]  /*14cd0*/  ATOM.E.ADD.F16x2.RN.STRONG.GPU P0, RZ, desc[UR6][R2.64+0x4], R39 ;  /* 0x0000042702ff79a2 */ /* 0x0003e2000810e1c6 */
[----:B------:R-:W-:Y:S04]  /*14ce0*/  BSSY B0, `(.L_x_1954) ;  /* 0x000000e000007945 */ /* 0x000fe80003800000 */
[----:B-1----:R-:W-:Y:S05]  /*14cf0*/  @P0 BRA `(.L_x_1955) ;  /* 0x0000000000300947 */ /* 0x002fea0003800000 */
[----:B------:R-:W1:Y:S02]  /*14d00*/  QSPC.E.S P0, RZ, [R2+0x4] ;  /* 0x0000040002ff73aa */ /* 0x000e640000000500 */
[----:B-1----:R-:W-:Y:S05]  /*14d10*/  @!P0 BRA `(.L_x_1956) ;  /* 0x00000000001c8947 */ /* 0x002fea0003800000 */
[----:B0-----:R-:W-:-:S07]  /*14d20*/  MOV R2, R2 ;  /* 0x0000000200027202 */ /* 0x001fce0000000f00 */
.L_x_1957:
[----:B------:R-:W0:Y:S02]  /*14d30*/  LDS R4, [R2+0x4] ;  /* 0x0000040002047984 */ /* 0x000e240000000800 */
[----:B0-----:R-:W-:-:S10]  /*14d40*/  HFMA2.MMA R5, R4, 1, 1, R39 ;  /* 0x3c003c0004057835 */ /* 0x001fd40000000027 */
[----:B------:R-:W0:Y:S02]  /*14d50*/  ATOMS.CAST.SPIN R5, [R2+0x4], R4, R5 ;  /* 0x000004040205738d */ /* 0x000e240001800005 */
[----:B0-----:R-:W-:-:S13]  /*14d60*/  ISETP.EQ.U32.AND P0, PT, R5, 0x1, PT ;  /* 0x000000010500780c */ /* 0x001fda0003f02070 */
[----:B------:R-:W-:Y:S05]  /*14d70*/  @!P0 BRA `(.L_x_1957) ;  /* 0xfffffffc00ec8947 */ /* 0x000fea000383ffff */
[----:B------:R-:W-:Y:S05]  /*14d80*/  BRA `(.L_x_1955) ;  /* 0x00000000000c7947 */ /* 0x000fea0003800000 */
.L_x_1956:
[----:B------:R-:W0:Y:S02]  /*14d90*/  LD.E R0, desc[UR6][R2.64+0x4] ;  /* 0x0000040602007980 */ /* 0x000e24000c101900 */
[----:B0-----:R-:W-:-:S05]  /*14da0*/  IADD3 R5, R39, R0, RZ ;  /* 0x0000000027057210 */ /* 0x001fca0007ffe0ff */
[----:B------:R1:W-:Y:S02]  /*14db0*/  ST.E desc[UR6][R2.64+0x4], R5 ;  /* 0x0000040502007985 */ /* 0x0003e4000c101906 */
.L_x_1955:
[----:B------:R-:W-:Y:S05]  /*14dc0*/  BSYNC B0 ;  /* 0x0000000000007941 */ /* 0x000fea0003800000 */
.L_x_1954:
[----:B------:R-:W-:-:S13]  /*14dd0*/  ISETP.NE.AND P0, PT, R47, 0x2, PT ;  /* 0x000000022f00780c */ /* 0x000fda0003f05270 */
[----:B------:R-:W-:Y:S05]  /*14de0*/  @!P0 EXIT ;  /* 0x000000000000894d */ /* 0x000fea0003800000 */
[----:B01----:R-:W-:Y:S01]  /*14df0*/  IADD3 R3, R9, R8, RZ ;  /* 0x0000000809037210 */ /* 0x003fe20007ffe0ff */
        /* <DEDUP_REMOVED lines=10> */
.L_x_1961:
[----:B------:R-:W0:Y:S02]  /*14ea0*/  LDS R6, [R4] ;  /* 0x0000000004067984 */ /* 0x000e240000000800 */
[----:B0-----:R-:W-:-:S06]  /*14eb0*/  HADD2 R7, R6, R9 ;  /* 0x0000000906077230 */ /* 0x001fcc0000000000 */
[----:B------:R-:W0:Y:S02]  /*14ec0*/  ATOMS.CAST.SPIN R7, [R4], R6, R7 ;  /* 0x000000060407738d */ /* 0x000e240001800007 */
[----:B0-----:R-:W-:-:S13]  /*14ed0*/  ISETP.EQ.U32.AND P0, PT, R7, 0x1, PT ;  /* 0x000000010700780c */ /* 0x001fda0003f02070 */
[----:B------:R-:W-:Y:S05]  /*14ee0*/  @!P0 BRA `(.L_x_1961) ;  /* 0xfffffffc00ec8947 */ /* 0x000fea000383ffff */
[----:B------:R-:W-:Y:S05]  /*14ef0*/  BRA `(.L_x_1959) ;  /* 0x00000000000c7947 */ /* 0x000fea0003800000 */
.L_x_1960:
[----:B------:R-:W2:Y:S02]  /*14f00*/  LD.E R0, desc[UR6][R2.64] ;  /* 0x0000000602007980 */ /* 0x000ea4000c101900 */
[----:B--2---:R-:W-:-:S05]  /*14f10*/  IADD3 R5, R9, R0, RZ ;  /* 0x0000000009057210 */ /* 0x004fca0007ffe0ff */
[----:B------:R0:W-:Y:S02]  /*14f20*/  ST.E desc[UR6][R2.64], R5 ;  /* 0x0000000502007985 */ /* 0x0001e4000c101906 */
.L_x_1959:
[----:B------:R-:W-:Y:S05]  /*14f30*/  BSYNC B0 ;  /* 0x0000000000007941 */ /* 0x000fea0003800000 */
.L_x_1958:
[----:B------:R1:W-:Y:S02]  /*14f40*/  ATOM.E.ADD.F16x2.RN.STRONG.GPU P0, RZ, desc[UR6][R2.64+0x4], R37 ;  /* 0x0000042502ff79a2 */ /* 0x0003e4000810e1c6 */
[----:B-1----:R-:W-:Y:S05]  /*14f50*/  @P0 EXIT ;  /* 0x000000000000094d */ /* 0x002fea0003800000 */
[----:B------:R-:W1:Y:S02]  /*14f60*/  QSPC.E.S P0, RZ, [R2+0x4] ;  /* 0x0000040002ff73aa */ /* 0x000e640000000500 */
[----:B-1----:R-:W-:Y:S05]  /*14f70*/  @!P0 BRA `(.L_x_1962) ;  /* 0x00000000001c8947 */ /* 0x002fea0003800000 */
[----:B0-----:R-:W-:-:S07]  /*14f80*/  MOV R2, R2 ;  /* 0x0000000200027202 */ /* 0x001fce0000000f00 */
.L_x_1963:
[----:B------:R-:W0:Y:S02]  /*14f90*/  LDS R4, [R2+0x4] ;  /* 0x0000040002047984 */ /* 0x000e240000000800 */
[----:B0-----:R-:W-:-:S10]  /*14fa0*/  HFMA2.MMA R5, R4, 1, 1, R37 ;  /* 0x3c003c0004057835 */ /* 0x001fd40000000025 */
[----:B------:R-:W0:Y:S02]  /*14fb0*/  ATOMS.CAST.SPIN R5, [R2+0x4], R4, R5 ;  /* 0x000004040205738d */ /* 0x000e240001800005 */
[----:B0-----:R-:W-:-:S13]  /*14fc0*/  ISETP.EQ.U32.AND P0, PT, R5, 0x1, PT ;  /* 0x000000010500780c */ /* 0x001fda0003f02070 */
[----:B------:R-:W-:Y:S05]  /*14fd0*/  @!P0 BRA `(.L_x_1963) ;  /* 0xfffffffc00ec8947 */ /* 0x000fea000383ffff */
[----:B------:R-:W-:Y:S05]  /*14fe0*/  EXIT ;  /* 0x000000000000794d */ /* 0x000fea0003800000 */
.L_x_1962:
[----:B------:R-:W0:Y:S02]  /*14ff0*/  LD.E R0, desc[UR6][R2.64+0x4] ;  /* 0x0000040602007980 */ /* 0x000e24000c101900 */
[----:B0-----:R-:W-:-:S05]  /*15000*/  IADD3 R5, R37, R0, RZ ;  /* 0x0000000025057210 */ /* 0x001fca0007ffe0ff */
[----:B------:R-:W-:Y:S01]  /*15010*/  ST.E desc[UR6][R2.64+0x4], R5 ;  /* 0x0000040502007985 */ /* 0x000fe2000c101906 */
[----:B------:R-:W-:Y:S05]  /*15020*/  EXIT ;  /* 0x000000000000794d */ /* 0x000fea0003800000 */
.L_x_1964:
        /* <DEDUP_REMOVED lines=13> */
.L_x_5206:


//--------------------- .text._Z23gemm_half_q_half_kernelILi3ELi160ELb1ELb1ELi64EEvPK6__halfPKjS4_S2_PS0_iiiiPKtS7_iiiiiibS2_i --------------------------
	.section	.text._Z23gemm_half_q_half_kernelILi3ELi160ELb1ELb1ELi64EEvPK6__halfPKjS4_S2_PS0_iiiiPKtS7_iiiiiibS2_i,"ax",@progbits
	.align	128
        .global         _Z23gemm_half_q_half_kernelILi3ELi160ELb1ELb1ELi64EEvPK6__halfPKjS4_S2_PS0_iiiiPKtS7_iiiiiibS2_i
        .type           _Z23gemm_half_q_half_kernelILi3ELi160ELb1ELb1ELi64EEvPK6__halfPKjS4_S2_PS0_iiiiPKtS7_iiiiiibS2_i,@function
        .size           _Z23gemm_half_q_half_kernelILi3ELi160ELb1ELb1ELi64EEvPK6__halfPKjS4_S2_PS0_iiiiPKtS7_iiiiiibS2_i,(.L_x_5207 - _Z23gemm_half_q_half_kernelILi3ELi160ELb1ELb1ELi64EEvPK6__halfPKjS4_S2_PS0_iiiiPKtS7_iiiiiibS2_i)
        .other          _Z23gemm_half_q_half_kernelILi3ELi160ELb1ELb1ELi64EEvPK6__halfPKjS4_S2_PS0_iiiiPKtS7_iiiiiibS2_i,@"STO_CUDA_ENTRY STV_DEFAULT"
_Z23gemm_half_q_half_kernelILi3ELi160ELb1ELb1ELi64EEvPK6__halfPKjS4_S2_PS0_iiiiPKtS7_iiiiiibS2_i:
.text._Z23gemm_half_q_half_kernelILi3ELi160ELb1ELb1ELi64EEvPK6__halfPKjS4_S2_PS0_iiiiPKtS7_iiiiiibS2_i:
        /* <DEDUP_REMOVED lines=37> */
.L_x_1965:
        /* <DEDUP_REMOVED lines=29> */
.L_x_1970:
        /* <DEDUP_REMOVED lines=37> */
.L_x_1969:
        /* <DEDUP_REMOVED lines=24> */
.L_x_1971:
[----:B------:R-:W-:-:S13]  /*07f0*/  ISETP.LT.OR P0, PT, R7, R56, P0 ;  /* 0x000000380700720c */ /* 0x000fda0000701670 */
[----:B------:R-:W-:Y:S05]  /*0800*/  @!P0 BRA `(.L_x_1967) ;  /* 0x0000000400808947 */ /* 0x000fea0003800000 */
[----:B------:R-:W-:Y:S01]  /*0810*/  IMAD R6, R2, 0x3, R7 ;  /* 0x0000000302067824 */ /* 0x000fe200078e0207 */
[----:B------:R-:W-:-:S03]  /*0820*/  ULDC.64 UR4, c[0x0][0x210] ;  /* 0x0000840000047ab9 */ /* 0x000fc60000000a00 */
        /* <DEDUP_REMOVED lines=10> */
.L_x_1968:
        /* <DEDUP_REMOVED lines=10> */
.L_x_1973:
[----:B------:R-:W-:-:S04]  /*0970*/  IMAD R8, R2, 0x3, R7 ;  /* 0x0000000302087824 */ /* 0x000fc800078e0207 */
[CC--:B------:R-:W-:Y:S01]  /*0980*/  IMAD R10, R8.reuse, R5.reuse, RZ ;  /* 0x00000005080a7224 */ /* 0x0c0fe200078e02ff */
[C---:B0-----:R-:W-:Y:S02]  /*0990*/  IADD3 R14, R8.reuse, 0x1, RZ ;  /* 0x00000001080e7810 */ /* 0x041fe40007ffe0ff */
[C---:B------:R-:W-:Y:S02]  /*09a0*/  IADD3 R16, R8.reuse, 0x2, RZ ;  /* 0x0000000208107810 */ /* 0x040fe40007ffe0ff */
[----:B------:R-:W-:Y:S01]  /*09b0*/  IADD3 R18, R8, 0x3, RZ ;  /* 0x0000000308127810 */ /* 0x000fe20007ffe0ff */
[-C--:B------:R-:W-:Y:S01]  /*09c0*/  IMAD R8, R14, R5.reuse, RZ ;  /* 0x000000050e087224 */ /* 0x080fe200078e02ff */
        /* <DEDUP_REMOVED lines=31> */
.L_x_1972:
[----:B------:R-:W-:-:S04]  /*0bc0*/  IADD3 R8, R56, -R7, RZ ;  /* 0x8000000738087210 */ /* 0x000fc80007ffe0ff */
[----:B------:R-:W-:-:S13]  /*0bd0*/  ISETP.GT.AND P2, PT, R8, 0x1, PT ;  /* 0x000000010800780c */ /* 0x000fda0003f44270 */
[----:B------:R-:W-:Y:S05]  /*0be0*/  @!P2 BRA `(.L_x_1974) ;  /* 0x000000000054a947 */ /* 0x000fea0003800000 */
[----:B------:R-:W-:Y:S01]  /*0bf0*/  IMAD R8, R2, 0x3, R7 ;  /* 0x0000000302087824 */ /* 0x000fe200078e0207 */
[----:B------:R-:W-:-:S04]  /*0c00*/  ULDC.64 UR4, c[0x0][0x210] ;  /* 0x0000840000047ab9 */ /* 0x000fc80000000a00 */
[C---:B------:R-:W-:Y:S01]  /*0c10*/  IADD3 R10, R8.reuse, 0x1, RZ ;  /* 0x00000001080a7810 */ /* 0x040fe20007ffe0ff */
[----:B------:R-:W-:-:S04]  /*0c20*/  IMAD R8, R8, R5, RZ ;  /* 0x0000000508087224 */ /* 0x000fc800078e02ff */
[----:B------:R-:W-:Y:S01]  /*0c30*/  IMAD R10, R10, R5, RZ ;  /* 0x000000050a0a7224 */ /* 0x000fe200078e02ff */
[----:B------:R-:W-:-:S04]  /*0c40*/  IADD3 R15, P0, R4, R8, RZ ;  /* 0x00000008040f7210 */ /* 0x000fc80007f1e0ff */
[----:B0-----:R-:W-:Y:S02]  /*0c50*/  IADD3 R13, P2, R4, R10, RZ ;  /* 0x0000000a040d7210 */ /* 0x001fe40007f5e0ff */
        /* <DEDUP_REMOVED lines=14> */
.L_x_1974:
[----:B------:R-:W-:-:S13]  /*0d40*/  ISETP.LT.OR P0, PT, R7, R56, P0 ;  /* 0x000000380700720c */ /* 0x000fda0000701670 */
[----:B------:R-:W-:Y:S05]  /*0d50*/  @!P0 BRA `(.L_x_1967) ;  /* 0x00000000002c8947 */ /* 0x000fea0003800000 */
[----:B------:R-:W-:Y:S01]  /*0d60*/  IMAD R8, R2, 0x3, R7 ;  /* 0x0000000302087824 */ /* 0x000fe200078e0207 */
[----:B------:R-:W-:-:S03]  /*0d70*/  ULDC.64 UR4, c[0x0][0x210] ;  /* 0x0000840000047ab9 */ /* 0x000fc60000000a00 */
        /* <DEDUP_REMOVED lines=9> */
.L_x_1967:
[----:B------:R-:W-:Y:S05]  /*0e10*/  BSYNC B0 ;  /* 0x0000000000007941 */ /* 0x000fea0003800000 */
.L_x_1966:
        /* <DEDUP_REMOVED lines=17> */
.L_x_1977:
[----:B--2---:R-:W-:Y:S01]  /*0f30*/  IMAD R4, R2, 0x3, R3 ;  /* 0x0000000302047824 */ /* 0x004fe200078e0203 */
[----:B------:R-:W-:-:S03]  /*0f40*/  IADD3 R3, R3, 0x4, RZ ;  /* 0x0000000403037810 */ /* 0x000fc60007ffe0ff */
[CCC-:B------:R-:W-:Y:S01]  /*0f50*/  IMAD R5, R4.reuse, R57.reuse, R12.reuse ;  /* 0x0000003904057224 */ /* 0x1c0fe200078e020c */
[C---:B------:R-:W-:Y:S02]  /*0f60*/  IADD3 R6, R4.reuse, 0x1, RZ ;  /* 0x0000000104067810 */ /* 0x040fe40007ffe0ff */
[C---:B------:R-:W-:Y:S02]  /*0f70*/  IADD3 R8, R4.reuse, 0x2, RZ ;  /* 0x0000000204087810 */ /* 0x040fe40007ffe0ff */
[----:B------:R-:W-:Y:S01]  /*0f80*/  IADD3 R10, R4, 0x3, RZ ;  /* 0x00000003040a7810 */ /* 0x000fe20007ffe0ff */
[-CC-:B------:R-:W-:Y:S01]  /*0f90*/  IMAD R7, R6, R57.reuse, R12.reuse ;  /* 0x0000003906077224 */ /* 0x180fe200078e020c */
        /* <DEDUP_REMOVED lines=12> */
.L_x_1976:
[----:B--2---:R-:W-:-:S04]  /*1060*/  IADD3 R4, R56, -R3, RZ ;  /* 0x8000000338047210 */ /* 0x004fc80007ffe0ff */
[----:B------:R-:W-:-:S13]  /*1070*/  ISETP.GT.AND P2, PT, R4, 0x1, PT ;  /* 0x000000010400780c */ /* 0x000fda0003f44270 */
[----:B------:R-:W-:Y:S05]  /*1080*/  @!P2 BRA `(.L_x_1978) ;  /* 0x00000000002ca947 */ /* 0x000fea0003800000 */
[----:B------:R-:W2:Y:S01]  /*1090*/  LDC.64 R6, c[0x0][0x230] ;  /* 0x00008c00ff067b82 */ /* 0x000ea20000000a00 */
[----:B------:R-:W-:Y:S01]  /*10a0*/  IMAD R4, R2, 0x3, R3 ;  /* 0x0000000302047824 */ /* 0x000fe200078e0203 */
[----:B------:R-:W-:Y:S02]  /*10b0*/  PLOP3.LUT P0, PT, PT, PT, PT, 0x8, 0x0 ;  /* 0x000000000000781c */ /* 0x000fe40003f0e170 */
[----:B------:R-:W-:Y:S01]  /*10c0*/  IADD3 R3, R3, 0x2, RZ ;  /* 0x0000000203037810 */ /* 0x000fe20007ffe0ff */
[C---:B------:R-:W-:Y:S01]  /*10d0*/  IMAD R5, R4.reuse, R57, R12 ;  /* 0x0000003904057224 */ /* 0x040fe200078e020c */
[----:B01----:R-:W-:-:S05]  /*10e0*/  IADD3 R8, R4, 0x1, RZ ;  /* 0x0000000104087810 */ /* 0x003fca0007ffe0ff */
[----:B------:R-:W-:Y:S02]  /*10f0*/  IMAD R9, R8, R57, R12 ;  /* 0x0000003908097224 */ /* 0x000fe400078e020c */
[----:B--2---:R-:W-:-:S04]  /*1100*/  IMAD.WIDE R4, R5, 0x2, R6 ;  /* 0x0000000205047825 */ /* 0x004fc800078e0206 */
[----:B------:R-:W-:Y:S01]  /*1110*/  IMAD.WIDE R6, R9, 0x2, R6 ;  /* 0x0000000209067825 */ /* 0x000fe200078e0206 */
[----:B------:R2:W-:Y:S04]  /*1120*/  STG.E.64 desc[UR6][R4.64], RZ ;  /* 0x000000ff04007986 */ /* 0x0005e8000c101b06 */
[----:B------:R2:W-:Y:S02]  /*1130*/  STG.E.64 desc[UR6][R6.64], RZ ;  /* 0x000000ff06007986 */ /* 0x0005e4000c101b06 */
.L_x_1978:
[----:B------:R-:W-:-:S13]  /*1140*/  ISETP.LT.OR P0, PT, R3, R56, P0 ;  /* 0x000000380300720c */ /* 0x000fda0000701670 */
[----:B--2---:R-:W2:Y:S01]  /*1150*/  @P0 LDC.64 R4, c[0x0][0x230] ;  /* 0x00008c00ff040b82 */ /* 0x004ea20000000a00 */
[----:B------:R-:W-:-:S04]  /*1160*/  @P0 IMAD R2, R2, 0x3, R3 ;  /* 0x0000000302020824 */ /* 0x000fc800078e0203 */
[----:B------:R-:W-:-:S04]  /*1170*/  @P0 IMAD R3, R2, R57, R12 ;  /* 0x0000003902030224 */ /* 0x000fc800078e020c */
[----:B--2---:R-:W-:-:S05]  /*1180*/  @P0 IMAD.WIDE R2, R3, 0x2, R4 ;  /* 0x0000000203020825 */ /* 0x004fca00078e0204 */
[----:B------:R2:W-:Y:S02]  /*1190*/  @P0 STG.E.64 desc[UR6][R2.64], RZ ;  /* 0x000000ff02000986 */ /* 0x0005e4000c101b06 */
.L_x_1975:
[----:B--2---:R-:W2:Y:S01]  /*11a0*/  LDC.64 R2, c[0x0][0x248] ;  /* 0x00009200ff027b82 */ /* 0x004ea20000000a00 */
[----:B------:R-:W-:-:S05]  /*11b0*/  SHF.L.U32 R5, R0, 0x7, RZ ;  /* 0x0000000700057819 */ /* 0x000fca00000006ff */
[----:B--2---:R-:W-:-:S05]  /*11c0*/  IMAD.WIDE R4, R5, 0x2, R2 ;  /* 0x0000000205047825 */ /* 0x004fca00078e0202 */
[----:B01----:R0:W5:Y:S01]  /*11d0*/  LDG.E.U16.CONSTANT R13, desc[UR6][R4.64+0x2] ;  /* 0x00000206040d7981 */ /* 0x003162000c1e9500 */
        /* <DEDUP_REMOVED lines=11> */
.L_x_1980:
        /* <DEDUP_REMOVED lines=44> */
.L_x_1979:
[----:B0-----:R0:W5:Y:S01]  /*1550*/  LDL.64 R6, [R1] ;  /* 0x0000000001067983 */ /* 0x0011620000100a00 */
        /* <DEDUP_REMOVED lines=9> */
[C---:B------:R-:W-:Y:S02]  /*15f0*/  ISETP.GT.AND P6, PT, R54.reuse, UR5, PT ;  /* 0x0000000536007c0c */ /* 0x040fe4000bfc4270 */
        /* <DEDUP_REMOVED lines=13> */
.L_x_1981:
        /* <DEDUP_REMOVED lines=8> */
.L_x_1982:
        /* <DEDUP_REMOVED lines=10> */
.L_x_1983:
        /* <DEDUP_REMOVED lines=8> */
.L_x_1984:
        /* <DEDUP_REMOVED lines=10> */
.L_x_1985:
        /* <DEDUP_REMOVED lines=8> */
[----:B-----5:R-:W-:-:S02]  /*1990*/  PRMT R2, R6, 0x7610, R6 ;  /* 0x0000761006027816 */ /* 0x020fc40000000006 */
        /* <DEDUP_REMOVED lines=25> */
[----:B------:R-:W-:-:S07]  /*1b30*/  PRMT R9, R9, 0x5410, RZ ;  /* 0x0000541009097816 */ /* 0x000fce00000000ff */
.L_x_1999:
        /* <DEDUP_REMOVED lines=38> */
[C---:B------:R-:W-:Y:S01]  /*1da0*/  LOP3.LUT R21, R18.reuse, 0xff, RZ, 0xc0, !PT ;  /* 0x000000ff12157812 */ /* 0x040fe200078ec0ff */
        /* <DEDUP_REMOVED lines=12> */
[----:B------:R-:W-:Y:S02]  /*1e70*/  SHF.R.U32.HI R13, RZ, 0x10, R13 ;  /* 0x00000010ff0d7819 */ /* 0x000fe4000001160d */
[----:B------:R-:W-:Y:S02]  /*1e80*/  LOP3.LUT R43, R41, 0xff, RZ, 0xc0, !PT ;  /* 0x000000ff292b7812 */ /* 0x000fe400078ec0ff */
[----:B------:R-:W-:Y:S01]  /*1e90*/  LOP3.LUT R13, R13, 0xff, RZ, 0xc0, !PT ;  /* 0x000000ff0d0d7812 */ /* 0x000fe200078ec0ff */
[----:B------:R2:W0:Y:S01]  /*1ea0*/  I2F.F16 R41, R12 ;  /* 0x0000000c00297306 */ /* 0x0004220000200c00 */
[----:B------:R-:W-:Y:S02]  /*1eb0*/  IADD3 R44, R43, -0x80, RZ ;  /* 0xffffff802b2c7810 */ /* 0x000fe40007ffe0ff */
[----:B------:R-:W-:Y:S02]  /*1ec0*/  SHF.R.U32.HI R43, RZ, 0x8, R14 ;  /* 0x00000008ff2b7819 */ /* 0x000fe4000001160e */
[----:B------:R-:W-:-:S02]  /*1ed0*/  IADD3 R13, R13, -0x80, RZ ;  /* 0xffffff800d0d7810 */ /* 0x000fc40007ffe0ff */
[----:B-----5:R-:W-:Y:S01]  /*1ee0*/  LOP3.LUT R45, R43, 0xff, RZ, 0xc0, !PT ;  /* 0x000000ff2b2d7812 */ /* 0x020fe200078ec0ff */
[----:B------:R-:W0:Y:S01]  /*1ef0*/  I2F.F16 R34, R34 ;  /* 0x0000002200227306 */ /* 0x000e220000200c00 */
[----:B--2---:R-:W-:Y:S02]  /*1f00*/  SHF.R.U32.HI R12, RZ, 0x8, R15 ;  /* 0x00000008ff0c7819 */ /* 0x004fe4000001160f */
[----:B------:R-:W-:Y:S02]  /*1f10*/  SHF.R.U32.HI R14, RZ, 0x10, R14 ;  /* 0x00000010ff0e7819 */ /* 0x000fe4000001160e */
[----:B------:R-:W-:Y:S02]  /*1f20*/  LOP3.LUT R12, R12, 0xff, RZ, 0xc0, !PT ;  /* 0x000000ff0c0c7812 */ /* 0x000fe400078ec0ff */
[----:B------:R-:W-:Y:S01]  /*1f30*/  LOP3.LUT R14, R14, 0xff, RZ, 0xc0, !PT ;  /* 0x000000ff0e0e7812 */ /* 0x000fe200078ec0ff */
[----:B------:R2:W0:Y:S01]  /*1f40*/  I2F.F16 R43, R13 ;  /* 0x0000000d002b7306 */ /* 0x0004220000200c00 */
[----:B------:R-:W-:-:S02]  /*1f50*/  IADD3 R48, R12, -0x80, RZ ;  /* 0xffffff800c307810 */ /* 0x000fc40007ffe0ff */
[----:B------:R-:W-:Y:S02]  /*1f60*/  SHF.R.U32.HI R12, RZ, 0x8, R16 ;  /* 0x00000008ff0c7819 */ /* 0x000fe40000011610 */
[----:B------:R-:W-:Y:S02]  /*1f70*/  IADD3 R14, R14, -0x80, RZ ;  /* 0xffffff800e0e7810 */ /* 0x000fe40007ffe0ff */
[----:B------:R-:W-:Y:S01]  /*1f80*/  LOP3.LUT R12, R12, 0xff, RZ, 0xc0, !PT ;  /* 0x000000ff0c0c7812 */ /* 0x000fe200078ec0ff */
[----:B------:R-:W0:Y:S01]  /*1f90*/  I2F.F16 R30, R30 ;  /* 0x0000001e001e7306 */ /* 0x000e220000200c00 */
[----:B--2---:R-:W-:Y:S02]  /*1fa0*/  SHF.R.U32.HI R13, RZ, 0x8, R17 ;  /* 0x00000008ff0d7819 */ /* 0x004fe40000011611 */
[----:B------:R-:W-:Y:S02]  /*1fb0*/  IADD3 R12, R12, -0x80, RZ ;  /* 0xffffff800c0c7810 */ /* 0x000fe40007ffe0ff */
[----:B------:R-:W-:-:S02]  /*1fc0*/  LOP3.LUT R13, R13, 0xff, RZ, 0xc0, !PT ;  /* 0x000000ff0d0d7812 */ /* 0x000fc400078ec0ff */
[----:B------:R-:W-:Y:S01]  /*1fd0*/  IADD3 R46, R45, -0x80, RZ ;  /* 0xffffff802d2e7810 */ /* 0x000fe20007ffe0ff */
[----:B------:R2:W0:Y:S01]  /*1fe0*/  I2F.F16 R50, R12 ;  /* 0x0000000c00327306 */ /* 0x0004220000200c00 */
[----:B------:R-:W-:Y:S02]  /*1ff0*/  IADD3 R13, R13, -0x80, RZ ;  /* 0xffffff800d0d7810 */ /* 0x000fe40007ffe0ff */
[----:B------:R-:W-:Y:S02]  /*2000*/  LEA.HI R37, R15, 0xffffff80, RZ, 0x8 ;  /* 0xffffff800f257811 */ /* 0x000fe400078f40ff */
[----:B------:R-:W-:Y:S02]  /*2010*/  LEA.HI R36, R16, 0xffffff80, RZ, 0x8 ;  /* 0xffffff8010247811 */ /* 0x000fe400078f40ff */
[----:B------:R-:W-:Y:S01]  /*2020*/  LEA.HI R35, R17, 0xffffff80, RZ, 0x8 ;  /* 0xffffff8011237811 */ /* 0x000fe200078f40ff */
[----:B------:R5:W0:Y:S01]  /*2030*/  I2F.F16 R45, R14 ;  /* 0x0000000e002d7306 */ /* 0x000a220000200c00 */
[----:B------:R-:W-:-:S02]  /*2040*/  LEA.HI R33, R19, 0xffffff80, RZ, 0x8 ;  /* 0xffffff8013217811 */ /* 0x000fc400078f40ff */
[----:B--2---:R-:W-:Y:S02]  /*2050*/  SHF.R.U32.HI R12, RZ, 0x8, R19 ;  /* 0x00000008ff0c7819 */ /* 0x004fe40000011613 */
[----:B------:R-:W-:Y:S02]  /*2060*/  SHF.R.U32.HI R15, RZ, 0x10, R15 ;  /* 0x00000010ff0f7819 */ /* 0x000fe4000001160f */
[----:B------:R-:W-:Y:S01]  /*2070*/  SHF.R.U32.HI R16, RZ, 0x10, R16 ;  /* 0x00000010ff107819 */ /* 0x000fe20000011610 */
[----:B------:R2:W0:Y:S01]  /*2080*/  I2F.F16 R57, R13 ;  /* 0x0000000d00397306 */ /* 0x0004220000200c00 */
[--C-:B-----5:R-:W-:Y:S02]  /*2090*/  SHF.R.U32.HI R14, RZ, 0x8, R18.reuse ;  /* 0x00000008ff0e7819 */ /* 0x120fe40000011612 */
[----:B------:R-:W-:Y:S02]  /*20a0*/  SHF.R.U32.HI R18, RZ, 0x10, R18 ;  /* 0x00000010ff127819 */ /* 0x000fe40000011612 */
[----:B------:R-:W-:-:S02]  /*20b0*/  SHF.R.U32.HI R17, RZ, 0x10, R17 ;  /* 0x00000010ff117819 */ /* 0x000fc40000011611 */
[----:B------:R-:W-:Y:S01]  /*20c0*/  SHF.R.U32.HI R19, RZ, 0x10, R19 ;  /* 0x00000010ff137819 */ /* 0x000fe20000011613 */
[----:B------:R-:W0:Y:S01]  /*20d0*/  I2F.F16 R37, R37 ;  /* 0x0000002500257306 */ /* 0x000e220000200c00 */
[----:B--2---:R-:W-:Y:S02]  /*20e0*/  PRMT R13, R11, 0x9910, RZ ;  /* 0x000099100b0d7816 */ /* 0x004fe400000000ff */
[----:B------:R-:W-:Y:S02]  /*20f0*/  LOP3.LUT R18, R18, 0xff, RZ, 0xc0, !PT ;  /* 0x000000ff12127812 */ /* 0x000fe400078ec0ff */
[----:B------:R-:W-:Y:S02]  /*2100*/  ISETP.NE.AND P0, PT, R13, RZ, PT ;  /* 0x000000ff0d00720c */ /* 0x000fe40003f05270 */
[----:B------:R-:W-:Y:S01]  /*2110*/  LOP3.LUT R15, R15, 0xff, RZ, 0xc0, !PT ;  /* 0x000000ff0f0f7812 */ /* 0x000fe200078ec0ff */
[----:B------:R-:W2:Y:S01]  /*2120*/  I2F.F16 R36, R36 ;  /* 0x0000002400247306 */ /* 0x000ea20000200c00 */
[----:B------:R-:W-:-:S02]  /*2130*/  LOP3.LUT R16, R16, 0xff, RZ, 0xc0, !PT ;  /* 0x000000ff10107812 */ /* 0x000fc400078ec0ff */
[----:B------:R-:W-:Y:S02]  /*2140*/  LOP3.LUT R17, R17, 0xff, RZ, 0xc0, !PT ;  /* 0x000000ff11117812 */ /* 0x000fe400078ec0ff */
[----:B------:R-:W-:Y:S02]  /*2150*/  LOP3.LUT R14, R14, 0xff, RZ, 0xc0, !PT ;  /* 0x000000ff0e0e7812 */ /* 0x000fe400078ec0ff */
[----:B------:R-:W-:Y:S01]  /*2160*/  LOP3.LUT R12, R12, 0xff, RZ, 0xc0, !PT ;  /* 0x000000ff0c0c7812 */ /* 0x000fe200078ec0ff */
[----:B------:R-:W0:Y:S01]  /*2170*/  I2F.F16 R35, R35 ;  /* 0x0000002300237306 */ /* 0x000e220000200c00 */
[----:B------:R-:W-:Y:S02]  /*2180*/  LOP3.LUT R13, R19, 0xff, RZ, 0xc0, !PT ;  /* 0x000000ff130d7812 */ /* 0x000fe400078ec0ff */
        /* <DEDUP_REMOVED lines=33> */
[----:B------:R-:W-:-:S03]  /*23a0*/  FFMA.FTZ R65, R12, R65, RZ ;  /* 0x000000410c417223 */ /* 0x000fc600000100ff */
[----:B------:R-:W-:Y:S01]  /*23b0*/  FFMA.FTZ R61, R61, R14, R60 ;  /* 0x0000000e3d3d7223 */ /* 0x000fe2000001003c */
[----:B------:R-:W-:-:S05]  /*23c0*/  HADD2.F32 R60, -RZ, R15.H0_H0 ;  /* 0x2000000fff3c7230 */ /* 0x000fca0000004100 */
[----:B------:R-:W-:Y:S01]  /*23d0*/  FFMA.FTZ R13, R62, R60, R61 ;  /* 0x0000003c3e0d7223 */ /* 0x000fe2000001003d */
[----:B------:R-:W-:Y:S02]  /*23e0*/  HADD2.F32 R61, -RZ, R15.H1_H1 ;  /* 0x3000000fff3d7230 */ /* 0x000fe40000004100 */
[----:B------:R-:W-:Y:S02]  /*23f0*/  HADD2.F32 R62, -RZ, R40.H0_H0 ;  /* 0x20000028ff3e7230 */ /* 0x000fe40000004100 */
[----:B-1----:R-:W-:-:S03]  /*2400*/  HADD2.F32 R15, -RZ, R16.H0_H0 ;  /* 0x20000010ff0f7230 */ /* 0x002fc60000004100 */
[----:B------:R-:W-:Y:S01]  /*2410*/  FFMA.FTZ R62, R62, R61, R13 ;  /* 0x0000003d3e3e7223 */ /* 0x000fe2000001000d */
[----:B------:R-:W-:-:S05]  /*2420*/  HADD2.F32 R13, -RZ, R28.H0_H0 ;  /* 0x2000001cff0d7230 */ /* 0x000fca0000004100 */
[----:B------:R-:W-:Y:S01]  /*2430*/  FFMA.FTZ R64, R13, R15, R62 ;  /* 0x0000000f0d407223 */ /* 0x000fe2000001003e */
[----:B------:R-:W-:Y:S02]  /*2440*/  HADD2.F32 R62, -RZ, R16.H1_H1 ;  /* 0x30000010ff3e7230 */ /* 0x000fe40000004100 */
        /* <DEDUP_REMOVED lines=9> */
[----:B------:R-:W-:Y:S01]  /*24e0*/  FMUL.FTZ R63, R13, R64 ;  /* 0x000000400d3f7220 */ /* 0x000fe20000410000 */
[----:B------:R-:W-:Y:S02]  /*24f0*/  HADD2.F32 R13, -RZ, R44.H0_H0 ;  /* 0x2000002cff0d7230 */ /* 0x000fe40000004100 */
[----:B------:R-:W-:Y:S02]  /*2500*/  HADD2.F32 R64, -RZ, R43.H0_H0 ;  /* 0x2000002bff407230 */ /* 0x000fe40000004100 */
[----:B------:R-:W-:Y:S01]  /*2510*/  F2FP.F16.F32.PACK_AB R63, RZ, R63 ;  /* 0x0000003fff3f723e */ /* 0x000fe200000000ff */
[----:B------:R-:W-:-:S04]  /*2520*/  FFMA.FTZ R13, R14, R13, R65 ;  /* 0x0000000d0e0d7223 */ /* 0x000fc80000010041 */
[----:B------:R-:W-:Y:S01]  /*2530*/  FFMA.FTZ R66, R60, R64, R13 ;  /* 0x000000403c427223 */ /* 0x000fe2000001000d */
[----:B------:R-:W-:Y:S02]  /*2540*/  HADD2.F32 R64, -RZ, R39.H0_H0 ;  /* 0x20000027ff407230 */ /* 0x000fe40000004100 */
[----:B------:R-:W-:-:S03]  /*2550*/  HADD2.F32 R13, -RZ, R27.H0_H0 ;  /* 0x2000001bff0d7230 */ /* 0x000fc60000004100 */
[----:B------:R-:W-:-:S04]  /*2560*/  FFMA.FTZ R64, R61, R64, R66 ;  /* 0x000000403d407223 */ /* 0x000fc80000010042 */
[----:B------:R-:W-:Y:S01]  /*2570*/  FFMA.FTZ R65, R15, R13, R64 ;  /* 0x0000000d0f417223 */ /* 0x000fe20000010040 */
[----:B------:R-:W-:Y:S02]  /*2580*/  HADD2.F32 R13, -RZ, R57.H0_H0 ;  /* 0x20000039ff0d7230 */ /* 0x000fe40000004100 */
[----:B------:R-:W-:-:S03]  /*2590*/  HADD2.F32 R64, -RZ, R51.H0_H0 ;  /* 0x20000033ff407230 */ /* 0x000fc60000004100 */
[----:B------:R-:W-:Y:S01]  /*25a0*/  FFMA.FTZ R13, R62, R13, R65 ;  /* 0x0000000d3e0d7223 */ /* 0x000fe20000010041 */
[----:B------:R-:W-:-:S03]  /*25b0*/  HADD2.F32 R65, -RZ, R30.H0_H0 ;  /* 0x2000001eff417230 */ /* 0x000fc60000004100 */
[----:B------:R-:W-:Y:S01]  /*25c0*/  FFMA.FTZ R66, R16, R64, R13 ;  /* 0x0000004010427223 */ /* 0x000fe2000001000d */
[----:B------:R-:W-:Y:S02]  /*25d0*/  HADD2.F32 R64, -RZ, R35.H0_H0 ;  /* 0x20000023ff407230 */ /* 0x000fe40000004100 */
[----:B------:R-:W-:Y:S01]  /*25e0*/  FFMA.FTZ R65, R12, R65, RZ ;  /* 0x000000410c417223 */ /* 0x000fe200000100ff */
[----:B------:R-:W-:Y:S02]  /*25f0*/  HADD2.F32 R13, -RZ, R2.H1_H1 ;  /* 0x30000002ff0d7230 */ /* 0x000fe40000004100 */
[----:B------:R-:W-:-:S04]  /*2600*/  FFMA.FTZ R64, R17, R64, R66 ;  /* 0x0000004011407223 */ /* 0x000fc80000010042 */
[----:B------:R-:W-:Y:S01]  /*2610*/  FMUL.FTZ R64, R64, R13 ;  /* 0x0000000d40407220 */ /* 0x000fe20000410000 */
[----:B------:R-:W-:-:S04]  /*2620*/  HADD2.F32 R13, -RZ, R29.H0_H0 ;  /* 0x2000001dff0d7230 */ /* 0x000fc80000004100 */
[----:B------:R-:W-:Y:S01]  /*2630*/  F2FP.F16.F32.PACK_AB R64, RZ, R64 ;  /* 0x00000040ff40723e */ /* 0x000fe200000000ff */
[----:B------:R-:W-:Y:S01]  /*2640*/  FFMA.FTZ R13, R12, R13, RZ ;  /* 0x0000000d0c0d7223 */ /* 0x000fe200000100ff */
[----:B------:R-:W-:Y:S02]  /*2650*/  HADD2.F32 R12, -RZ, R46.H0_H0 ;  /* 0x2000002eff0c7230 */ /* 0x000fe40000004100 */
[----:B------:R-:W-:-:S03]  /*2660*/  PRMT R63, R63, 0x5410, R64 ;  /* 0x000054103f3f7816 */ /* 0x000fc60000000040 */
[----:B------:R-:W-:Y:S01]  /*2670*/  FFMA.FTZ R65, R14, R12, R65 ;  /* 0x0000000c0e417223 */ /* 0x000fe20000010041 */
[----:B------:R-:W-:Y:S02]  /*2680*/  HADD2.F32 R12, -RZ, R48.H0_H0 ;  /* 0x20000030ff0c7230 */ /* 0x000fe40000004100 */
[----:B------:R-:W-:-:S03]  /*2690*/  HFMA2.MMA R4, R63, 1, 1, R4 ;  /* 0x3c003c003f047835 */ /* 0x000fc60000000004 */
[----:B------:R-:W-:Y:S01]  /*26a0*/  FFMA.FTZ R13, R14, R12, R13 ;  /* 0x0000000c0e0d7223 */ /* 0x000fe2000001000d */
[----:B------:R-:W-:Y:S02]  /*26b0*/  HADD2.F32 R12, -RZ, R45.H0_H0 ;  /* 0x2000002dff0c7230 */ /* 0x000fe40000004100 */
[----:B------:R-:W-:-:S03]  /*26c0*/  HADD2.F32 R14, -RZ, R47.H0_H0 ;  /* 0x2000002fff0e7230 */ /* 0x000fc60000004100 */
[C---:B------:R-:W-:Y:S02]  /*26d0*/  FFMA.FTZ R12, R60.reuse, R12, R65 ;  /* 0x0000000c3c0c7223 */ /* 0x040fe40000010041 */
[----:B------:R-:W-:Y:S01]  /*26e0*/  FFMA.FTZ R65, R60, R14, R13 ;  /* 0x0000000e3c417223 */ /* 0x000fe2000001000d */
[----:B------:R-:W-:Y:S02]  /*26f0*/  HADD2.F32 R13, -RZ, R38.H0_H0 ;  /* 0x20000026ff0d7230 */ /* 0x000fe40000004100 */
        /* <DEDUP_REMOVED lines=17> */
[--C-:B------:R-:W-:Y:S02]  /*2810*/  HADD2.F32 R13, -RZ, R0.reuse.H0_H0 ;  /* 0x20000000ff0d7230 */ /* 0x100fe40000004100 */
[C---:B------:R-:W-:Y:S01]  /*2820*/  FFMA.FTZ R12, R17.reuse, R12, R14 ;  /* 0x0000000c110c7223 */ /* 0x040fe2000001000e */
[----:B------:R-:W-:Y:S02]  /*2830*/  HADD2.F32 R14, -RZ, R0.H1_H1 ;  /* 0x30000000ff0e7230 */ /* 0x000fe40000004100 */
[----:B------:R-:W-:Y:S01]  /*2840*/  FFMA.FTZ R15, R17, R16, R15 ;  /* 0x00000010110f7223 */ /* 0x000fe2000001000f */
[----:B------:R-:W-:-:S03]  /*2850*/  FMUL.FTZ R12, R12, R13 ;  /* 0x0000000d0c0c7220 */ /* 0x000fc60000410000 */
[----:B------:R-:W-:Y:S02]  /*2860*/  FMUL.FTZ R14, R15, R14 ;  /* 0x0000000e0f0e7220 */ /* 0x000fe40000410000 */
[----:B------:R-:W-:-:S03]  /*2870*/  F2FP.F16.F32.PACK_AB R12, RZ, R12 ;  /* 0x0000000cff0c723e */ /* 0x000fc600000000ff */
[----:B------:R-:W-:-:S04]  /*2880*/  F2FP.F16.F32.PACK_AB R14, RZ, R14 ;  /* 0x0000000eff0e723e */ /* 0x000fc800000000ff */
[----:B------:R-:W-:-:S05]  /*2890*/  PRMT R12, R12, 0x5410, R14 ;  /* 0x000054100c0c7816 */ /* 0x000fca000000000e */
[----:B------:R-:W-:-:S07]  /*28a0*/  HADD2 R5, R12, R5 ;  /* 0x000000050c057230 */ /* 0x000fce0000000000 */
.L_x_1988:
        /* <DEDUP_REMOVED lines=9> */
[----:B------:R-:W-:Y:S01]  /*2940*/  HADD2.F32 R65, -RZ, R2.H1_H1 ;  /* 0x30000002ff417230 */ /* 0x000fe20000004100 */
[----:B------:R-:W1:Y:S01]  /*2950*/  LDS.64 R14, [UR4+0x88] ;  /* 0x00008804ff0e7984 */ /* 0x000e620008000a00 */
[--C-:B0-----:R-:W-:Y:S02]  /*2960*/  HADD2.F32 R17, -RZ, R12.reuse.H0_H0 ;  /* 0x2000000cff117230 */ /* 0x101fe40000004100 */
[----:B------:R-:W-:Y:S02]  /*2970*/  HADD2.F32 R60, -RZ, R12.H1_H1 ;  /* 0x3000000cff3c7230 */ /* 0x000fe40000004100 */
[----:B------:R-:W-:Y:S02]  /*2980*/  HADD2.F32 R12, -RZ, R42.H0_H0 ;  /* 0x2000002aff0c7230 */ /* 0x000fe40000004100 */
[----:B------:R-:W-:Y:S01]  /*2990*/  FFMA.FTZ R61, R16, R17, RZ ;  /* 0x00000011103d7223 */ /* 0x000fe200000100ff */
[----:B------:R-:W-:-:S02]  /*29a0*/  HADD2.F32 R16, -RZ, R13.H0_H0 ;  /* 0x2000000dff107230 */ /* 0x000fc40000004100 */
[----:B------:R-:W-:Y:S02]  /*29b0*/  HADD2.F32 R62, -RZ, R13.H1_H1 ;  /* 0x3000000dff3e7230 */ /* 0x000fe40000004100 */
        /* <DEDUP_REMOVED lines=17> */
[----:B------:R-:W-:Y:S02]  /*2ad0*/  HADD2.F32 R13, -RZ, R2.H0_H0 ;  /* 0x20000002ff0d7230 */ /* 0x000fe40000004100 */
        /* <DEDUP_REMOVED lines=19> */
[----:B------:R-:W-:Y:S01]  /*2c10*/  FMUL.FTZ R65, R65, R12 ;  /* 0x0000000c41417220 */ /* 0x000fe20000410000 */
[----:B------:R-:W-:Y:S02]  /*2c20*/  HADD2.F32 R12, -RZ, R30.H0_H0 ;  /* 0x2000001eff0c7230 */ /* 0x000fe40000004100 */
[----:B------:R-:W-:Y:S02]  /*2c30*/  FFMA.FTZ R13, R13, R17, RZ ;  /* 0x000000110d0d7223 */ /* 0x000fe400000100ff */
[----:B------:R-:W-:Y:S01]  /*2c40*/  F2FP.F16.F32.PACK_AB R65, RZ, R65 ;  /* 0x00000041ff41723e */ /* 0x000fe200000000ff */
[----:B------:R-:W-:Y:S01]  /*2c50*/  FFMA.FTZ R67, R12, R17, RZ ;  /* 0x000000110c437223 */ /* 0x000fe200000100ff */
[----:B------:R-:W-:Y:S02]  /*2c60*/  HADD2.F32 R12, -RZ, R46.H0_H0 ;  /* 0x2000002eff0c7230 */ /* 0x000fe40000004100 */
[----:B------:R-:W-:Y:S01]  /*2c70*/  HADD2.F32 R17, -RZ, R21.H0_H0 ;  /* 0x20000015ff117230 */ /* 0x000fe20000004100 */
[----:B------:R-:W-:-:S02]  /*2c80*/  PRMT R64, R64, 0x5410, R65 ;  /* 0x0000541040407816 */ /* 0x000fc40000000041 */
[----:B------:R-:W-:Y:S01]  /*2c90*/  FFMA.FTZ R67, R12, R60, R67 ;  /* 0x0000003c0c437223 */ /* 0x000fe20000010043 */
[----:B------:R-:W-:-:S03]  /*2ca0*/  HADD2.F32 R12, -RZ, R48.H0_H0 ;  /* 0x20000030ff0c7230 */ /* 0x000fc60000004100 */
[----:B------:R-:W-:Y:S02]  /*2cb0*/  HFMA2.MMA R6, R64, 1, 1, R6 ;  /* 0x3c003c0040067835 */ /* 0x000fe40000000006 */
[----:B------:R-:W-:Y:S01]  /*2cc0*/  FFMA.FTZ R13, R12, R60, R13 ;  /* 0x0000003c0c0d7223 */ /* 0x000fe2000001000d */
[----:B------:R-:W-:Y:S02]  /*2cd0*/  HADD2.F32 R12, -RZ, R45.H0_H0 ;  /* 0x2000002dff0c7230 */ /* 0x000fe40000004100 */
[----:B------:R-:W-:-:S03]  /*2ce0*/  HADD2.F32 R60, -RZ, R47.H0_H0 ;  /* 0x2000002fff3c7230 */ /* 0x000fc60000004100 */
[-C--:B------:R-:W-:Y:S01]  /*2cf0*/  FFMA.FTZ R67, R12, R16.reuse, R67 ;  /* 0x000000100c437223 */ /* 0x080fe20000010043 */
[----:B------:R-:W-:Y:S02]  /*2d00*/  HADD2.F32 R12, -RZ, R38.H0_H0 ;  /* 0x20000026ff0c7230 */ /* 0x000fe40000004100 */
[----:B------:R-:W-:Y:S01]  /*2d10*/  FFMA.FTZ R13, R60, R16, R13 ;  /* 0x000000103c0d7223 */ /* 0x000fe2000001000d */
[----:B------:R-:W-:Y:S02]  /*2d20*/  HADD2.F32 R16, -RZ, R37.H0_H0 ;  /* 0x20000025ff107230 */ /* 0x000fe40000004100 */
[----:B------:R-:W-:-:S03]  /*2d30*/  FFMA.FTZ R12, R12, R62, R67 ;  /* 0x0000003e0c0c7223 */ /* 0x000fc60000010043 */
        /* <DEDUP_REMOVED lines=22> */
[----:B------:R-:W-:-:S05]  /*2ea0*/  PRMT R12, R12, 0x5410, R14 ;  /* 0x000054100c0c7816 */ /* 0x000fca000000000e */
[----:B------:R-:W-:-:S07]  /*2eb0*/  HADD2 R7, R12, R7 ;  /* 0x000000070c077230 */ /* 0x000fce0000000000 */
.L_x_1989:
        /* <DEDUP_REMOVED lines=26> */
[----:B------:R-:W-:Y:S01]  /*3060*/  FFMA.FTZ R16, R29, R16, RZ ;  /* 0x000000101d107223 */ /* 0x000fe200000100ff */
        /* <DEDUP_REMOVED lines=8> */
[----:B------:R-:W-:Y:S02]  /*30f0*/  HADD2.F32 R13, -RZ, R13.H1_H1 ;  /* 0x3000000dff0d7230 */ /* 0x000fe40000004100 */
[-C--:B------:R-:W-:Y:S01]  /*3100*/  FFMA.FTZ R16, R32, R12.reuse, R61 ;  /* 0x0000000c20107223 */ /* 0x080fe2000001003d */
        /* <DEDUP_REMOVED lines=9> */
[----:B-1----:R-:W-:Y:S02]  /*31a0*/  HADD2.F32 R13, -RZ, R14.H0_H0 ;  /* 0x2000000eff0d7230 */ /* 0x002fe40000004100 */
[----:B------:R-:W-:-:S02]  /*31b0*/  HADD2.F32 R29, -RZ, R26.H0_H0 ;  /* 0x2000001aff1d7230 */ /* 0x000fc40000004100 */
        /* <DEDUP_REMOVED lines=43> */
.L_x_1987:
[----:B0-----:R-:W0:Y:S02]  /*3470*/  LDC R57, c[0x0][0x23c] ;  /* 0x00008f00ff397b82 */ /* 0x001e240000000800 */
[----:B0-----:R-:W-:-:S05]  /*3480*/  IMAD.WIDE R24, R57, 0x8, R24 ;  /* 0x0000000839187825 */ /* 0x001fca00078e0218 */
[----:B------:R0:W5:Y:S01]  /*3490*/  LDG.E.128.CONSTANT R12, desc[UR6][R24.64] ;  /* 0x00000006180c7981 */ /* 0x000162000c1e9d00 */
[----:B------:R-:W-:Y:S01]  /*34a0*/  IMAD.WIDE R22, R57, 0x8, R22 ;  /* 0x0000000839167825 */ /* 0x000fe200078e0216 */
[----:B------:R-:W-:Y:S06]  /*34b0*/  @!P1 BRA `(.L_x_1990) ;  /* 0x00000018000c9947 */ /* 0x000fec0003800000 */
[----:B------:R-:W2:Y:S01]  /*34c0*/  LDG.E.128.CONSTANT R16, desc[UR6][R22.64] ;  /* 0x0000000616107981 */ /* 0x000ea2000c1e9d00 */
[C---:B-----5:R-:W-:Y:S02]  /*34d0*/  LOP3.LUT R21, R12.reuse, 0xff, RZ, 0xc0, !PT ;  /* 0x000000ff0c157812 */ /* 0x060fe400078ec0ff */
        /* <DEDUP_REMOVED lines=113> */
[----:B------:R-:W-:Y:S02]  /*3bf0*/  HADD2.F32 R61, -RZ, R12.H1_H1 ;  /* 0x3000000cff3d7230 */ /* 0x000fe40000004100 */
[----:B------:R-:W-:-:S02]  /*3c00*/  HADD2.F32 R12, -RZ, R38.H0_H0 ;  /* 0x20000026ff0c7230 */ /* 0x000fc40000004100 */
[----:B------:R-:W-:Y:S01]  /*3c10*/  FFMA.FTZ R63, R60, R59, RZ ;  /* 0x0000003b3c3f7223 */ /* 0x000fe200000100ff */
[--C-:B------:R-:W-:Y:S02]  /*3c20*/  HADD2.F32 R60, -RZ, R13.reuse.H0_H0 ;  /* 0x2000000dff3c7230 */ /* 0x100fe40000004100 */
[----:B------:R-:W-:Y:S01]  /*3c30*/  FFMA.FTZ R66, R59, R64, RZ ;  /* 0x000000403b427223 */ /* 0x000fe200000100ff */
[----:B------:R-:W-:Y:S02]  /*3c40*/  HADD2.F32 R62, -RZ, R13.H1_H1 ;  /* 0x3000000dff3e7230 */ /* 0x000fe40000004100 */
[----:B------:R-:W-:Y:S01]  /*3c50*/  FFMA.FTZ R63, R12, R61, R63 ;  /* 0x0000003d0c3f7223 */ /* 0x000fe2000001003f */
[----:B------:R-:W-:Y:S02]  /*3c60*/  HADD2.F32 R12, -RZ, R37.H0_H0 ;  /* 0x20000025ff0c7230 */ /* 0x000fe40000004100 */
[----:B------:R-:W-:Y:S02]  /*3c70*/  HADD2.F32 R13, -RZ, R36.H0_H0 ;  /* 0x20000024ff0d7230 */ /* 0x000fe40000004100 */
[----:B------:R-:W-:-:S02]  /*3c80*/  HADD2.F32 R64, -RZ, R40.H0_H0 ;  /* 0x20000028ff407230 */ /* 0x000fc40000004100 */
[----:B------:R-:W-:Y:S01]  /*3c90*/  FFMA.FTZ R12, R12, R60, R63 ;  /* 0x0000003c0c0c7223 */ /* 0x000fe2000001003f */
[----:B------:R-:W-:-:S03]  /*3ca0*/  HADD2.F32 R63, -RZ, R46.H0_H0 ;  /* 0x2000002eff3f7230 */ /* 0x000fc60000004100 */
[----:B------:R-:W-:Y:S01]  /*3cb0*/  FFMA.FTZ R12, R13, R62, R12 ;  /* 0x0000003e0d0c7223 */ /* 0x000fe2000001000c */
[--C-:B-1----:R-:W-:Y:S02]  /*3cc0*/  HADD2.F32 R13, -RZ, R14.reuse.H0_H0 ;  /* 0x2000000eff0d7230 */ /* 0x102fe40000004100 */
[----:B------:R-:W-:-:S03]  /*3cd0*/  HADD2.F32 R14, -RZ, R14.H1_H1 ;  /* 0x3000000eff0e7230 */ /* 0x000fc60000004100 */
        /* <DEDUP_REMOVED lines=23> */
[----:B------:R-:W-:-:S03]  /*3e50*/  HADD2.F32 R65, -RZ, R2.H1_H1 ;  /* 0x30000002ff417230 */ /* 0x000fc60000004100 */
[----:B------:R-:W-:-:S04]  /*3e60*/  FFMA.FTZ R64, R15, R64, R66 ;  /* 0x000000400f407223 */ /* 0x000fc80000010042 */
[----:B------:R-:W-:-:S05]  /*3e70*/  FMUL.FTZ R64, R65, R64 ;  /* 0x0000004041407220 */ /* 0x000fca0000410000 */
[----:B------:R-:W-:-:S04]  /*3e80*/  F2FP.F16.F32.PACK_AB R64, RZ, R64 ;  /* 0x00000040ff40723e */ /* 0x000fc800000000ff */
[----:B------:R-:W-:Y:S01]  /*3e90*/  PRMT R12, R12, 0x5410, R64 ;  /* 0x000054100c0c7816 */ /* 0x000fe20000000040 */
[----:B------:R-:W-:-:S05]  /*3ea0*/  HADD2.F32 R64, -RZ, R30.H0_H0 ;  /* 0x2000001eff407230 */ /* 0x000fca0000004100 */
[----:B------:R-:W-:Y:S01]  /*3eb0*/  HFMA2.MMA R4, R12, 1, 1, R4 ;  /* 0x3c003c000c047835 */ /* 0x000fe20000000004 */
[----:B------:R-:W-:Y:S02]  /*3ec0*/  HADD2.F32 R12, -RZ, R29.H0_H0 ;  /* 0x2000001dff0c7230 */ /* 0x000fe40000004100 */
[----:B------:R-:W-:-:S03]  /*3ed0*/  FFMA.FTZ R64, R59, R64, RZ ;  /* 0x000000403b407223 */ /* 0x000fc600000100ff */
[----:B------:R-:W-:Y:S01]  /*3ee0*/  FFMA.FTZ R65, R59, R12, RZ ;  /* 0x0000000c3b417223 */ /* 0x000fe200000100ff */
[----:B------:R-:W-:-:S05]  /*3ef0*/  HADD2.F32 R12, -RZ, R42.H0_H0 ;  /* 0x2000002aff0c7230 */ /* 0x000fca0000004100 */
[----:B------:R-:W-:Y:S01]  /*3f00*/  FFMA.FTZ R59, R61, R12, R64 ;  /* 0x0000000c3d3b7223 */ /* 0x000fe20000010040 */
[----:B------:R-:W-:Y:S02]  /*3f10*/  HADD2.F32 R12, -RZ, R48.H0_H0 ;  /* 0x20000030ff0c7230 */ /* 0x000fe40000004100 */
[----:B------:R-:W-:-:S03]  /*3f20*/  HADD2.F32 R64, -RZ, R47.H0_H0 ;  /* 0x2000002fff407230 */ /* 0x000fc60000004100 */
[----:B------:R-:W-:Y:S01]  /*3f30*/  FFMA.FTZ R65, R61, R12, R65 ;  /* 0x0000000c3d417223 */ /* 0x000fe20000010041 */
[----:B------:R-:W-:-:S03]  /*3f40*/  HADD2.F32 R12, -RZ, R41.H0_H0 ;  /* 0x20000029ff0c7230 */ /* 0x000fc60000004100 */
[C---:B------:R-:W-:Y:S01]  /*3f50*/  FFMA.FTZ R64, R60.reuse, R64, R65 ;  /* 0x000000403c407223 */ /* 0x040fe20000010041 */
[----:B------:R-:W-:Y:S02]  /*3f60*/  HADD2.F32 R65, -RZ, R33.H0_H0 ;  /* 0x20000021ff417230 */ /* 0x000fe40000004100 */
[----:B------:R-:W-:Y:S01]  /*3f70*/  FFMA.FTZ R61, R60, R12, R59 ;  /* 0x0000000c3c3d7223 */ /* 0x000fe2000001003b */
[----:B------:R-:W-:Y:S02]  /*3f80*/  HADD2.F32 R59, -RZ, R34.H0_H0 ;  /* 0x20000022ff3b7230 */ /* 0x000fe40000004100 */
[----:B------:R-:W-:Y:S02]  /*3f90*/  HADD2.F32 R60, -RZ, R21.H0_H0 ;  /* 0x20000015ff3c7230 */ /* 0x000fe40000004100 */
[C---:B------:R-:W-:Y:S01]  /*3fa0*/  FFMA.FTZ R64, R62.reuse, R65, R64 ;  /* 0x000000413e407223 */ /* 0x040fe20000010040 */
[----:B------:R-:W-:Y:S01]  /*3fb0*/  FFMA.FTZ R12, R62, R59, R61 ;  /* 0x0000003b3e0c7223 */ /* 0x000fe2000001003d */
[----:B------:R-:W-:-:S02]  /*3fc0*/  HADD2.F32 R59, -RZ, R44.H0_H0 ;  /* 0x2000002cff3b7230 */ /* 0x000fc40000004100 */
[----:B------:R-:W-:-:S03]  /*3fd0*/  HADD2.F32 R61, -RZ, R43.H0_H0 ;  /* 0x2000002bff3d7230 */ /* 0x000fc60000004100 */
[C---:B------:R-:W-:Y:S02]  /*3fe0*/  FFMA.FTZ R59, R13.reuse, R59, R12 ;  /* 0x0000003b0d3b7223 */ /* 0x040fe4000001000c */
[----:B------:R-:W-:Y:S01]  /*3ff0*/  FFMA.FTZ R64, R13, R61, R64 ;  /* 0x0000003d0d407223 */ /* 0x000fe20000010040 */
[----:B------:R-:W-:Y:S02]  /*4000*/  HADD2.F32 R13, -RZ, R51.H0_H0 ;  /* 0x20000033ff0d7230 */ /* 0x000fe40000004100 */
        /* <DEDUP_REMOVED lines=10> */
[----:B------:R-:W-:Y:S02]  /*40b0*/  HADD2.F32 R14, -RZ, R0.H1_H1 ;  /* 0x30000000ff0e7230 */ /* 0x000fe40000004100 */
[----:B------:R-:W-:Y:S01]  /*40c0*/  FFMA.FTZ R59, R15, R60, R59 ;  /* 0x0000003c0f3b7223 */ /* 0x000fe2000001003b */
[----:B------:R-:W-:-:S03]  /*40d0*/  FMUL.FTZ R12, R13, R12 ;  /* 0x0000000c0d0c7220 */ /* 0x000fc60000410000 */
[----:B------:R-:W-:Y:S02]  /*40e0*/  FMUL.FTZ R59, R14, R59 ;  /* 0x0000003b0e3b7220 */ /* 0x000fe40000410000 */
[----:B------:R-:W-:-:S03]  /*40f0*/  F2FP.F16.F32.PACK_AB R12, RZ, R12 ;  /* 0x0000000cff0c723e */ /* 0x000fc600000000ff */
[----:B------:R-:W-:-:S04]  /*4100*/  F2FP.F16.F32.PACK_AB R59, RZ, R59 ;  /* 0x0000003bff3b723e */ /* 0x000fc800000000ff */
[----:B------:R-:W-:-:S06]  /*4110*/  PRMT R12, R12, 0x5410, R59 ;  /* 0x000054100c0c7816 */ /* 0x000fcc000000003b */
[----:B------:R-:W-:-:S11]  /*4120*/  HFMA2.MMA R5, R12, 1, 1, R5 ;  /* 0x3c003c000c057835 */ /* 0x000fd60000000005 */
.L_x_1991:
        /* <DEDUP_REMOVED lines=12> */
[--C-:B0-----:R-:W-:Y:S02]  /*41f0*/  HADD2.F32 R60, -RZ, R12.reuse.H0_H0 ;  /* 0x2000000cff3c7230 */ /* 0x101fe40000004100 */
[----:B------:R-:W-:Y:S02]  /*4200*/  HADD2.F32 R61, -RZ, R12.H1_H1 ;  /* 0x3000000cff3d7230 */ /* 0x000fe40000004100 */
[----:B-1----:R-:W-:-:S02]  /*4210*/  HADD2.F32 R62, -RZ, R14.H0_H0 ;  /* 0x2000000eff3e7230 */ /* 0x002fc40000004100 */
[----:B------:R-:W-:Y:S01]  /*4220*/  FFMA.FTZ R12, R59, R60, RZ ;  /* 0x0000003c3b0c7223 */ /* 0x000fe200000100ff */
[----:B------:R-:W-:Y:S02]  /*4230*/  HADD2.F32 R59, -RZ, R38.H0_H0 ;  /* 0x20000026ff3b7230 */ /* 0x000fe40000004100 */
[----:B------:R-:W-:Y:S02]  /*4240*/  HADD2.F32 R64, -RZ, R14.H1_H1 ;  /* 0x3000000eff407230 */ /* 0x000fe40000004100 */
[----:B------:R-:W-:Y:S02]  /*4250*/  HADD2.F32 R14, -RZ, R15.H0_H0 ;  /* 0x2000000fff0e7230 */ /* 0x000fe40000004100 */
[----:B------:R-:W-:Y:S01]  /*4260*/  FFMA.FTZ R12, R59, R61, R12 ;  /* 0x0000003d3b0c7223 */ /* 0x000fe2000001000c */
[----:B------:R-:W-:Y:S02]  /*4270*/  HADD2.F32 R59, -RZ, R13.H0_H0 ;  /* 0x2000000dff3b7230 */ /* 0x000fe40000004100 */
[----:B------:R-:W-:-:S03]  /*4280*/  HADD2.F32 R15, -RZ, R15.H1_H1 ;  /* 0x3000000fff0f7230 */ /* 0x000fc60000004100 */
[----:B------:R-:W-:Y:S01]  /*4290*/  FFMA.FTZ R12, R63, R59, R12 ;  /* 0x0000003b3f0c7223 */ /* 0x000fe2000001000c */
[----:B------:R-:W-:Y:S02]  /*42a0*/  HADD2.F32 R63, -RZ, R13.H1_H1 ;  /* 0x3000000dff3f7230 */ /* 0x000fe40000004100 */
        /* <DEDUP_REMOVED lines=73> */
.L_x_1992:
        /* <DEDUP_REMOVED lines=20> */
[----:B------:R-:W-:-:S02]  /*4880*/  HADD2.F32 R59, -RZ, R12.H1_H1 ;  /* 0x3000000cff3b7230 */ /* 0x000fc40000004100 */
[----:B------:R-:W-:Y:S02]  /*4890*/  HADD2.F32 R12, -RZ, R13.H0_H0 ;  /* 0x2000000dff0c7230 */ /* 0x000fe40000004100 */
[-C--:B------:R-:W-:Y:S01]  /*48a0*/  FFMA.FTZ R31, R31, R60.reuse, RZ ;  /* 0x0000003c1f1f7223 */ /* 0x080fe200000100ff */
[-C--:B------:R-:W-:Y:S01]  /*48b0*/  FFMA.FTZ R61, R32, R60.reuse, RZ ;  /* 0x0000003c203d7223 */ /* 0x080fe200000100ff */
[-C--:B------:R-:W-:Y:S01]  /*48c0*/  FFMA.FTZ R32, R29, R60.reuse, RZ ;  /* 0x0000003c1d207223 */ /* 0x080fe200000100ff */
[----:B------:R-:W-:Y:S02]  /*48d0*/  HADD2.F32 R29, -RZ, R42.H0_H0 ;  /* 0x2000002aff1d7230 */ /* 0x000fe40000004100 */
[----:B------:R-:W-:Y:S01]  /*48e0*/  FFMA.FTZ R30, R30, R60, RZ ;  /* 0x0000003c1e1e7223 */ /* 0x000fe200000100ff */
[-C--:B------:R-:W-:Y:S01]  /*48f0*/  FFMA.FTZ R31, R40, R59.reuse, R31 ;  /* 0x0000003b281f7223 */ /* 0x080fe2000001001f */
[----:B------:R-:W-:Y:S02]  /*4900*/  HADD2.F32 R40, -RZ, R39.H0_H0 ;  /* 0x20000027ff287230 */ /* 0x000fe40000004100 */
[----:B------:R-:W-:Y:S01]  /*4910*/  FFMA.FTZ R61, R38, R59, R61 ;  /* 0x0000003b263d7223 */ /* 0x000fe2000001003d */
[----:B------:R-:W-:-:S02]  /*4920*/  HADD2.F32 R38, -RZ, R37.H0_H0 ;  /* 0x20000025ff267230 */ /* 0x000fc40000004100 */
[-C--:B------:R-:W-:Y:S01]  /*4930*/  FFMA.FTZ R29, R29, R59.reuse, R30 ;  /* 0x0000003b1d1d7223 */ /* 0x080fe2000001001e */
[----:B------:R-:W-:Y:S02]  /*4940*/  HADD2.F32 R42, -RZ, R41.H0_H0 ;  /* 0x20000029ff2a7230 */ /* 0x000fe40000004100 */
[----:B------:R-:W-:Y:S01]  /*4950*/  FFMA.FTZ R59, R63, R59, R32 ;  /* 0x0000003b3f3b7223 */ /* 0x000fe20000010020 */
[-C--:B------:R-:W-:Y:S01]  /*4960*/  FFMA.FTZ R32, R40, R12.reuse, R31 ;  /* 0x0000000c28207223 */ /* 0x080fe2000001001f */
[----:B------:R-:W-:Y:S02]  /*4970*/  HADD2.F32 R40, -RZ, R47.H0_H0 ;  /* 0x2000002fff287230 */ /* 0x000fe40000004100 */
[-C--:B------:R-:W-:Y:S01]  /*4980*/  FFMA.FTZ R30, R38, R12.reuse, R61 ;  /* 0x0000000c261e7223 */ /* 0x080fe2000001003d */
[----:B------:R-:W-:Y:S01]  /*4990*/  FFMA.FTZ R38, R42, R12, R29 ;  /* 0x0000000c2a267223 */ /* 0x000fe2000001001d */
[----:B------:R-:W-:Y:S02]  /*49a0*/  HADD2.F32 R13, -RZ, R13.H1_H1 ;  /* 0x3000000dff0d7230 */ /* 0x000fe40000004100 */
        /* <DEDUP_REMOVED lines=11> */
[----:B------:R-:W-:Y:S02]  /*4a60*/  HADD2.F32 R33, -RZ, R44.H0_H0 ;  /* 0x2000002cff217230 */ /* 0x000fe40000004100 */
[-C--:B------:R-:W-:Y:S01]  /*4a70*/  FFMA.FTZ R29, R29, R13.reuse, R30 ;  /* 0x0000000d1d1d7223 */ /* 0x080fe2000001001e */
[----:B------:R-:W-:Y:S02]  /*4a80*/  HADD2.F32 R14, -RZ, R14.H1_H1 ;  /* 0x3000000eff0e7230 */ /* 0x000fe40000004100 */
        /* <DEDUP_REMOVED lines=38> */
.L_x_1990:
[----:B0-----:R-:W-:-:S05]  /*4cf0*/  IMAD.WIDE R24, R57, 0x8, R24 ;  /* 0x0000000839187825 */ /* 0x001fca00078e0218 */
[----:B-----5:R0:W5:Y:S01]  /*4d00*/  LDG.E.128.CONSTANT R12, desc[UR6][R24.64] ;  /* 0x00000006180c7981 */ /* 0x020162000c1e9d00 */
        /* <DEDUP_REMOVED lines=201> */
.L_x_1994:
        /* <DEDUP_REMOVED lines=97> */
.L_x_1995:
        /* <DEDUP_REMOVED lines=91> */
.L_x_1993:
        /* <DEDUP_REMOVED lines=203> */
.L_x_1997:
        /* <DEDUP_REMOVED lines=97> */
.L_x_1998:
        /* <DEDUP_REMOVED lines=91> */
.L_x_1996:
        /* <DEDUP_REMOVED lines=12> */
.L_x_1986:
        /* <DEDUP_REMOVED lines=10> */
.L_x_2007:
[----:B------:R-:W-:-:S13]  /*7f30*/  ISETP.NE.AND P2, PT, R54, R3, PT ;  /* 0x000000033600720c */ /* 0x000fda0003f45270 */
[----:B------:R-:W1:Y:S01]  /*7f40*/  @!P2 LDC.64 R16, c[0x0][0x248] ;  /* 0x00009200ff10ab82 */ /* 0x000e620000000a00 */
[----:B------:R-:W-:Y:S02]  /*7f50*/  @!P2 IADD3 R10, R10, 0x1, RZ ;  /* 0x000000010a0aa810 */ /* 0x000fe40007ffe0ff */
[----:B-----5:R-:W-:Y:S02]  /*7f60*/  @!P2 LEA R13, R54, 0x1, 0x1 ;  /* 0x00000001360da811 */ /* 0x020fe400078e08ff */
[----:B------:R-:W-:Y:S02]  /*7f70*/  @!P2 LEA R18, R10, R1, 0x3 ;  /* 0x000000010a12a211 */ /* 0x000fe400078e18ff */
[----:B------:R-:W-:-:S04]  /*7f80*/  MOV R61, R25 ;  /* 0x00000019003d7202 */ /* 0x000fc80000000f00 */
[----:B------:R-:W2:Y:S01]  /*7f90*/  @!P2 LDL.64 R18, [R18] ;  /* 0x000000001212a983 */ /* 0x000ea20000100a00 */
[----:B-1----:R-:W-:-:S03]  /*7fa0*/  @!P2 IMAD.WIDE R16, R13, 0x2, R16 ;  /* 0x000000020d10a825 */ /* 0x002fc600078e0210 */
[----:B------:R1:W5:Y:S04]  /*7fb0*/  LDG.E.128.CONSTANT R12, desc[UR6][R60.64] ;  /* 0x000000063c0c7981 */ /* 0x000368000c1e9d00 */
[----:B------:R-:W3:Y:S01]  /*7fc0*/  @!P2 LDG.E.U16.CONSTANT R17, desc[UR6][R16.64] ;  /* 0x000000061011a981 */ /* 0x000ee2000c1e9500 */
[----:B0-----:R-:W-:Y:S02]  /*7fd0*/  MOV R57, R58 ;  /* 0x0000003a00397202 */ /* 0x001fe40000000f00 */
[----:B--2---:R-:W-:Y:S02]  /*7fe0*/  @!P2 PRMT R2, R18, 0x7610, R2 ;  /* 0x000076101202a816 */ /* 0x004fe40000000002 */
[----:B------:R-:W-:Y:S02]  /*7ff0*/  @!P2 PRMT R0, R19, 0x7610, R0 ;  /* 0x000076101300a816 */ /* 0x000fe40000000000 */
[----:B------:R-:W-:-:S02]  /*8000*/  @!P2 PRMT R2, R2, 0x7610, R18 ;  /* 0x000076100202a816 */ /* 0x000fc40000000012 */
[----:B------:R-:W-:Y:S02]  /*8010*/  @!P2 PRMT R0, R0, 0x7610, R19 ;  /* 0x000076100000a816 */ /* 0x000fe40000000013 */
[----:B---3--:R-:W-:Y:S01]  /*8020*/  @!P2 IADD3 R3, R17, R54, RZ ;  /* 0x000000361103a210 */ /* 0x008fe20007ffe0ff */
[----:B-1----:R-:W-:Y:S06]  /*8030*/  @!P1 BRA `(.L_x_2001) ;  /* 0x0000001000449947 */ /* 0x002fec0003800000 */
[----:B------:R-:W-:-:S04]  /*8040*/  IMAD.WIDE R20, R57, 0x4, R60 ;  /* 0x0000000439147825 */ /* 0x000fc800078e023c */
[----:B------:R-:W-:Y:S02]  /*8050*/  IMAD.WIDE R16, R57, 0x4, R20 ;  /* 0x0000000439107825 */ /* 0x000fe400078e0214 */
[----:B------:R-:W2:Y:S04]  /*8060*/  LDG.E.128.CONSTANT R20, desc[UR6][R20.64] ;  /* 0x0000000614147981 */ /* 0x000ea8000c1e9d00 */
[----:B------:R-:W3:Y:S01]  /*8070*/  LDG.E.128.CONSTANT R16, desc[UR6][R16.64] ;  /* 0x0000000610107981 */ /* 0x000ee2000c1e9d00 */
[----:B-----5:R-:W-:Y:S02]  /*8080*/  SHF.R.U32.HI R28, RZ, 0xc, R12 ;  /* 0x0000000cff1c7819 */ /* 0x020fe4000001160c */
[----:B------:R-:W-:Y:S02]  /*8090*/  SHF.R.U32.HI R31, RZ, 0xc, R14 ;  /* 0x0000000cff1f7819 */ /* 0x000fe4000001160e */
[----:B------:R-:W-:-:S02]  /*80a0*/  SHF.R.U32.HI R37, RZ, 0xc, R15 ;  /* 0x0000000cff257819 */ /* 0x000fc4000001160f */
[----:B------:R-:W-:Y:S02]  /*80b0*/  LOP3.LUT R28, R28, 0xf000f, RZ, 0xc0, !PT ;  /* 0x000f000f1c1c7812 */ /* 0x000fe400078ec0ff */
[----:B------:R-:W-:Y:S02]  /*80c0*/  LOP3.LUT R36, R31, 0xf000f, RZ, 0xc0, !PT ;  /* 0x000f000f1f247812 */ /* 0x000fe400078ec0ff */
[----:B------:R-:W-:Y:S02]  /*80d0*/  LOP3.LUT R38, R37, 0xf000f, RZ, 0xc0, !PT ;  /* 0x000f000f25267812 */ /* 0x000fe400078ec0ff */
[----:B------:R-:W-:Y:S02]  /*80e0*/  PRMT R30, R11, 0x9910, RZ ;  /* 0x000099100b1e7816 */ /* 0x000fe400000000ff */
[----:B------:R-:W-:Y:S02]  /*80f0*/  SHF.R.U32.HI R29, RZ, 0xc, R13 ;  /* 0x0000000cff1d7819 */ /* 0x000fe4000001160d */
[----:B------:R-:W-:-:S02]  /*8100*/  ISETP.NE.AND P2, PT, R30, RZ, PT ;  /* 0x000000ff1e00720c */ /* 0x000fc40003f45270 */
        /* <DEDUP_REMOVED lines=12> */
[----:B------:R-:W-:Y:S02]  /*81d0*/  ISETP.GE.AND P3, PT, R56, 0x2, PT ;  /* 0x000000023800780c */ /* 0x000fe40003f66270 */
[----:B---3--:R-:W-:Y:S02]  /*81e0*/  SHF.R.U32.HI R41, RZ, 0x8, R16 ;  /* 0x00000008ff297819 */ /* 0x008fe40000011610 */
[----:B------:R-:W-:Y:S02]  /*81f0*/  SHF.R.U32.HI R45, RZ, 0x8, R18 ;  /* 0x00000008ff2d7819 */ /* 0x000fe40000011612 */
[----:B------:R-:W-:Y:S02]  /*8200*/  SHF.R.U32.HI R47, RZ, 0x8, R19 ;  /* 0x00000008ff2f7819 */ /* 0x000fe40000011613 */
[----:B------:R-:W-:Y:S02]  /*8210*/  LOP3.LUT R41, R28, 0x300030, R41, 0xf8, !PT ;  /* 0x003000301c297812 */ /* 0x000fe400078ef829 */
[----:B------:R-:W-:-:S02]  /*8220*/  LOP3.LUT R45, R36, 0x300030, R45, 0xf8, !PT ;  /* 0x00300030242d7812 */ /* 0x000fc400078ef82d */
[----:B------:R-:W-:Y:S02]  /*8230*/  LOP3.LUT R47, R38, 0x300030, R47, 0xf8, !PT ;  /* 0x00300030262f7812 */ /* 0x000fe400078ef82f */
[--C-:B--2---:R-:W-:Y:S02]  /*8240*/  SHF.R.U32.HI R37, RZ, 0xc, R20.reuse ;  /* 0x0000000cff257819 */ /* 0x104fe40000011614 */
[----:B------:R-:W-:Y:S02]  /*8250*/  LOP3.LUT R28, R20, 0x3f003f, RZ, 0xc0, !PT ;  /* 0x003f003f141c7812 */ /* 0x000fe400078ec0ff */
        /* <DEDUP_REMOVED lines=21> */
[----:B------:R-:W-:Y:S02]  /*83b0*/  SHF.R.U32.HI R17, RZ, 0x6, R17 ;  /* 0x00000006ff117819 */ /* 0x000fe40000011611 */
[----:B------:R-:W-:Y:S02]  /*83c0*/  SHF.R.U32.HI R18, RZ, 0x6, R18 ;  /* 0x00000006ff127819 */ /* 0x000fe40000011612 */
[----:B------:R-:W-:Y:S02]  /*83d0*/  SHF.R.U32.HI R19, RZ, 0x6, R19 ;  /* 0x00000006ff137819 */ /* 0x000fe40000011613 */
[----:B------:R-:W-:Y:S02]  /*83e0*/  SHF.R.U32.HI R21, RZ, 0x6, R21 ;  /* 0x00000006ff157819 */ /* 0x000fe40000011615 */
[----:B------:R-:W-:Y:S02]  /*83f0*/  SHF.R.U32.HI R22, RZ, 0x6, R22 ;  /* 0x00000006ff167819 */ /* 0x000fe40000011616 */
[----:B------:R-:W-:-:S02]  /*8400*/  SHF.R.U32.HI R23, RZ, 0x6, R23 ;  /* 0x00000006ff177819 */ /* 0x000fc40000011617 */
        /* <DEDUP_REMOVED lines=79> */
[----:B------:R-:W0:Y:S04]  /*8900*/  LDS.128 R16, [UR4] ;  /* 0x00000004ff107984 */ /* 0x000e280008000c00 */
[----:B------:R-:W1:Y:S01]  /*8910*/  LDS.128 R20, [UR4+0x10] ;  /* 0x00001004ff147984 */ /* 0x000e620008000c00 */
[----:B0-----:R-:W-:Y:S01]  /*8920*/  HFMA2.MMA R62, R12, R16, RZ ;  /* 0x000000100c3e7235 */ /* 0x001fe200000000ff */
[----:B------:R-:W-:-:S04]  /*8930*/  HFMA2 R63, R13, R16, RZ.H0_H0 ;  /* 0x000000100d3f7231 */ /* 0x000fc800000400ff */
[----:B------:R-:W-:-:S05]  /*8940*/  HFMA2 R63, R25, R17, R63 ;  /* 0x00000011193f7231 */ /* 0x000fca000000003f */
[----:B------:R-:W-:Y:S01]  /*8950*/  HFMA2 R62, R24, R17, R62 ;  /* 0x00000011183e7231 */ /* 0x000fe2000000003e */
[----:B------:R-:W-:-:S05]  /*8960*/  HFMA2.MMA R63, R29, R18, R63 ;  /* 0x000000121d3f7235 */ /* 0x000fca000000003f */
[----:B------:R-:W-:-:S05]  /*8970*/  HFMA2.MMA R62, R28, R18, R62 ;  /* 0x000000121c3e7235 */ /* 0x000fca000000003e */
[----:B------:R-:W-:-:S05]  /*8980*/  HFMA2 R63, R37, R19, R63 ;  /* 0x00000013253f7231 */ /* 0x000fca000000003f */
[----:B------:R-:W-:Y:S01]  /*8990*/  HFMA2 R62, R36, R19, R62 ;  /* 0x00000013243e7231 */ /* 0x000fe2000000003e */
[----:B-1----:R-:W-:-:S05]  /*89a0*/  HFMA2.MMA R63, R33, R20, R63 ;  /* 0x00000014213f7235 */ /* 0x002fca000000003f */
[----:B------:R-:W-:-:S05]  /*89b0*/  HFMA2.MMA R62, R32, R20, R62 ;  /* 0x00000014203e7235 */ /* 0x000fca000000003e */
[----:B------:R-:W-:-:S05]  /*89c0*/  HFMA2 R63, R42, R21, R63 ;  /* 0x000000152a3f7231 */ /* 0x000fca000000003f */
[----:B------:R-:W-:Y:S01]  /*89d0*/  HFMA2 R62, R40, R21, R62 ;  /* 0x00000015283e7231 */ /* 0x000fe2000000003e */
[----:B------:R-:W-:-:S05]  /*89e0*/  HFMA2.MMA R63, R43, R22, R63 ;  /* 0x000000162b3f7235 */ /* 0x000fca000000003f */
[----:B------:R-:W-:-:S05]  /*89f0*/  HFMA2.MMA R62, R41, R22, R62 ;  /* 0x00000016293e7235 */ /* 0x000fca000000003e */
[----:B------:R-:W-:-:S03]  /*8a00*/  HFMA2 R63, R49, R23, R63 ;  /* 0x00000017313f7231 */ /* 0x000fc6000000003f */
[----:B------:R-:W-:Y:S01]  /*8a10*/  HFMA2.MMA R62, R48, R23, R62 ;  /* 0x00000017303e7235 */ /* 0x000fe2000000003e */
[----:B------:R-:W-:-:S09]  /*8a20*/  HADD2 R63, R63.H0_H0, R63.H1_H1 ;  /* 0x3000003f3f3f7230 */ /* 0x000fd20000000800 */
        /* <DEDUP_REMOVED lines=23> */
.L_x_2002:
[----:B------:R-:W-:Y:S05]  /*8ba0*/  @!P3 BRA `(.L_x_2001) ;  /* 0x000000040068b947 */ /* 0x000fea0003800000 */
[----:B------:R-:W-:-:S04]  /*8bb0*/  PRMT R16, R52, 0x9910, RZ ;  /* 0x0000991034107816 */ /* 0x000fc800000000ff */
[----:B------:R-:W-:-:S13]  /*8bc0*/  ISETP.NE.AND P2, PT, R16, RZ, PT ;  /* 0x000000ff1000720c */ /* 0x000fda0003f45270 */
[----:B------:R-:W-:Y:S05]  /*8bd0*/  @!P2 BRA `(.L_x_2003) ;  /* 0x0000000000a8a947 */ /* 0x000fea0003800000 */
[----:B------:R-:W0:Y:S04]  /*8be0*/  LDS.128 R16, [UR4+0x80] ;  /* 0x00008004ff107984 */ /* 0x000e280008000c00 */
        /* <DEDUP_REMOVED lines=41> */
.L_x_2003:
[----:B------:R-:W-:Y:S05]  /*8e80*/  @P0 BRA `(.L_x_2001) ;  /* 0x0000000000b00947 */ /* 0x000fea0003800000 */
[----:B------:R-:W0:Y:S01]  /*8e90*/  LDS.128 R16, [UR4+0x100] ;  /* 0x00010004ff107984 */ /* 0x000e220008000c00 */
[----:B------:R-:W-:Y:S02]  /*8ea0*/  MOV R65, R14 ;  /* 0x0000000e00417202 */ /* 0x000fe40000000f00 */
[----:B------:R-:W-:Y:S01]  /*8eb0*/  MOV R63, R13 ;  /* 0x0000000d003f7202 */ /* 0x000fe20000000f00 */
[----:B------:R-:W1:Y:S01]  /*8ec0*/  LDS.128 R20, [UR4+0x110] ;  /* 0x00011004ff147984 */ /* 0x000e620008000c00 */
[----:B0-----:R-:W-:-:S03]  /*8ed0*/  HFMA2.MMA R13, R12, R16, RZ ;  /* 0x000000100c0d7235 */ /* 0x001fc600000000ff */
        /* <DEDUP_REMOVED lines=39> */
.L_x_2001:
        /* <DEDUP_REMOVED lines=16> */
[----:B------:R-:W-:Y:S02]  /*9250*/  LOP3.LUT R12, R29, 0xf000f, RZ, 0xc0, !PT ;  /* 0x000f000f1d0c7812 */ /* 0x000fe400078ec0ff */
[--C-:B------:R-:W-:Y:S02]  /*9260*/  SHF.R.U32.HI R30, RZ, 0xc, R13.reuse ;  /* 0x0000000cff1e7819 */ /* 0x100fe4000001160d */
[----:B----4-:R-:W-:Y:S02]  /*9270*/  SHF.R.U32.HI R41, RZ, 0x8, R16 ;  /* 0x00000008ff297819 */ /* 0x010fe40000011610 */
        /* <DEDUP_REMOVED lines=11> */
[----:B------:R-:W-:Y:S02]  /*9330*/  LOP3.LUT R32, R16, 0x3f003f, RZ, 0xc0, !PT ;  /* 0x003f003f10207812 */ /* 0x000fe400078ec0ff */
[----:B------:R-:W-:Y:S02]  /*9340*/  SHF.R.U32.HI R40, RZ, 0x6, R16 ;  /* 0x00000006ff287819 */ /* 0x000fe40000011610 */
[--C-:B------:R-:W-:Y:S02]  /*9350*/  SHF.R.U32.HI R43, RZ, 0x8, R17.reuse ;  /* 0x00000008ff2b7819 */ /* 0x100fe40000011611 */
[----:B------:R-:W-:-:S02]  /*9360*/  SHF.R.U32.HI R49, RZ, 0xa, R17 ;  /* 0x0000000aff317819 */ /* 0x000fc40000011611 */
[----:B------:R-:W-:Y:S02]  /*9370*/  LOP3.LUT R33, R17, 0x3f003f, RZ, 0xc0, !PT ;  /* 0x003f003f11217812 */ /* 0x000fe400078ec0ff */
[----:B------:R-:W-:Y:S02]  /*9380*/  SHF.R.U32.HI R42, RZ, 0x6, R17 ;  /* 0x00000006ff2a7819 */ /* 0x000fe40000011611 */
[----:B---3--:R-:W-:Y:S02]  /*9390*/  SHF.R.U32.HI R12, RZ, 0xc, R20 ;  /* 0x0000000cff0c7819 */ /* 0x008fe40000011614 */
[----:B------:R-:W-:Y:S02]  /*93a0*/  LOP3.LUT R16, R13, 0xf000f, RZ, 0xc0, !PT ;  /* 0x000f000f0d107812 */ /* 0x000fe400078ec0ff */
[----:B------:R-:W-:Y:S02]  /*93b0*/  LOP3.LUT R47, R18, 0x300030, R47, 0xf8, !PT ;  /* 0x00300030122f7812 */ /* 0x000fe400078ef82f */
        /* <DEDUP_REMOVED lines=22> */
[----:B------:R-:W-:Y:S02]  /*9520*/  LOP3.LUT R49, R12, 0x300030, R49, 0xf8, !PT ;  /* 0x003000300c317812 */ /* 0x000fe400078ef831 */
[----:B------:R-:W-:Y:S02]  /*9530*/  LOP3.LUT R43, R30, 0x300030, R43, 0xf8, !PT ;  /* 0x003000301e2b7812 */ /* 0x000fe400078ef82b */
        /* <DEDUP_REMOVED lines=124> */
.L_x_2005:
        /* <DEDUP_REMOVED lines=46> */
.L_x_2006:
        /* <DEDUP_REMOVED lines=45> */
.L_x_2004:
        /* <DEDUP_REMOVED lines=8> */
.L_x_2000:
[----:B------:R-:W-:Y:S05]  /*a330*/  @!P1 EXIT ;  /* 0x000000000000994d */ /* 0x000fea0003800000 */
[----:B------:R-:W0:Y:S01]  /*a340*/  S2R R0, SR_CTAID.X ;  /* 0x0000000000007919 */ /* 0x000e220000002500 */
[----:B------:R-:W1:Y:S01]  /*a350*/  S2UR UR4, SR_CTAID.Y ;  /* 0x00000000000479c3 */ /* 0x000e620000002600 */
[----:B-----5:R-:W-:Y:S01]  /*a360*/  HMUL2 R15, R4, R11.H0_H0 ;  /* 0x2000000b040f7232 */ /* 0x020fe20000000000 */
[----:B------:R-:W0:Y:S06]  /*a370*/  S2R R13, SR_TID.X ;  /* 0x00000000000d7919 */ /* 0x000e2c0000002100 */
[----:B------:R-:W2:Y:S01]  /*a380*/  LDC.64 R2, c[0x0][0x230] ;  /* 0x00008c00ff027b82 */ /* 0x000ea20000000a00 */
[----:B-1----:R-:W-:Y:S01]  /*a390*/  UIMAD UR4, UR4, 0x3, URZ ;  /* 0x00000003040478a4 */ /* 0x002fe2000f8e023f */
        /* <DEDUP_REMOVED lines=12> */
.L_x_2011:
[----:B------:R-:W0:Y:S02]  /*a460*/  LDS R4, [R0] ;  /* 0x0000000000047984 */ /* 0x000e240000000800 */
[----:B0-----:R-:W-:-:S06]  /*a470*/  HADD2 R5, R4, R15 ;  /* 0x0000000f04057230 */ /* 0x001fcc0000000000 */
[----:B------:R-:W0:Y:S02]  /*a480*/  ATOMS.CAST.SPIN R5, [R0], R4, R5 ;  /* 0x000000040005738d */ /* 0x000e240001800005 */
[----:B0-----:R-:W-:-:S13]  /*a490*/  ISETP.EQ.U32.AND P0, PT, R5, 0x1, PT ;  /* 0x000000010500780c */ /* 0x001fda0003f02070 */
[----:B------:R-:W-:Y:S05]  /*a4a0*/  @!P0 BRA `(.L_x_2011) ;  /* 0xfffffffc00ec8947 */ /* 0x000fea000383ffff */
[----:B------:R-:W-:Y:S05]  /*a4b0*/  BRA `(.L_x_2009) ;  /* 0x00000000000c7947 */ /* 0x000fea0003800000 */
.L_x_2010:
[----:B------:R-:W2:Y:S02]  /*a4c0*/  LD.E R0, desc[UR6][R12.64] ;  /* 0x000000060c007980 */ /* 0x000ea4000c101900 */
[----:B--2---:R-:W-:-:S05]  /*a4d0*/  IADD3 R5, R15, R0, RZ ;  /* 0x000000000f057210 */ /* 0x004fca0007ffe0ff */
[----:B------:R0:W-:Y:S02]  /*a4e0*/  ST.E desc[UR6][R12.64], R5 ;  /* 0x000000050c007985 */ /* 0x0001e4000c101906 */
.L_x_2009:
[----:B------:R-:W-:Y:S05]  /*a4f0*/  BSYNC B0 ;  /* 0x0000000000007941 */ /* 0x000fea0003800000 */
.L_x_2008:
[----:B------:R1:W-:Y:S01]  /*a500*/  ATOM.E.ADD.F16x2.RN.STRONG.GPU P0, RZ, desc[UR6][R12.64+0x4], R11 ;  /* 0x0000040b0cff79a2 */ /* 0x0003e2000810e1c6 */
[----:B------:R-:W-:Y:S04]  /*a510*/  BSSY B0, `(.L_x_2012) ;  /* 0x000000f000007945 */ /* 0x000fe80003800000 */
[----:B-1----:R-:W-:Y:S05]  /*a520*/  @P0 BRA `(.L_x_2013) ;  /* 0x0000000000340947 */ /* 0x002fea0003800000 */
[----:B------:R-:W1:Y:S02]  /*a530*/  QSPC.E.S P0, RZ, [R12+0x4] ;  /* 0x000004000cff73aa */ /* 0x000e640000000500 */
[----:B-1----:R-:W-:Y:S05]  /*a540*/  @!P0 BRA `(.L_x_2014) ;  /* 0x0000000000208947 */ /* 0x002fea0003800000 */
[----:B------:R-:W-:-:S04]  /*a550*/  MOV R4, R12 ;  /* 0x0000000c00047202 */ /* 0x000fc80000000f00 */
[----:B------:R-:W-:-:S07]  /*a560*/  MOV R0, R4 ;  /* 0x0000000400007202 */ /* 0x000fce0000000f00 */
.L_x_2015:
[----:B------:R-:W0:Y:S02]  /*a570*/  LDS R4, [R0+0x4] ;  /* 0x0000040000047984 */ /* 0x000e240000000800 */
[----:B0-----:R-:W-:-:S10]  /*a580*/  HFMA2.MMA R5, R4, 1, 1, R11 ;  /* 0x3c003c0004057835 */ /* 0x001fd4000000000b */
[----:B------:R-:W0:Y:S02]  /*a590*/  ATOMS.CAST.SPIN R5, [R0+0x4], R4, R5 ;  /* 0x000004040005738d */ /* 0x000e240001800005 */
[----:B0-----:R-:W-:-:S13]  /*a5a0*/  ISETP.EQ.U32.AND P0, PT, R5, 0x1, PT ;  /* 0x000000010500780c */ /* 0x001fda0003f02070 */
[----:B------:R-:W-:Y:S05]  /*a5b0*/  @!P0 BRA `(.L_x_2015) ;  /* 0xfffffffc00ec8947 */ /* 0x000fea000383ffff */
[----:B------:R-:W-:Y:S05]  /*a5c0*/  BRA `(.L_x_2013) ;  /* 0x00000000000c7947 */ /* 0x000fea0003800000 */
.L_x_2014:
[----:B------:R-:W0:Y:S02]  /*a5d0*/  LD.E R0, desc[UR6][R12.64+0x4] ;  /* 0x000004060c007980 */ /* 0x000e24000c101900 */
[----:B0-----:R-:W-:-:S05]  /*a5e0*/  IADD3 R5, R11, R0, RZ ;  /* 0x000000000b057210 */ /* 0x001fca0007ffe0ff */
[----:B------:R1:W-:Y:S02]  /*a5f0*/  ST.E desc[UR6][R12.64+0x4], R5 ;  /* 0x000004050c007985 */ /* 0x0003e4000c101906 */
.L_x_2013:
[----:B------:R-:W-:Y:S05]  /*a600*/  BSYNC B0 ;  /* 0x0000000000007941 */ /* 0x000fea0003800000 */
.L_x_2012:
[----:B------:R-:W-:-:S13]  /*a610*/  ISETP.GE.AND P0, PT, R56, 0x2, PT ;  /* 0x000000023800780c */ /* 0x000fda0003f06270 */
        /* <DEDUP_REMOVED lines=12> */
.L_x_2019:
[----:B------:R-:W0:Y:S02]  /*a6e0*/  LDS R4, [R0] ;  /* 0x0000000000047984 */ /* 0x000e240000000800 */
[----:B0-----:R-:W-:-:S06]  /*a6f0*/  HADD2 R5, R4, R13 ;  /* 0x0000000d04057230 */ /* 0x001fcc0000000000 */
[----:B------:R-:W0:Y:S02]  /*a700*/  ATOMS.CAST.SPIN R5, [R0], R4, R5 ;  /* 0x000000040005738d */ /* 0x000e240001800005 */
[----:B0-----:R-:W-:-:S13]  /*a710*/  ISETP.EQ.U32.AND P0, PT, R5, 0x1, PT ;  /* 0x000000010500780c */ /* 0x001fda0003f02070 */
[----:B------:R-:W-:Y:S05]  /*a720*/  @!P0 BRA `(.L_x_2019) ;  /* 0xfffffffc00ec8947 */ /* 0x000fea000383ffff */
[----:B------:R-:W-:Y:S05]  /*a730*/  BRA `(.L_x_2017) ;  /* 0x00000000000c7947 */ /* 0x000fea0003800000 */
.L_x_2018:
[----:B------:R-:W2:Y:S02]  /*a740*/  LD.E R0, desc[UR6][R10.64] ;  /* 0x000000060a007980 */ /* 0x000ea4000c101900 */
[----:B--2---:R-:W-:-:S05]  /*a750*/  IADD3 R5, R13, R0, RZ ;  /* 0x000000000d057210 */ /* 0x004fca0007ffe0ff */
[----:B------:R0:W-:Y:S02]  /*a760*/  ST.E desc[UR6][R10.64], R5 ;  /* 0x000000050a007985 */ /* 0x0001e4000c101906 */
.L_x_2017:
[----:B------:R-:W-:Y:S05]  /*a770*/  BSYNC B0 ;  /* 0x0000000000007941 */ /* 0x000fea0003800000 */
.L_x_2016:
[----:B------:R1:W-:Y:S01]  /*a780*/  ATOM.E.ADD.F16x2.RN.STRONG.GPU P0, RZ, desc[UR6][R10.64+0x4], R7 ;  /* 0x000004070aff79a2 */ /* 0x0003e2000810e1c6 */
[----:B------:R-:W-:Y:S04]  /*a790*/  BSSY B0, `(.L_x_2020) ;  /* 0x000000f000007945 */ /* 0x000fe80003800000 */
[----:B-1----:R-:W-:Y:S05]  /*a7a0*/  @P0 BRA `(.L_x_2021) ;  /* 0x0000000000340947 */ /* 0x002fea0003800000 */
[----:B------:R-:W1:Y:S02]  /*a7b0*/  QSPC.E.S P0, RZ, [R10+0x4] ;  /* 0x000004000aff73aa */ /* 0x000e640000000500 */
[----:B-1----:R-:W-:Y:S05]  /*a7c0*/  @!P0 BRA `(.L_x_2022) ;  /* 0x0000000000208947 */ /* 0x002fea0003800000 */
[----:B------:R-:W-:-:S04]  /*a7d0*/  MOV R4, R10 ;  /* 0x0000000a00047202 */ /* 0x000fc80000000f00 */
[----:B------:R-:W-:-:S07]  /*a7e0*/  MOV R0, R4 ;  /* 0x0000000400007202 */ /* 0x000fce0000000f00 */
.L_x_2023:
[----:B------:R-:W0:Y:S02]  /*a7f0*/  LDS R4, [R0+0x4] ;  /* 0x0000040000047984 */ /* 0x000e240000000800 */
[----:B0-----:R-:W-:-:S10]  /*a800*/  HFMA2.MMA R5, R4, 1, 1, R7 ;  /* 0x3c003c0004057835 */ /* 0x001fd40000000007 */
[----:B------:R-:W0:Y:S02]  /*a810*/  ATOMS.CAST.SPIN R5, [R0+0x4], R4, R5 ;  /* 0x000004040005738d */ /* 0x000e240001800005 */
[----:B0-----:R-:W-:-:S13]  /*a820*/  ISETP.EQ.U32.AND P0, PT, R5, 0x1, PT ;  /* 0x000000010500780c */ /* 0x001fda0003f02070 */
[----:B------:R-:W-:Y:S05]  /*a830*/  @!P0 BRA `(.L_x_2023) ;  /* 0xfffffffc00ec8947 */ /* 0x000fea000383ffff */
[----:B------:R-:W-:Y:S05]  /*a840*/  BRA `(.L_x_2021) ;  /* 0x00000000000c7947 */ /* 0x000fea0003800000 */
.L_x_2022:
[----:B------:R-:W0:Y:S02]  /*a850*/  LD.E R0, desc[UR6][R10.64+0x4] ;  /* 0x000004060a007980 */ /* 0x000e24000c101900 */
[----:B0-----:R-:W-:-:S05]  /*a860*/  IADD3 R5, R7, R0, RZ ;  /* 0x0000000007057210 */ /* 0x001fca0007ffe0ff */
[----:B------:R1:W-:Y:S02]  /*a870*/  ST.E desc[UR6][R10.64+0x4], R5 ;  /* 0x000004050a007985 */ /* 0x0003e4000c101906 */
.L_x_2021:
[----:B------:R-:W-:Y:S05]  /*a880*/  BSYNC B0 ;  /* 0x0000000000007941 */ /* 0x000fea0003800000 */
.L_x_2020:
        /* <DEDUP_REMOVED lines=13> */
.L_x_2027:
[----:B------:R-:W0:Y:S02]  /*a960*/  LDS R2, [R0] ;  /* 0x0000000000027984 */ /* 0x000e240000000800 */
[----:B0-----:R-:W-:-:S06]  /*a970*/  HADD2 R3, R2, R7 ;  /* 0x0000000702037230 */ /* 0x001fcc0000000000 */
[----:B------:R-:W0:Y:S02]  /*a980*/  ATOMS.CAST.SPIN R3, [R0], R2, R3 ;  /* 0x000000020003738d */ /* 0x000e240001800003 */
[----:B0-----:R-:W-:-:S13]  /*a990*/  ISETP.EQ.U32.AND P0, PT, R3, 0x1, PT ;  /* 0x000000010300780c */ /* 0x001fda0003f02070 */
[----:B------:R-:W-:Y:S05]  /*a9a0*/  @!P0 BRA `(.L_x_2027) ;  /* 0xfffffffc00ec8947 */ /* 0x000fea000383ffff */
[----:B------:R-:W-:Y:S05]  /*a9b0*/  BRA `(.L_x_2025) ;  /* 0x00000000000c7947 */ /* 0x000fea0003800000 */
.L_x_2026:
[----:B------:R-:W2:Y:S02]  /*a9c0*/  LD.E R0, desc[UR6][R4.64] ;  /* 0x0000000604007980 */ /* 0x000ea4000c101900 */
[----:B--2---:R-:W-:-:S05]  /*a9d0*/  IADD3 R3, R7, R0, RZ ;  /* 0x0000000007037210 */ /* 0x004fca0007ffe0ff */
[----:B------:R0:W-:Y:S02]  /*a9e0*/  ST.E desc[UR6][R4.64], R3 ;  /* 0x0000000304007985 */ /* 0x0001e4000c101906 */
.L_x_2025:
[----:B------:R-:W-:Y:S05]  /*a9f0*/  BSYNC B0 ;  /* 0x0000000000007941 */ /* 0x000fea0003800000 */
.L_x_2024:
[----:B------:R1:W-:Y:S02]  /*aa00*/  ATOM.E.ADD.F16x2.RN.STRONG.GPU P0, RZ, desc[UR6][R4.64+0x4], R9 ;  /* 0x0000040904ff79a2 */ /* 0x0003e4000810e1c6 */
[----:B-1----:R-:W-:Y:S05]  /*aa10*/  @P0 EXIT ;  /* 0x000000000000094d */ /* 0x002fea0003800000 */
[----:B------:R-:W1:Y:S02]  /*aa20*/  QSPC.E.S P0, RZ, [R4+0x4] ;  /* 0x0000040004ff73aa */ /* 0x000e640000000500 */
[----:B-1----:R-:W-:Y:S05]  /*aa30*/  @!P0 BRA `(.L_x_2028) ;  /* 0x0000000000208947 */ /* 0x002fea0003800000 */
[----:B------:R-:W-:-:S04]  /*aa40*/  MOV R2, R4 ;  /* 0x0000000400027202 */ /* 0x000fc80000000f00 */
[----:B------:R-:W-:-:S07]  /*aa50*/  MOV R0, R2 ;  /* 0x0000000200007202 */ /* 0x000fce0000000f00 */
.L_x_2029:
[----:B------:R-:W0:Y:S02]  /*aa60*/  LDS R2, [R0+0x4] ;  /* 0x0000040000027984 */ /* 0x000e240000000800 */
[----:B0-----:R-:W-:-:S10]  /*aa70*/  HFMA2.MMA R3, R2, 1, 1, R9 ;  /* 0x3c003c0002037835 */ /* 0x001fd40000000009 */
[----:B------:R-:W0:Y:S02]  /*aa80*/  ATOMS.CAST.SPIN R3, [R0+0x4], R2, R3 ;  /* 0x000004020003738d */ /* 0x000e240001800003 */
[----:B0-----:R-:W-:-:S13]  /*aa90*/  ISETP.EQ.U32.AND P0, PT, R3, 0x1, PT ;  /* 0x000000010300780c */ /* 0x001fda0003f02070 */
[----:B------:R-:W-:Y:S05]  /*aaa0*/  @!P0 BRA `(.L_x_2029) ;  /* 0xfffffffc00ec8947 */ /* 0x000fea000383ffff */
[----:B------:R-:W-:Y:S05]  /*aab0*/  EXIT ;  /* 0x000000000000794d */ /* 0x000fea0003800000 */
.L_x_2028:
[----:B------:R-:W0:Y:S02]  /*aac0*/  LD.E R0, desc[UR6][R4.64+0x4] ;  /* 0x0000040604007980 */ /* 0x000e24000c101900 */
[----:B0-----:R-:W-:-:S05]  /*aad0*/  IADD3 R3, R9, R0, RZ ;  /* 0x0000000009037210 */ /* 0x001fca0007ffe0ff */
[----:B------:R-:W-:Y:S01]  /*aae0*/  ST.E desc[UR6][R4.64+0x4], R3 ;  /* 0x0000040304007985 */ /* 0x000fe2000c101906 */
[----:B------:R-:W-:Y:S05]  /*aaf0*/  EXIT ;  /* 0x000000000000794d */ /* 0x000fea0003800000 */
.L_x_2030:
        /* <DEDUP_REMOVED lines=16> */
.L_x_5207:


//--------------------- .text._Z23gemm_half_q_half_kernelILi3ELi40ELb1ELb1ELi64EEvPK6__halfPKjS4_S2_PS0_iiiiPKtS7_iiiiiibS2_i --------------------------
	.section	.text._Z23gemm_half_q_half_kernelILi3ELi40ELb1ELb1ELi64EEvPK6__halfPKjS4_S2_PS0_iiiiPKtS7_iiiiiibS2_i,"ax",@progbits
	.align	128
        .global         _Z23gemm_half_q_half_kernelILi3ELi40ELb1ELb1ELi64EEvPK6__halfPKjS4_S2_PS0_iiiiPKtS7_iiiiiibS2_i
        .type           _Z23gemm_half_q_half_kernelILi3ELi40ELb1ELb1ELi64EEvPK6__halfPKjS4_S2_PS0_iiiiPKtS7_iiiiiibS2_i,@function
        .size           _Z23gemm_half_q_half_kernelILi3ELi40ELb1ELb1ELi64EEvPK6__halfPKjS4_S2_PS0_iiiiPKtS7_iiiiiibS2_i,(.L_x_5208 - _Z23gemm_half_q_half_kernelILi3ELi40ELb1ELb1ELi64EEvPK6__halfPKjS4_S2_PS0_iiiiPKtS7_iiiiiibS2_i)
        .other          _Z23gemm_half_q_half_kernelILi3ELi40ELb1ELb1ELi64EEvPK6__halfPKjS4_S2_PS0_iiiiPKtS7_iiiiiibS2_i,@"STO_CUDA_ENTRY STV_DEFAULT"
_Z23gemm_half_q_half_kernelILi3ELi40ELb1ELb1ELi64EEvPK6__halfPKjS4_S2_PS0_iiiiPKtS7_iiiiiibS2_i:
.text._Z23gemm_half_q_half_kernelILi3ELi40ELb1ELb1ELi64EEvPK6__halfPKjS4_S2_PS0_iiiiPKtS7_iiiiiibS2_i:
[----:B------:R-:W0:Y:S01]  /*0000*/  LDC R1, c[0x0][0x28] ;  /* 0x00000a00ff017b82 */ /* 0x000e220000000800 */
[----:B------:R-:W1:Y:S07]  /*0010*/  S2R R4, SR_CTAID.Y ;  /* 0x0000000000047919 */ /* 0x000e6e0000002600 */
[----:B------:R-:W1:Y:S01]  /*0020*/  LDC R7, c[0x0][0x238] ;  /* 0x00008e00ff077b82 */ /* 0x000e620000000800 */
[----:B------:R-:W-:Y:S01]  /*0030*/  ULDC.64 UR6, c[0x0][0x208] ;  /* 0x0000820000067ab9 */ /* 0x000fe20000000a00 */
[----:B0-----:R-:W-:Y:S01]  /*0040*/  IADD3 R1, R1, -0x10, RZ ;  /* 0xfffffff001017810 */ /* 0x001fe20007ffe0ff */
[----:B------:R-:W0:Y:S01]  /*0050*/  S2R R13, SR_CTAID.X ;  /* 0x00000000000d7919 */ /* 0x000e220000002500 */
[----:B------:R-:W-:-:S02]  /*0060*/  PRMT R53, RZ, 0x7610, R53 ;  /* 0x00007610ff357816 */ /* 0x000fc40000000035 */
[----:B------:R-:W-:Y:S01]  /*0070*/  PRMT R52, RZ, 0x7610, R52 ;  /* 0x00007610ff347816 */ /* 0x000fe20000000034 */
[----:B------:R-:W2:Y:S01]  /*0080*/  S2R R3, SR_TID.X ;  /* 0x0000000000037919 */ /* 0x000ea20000002100 */
        /* <DEDUP_REMOVED lines=28> */
.L_x_2031:
[----:B------:R-:W-:Y:S02]  /*0250*/  PRMT R2, R2, 0x9910, RZ ;  /* 0x0000991002027816 */ /* 0x000fe400000000ff */
[----:B----4-:R-:W-:Y:S02]  /*0260*/  SHF.L.U32 R54, R0, 0x6, RZ ;  /* 0x0000000600367819 */ /* 0x010fe400000006ff */
[----:B------:R-:W-:Y:S02]  /*0270*/  ISETP.NE.AND P0, PT, R2, RZ, PT ;  /* 0x000000ff0200720c */ /* 0x000fe40003f05270 */
[----:B---3--:R-:W-:-:S11]  /*0280*/  VIADDMNMX R55, R54, 0x40, R5, PT ;  /* 0x0000004036377846 */ /* 0x008fd60003800105 */
[----:B------:R-:W-:Y:S05]  /*0290*/  @!P0 EXIT ;  /* 0x000000000000894d */ /* 0x000fea0003800000 */
[----:B--2---:R-:W-:Y:S01]  /*02a0*/  IADD3 R8, R54, R3, RZ ;  /* 0x0000000336087210 */ /* 0x004fe20007ffe0ff */
[----:B------:R-:W-:Y:S01]  /*02b0*/  BSSY B0, `(.L_x_2032) ;  /* 0x000006d000007945 */ /* 0x000fe20003800000 */
[----:B0-----:R-:W-:Y:S02]  /*02c0*/  SHF.L.U32 R6, R13, 0x8, RZ ;  /* 0x000000080d067819 */ /* 0x001fe400000006ff */
[----:B------:R-:W-:Y:S02]  /*02d0*/  ISETP.GE.OR P0, PT, R8, R55, !P1 ;  /* 0x000000370800720c */ /* 0x000fe40004f06670 */
[----:B------:R-:W-:-:S11]  /*02e0*/  LEA R2, R3, R6, 0x2 ;  /* 0x0000000603027211 */ /* 0x000fd600078e10ff */
[----:B------:R-:W-:Y:S05]  /*02f0*/  @P0 BRA `(.L_x_2033) ;  /* 0x0000000400a00947 */ /* 0x000fea0003800000 */
[----:B------:R-:W-:Y:S01]  /*0300*/  ULDC.64 UR4, c[0x0][0x250] ;  /* 0x0000940000047ab9 */ /* 0x000fe20000000a00 */
[----:B------:R-:W-:Y:S02]  /*0310*/  SHF.R.S32.HI R9, RZ, 0x1f, R8 ;  /* 0x0000001fff097819 */ /* 0x000fe40000011408 */
[----:B------:R-:W-:-:S04]  /*0320*/  ISETP.NE.U32.AND P0, PT, RZ, UR4, PT ;  /* 0x00000004ff007c0c */ /* 0x000fc8000bf05070 */
[----:B------:R-:W-:-:S13]  /*0330*/  ISETP.NE.AND.EX P0, PT, RZ, UR5, PT, P0 ;  /* 0x00000005ff007c0c */ /* 0x000fda000bf05300 */
[----:B------:R-:W-:Y:S05]  /*0340*/  @!P0 BRA `(.L_x_2034) ;  /* 0x0000000000d08947 */ /* 0x000fea0003800000 */
[----:B------:R-:W-:Y:S01]  /*0350*/  LEA R14, P0, R8, UR4, 0x1 ;  /* 0x00000004080e7c11 */ /* 0x000fe2000f8008ff */
[----:B------:R-:W-:Y:S01]  /*0360*/  IMAD R7, R4, R5, RZ ;  /* 0x0000000504077224 */ /* 0x000fe200078e02ff */
[----:B------:R-:W-:Y:S02]  /*0370*/  ULDC.64 UR8, c[0x0][0x210] ;  /* 0x0000840000087ab9 */ /* 0x000fe40000000a00 */
[----:B------:R-:W-:-:S05]  /*0380*/  LEA.HI.X R15, R8, UR5, R9, 0x1, P0 ;  /* 0x00000005080f7c11 */ /* 0x000fca00080f0c09 */
[----:B------:R-:W2:Y:S01]  /*0390*/  LDG.E.U16.CONSTANT R14, desc[UR6][R14.64] ;  /* 0x000000060e0e7981 */ /* 0x000ea2000c1e9500 */
[----:B------:R-:W0:Y:S01]  /*03a0*/  S2UR UR5, SR_CgaCtaId ;  /* 0x00000000000579c3 */ /* 0x000e220000008800 */
[----:B------:R-:W-:Y:S01]  /*03b0*/  LEA R7, R7, R7, 0x1 ;  /* 0x0000000707077211 */ /* 0x000fe200078e08ff */
[----:B------:R-:W-:Y:S01]  /*03c0*/  UMOV UR4, 0x400 ;  /* 0x0000040000047882 */ /* 0x000fe20000000000 */
[----:B------:R-:W-:Y:S01]  /*03d0*/  ISETP.GT.AND P2, PT, R56, 0x3, PT ;  /* 0x000000033800780c */ /* 0x000fe20003f44270 */
[----:B------:R-:W-:Y:S01]  /*03e0*/  HFMA2.MMA R13, -RZ, RZ, 0, 0 ;  /* 0x00000000ff0d7435 */ /* 0x000fe200000001ff */
[----:B0-----:R-:W-:Y:S01]  /*03f0*/  ULEA UR4, UR5, UR4, 0x18 ;  /* 0x0000000405047291 */ /* 0x001fe2000f8ec03f */
[----:B--2---:R-:W-:-:S04]  /*0400*/  IADD3 R9, P0, R14, R7, RZ ;  /* 0x000000070e097210 */ /* 0x004fc80007f1e0ff */
[----:B------:R-:W-:Y:S02]  /*0410*/  LEA.HI.X.SX32 R10, R7, RZ, 0x1, P0 ;  /* 0x000000ff070a7211 */ /* 0x000fe400000f0eff */
[----:B------:R-:W-:Y:S02]  /*0420*/  LEA R8, P0, R9, UR8, 0x1 ;  /* 0x0000000809087c11 */ /* 0x000fe4000f8008ff */
[----:B------:R-:W-:Y:S02]  /*0430*/  LEA R7, R3, UR4, 0x1 ;  /* 0x0000000403077c11 */ /* 0x000fe4000f8e08ff */
[----:B------:R-:W-:Y:S02]  /*0440*/  LEA.HI.X R9, R9, UR9, R10, 0x1, P0 ;  /* 0x0000000909097c11 */ /* 0x000fe400080f0c0a */
[----:B------:R-:W-:Y:S01]  /*0450*/  PLOP3.LUT P0, PT, PT, PT, PT, 0x80, 0x0 ;  /* 0x000000000000781c */ /* 0x000fe20003f0f070 */
[----:B------:R-:W-:-:S12]  /*0460*/  @!P2 BRA `(.L_x_2035) ;  /* 0x000000000048a947 */ /* 0x000fd80003800000 */
[----:B------:R-:W-:Y:S02]  /*0470*/  PLOP3.LUT P0, PT, PT, PT, PT, 0x8, 0x0 ;  /* 0x000000000000781c */ /* 0x000fe40003f0e170 */
[----:B------:R-:W-:-:S11]  /*0480*/  IADD3 R22, R56, -0x3, RZ ;  /* 0xfffffffd38167810 */ /* 0x000fd60007ffe0ff */
.L_x_2036:
        /* <DEDUP_REMOVED lines=16> */
.L_x_2035:
        /* <DEDUP_REMOVED lines=16> */
.L_x_2034:
[----:B------:R-:W0:Y:S01]  /*0690*/  S2UR UR5, SR_CgaCtaId ;  /* 0x00000000000579c3 */ /* 0x000e220000008800 */
[----:B------:R-:W-:Y:S01]  /*06a0*/  IMAD R7, R4, R5, RZ ;  /* 0x0000000504077224 */ /* 0x000fe200078e02ff */
[----:B------:R-:W-:Y:S01]  /*06b0*/  ISETP.GT.AND P2, PT, R56, 0x3, PT ;  /* 0x000000033800780c */ /* 0x000fe20003f44270 */
[----:B------:R-:W-:Y:S01]  /*06c0*/  UMOV UR4, 0x400 ;  /* 0x0000040000047882 */ /* 0x000fe20000000000 */
[----:B------:R-:W-:Y:S01]  /*06d0*/  ULDC.64 UR8, c[0x0][0x210] ;  /* 0x0000840000087ab9 */ /* 0x000fe20000000a00 */
[----:B------:R-:W-:Y:S01]  /*06e0*/  HFMA2.MMA R13, -RZ, RZ, 0, 0 ;  /* 0x00000000ff0d7435 */ /* 0x000fe200000001ff */
[----:B------:R-:W-:-:S04]  /*06f0*/  LEA R10, R7, R7, 0x1 ;  /* 0x00000007070a7211 */ /* 0x000fc800078e08ff */
        /* <DEDUP_REMOVED lines=10> */
.L_x_2038:
        /* <DEDUP_REMOVED lines=16> */
.L_x_2037:
        /* <DEDUP_REMOVED lines=14> */
.L_x_2033:
[----:B------:R-:W-:Y:S05]  /*0980*/  BSYNC B0 ;  /* 0x0000000000007941 */ /* 0x000fea0003800000 */
.L_x_2032:
[----:B------:R-:W2:Y:S02]  /*0990*/  LDC R57, c[0x0][0x23c] ;  /* 0x00008f00ff397b82 */ /* 0x000ea40000000800 */
[----:B--2---:R-:W-:-:S13]  /*09a0*/  ISETP.GE.AND P0, PT, R2, R57, PT ;  /* 0x000000390200720c */ /* 0x004fda0003f06270 */
[----:B------:R-:W-:Y:S05]  /*09b0*/  @P0 EXIT ;  /* 0x000000000000094d */ /* 0x000fea0003800000 */
[----:B------:R-:W2:Y:S02]  /*09c0*/  LDC.U8 R5, c[0x0][0x270] ;  /* 0x00009c00ff057b82 */ /* 0x000ea40000000000 */
[----:B--2---:R-:W-:-:S04]  /*09d0*/  PRMT R5, R5, 0x8880, RZ ;  /* 0x0000888005057816 */ /* 0x004fc800000000ff */
[----:B------:R-:W-:-:S04]  /*09e0*/  ISETP.NE.AND P0, PT, R5, RZ, PT ;  /* 0x000000ff0500720c */ /* 0x000fc80003f05270 */
[----:B------:R-:W-:-:S04]  /*09f0*/  ISETP.NE.OR P0, PT, R0, RZ, !P0 ;  /* 0x000000ff0000720c */ /* 0x000fc80004705670 */
[----:B------:R-:W-:-:S13]  /*0a00*/  ISETP.LT.OR P0, PT, R12, 0x1, P0 ;  /* 0x000000010c00780c */ /* 0x000fda0000701670 */
[----:B------:R-:W-:Y:S05]  /*0a10*/  @P0 BRA `(.L_x_2039) ;  /* 0x0000000000800947 */ /* 0x000fea0003800000 */
[----:B-1----:R-:W1:Y:S01]  /*0a20*/  LDC.64 R8, c[0x0][0x230] ;  /* 0x00008c00ff087b82 */ /* 0x002e620000000a00 */
[----:B------:R-:W-:Y:S01]  /*0a30*/  IMAD R5, R4, R57, RZ ;  /* 0x0000003904057224 */ /* 0x000fe200078e02ff */
[----:B------:R-:W-:Y:S02]  /*0a40*/  ISETP.GT.AND P2, PT, R56, 0x3, PT ;  /* 0x000000033800780c */ /* 0x000fe40003f44270 */
[----:B------:R-:W-:Y:S01]  /*0a50*/  PLOP3.LUT P0, PT, PT, PT, PT, 0x80, 0x0 ;  /* 0x000000000000781c */ /* 0x000fe20003f0f070 */
[----:B------:R-:W-:-:S05]  /*0a60*/  IMAD R6, R5, 0x3, R6 ;  /* 0x0000000305067824 */ /* 0x000fca00078e0206 */
[----:B------:R-:W-:-:S05]  /*0a70*/  LEA R3, R3, R6, 0x2 ;  /* 0x0000000603037211 */ /* 0x000fca00078e10ff */
[----:B-1----:R-:W-:Y:S01]  /*0a80*/  IMAD.WIDE R4, R3, 0x2, R8 ;  /* 0x0000000203047825 */ /* 0x002fe200078e0208 */
[----:B------:R-:W-:Y:S01]  /*0a90*/  HFMA2.MMA R3, -RZ, RZ, 0, 0 ;  /* 0x00000000ff037435 */ /* 0x000fe200000001ff */
[----:B------:R-:W-:Y:S10]  /*0aa0*/  @!P2 BRA `(.L_x_2040) ;  /* 0x000000000034a947 */ /* 0x000ff40003800000 */
[----:B------:R-:W-:Y:S02]  /*0ab0*/  PLOP3.LUT P0, PT, PT, PT, PT, 0x8, 0x0 ;  /* 0x000000000000781c */ /* 0x000fe40003f0e170 */
[----:B0-----:R-:W-:-:S11]  /*0ac0*/  IADD3 R10, R56, -0x3, RZ ;  /* 0xfffffffd380a7810 */ /* 0x001fd60007ffe0ff */
.L_x_2041:
        /* <DEDUP_REMOVED lines=11> */
.L_x_2040:
[----:B-1----:R-:W-:-:S04]  /*0b80*/  IADD3 R6, R56, -R3, RZ ;  /* 0x8000000338067210 */ /* 0x002fc80007ffe0ff */
[----:B------:R-:W-:-:S13]  /*0b90*/  ISETP.GT.AND P2, PT, R6, 0x1, PT ;  /* 0x000000010600780c */ /* 0x000fda0003f44270 */
[----:B------:R-:W-:Y:S01]  /*0ba0*/  @P2 PLOP3.LUT P0, PT, PT, PT, PT, 0x8, 0x0 ;  /* 0x000000000000281c */ /* 0x000fe20003f0e170 */
[----:B0-----:R-:W-:Y:S01]  /*0bb0*/  @P2 IMAD.WIDE R6, R57, 0x2, R4 ;  /* 0x0000000239062825 */ /* 0x001fe200078e0204 */
[----:B------:R-:W-:Y:S01]  /*0bc0*/  @P2 IADD3 R3, R3, 0x2, RZ ;  /* 0x0000000203032810 */ /* 0x000fe20007ffe0ff */
[----:B------:R0:W-:Y:S03]  /*0bd0*/  @P2 STG.E.64 desc[UR6][R4.64], RZ ;  /* 0x000000ff04002986 */ /* 0x0001e6000c101b06 */
[----:B------:R-:W-:Y:S01]  /*0be0*/  ISETP.LT.OR P0, PT, R3, R56, P0 ;  /* 0x000000380300720c */ /* 0x000fe20000701670 */
[----:B------:R2:W-:Y:S01]  /*0bf0*/  @P2 STG.E.64 desc[UR6][R6.64], RZ ;  /* 0x000000ff06002986 */ /* 0x0005e2000c101b06 */
[----:B0-----:R-:W-:-:S11]  /*0c00*/  @P2 IMAD.WIDE R4, R57, 0x2, R6 ;  /* 0x0000000239042825 */ /* 0x001fd600078e0206 */
[----:B------:R2:W-:Y:S02]  /*0c10*/  @P0 STG.E.64 desc[UR6][R4.64], RZ ;  /* 0x000000ff04000986 */ /* 0x0005e4000c101b06 */
.L_x_2039:
[----:B--2---:R-:W2:Y:S01]  /*0c20*/  LDC.64 R4, c[0x0][0x248] ;  /* 0x00009200ff047b82 */ /* 0x004ea20000000a00 */
[----:B01----:R-:W-:-:S05]  /*0c30*/  SHF.L.U32 R7, R0, 0x7, RZ ;  /* 0x0000000700077819 */ /* 0x003fca00000006ff */
[----:B--2---:R-:W-:-:S05]  /*0c40*/  IMAD.WIDE R6, R7, 0x2, R4 ;  /* 0x0000000207067825 */ /* 0x004fca00078e0204 */
        /* <DEDUP_REMOVED lines=12> */
.L_x_2043:
        /* <DEDUP_REMOVED lines=44> */
.L_x_2042:
        /* <DEDUP_REMOVED lines=26> */
.L_x_2044:
        /* <DEDUP_REMOVED lines=8> */
.L_x_2045:
        /* <DEDUP_REMOVED lines=8> */
.L_x_2046:
        /* <DEDUP_REMOVED lines=8> */
.L_x_2047:
        /* <DEDUP_REMOVED lines=10> */
.L_x_2048:
        /* <DEDUP_REMOVED lines=14> */
[----:B-----5:R-:W-:Y:S02]  /*1470*/  IADD3 R3, R54, R13, RZ ;  /* 0x0000000d36037210 */ /* 0x020fe40007ffe0ff */
[----:B------:R-:W-:-:S02]  /*1480*/  LEA.HI.X.SX32 R5, R5, R0, 0x1, P2 ;  /* 0x0000000005057211 */ /* 0x000fc400010f0eff */
[C---:B------:R-:W-:Y:S01]  /*1490*/  LEA R58, P2, R2.reuse, UR8, 0x2 ;  /* 0x00000008023a7c11 */ /* 0x040fe2000f8410ff */
[----:B0-----:R-:W-:Y:S01]  /*14a0*/  ULEA UR4, UR5, UR4, 0x18 ;  /* 0x0000000405047291 */ /* 0x001fe2000f8ec03f */
[----:B------:R-:W-:Y:S02]  /*14b0*/  PRMT R0, R7, 0x7610, R7 ;  /* 0x0000761007007816 */ /* 0x000fe40000000007 */
[----:B------:R-:W-:Y:S02]  /*14c0*/  LEA.HI.X R59, R2, UR9, R5, 0x2, P2 ;  /* 0x00000009023b7c11 */ /* 0x000fe400090f1405 */
[----:B------:R-:W-:Y:S02]  /*14d0*/  PRMT R2, R6, 0x7610, R6 ;  /* 0x0000761006027816 */ /* 0x000fe40000000006 */
[----:B------:R-:W-:Y:S02]  /*14e0*/  PRMT R7, RZ, 0x5410, RZ ;  /* 0x00005410ff077816 */ /* 0x000fe400000000ff */
[----:B------:R-:W-:-:S02]  /*14f0*/  PRMT R6, RZ, 0x5410, RZ ;  /* 0x00005410ff067816 */ /* 0x000fc400000000ff */
[----:B------:R-:W-:Y:S01]  /*1500*/  PRMT R5, RZ, 0x5410, RZ ;  /* 0x00005410ff057816 */ /* 0x000fe200000000ff */
[----:B------:R-:W-:Y:S06]  /*1510*/  @P0 BRA `(.L_x_2049) ;  /* 0x0000002000f40947 */ /* 0x000fec0003800000 */
[----:B------:R-:W0:Y:S01]  /*1520*/  LDC R57, c[0x0][0x23c] ;  /* 0x00008f00ff397b82 */ /* 0x000e220000000800 */
[----:B------:R-:W-:Y:S01]  /*1530*/  PRMT R10, R53, 0x9910, RZ ;  /* 0x00009910350a7816 */ /* 0x000fe200000000ff */
[----:B------:R-:W-:Y:S01]  /*1540*/  ULDC UR5, c[0x0][0x25c] ;  /* 0x0000970000057ab9 */ /* 0x000fe20000000800 */
[----:B------:R-:W-:Y:S02]  /*1550*/  PRMT R9, R9, 0x5410, RZ ;  /* 0x0000541009097816 */ /* 0x000fe400000000ff */
[----:B------:R-:W-:Y:S02]  /*1560*/  ISETP.NE.AND P0, PT, R10, RZ, PT ;  /* 0x000000ff0a00720c */ /* 0x000fe40003f05270 */
[----:B------:R-:W-:Y:S02]  /*1570*/  MOV R10, RZ ;  /* 0x000000ff000a7202 */ /* 0x000fe40000000f00 */
[----:B------:R-:W-:-:S13]  /*1580*/  ISETP.LT.OR P0, PT, R12, 0x3, !P0 ;  /* 0x000000030c00780c */ /* 0x000fda0004701670 */
.L_x_2056:
[----:B------:R-:W-:-:S13]  /*1590*/  ISETP.NE.AND P2, PT, R54, R3, PT ;  /* 0x000000033600720c */ /* 0x000fda0003f45270 */
[----:B------:R-:W1:Y:S01]  /*15a0*/  @!P2 LDC.64 R16, c[0x0][0x248] ;  /* 0x00009200ff10ab82 */ /* 0x000e620000000a00 */
[----:B------:R-:W-:Y:S02]  /*15b0*/  @!P2 IADD3 R10, R10, 0x1, RZ ;  /* 0x000000010a0aa810 */ /* 0x000fe40007ffe0ff */
[----:B-----5:R-:W-:Y:S02]  /*15c0*/  @!P2 SHF.L.U32 R13, R54, 0x1, RZ ;  /* 0x00000001360da819 */ /* 0x020fe400000006ff */
        /* <DEDUP_REMOVED lines=15> */
[----:B-----5:R-:W-:Y:S02]  /*16c0*/  SHF.R.U32.HI R29, RZ, 0xc, R14 ;  /* 0x0000000cff1d7819 */ /* 0x020fe4000001160e */
[----:B------:R-:W-:Y:S02]  /*16d0*/  SHF.R.U32.HI R37, RZ, 0xc, R15 ;  /* 0x0000000cff257819 */ /* 0x000fe4000001160f */
[----:B------:R-:W-:-:S02]  /*16e0*/  LOP3.LUT R36, R29, 0xf000f, RZ, 0xc0, !PT ;  /* 0x000f000f1d247812 */ /* 0x000fc400078ec0ff */
[----:B------:R-:W-:Y:S02]  /*16f0*/  PRMT R28, R11, 0x9910, RZ ;  /* 0x000099100b1c7816 */ /* 0x000fe400000000ff */
[----:B------:R-:W-:Y:S02]  /*1700*/  LOP3.LUT R38, R37, 0xf000f, RZ, 0xc0, !PT ;  /* 0x000f000f25267812 */ /* 0x000fe400078ec0ff */
[--C-:B------:R-:W-:Y:S02]  /*1710*/  SHF.R.U32.HI R26, RZ, 0xc, R12.reuse ;  /* 0x0000000cff1a7819 */ /* 0x100fe4000001160c */
[----:B------:R-:W-:Y:S02]  /*1720*/  SHF.R.U32.HI R27, RZ, 0xc, R13 ;  /* 0x0000000cff1b7819 */ /* 0x000fe4000001160d */
[----:B------:R-:W-:Y:S02]  /*1730*/  LOP3.LUT R24, R12, 0x3f003f, RZ, 0xc0, !PT ;  /* 0x003f003f0c187812 */ /* 0x000fe400078ec0ff */
[----:B------:R-:W-:-:S02]  /*1740*/  SHF.R.U32.HI R25, RZ, 0x6, R12 ;  /* 0x00000006ff197819 */ /* 0x000fc4000001160c */
[----:B------:R-:W-:Y:S02]  /*1750*/  ISETP.NE.AND P2, PT, R28, RZ, PT ;  /* 0x000000ff1c00720c */ /* 0x000fe40003f45270 */
[----:B------:R-:W-:Y:S02]  /*1760*/  LOP3.LUT R12, R13, 0x3f003f, RZ, 0xc0, !PT ;  /* 0x003f003f0d0c7812 */ /* 0x000fe400078ec0ff */
[----:B------:R-:W-:Y:S02]  /*1770*/  LOP3.LUT R26, R26, 0xf000f, RZ, 0xc0, !PT ;  /* 0x000f000f1a1a7812 */ /* 0x000fe400078ec0ff */
[----:B------:R-:W-:Y:S02]  /*1780*/  LOP3.LUT R28, R27, 0xf000f, RZ, 0xc0, !PT ;  /* 0x000f000f1b1c7812 */ /* 0x000fe400078ec0ff */
        /* <DEDUP_REMOVED lines=11> */
[----:B------:R-:W-:Y:S02]  /*1840*/  LOP3.LUT R45, R36, 0x300030, R45, 0xf8, !PT ;  /* 0x00300030242d7812 */ /* 0x000fe400078ef82d */
[----:B--2---:R-:W-:Y:S02]  /*1850*/  SHF.R.U32.HI R36, RZ, 0xc, R20 ;  /* 0x0000000cff247819 */ /* 0x004fe40000011614 */
[----:B------:R-:W-:-:S02]  /*1860*/  LOP3.LUT R47, R38, 0x300030, R47, 0xf8, !PT ;  /* 0x00300030262f7812 */ /* 0x000fc400078ef82f */
[--C-:B------:R-:W-:Y:S02]  /*1870*/  SHF.R.U32.HI R41, RZ, 0x8, R16.reuse ;  /* 0x00000008ff297819 */ /* 0x100fe40000011610 */
[----:B------:R-:W-:Y:S02]  /*1880*/  SHF.R.U32.HI R48, RZ, 0xa, R16 ;  /* 0x0000000aff307819 */ /* 0x000fe40000011610 */
[----:B------:R-:W-:Y:S02]  /*1890*/  SHF.R.U32.HI R43, RZ, 0x8, R17 ;  /* 0x00000008ff2b7819 */ /* 0x000fe40000011611 */
[----:B------:R-:W-:Y:S02]  /*18a0*/  SHF.R.U32.HI R38, RZ, 0xc, R21 ;  /* 0x0000000cff267819 */ /* 0x000fe40000011615 */
[----:B------:R-:W-:Y:S02]  /*18b0*/  SHF.R.U32.HI R39, RZ, 0xc, R22 ;  /* 0x0000000cff277819 */ /* 0x000fe40000011616 */
[----:B------:R-:W-:-:S02]  /*18c0*/  LOP3.LUT R37, R36, 0xf000f, RZ, 0xc0, !PT ;  /* 0x000f000f24257812 */ /* 0x000fc400078ec0ff */
[----:B------:R-:W-:Y:S02]  /*18d0*/  SHF.R.U32.HI R40, RZ, 0xc, R23 ;  /* 0x0000000cff287819 */ /* 0x000fe40000011617 */
[----:B------:R-:W-:Y:S02]  /*18e0*/  SHF.R.U32.HI R49, RZ, 0xa, R17 ;  /* 0x0000000aff317819 */ /* 0x000fe40000011611 */
[----:B------:R-:W-:Y:S02]  /*18f0*/  SHF.R.U32.HI R50, RZ, 0xa, R18 ;  /* 0x0000000aff327819 */ /* 0x000fe40000011612 */
[----:B------:R-:W-:Y:S02]  /*1900*/  LOP3.LUT R41, R26, 0x300030, R41, 0xf8, !PT ;  /* 0x003000301a297812 */ /* 0x000fe400078ef829 */
[----:B------:R-:W-:Y:S02]  /*1910*/  LOP3.LUT R43, R28, 0x300030, R43, 0xf8, !PT ;  /* 0x003000301c2b7812 */ /* 0x000fe400078ef82b */
[----:B------:R-:W-:-:S02]  /*1920*/  LOP3.LUT R38, R38, 0xf000f, RZ, 0xc0, !PT ;  /* 0x000f000f26267812 */ /* 0x000fc400078ec0ff */
[----:B------:R-:W-:Y:S02]  /*1930*/  LOP3.LUT R39, R39, 0xf000f, RZ, 0xc0, !PT ;  /* 0x000f000f27277812 */ /* 0x000fe400078ec0ff */
[----:B------:R-:W-:Y:S02]  /*1940*/  LOP3.LUT R48, R37, 0x300030, R48, 0xf8, !PT ;  /* 0x0030003025307812 */ /* 0x000fe400078ef830 */
        /* <DEDUP_REMOVED lines=9> */
[----:B------:R-:W-:-:S02]  /*19e0*/  SHF.R.U32.HI R51, RZ, 0xa, R19 ;  /* 0x0000000aff337819 */ /* 0x000fc40000011613 */
[----:B------:R-:W-:Y:S02]  /*19f0*/  LOP3.LUT R35, R19, 0x3f003f, RZ, 0xc0, !PT ;  /* 0x003f003f13237812 */ /* 0x000fe400078ec0ff */
[----:B------:R-:W-:Y:S02]  /*1a00*/  LOP3.LUT R21, R22, 0x3f003f, RZ, 0xc0, !PT ;  /* 0x003f003f16157812 */ /* 0x000fe400078ec0ff */
[----:B------:R-:W-:Y:S02]  /*1a10*/  LOP3.LUT R20, R23, 0x3f003f, RZ, 0xc0, !PT ;  /* 0x003f003f17147812 */ /* 0x000fe400078ec0ff */
[----:B------:R-:W-:Y:S02]  /*1a20*/  SHF.R.U32.HI R16, RZ, 0x6, R16 ;  /* 0x00000006ff107819 */ /* 0x000fe40000011610 */
[----:B------:R-:W-:Y:S02]  /*1a30*/  SHF.R.U32.HI R17, RZ, 0x6, R17 ;  /* 0x00000006ff117819 */ /* 0x000fe40000011611 */
[----:B------:R-:W-:-:S02]  /*1a40*/  SHF.R.U32.HI R18, RZ, 0x6, R18 ;  /* 0x00000006ff127819 */ /* 0x000fc40000011612 */
[----:B------:R-:W-:Y:S02]  /*1a50*/  SHF.R.U32.HI R19, RZ, 0x6, R19 ;  /* 0x00000006ff137819 */ /* 0x000fe40000011613 */
[----:B------:R-:W-:Y:S02]  /*1a60*/  SHF.R.U32.HI R22, RZ, 0x6, R22 ;  /* 0x00000006ff167819 */ /* 0x000fe40000011616 */
[----:B------:R-:W-:Y:S02]  /*1a70*/  SHF.R.U32.HI R23, RZ, 0x6, R23 ;  /* 0x00000006ff177819 */ /* 0x000fe40000011617 */
[----:B------:R-:W-:Y:S02]  /*1a80*/  LOP3.LUT R40, R40, 0xf000f, RZ, 0xc0, !PT ;  /* 0x000f000f28287812 */ /* 0x000fe400078ec0ff */
[----:B------:R-:W-:Y:S02]  /*1a90*/  LOP3.LUT R49, R38, 0x300030, R49, 0xf8, !PT ;  /* 0x0030003026317812 */ /* 0x000fe400078ef831 */
[----:B------:R-:W-:-:S02]  /*1aa0*/  LOP3.LUT R50, R39, 0x300030, R50, 0xf8, !PT ;  /* 0x0030003027327812 */ /* 0x000fc400078ef832 */
[----:B------:R-:W-:Y:S01]  /*1ab0*/  LOP3.LUT R24, R25, 0x3f003f, RZ, 0xc0, !PT ;  /* 0x003f003f19187812 */ /* 0x000fe200078ec0ff */
[----:B------:R-:W-:Y:S01]  /*1ac0*/  HADD2 R12, R36, -1056, -1056 ;  /* 0xe420e420240c7430 */ /* 0x000fe20000000000 */
[----:B------:R-:W-:Y:S02]  /*1ad0*/  LOP3.LUT R38, R30, 0x64006400, RZ, 0xfc, !PT ;  /* 0x640064001e267812 */ /* 0x000fe400078efcff */
[----:B------:R-:W-:Y:S02]  /*1ae0*/  LOP3.LUT R39, R31, 0x64006400, RZ, 0xfc, !PT ;  /* 0x640064001f277812 */ /* 0x000fe400078efcff */
[----:B------:R-:W-:Y:S01]  /*1af0*/  LOP3.LUT R25, R13, 0x64006400, RZ, 0xfc, !PT ;  /* 0x640064000d197812 */ /* 0x000fe200078efcff */
[----:B------:R-:W-:Y:S01]  /*1b00*/  HADD2 R13, R37, -1056, -1056 ;  /* 0xe420e420250d7430 */ /* 0x000fe20000000000 */
        /* <DEDUP_REMOVED lines=109> */
.L_x_2051:
        /* <DEDUP_REMOVED lines=46> */
.L_x_2052:
        /* <DEDUP_REMOVED lines=43> */
.L_x_2050:
        /* <DEDUP_REMOVED lines=14> */
[--C-:B----4-:R-:W-:Y:S02]  /*2850*/  SHF.R.U32.HI R41, RZ, 0x8, R16.reuse ;  /* 0x00000008ff297819 */ /* 0x110fe40000011610 */
        /* <DEDUP_REMOVED lines=11> */
[----:B------:R-:W-:Y:S02]  /*2910*/  LOP3.LUT R41, R28, 0x300030, R41, 0xf8, !PT ;  /* 0x003000301c297812 */ /* 0x000fe400078ef829 */
[----:B------:R-:W-:Y:S02]  /*2920*/  LOP3.LUT R43, R16, 0x300030, R43, 0xf8, !PT ;  /* 0x00300030102b7812 */ /* 0x000fe400078ef82b */
[----:B------:R-:W-:Y:S02]  /*2930*/  SHF.R.U32.HI R30, RZ, 0xc, R14 ;  /* 0x0000000cff1e7819 */ /* 0x000fe4000001160e */
[--C-:B------:R-:W-:Y:S02]  /*2940*/  SHF.R.U32.HI R51, RZ, 0xa, R19.reuse ;  /* 0x0000000aff337819 */ /* 0x100fe40000011613 */
[----:B------:R-:W-:Y:S02]  /*2950*/  LOP3.LUT R35, R19, 0x3f003f, RZ, 0xc0, !PT ;  /* 0x003f003f13237812 */ /* 0x000fe400078ec0ff */
[----:B------:R-:W-:-:S02]  /*2960*/  SHF.R.U32.HI R46, RZ, 0x6, R19 ;  /* 0x00000006ff2e7819 */ /* 0x000fc40000011613 */
[----:B------:R-:W-:Y:S02]  /*2970*/  LOP3.LUT R47, R18, 0x300030, R47, 0xf8, !PT ;  /* 0x00300030122f7812 */ /* 0x000fe400078ef82f */
[--C-:B---3--:R-:W-:Y:S02]  /*2980*/  SHF.R.U32.HI R16, RZ, 0xc, R20.reuse ;  /* 0x0000000cff107819 */ /* 0x108fe40000011614 */
        /* <DEDUP_REMOVED lines=151> */
.L_x_2054:
        /* <DEDUP_REMOVED lines=46> */
.L_x_2055:
        /* <DEDUP_REMOVED lines=43> */
.L_x_2053:
[----:B------:R-:W-:Y:S01]  /*3890*/  IADD3 R54, R54, 0x20, RZ ;  /* 0x0000002036367810 */ /* 0x000fe20007ffe0ff */
[----:B------:R-:W-:Y:S01]  /*38a0*/  UIADD3 UR4, UR4, 0x40, URZ ;  /* 0x0000004004047890 */ /* 0x000fe2000fffe03f */
[----:B0-----:R-:W-:Y:S02]  /*38b0*/  IMAD.WIDE R58, R57, 0x18, R58 ;  /* 0x00000018393a7825 */ /* 0x001fe400078e023a */
[C---:B------:R-:W-:Y:S02]  /*38c0*/  ISETP.GE.AND P2, PT, R54.reuse, UR5, PT ;  /* 0x0000000536007c0c */ /* 0x040fe4000bf46270 */
[----:B------:R-:W-:-:S13]  /*38d0*/  ISETP.LT.AND P3, PT, R54, R55, PT ;  /* 0x000000373600720c */ /* 0x000fda0003f61270 */
[----:B------:R-:W-:Y:S05]  /*38e0*/  @!P2 BRA P3, `(.L_x_2056) ;  /* 0xffffffdc0028a947 */ /* 0x000fea000183ffff */
.L_x_2049:
[----:B------:R-:W-:Y:S01]  /*38f0*/  ISETP.GE.AND P0, PT, R54, R55, PT ;  /* 0x000000373600720c */ /* 0x000fe20003f06270 */
[----:B------:R-:W-:-:S03]  /*3900*/  ULDC UR5, c[0x0][0x264] ;  /* 0x0000990000057ab9 */ /* 0x000fc60000000800 */
[----:B------:R-:W-:-:S13]  /*3910*/  ISETP.GE.OR P0, PT, R54, UR5, P0 ;  /* 0x0000000536007c0c */ /* 0x000fda0008706670 */
[----:B------:R-:W-:Y:S05]  /*3920*/  @P0 BRA `(.L_x_2057) ;  /* 0x0000005400200947 */ /* 0x000fea0003800000 */
[----:B-----5:R-:W0:Y:S01]  /*3930*/  S2R R12, SR_CTAID.Y ;  /* 0x00000000000c7919 */ /* 0x020e220000002600 */
[----:B------:R-:W0:Y:S01]  /*3940*/  LDC R13, c[0x0][0x238] ;  /* 0x00008e00ff0d7b82 */ /* 0x000e220000000800 */
[----:B------:R-:W-:Y:S01]  /*3950*/  PRMT R14, R53, 0x9910, RZ ;  /* 0x00009910350e7816 */ /* 0x000fe200000000ff */
[----:B------:R-:W-:-:S03]  /*3960*/  ULDC UR5, c[0x0][0x264] ;  /* 0x0000990000057ab9 */ /* 0x000fc60000000800 */
[----:B------:R-:W-:Y:S01]  /*3970*/  ISETP.NE.AND P0, PT, R14, RZ, PT ;  /* 0x000000ff0e00720c */ /* 0x000fe20003f05270 */
[----:B0-----:R-:W-:-:S05]  /*3980*/  IMAD R12, R12, -0x3, R13 ;  /* 0xfffffffd0c0c7824 */ /* 0x001fca00078e020d */
[----:B------:R-:W-:-:S13]  /*3990*/  ISETP.LT.OR P0, PT, R12, 0x3, !P0 ;  /* 0x000000030c00780c */ /* 0x000fda0004701670 */
.L_x_2070:
        /* <DEDUP_REMOVED lines=77> */
[----:B------:R-:W-:Y:S02]  /*3e70*/  HADD2.F32 R39, -RZ, R22.H1_H1 ;  /* 0x30000016ff277230 */ /* 0x000fe40000004100 */
[----:B------:R-:W-:Y:S02]  /*3e80*/  HADD2.F32 R37, -RZ, R35.H1_H1 ;  /* 0x30000023ff257230 */ /* 0x000fe40000004100 */
[----:B------:R-:W-:-:S02]  /*3e90*/  HADD2.F32 R45, -RZ, R26.H1_H1 ;  /* 0x3000001aff2d7230 */ /* 0x000fc40000004100 */
[--C-:B0-----:R-:W-:Y:S02]  /*3ea0*/  HADD2.F32 R13, -RZ, R14.reuse.H0_H0 ;  /* 0x2000000eff0d7230 */ /* 0x101fe40000004100 */
[----:B------:R-:W-:Y:S02]  /*3eb0*/  HADD2.F32 R38, -RZ, R14.H1_H1 ;  /* 0x3000000eff267230 */ /* 0x000fe40000004100 */
[--C-:B------:R-:W-:Y:S02]  /*3ec0*/  HADD2.F32 R14, -RZ, R24.reuse.H0_H0 ;  /* 0x20000018ff0e7230 */ /* 0x100fe40000004100 */
[C---:B------:R-:W-:Y:S01]  /*3ed0*/  FFMA.FTZ R41, R13.reuse, R40, RZ ;  /* 0x000000280d297223 */ /* 0x040fe200000100ff */
[----:B------:R-:W-:Y:S01]  /*3ee0*/  FFMA.FTZ R12, R12, R13, RZ ;  /* 0x0000000d0c0c7223 */ /* 0x000fe200000100ff */
[C---:B------:R-:W-:Y:S01]  /*3ef0*/  FFMA.FTZ R16, R13.reuse, R16, RZ ;  /* 0x000000100d107223 */ /* 0x040fe200000100ff */
[----:B------:R-:W-:Y:S02]  /*3f00*/  HADD2.F32 R36, -RZ, R15.H0_H0 ;  /* 0x2000000fff247230 */ /* 0x000fe40000004100 */
[----:B------:R-:W-:Y:S01]  /*3f10*/  FFMA.FTZ R43, R13, R14, RZ ;  /* 0x0000000e0d2b7223 */ /* 0x000fe200000100ff */
        /* <DEDUP_REMOVED lines=24> */
[----:B-1----:R-:W-:Y:S02]  /*40a0*/  HADD2.F32 R15, -RZ, R18.H0_H0 ;  /* 0x20000012ff0f7230 */ /* 0x002fe40000004100 */
[----:B------:R-:W-:Y:S02]  /*40b0*/  HADD2.F32 R39, -RZ, R32.H0_H0 ;  /* 0x20000020ff277230 */ /* 0x000fe40000004100 */
[----:B------:R-:W-:-:S02]  /*40c0*/  HADD2.F32 R41, -RZ, R34.H0_H0 ;  /* 0x20000022ff297230 */ /* 0x000fc40000004100 */
[----:B------:R-:W-:Y:S01]  /*40d0*/  FFMA.FTZ R14, R14, R15, R37 ;  /* 0x0000000f0e0e7223 */ /* 0x000fe20000010025 */
[C---:B------:R-:W-:Y:S01]  /*40e0*/  FFMA.FTZ R37, R15.reuse, R36, R16 ;  /* 0x000000240f257223 */ /* 0x040fe20000010010 */
[C---:B------:R-:W-:Y:S01]  /*40f0*/  FFMA.FTZ R38, R15.reuse, R39, R38 ;  /* 0x000000270f267223 */ /* 0x040fe20000010026 */
[----:B------:R-:W-:Y:S02]  /*4100*/  HADD2.F32 R18, -RZ, R18.H1_H1 ;  /* 0x30000012ff127230 */ /* 0x000fe40000004100 */
[----:B------:R-:W-:Y:S01]  /*4110*/  FFMA.FTZ R40, R15, R41, R40 ;  /* 0x000000290f287223 */ /* 0x000fe20000010028 */
[----:B------:R-:W-:Y:S02]  /*4120*/  HADD2.F32 R15, -RZ, R30.H1_H1 ;  /* 0x3000001eff0f7230 */ /* 0x000fe40000004100 */
[----:B------:R-:W-:Y:S02]  /*4130*/  HADD2.F32 R13, -RZ, R28.H1_H1 ;  /* 0x3000001cff0d7230 */ /* 0x000fe40000004100 */
[----:B------:R-:W-:-:S02]  /*4140*/  HADD2.F32 R39, -RZ, R32.H1_H1 ;  /* 0x30000020ff277230 */ /* 0x000fc40000004100 */
        /* <DEDUP_REMOVED lines=39> */
.L_x_2059:
        /* <DEDUP_REMOVED lines=19> */
[----:B------:R-:W-:-:S02]  /*44f0*/  HADD2.F32 R13, -RZ, R22.H0_H0 ;  /* 0x20000016ff0d7230 */ /* 0x000fc40000004100 */
[-C--:B------:R-:W-:Y:S01]  /*4500*/  FFMA.FTZ R15, R44, R38.reuse, R15 ;  /* 0x000000262c0f7223 */ /* 0x080fe2000001000f */
[----:B------:R-:W-:Y:S02]  /*4510*/  HADD2.F32 R12, -RZ, R21.H0_H0 ;  /* 0x20000015ff0c7230 */ /* 0x000fe40000004100 */
[----:B------:R-:W-:Y:S01]  /*4520*/  FFMA.FTZ R39, R40, R38, R39 ;  /* 0x0000002628277223 */ /* 0x000fe20000010027 */
[----:B------:R-:W-:Y:S02]  /*4530*/  HADD2.F32 R40, -RZ, R24.H1_H1 ;  /* 0x30000018ff287230 */ /* 0x000fe40000004100 */
[----:B------:R-:W-:Y:S01]  /*4540*/  FFMA.FTZ R13, R13, R37, RZ ;  /* 0x000000250d0d7223 */ /* 0x000fe200000100ff */
        /* <DEDUP_REMOVED lines=69> */
.L_x_2061:
        /* <DEDUP_REMOVED lines=10> */
[----:B------:R-:W-:Y:S02]  /*4a40*/  HADD2.F32 R37, -RZ, R12.H0_H0 ;  /* 0x2000000cff257230 */ /* 0x000fe40000004100 */
[----:B------:R-:W-:Y:S02]  /*4a50*/  HADD2.F32 R13, -RZ, R22.H0_H0 ;  /* 0x20000016ff0d7230 */ /* 0x000fe40000004100 */
[----:B------:R-:W-:Y:S02]  /*4a60*/  HADD2.F32 R38, -RZ, R12.H1_H1 ;  /* 0x3000000cff267230 */ /* 0x000fe40000004100 */
[-C--:B------:R-:W-:Y:S01]  /*4a70*/  FFMA.FTZ R39, R14, R37.reuse, RZ ;  /* 0x000000250e277223 */ /* 0x080fe200000100ff */
[----:B------:R-:W-:Y:S02]  /*4a80*/  HADD2.F32 R12, -RZ, R35.H0_H0 ;  /* 0x20000023ff0c7230 */ /* 0x000fe40000004100 */
[----:B------:R-:W-:Y:S01]  /*4a90*/  FFMA.FTZ R13, R13, R37, RZ ;  /* 0x000000250d0d7223 */ /* 0x000fe200000100ff */
[----:B------:R-:W-:-:S02]  /*4aa0*/  HADD2.F32 R22, -RZ, R22.H1_H1 ;  /* 0x30000016ff167230 */ /* 0x000fc40000004100 */
[-C--:B------:R-:W-:Y:S01]  /*4ab0*/  FFMA.FTZ R15, R15, R37.reuse, RZ ;  /* 0x000000250f0f7223 */ /* 0x080fe200000100ff */
[----:B------:R-:W-:Y:S02]  /*4ac0*/  HADD2.F32 R14, -RZ, R23.H0_H0 ;  /* 0x20000017ff0e7230 */ /* 0x000fe40000004100 */
        /* <DEDUP_REMOVED lines=72> */
.L_x_2060:
        /* <DEDUP_REMOVED lines=146> */
.L_x_2062:
        /* <DEDUP_REMOVED lines=94> */
.L_x_2064:
        /* <DEDUP_REMOVED lines=91> */
.L_x_2063:
        /* <DEDUP_REMOVED lines=145> */
.L_x_2065:
        /* <DEDUP_REMOVED lines=94> */
.L_x_2067:
        /* <DEDUP_REMOVED lines=91> */
.L_x_2066:
[----:B------:R-:W-:-:S06]  /*78a0*/  IMAD.WIDE R12, R21, 0x4, R18 ;  /* 0x00000004150c7825 */ /* 0x000fcc00078e0212 */
[----:B------:R-:W2:Y:S02]  /*78b0*/  LDG.E.128.CONSTANT R12, desc[UR6][R12.64] ;  /* 0x000000060c0c7981 */ /* 0x000ea4000c1e9d00 */
[C---:B--2---:R-:W-:Y:S02]  /*78c0*/  LOP3.LUT R16, R12.reuse, 0xf000f, RZ, 0xc0, !PT ;  /* 0x000f000f0c107812 */ /* 0x044fe400078ec0ff */
        /* <DEDUP_REMOVED lines=11> */
[----:B------:R-:W-:Y:S01]  /*7980*/  LOP3.LUT R12, R19, 0xf000f0, RZ, 0xc0, !PT ;  /* 0x00f000f0130c7812 */ /* 0x000fe200078ec0ff */
[----:B------:R-:W-:Y:S01]  /*7990*/  HFMA2 R23, R24, R17.H0_H0, -72, -72 ;  /* 0xd480d48018177431 */ /* 0x000fe20000040011 */
[----:B------:R-:W-:Y:S02]  /*79a0*/  LOP3.LUT R15, R31, 0xf000f0, RZ, 0xc0, !PT ;  /* 0x00f000f01f0f7812 */ /* 0x000fe400078ec0ff */
[C---:B------:R-:W-:Y:S02]  /*79b0*/  LOP3.LUT R30, R14.reuse, 0xf000f, RZ, 0xc0, !PT ;  /* 0x000f000f0e1e7812 */ /* 0x040fe400078ec0ff */
        /* <DEDUP_REMOVED lines=37> */
[----:B------:R-:W0:Y:S01]  /*7c10*/  LDS.64 R14, [UR4+0x30] ;  /* 0x00003004ff0e7984 */ /* 0x000e220008000a00 */
[----:B------:R-:W-:Y:S02]  /*7c20*/  HADD2.F32 R12, -RZ, R35.H0_H0 ;  /* 0x20000023ff0c7230 */ /* 0x000fe40000004100 */
[--C-:B------:R-:W-:Y:S01]  /*7c30*/  HADD2.F32 R38, -RZ, R34.reuse.H0_H0 ;  /* 0x20000022ff267230 */ /* 0x100fe20000004100 */
        /* <DEDUP_REMOVED lines=87> */
.L_x_2068:
        /* <DEDUP_REMOVED lines=94> */
.L_x_2069:
        /* <DEDUP_REMOVED lines=44> */
[----:B------:R-:W-:Y:S02]  /*8a50*/  HADD2.F32 R20, -RZ, R29.H1_H1 ;  /* 0x3000001dff147230 */ /* 0x000fe40000004100 */
[----:B------:R-:W-:Y:S01]  /*8a60*/  FFMA.FTZ R13, R18, R12, R13 ;  /* 0x0000000c120d7223 */ /* 0x000fe2000001000d */
[----:B------:R-:W-:Y:S02]  /*8a70*/  HADD2.F32 R28, -RZ, R31.H0_H0 ;  /* 0x2000001fff1c7230 */ /* 0x000fe40000004100 */
        /* <DEDUP_REMOVED lines=17> */
[----:B------:R-:W-:-:S02]  /*8b90*/  HADD2.F32 R13, -RZ, R24.H1_H1 ;  /* 0x30000018ff0d7230 */ /* 0x000fc40000004100 */
[----:B------:R-:W-:Y:S02]  /*8ba0*/  HADD2.F32 R15, -RZ, R26.H1_H1 ;  /* 0x3000001aff0f7230 */ /* 0x000fe40000004100 */
[-C--:B------:R-:W-:Y:S01]  /*8bb0*/  FFMA.FTZ R18, R18, R14.reuse, R33 ;  /* 0x0000000e12127223 */ /* 0x080fe20000010021 */
[----:B------:R-:W-:Y:S02]  /*8bc0*/  HADD2.F32 R20, -RZ, R27.H0_H0 ;  /* 0x2000001bff147230 */ /* 0x000fe40000004100 */
[-C--:B------:R-:W-:Y:S01]  /*8bd0*/  FFMA.FTZ R12, R13, R17.reuse, R12 ;  /* 0x000000110d0c7223 */ /* 0x080fe2000001000c */
[----:B------:R-:W-:Y:S02]  /*8be0*/  HADD2.F32 R25, -RZ, R25.H1_H1 ;  /* 0x30000019ff197230 */ /* 0x000fe40000004100 */
[----:B------:R-:W-:Y:S01]  /*8bf0*/  FFMA.FTZ R18, R15, R17, R18 ;  /* 0x000000110f127223 */ /* 0x000fe20000010012 */
        /* <DEDUP_REMOVED lines=20> */
.L_x_2058:
[----:B------:R-:W0:Y:S01]  /*8d40*/  LDC R57, c[0x0][0x23c] ;  /* 0x00008f00ff397b82 */ /* 0x000e220000000800 */
[----:B------:R-:W-:Y:S01]  /*8d50*/  IADD3 R54, R54, 0x20, RZ ;  /* 0x0000002036367810 */ /* 0x000fe20007ffe0ff */
[----:B------:R-:W-:-:S03]  /*8d60*/  UIADD3 UR4, UR4, 0x40, URZ ;  /* 0x0000004004047890 */ /* 0x000fc6000fffe03f */
[C---:B------:R-:W-:Y:S02]  /*8d70*/  ISETP.GE.AND P2, PT, R54.reuse, UR5, PT ;  /* 0x0000000536007c0c */ /* 0x040fe4000bf46270 */
[----:B------:R-:W-:Y:S01]  /*8d80*/  ISETP.LT.AND P3, PT, R54, R55, PT ;  /* 0x000000373600720c */ /* 0x000fe20003f61270 */
[----:B0-----:R-:W-:-:S12]  /*8d90*/  IMAD.WIDE R58, R57, 0x10, R58 ;  /* 0x00000010393a7825 */ /* 0x001fd800078e023a */
[----:B------:R-:W-:Y:S05]  /*8da0*/  @!P2 BRA P3, `(.L_x_2070) ;  /* 0xffffffa800fca947 */ /* 0x000fea000183ffff */
.L_x_2057:
        /* <DEDUP_REMOVED lines=19> */
.L_x_2074:
[----:B------:R-:W0:Y:S02]  /*8ee0*/  LDS R4, [R0] ;  /* 0x0000000000047984 */ /* 0x000e240000000800 */
[----:B0-----:R-:W-:-:S10]  /*8ef0*/  HFMA2.MMA R5, R4, 1, 1, R15 ;  /* 0x3c003c0004057835 */ /* 0x001fd4000000000f */
[----:B------:R-:W0:Y:S02]  /*8f00*/  ATOMS.CAST.SPIN R5, [R0], R4, R5 ;  /* 0x000000040005738d */ /* 0x000e240001800005 */
[----:B0-----:R-:W-:-:S13]  /*8f10*/  ISETP.EQ.U32.AND P0, PT, R5, 0x1, PT ;  /* 0x000000010500780c */ /* 0x001fda0003f02070 */
[----:B------:R-:W-:Y:S05]  /*8f20*/  @!P0 BRA `(.L_x_2074) ;  /* 0xfffffffc00ec8947 */ /* 0x000fea000383ffff */
[----:B------:R-:W-:Y:S05]  /*8f30*/  BRA `(.L_x_2072) ;  /* 0x00000000000c7947 */ /* 0x000fea0003800000 */
.L_x_2073:
[----:B------:R-:W2:Y:S02]  /*8f40*/  LD.E R0, desc[UR6][R12.64] ;  /* 0x000000060c007980 */ /* 0x000ea4000c101900 */
[----:B--2---:R-:W-:-:S05]  /*8f50*/  IADD3 R5, R15, R0, RZ ;  /* 0x000000000f057210 */ /* 0x004fca0007ffe0ff */
[----:B------:R0:W-:Y:S02]  /*8f60*/  ST.E desc[UR6][R12.64], R5 ;  /* 0x000000050c007985 */ /* 0x0001e4000c101906 */
.L_x_2072:
[----:B------:R-:W-:Y:S05]  /*8f70*/  BSYNC B0 ;  /* 0x0000000000007941 */ /* 0x000fea0003800000 */
.L_x_2071:
[----:B------:R1:W-:Y:S01]  /*8f80*/  ATOM.E.ADD.F16x2.RN.STRONG.GPU P0, RZ, desc[UR6][R12.64+0x4], R11 ;  /* 0x0000040b0cff79a2 */ /* 0x0003e2000810e1c6 */
[----:B------:R-:W-:Y:S04]  /*8f90*/  BSSY B0, `(.L_x_2075) ;  /* 0x000000f000007945 */ /* 0x000fe80003800000 */
[----:B-1----:R-:W-:Y:S05]  /*8fa0*/  @P0 BRA `(.L_x_2076) ;  /* 0x0000000000340947 */ /* 0x002fea0003800000 */
[----:B------:R-:W1:Y:S02]  /*8fb0*/  QSPC.E.S P0, RZ, [R12+0x4] ;  /* 0x000004000cff73aa */ /* 0x000e640000000500 */
[----:B-1----:R-:W-:Y:S05]  /*8fc0*/  @!P0 BRA `(.L_x_2077) ;  /* 0x0000000000208947 */ /* 0x002fea0003800000 */
[----:B------:R-:W-:-:S04]  /*8fd0*/  MOV R4, R12 ;  /* 0x0000000c00047202 */ /* 0x000fc80000000f00 */
[----:B------:R-:W-:-:S07]  /*8fe0*/  MOV R0, R4 ;  /* 0x0000000400007202 */ /* 0x000fce0000000f00 */
.L_x_2078:
[----:B------:R-:W0:Y:S02]  /*8ff0*/  LDS R4, [R0+0x4] ;  /* 0x0000040000047984 */ /* 0x000e240000000800 */
[----:B0-----:R-:W-:-:S06]  /*9000*/  HADD2 R5, R4, R11 ;  /* 0x0000000b04057230 */ /* 0x001fcc0000000000 */
[----:B------:R-:W0:Y:S02]  /*9010*/  ATOMS.CAST.SPIN R5, [R0+0x4], R4, R5 ;  /* 0x000004040005738d */ /* 0x000e240001800005 */
[----:B0-----:R-:W-:-:S13]  /*9020*/  ISETP.EQ.U32.AND P0, PT, R5, 0x1, PT ;  /* 0x000000010500780c */ /* 0x001fda0003f02070 */
[----:B------:R-:W-:Y:S05]  /*9030*/  @!P0 BRA `(.L_x_2078) ;  /* 0xfffffffc00ec8947 */ /* 0x000fea000383ffff */
[----:B------:R-:W-:Y:S05]  /*9040*/  BRA `(.L_x_2076) ;  /* 0x00000000000c7947 */ /* 0x000fea0003800000 */
.L_x_2077:
[----:B------:R-:W0:Y:S02]  /*9050*/  LD.E R0, desc[UR6][R12.64+0x4] ;  /* 0x000004060c007980 */ /* 0x000e24000c101900 */
[----:B0-----:R-:W-:-:S05]  /*9060*/  IADD3 R5, R11, R0, RZ ;  /* 0x000000000b057210 */ /* 0x001fca0007ffe0ff */
[----:B------:R1:W-:Y:S02]  /*9070*/  ST.E desc[UR6][R12.64+0x4], R5 ;  /* 0x000004050c007985 */ /* 0x0003e4000c101906 */
.L_x_2076:
[----:B------:R-:W-:Y:S05]  /*9080*/  BSYNC B0 ;  /* 0x0000000000007941 */ /* 0x000fea0003800000 */
.L_x_2075:
        /* <DEDUP_REMOVED lines=13> */
.L_x_2082:
[----:B------:R-:W0:Y:S02]  /*9160*/  LDS R4, [R0] ;  /* 0x0000000000047984 */ /* 0x000e240000000800 */
[----:B0-----:R-:W-:-:S10]  /*9170*/  HFMA2.MMA R5, R4, 1, 1, R13 ;  /* 0x3c003c0004057835 */ /* 0x001fd4000000000d */
[----:B------:R-:W0:Y:S02]  /*9180*/  ATOMS.CAST.SPIN R5, [R0], R4, R5 ;  /* 0x000000040005738d */ /* 0x000e240001800005 */
[----:B0-----:R-:W-:-:S13]  /*9190*/  ISETP.EQ.U32.AND P0, PT, R5, 0x1, PT ;  /* 0x000000010500780c */ /* 0x001fda0003f02070 */
[----:B------:R-:W-:Y:S05]  /*91a0*/  @!P0 BRA `(.L_x_2082) ;  /* 0xfffffffc00ec8947 */ /* 0x000fea000383ffff */
[----:B------:R-:W-:Y:S05]  /*91b0*/  BRA `(.L_x_2080) ;  /* 0x00000000000c7947 */ /* 0x000fea0003800000 */
.L_x_2081:
[----:B------:R-:W2:Y:S02]  /*91c0*/  LD.E R0, desc[UR6][R10.64] ;  /* 0x000000060a007980 */ /* 0x000ea4000c101900 */
[----:B--2---:R-:W-:-:S05]  /*91d0*/  IADD3 R5, R13, R0, RZ ;  /* 0x000000000d057210 */ /* 0x004fca0007ffe0ff */
[----:B------:R0:W-:Y:S02]  /*91e0*/  ST.E desc[UR6][R10.64], R5 ;  /* 0x000000050a007985 */ /* 0x0001e4000c101906 */
.L_x_2080:
[----:B------:R-:W-:Y:S05]  /*91f0*/  BSYNC B0 ;  /* 0x0000000000007941 */ /* 0x000fea0003800000 */
.L_x_2079:
[----:B------:R1:W-:Y:S01]  /*9200*/  ATOM.E.ADD.F16x2.RN.STRONG.GPU P0, RZ, desc[UR6][R10.64+0x4], R7 ;  /* 0x000004070aff79a2 */ /* 0x0003e2000810e1c6 */
[----:B------:R-:W-:Y:S04]  /*9210*/  BSSY B0, `(.L_x_2083) ;  /* 0x000000f000007945 */ /* 0x000fe80003800000 */
[----:B-1----:R-:W-:Y:S05]  /*9220*/  @P0 BRA `(.L_x_2084) ;  /* 0x0000000000340947 */ /* 0x002fea0003800000 */
[----:B------:R-:W1:Y:S02]  /*9230*/  QSPC.E.S P0, RZ, [R10+0x4] ;  /* 0x000004000aff73aa */ /* 0x000e640000000500 */
[----:B-1----:R-:W-:Y:S05]  /*9240*/  @!P0 BRA `(.L_x_2085) ;  /* 0x0000000000208947 */ /* 0x002fea0003800000 */
[----:B------:R-:W-:-:S04]  /*9250*/  MOV R4, R10 ;  /* 0x0000000a00047202 */ /* 0x000fc80000000f00 */
[----:B------:R-:W-:-:S07]  /*9260*/  MOV R0, R4 ;  /* 0x0000000400007202 */ /* 0x000fce0000000f00 */
.L_x_2086:
[----:B------:R-:W0:Y:S02]  /*9270*/  LDS R4, [R0+0x4] ;  /* 0x0000040000047984 */ /* 0x000e240000000800 */
[----:B0-----:R-:W-:-:S06]  /*9280*/  HADD2 R5, R4, R7 ;  /* 0x0000000704057230 */ /* 0x001fcc0000000000 */
[----:B------:R-:W0:Y:S02]  /*9290*/  ATOMS.CAST.SPIN R5, [R0+0x4], R4, R5 ;  /* 0x000004040005738d */ /* 0x000e240001800005 */
[----:B0-----:R-:W-:-:S13]  /*92a0*/  ISETP.EQ.U32.AND P0, PT, R5, 0x1, PT ;  /* 0x000000010500780c */ /* 0x001fda0003f02070 */
[----:B------:R-:W-:Y:S05]  /*92b0*/  @!P0 BRA `(.L_x_2086) ;  /* 0xfffffffc00ec8947 */ /* 0x000fea000383ffff */
[----:B------:R-:W-:Y:S05]  /*92c0*/  BRA `(.L_x_2084) ;  /* 0x00000000000c7947 */ /* 0x000fea0003800000 */
.L_x_2085:
[----:B------:R-:W0:Y:S02]  /*92d0*/  LD.E R0, desc[UR6][R10.64+0x4] ;  /* 0x000004060a007980 */ /* 0x000e24000c101900 */
[----:B0-----:R-:W-:-:S05]  /*92e0*/  IADD3 R5, R7, R0, RZ ;  /* 0x0000000007057210 */ /* 0x001fca0007ffe0ff */
[----:B------:R1:W-:Y:S02]  /*92f0*/  ST.E desc[UR6][R10.64+0x4], R5 ;  /* 0x000004050a007985 */ /* 0x0003e4000c101906 */
.L_x_2084:
[----:B------:R-:W-:Y:S05]  /*9300*/  BSYNC B0 ;  /* 0x0000000000007941 */ /* 0x000fea0003800000 */
.L_x_2083:
        /* <DEDUP_REMOVED lines=13> */
.L_x_2090:
[----:B------:R-:W0:Y:S02]  /*93e0*/  LDS R2, [R0] ;  /* 0x0000000000027984 */ /* 0x000e240000000800 */
[----:B0-----:R-:W-:-:S10]  /*93f0*/  HFMA2.MMA R3, R2, 1, 1, R7 ;  /* 0x3c003c0002037835 */ /* 0x001fd40000000007 */
[----:B------:R-:W0:Y:S02]  /*9400*/  ATOMS.CAST.SPIN R3, [R0], R2, R3 ;  /* 0x000000020003738d */ /* 0x000e240001800003 */
[----:B0-----:R-:W-:-:S13]  /*9410*/  ISETP.EQ.U32.AND P0, PT, R3, 0x1, PT ;  /* 0x000000010300780c */ /* 0x001fda0003f02070 */
[----:B------:R-:W-:Y:S05]  /*9420*/  @!P0 BRA `(.L_x_2090) ;  /* 0xfffffffc00ec8947 */ /* 0x000fea000383ffff */
[----:B------:R-:W-:Y:S05]  /*9430*/  BRA `(.L_x_2088) ;  /* 0x00000000000c7947 */ /* 0x000fea0003800000 */
.L_x_2089:
[----:B------:R-:W2:Y:S02]  /*9440*/  LD.E R0, desc[UR6][R4.64] ;  /* 0x0000000604007980 */ /* 0x000ea4000c101900 */
[----:B--2---:R-:W-:-:S05]  /*9450*/  IADD3 R3, R7, R0, RZ ;  /* 0x0000000007037210 */ /* 0x004fca0007ffe0ff */
[----:B------:R0:W-:Y:S02]  /*9460*/  ST.E desc[UR6][R4.64], R3 ;  /* 0x0000000304007985 */ /* 0x0001e4000c101906 */
.L_x_2088:
[----:B------:R-:W-:Y:S05]  /*9470*/  BSYNC B0 ;  /* 0x0000000000007941 */ /* 0x000fea0003800000 */
.L_x_2087:
[----:B------:R1:W-:Y:S02]  /*9480*/  ATOM.E.ADD.F16x2.RN.STRONG.GPU P0, RZ, desc[UR6][R4.64+0x4], R9 ;  /* 0x0000040904ff79a2 */ /* 0x0003e4000810e1c6 */
[----:B-1----:R-:W-:Y:S05]  /*9490*/  @P0 EXIT ;  /* 0x000000000000094d */ /* 0x002fea0003800000 */
[----:B------:R-:W1:Y:S02]  /*94a0*/  QSPC.E.S P0, RZ, [R4+0x4] ;  /* 0x0000040004ff73aa */ /* 0x000e640000000500 */
[----:B-1----:R-:W-:Y:S05]  /*94b0*/  @!P0 BRA `(.L_x_2091) ;  /* 0x0000000000208947 */ /* 0x002fea0003800000 */
[----:B------:R-:W-:-:S04]  /*94c0*/  MOV R2, R4 ;  /* 0x0000000400027202 */ /* 0x000fc80000000f00 */
[----:B------:R-:W-:-:S07]  /*94d0*/  MOV R0, R2 ;  /* 0x0000000200007202 */ /* 0x000fce0000000f00 */
.L_x_2092:
[----:B------:R-:W0:Y:S02]  /*94e0*/  LDS R2, [R0+0x4] ;  /* 0x0000040000027984 */ /* 0x000e240000000800 */
[----:B0-----:R-:W-:-:S06]  /*94f0*/  HADD2 R3, R2, R9 ;  /* 0x0000000902037230 */ /* 0x001fcc0000000000 */
[----:B------:R-:W0:Y:S02]  /*9500*/  ATOMS.CAST.SPIN R3, [R0+0x4], R2, R3 ;  /* 0x000004020003738d */ /* 0x000e240001800003 */
[----:B0-----:R-:W-:-:S13]  /*9510*/  ISETP.EQ.U32.AND P0, PT, R3, 0x1, PT ;  /* 0x000000010300780c */ /* 0x001fda0003f02070 */
[----:B------:R-:W-:Y:S05]  /*9520*/  @!P0 BRA `(.L_x_2092) ;  /* 0xfffffffc00ec8947 */ /* 0x000fea000383ffff */
[----:B------:R-:W-:Y:S05]  /*9530*/  EXIT ;  /* 0x000000000000794d */ /* 0x000fea0003800000 */
.L_x_2091:
[----:B------:R-:W0:Y:S02]  /*9540*/  LD.E R0, desc[UR6][R4.64+0x4] ;  /* 0x0000040604007980 */ /* 0x000e24000c101900 */
[----:B0-----:R-:W-:-:S05]  /*9550*/  IADD3 R3, R9, R0, RZ ;  /* 0x0000000009037210 */ /* 0x001fca0007ffe0ff */
[----:B------:R-:W-:Y:S01]  /*9560*/  ST.E desc[UR6][R4.64+0x4], R3 ;  /* 0x0000040304007985 */ /* 0x000fe2000c101906 */
[----:B------:R-:W-:Y:S05]  /*9570*/  EXIT ;  /* 0x000000000000794d */ /* 0x000fea0003800000 */
.L_x_2093:
        /* <DEDUP_REMOVED lines=16> */
.L_x_5208:


//--------------------- .text._Z23gemm_half_q_half_kernelILi3ELi10ELb1ELb1ELi64EEvPK6__halfPKjS4_S2_PS0_iiiiPKtS7_iiiiiibS2_i --------------------------
	.section	.text._Z23gemm_half_q_half_kernelILi3ELi10ELb1ELb1ELi64EEvPK6__halfPKjS4_S2_PS0_iiiiPKtS7_iiiiiibS2_i,"ax",@progbits
	.align	128
        .global         _Z23gemm_half_q_half_kernelILi3ELi10ELb1ELb1ELi64EEvPK6__halfPKjS4_S2_PS0_iiiiPKtS7_iiiiiibS2_i
        .type           _Z23gemm_half_q_half_kernelILi3ELi10ELb1ELb1ELi64EEvPK6__halfPKjS4_S2_PS0_iiiiPKtS7_iiiiiibS2_i,@function
        .size           _Z23gemm_half_q_half_kernelILi3ELi10ELb1ELb1ELi64EEvPK6__halfPKjS4_S2_PS0_iiiiPKtS7_iiiiiibS2_i,(.L_x_5209 - _Z23gemm_half_q_half_kernelILi3ELi10ELb1ELb1ELi64EEvPK6__halfPKjS4_S2_PS0_iiiiPKtS7_iiiiiibS2_i)
        .other          _Z23gemm_half_q_half_kernelILi3ELi10ELb1ELb1ELi64EEvPK6__halfPKjS4_S2_PS0_iiiiPKtS7_iiiiiibS2_i,@"STO_CUDA_ENTRY STV_DEFAULT"
_Z23gemm_half_q_half_kernelILi3ELi10ELb1ELb1ELi64EEvPK6__halfPKjS4_S2_PS0_iiiiPKtS7_iiiiiibS2_i:
.text._Z23gemm_half_q_half_kernelILi3ELi10ELb1ELb1ELi64EEvPK6__halfPKjS4_S2_PS0_iiiiPKtS7_iiiiiibS2_i:
        /* <DEDUP_REMOVED lines=12> */
[--C-:B-1----:R-:W-:Y:S01]  /*00c0*/  IMAD R12, R6, -0x3, R7.reuse ;  /* 0xfffffffd060c7824 */ /* 0x102fe200078e0207 */
[----:B------:R-:W-:-:S04]  /*00d0*/  PRMT R7, RZ, 0x7610, R7 ;  /* 0x00007610ff077816 */ /* 0x000fc80000000007 */
        /* <DEDUP_REMOVED lines=23> */
.L_x_2094:
        /* <DEDUP_REMOVED lines=25> */
[----:B0-----:R-:W-:Y:S01]  /*03e0*/  ULEA UR4, UR5, UR4, 0x18 ;  /* 0x0000000405047291 */ /* 0x001fe2000f8ec03f */
[----:B--2---:R-:W-:-:S04]  /*03f0*/  IADD3 R9, P0, R14, R7, RZ ;  /* 0x000000070e097210 */ /* 0x004fc80007f1e0ff */
[----:B------:R-:W-:Y:S02]  /*0400*/  LEA.HI.X.SX32 R16, R7, RZ, 0x1, P0 ;  /* 0x000000ff07107211 */ /* 0x000fe400000f0eff */
[----:B------:R-:W-:Y:S02]  /*0410*/  LEA R10, P0, R9, UR8, 0x1 ;  /* 0x00000008090a7c11 */ /* 0x000fe4000f8008ff */
[----:B------:R-:W-:Y:S02]  /*0420*/  LEA R7, R3, UR4, 0x1 ;  /* 0x0000000403077c11 */ /* 0x000fe4000f8e08ff */
[----:B------:R-:W-:Y:S01]  /*0430*/  LEA.HI.X R11, R9, UR9, R16, 0x1, P0 ;  /* 0x00000009090b7c11 */ /* 0x000fe200080f0c10 */
[----:B------:R-:W-:Y:S01]  /*0440*/  HFMA2.MMA R9, -RZ, RZ, 0, 0 ;  /* 0x00000000ff097435 */ /* 0x000fe200000001ff */
[----:B------:R-:W-:Y:S01]  /*0450*/  PLOP3.LUT P0, PT, PT, PT, PT, 0x80, 0x0 ;  /* 0x000000000000781c */ /* 0x000fe20003f0f070 */
[----:B------:R-:W-:-:S12]  /*0460*/  @!P2 BRA `(.L_x_2098) ;  /* 0x000000000048a947 */ /* 0x000fd80003800000 */
[----:B------:R-:W-:Y:S02]  /*0470*/  PLOP3.LUT P0, PT, PT, PT, PT, 0x8, 0x0 ;  /* 0x000000000000781c */ /* 0x000fe40003f0e170 */
[----:B------:R-:W-:-:S11]  /*0480*/  IADD3 R24, R58, -0x3, RZ ;  /* 0xfffffffd3a187810 */ /* 0x000fd60007ffe0ff */
.L_x_2099:
        /* <DEDUP_REMOVED lines=16> */
.L_x_2098:
        /* <DEDUP_REMOVED lines=16> */
.L_x_2097:
[----:B------:R-:W0:Y:S01]  /*0690*/  S2UR UR5, SR_CgaCtaId ;  /* 0x00000000000579c3 */ /* 0x000e220000008800 */
[----:B------:R-:W-:Y:S01]  /*06a0*/  IMAD R7, R6, R5, RZ ;  /* 0x0000000506077224 */ /* 0x000fe200078e02ff */
[----:B------:R-:W-:Y:S01]  /*06b0*/  ISETP.GT.AND P2, PT, R58, 0x3, PT ;  /* 0x000000033a00780c */ /* 0x000fe20003f44270 */
[----:B------:R-:W-:Y:S01]  /*06c0*/  UMOV UR4, 0x400 ;  /* 0x0000040000047882 */ /* 0x000fe20000000000 */
[----:B------:R-:W-:Y:S02]  /*06d0*/  ULDC.64 UR8, c[0x0][0x210] ;  /* 0x0000840000087ab9 */ /* 0x000fe40000000a00 */
[----:B------:R-:W-:-:S04]  /*06e0*/  LEA R14, R7, R7, 0x1 ;  /* 0x00000007070e7211 */ /* 0x000fc800078e08ff */
[----:B------:R-:W-:-:S04]  /*06f0*/  IADD3 R7, P0, R10, R14, RZ ;  /* 0x0000000e0a077210 */ /* 0x000fc80007f1e0ff */
[----:B------:R-:W-:Y:S01]  /*0700*/  LEA.HI.X.SX32 R14, R14, R9, 0x1, P0 ;  /* 0x000000090e0e7211 */ /* 0x000fe200000f0eff */
[----:B------:R-:W-:Y:S01]  /*0710*/  HFMA2.MMA R9, -RZ, RZ, 0, 0 ;  /* 0x00000000ff097435 */ /* 0x000fe200000001ff */
        /* <DEDUP_REMOVED lines=8> */
.L_x_2101:
        /* <DEDUP_REMOVED lines=16> */
.L_x_2100:
        /* <DEDUP_REMOVED lines=14> */
.L_x_2096:
[----:B------:R-:W-:Y:S05]  /*0980*/  BSYNC B0 ;  /* 0x0000000000007941 */ /* 0x000fea0003800000 */
.L_x_2095:
        /* <DEDUP_REMOVED lines=9> */
[----:B-1----:R-:W0:Y:S01]  /*0a20*/  LDC.64 R10, c[0x0][0x230] ;  /* 0x00008c00ff0a7b82 */ /* 0x002e220000000a00 */
[----:B------:R-:W-:Y:S01]  /*0a30*/  SHF.L.U32 R8, R8, 0x8, RZ ;  /* 0x0000000808087819 */ /* 0x000fe200000006ff */
[----:B------:R-:W-:Y:S01]  /*0a40*/  IMAD R5, R6, R15, RZ ;  /* 0x0000000f06057224 */ /* 0x000fe200078e02ff */
[----:B------:R-:W-:Y:S02]  /*0a50*/  ISETP.GT.AND P2, PT, R58, 0x3, PT ;  /* 0x000000033a00780c */ /* 0x000fe40003f44270 */
[----:B------:R-:W-:Y:S01]  /*0a60*/  PLOP3.LUT P0, PT, PT, PT, PT, 0x80, 0x0 ;  /* 0x000000000000781c */ /* 0x000fe20003f0f070 */
[----:B------:R-:W-:-:S05]  /*0a70*/  IMAD R8, R5, 0x3, R8 ;  /* 0x0000000305087824 */ /* 0x000fca00078e0208 */
[----:B------:R-:W-:-:S05]  /*0a80*/  LEA R3, R3, R8, 0x2 ;  /* 0x0000000803037211 */ /* 0x000fca00078e10ff */
[----:B0-----:R-:W-:Y:S01]  /*0a90*/  IMAD.WIDE R6, R3, 0x2, R10 ;  /* 0x0000000203067825 */ /* 0x001fe200078e020a */
[----:B------:R-:W-:Y:S01]  /*0aa0*/  HFMA2.MMA R3, -RZ, RZ, 0, 0 ;  /* 0x00000000ff037435 */ /* 0x000fe200000001ff */
[----:B------:R-:W-:Y:S10]  /*0ab0*/  @!P2 BRA `(.L_x_2103) ;  /* 0x000000000034a947 */ /* 0x000ff40003800000 */
[----:B------:R-:W-:Y:S02]  /*0ac0*/  PLOP3.LUT P0, PT, PT, PT, PT, 0x8, 0x0 ;  /* 0x000000000000781c */ /* 0x000fe40003f0e170 */
[----:B------:R-:W-:-:S11]  /*0ad0*/  IADD3 R14, R58, -0x3, RZ ;  /* 0xfffffffd3a0e7810 */ /* 0x000fd60007ffe0ff */
.L_x_2104:
        /* <DEDUP_REMOVED lines=11> */
.L_x_2103:
        /* <DEDUP_REMOVED lines=10> */
.L_x_2102:
[----:B012---:R-:W0:Y:S01]  /*0c30*/  LDC.64 R6, c[0x0][0x248] ;  /* 0x00009200ff067b82 */ /* 0x007e220000000a00 */
[----:B------:R-:W-:-:S05]  /*0c40*/  SHF.L.U32 R3, R2, 0x7, RZ ;  /* 0x0000000702037819 */ /* 0x000fca00000006ff */
        /* <DEDUP_REMOVED lines=13> */
.L_x_2106:
        /* <DEDUP_REMOVED lines=44> */
.L_x_2105:
        /* <DEDUP_REMOVED lines=24> */
.L_x_2107:
        /* <DEDUP_REMOVED lines=8> */
.L_x_2108:
        /* <DEDUP_REMOVED lines=12> */
.L_x_2109:
        /* <DEDUP_REMOVED lines=8> */
.L_x_2110:
        /* <DEDUP_REMOVED lines=8> */
.L_x_2111:
        /* <DEDUP_REMOVED lines=20> */
[----:B------:R-:W-:Y:S02]  /*14e0*/  MOV R4, RZ ;  /* 0x000000ff00047202 */ /* 0x000fe40000000f00 */
[----:B------:R-:W-:Y:S02]  /*14f0*/  PRMT R9, RZ, 0x5410, RZ ;  /* 0x00005410ff097816 */ /* 0x000fe400000000ff */
[----:B------:R-:W-:-:S02]  /*1500*/  PRMT R10, RZ, 0x5410, RZ ;  /* 0x00005410ff0a7816 */ /* 0x000fc400000000ff */
[----:B------:R-:W-:Y:S01]  /*1510*/  IADD3 R11, R56, R11, RZ ;  /* 0x0000000b380b7210 */ /* 0x000fe20007ffe0ff */
[----:B------:R-:W-:Y:S06]  /*1520*/  @P0 BRA `(.L_x_2112) ;  /* 0x0000005400240947 */ /* 0x000fec0003800000 */
[----:B------:R-:W-:Y:S01]  /*1530*/  PRMT R4, R54, 0x9910, RZ ;  /* 0x0000991036047816 */ /* 0x000fe200000000ff */
[----:B------:R-:W-:Y:S01]  /*1540*/  ULDC UR5, c[0x0][0x264] ;  /* 0x0000990000057ab9 */ /* 0x000fe20000000800 */
[----:B------:R-:W-:Y:S02]  /*1550*/  PRMT R5, RZ, 0x7610, R5 ;  /* 0x00007610ff057816 */ /* 0x000fe40000000005 */
[----:B------:R-:W-:Y:S01]  /*1560*/  ISETP.NE.AND P0, PT, R4, RZ, PT ;  /* 0x000000ff0400720c */ /* 0x000fe20003f05270 */
[----:B------:R-:W-:-:S03]  /*1570*/  HFMA2.MMA R4, -RZ, RZ, 0, 0 ;  /* 0x00000000ff047435 */ /* 0x000fc600000001ff */
[----:B------:R-:W-:-:S13]  /*1580*/  ISETP.LT.OR P0, PT, R12, 0x3, !P0 ;  /* 0x000000030c00780c */ /* 0x000fda0004701670 */
.L_x_2125:
        /* <DEDUP_REMOVED lines=8> */
[----:B------:R-:W-:Y:S02]  /*1610*/  MOV R16, R2 ;  /* 0x0000000200107202 */ /* 0x000fe40000000f00 */
[----:B------:R-:W-:Y:S02]  /*1620*/  MOV R17, R3 ;  /* 0x0000000300117202 */ /* 0x000fe40000000f00 */
[----:B--2---:R-:W-:Y:S02]  /*1630*/  @!P2 PRMT R59, R14, 0x7610, R59 ;  /* 0x000076100e3ba816 */ /* 0x004fe4000000003b */
[----:B------:R-:W-:-:S02]  /*1640*/  @!P2 PRMT R60, R15, 0x7610, R60 ;  /* 0x000076100f3ca816 */ /* 0x000fc4000000003c */
[----:B---3--:R-:W-:Y:S02]  /*1650*/  @!P2 IADD3 R11, R13, R56, RZ ;  /* 0x000000380d0ba210 */ /* 0x008fe40007ffe0ff */
[----:B------:R-:W-:Y:S02]  /*1660*/  @!P2 PRMT R59, R59, 0x7610, R14 ;  /* 0x000076103b3ba816 */ /* 0x000fe4000000000e */
        /* <DEDUP_REMOVED lines=9> */
[----:B------:R-:W-:Y:S02]  /*1700*/  LOP3.LUT R20, R13, 0xf000f0, RZ, 0xc0, !PT ;  /* 0x00f000f00d147812 */ /* 0x000fe400078ec0ff */
[----:B------:R-:W-:Y:S02]  /*1710*/  SHF.R.U32.HI R12, RZ, 0x8, R12 ;  /* 0x00000008ff0c7819 */ /* 0x000fe4000001160c */
[----:B------:R-:W-:Y:S02]  /*1720*/  SHF.R.U32.HI R22, RZ, 0x8, R13 ;  /* 0x00000008ff167819 */ /* 0x000fe4000001160d */
[----:B------:R-:W-:Y:S02]  /*1730*/  SHF.R.U32.HI R26, RZ, 0x8, R14 ;  /* 0x00000008ff1a7819 */ /* 0x000fe4000001160e */
[C---:B------:R-:W-:Y:S02]  /*1740*/  LOP3.LUT R23, R14.reuse, 0xf000f, RZ, 0xc0, !PT ;  /* 0x000f000f0e177812 */ /* 0x040fe400078ec0ff */
[----:B------:R-:W-:-:S02]  /*1750*/  LOP3.LUT R24, R14, 0xf000f0, RZ, 0xc0, !PT ;  /* 0x00f000f00e187812 */ /* 0x000fc400078ec0ff */
[C---:B------:R-:W-:Y:S02]  /*1760*/  LOP3.LUT R28, R15.reuse, 0xf000f, RZ, 0xc0, !PT ;  /* 0x000f000f0f1c7812 */ /* 0x040fe400078ec0ff */
        /* <DEDUP_REMOVED lines=36> */
[-C--:B------:R-:W-:Y:S02]  /*19b0*/  HFMA2 R24, R21, R18.reuse.H0_H0, -72, -72 ;  /* 0xd480d48015187431 */ /* 0x080fe40000040012 */
[----:B------:R-:W-:Y:S02]  /*19c0*/  HADD2 R29, R13, -1032, -1032 ;  /* 0xe408e4080d1d7430 */ /* 0x000fe40000000000 */
[----:B------:R-:W-:Y:S02]  /*19d0*/  HFMA2 R30, R15, R18.H0_H0, -72, -72 ;  /* 0xd480d4800f1e7431 */ /* 0x000fe40000040012 */
[----:B------:R-:W-:Y:S02]  /*19e0*/  HADD2 R31, R14, -1032, -1032 ;  /* 0xe408e4080e1f7430 */ /* 0x000fe40000000000 */
[----:B------:R-:W-:Y:S02]  /*19f0*/  HADD2 R33, R20, -1032, -1032 ;  /* 0xe408e40814217430 */ /* 0x000fe40000000000 */
[----:B------:R-:W-:-:S02]  /*1a00*/  HADD2 R35, R12, -1032, -1032 ;  /* 0xe408e4080c237430 */ /* 0x000fc40000000000 */
[----:B------:R-:W-:Y:S01]  /*1a10*/  HFMA2 R19, R37, R18.H0_H0, -72, -72 ;  /* 0xd480d48025137431 */ /* 0x000fe20000040012 */
[----:B------:R-:W-:Y:S06]  /*1a20*/  @!P3 BRA `(.L_x_2114) ;  /* 0x000000040068b947 */ /* 0x000fec0003800000 */
[----:B------:R-:W0:Y:S01]  /*1a30*/  LDS.64 R12, [UR4] ;  /* 0x00000004ff0c7984 */ /* 0x000e220008000a00 */
[--C-:B------:R-:W-:Y:S02]  /*1a40*/  HADD2.F32 R2, -RZ, R36.reuse.H0_H0 ;  /* 0x20000024ff027230 */ /* 0x100fe40000004100 */
[----:B------:R-:W-:Y:S01]  /*1a50*/  HADD2.F32 R40, -RZ, R23.H0_H0 ;  /* 0x20000017ff287230 */ /* 0x000fe20000004100 */
        /* <DEDUP_REMOVED lines=87> */
.L_x_2114:
        /* <DEDUP_REMOVED lines=94> */
.L_x_2116:
        /* <DEDUP_REMOVED lines=44> */
[----:B------:R-:W-:Y:S02]  /*2870*/  HADD2.F32 R14, -RZ, R14.H1_H1 ;  /* 0x3000000eff0e7230 */ /* 0x000fe40000004100 */
[-C--:B------:R-:W-:Y:S01]  /*2880*/  FFMA.FTZ R13, R24, R2.reuse, R13 ;  /* 0x00000002180d7223 */ /* 0x080fe2000001000d */
[----:B------:R-:W-:Y:S02]  /*2890*/  HADD2.F32 R22, -RZ, R29.H1_H1 ;  /* 0x3000001dff167230 */ /* 0x000fe40000004100 */
[----:B------:R-:W-:Y:S01]  /*28a0*/  FFMA.FTZ R23, R26, R2, R23 ;  /* 0x000000021a177223 */ /* 0x000fe20000010017 */
[----:B------:R-:W-:Y:S02]  /*28b0*/  HADD2.F32 R28, -RZ, R35.H0_H0 ;  /* 0x20000023ff1c7230 */ /* 0x000fe40000004100 */
        /* <DEDUP_REMOVED lines=42> */
.L_x_2115:
        /* <DEDUP_REMOVED lines=146> */
.L_x_2117:
        /* <DEDUP_REMOVED lines=94> */
.L_x_2119:
        /* <DEDUP_REMOVED lines=23> */
[----:B------:R-:W-:Y:S02]  /*3bd0*/  HADD2.F32 R13, -RZ, R27.H0_H0 ;  /* 0x2000001bff0d7230 */ /* 0x000fe40000004100 */
[----:B------:R-:W-:Y:S01]  /*3be0*/  FFMA.FTZ R26, R43, R41, R26 ;  /* 0x000000292b1a7223 */ /* 0x000fe2000001001a */
[----:B------:R-:W-:-:S02]  /*3bf0*/  HADD2.F32 R43, -RZ, R29.H0_H0 ;  /* 0x2000001dff2b7230 */ /* 0x000fc40000004100 */
[-C--:B------:R-:W-:Y:S01]  /*3c00*/  FFMA.FTZ R12, R39, R41.reuse, R12 ;  /* 0x00000029270c7223 */ /* 0x080fe2000001000c */
[----:B------:R-:W-:Y:S01]  /*3c10*/  FFMA.FTZ R40, R45, R41, R40 ;  /* 0x000000292d287223 */ /* 0x000fe20000010028 */
        /* <DEDUP_REMOVED lines=63> */
.L_x_2118:
        /* <DEDUP_REMOVED lines=145> */
.L_x_2120:
        /* <DEDUP_REMOVED lines=94> */
.L_x_2122:
        /* <DEDUP_REMOVED lines=91> */
.L_x_2121:
[----:B------:R-:W-:-:S06]  /*54b0*/  IMAD.WIDE R12, R19, 0x4, R20 ;  /* 0x00000004130c7825 */ /* 0x000fcc00078e0214 */
[----:B------:R-:W2:Y:S02]  /*54c0*/  LDG.E.128.CONSTANT R12, desc[UR6][R12.64] ;  /* 0x000000060c0c7981 */ /* 0x000ea4000c1e9d00 */
[----:B--2---:R-:W-:Y:S02]  /*54d0*/  LOP3.LUT R20, R13, 0xf000f0, RZ, 0xc0, !PT ;  /* 0x00f000f00d147812 */ /* 0x004fe400078ec0ff */
[----:B------:R-:W-:Y:S02]  /*54e0*/  LOP3.LUT R22, R14, 0xf000f0, RZ, 0xc0, !PT ;  /* 0x00f000f00e167812 */ /* 0x000fe400078ec0ff */
[----:B------:R-:W-:Y:S02]  /*54f0*/  SHF.R.U32.HI R31, RZ, 0x8, R14 ;  /* 0x00000008ff1f7819 */ /* 0x000fe4000001160e */
        /* <DEDUP_REMOVED lines=9> */
[-C--:B------:R-:W-:Y:S01]  /*5590*/  HFMA2 R21, R21, R18.reuse.H0_H0, -72, -72 ;  /* 0xd480d48015157431 */ /* 0x080fe20000040012 */
[----:B------:R-:W-:Y:S02]  /*55a0*/  LOP3.LUT R22, R34, 0xf000f0, RZ, 0xc0, !PT ;  /* 0x00f000f022167812 */ /* 0x000fe400078ec0ff */
[----:B------:R-:W-:Y:S02]  /*55b0*/  SHF.R.U32.HI R29, RZ, 0x8, R13 ;  /* 0x00000008ff1d7819 */ /* 0x000fe4000001160d */
        /* <DEDUP_REMOVED lines=128> */
.L_x_2123:
        /* <DEDUP_REMOVED lines=94> */
.L_x_2124:
        /* <DEDUP_REMOVED lines=91> */
.L_x_2113:
[----:B------:R-:W0:Y:S01]  /*6950*/  LDC R15, c[0x0][0x23c] ;  /* 0x00008f00ff0f7b82 */ /* 0x000e220000000800 */
[----:B------:R-:W-:Y:S01]  /*6960*/  IADD3 R56, R56, 0x20, RZ ;  /* 0x0000002038387810 */ /* 0x000fe20007ffe0ff */
[----:B------:R-:W-:-:S03]  /*6970*/  UIADD3 UR4, UR4, 0x40, URZ ;  /* 0x0000004004047890 */ /* 0x000fc6000fffe03f */
[C---:B------:R-:W-:Y:S02]  /*6980*/  ISETP.GE.AND P2, PT, R56.reuse, UR5, PT ;  /* 0x0000000538007c0c */ /* 0x040fe4000bf46270 */
[----:B------:R-:W-:Y:S01]  /*6990*/  ISETP.LT.AND P3, PT, R56, R57, PT ;  /* 0x000000393800720c */ /* 0x000fe20003f61270 */
[----:B0-----:R-:W-:-:S12]  /*69a0*/  IMAD.WIDE R2, R15, 0x10, R16 ;  /* 0x000000100f027825 */ /* 0x001fd800078e0210 */
[----:B------:R-:W-:Y:S05]  /*69b0*/  @!P2 BRA P3, `(.L_x_2125) ;  /* 0xffffffa800f4a947 */ /* 0x000fea000183ffff */
.L_x_2112:
[----:B------:R-:W-:Y:S01]  /*69c0*/  ISETP.GE.AND P0, PT, R56, R57, PT ;  /* 0x000000393800720c */ /* 0x000fe20003f06270 */
[----:B------:R-:W-:-:S03]  /*69d0*/  ULDC UR5, c[0x0][0x26c] ;  /* 0x00009b0000057ab9 */ /* 0x000fc60000000800 */
[----:B------:R-:W-:-:S13]  /*69e0*/  ISETP.GE.OR P0, PT, R56, UR5, P0 ;  /* 0x0000000538007c0c */ /* 0x000fda0008706670 */
[----:B------:R-:W-:Y:S05]  /*69f0*/  @P0 BRA `(.L_x_2126) ;  /* 0x0000001000380947 */ /* 0x000fea0003800000 */
[----:B------:R-:W0:Y:S01]  /*6a00*/  S2R R12, SR_CTAID.Y ;  /* 0x00000000000c7919 */ /* 0x000e220000002600 */
[----:B------:R-:W0:Y:S01]  /*6a10*/  LDC R13, c[0x0][0x238] ;  /* 0x00008e00ff0d7b82 */ /* 0x000e220000000800 */
[----:B------:R-:W-:Y:S01]  /*6a20*/  PRMT R14, R54, 0x9910, RZ ;  /* 0x00009910360e7816 */ /* 0x000fe200000000ff */
[----:B------:R-:W-:-:S03]  /*6a30*/  ULDC UR5, c[0x0][0x26c] ;  /* 0x00009b0000057ab9 */ /* 0x000fc60000000800 */
[----:B------:R-:W-:Y:S01]  /*6a40*/  ISETP.NE.AND P0, PT, R14, RZ, PT ;  /* 0x000000ff0e00720c */ /* 0x000fe20003f05270 */
[----:B0-----:R-:W-:Y:S01]  /*6a50*/  IMAD R12, R12, -0x3, R13 ;  /* 0xfffffffd0c0c7824 */ /* 0x001fe200078e020d */
[----:B------:R-:W-:-:S04]  /*6a60*/  SHF.L.U32 R13, R15, 0x2, RZ ;  /* 0x000000020f0d7819 */ /* 0x000fc800000006ff */
[----:B------:R-:W-:Y:S02]  /*6a70*/  ISETP.LT.OR P0, PT, R12, 0x3, !P0 ;  /* 0x000000030c00780c */ /* 0x000fe40004701670 */
[----:B------:R-:W-:-:S04]  /*6a80*/  SHF.R.S32.HI R12, RZ, 0x1f, R15 ;  /* 0x0000001fff0c7819 */ /* 0x000fc8000001140f */
[----:B------:R-:W-:-:S07]  /*6a90*/  SHF.L.U64.HI R12, R15, 0x2, R12 ;  /* 0x000000020f0c7819 */ /* 0x000fce000001020c */
.L_x_2130:
        /* <DEDUP_REMOVED lines=27> */
[----:B------:R-:W-:-:S02]  /*6c50*/  LOP3.LUT R25, R18, 0xc000c, RZ, 0xc0, !PT ;  /* 0x000c000c12197812 */ /* 0x000fc400078ec0ff */
[----:B------:R-:W-:Y:S02]  /*6c60*/  SHF.R.U32.HI R16, RZ, 0x8, R17 ;  /* 0x00000008ff107819 */ /* 0x000fe40000011611 */
[----:B------:R-:W-:Y:S02]  /*6c70*/  SHF.R.U32.HI R22, RZ, 0x8, R18 ;  /* 0x00000008ff167819 */ /* 0x000fe40000011612 */
[C---:B------:R-:W-:Y:S02]  /*6c80*/  LOP3.LUT R32, R18.reuse, 0x300030, RZ, 0xc0, !PT ;  /* 0x0030003012207812 */ /* 0x040fe400078ec0ff */
[C---:B------:R-:W-:Y:S02]  /*6c90*/  LOP3.LUT R40, R18.reuse, 0xc000c0, RZ, 0xc0, !PT ;  /* 0x00c000c012287812 */ /* 0x040fe400078ec0ff */
        /* <DEDUP_REMOVED lines=132> */
.L_x_2128:
        /* <DEDUP_REMOVED lines=46> */
.L_x_2129:
        /* <DEDUP_REMOVED lines=27> */
[----:B------:R-:W-:-:S02]  /*7970*/  HFMA2.MMA R46, R50, R20, R46 ;  /* 0x00000014322e7235 */ /* 0x000fc4000000002e */
[----:B------:R-:W-:Y:S01]  /*7980*/  HFMA2.MMA R48, R52, R20, R48 ;  /* 0x0000001434307235 */ /* 0x000fe20000000030 */
[----:B------:R-:W-:-:S05]  /*7990*/  HADD2 R24, R16.H0_H0, R16.H1_H1 ;  /* 0x3000001010187230 */ /* 0x000fca0000000800 */
[-C--:B------:R-:W-:Y:S02]  /*79a0*/  HFMA2.MMA R46, R26, R21.reuse, R46 ;  /* 0x000000151a2e7235 */ /* 0x080fe4000000002e */
[----:B------:R-:W-:-:S06]  /*79b0*/  HFMA2.MMA R48, R28, R21, R48 ;  /* 0x000000151c307235 */ /* 0x000fcc0000000030 */
[-C--:B------:R-:W-:Y:S02]  /*79c0*/  HFMA2.MMA R46, R34, R22.reuse, R46 ;  /* 0x00000016222e7235 */ /* 0x080fe4000000002e */
[----:B------:R-:W-:-:S06]  /*79d0*/  HFMA2.MMA R48, R36, R22, R48 ;  /* 0x0000001624307235 */ /* 0x000fcc0000000030 */
[-C--:B------:R-:W-:Y:S02]  /*79e0*/  HFMA2.MMA R46, R42, R23.reuse, R46 ;  /* 0x000000172a2e7235 */ /* 0x080fe4000000002e */
[----:B------:R-:W-:Y:S01]  /*79f0*/  HFMA2.MMA R48, R44, R23, R48 ;  /* 0x000000172c307235 */ /* 0x000fe20000000030 */
[----:B------:R-:W-:-:S07]  /*7a00*/  HADD2 R23, R47.H0_H0, R47.H1_H1 ;  /* 0x3000002f2f177230 */ /* 0x000fce0000000800 */
[----:B------:R-:W-:Y:S02]  /*7a10*/  HADD2 R46, R46.H0_H0, R46.H1_H1 ;  /* 0x3000002e2e2e7230 */ /* 0x000fe40000000800 */
[----:B------:R-:W-:-:S03]  /*7a20*/  HADD2 R48, R48.H0_H0, R48.H1_H1 ;  /* 0x3000003030307230 */ /* 0x000fc60000000800 */
[----:B------:R-:W-:Y:S02]  /*7a30*/  PRMT R46, R46, 0x5410, R23 ;  /* 0x000054102e2e7816 */ /* 0x000fe40000000017 */
[----:B------:R-:W-:-:S04]  /*7a40*/  PRMT R48, R48, 0x5410, R24 ;  /* 0x0000541030307816 */ /* 0x000fc80000000018 */
[----:B------:R-:W-:Y:S01]  /*7a50*/  HFMA2.MMA R9, R46, R59, R9 ;  /* 0x0000003b2e097235 */ /* 0x000fe20000000009 */
[----:B------:R-:W-:-:S10]  /*7a60*/  HFMA2 R10, R48, R60, R10 ;  /* 0x0000003c300a7231 */ /* 0x000fd4000000000a */
.L_x_2127:
[----:B------:R-:W-:Y:S01]  /*7a70*/  IADD3 R56, R56, 0x10, RZ ;  /* 0x0000001038387810 */ /* 0x000fe20007ffe0ff */
[----:B------:R-:W-:Y:S01]  /*7a80*/  UIADD3 UR4, UR4, 0x20, URZ ;  /* 0x0000002004047890 */ /* 0x000fe2000fffe03f */
[----:B------:R-:W-:Y:S02]  /*7a90*/  IADD3 R2, P3, R2, R13, RZ ;  /* 0x0000000d02027210 */ /* 0x000fe40007f7e0ff */
[C---:B------:R-:W-:Y:S02]  /*7aa0*/  ISETP.GE.AND P2, PT, R56.reuse, UR5, PT ;  /* 0x0000000538007c0c */ /* 0x040fe4000bf46270 */
[----:B------:R-:W-:Y:S02]  /*7ab0*/  ISETP.LT.AND P4, PT, R56, R57, PT ;  /* 0x000000393800720c */ /* 0x000fe40003f81270 */
[----:B------:R-:W-:-:S11]  /*7ac0*/  IADD3.X R3, R3, R12, RZ, P3, !PT ;  /* 0x0000000c03037210 */ /* 0x000fd60001ffe4ff */
[----:B------:R-:W-:Y:S05]  /*7ad0*/  @!P2 BRA P4, `(.L_x_2130) ;  /* 0xffffffec00f0a947 */ /* 0x000fea000203ffff */
.L_x_2126:
[----:B------:R-:W-:Y:S05]  /*7ae0*/  @!P1 EXIT ;  /* 0x000000000000994d */ /* 0x000fea0003800000 */
[----:B------:R-:W0:Y:S01]  /*7af0*/  S2R R4, SR_CTAID.X ;  /* 0x0000000000047919 */ /* 0x000e220000002500 */
[----:B------:R-:W1:Y:S01]  /*7b00*/  S2UR UR4, SR_CTAID.Y ;  /* 0x00000000000479c3 */ /* 0x000e620000002600 */
[----:B------:R-:W-:Y:S01]  /*7b10*/  HMUL2 R17, R5, R55.H0_H0 ;  /* 0x2000003705117232 */ /* 0x000fe20000000000 */
[----:B------:R-:W0:Y:S06]  /*7b20*/  S2R R11, SR_TID.X ;  /* 0x00000000000b7919 */ /* 0x000e2c0000002100 */
[----:B------:R-:W2:Y:S08]  /*7b30*/  LDC R16, c[0x0][0x23c] ;  /* 0x00008f00ff107b82 */ /* 0x000eb00000000800 */
[----:B------:R-:W3:Y:S01]  /*7b40*/  LDC.64 R2, c[0x0][0x230] ;  /* 0x00008c00ff027b82 */ /* 0x000ee20000000a00 */
        /* <DEDUP_REMOVED lines=13> */
.L_x_2134:
[----:B------:R-:W0:Y:S02]  /*7c20*/  LDS R14, [R12] ;  /* 0x000000000c0e7984 */ /* 0x000e240000000800 */
[----:B0-----:R-:W-:-:S06]  /*7c30*/  HADD2 R15, R14, R17 ;  /* 0x000000110e0f7230 */ /* 0x001fcc0000000000 */
[----:B------:R-:W0:Y:S02]  /*7c40*/  ATOMS.CAST.SPIN R15, [R12], R14, R15 ;  /* 0x0000000e0c0f738d */ /* 0x000e24000180000f */
[----:B0-----:R-:W-:-:S13]  /*7c50*/  ISETP.EQ.U32.AND P0, PT, R15, 0x1, PT ;  /* 0x000000010f00780c */ /* 0x001fda0003f02070 */
[----:B------:R-:W-:Y:S05]  /*7c60*/  @!P0 BRA `(.L_x_2134) ;  /* 0xfffffffc00ec8947 */ /* 0x000fea000383ffff */
[----:B------:R-:W-:Y:S05]  /*7c70*/  BRA `(.L_x_2132) ;  /* 0x00000000000c7947 */ /* 0x000fea0003800000 */
.L_x_2133:
[----:B------:R-:W2:Y:S02]  /*7c80*/  LD.E R6, desc[UR6][R4.64] ;  /* 0x0000000604067980 */ /* 0x000ea4000c101900 */
[----:B--2---:R-:W-:-:S05]  /*7c90*/  IADD3 R13, R17, R6, RZ ;  /* 0x00000006110d7210 */ /* 0x004fca0007ffe0ff */
[----:B------:R0:W-:Y:S02]  /*7ca0*/  ST.E desc[UR6][R4.64], R13 ;  /* 0x0000000d04007985 */ /* 0x0001e4000c101906 */
.L_x_2132:
[----:B------:R-:W-:Y:S05]  /*7cb0*/  BSYNC B0 ;  /* 0x0000000000007941 */ /* 0x000fea0003800000 */
.L_x_2131:
[----:B------:R1:W-:Y:S01]  /*7cc0*/  ATOM.E.ADD.F16x2.RN.STRONG.GPU P0, RZ, desc[UR6][R4.64+0x4], R55 ;  /* 0x0000043704ff79a2 */ /* 0x0003e2000810e1c6 */
[----:B------:R-:W-:Y:S04]  /*7cd0*/  BSSY B0, `(.L_x_2135) ;  /* 0x000000e000007945 */ /* 0x000fe80003800000 */
[----:B-1----:R-:W-:Y:S05]  /*7ce0*/  @P0 BRA `(.L_x_2136) ;  /* 0x0000000000300947 */ /* 0x002fea0003800000 */
[----:B------:R-:W1:Y:S02]  /*7cf0*/  QSPC.E.S P0, RZ, [R4+0x4] ;  /* 0x0000040004ff73aa */ /* 0x000e640000000500 */
[----:B-1----:R-:W-:Y:S05]  /*7d00*/  @!P0 BRA `(.L_x_2137) ;  /* 0x00000000001c8947 */ /* 0x002fea0003800000 */
[----:B0-----:R-:W-:-:S07]  /*7d10*/  MOV R4, R4 ;  /* 0x0000000400047202 */ /* 0x001fce0000000f00 */
.L_x_2138:
[----:B------:R-:W0:Y:S02]  /*7d20*/  LDS R12, [R4+0x4] ;  /* 0x00000400040c7984 */ /* 0x000e240000000800 */
[----:B0-----:R-:W-:-:S10]  /*7d30*/  HFMA2.MMA R13, R12, 1, 1, R55 ;  /* 0x3c003c000c0d7835 */ /* 0x001fd40000000037 */
[----:B------:R-:W0:Y:S02]  /*7d40*/  ATOMS.CAST.SPIN R13, [R4+0x4], R12, R13 ;  /* 0x0000040c040d738d */ /* 0x000e24000180000d */
[----:B0-----:R-:W-:-:S13]  /*7d50*/  ISETP.EQ.U32.AND P0, PT, R13, 0x1, PT ;  /* 0x000000010d00780c */ /* 0x001fda0003f02070 */
[----:B------:R-:W-:Y:S05]  /*7d60*/  @!P0 BRA `(.L_x_2138) ;  /* 0xfffffffc00ec8947 */ /* 0x000fea000383ffff */
[----:B------:R-:W-:Y:S05]  /*7d70*/  BRA `(.L_x_2136) ;  /* 0x00000000000c7947 */ /* 0x000fea0003800000 */
.L_x_2137:
[----:B------:R-:W0:Y:S02]  /*7d80*/  LD.E R6, desc[UR6][R4.64+0x4] ;  /* 0x0000040604067980 */ /* 0x000e24000c101900 */
[----:B0-----:R-:W-:-:S05]  /*7d90*/  IADD3 R13, R55, R6, RZ ;  /* 0x00000006370d7210 */ /* 0x001fca0007ffe0ff */
[----:B------:R1:W-:Y:S02]  /*7da0*/  ST.E desc[UR6][R4.64+0x4], R13 ;  /* 0x0000040d04007985 */ /* 0x0003e4000c101906 */
.L_x_2136:
[----:B------:R-:W-:Y:S05]  /*7db0*/  BSYNC B0 ;  /* 0x0000000000007941 */ /* 0x000fea0003800000 */
.L_x_2135:
        /* <DEDUP_REMOVED lines=13> */
.L_x_2142:
[----:B------:R-:W0:Y:S02]  /*7e90*/  LDS R12, [R6] ;  /* 0x00000000060c7984 */ /* 0x000e240000000800 */
[----:B0-----:R-:W-:-:S06]  /*7ea0*/  HADD2 R13, R12, R15 ;  /* 0x0000000f0c0d7230 */ /* 0x001fcc0000000000 */
[----:B------:R-:W0:Y:S02]  /*7eb0*/  ATOMS.CAST.SPIN R13, [R6], R12, R13 ;  /* 0x0000000c060d738d */ /* 0x000e24000180000d */
[----:B0-----:R-:W-:-:S13]  /*7ec0*/  ISETP.EQ.U32.AND P0, PT, R13, 0x1, PT ;  /* 0x000000010d00780c */ /* 0x001fda0003f02070 */
[----:B------:R-:W-:Y:S05]  /*7ed0*/  @!P0 BRA `(.L_x_2142) ;  /* 0xfffffffc00ec8947 */ /* 0x000fea000383ffff */
[----:B------:R-:W-:Y:S05]  /*7ee0*/  BRA `(.L_x_2140) ;  /* 0x00000000000c7947 */ /* 0x000fea0003800000 */
.L_x_2141:
[----:B------:R-:W2:Y:S02]  /*7ef0*/  LD.E R0, desc[UR6][R4.64] ;  /* 0x0000000604007980 */ /* 0x000ea4000c101900 */
[----:B--2---:R-:W-:-:S05]  /*7f00*/  IADD3 R7, R15, R0, RZ ;  /* 0x000000000f077210 */ /* 0x004fca0007ffe0ff */
[----:B------:R0:W-:Y:S02]  /*7f10*/  ST.E desc[UR6][R4.64], R7 ;  /* 0x0000000704007985 */ /* 0x0001e4000c101906 */
.L_x_2140:
[----:B------:R-:W-:Y:S05]  /*7f20*/  BSYNC B0 ;  /* 0x0000000000007941 */ /* 0x000fea0003800000 */
.L_x_2139:
[----:B------:R1:W-:Y:S01]  /*7f30*/  ATOM.E.ADD.F16x2.RN.STRONG.GPU P0, RZ, desc[UR6][R4.64+0x4], R17 ;  /* 0x0000041104ff79a2 */ /* 0x0003e2000810e1c6 */
[----:B------:R-:W-:Y:S04]  /*7f40*/  BSSY B0, `(.L_x_2143) ;  /* 0x000000e000007945 */ /* 0x000fe80003800000 */
[----:B-1----:R-:W-:Y:S05]  /*7f50*/  @P0 BRA `(.L_x_2144) ;  /* 0x0000000000300947 */ /* 0x002fea0003800000 */
[----:B------:R-:W1:Y:S02]  /*7f60*/  QSPC.E.S P0, RZ, [R4+0x4] ;  /* 0x0000040004ff73aa */ /* 0x000e640000000500 */
[----:B-1----:R-:W-:Y:S05]  /*7f70*/  @!P0 BRA `(.L_x_2145) ;  /* 0x00000000001c8947 */ /* 0x002fea0003800000 */
[----:B0-----:R-:W-:-:S07]  /*7f80*/  MOV R4, R4 ;  /* 0x0000000400047202 */ /* 0x001fce0000000f00 */
.L_x_2146:
[----:B------:R-:W0:Y:S02]  /*7f90*/  LDS R6, [R4+0x4] ;  /* 0x0000040004067984 */ /* 0x000e240000000800 */
[----:B0-----:R-:W-:-:S10]  /*7fa0*/  HFMA2.MMA R7, R6, 1, 1, R17 ;  /* 0x3c003c0006077835 */ /* 0x001fd40000000011 */
[----:B------:R-:W0:Y:S02]  /*7fb0*/  ATOMS.CAST.SPIN R7, [R4+0x4], R6, R7 ;  /* 0x000004060407738d */ /* 0x000e240001800007 */
[----:B0-----:R-:W-:-:S13]  /*7fc0*/  ISETP.EQ.U32.AND P0, PT, R7, 0x1, PT ;  /* 0x000000010700780c */ /* 0x001fda0003f02070 */
[----:B------:R-:W-:Y:S05]  /*7fd0*/  @!P0 BRA `(.L_x_2146) ;  /* 0xfffffffc00ec8947 */ /* 0x000fea000383ffff */
[----:B------:R-:W-:Y:S05]  /*7fe0*/  BRA `(.L_x_2144) ;  /* 0x00000000000c7947 */ /* 0x000fea0003800000 */
.L_x_2145:
[----:B------:R-:W0:Y:S02]  /*7ff0*/  LD.E R0, desc[UR6][R4.64+0x4] ;  /* 0x0000040604007980 */ /* 0x000e24000c101900 */
[----:B0-----:R-:W-:-:S05]  /*8000*/  IADD3 R7, R17, R0, RZ ;  /* 0x0000000011077210 */ /* 0x001fca0007ffe0ff */
[----:B------:R1:W-:Y:S02]  /*8010*/  ST.E desc[UR6][R4.64+0x4], R7 ;  /* 0x0000040704007985 */ /* 0x0003e4000c101906 */
.L_x_2144:
[----:B------:R-:W-:Y:S05]  /*8020*/  BSYNC B0 ;  /* 0x0000000000007941 */ /* 0x000fea0003800000 */
.L_x_2143:
[----:B------:R-:W-:-:S13]  /*8030*/  ISETP.NE.AND P0, PT, R58, 0x2, PT ;  /* 0x000000023a00780c */ /* 0x000fda0003f05270 */
[----:B------:R-:W-:Y:S05]  /*8040*/  @!P0 EXIT ;  /* 0x000000000000894d */ /* 0x000fea0003800000 */
[----:B------:R-:W-:Y:S01]  /*8050*/  IADD3 R11, R11, R16, RZ ;  /* 0x000000100b0b7210 */ /* 0x000fe20007ffe0ff */
[----:B------:R-:W-:-:S04]  /*8060*/  HMUL2 R9, R9, R54.H0_H0 ;  /* 0x2000003609097232 */ /* 0x000fc80000000000 */
[----:B------:R-:W-:-:S05]  /*8070*/  IMAD.WIDE R2, R11, 0x2, R2 ;  /* 0x000000020b027825 */ /* 0x000fca00078e0202 */
[----:B------:R2:W-:Y:S01]  /*8080*/  ATOM.E.ADD.F16x2.RN.STRONG.GPU P0, RZ, desc[UR6][R2.64], R9 ;  /* 0x0000000902ff79a2 */ /* 0x0005e2000810e1c6 */
[----:B------:R-:W-:Y:S01]  /*8090*/  BSSY B0, `(.L_x_2147) ;  /* 0x0000010000007945 */ /* 0x000fe20003800000 */
[----:B------:R-:W-:-:S03]  /*80a0*/  HMUL2 R11, R10, R54.H0_H0 ;  /* 0x200000360a0b7232 */ /* 0x000fc60000000000 */
[----:B--2---:R-:W-:Y:S05]  /*80b0*/  @P0 BRA `(.L_x_2148) ;  /* 0x0000000000340947 */ /* 0x004fea0003800000 */
[----:B------:R-:W2:Y:S02]  /*80c0*/  QSPC.E.S P0, RZ, [R2] ;  /* 0x0000000002ff73aa */ /* 0x000ea40000000500 */
[----:B--2---:R-:W-:Y:S05]  /*80d0*/  @!P0 BRA `(.L_x_2149) ;  /* 0x0000000000208947 */ /* 0x004fea0003800000 */
[----:B01----:R-:W-:-:S04]  /*80e0*/  MOV R4, R2 ;  /* 0x0000000200047202 */ /* 0x003fc80000000f00 */
[----:B------:R-:W-:-:S07]  /*80f0*/  MOV R4, R4 ;  /* 0x0000000400047202 */ /* 0x000fce0000000f00 */
.L_x_2150:
[----:B------:R-:W0:Y:S02]  /*8100*/  LDS R6, [R4] ;  /* 0x0000000004067984 */ /* 0x000e240000000800 */
[----:B0-----:R-:W-:-:S06]  /*8110*/  HADD2 R7, R6, R9 ;  /* 0x0000000906077230 */ /* 0x001fcc0000000000 */
[----:B------:R-:W0:Y:S02]  /*8120*/  ATOMS.CAST.SPIN R7, [R4], R6, R7 ;  /* 0x000000060407738d */ /* 0x000e240001800007 */
[----:B0-----:R-:W-:-:S13]  /*8130*/  ISETP.EQ.U32.AND P0, PT, R7, 0x1, PT ;  /* 0x000000010700780c */ /* 0x001fda0003f02070 */
[----:B------:R-:W-:Y:S05]  /*8140*/  @!P0 BRA `(.L_x_2150) ;  /* 0xfffffffc00ec8947 */ /* 0x000fea000383ffff */
[----:B------:R-:W-:Y:S05]  /*8150*/  BRA `(.L_x_2148) ;  /* 0x00000000000c7947 */ /* 0x000fea0003800000 */
.L_x_2149:
[----:B------:R-:W0:Y:S02]  /*8160*/  LD.E R0, desc[UR6][R2.64] ;  /* 0x0000000602007980 */ /* 0x000e24000c101900 */
[----:B01----:R-:W-:-:S05]  /*8170*/  IADD3 R5, R9, R0, RZ ;  /* 0x0000000009057210 */ /* 0x003fca0007ffe0ff */
[----:B------:R2:W-:Y:S02]  /*8180*/  ST.E desc[UR6][R2.64], R5 ;  /* 0x0000000502007985 */ /* 0x0005e4000c101906 */
.L_x_2148:
[----:B------:R-:W-:Y:S05]  /*8190*/  BSYNC B0 ;  /* 0x0000000000007941 */ /* 0x000fea0003800000 */
.L_x_2147:
[----:B------:R3:W-:Y:S02]  /*81a0*/  ATOM.E.ADD.F16x2.RN.STRONG.GPU P0, RZ, desc[UR6][R2.64+0x4], R11 ;  /* 0x0000040b02ff79a2 */ /* 0x0007e4000810e1c6 */
[----:B---3--:R-:W-:Y:S05]  /*81b0*/  @P0 EXIT ;  /* 0x000000000000094d */ /* 0x008fea0003800000 */
[----:B------:R-:W3:Y:S02]  /*81c0*/  QSPC.E.S P0, RZ, [R2+0x4] ;  /* 0x0000040002ff73aa */ /* 0x000ee40000000500 */
[----:B---3--:R-:W-:Y:S05]  /*81d0*/  @!P0 BRA `(.L_x_2151) ;  /* 0x00000000001c8947 */ /* 0x008fea0003800000 */
[----:B--2---:R-:W-:-:S07]  /*81e0*/  MOV R2, R2 ;  /* 0x0000000200027202 */ /* 0x004fce0000000f00 */
.L_x_2152:
[----:B01----:R-:W0:Y:S02]  /*81f0*/  LDS R4, [R2+0x4] ;  /* 0x0000040002047984 */ /* 0x003e240000000800 */
[----:B0-----:R-:W-:-:S10]  /*8200*/  HFMA2.MMA R5, R4, 1, 1, R11 ;  /* 0x3c003c0004057835 */ /* 0x001fd4000000000b */
[----:B------:R-:W0:Y:S02]  /*8210*/  ATOMS.CAST.SPIN R5, [R2+0x4], R4, R5 ;  /* 0x000004040205738d */ /* 0x000e240001800005 */
[----:B0-----:R-:W-:-:S13]  /*8220*/  ISETP.EQ.U32.AND P0, PT, R5, 0x1, PT ;  /* 0x000000010500780c */ /* 0x001fda0003f02070 */
[----:B------:R-:W-:Y:S05]  /*8230*/  @!P0 BRA `(.L_x_2152) ;  /* 0xfffffffc00ec8947 */ /* 0x000fea000383ffff */
[----:B------:R-:W-:Y:S05]  /*8240*/  EXIT ;  /* 0x000000000000794d */ /* 0x000fea0003800000 */
.L_x_2151:
[----:B------:R-:W0:Y:S02]  /*8250*/  LD.E R0, desc[UR6][R2.64+0x4] ;  /* 0x0000040602007980 */ /* 0x000e24000c101900 */
[----:B012---:R-:W-:-:S05]  /*8260*/  IADD3 R5, R11, R0, RZ ;  /* 0x000000000b057210 */ /* 0x007fca0007ffe0ff */
[----:B------:R-:W-:Y:S01]  /*8270*/  ST.E desc[UR6][R2.64+0x4], R5 ;  /* 0x0000040502007985 */ /* 0x000fe2000c101906 */
[----:B------:R-:W-:Y:S05]  /*8280*/  EXIT ;  /* 0x000000000000794d */ /* 0x000fea0003800000 */
.L_x_2153:
        /* <DEDUP_REMOVED lines=15> */
.L_x_5209:


//--------------------- .text._Z23gemm_half_q_half_kernelILi3ELi172ELb1ELb1ELi64EEvPK6__halfPKjS4_S2_PS0_iiiiPKtS7_iiiiiibS2_i --------------------------
	.section	.text._Z23gemm_half_q_half_kernelILi3ELi172ELb1ELb1ELi64EEvPK6__halfPKjS4_S2_PS0_iiiiPKtS7_iiiiiibS2_i,"ax",@progbits
	.align	128
        .global         _Z23gemm_half_q_half_kernelILi3ELi172ELb1ELb1ELi64EEvPK6__halfPKjS4_S2_PS0_iiiiPKtS7_iiiiiibS2_i
        .type           _Z23gemm_half_q_half_kernelILi3ELi172ELb1ELb1ELi64EEvPK6__halfPKjS4_S2_PS0_iiiiPKtS7_iiiiiibS2_i,@function
        .size           _Z23gemm_half_q_half_kernelILi3ELi172ELb1ELb1ELi64EEvPK6__halfPKjS4_S2_PS0_iiiiPKtS7_iiiiiibS2_i,(.L_x_5210 - _Z23gemm_half_q_half_kernelILi3ELi172ELb1ELb1ELi64EEvPK6__halfPKjS4_S2_PS0_iiiiPKtS7_iiiiiibS2_i)
        .other          _Z23gemm_half_q_half_kernelILi3ELi172ELb1ELb1ELi64EEvPK6__halfPKjS4_S2_PS0_iiiiPKtS7_iiiiiibS2_i,@"STO_CUDA_ENTRY STV_DEFAULT"
_Z23gemm_half_q_half_kernelILi3ELi172ELb1ELb1ELi64EEvPK6__halfPKjS4_S2_PS0_iiiiPKtS7_iiiiiibS2_i:
.text._Z23gemm_half_q_half_kernelILi3ELi172ELb1ELb1ELi64EEvPK6__halfPKjS4_S2_PS0_iiiiPKtS7_iiiiiibS2_i:
        /* <DEDUP_REMOVED lines=37> */
.L_x_2154:
        /* <DEDUP_REMOVED lines=29> */
.L_x_2159:
        /* <DEDUP_REMOVED lines=37> */
.L_x_2158:
        /* <DEDUP_REMOVED lines=24> */
.L_x_2160:
        /* <DEDUP_REMOVED lines=14> */
.L_x_2157:
        /* <DEDUP_REMOVED lines=10> */
.L_x_2162:
        /* <DEDUP_REMOVED lines=37> */
.L_x_2161:
        /* <DEDUP_REMOVED lines=24> */
.L_x_2163:
        /* <DEDUP_REMOVED lines=13> */
.L_x_2156:
[----:B------:R-:W-:Y:S05]  /*0e10*/  BSYNC B0 ;  /* 0x0000000000007941 */ /* 0x000fea0003800000 */
.L_x_2155:
        /* <DEDUP_REMOVED lines=17> */
.L_x_2166:
[----:B--2---:R-:W-:Y:S01]  /*0f30*/  IMAD R4, R0, 0x3, R3 ;  /* 0x0000000300047824 */ /* 0x004fe200078e0203 */
[----:B------:R-:W-:-:S03]  /*0f40*/  IADD3 R3, R3, 0x4, RZ ;  /* 0x0000000403037810 */ /* 0x000fc60007ffe0ff */
[CCC-:B------:R-:W-:Y:S01]  /*0f50*/  IMAD R5, R4.reuse, R45.reuse, R2.reuse ;  /* 0x0000002d04057224 */ /* 0x1c0fe200078e0202 */
[C---:B------:R-:W-:Y:S02]  /*0f60*/  IADD3 R6, R4.reuse, 0x1, RZ ;  /* 0x0000000104067810 */ /* 0x040fe40007ffe0ff */
[C---:B-1----:R-:W-:Y:S02]  /*0f70*/  IADD3 R8, R4.reuse, 0x2, RZ ;  /* 0x0000000204087810 */ /* 0x042fe40007ffe0ff */
        /* <DEDUP_REMOVED lines=14> */
.L_x_2165:
[----:B--2---:R-:W-:-:S04]  /*1060*/  IADD3 R4, R47, -R3, RZ ;  /* 0x800000032f047210 */ /* 0x004fc80007ffe0ff */
[----:B------:R-:W-:-:S13]  /*1070*/  ISETP.GT.AND P2, PT, R4, 0x1, PT ;  /* 0x000000010400780c */ /* 0x000fda0003f44270 */
[----:B------:R-:W-:Y:S05]  /*1080*/  @!P2 BRA `(.L_x_2167) ;  /* 0x00000000002ca947 */ /* 0x000fea0003800000 */
[----:B01----:R-:W0:Y:S01]  /*1090*/  LDC.64 R8, c[0x0][0x230] ;  /* 0x00008c00ff087b82 */ /* 0x003e220000000a00 */
[----:B------:R-:W-:Y:S01]  /*10a0*/  IMAD R4, R0, 0x3, R3 ;  /* 0x0000000300047824 */ /* 0x000fe200078e0203 */
[----:B------:R-:W-:Y:S02]  /*10b0*/  PLOP3.LUT P0, PT, PT, PT, PT, 0x8, 0x0 ;  /* 0x000000000000781c */ /* 0x000fe40003f0e170 */
[----:B------:R-:W-:Y:S01]  /*10c0*/  IADD3 R3, R3, 0x2, RZ ;  /* 0x0000000203037810 */ /* 0x000fe20007ffe0ff */
[C---:B------:R-:W-:Y:S01]  /*10d0*/  IMAD R5, R4.reuse, R45, R2 ;  /* 0x0000002d04057224 */ /* 0x040fe200078e0202 */
[----:B------:R-:W-:-:S05]  /*10e0*/  IADD3 R6, R4, 0x1, RZ ;  /* 0x0000000104067810 */ /* 0x000fca0007ffe0ff */
[----:B------:R-:W-:Y:S02]  /*10f0*/  IMAD R11, R6, R45, R2 ;  /* 0x0000002d060b7224 */ /* 0x000fe400078e0202 */
[----:B0-----:R-:W-:-:S04]  /*1100*/  IMAD.WIDE R4, R5, 0x2, R8 ;  /* 0x0000000205047825 */ /* 0x001fc800078e0208 */
[----:B------:R-:W-:Y:S01]  /*1110*/  IMAD.WIDE R8, R11, 0x2, R8 ;  /* 0x000000020b087825 */ /* 0x000fe200078e0208 */
[----:B------:R2:W-:Y:S04]  /*1120*/  STG.E.64 desc[UR6][R4.64], RZ ;  /* 0x000000ff04007986 */ /* 0x0005e8000c101b06 */
[----:B------:R2:W-:Y:S02]  /*1130*/  STG.E.64 desc[UR6][R8.64], RZ ;  /* 0x000000ff08007986 */ /* 0x0005e4000c101b06 */
.L_x_2167:
[----:B------:R-:W-:-:S13]  /*1140*/  ISETP.LT.OR P0, PT, R3, R47, P0 ;  /* 0x0000002f0300720c */ /* 0x000fda0000701670 */
[----:B--2---:R-:W2:Y:S01]  /*1150*/  @P0 LDC.64 R4, c[0x0][0x230] ;  /* 0x00008c00ff040b82 */ /* 0x004ea20000000a00 */
[----:B------:R-:W-:-:S04]  /*1160*/  @P0 IMAD R0, R0, 0x3, R3 ;  /* 0x0000000300000824 */ /* 0x000fc800078e0203 */
[----:B------:R-:W-:-:S04]  /*1170*/  @P0 IMAD R3, R0, R45, R2 ;  /* 0x0000002d00030224 */ /* 0x000fc800078e0202 */
[----:B--2---:R-:W-:-:S05]  /*1180*/  @P0 IMAD.WIDE R4, R3, 0x2, R4 ;  /* 0x0000000203040825 */ /* 0x004fca00078e0204 */
[----:B------:R2:W-:Y:S02]  /*1190*/  @P0 STG.E.64 desc[UR6][R4.64], RZ ;  /* 0x000000ff04000986 */ /* 0x0005e4000c101b06 */
.L_x_2164:
        /* <DEDUP_REMOVED lines=15> */
.L_x_2169:
        /* <DEDUP_REMOVED lines=44> */
.L_x_2168:
        /* <DEDUP_REMOVED lines=24> */
.L_x_2170:
        /* <DEDUP_REMOVED lines=8> */
.L_x_2171:
        /* <DEDUP_REMOVED lines=10> */
.L_x_2172:
        /* <DEDUP_REMOVED lines=8> */
.L_x_2173:
        /* <DEDUP_REMOVED lines=10> */
.L_x_2174:
        /* <DEDUP_REMOVED lines=35> */
.L_x_2188:
        /* <DEDUP_REMOVED lines=13> */
[----:B-----5:R-:W-:Y:S06]  /*1c10*/  @!P1 BRA `(.L_x_2176) ;  /* 0x0000001800109947 */ /* 0x020fec0003800000 */
[----:B------:R-:W2:Y:S04]  /*1c20*/  LDG.E.128.CONSTANT R12, desc[UR6][R8.64] ;  /* 0x00000006080c7981 */ /* 0x000ea8000c1e9d00 */
[----:B------:R-:W3:Y:S01]  /*1c30*/  LDG.E.128.CONSTANT R20, desc[UR6][R18.64] ;  /* 0x0000000612147981 */ /* 0x000ee2000c1e9d00 */
[----:B------:R-:W-:Y:S02]  /*1c40*/  ISETP.GE.AND P2, PT, R47, 0x2, PT ;  /* 0x000000022f00780c */ /* 0x000fe40003f46270 */
[----:B--2---:R-:W-:Y:S02]  /*1c50*/  LOP3.LUT R2, R12, 0xff, RZ, 0xc0, !PT ;  /* 0x000000ff0c027812 */ /* 0x004fe400078ec0ff */
[----:B------:R-:W-:Y:S02]  /*1c60*/  LOP3.LUT R3, R13, 0xff, RZ, 0xc0, !PT ;  /* 0x000000ff0d037812 */ /* 0x000fe400078ec0ff */
[----:B------:R-:W-:-:S02]  /*1c70*/  IADD3 R2, R2, -0x80, RZ ;  /* 0xffffff8002027810 */ /* 0x000fc40007ffe0ff */
[----:B------:R-:W-:Y:S02]  /*1c80*/  IADD3 R31, R3, -0x80, RZ ;  /* 0xffffff80031f7810 */ /* 0x000fe40007ffe0ff */
[----:B------:R3:W0:Y:S01]  /*1c90*/  I2F.F16 R30, R2 ;  /* 0x00000002001e7306 */ /* 0x0006220000200c00 */
[----:B------:R-:W-:Y:S02]  /*1ca0*/  LOP3.LUT R3, R14, 0xff, RZ, 0xc0, !PT ;  /* 0x000000ff0e037812 */ /* 0x000fe400078ec0ff */
[----:B------:R-:W-:Y:S02]  /*1cb0*/  LEA.HI R11, R12, 0xffffff80, RZ, 0x8 ;  /* 0xffffff800c0b7811 */ /* 0x000fe400078f40ff */
[----:B------:R-:W-:Y:S02]  /*1cc0*/  IADD3 R32, R3, -0x80, RZ ;  /* 0xffffff8003207810 */ /* 0x000fe40007ffe0ff */
[----:B------:R-:W-:Y:S01]  /*1cd0*/  LOP3.LUT R3, R15, 0xff, RZ, 0xc0, !PT ;  /* 0x000000ff0f037812 */ /* 0x000fe200078ec0ff */
[----:B------:R-:W1:Y:S01]  /*1ce0*/  I2F.F16 R31, R31 ;  /* 0x0000001f001f7306 */ /* 0x000e620000200c00 */
[----:B---3--:R-:W-:-:S02]  /*1cf0*/  LOP3.LUT R2, R21, 0xff, RZ, 0xc0, !PT ;  /* 0x000000ff15027812 */ /* 0x008fc400078ec0ff */
[----:B------:R-:W-:Y:S02]  /*1d00*/  IADD3 R33, R3, -0x80, RZ ;  /* 0xffffff8003217810 */ /* 0x000fe40007ffe0ff */
[----:B------:R-:W-:Y:S02]  /*1d10*/  IADD3 R35, R2, -0x80, RZ ;  /* 0xffffff8002237810 */ /* 0x000fe40007ffe0ff */
[----:B------:R-:W-:Y:S01]  /*1d20*/  LOP3.LUT R2, R22, 0xff, RZ, 0xc0, !PT ;  /* 0x000000ff16027812 */ /* 0x000fe200078ec0ff */
[----:B------:R-:W2:Y:S01]  /*1d30*/  I2F.F16 R11, R11 ;  /* 0x0000000b000b7306 */ /* 0x000ea20000200c00 */
[----:B------:R-:W-:Y:S02]  /*1d40*/  LOP3.LUT R3, R20, 0xff, RZ, 0xc0, !PT ;  /* 0x000000ff14037812 */ /* 0x000fe400078ec0ff */
[----:B------:R-:W-:Y:S02]  /*1d50*/  IADD3 R36, R2, -0x80, RZ ;  /* 0xffffff8002247810 */ /* 0x000fe40007ffe0ff */
[----:B------:R-:W-:-:S02]  /*1d60*/  SHF.R.U32.HI R2, RZ, 0x8, R12 ;  /* 0x00000008ff027819 */ /* 0x000fc4000001160c */
[----:B------:R-:W-:Y:S01]  /*1d70*/  LOP3.LUT R4, R23, 0xff, RZ, 0xc0, !PT ;  /* 0x000000ff17047812 */ /* 0x000fe200078ec0ff */
[----:B------:R-:W3:Y:S01]  /*1d80*/  I2F.F16 R32, R32 ;  /* 0x0000002000207306 */ /* 0x000ee20000200c00 */
[----:B------:R-:W-:Y:S02]  /*1d90*/  LOP3.LUT R2, R2, 0xff, RZ, 0xc0, !PT ;  /* 0x000000ff02027812 */ /* 0x000fe400078ec0ff */
[----:B------:R-:W-:Y:S02]  /*1da0*/  IADD3 R3, R3, -0x80, RZ ;  /* 0xffffff8003037810 */ /* 0x000fe40007ffe0ff */
[----:B------:R-:W-:Y:S02]  /*1db0*/  SHF.R.U32.HI R12, RZ, 0x10, R12 ;  /* 0x00000010ff0c7819 */ /* 0x000fe4000001160c */
[----:B------:R-:W-:Y:S01]  /*1dc0*/  IADD3 R2, R2, -0x80, RZ ;  /* 0xffffff8002027810 */ /* 0x000fe20007ffe0ff */
[----:B------:R4:W0:Y:S01]  /*1dd0*/  I2F.F16 R34, R3 ;  /* 0x0000000300227306 */ /* 0x0008220000200c00 */
[----:B------:R-:W-:-:S02]  /*1de0*/  IADD3 R45, R4, -0x80, RZ ;  /* 0xffffff80042d7810 */ /* 0x000fc40007ffe0ff */
[--C-:B------:R-:W-:Y:S02]  /*1df0*/  SHF.R.U32.HI R4, RZ, 0x8, R13.reuse ;  /* 0x00000008ff047819 */ /* 0x100fe4000001160d */
[----:B------:R-:W-:Y:S02]  /*1e00*/  LEA.HI R17, R13, 0xffffff80, RZ, 0x8 ;  /* 0xffffff800d117811 */ /* 0x000fe400078f40ff */
[----:B------:R-:W-:Y:S01]  /*1e10*/  LOP3.LUT R4, R4, 0xff, RZ, 0xc0, !PT ;  /* 0x000000ff04047812 */ /* 0x000fe200078ec0ff */
[----:B------:R-:W0:Y:S01]  /*1e20*/  I2F.F16 R33, R33 ;  /* 0x0000002100217306 */ /* 0x000e220000200c00 */
[----:B----4-:R-:W-:Y:S02]  /*1e30*/  LOP3.LUT R3, R12, 0xff, RZ, 0xc0, !PT ;  /* 0x000000ff0c037812 */ /* 0x010fe400078ec0ff */
[----:B------:R-:W-:Y:S02]  /*1e40*/  SHF.R.U32.HI R13, RZ, 0x10, R13 ;  /* 0x00000010ff0d7819 */ /* 0x000fe4000001160d */
[----:B------:R-:W-:-:S02]  /*1e50*/  IADD3 R4, R4, -0x80, RZ ;  /* 0xffffff8004047810 */ /* 0x000fc40007ffe0ff */
[----:B------:R-:W-:Y:S01]  /*1e60*/  LOP3.LUT R5, R13, 0xff, RZ, 0xc0, !PT ;  /* 0x000000ff0d057812 */ /* 0x000fe200078ec0ff */
[----:B------:R4:W0:Y:S01]  /*1e70*/  I2F.F16 R12, R2 ;  /* 0x00000002000c7306 */ /* 0x0008220000200c00 */
[----:B------:R-:W-:Y:S02]  /*1e80*/  LEA.HI R26, R20, 0xffffff80, RZ, 0x8 ;  /* 0xffffff80141a7811 */ /* 0x000fe400078f40ff */
[----:B------:R-:W-:Y:S02]  /*1e90*/  IADD3 R3, R3, -0x80, RZ ;  /* 0xffffff8003037810 */ /* 0x000fe40007ffe0ff */
[----:B------:R-:W-:Y:S02]  /*1ea0*/  SHF.R.U32.HI R6, RZ, 0x8, R14 ;  /* 0x00000008ff067819 */ /* 0x000fe4000001160e */
[----:B------:R-:W-:Y:S01]  /*1eb0*/  LEA.HI R27, R21, 0xffffff80, RZ, 0x8 ;  /* 0xffffff80151b7811 */ /* 0x000fe200078f40ff */
[----:B------:R5:W0:Y:S01]  /*1ec0*/  I2F.F16 R13, R4 ;  /* 0x00000004000d7306 */ /* 0x000a220000200c00 */
[----:B----4-:R-:W-:-:S02]  /*1ed0*/  SHF.R.U32.HI R2, RZ, 0x8, R15 ;  /* 0x00000008ff027819 */ /* 0x010fc4000001160f */
[----:B------:R-:W-:Y:S02]  /*1ee0*/  LOP3.LUT R6, R6, 0xff, RZ, 0xc0, !PT ;  /* 0x000000ff06067812 */ /* 0x000fe400078ec0ff */
[----:B------:R-:W-:Y:S02]  /*1ef0*/  LOP3.LUT R2, R2, 0xff, RZ, 0xc0, !PT ;  /* 0x000000ff02027812 */ /* 0x000fe400078ec0ff */
[----:B------:R-:W-:Y:S01]  /*1f00*/  IADD3 R5, R5, -0x80, RZ ;  /* 0xffffff8005057810 */ /* 0x000fe20007ffe0ff */
[----:B------:R4:W0:Y:S01]  /*1f10*/  I2F.F16 R52, R3 ;  /* 0x0000000300347306 */ /* 0x0008220000200c00 */
[----:B------:R-:W-:Y:S02]  /*1f20*/  IADD3 R56, R2, -0x80, RZ ;  /* 0xffffff8002387810 */ /* 0x000fe40007ffe0ff */
[--C-:B------:R-:W-:Y:S02]  /*1f30*/  SHF.R.U32.HI R2, RZ, 0x8, R20.reuse ;  /* 0x00000008ff027819 */ /* 0x100fe40000011614 */
[----:B------:R-:W-:-:S02]  /*1f40*/  SHF.R.U32.HI R20, RZ, 0x10, R20 ;  /* 0x00000010ff147819 */ /* 0x000fc40000011614 */
[--C-:B-----5:R-:W-:Y:S01]  /*1f50*/  SHF.R.U32.HI R4, RZ, 0x8, R21.reuse ;  /* 0x00000008ff047819 */ /* 0x120fe20000011615 */
[----:B------:R5:W0:Y:S01]  /*1f60*/  I2F.F16 R53, R5 ;  /* 0x0000000500357306 */ /* 0x000a220000200c00 */
[----:B----4-:R-:W-:Y:S02]  /*1f70*/  LOP3.LUT R3, R20, 0xff, RZ, 0xc0, !PT ;  /* 0x000000ff14037812 */ /* 0x010fe400078ec0ff */
[----:B------:R-:W-:Y:S02]  /*1f80*/  LOP3.LUT R4, R4, 0xff, RZ, 0xc0, !PT ;  /* 0x000000ff04047812 */ /* 0x000fe400078ec0ff */
[----:B------:R-:W-:Y:S02]  /*1f90*/  SHF.R.U32.HI R21, RZ, 0x10, R21 ;  /* 0x00000010ff157819 */ /* 0x000fe40000011615 */
[----:B------:R-:W-:Y:S01]  /*1fa0*/  IADD3 R6, R6, -0x80, RZ ;  /* 0xffffff8006067810 */ /* 0x000fe20007ffe0ff */
[----:B------:R-:W4:Y:S01]  /*1fb0*/  I2F.F16 R17, R17 ;  /* 0x0000001100117306 */ /* 0x000f220000200c00 */
[----:B------:R-:W-:-:S02]  /*1fc0*/  IADD3 R3, R3, -0x80, RZ ;  /* 0xffffff8003037810 */ /* 0x000fc40007ffe0ff */
[----:B------:R-:W-:Y:S02]  /*1fd0*/  IADD3 R4, R4, -0x80, RZ ;  /* 0xffffff8004047810 */ /* 0x000fe40007ffe0ff */
[----:B------:R-:W-:Y:S02]  /*1fe0*/  LOP3.LUT R2, R2, 0xff, RZ, 0xc0, !PT ;  /* 0x000000ff02027812 */ /* 0x000fe400078ec0ff */
[----:B-----5:R-:W-:Y:S01]  /*1ff0*/  LOP3.LUT R5, R21, 0xff, RZ, 0xc0, !PT ;  /* 0x000000ff15057812 */ /* 0x020fe200078ec0ff */
[----:B------:R5:W0:Y:S01]  /*2000*/  I2F.F16 R54, R6 ;  /* 0x0000000600367306 */ /* 0x000a220000200c00 */
[----:B------:R-:W-:Y:S02]  /*2010*/  LEA.HI R24, R14, 0xffffff80, RZ, 0x8 ;  /* 0xffffff800e187811 */ /* 0x000fe400078f40ff */
[----:B------:R-:W-:Y:S02]  /*2020*/  LEA.HI R25, R15, 0xffffff80, RZ, 0x8 ;  /* 0xffffff800f197811 */ /* 0x000fe400078f40ff */
[----:B------:R-:W-:-:S02]  /*2030*/  LEA.HI R28, R22, 0xffffff80, RZ, 0x8 ;  /* 0xffffff80161c7811 */ /* 0x000fc400078f40ff */
[----:B------:R-:W-:Y:S01]  /*2040*/  LEA.HI R29, R23, 0xffffff80, RZ, 0x8 ;  /* 0xffffff80171d7811 */ /* 0x000fe200078f40ff */
[----:B------:R1:W0:Y:S01]  /*2050*/  I2F.F16 R58, R3 ;  /* 0x00000003003a7306 */ /* 0x0002220000200c00 */
[----:B------:R-:W-:Y:S02]  /*2060*/  IADD3 R2, R2, -0x80, RZ ;  /* 0xffffff8002027810 */ /* 0x000fe40007ffe0ff */
[----:B-----5:R-:W-:Y:S02]  /*2070*/  SHF.R.U32.HI R6, RZ, 0x8, R22 ;  /* 0x00000008ff067819 */ /* 0x020fe40000011616 */
[----:B------:R-:W-:Y:S02]  /*2080*/  SHF.R.U32.HI R14, RZ, 0x10, R14 ;  /* 0x00000010ff0e7819 */ /* 0x000fe4000001160e */
[----:B------:R-:W-:Y:S01]  /*2090*/  SHF.R.U32.HI R15, RZ, 0x10, R15 ;  /* 0x00000010ff0f7819 */ /* 0x000fe2000001160f */
[----:B------:R5:W0:Y:S01]  /*20a0*/  I2F.F16 R21, R4 ;  /* 0x0000000400157306 */ /* 0x000a220000200c00 */
[----:B-1----:R-:W-:-:S02]  /*20b0*/  SHF.R.U32.HI R3, RZ, 0x8, R23 ;  /* 0x00000008ff037819 */ /* 0x002fc40000011617 */
[----:B------:R-:W-:Y:S02]  /*20c0*/  SHF.R.U32.HI R22, RZ, 0x10, R22 ;  /* 0x00000010ff167819 */ /* 0x000fe40000011616 */
[----:B------:R-:W-:Y:S02]  /*20d0*/  SHF.R.U32.HI R23, RZ, 0x10, R23 ;  /* 0x00000010ff177819 */ /* 0x000fe40000011617 */
[----:B------:R-:W-:Y:S01]  /*20e0*/  LOP3.LUT R14, R14, 0xff, RZ, 0xc0, !PT ;  /* 0x000000ff0e0e7812 */ /* 0x000fe200078ec0ff */
[----:B------:R1:W0:Y:S01]  /*20f0*/  I2F.F16 R20, R2 ;  /* 0x0000000200147306 */ /* 0x0002220000200c00 */
[----:B-----5:R-:W-:Y:S02]  /*2100*/  PRMT R4, R50, 0x9910, RZ ;  /* 0x0000991032047816 */ /* 0x020fe400000000ff */
[----:B------:R-:W-:Y:S02]  /*2110*/  LOP3.LUT R15, R15, 0xff, RZ, 0xc0, !PT ;  /* 0x000000ff0f0f7812 */ /* 0x000fe400078ec0ff */
[----:B------:R-:W-:-:S02]  /*2120*/  ISETP.NE.AND P0, PT, R4, RZ, PT ;  /* 0x000000ff0400720c */ /* 0x000fc40003f05270 */
[----:B------:R-:W-:Y:S01]  /*2130*/  LOP3.LUT R6, R6, 0xff, RZ, 0xc0, !PT ;  /* 0x000000ff06067812 */ /* 0x000fe200078ec0ff */
[----:B------:R-:W0:Y:S01]  /*2140*/  I2F.F16 R24, R24 ;  /* 0x0000001800187306 */ /* 0x000e220000200c00 */
[----:B-1----:R-:W-:Y:S02]  /*2150*/  LOP3.LUT R2, R22, 0xff, RZ, 0xc0, !PT ;  /* 0x000000ff16027812 */ /* 0x002fe400078ec0ff */
[----:B------:R-:W-:Y:S02]  /*2160*/  LOP3.LUT R3, R3, 0xff, RZ, 0xc0, !PT ;  /* 0x000000ff03037812 */ /* 0x000fe400078ec0ff */
[----:B------:R-:W-:Y:S02]  /*2170*/  LOP3.LUT R4, R23, 0xff, RZ, 0xc0, !PT ;  /* 0x000000ff17047812 */ /* 0x000fe400078ec0ff */
[----:B------:R-:W-:Y:S01]  /*2180*/  IADD3 R14, R14, -0x80, RZ ;  /* 0xffffff800e0e7810 */ /* 0x000fe20007ffe0ff */
[----:B------:R-:W1:Y:S01]  /*2190*/  I2F.F16 R25, R25 ;  /* 0x0000001900197306 */ /* 0x000e620000200c00 */
        /* <DEDUP_REMOVED lines=94> */
[----:B------:R-:W-:Y:S02]  /*2780*/  HADD2.F32 R3, -RZ, R16.H0_H0 ;  /* 0x20000010ff037230 */ /* 0x000fe40000004100 */
[----:B------:R-:W-:Y:S01]  /*2790*/  FFMA.FTZ R4, R15, R4, R62 ;  /* 0x000000040f047223 */ /* 0x000fe2000001003e */
[----:B------:R-:W-:-:S02]  /*27a0*/  HADD2.F32 R5, -RZ, R0.H1_H1 ;  /* 0x30000000ff057230 */ /* 0x000fc40000004100 */
[----:B------:R-:W-:Y:S01]  /*27b0*/  FFMA.FTZ R6, R15, R6, R64 ;  /* 0x000000060f067223 */ /* 0x000fe20000010040 */
[----:B------:R-:W-:Y:S02]  /*27c0*/  HADD2.F32 R63, -RZ, R0.H0_H0 ;  /* 0x20000000ff3f7230 */ /* 0x000fe40000004100 */
        /* <DEDUP_REMOVED lines=13> */
.L_x_2177:
        /* <DEDUP_REMOVED lines=97> */
.L_x_2178:
        /* <DEDUP_REMOVED lines=24> */
[-C--:B------:R-:W-:Y:S01]  /*3030*/  FFMA.FTZ R31, R4, R6.reuse, RZ ;  /* 0x00000006041f7223 */ /* 0x080fe200000100ff */
[----:B------:R-:W-:Y:S02]  /*3040*/  HADD2.F32 R30, -RZ, R13.H0_H0 ;  /* 0x2000000dff1e7230 */ /* 0x000fe40000004100 */
[-C--:B------:R-:W-:Y:S01]  /*3050*/  FFMA.FTZ R13, R2, R6.reuse, RZ ;  /* 0x00000006020d7223 */ /* 0x080fe200000100ff */
[----:B------:R-:W-:Y:S02]  /*3060*/  HADD2.F32 R4, -RZ, R53.H0_H0 ;  /* 0x20000035ff047230 */ /* 0x000fe40000004100 */
[----:B------:R-:W-:Y:S01]  /*3070*/  FFMA.FTZ R3, R3, R6, RZ ;  /* 0x0000000603037223 */ /* 0x000fe200000100ff */
[----:B------:R-:W-:-:S02]  /*3080*/  HADD2.F32 R2, -RZ, R52.H0_H0 ;  /* 0x20000034ff027230 */ /* 0x000fc40000004100 */
[-C--:B------:R-:W-:Y:S01]  /*3090*/  FFMA.FTZ R13, R12, R62.reuse, R13 ;  /* 0x0000003e0c0d7223 */ /* 0x080fe2000001000d */
[----:B------:R-:W-:Y:S02]  /*30a0*/  HADD2.F32 R12, -RZ, R55.H0_H0 ;  /* 0x20000037ff0c7230 */ /* 0x000fe40000004100 */
[-C--:B------:R-:W-:Y:S01]  /*30b0*/  FFMA.FTZ R3, R30, R62.reuse, R3 ;  /* 0x0000003e1e037223 */ /* 0x080fe20000010003 */
[----:B------:R-:W-:Y:S01]  /*30c0*/  FFMA.FTZ R31, R54, R62, R31 ;  /* 0x0000003e361f7223 */ /* 0x000fe2000001001f */
        /* <DEDUP_REMOVED lines=28> */
[----:B------:R-:W-:Y:S01]  /*3290*/  FFMA.FTZ R3, R20, R14, R3 ;  /* 0x0000000e14037223 */ /* 0x000fe20000010003 */
[----:B------:R-:W-:Y:S02]  /*32a0*/  HADD2.F32 R12, -RZ, R60.H0_H0 ;  /* 0x2000003cff0c7230 */ /* 0x000fe40000004100 */
[----:B------:R-:W-:Y:S01]  /*32b0*/  FFMA.FTZ R2, R2, R4, R5 ;  /* 0x0000000402027223 */ /* 0x000fe20000010005 */
[----:B------:R-:W-:Y:S02]  /*32c0*/  HADD2.F32 R15, -RZ, R15.H1_H1 ;  /* 0x3000000fff0f7230 */ /* 0x000fe40000004100 */
        /* <DEDUP_REMOVED lines=25> */
.L_x_2176:
        /* <DEDUP_REMOVED lines=9> */
[----:B------:R-:W-:Y:S02]  /*34f0*/  LOP3.LUT R4, R14, 0xff, RZ, 0xc0, !PT ;  /* 0x000000ff0e047812 */ /* 0x000fe400078ec0ff */
[----:B------:R1:W3:Y:S01]  /*3500*/  I2F.F16 R26, R2 ;  /* 0x00000002001a7306 */ /* 0x0002e20000200c00 */
[----:B------:R-:W-:-:S02]  /*3510*/  LEA.HI R11, R12, 0xffffff80, RZ, 0x8 ;  /* 0xffffff800c0b7811 */ /* 0x000fc400078f40ff */
[----:B------:R-:W-:Y:S02]  /*3520*/  IADD3 R3, R3, -0x80, RZ ;  /* 0xffffff8003037810 */ /* 0x000fe40007ffe0ff */
[----:B------:R-:W-:Y:S02]  /*3530*/  IADD3 R4, R4, -0x80, RZ ;  /* 0xffffff8004047810 */ /* 0x000fe40007ffe0ff */
[----:B------:R-:W-:Y:S01]  /*3540*/  LOP3.LUT R5, R15, 0xff, RZ, 0xc0, !PT ;  /* 0x000000ff0f057812 */ /* 0x000fe200078ec0ff */
[----:B------:R4:W0:Y:S01]  /*3550*/  I2F.F16 R27, R3 ;  /* 0x00000003001b7306 */ /* 0x0008220000200c00 */
[--C-:B-1----:R-:W-:Y:S02]  /*3560*/  SHF.R.U32.HI R2, RZ, 0x8, R12.reuse ;  /* 0x00000008ff027819 */ /* 0x102fe4000001160c */
[----:B------:R-:W-:Y:S02]  /*3570*/  SHF.R.U32.HI R12, RZ, 0x10, R12 ;  /* 0x00000010ff0c7819 */ /* 0x000fe4000001160c */
[----:B------:R-:W-:-:S02]  /*3580*/  LOP3.LUT R2, R2, 0xff, RZ, 0xc0, !PT ;  /* 0x000000ff02027812 */ /* 0x000fc400078ec0ff */
[----:B------:R-:W-:Y:S01]  /*3590*/  LEA.HI R17, R13, 0xffffff80, RZ, 0x8 ;  /* 0xffffff800d117811 */ /* 0x000fe200078f40ff */
[----:B------:R1:W0:Y:S01]  /*35a0*/  I2F.F16 R30, R4 ;  /* 0x00000004001e7306 */ /* 0x0002220000200c00 */
[----:B----4-:R-:W-:Y:S02]  /*35b0*/  LOP3.LUT R3, R12, 0xff, RZ, 0xc0, !PT ;  /* 0x000000ff0c037812 */ /* 0x010fe400078ec0ff */
[----:B------:R-:W-:Y:S02]  /*35c0*/  IADD3 R2, R2, -0x80, RZ ;  /* 0xffffff8002027810 */ /* 0x000fe40007ffe0ff */
[----:B------:R-:W-:Y:S02]  /*35d0*/  IADD3 R3, R3, -0x80, RZ ;  /* 0xffffff8003037810 */ /* 0x000fe40007ffe0ff */
[----:B------:R-:W-:Y:S01]  /*35e0*/  IADD3 R5, R5, -0x80, RZ ;  /* 0xffffff8005057810 */ /* 0x000fe20007ffe0ff */
[----:B------:R4:W0:Y:S01]  /*35f0*/  I2F.F16 R12, R2 ;  /* 0x00000002000c7306 */ /* 0x0008220000200c00 */
[----:B-1----:R-:W-:-:S02]  /*3600*/  SHF.R.U32.HI R4, RZ, 0x8, R13 ;  /* 0x00000008ff047819 */ /* 0x002fc4000001160d */
[----:B------:R-:W-:Y:S02]  /*3610*/  SHF.R.U32.HI R13, RZ, 0x10, R13 ;  /* 0x00000010ff0d7819 */ /* 0x000fe4000001160d */
[----:B------:R-:W-:Y:S02]  /*3620*/  LOP3.LUT R4, R4, 0xff, RZ, 0xc0, !PT ;  /* 0x000000ff04047812 */ /* 0x000fe400078ec0ff */
[----:B------:R-:W-:Y:S01]  /*3630*/  SHF.R.U32.HI R6, RZ, 0x8, R14 ;  /* 0x00000008ff067819 */ /* 0x000fe2000001160e */
[----:B------:R-:W1:Y:S01]  /*3640*/  I2F.F16 R34, R3 ;  /* 0x0000000300227306 */ /* 0x000e620000200c00 */
[----:B------:R-:W-:Y:S02]  /*3650*/  IADD3 R4, R4, -0x80, RZ ;  /* 0xffffff8004047810 */ /* 0x000fe40007ffe0ff */
[----:B----4-:R-:W-:Y:S02]  /*3660*/  SHF.R.U32.HI R2, RZ, 0x8, R15 ;  /* 0x00000008ff027819 */ /* 0x010fe4000001160f */
[----:B------:R-:W-:-:S02]  /*3670*/  LOP3.LUT R6, R6, 0xff, RZ, 0xc0, !PT ;  /* 0x000000ff06067812 */ /* 0x000fc400078ec0ff */
[----:B------:R-:W-:Y:S01]  /*3680*/  LOP3.LUT R2, R2, 0xff, RZ, 0xc0, !PT ;  /* 0x000000ff02027812 */ /* 0x000fe200078ec0ff */
[----:B------:R4:W0:Y:S01]  /*3690*/  I2F.F16 R28, R5 ;  /* 0x00000005001c7306 */ /* 0x0008220000200c00 */
[----:B------:R-:W-:Y:S02]  /*36a0*/  IADD3 R6, R6, -0x80, RZ ;  /* 0xffffff8006067810 */ /* 0x000fe40007ffe0ff */
[----:B------:R-:W-:Y:S02]  /*36b0*/  IADD3 R53, R2, -0x80, RZ ;  /* 0xffffff8002357810 */ /* 0x000fe40007ffe0ff */
[----:B------:R-:W-:Y:S02]  /*36c0*/  LEA.HI R24, R14, 0xffffff80, RZ, 0x8 ;  /* 0xffffff800e187811 */ /* 0x000fe400078f40ff */
[----:B------:R-:W-:Y:S01]  /*36d0*/  LEA.HI R25, R15, 0xffffff80, RZ, 0x8 ;  /* 0xffffff800f197811 */ /* 0x000fe200078f40ff */
[----:B------:R-:W0:Y:S01]  /*36e0*/  I2F.F16 R36, R6 ;  /* 0x0000000600247306 */ /* 0x000e220000200c00 */
[----:B----4-:R-:W-:-:S02]  /*36f0*/  LOP3.LUT R5, R13, 0xff, RZ, 0xc0, !PT ;  /* 0x000000ff0d057812 */ /* 0x010fc400078ec0ff */
[----:B------:R-:W-:Y:S02]  /*3700*/  SHF.R.U32.HI R14, RZ, 0x10, R14 ;  /* 0x00000010ff0e7819 */ /* 0x000fe4000001160e */
[----:B------:R-:W-:Y:S02]  /*3710*/  IADD3 R5, R5, -0x80, RZ ;  /* 0xffffff8005057810 */ /* 0x000fe40007ffe0ff */
[----:B------:R-:W-:Y:S01]  /*3720*/  SHF.R.U32.HI R15, RZ, 0x10, R15 ;  /* 0x00000010ff0f7819 */ /* 0x000fe2000001160f */
[----:B------:R4:W0:Y:S01]  /*3730*/  I2F.F16 R13, R4 ;  /* 0x00000004000d7306 */ /* 0x0008220000200c00 */
[----:B------:R-:W-:Y:S02]  /*3740*/  LOP3.LUT R14, R14, 0xff, RZ, 0xc0, !PT ;  /* 0x000000ff0e0e7812 */ /* 0x000fe400078ec0ff */
[----:B------:R-:W-:Y:S02]  /*3750*/  LOP3.LUT R15, R15, 0xff, RZ, 0xc0, !PT ;  /* 0x000000ff0f0f7812 */ /* 0x000fe400078ec0ff */
        /* <DEDUP_REMOVED lines=12> */
[----:B----4-:R-:W-:Y:S02]  /*3820*/  LOP3.LUT R4, R23, 0xff, RZ, 0xc0, !PT ;  /* 0x000000ff17047812 */ /* 0x010fe400078ec0ff */
        /* <DEDUP_REMOVED lines=9> */
[----:B------:R-:W4:Y:S01]  /*38c0*/  I2F.F16 R57, R57 ;  /* 0x0000003900397306 */ /* 0x000f220000200c00 */
        /* <DEDUP_REMOVED lines=10> */
[----:B---3--:R-:W-:-:S02]  /*3970*/  LOP3.LUT R2, R20, 0xff, RZ, 0xc0, !PT ;  /* 0x000000ff14027812 */ /* 0x008fc400078ec0ff */
        /* <DEDUP_REMOVED lines=9> */
[--C-:B---3--:R-:W-:Y:S02]  /*3a10*/  SHF.R.U32.HI R3, RZ, 0x8, R23.reuse ;  /* 0x00000008ff037819 */ /* 0x108fe40000011617 */
        /* <DEDUP_REMOVED lines=9> */
[----:B---3--:R-:W-:Y:S02]  /*3ab0*/  LOP3.LUT R2, R22, 0xff, RZ, 0xc0, !PT ;  /* 0x000000ff16027812 */ /* 0x008fe400078ec0ff */
[----:B------:R-:W-:Y:S02]  /*3ac0*/  IADD3 R3, R3, -0x80, RZ ;  /* 0xffffff8003037810 */ /* 0x000fe40007ffe0ff */
[----:B------:R-:W-:-:S02]  /*3ad0*/  IADD3 R2, R2, -0x80, RZ ;  /* 0xffffff8002027810 */ /* 0x000fc40007ffe0ff */
[----:B------:R-:W-:Y:S01]  /*3ae0*/  IADD3 R4, R4, -0x80, RZ ;  /* 0xffffff8004047810 */ /* 0x000fe20007ffe0ff */
[----:B------:R-:W3:Y:S08]  /*3af0*/  I2F.F16 R32, R32 ;  /* 0x0000002000207306 */ /* 0x000ef00000200c00 */
        /* <DEDUP_REMOVED lines=98> */
.L_x_2180:
        /* <DEDUP_REMOVED lines=81> */
[--C-:B------:R-:W-:Y:S02]  /*4630*/  HADD2.F32 R5, -RZ, R0.reuse.H1_H1 ;  /* 0x30000000ff057230 */ /* 0x100fe40000004100 */
        /* <DEDUP_REMOVED lines=15> */
.L_x_2181:
        /* <DEDUP_REMOVED lines=21> */
[----:B------:R-:W-:Y:S02]  /*4880*/  HADD2.F32 R3, -RZ, R27.H0_H0 ;  /* 0x2000001bff037230 */ /* 0x000fe40000004100 */
[----:B------:R-:W-:Y:S02]  /*4890*/  HADD2.F32 R63, -RZ, R2.H1_H1 ;  /* 0x30000002ff3f7230 */ /* 0x000fe40000004100 */
[-C--:B------:R-:W-:Y:S01]  /*48a0*/  FFMA.FTZ R4, R4, R6.reuse, RZ ;  /* 0x0000000604047223 */ /* 0x080fe200000100ff */
[----:B------:R-:W-:Y:S02]  /*48b0*/  HADD2.F32 R2, -RZ, R26.H0_H0 ;  /* 0x2000001aff027230 */ /* 0x000fe40000004100 */
[----:B------:R-:W-:Y:S01]  /*48c0*/  FFMA.FTZ R12, R3, R6, RZ ;  /* 0x00000006030c7223 */ /* 0x000fe200000100ff */
[----:B------:R-:W-:Y:S02]  /*48d0*/  HADD2.F32 R27, -RZ, R52.H0_H0 ;  /* 0x20000034ff1b7230 */ /* 0x000fe40000004100 */
[----:B------:R-:W-:-:S02]  /*48e0*/  HADD2.F32 R3, -RZ, R34.H0_H0 ;  /* 0x20000022ff037230 */ /* 0x000fc40000004100 */
[-C--:B------:R-:W-:Y:S01]  /*48f0*/  FFMA.FTZ R12, R13, R63.reuse, R12 ;  /* 0x0000003f0d0c7223 */ /* 0x080fe2000001000c */
[----:B------:R-:W-:Y:S02]  /*4900*/  HADD2.F32 R13, -RZ, R36.H0_H0 ;  /* 0x20000024ff0d7230 */ /* 0x000fe40000004100 */
[-C--:B------:R-:W-:Y:S01]  /*4910*/  FFMA.FTZ R2, R2, R6.reuse, RZ ;  /* 0x0000000602027223 */ /* 0x080fe200000100ff */
[----:B------:R-:W-:Y:S01]  /*4920*/  FFMA.FTZ R6, R5, R6, RZ ;  /* 0x0000000605067223 */ /* 0x000fe200000100ff */
[----:B------:R-:W-:Y:S02]  /*4930*/  HADD2.F32 R5, -RZ, R35.H0_H0 ;  /* 0x20000023ff057230 */ /* 0x000fe40000004100 */
[-C--:B------:R-:W-:Y:S01]  /*4940*/  FFMA.FTZ R4, R13, R63.reuse, R4 ;  /* 0x0000003f0d047223 */ /* 0x080fe20000010004 */
[-C--:B------:R-:W-:Y:S01]  /*4950*/  FFMA.FTZ R2, R67, R63.reuse, R2 ;  /* 0x0000003f43027223 */ /* 0x080fe20000010002 */
[----:B------:R-:W-:Y:S01]  /*4960*/  FFMA.FTZ R6, R53, R63, R6 ;  /* 0x0000003f35067223 */ /* 0x000fe20000010006 */
[-C--:B------:R-:W-:Y:S01]  /*4970*/  FFMA.FTZ R5, R5, R65.reuse, R12 ;  /* 0x0000004105057223 */ /* 0x080fe2000001000c */
        /* <DEDUP_REMOVED lines=9> */
[----:B-1----:R-:W-:-:S02]  /*4a10*/  HADD2.F32 R2, -RZ, R14.H0_H0 ;  /* 0x2000000eff027230 */ /* 0x002fc40000004100 */
        /* <DEDUP_REMOVED lines=22> */
[-C--:B------:R-:W-:Y:S01]  /*4b80*/  FFMA.FTZ R6, R60, R4.reuse, R5 ;  /* 0x000000043c067223 */ /* 0x080fe20000010005 */
[----:B------:R-:W-:Y:S01]  /*4b90*/  FFMA.FTZ R4, R62, R4, R65 ;  /* 0x000000043e047223 */ /* 0x000fe20000010041 */
[----:B------:R-:W-:Y:S02]  /*4ba0*/  HADD2.F32 R5, -RZ, R0.H1_H1 ;  /* 0x30000000ff057230 */ /* 0x000fe40000004100 */
[----:B------:R-:W-:Y:S01]  /*4bb0*/  FFMA.FTZ R12, R3, R15, R12 ;  /* 0x0000000f030c7223 */ /* 0x000fe2000001000c */
[----:B------:R-:W-:-:S02]  /*4bc0*/  HADD2.F32 R3, -RZ, R16.H0_H0 ;  /* 0x20000010ff037230 */ /* 0x000fc40000004100 */
[-C--:B------:R-:W-:Y:S01]  /*4bd0*/  FFMA.FTZ R2, R29, R15.reuse, R2 ;  /* 0x0000000f1d027223 */ /* 0x080fe20000010002 */
[-C--:B------:R-:W-:Y:S01]  /*4be0*/  FFMA.FTZ R6, R31, R15.reuse, R6 ;  /* 0x0000000f1f067223 */ /* 0x080fe20000010006 */
[----:B------:R-:W-:Y:S02]  /*4bf0*/  HADD2.F32 R11, -RZ, R0.H0_H0 ;  /* 0x20000000ff0b7230 */ /* 0x000fe40000004100 */
        /* <DEDUP_REMOVED lines=14> */
.L_x_2179:
        /* <DEDUP_REMOVED lines=203> */
.L_x_2183:
        /* <DEDUP_REMOVED lines=97> */
.L_x_2184:
        /* <DEDUP_REMOVED lines=91> */
.L_x_2182:
        /* <DEDUP_REMOVED lines=203> */
.L_x_2186:
        /* <DEDUP_REMOVED lines=97> */
.L_x_2187:
        /* <DEDUP_REMOVED lines=91> */
.L_x_2185:
        /* <DEDUP_REMOVED lines=9> */
.L_x_2175:
        /* <DEDUP_REMOVED lines=10> */
.L_x_2196:
        /* <DEDUP_REMOVED lines=24> */
[----:B------:R-:W-:Y:S02]  /*8070*/  LOP3.LUT R11, R13, 0x3f003f, RZ, 0xc0, !PT ;  /* 0x003f003f0d0b7812 */ /* 0x000fe400078ec0ff */
[----:B------:R-:W-:Y:S02]  /*8080*/  SHF.R.U32.HI R17, RZ, 0x6, R13 ;  /* 0x00000006ff117819 */ /* 0x000fe4000001160d */
[----:B------:R-:W-:Y:S02]  /*8090*/  ISETP.NE.AND P2, PT, R5, RZ, PT ;  /* 0x000000ff0500720c */ /* 0x000fe40003f45270 */
[----:B------:R-:W-:Y:S02]  /*80a0*/  LOP3.LUT R4, R4, 0xf000f, RZ, 0xc0, !PT ;  /* 0x000f000f04047812 */ /* 0x000fe400078ec0ff */
[----:B------:R-:W-:-:S02]  /*80b0*/  LOP3.LUT R18, R18, 0xf000f, RZ, 0xc0, !PT ;  /* 0x000f000f12127812 */ /* 0x000fc400078ec0ff */
[----:B------:R-:W-:Y:S02]  /*80c0*/  LOP3.LUT R34, R19, 0xf000f, RZ, 0xc0, !PT ;  /* 0x000f000f13227812 */ /* 0x000fe400078ec0ff */
        /* <DEDUP_REMOVED lines=17> */
[----:B------:R-:W-:-:S02]  /*81e0*/  HADD2 R3, R3, -1056, -1056 ;  /* 0xe420e42003037430 */ /* 0x000fc40000000000 */
        /* <DEDUP_REMOVED lines=11> */
[----:B------:R-:W-:Y:S02]  /*82a0*/  LOP3.LUT R22, R18, 0x300030, R13, 0xf8, !PT ;  /* 0x0030003012167812 */ /* 0x000fe400078ef80d */
[----:B------:R-:W-:-:S02]  /*82b0*/  LOP3.LUT R52, R34, 0x300030, R21, 0xf8, !PT ;  /* 0x0030003022347812 */ /* 0x000fc400078ef815 */
[----:B--2---:R-:W-:Y:S02]  /*82c0*/  SHF.R.U32.HI R4, RZ, 0xc, R24 ;  /* 0x0000000cff047819 */ /* 0x004fe40000011618 */
        /* <DEDUP_REMOVED lines=13> */
[----:B------:R-:W-:Y:S02]  /*83a0*/  LOP3.LUT R61, R33, 0x300030, R54, 0xf8, !PT ;  /* 0x00300030213d7812 */ /* 0x000fe400078ef836 */
[----:B------:R-:W-:Y:S02]  /*83b0*/  LOP3.LUT R25, R25, 0xf000f, RZ, 0xc0, !PT ;  /* 0x000f000f19197812 */ /* 0x000fe400078ec0ff */
[----:B------:R-:W-:Y:S02]  /*83c0*/  SHF.R.U32.HI R6, RZ, 0xa, R20 ;  /* 0x0000000aff067819 */ /* 0x000fe40000011614 */
[----:B------:R-:W-:-:S02]  /*83d0*/  LOP3.LUT R14, R20, 0x3f003f, RZ, 0xc0, !PT ;  /* 0x003f003f140e7812 */ /* 0x000fc400078ec0ff */
[----:B------:R-:W-:Y:S02]  /*83e0*/  LOP3.LUT R33, R26, 0x3f003f, RZ, 0xc0, !PT ;  /* 0x003f003f1a217812 */ /* 0x000fe400078ec0ff */
[----:B------:R-:W-:Y:S02]  /*83f0*/  SHF.R.U32.HI R34, RZ, 0x6, R26 ;  /* 0x00000006ff227819 */ /* 0x000fe4000001161a */
[----:B------:R-:W-:Y:S02]  /*8400*/  SHF.R.U32.HI R58, RZ, 0x6, R27 ;  /* 0x00000006ff3a7819 */ /* 0x000fe4000001161b */
[----:B------:R-:W-:Y:S02]  /*8410*/  SHF.R.U32.HI R20, RZ, 0x6, R20 ;  /* 0x00000006ff147819 */ /* 0x000fe40000011614 */
[----:B------:R-:W-:Y:S02]  /*8420*/  LOP3.LUT R26, R23, 0xf000f, RZ, 0xc0, !PT ;  /* 0x000f000f171a7812 */ /* 0x000fe400078ec0ff */
[----:B------:R-:W-:-:S02]  /*8430*/  LOP3.LUT R23, R4, 0x300030, R29, 0xf8, !PT ;  /* 0x0030003004177812 */ /* 0x000fc400078ef81d */
[----:B------:R-:W-:Y:S02]  /*8440*/  LOP3.LUT R13, R13, 0x64006400, RZ, 0xfc, !PT ;  /* 0x640064000d0d7812 */ /* 0x000fe400078efcff */
[----:B------:R-:W-:Y:S02]  /*8450*/  LOP3.LUT R24, R24, 0x3f003f, RZ, 0xc0, !PT ;  /* 0x003f003f18187812 */ /* 0x000fe400078ec0ff */
[----:B------:R-:W-:Y:S02]  /*8460*/  LOP3.LUT R62, R25, 0x300030, R62, 0xf8, !PT ;  /* 0x00300030193e7812 */ /* 0x000fe400078ef83e */
[----:B------:R-:W-:Y:S02]  /*8470*/  LOP3.LUT R4, R11, 0x64006400, RZ, 0xfc, !PT ;  /* 0x640064000b047812 */ /* 0x000fe400078efcff */
[----:B------:R-:W-:Y:S02]  /*8480*/  LOP3.LUT R57, R27, 0x3f003f, RZ, 0xc0, !PT ;  /* 0x003f003f1b397812 */ /* 0x000fe400078ec0ff */
[----:B------:R-:W-:-:S02]  /*8490*/  LOP3.LUT R11, R12, 0x64006400, RZ, 0xfc, !PT ;  /* 0x640064000c0b7812 */ /* 0x000fc400078efcff */
[----:B------:R-:W-:Y:S01]  /*84a0*/  LOP3.LUT R25, R18, 0x64006400, RZ, 0xfc, !PT ;  /* 0x6400640012197812 */ /* 0x000fe200078efcff */
[----:B------:R-:W-:Y:S01]  /*84b0*/  HADD2 R18, R32, -1056, -1056 ;  /* 0xe420e42020127430 */ /* 0x000fe20000000000 */
        /* <DEDUP_REMOVED lines=74> */
[----:B------:R-:W-:Y:S01]  /*8960*/  HFMA2 R12, R27, R14, R12 ;  /* 0x0000000e1b0c7231 */ /* 0x000fe2000000000c */
[----:B------:R-:W-:Y:S01]  /*8970*/  PRMT R13, R16, 0x7610, R0 ;  /* 0x00007610100d7816 */ /* 0x000fe20000000000 */
        /* <DEDUP_REMOVED lines=29> */
[----:B------:R-:W-:-:S05]  /*8b50*/  PRMT R13, R0, 0x7610, R16 ;  /* 0x00007610000d7816 */ /* 0x000fca0000000010 */
[----:B------:R-:W-:-:S07]  /*8b60*/  HFMA2 R42, R66, R13, R42 ;  /* 0x0000000d422a7231 */ /* 0x000fce000000002a */
.L_x_2191:
        /* <DEDUP_REMOVED lines=48> */
.L_x_2192:
        /* <DEDUP_REMOVED lines=41> */
[----:B------:R-:W-:Y:S02]  /*9100*/  PRMT R4, R16, 0x7610, R0 ;  /* 0x0000761010047816 */ /* 0x000fe40000000000 */
[----:B------:R-:W-:-:S04]  /*9110*/  PRMT R5, R5, 0x5410, R12 ;  /* 0x0000541005057816 */ /* 0x000fc8000000000c */
[----:B------:R-:W-:Y:S01]  /*9120*/  HFMA2.MMA R39, R11, R4, R39 ;  /* 0x000000040b277235 */ /* 0x000fe20000000027 */
[----:B------:R-:W-:-:S05]  /*9130*/  PRMT R4, R0, 0x7610, R16 ;  /* 0x0000761000047816 */ /* 0x000fca0000000010 */
[----:B------:R-:W-:-:S07]  /*9140*/  HFMA2 R38, R5, R4, R38 ;  /* 0x0000000405267231 */ /* 0x000fce0000000026 */
.L_x_2190:
        /* <DEDUP_REMOVED lines=17> */
[--C-:B------:R-:W-:Y:S02]  /*9260*/  SHF.R.U32.HI R14, RZ, 0xc, R15.reuse ;  /* 0x0000000cff0e7819 */ /* 0x100fe4000001160f */
[----:B------:R-:W-:Y:S02]  /*9270*/  LOP3.LUT R55, R15, 0x3f003f, RZ, 0xc0, !PT ;  /* 0x003f003f0f377812 */ /* 0x000fe400078ec0ff */
[----:B------:R-:W-:Y:S02]  /*9280*/  SHF.R.U32.HI R56, RZ, 0x6, R15 ;  /* 0x00000006ff387819 */ /* 0x000fe4000001160f */
[----:B------:R-:W-:Y:S02]  /*9290*/  LOP3.LUT R5, R6, 0xf000f, RZ, 0xc0, !PT ;  /* 0x000f000f06057812 */ /* 0x000fe400078ec0ff */
[----:B----4-:R-:W-:-:S02]  /*92a0*/  SHF.R.U32.HI R15, RZ, 0x8, R21 ;  /* 0x00000008ff0f7819 */ /* 0x010fc40000011615 */
[--C-:B------:R-:W-:Y:S02]  /*92b0*/  SHF.R.U32.HI R29, RZ, 0xa, R21.reuse ;  /* 0x0000000aff1d7819 */ /* 0x100fe40000011615 */
[----:B------:R-:W-:Y:S02]  /*92c0*/  LOP3.LUT R28, R21, 0x3f003f, RZ, 0xc0, !PT ;  /* 0x003f003f151c7812 */ /* 0x000fe400078ec0ff */
[----:B------:R-:W-:Y:S02]  /*92d0*/  SHF.R.U32.HI R30, RZ, 0x6, R21 ;  /* 0x00000006ff1e7819 */ /* 0x000fe40000011615 */
[----:B------:R-:W-:Y:S02]  /*92e0*/  LOP3.LUT R6, R19, 0xf000f, RZ, 0xc0, !PT ;  /* 0x000f000f13067812 */ /* 0x000fe400078ec0ff */
[----:B------:R-:W-:Y:S02]  /*92f0*/  SHF.R.U32.HI R21, RZ, 0x8, R22 ;  /* 0x00000008ff157819 */ /* 0x000fe40000011616 */
[----:B------:R-:W-:-:S02]  /*9300*/  SHF.R.U32.HI R54, RZ, 0x8, R23 ;  /* 0x00000008ff367819 */ /* 0x000fc40000011617 */
[----:B------:R-:W-:Y:S02]  /*9310*/  LOP3.LUT R34, R33, 0xf000f, RZ, 0xc0, !PT ;  /* 0x000f000f21227812 */ /* 0x000fe400078ec0ff */
[----:B------:R-:W-:Y:S02]  /*9320*/  LOP3.LUT R19, R14, 0xf000f, RZ, 0xc0, !PT ;  /* 0x000f000f0e137812 */ /* 0x000fe400078ec0ff */
[--C-:B------:R-:W-:Y:S02]  /*9330*/  SHF.R.U32.HI R53, RZ, 0xa, R22.reuse ;  /* 0x0000000aff357819 */ /* 0x100fe40000011616 */
[----:B------:R-:W-:Y:S02]  /*9340*/  LOP3.LUT R35, R22, 0x3f003f, RZ, 0xc0, !PT ;  /* 0x003f003f16237812 */ /* 0x000fe400078ec0ff */
[----:B------:R-:W-:Y:S02]  /*9350*/  SHF.R.U32.HI R36, RZ, 0x6, R22 ;  /* 0x00000006ff247819 */ /* 0x000fe40000011616 */
[----:B------:R-:W-:-:S02]  /*9360*/  LOP3.LUT R22, R6, 0x300030, R15, 0xf8, !PT ;  /* 0x0030003006167812 */ /* 0x000fc400078ef80f */
[----:B------:R-:W-:Y:S02]  /*9370*/  LOP3.LUT R3, R12, 0x3f003f, RZ, 0xc0, !PT ;  /* 0x003f003f0c037812 */ /* 0x000fe400078ec0ff */
[----:B------:R-:W-:Y:S02]  /*9380*/  SHF.R.U32.HI R4, RZ, 0x8, R20 ;  /* 0x00000008ff047819 */ /* 0x000fe40000011614 */
[----:B------:R-:W-:Y:S02]  /*9390*/  LOP3.LUT R52, R34, 0x300030, R21, 0xf8, !PT ;  /* 0x0030003022347812 */ /* 0x000fe400078ef815 */
[----:B------:R-:W-:Y:S02]  /*93a0*/  LOP3.LUT R61, R19, 0x300030, R54, 0xf8, !PT ;  /* 0x00300030133d7812 */ /* 0x000fe400078ef836 */
[----:B---3--:R-:W-:Y:S02]  /*93b0*/  SHF.R.U32.HI R6, RZ, 0xc, R24 ;  /* 0x0000000cff067819 */ /* 0x008fe40000011618 */
[----:B------:R-:W-:-:S02]  /*93c0*/  SHF.R.U32.HI R12, RZ, 0x6, R12 ;  /* 0x00000006ff0c7819 */ /* 0x000fc4000001160c */
[--C-:B------:R-:W-:Y:S02]  /*93d0*/  SHF.R.U32.HI R62, RZ, 0xa, R23.reuse ;  /* 0x0000000aff3e7819 */ /* 0x100fe40000011617 */
[----:B------:R-:W-:Y:S02]  /*93e0*/  LOP3.LUT R59, R23, 0x3f003f, RZ, 0xc0, !PT ;  /* 0x003f003f173b7812 */ /* 0x000fe400078ec0ff */
[----:B------:R-:W-:Y:S02]  /*93f0*/  SHF.R.U32.HI R60, RZ, 0x6, R23 ;  /* 0x00000006ff3c7819 */ /* 0x000fe40000011617 */
[--C-:B------:R-:W-:Y:S02]  /*9400*/  SHF.R.U32.HI R15, RZ, 0xc, R25.reuse ;  /* 0x0000000cff0f7819 */ /* 0x100fe40000011619 */
[----:B------:R-:W-:Y:S02]  /*9410*/  LOP3.LUT R19, R25, 0x3f003f, RZ, 0xc0, !PT ;  /* 0x003f003f19137812 */ /* 0x000fe400078ec0ff */
[----:B------:R-:W-:-:S02]  /*9420*/  SHF.R.U32.HI R21, RZ, 0x6, R25 ;  /* 0x00000006ff157819 */ /* 0x000fc40000011619 */
[----:B------:R-:W-:Y:S02]  /*9430*/  SHF.R.U32.HI R23, RZ, 0xc, R26 ;  /* 0x0000000cff177819 */ /* 0x000fe4000001161a */
[----:B------:R-:W-:Y:S02]  /*9440*/  SHF.R.U32.HI R25, RZ, 0xc, R27 ;  /* 0x0000000cff197819 */ /* 0x000fe4000001161b */
[----:B------:R-:W-:Y:S02]  /*9450*/  LOP3.LUT R17, R13, 0x3f003f, RZ, 0xc0, !PT ;  /* 0x003f003f0d117812 */ /* 0x000fe400078ec0ff */
[----:B------:R-:W-:Y:S02]  /*9460*/  SHF.R.U32.HI R18, RZ, 0x6, R13 ;  /* 0x00000006ff127819 */ /* 0x000fe4000001160d */
[----:B------:R-:W-:Y:S02]  /*9470*/  SHF.R.U32.HI R11, RZ, 0xa, R20 ;  /* 0x0000000aff0b7819 */ /* 0x000fe40000011614 */
[----:B------:R-:W-:-:S02]  /*9480*/  LOP3.LUT R14, R5, 0x300030, R4, 0xf8, !PT ;  /* 0x00300030050e7812 */ /* 0x000fc400078ef804 */
        /* <DEDUP_REMOVED lines=137> */
.L_x_2194:
        /* <DEDUP_REMOVED lines=48> */
.L_x_2195:
        /* <DEDUP_REMOVED lines=45> */
.L_x_2193:
        /* <DEDUP_REMOVED lines=8> */
.L_x_2189:
        /* <DEDUP_REMOVED lines=11> */
.L_x_2210:
        /* <DEDUP_REMOVED lines=41> */
[C---:B------:R-:W-:Y:S02]  /*a6b0*/  LOP3.LUT R20, R24.reuse, 0xf000f, RZ, 0xc0, !PT ;  /* 0x000f000f18147812 */ /* 0x040fe400078ec0ff */
        /* <DEDUP_REMOVED lines=25> */
[-C--:B------:R-:W-:Y:S02]  /*a850*/  HFMA2 R24, R5, R10.reuse.H0_H0, -72, -72 ;  /* 0xd480d48005187431 */ /* 0x080fe4000004000a */
[----:B------:R-:W-:Y:S02]  /*a860*/  HADD2 R25, R6, -1032, -1032 ;  /* 0xe408e40806197430 */ /* 0x000fe40000000000 */
        /* <DEDUP_REMOVED lines=93> */
.L_x_2199:
        /* <DEDUP_REMOVED lines=94> */
.L_x_2201:
        /* <DEDUP_REMOVED lines=10> */
[----:B------:R-:W-:Y:S02]  /*b4c0*/  HADD2.F32 R3, -RZ, R15.H0_H0 ;  /* 0x2000000fff037230 */ /* 0x000fe40000004100 */
[----:B------:R-:W-:Y:S02]  /*b4d0*/  HADD2.F32 R31, -RZ, R2.H1_H1 ;  /* 0x30000002ff1f7230 */ /* 0x000fe40000004100 */
[-C--:B------:R-:W-:Y:S01]  /*b4e0*/  FFMA.FTZ R4, R4, R6.reuse, RZ ;  /* 0x0000000604047223 */ /* 0x080fe200000100ff */
[----:B------:R-:W-:Y:S02]  /*b4f0*/  HADD2.F32 R2, -RZ, R17.H0_H0 ;  /* 0x20000011ff027230 */ /* 0x000fe40000004100 */
[----:B------:R-:W-:Y:S01]  /*b500*/  FFMA.FTZ R34, R3, R6, RZ ;  /* 0x0000000603227223 */ /* 0x000fe200000100ff */
[----:B------:R-:W-:-:S02]  /*b510*/  HADD2.F32 R15, -RZ, R15.H1_H1 ;  /* 0x3000000fff0f7230 */ /* 0x000fc40000004100 */
[-C--:B------:R-:W-:Y:S01]  /*b520*/  FFMA.FTZ R4, R19, R31.reuse, R4 ;  /* 0x0000001f13047223 */ /* 0x080fe20000010004 */
        /* <DEDUP_REMOVED lines=74> */
.L_x_2200:
[----:B------:R-:W0:Y:S02]  /*b9d0*/  LDC R15, c[0x0][0x23c] ;  /* 0x00008f00ff0f7b82 */ /* 0x000e240000000800 */
[----:B0-----:R-:W-:-:S05]  /*b9e0*/  IMAD.WIDE R12, R15, 0x4, R8 ;  /* 0x000000040f0c7825 */ /* 0x001fca00078e0208 */
[----:B------:R-:W2:Y:S02]  /*b9f0*/  LDG.E.128.CONSTANT R20, desc[UR6][R12.64] ;  /* 0x000000060c147981 */ /* 0x000ea4000c1e9d00 */
[C---:B--2---:R-:W-:Y:S02]  /*ba00*/  LOP3.LUT R2, R20.reuse, 0xf000f, RZ, 0xc0, !PT ;  /* 0x000f000f14027812 */ /* 0x044fe400078ec0ff */
[----:B------:R-:W-:Y:S02]  /*ba10*/  LOP3.LUT R3, R20, 0xf000f0, RZ, 0xc0, !PT ;  /* 0x00f000f014037812 */ /* 0x000fe400078ec0ff */
[----:B------:R-:W-:Y:S02]  /*ba20*/  LOP3.LUT R6, R21, 0xf000f0, RZ, 0xc0, !PT ;  /* 0x00f000f015067812 */ /* 0x000fe400078ec0ff */
[C---:B------:R-:W-:Y:S02]  /*ba30*/  LOP3.LUT R17, R22.reuse, 0xf000f, RZ, 0xc0, !PT ;  /* 0x000f000f16117812 */ /* 0x040fe400078ec0ff */
        /* <DEDUP_REMOVED lines=139> */
.L_x_2202:
        /* <DEDUP_REMOVED lines=94> */
.L_x_2204:
        /* <DEDUP_REMOVED lines=91> */
.L_x_2203:
[----:B------:R-:W-:-:S05]  /*ce80*/  IMAD.WIDE R12, R15, 0x4, R12 ;  /* 0x000000040f0c7825 */ /* 0x000fca00078e020c */
        /* <DEDUP_REMOVED lines=144> */
.L_x_2205:
        /* <DEDUP_REMOVED lines=94> */
.L_x_2207:
        /* <DEDUP_REMOVED lines=91> */
.L_x_2206:
        /* <DEDUP_REMOVED lines=11> */
[C---:B------:R-:W-:Y:S02]  /*e3d0*/  LOP3.LUT R23, R14.reuse, 0xf000f, RZ, 0xc0, !PT ;  /* 0x000f000f0e177812 */ /* 0x040fe400078ec0ff */
        /* <DEDUP_REMOVED lines=133> */
.L_x_2208:
        /* <DEDUP_REMOVED lines=94> */
.L_x_2209:
[----:B------:R-:W-:Y:S05]  /*f210*/  @P0 BRA `(.L_x_2198) ;  /* 0x0000000400680947 */ /* 0x000fea0003800000 */
[----:B------:R-:W0:Y:S01]  /*f220*/  LDS.64 R2, [UR4+0x130] ;  /* 0x00013004ff027984 */ /* 0x000e220008000a00 */
[----:B------:R-:W-:Y:S02]  /*f230*/  HADD2.F32 R4, -RZ, R23.H0_H0 ;  /* 0x20000017ff047230 */ /* 0x000fe40000004100 */
[----:B------:R-:W-:Y:S01]  /*f240*/  HADD2.F32 R5, -RZ, R25.H0_H0 ;  /* 0x20000019ff057230 */ /* 0x000fe20000004100 */
[----:B------:R-:W1:Y:S01]  /*f250*/  LDS.64 R12, [UR4+0x138] ;  /* 0x00013804ff0c7984 */ /* 0x000e620008000a00 */
[--C-:B0-----:R-:W-:Y:S02]  /*f260*/  HADD2.F32 R6, -RZ, R2.reuse.H0_H0 ;  /* 0x20000002ff067230 */ /* 0x101fe40000004100 */
[----:B------:R-:W-:Y:S02]  /*f270*/  HADD2.F32 R30, -RZ, R2.H1_H1 ;  /* 0x30000002ff1e7230 */ /* 0x000fe40000004100 */
[--C-:B------:R-:W-:Y:S02]  /*f280*/  HADD2.F32 R32, -RZ, R3.reuse.H0_H0 ;  /* 0x20000003ff207230 */ /* 0x100fe40000004100 */
[----:B------:R-:W-:Y:S01]  /*f290*/  FFMA.FTZ R35, R4, R6, RZ ;  /* 0x0000000604237223 */ /* 0x000fe200000100ff */
[----:B------:R-:W-:-:S02]  /*f2a0*/  HADD2.F32 R33, -RZ, R3.H1_H1 ;  /* 0x30000003ff217230 */ /* 0x000fc40000004100 */
[-C--:B------:R-:W-:Y:S01]  /*f2b0*/  FFMA.FTZ R5, R5, R6.reuse, RZ ;  /* 0x0000000605057223 */ /* 0x080fe200000100ff */
[----:B------:R-:W-:Y:S02]  /*f2c0*/  HADD2.F32 R2, -RZ, R24.H0_H0 ;  /* 0x20000018ff027230 */ /* 0x000fe40000004100 */
[----:B------:R-:W-:Y:S02]  /*f2d0*/  HADD2.F32 R3, -RZ, R22.H0_H0 ;  /* 0x20000016ff037230 */ /* 0x000fe40000004100 */
[----:B------:R-:W-:Y:S02]  /*f2e0*/  HADD2.F32 R24, -RZ, R24.H1_H1 ;  /* 0x30000018ff187230 */ /* 0x000fe40000004100 */
[-C--:B------:R-:W-:Y:S01]  /*f2f0*/  FFMA.FTZ R31, R2, R6.reuse, RZ ;  /* 0x00000006021f7223 */ /* 0x080fe200000100ff */
[----:B------:R-:W-:Y:S02]  /*f300*/  HADD2.F32 R22, -RZ, R22.H1_H1 ;  /* 0x30000016ff167230 */ /* 0x000fe40000004100 */
[----:B------:R-:W-:Y:S01]  /*f310*/  FFMA.FTZ R3, R3, R6, RZ ;  /* 0x0000000603037223 */ /* 0x000fe200000100ff */
        /* <DEDUP_REMOVED lines=74> */
.L_x_2198:
[----:B------:R-:W0:Y:S01]  /*f7c0*/  LDC R45, c[0x0][0x23c] ;  /* 0x00008f00ff2d7b82 */ /* 0x000e220000000800 */
[----:B------:R-:W-:Y:S01]  /*f7d0*/  IADD3 R48, R48, 0x20, RZ ;  /* 0x0000002030307810 */ /* 0x000fe20007ffe0ff */
[----:B------:R-:W-:-:S03]  /*f7e0*/  UIADD3 UR4, UR4, 0x40, URZ ;  /* 0x0000004004047890 */ /* 0x000fc6000fffe03f */
[C---:B------:R-:W-:Y:S02]  /*f7f0*/  ISETP.GE.AND P2, PT, R48.reuse, UR5, PT ;  /* 0x0000000530007c0c */ /* 0x040fe4000bf46270 */
[----:B------:R-:W-:Y:S01]  /*f800*/  ISETP.LT.AND P3, PT, R48, R46, PT ;  /* 0x0000002e3000720c */ /* 0x000fe20003f61270 */
[----:B0-----:R-:W-:-:S12]  /*f810*/  IMAD.WIDE R8, R45, 0x10, R8 ;  /* 0x000000102d087825 */ /* 0x001fd800078e0208 */
[----:B------:R-:W-:Y:S05]  /*f820*/  @!P2 BRA P3, `(.L_x_2210) ;  /* 0xffffffa800fca947 */ /* 0x000fea000183ffff */
.L_x_2197:
        /* <DEDUP_REMOVED lines=8> */
.L_x_2215:
[----:B------:R-:W-:Y:S01]  /*f8b0*/  ISETP.NE.AND P2, PT, R48, R37, PT ;  /* 0x000000253000720c */ /* 0x000fe20003f45270 */
[----:B------:R-:W0:-:S12]  /*f8c0*/  LDC R45, c[0x0][0x23c] ;  /* 0x00008f00ff2d7b82 */ /* 0x000e180000000800 */
[----:B------:R-:W1:Y:S01]  /*f8d0*/  @!P2 LDC.64 R4, c[0x0][0x248] ;  /* 0x00009200ff04ab82 */ /* 0x000e620000000a00 */
[----:B------:R-:W-:Y:S02]  /*f8e0*/  @!P2 IADD3 R44, R44, 0x1, RZ ;  /* 0x000000012c2ca810 */ /* 0x000fe40007ffe0ff */
[----:B------:R-:W-:Y:S02]  /*f8f0*/  @!P2 LEA R3, R48, 0x1, 0x1 ;  /* 0x000000013003a811 */ /* 0x000fe400078e08ff */
[----:B------:R-:W-:Y:S01]  /*f900*/  @!P2 LEA R17, R44, R1, 0x3 ;  /* 0x000000012c11a211 */ /* 0x000fe200078e18ff */
[----:B0-----:R-:W-:Y:S02]  /*f910*/  IMAD.WIDE R6, R45, 0x4, R8 ;  /* 0x000000042d067825 */ /* 0x001fe400078e0208 */
[----:B-----5:R-:W5:Y:S04]  /*f920*/  LDG.E.128.CONSTANT R8, desc[UR6][R8.64] ;  /* 0x0000000608087981 */ /* 0x020f68000c1e9d00 */
        /* <DEDUP_REMOVED lines=41> */
[----:B------:R-:W-:Y:S02]  /*fbc0*/  LOP3.LUT R13, R17, 0x10001, RZ, 0xc0, !PT ;  /* 0x00010001110d7812 */ /* 0x000fe400078ec0ff */
[----:B------:R-:W-:-:S02]  /*fbd0*/  PRMT R17, R14, 0x7610, R17 ;  /* 0x000076100e117816 */ /* 0x000fc40000000011 */
[----:B------:R-:W-:Y:S02]  /*fbe0*/  LOP3.LUT R23, R13, 0x20002, R20, 0xf8, !PT ;  /* 0x000200020d177812 */ /* 0x000fe400078ef814 */
[----:B------:R-:W-:Y:S02]  /*fbf0*/  SHF.R.U32.HI R33, RZ, 0xe, R15 ;  /* 0x0000000eff217819 */ /* 0x000fe4000001160f */
[----:B------:R-:W-:Y:S02]  /*fc00*/  LOP3.LUT R21, R21, 0x10001, RZ, 0xc0, !PT ;  /* 0x0001000115157812 */ /* 0x000fe400078ec0ff */
[----:B------:R-:W-:Y:S02]  /*fc10*/  LOP3.LUT R13, R27, 0x10001, RZ, 0xc0, !PT ;  /* 0x000100011b0d7812 */ /* 0x000fe400078ec0ff */
[----:B------:R-:W-:Y:S02]  /*fc20*/  LOP3.LUT R14, R32, 0x10001, RZ, 0xc0, !PT ;  /* 0x00010001200e7812 */ /* 0x000fe400078ec0ff */
[----:B------:R-:W-:-:S02]  /*fc30*/  LOP3.LUT R27, R21, 0x20002, R26, 0xf8, !PT ;  /* 0x00020002151b7812 */ /* 0x000fc400078ef81a */
[----:B------:R-:W-:Y:S02]  /*fc40*/  LOP3.LUT R32, R13, 0x20002, R28, 0xf8, !PT ;  /* 0x000200020d207812 */ /* 0x000fe400078ef81c */
[----:B------:R-:W-:Y:S02]  /*fc50*/  LOP3.LUT R36, R14, 0x20002, R33, 0xf8, !PT ;  /* 0x000200020e247812 */ /* 0x000fe400078ef821 */
[C---:B------:R-:W-:Y:S02]  /*fc60*/  LOP3.LUT R34, R15.reuse, 0x380038, RZ, 0xc0, !PT ;  /* 0x003800380f227812 */ /* 0x040fe400078ec0ff */
[----:B------:R-:W-:Y:S02]  /*fc70*/  SHF.R.U32.HI R57, RZ, 0x6, R15 ;  /* 0x00000006ff397819 */ /* 0x000fe4000001160f */
[----:B------:R-:W-:Y:S02]  /*fc80*/  LOP3.LUT R65, R15, 0x70007, RZ, 0xc0, !PT ;  /* 0x000700070f417812 */ /* 0x000fe400078ec0ff */
[----:B------:R-:W-:-:S02]  /*fc90*/  PRMT R15, R50, 0x9910, RZ ;  /* 0x00009910320f7816 */ /* 0x000fc400000000ff */
[----:B------:R-:W-:Y:S02]  /*fca0*/  LOP3.LUT R80, R19, 0x64006400, RZ, 0xfc, !PT ;  /* 0x6400640013507812 */ /* 0x000fe400078efcff */
[----:B------:R-:W-:Y:S02]  /*fcb0*/  ISETP.NE.AND P2, PT, R15, RZ, PT ;  /* 0x000000ff0f00720c */ /* 0x000fe40003f45270 */
        /* <DEDUP_REMOVED lines=19> */
[----:B------:R-:W-:Y:S01]  /*fdf0*/  HFMA2 R76, R76, R25.H0_H0, -132, -132 ;  /* 0xd820d8204c4c7431 */ /* 0x000fe20000040019 */
[----:B------:R-:W-:Y:S02]  /*fe00*/  LOP3.LUT R94, R71, 0x64006400, RZ, 0xfc, !PT ;  /* 0x64006400475e7812 */ /* 0x000fe400078efcff */
        /* <DEDUP_REMOVED lines=9> */
[----:B------:R-:W-:Y:S02]  /*fea0*/  ISETP.GE.AND P3, PT, R47, 0x2, PT ;  /* 0x000000022f00780c */ /* 0x000fe40003f66270 */
[----:B--2---:R-:W-:-:S02]  /*feb0*/  SHF.R.U32.HI R26, RZ, 0xd, R5 ;  /* 0x0000000dff1a7819 */ /* 0x004fc40000011605 */
[C---:B------:R-:W-:Y:S02]  /*fec0*/  LOP3.LUT R28, R5.reuse, 0x380038, RZ, 0xc0, !PT ;  /* 0x00380038051c7812 */ /* 0x040fe400078ec0ff */
[----:B------:R-:W-:Y:S02]  /*fed0*/  SHF.R.U32.HI R14, RZ, 0x6, R5 ;  /* 0x00000006ff0e7819 */ /* 0x000fe40000011605 */
[----:B------:R-:W-:Y:S02]  /*fee0*/  LOP3.LUT R62, R5, 0x70007, RZ, 0xc0, !PT ;  /* 0x00070007053e7812 */ /* 0x000fe400078ec0ff */
[----:B------:R-:W-:Y:S02]  /*fef0*/  SHF.R.U32.HI R5, RZ, 0xd, R6 ;  /* 0x0000000dff057819 */ /* 0x000fe40000011606 */
[----:B------:R-:W-:Y:S02]  /*ff00*/  SHF.R.U32.HI R20, RZ, 0xd, R4 ;  /* 0x0000000dff147819 */ /* 0x000fe40000011604 */
[----:B------:R-:W-:-:S02]  /*ff10*/  LOP3.LUT R5, R32, 0x40004, R5, 0xf8, !PT ;  /* 0x0004000420057812 */ /* 0x000fc400078ef805 */
[C---:B------:R-:W-:Y:S02]  /*ff20*/  LOP3.LUT R21, R4.reuse, 0x380038, RZ, 0xc0, !PT ;  /* 0x0038003804157812 */ /* 0x040fe400078ec0ff */
[----:B------:R-:W-:Y:S02]  /*ff30*/  SHF.R.U32.HI R13, RZ, 0x6, R4 ;  /* 0x00000006ff0d7819 */ /* 0x000fe40000011604 */
[----:B------:R-:W-:Y:S02]  /*ff40*/  LOP3.LUT R61, R4, 0x70007, RZ, 0xc0, !PT ;  /* 0x00070007043d7812 */ /* 0x000fe400078ec0ff */
[----:B------:R-:W-:Y:S02]  /*ff50*/  LOP3.LUT R32, R10, 0x380038, RZ, 0xc0, !PT ;  /* 0x003800380a207812 */ /* 0x000fe400078ec0ff */
[----:B------:R-:W-:Y:S02]  /*ff60*/  LOP3.LUT R4, R23, 0x40004, R20, 0xf8, !PT ;  /* 0x0004000417047812 */ /* 0x000fe400078ef814 */
[----:B------:R-:W-:-:S02]  /*ff70*/  SHF.R.U32.HI R35, RZ, 0xd, R7 ;  /* 0x0000000dff237819 */ /* 0x000fc40000011607 */
[----:B------:R-:W-:Y:S02]  /*ff80*/  LOP3.LUT R23, R8, 0x380038, RZ, 0xc0, !PT ;  /* 0x0038003808177812 */ /* 0x000fe400078ec0ff */
[C---:B------:R-:W-:Y:S02]  /*ff90*/  LOP3.LUT R33, R6.reuse, 0x380038, RZ, 0xc0, !PT ;  /* 0x0038003806217812 */ /* 0x040fe400078ec0ff */
[----:B------:R-:W-:Y:S02]  /*ffa0*/  SHF.R.U32.HI R15, RZ, 0x6, R6 ;  /* 0x00000006ff0f7819 */ /* 0x000fe40000011606 */
[----:B------:R-:W-:Y:S02]  /*ffb0*/  LOP3.LUT R66, R6, 0x70007, RZ, 0xc0, !PT ;  /* 0x0007000706427812 */ /* 0x000fe400078ec0ff */
[----:B------:R-:W-:Y:S02]  /*ffc0*/  LOP3.LUT R6, R27, 0x40004, R26, 0xf8, !PT ;  /* 0x000400041b067812 */ /* 0x000fe400078ef81a */
[----:B------:R-:W-:-:S02]  /*ffd0*/  LOP3.LUT R72, R32, 0x64006400, RZ, 0xfc, !PT ;  /* 0x6400640020487812 */ /* 0x000fc400078efcff */
[C---:B------:R-:W-:Y:S02]  /*ffe0*/  LOP3.LUT R69, R7.reuse, 0x380038, RZ, 0xc0, !PT ;  /* 0x0038003807457812 */ /* 0x040fe400078ec0ff */
[----:B------:R-:W-:Y:S01]  /*fff0*/  SHF.R.U32.HI R59, RZ, 0x6, R7 ;  /* 0x00000006ff3b7819 */ /* 0x000fe20000011607 */
[-C--:B------:R-:W-:Y:S01]  /*10000*/  HFMA2 R75, R72, R25.reuse.H0_H0, -132, -132 ;  /* 0xd820d820484b7431 */ /* 0x080fe20000040019 */
[----:B------:R-:W-:Y:S02]  /*10010*/  LOP3.LUT R67, R7, 0x70007, RZ, 0xc0, !PT ;  /* 0x0007000707437812 */ /* 0x000fe400078ec0ff */
[----:B------:R-:W-:Y:S02]  /*10020*/  LOP3.LUT R26, R24, 0x64006400, RZ, 0xfc, !PT ;  /* 0x64006400181a7812 */ /* 0x000fe400078efcff */
[----:B------:R-:W-:Y:S02]  /*10030*/  LOP3.LUT R27, R11, 0x380038, RZ, 0xc0, !PT ;  /* 0x003800380b1b7812 */ /* 0x000fe400078ec0ff */
[----:B------:R-:W-:Y:S01]  /*10040*/  LOP3.LUT R32, R21, 0x64006400, RZ, 0xfc, !PT ;  /* 0x6400640015207812 */ /* 0x000fe200078efcff */
[----:B------:R-:W-:Y:S01]  /*10050*/  HFMA2 R79, R26, R25.H0_H0, -132, -132 ;  /* 0xd820d8201a4f7431 */ /* 0x000fe20000040019 */
[----:B------:R-:W-:-:S02]  /*10060*/  LOP3.LUT R7, R36, 0x40004, R35, 0xf8, !PT ;  /* 0x0004000424077812 */ /* 0x000fc400078ef823 */
        /* <DEDUP_REMOVED lines=177> */
[-C--:B------:R-:W-:Y:S01]  /*10b80*/  HFMA2.MMA R6, R32, R11.reuse, R5 ;  /* 0x0000000b20067235 */ /* 0x080fe20000000005 */
[----:B------:R-:W-:Y:S01]  /*10b90*/  PRMT R5, R0, 0x7610, R16 ;  /* 0x0000761000057816 */ /* 0x000fe20000000010 */
        /* <DEDUP_REMOVED lines=25> */
[----:B------:R-:W-:-:S10]  /*10d30*/  HFMA2 R42, R96, R5, R42 ;  /* 0x00000005602a7231 */ /* 0x000fd4000000002a */
.L_x_2213:
        /* <DEDUP_REMOVED lines=82> */
.L_x_2214:
        /* <DEDUP_REMOVED lines=79> */
.L_x_2212:
[----:B------:R-:W-:Y:S01]  /*11750*/  IADD3 R48, R48, 0x20, RZ ;  /* 0x0000002030307810 */ /* 0x000fe20007ffe0ff */
[----:B------:R-:W-:Y:S01]  /*11760*/  UIADD3 UR4, UR4, 0x40, URZ ;  /* 0x0000004004047890 */ /* 0x000fe2000fffe03f */
[----:B-----5:R-:W-:Y:S02]  /*11770*/  IMAD.WIDE R8, R45, 0x4, R2 ;  /* 0x000000042d087825 */ /* 0x020fe400078e0202 */
[C---:B------:R-:W-:Y:S02]  /*11780*/  ISETP.GE.AND P2, PT, R48.reuse, UR5, PT ;  /* 0x0000000530007c0c */ /* 0x040fe4000bf46270 */
[----:B------:R-:W-:-:S13]  /*11790*/  ISETP.LT.AND P3, PT, R48, R46, PT ;  /* 0x0000002e3000720c */ /* 0x000fda0003f61270 */
[----:B------:R-:W-:Y:S05]  /*117a0*/  @!P2 BRA P3, `(.L_x_2215) ;  /* 0xffffffe00040a947 */ /* 0x000fea000183ffff */
.L_x_2211:
[----:B------:R-:W-:Y:S05]  /*117b0*/  @!P1 EXIT ;  /* 0x000000000000994d */ /* 0x000fea0003800000 */
[----:B------:R-:W0:Y:S01]  /*117c0*/  S2R R0, SR_CTAID.X ;  /* 0x0000000000007919 */ /* 0x000e220000002500 */
[----:B------:R-:W1:Y:S01]  /*117d0*/  S2UR UR4, SR_CTAID.Y ;  /* 0x00000000000479c3 */ /* 0x000e620000002600 */
[----:B------:R-:W-:Y:S01]  /*117e0*/  HMUL2 R43, R43, R50.H0_H0 ;  /* 0x200000322b2b7232 */ /* 0x000fe20000000000 */
        /* <DEDUP_REMOVED lines=15> */
.L_x_2219:
[----:B------:R-:W0:Y:S02]  /*118e0*/  LDS R2, [R0] ;  /* 0x0000000000027984 */ /* 0x000e240000000800 */
[----:B0-----:R-:W-:-:S06]  /*118f0*/  HADD2 R3, R2, R43 ;  /* 0x0000002b02037230 */ /* 0x001fcc0000000000 */
[----:B------:R-:W0:Y:S02]  /*11900*/  ATOMS.CAST.SPIN R3, [R0], R2, R3 ;  /* 0x000000020003738d */ /* 0x000e240001800003 */
[----:B0-----:R-:W-:-:S13]  /*11910*/  ISETP.EQ.U32.AND P0, PT, R3, 0x1, PT ;  /* 0x000000010300780c */ /* 0x001fda0003f02070 */
[----:B------:R-:W-:Y:S05]  /*11920*/  @!P0 BRA `(.L_x_2219) ;  /* 0xfffffffc00ec8947 */ /* 0x000fea000383ffff */
[----:B------:R-:W-:Y:S05]  /*11930*/  BRA `(.L_x_2217) ;  /* 0x00000000000c7947 */ /* 0x000fea0003800000 */
.L_x_2218:
[----:B------:R-:W2:Y:S02]  /*11940*/  LD.E R0, desc[UR6][R4.64] ;  /* 0x0000000604007980 */ /* 0x000ea4000c101900 */
[----:B--2---:R-:W-:-:S05]  /*11950*/  IADD3 R3, R43, R0, RZ ;  /* 0x000000002b037210 */ /* 0x004fca0007ffe0ff */
[----:B------:R0:W-:Y:S02]  /*11960*/  ST.E desc[UR6][R4.64], R3 ;  /* 0x0000000304007985 */ /* 0x0001e4000c101906 */
.L_x_2217:
[----:B------:R-:W-:Y:S05]  /*11970*/  BSYNC B0 ;  /* 0x0000000000007941 */ /* 0x000fea0003800000 */
.L_x_2216:
[----:B------:R1:W-:Y:S01]  /*11980*/  ATOM.E.ADD.F16x2.RN.STRONG.GPU P0, RZ, desc[UR6][R4.64+0x4], R9 ;  /* 0x0000040904ff79a2 */ /* 0x0003e2000810e1c6 */
[----:B------:R-:W-:Y:S04]  /*11990*/  BSSY B0, `(.L_x_2220) ;  /* 0x000000f000007945 */ /* 0x000fe80003800000 */
[----:B-1----:R-:W-:Y:S05]  /*119a0*/  @P0 BRA `(.L_x_2221) ;  /* 0x0000000000340947 */ /* 0x002fea0003800000 */
[----:B------:R-:W1:Y:S02]  /*119b0*/  QSPC.E.S P0, RZ, [R4+0x4] ;  /* 0x0000040004ff73aa */ /* 0x000e640000000500 */
[----:B-1----:R-:W-:Y:S05]  /*119c0*/  @!P0 BRA `(.L_x_2222) ;  /* 0x0000000000208947 */ /* 0x002fea0003800000 */
[----:B------:R-:W-:-:S04]  /*119d0*/  MOV R2, R4 ;  /* 0x0000000400027202 */ /* 0x000fc80000000f00 */
[----:B------:R-:W-:-:S07]  /*119e0*/  MOV R0, R2 ;  /* 0x0000000200007202 */ /* 0x000fce0000000f00 */
.L_x_2223:
[----:B------:R-:W0:Y:S02]  /*119f0*/  LDS R2, [R0+0x4] ;  /* 0x0000040000027984 */ /* 0x000e240000000800 */
[----:B0-----:R-:W-:-:S10]  /*11a00*/  HFMA2.MMA R3, R2, 1, 1, R9 ;  /* 0x3c003c0002037835 */ /* 0x001fd40000000009 */
[----:B------:R-:W0:Y:S02]  /*11a10*/  ATOMS.CAST.SPIN R3, [R0+0x4], R2, R3 ;  /* 0x000004020003738d */ /* 0x000e240001800003 */
[----:B0-----:R-:W-:-:S13]  /*11a20*/  ISETP.EQ.U32.AND P0, PT, R3, 0x1, PT ;  /* 0x000000010300780c */ /* 0x001fda0003f02070 */
[----:B------:R-:W-:Y:S05]  /*11a30*/  @!P0 BRA `(.L_x_2223) ;  /* 0xfffffffc00ec8947 */ /* 0x000fea000383ffff */
[----:B------:R-:W-:Y:S05]  /*11a40*/  BRA `(.L_x_2221) ;  /* 0x00000000000c7947 */ /* 0x000fea0003800000 */
.L_x_2222:
[----:B------:R-:W0:Y:S02]  /*11a50*/  LD.E R0, desc[UR6][R4.64+0x4] ;  /* 0x0000040604007980 */ /* 0x000e24000c101900 */
[----:B0-----:R-:W-:-:S05]  /*11a60*/  IADD3 R3, R9, R0, RZ ;  /* 0x0000000009037210 */ /* 0x001fca0007ffe0ff */
[----:B------:R1:W-:Y:S02]  /*11a70*/  ST.E desc[UR6][R4.64+0x4], R3 ;  /* 0x0000040304007985 */ /* 0x0003e4000c101906 */
.L_x_2221:
[----:B------:R-:W-:Y:S05]  /*11a80*/  BSYNC B0 ;  /* 0x0000000000007941 */ /* 0x000fea0003800000 */
.L_x_2220:
        /* <DEDUP_REMOVED lines=13> */
.L_x_2227:
[----:B------:R-:W0:Y:S02]  /*11b60*/  LDS R2, [R0] ;  /* 0x0000000000027984 */ /* 0x000e240000000800 */
[----:B0-----:R-:W-:-:S06]  /*11b70*/  HADD2 R3, R2, R41 ;  /* 0x0000002902037230 */ /* 0x001fcc0000000000 */
[----:B------:R-:W0:Y:S02]  /*11b80*/  ATOMS.CAST.SPIN R3, [R0], R2, R3 ;  /* 0x000000020003738d */ /* 0x000e240001800003 */
[----:B0-----:R-:W-:-:S13]  /*11b90*/  ISETP.EQ.U32.AND P0, PT, R3, 0x1, PT ;  /* 0x000000010300780c */ /* 0x001fda0003f02070 */
[----:B------:R-:W-:Y:S05]  /*11ba0*/  @!P0 BRA `(.L_x_2227) ;  /* 0xfffffffc00ec8947 */ /* 0x000fea000383ffff */
[----:B------:R-:W-:Y:S05]  /*11bb0*/  BRA `(.L_x_2225) ;  /* 0x00000000000c7947 */ /* 0x000fea0003800000 */
.L_x_2226:
[----:B------:R-:W2:Y:S02]  /*11bc0*/  LD.E R0, desc[UR6][R4.64] ;  /* 0x0000000604007980 */ /* 0x000ea4000c101900 */
[----:B--2---:R-:W-:-:S05]  /*11bd0*/  IADD3 R3, R41, R0, RZ ;  /* 0x0000000029037210 */ /* 0x004fca0007ffe0ff */
[----:B------:R0:W-:Y:S02]  /*11be0*/  ST.E desc[UR6][R4.64], R3 ;  /* 0x0000000304007985 */ /* 0x0001e4000c101906 */
.L_x_2225:
[----:B------:R-:W-:Y:S05]  /*11bf0*/  BSYNC B0 ;  /* 0x0000000000007941 */ /* 0x000fea0003800000 */
.L_x_2224:
[----:B------:R1:W-:Y:S01]  /*11c00*/  ATOM.E.ADD.F16x2.RN.STRONG.GPU P0, RZ, desc[UR6][R4.64+0x4], R49 ;  /* 0x0000043104ff79a2 */ /* 0x0003e2000810e1c6 */
[----:B------:R-:W-:Y:S04]  /*11c10*/  BSSY B0, `(.L_x_2228) ;  /* 0x000000f000007945 */ /* 0x000fe80003800000 */
[----:B-1----:R-:W-:Y:S05]  /*11c20*/  @P0 BRA `(.L_x_2229) ;  /* 0x0000000000340947 */ /* 0x002fea0003800000 */
[----:B------:R-:W1:Y:S02]  /*11c30*/  QSPC.E.S P0, RZ, [R4+0x4] ;  /* 0x0000040004ff73aa */ /* 0x000e640000000500 */
[----:B-1----:R-:W-:Y:S05]  /*11c40*/  @!P0 BRA `(.L_x_2230) ;  /* 0x0000000000208947 */ /* 0x002fea0003800000 */
[----:B------:R-:W-:-:S04]  /*11c50*/  MOV R2, R4 ;  /* 0x0000000400027202 */ /* 0x000fc80000000f00 */
[----:B------:R-:W-:-:S07]  /*11c60*/  MOV R0, R2 ;  /* 0x0000000200007202 */ /* 0x000fce0000000f00 */
.L_x_2231:
[----:B------:R-:W0:Y:S02]  /*11c70*/  LDS R2, [R0+0x4] ;  /* 0x0000040000027984 */ /* 0x000e240000000800 */
[----:B0-----:R-:W-:-:S10]  /*11c80*/  HFMA2.MMA R3, R2, 1, 1, R49 ;  /* 0x3c003c0002037835 */ /* 0x001fd40000000031 */
[----:B------:R-:W0:Y:S02]  /*11c90*/  ATOMS.CAST.SPIN R3, [R0+0x4], R2, R3 ;  /* 0x000004020003738d */ /* 0x000e240001800003 */
[----:B0-----:R-:W-:-:S13]  /*11ca0*/  ISETP.EQ.U32.AND P0, PT, R3, 0x1, PT ;  /* 0x000000010300780c */ /* 0x001fda0003f02070 */
[----:B------:R-:W-:Y:S05]  /*11cb0*/  @!P0 BRA `(.L_x_2231) ;  /* 0xfffffffc00ec8947 */ /* 0x000fea000383ffff */
[----:B------:R-:W-:Y:S05]  /*11cc0*/  BRA `(.L_x_2229) ;  /* 0x00000000000c7947 */ /* 0x000fea0003800000 */
.L_x_2230:
[----:B------:R-:W0:Y:S02]  /*11cd0*/  LD.E R0, desc[UR6][R4.64+0x4] ;  /* 0x0000040604007980 */ /* 0x000e24000c101900 */
[----:B0-----:R-:W-:-:S05]  /*11ce0*/  IADD3 R3, R49, R0, RZ ;  /* 0x0000000031037210 */ /* 0x001fca0007ffe0ff */
[----:B------:R1:W-:Y:S02]  /*11cf0*/  ST.E desc[UR6][R4.64+0x4], R3 ;  /* 0x0000040304007985 */ /* 0x0003e4000c101906 */
.L_x_2229:
[----:B------:R-:W-:Y:S05]  /*11d00*/  BSYNC B0 ;  /* 0x0000000000007941 */ /* 0x000fea0003800000 */
.L_x_2228:
        /* <DEDUP_REMOVED lines=13> */
.L_x_2235:
[----:B------:R-:W0:Y:S02]  /*11de0*/  LDS R2, [R0] ;  /* 0x0000000000027984 */ /* 0x000e240000000800 */
[----:B0-----:R-:W-:-:S06]  /*11df0*/  HADD2 R3, R2, R39 ;  /* 0x0000002702037230 */ /* 0x001fcc0000000000 */
[----:B------:R-:W0:Y:S02]  /*11e00*/  ATOMS.CAST.SPIN R3, [R0], R2, R3 ;  /* 0x000000020003738d */ /* 0x000e240001800003 */
[----:B0-----:R-:W-:-:S13]  /*11e10*/  ISETP.EQ.U32.AND P0, PT, R3, 0x1, PT ;  /* 0x000000010300780c */ /* 0x001fda0003f02070 */
[----:B------:R-:W-:Y:S05]  /*11e20*/  @!P0 BRA `(.L_x_2235) ;  /* 0xfffffffc00ec8947 */ /* 0x000fea000383ffff */
[----:B------:R-:W-:Y:S05]  /*11e30*/  BRA `(.L_x_2233) ;  /* 0x00000000000c7947 */ /* 0x000fea0003800000 */
.L_x_2234:
[----:B------:R-:W2:Y:S02]  /*11e40*/  LD.E R0, desc[UR6][R4.64] ;  /* 0x0000000604007980 */ /* 0x000ea4000c101900 */
[----:B--2---:R-:W-:-:S05]  /*11e50*/  IADD3 R3, R39, R0, RZ ;  /* 0x0000000027037210 */ /* 0x004fca0007ffe0ff */
[----:B------:R0:W-:Y:S02]  /*11e60*/  ST.E desc[UR6][R4.64], R3 ;  /* 0x0000000304007985 */ /* 0x0001e4000c101906 */
.L_x_2233:
[----:B------:R-:W-:Y:S05]  /*11e70*/  BSYNC B0 ;  /* 0x0000000000007941 */ /* 0x000fea0003800000 */
.L_x_2232:
[----:B------:R1:W-:Y:S02]  /*11e80*/  ATOM.E.ADD.F16x2.RN.STRONG.GPU P0, RZ, desc[UR6][R4.64+0x4], R51 ;  /* 0x0000043304ff79a2 */ /* 0x0003e4000810e1c6 */
[----:B-1----:R-:W-:Y:S05]  /*11e90*/  @P0 EXIT ;  /* 0x000000000000094d */ /* 0x002fea0003800000 */
[----:B------:R-:W1:Y:S02]  /*11ea0*/  QSPC.E.S P0, RZ, [R4+0x4] ;  /* 0x0000040004ff73aa */ /* 0x000e640000000500 */
[----:B-1----:R-:W-:Y:S05]  /*11eb0*/  @!P0 BRA `(.L_x_2236) ;  /* 0x0000000000208947 */ /* 0x002fea0003800000 */
[----:B------:R-:W-:-:S04]  /*11ec0*/  MOV R2, R4 ;  /* 0x0000000400027202 */ /* 0x000fc80000000f00 */
[----:B------:R-:W-:-:S07]  /*11ed0*/  MOV R0, R2 ;  /* 0x0000000200007202 */ /* 0x000fce0000000f00 */
.L_x_2237:
[----:B------:R-:W0:Y:S02]  /*11ee0*/  LDS R2, [R0+0x4] ;  /* 0x0000040000027984 */ /* 0x000e240000000800 */
[----:B0-----:R-:W-:-:S10]  /*11ef0*/  HFMA2.MMA R3, R2, 1, 1, R51 ;  /* 0x3c003c0002037835 */ /* 0x001fd40000000033 */
[----:B------:R-:W0:Y:S02]  /*11f00*/  ATOMS.CAST.SPIN R3, [R0+0x4], R2, R3 ;  /* 0x000004020003738d */ /* 0x000e240001800003 */
[----:B0-----:R-:W-:-:S13]  /*11f10*/  ISETP.EQ.U32.AND P0, PT, R3, 0x1, PT ;  /* 0x000000010300780c */ /* 0x001fda0003f02070 */
[----:B------:R-:W-:Y:S05]  /*11f20*/  @!P0 BRA `(.L_x_2237) ;  /* 0xfffffffc00ec8947 */ /* 0x000fea000383ffff */
[----:B------:R-:W-:Y:S05]  /*11f30*/  EXIT ;  /* 0x000000000000794d */ /* 0x000fea0003800000 */
.L_x_2236:
[----:B------:R-:W0:Y:S02]  /*11f40*/  LD.E R0, desc[UR6][R4.64+0x4] ;  /* 0x0000040604007980 */ /* 0x000e24000c101900 */
[----:B0-----:R-:W-:-:S05]  /*11f50*/  IADD3 R3, R51, R0, RZ ;  /* 0x0000000033037210 */ /* 0x001fca0007ffe0ff */
[----:B------:R-:W-:Y:S01]  /*11f60*/  ST.E desc[UR6][R4.64+0x4], R3 ;  /* 0x0000040304007985 */ /* 0x000fe2000c101906 */
[----:B------:R-:W-:Y:S05]  /*11f70*/  EXIT ;  /* 0x000000000000794d */ /* 0x000fea0003800000 */
.L_x_2238:
        /* <DEDUP_REMOVED lines=16> */
.L_x_5210:


//--------------------- .text._Z23gemm_half_q_half_kernelILi3ELi176ELb1ELb1ELi64EEvPK6__halfPKjS4_S2_PS0_iiiiPKtS7_iiiiiibS2_i --------------------------
	.section	.text._Z23gemm_half_q_half_kernelILi3ELi176ELb1ELb1ELi64EEvPK6__halfPKjS4_S2_PS0_iiiiPKtS7_iiiiiibS2_i,"ax",@progbits
	.align	128
        .global         _Z23gemm_half_q_half_kernelILi3ELi176ELb1ELb1ELi64EEvPK6__halfPKjS4_S2_PS0_iiiiPKtS7_iiiiiibS2_i
        .type           _Z23gemm_half_q_half_kernelILi3ELi176ELb1ELb1ELi64EEvPK6__halfPKjS4_S2_PS0_iiiiPKtS7_iiiiiibS2_i,@function
        .size           _Z23gemm_half_q_half_kernelILi3ELi176ELb1ELb1ELi64EEvPK6__halfPKjS4_S2_PS0_iiiiPKtS7_iiiiiibS2_i,(.L_x_5211 - _Z23gemm_half_q_half_kernelILi3ELi176ELb1ELb1ELi64EEvPK6__halfPKjS4_S2_PS0_iiiiPKtS7_iiiiiibS2_i)
        .other          _Z23gemm_half_q_half_kernelILi3ELi176ELb1ELb1ELi64EEvPK6__halfPKjS4_S2_PS0_iiiiPKtS7_iiiiiibS2_i,@"STO_CUDA_ENTRY STV_DEFAULT"
_Z23gemm_half_q_half_kernelILi3ELi176ELb1ELb1ELi64EEvPK6__halfPKjS4_S2_PS0_iiiiPKtS7_iiiiiibS2_i:
.text._Z23gemm_half_q_half_kernelILi3ELi176ELb1ELb1ELi64EEvPK6__halfPKjS4_S2_PS0_iiiiPKtS7_iiiiiibS2_i:
        /* <DEDUP_REMOVED lines=37> */
.L_x_2239:
        /* <DEDUP_REMOVED lines=29> */
.L_x_2244:
[----:B0-----:R-:W-:-:S04]  /*0420*/  IMAD R5, R0, 0x3, R9 ;  /* 0x0000000300057824 */ /* 0x001fc800078e0209 */
[CC--:B------:R-:W-:Y:S01]  /*0430*/  IMAD R10, R5.reuse, R4.reuse, RZ ;  /* 0x00000004050a7224 */ /* 0x0c0fe200078e02ff */
[C---:B------:R-:W-:Y:S02]  /*0440*/  IADD3 R11, R5.reuse, 0x1, RZ ;  /* 0x00000001050b7810 */ /* 0x040fe40007ffe0ff */
        /* <DEDUP_REMOVED lines=34> */
.L_x_2243:
[----:B0-----:R-:W-:-:S04]  /*0670*/  IADD3 R5, R40, -R9, RZ ;  /* 0x8000000928057210 */ /* 0x001fc80007ffe0ff */
[----:B------:R-:W-:-:S13]  /*0680*/  ISETP.GT.AND P2, PT, R5, 0x1, PT ;  /* 0x000000010500780c */ /* 0x000fda0003f44270 */
[----:B------:R-:W-:Y:S05]  /*0690*/  @!P2 BRA `(.L_x_2245) ;  /* 0x000000000054a947 */ /* 0x000fea0003800000 */
[----:B------:R-:W-:Y:S01]  /*06a0*/  IMAD R5, R0, 0x3, R9 ;  /* 0x0000000300057824 */ /* 0x000fe200078e0209 */
[----:B------:R-:W-:-:S04]  /*06b0*/  ULDC.64 UR4, c[0x0][0x210] ;  /* 0x0000840000047ab9 */ /* 0x000fc80000000a00 */
        /* <DEDUP_REMOVED lines=19> */
.L_x_2245:
[----:B------:R-:W-:-:S13]  /*07f0*/  ISETP.LT.OR P0, PT, R9, R40, P0 ;  /* 0x000000280900720c */ /* 0x000fda0000701670 */
[----:B------:R-:W-:Y:S05]  /*0800*/  @!P0 BRA `(.L_x_2241) ;  /* 0x0000000400808947 */ /* 0x000fea0003800000 */
[----:B0-----:R-:W-:Y:S01]  /*0810*/  IMAD R5, R0, 0x3, R9 ;  /* 0x0000000300057824 */ /* 0x001fe200078e0209 */
[----:B------:R-:W-:-:S03]  /*0820*/  ULDC.64 UR4, c[0x0][0x210] ;  /* 0x0000840000047ab9 */ /* 0x000fc60000000a00 */
        /* <DEDUP_REMOVED lines=10> */
.L_x_2242:
        /* <DEDUP_REMOVED lines=10> */
.L_x_2247:
[----:B0-----:R-:W-:-:S04]  /*0970*/  IMAD R5, R0, 0x3, R3 ;  /* 0x0000000300057824 */ /* 0x001fc800078e0203 */
[CC--:B------:R-:W-:Y:S01]  /*0980*/  IMAD R9, R5.reuse, R4.reuse, RZ ;  /* 0x0000000405097224 */ /* 0x0c0fe200078e02ff */
        /* <DEDUP_REMOVED lines=35> */
.L_x_2246:
        /* <DEDUP_REMOVED lines=24> */
.L_x_2248:
[----:B------:R-:W-:-:S13]  /*0d40*/  ISETP.LT.OR P0, PT, R3, R40, P0 ;  /* 0x000000280300720c */ /* 0x000fda0000701670 */
[----:B------:R-:W-:Y:S05]  /*0d50*/  @!P0 BRA `(.L_x_2241) ;  /* 0x00000000002c8947 */ /* 0x000fea0003800000 */
[----:B0-----:R-:W-:Y:S01]  /*0d60*/  IMAD R5, R0, 0x3, R3 ;  /* 0x0000000300057824 */ /* 0x001fe200078e0203 */
        /* <DEDUP_REMOVED lines=10> */
.L_x_2241:
[----:B------:R-:W-:Y:S05]  /*0e10*/  BSYNC B0 ;  /* 0x0000000000007941 */ /* 0x000fea0003800000 */
.L_x_2240:
        /* <DEDUP_REMOVED lines=17> */
.L_x_2251:
[----:B----4-:R-:W-:Y:S01]  /*0f30*/  IMAD R2, R0, 0x3, R9 ;  /* 0x0000000300027824 */ /* 0x010fe200078e0209 */
[----:B------:R-:W-:-:S03]  /*0f40*/  IADD3 R9, R9, 0x4, RZ ;  /* 0x0000000409097810 */ /* 0x000fc60007ffe0ff */
[CCC-:B-12---:R-:W-:Y:S01]  /*0f50*/  IMAD R3, R2.reuse, R37.reuse, R6.reuse ;  /* 0x0000002502037224 */ /* 0x1c6fe200078e0206 */
[C---:B------:R-:W-:Y:S02]  /*0f60*/  IADD3 R4, R2.reuse, 0x1, RZ ;  /* 0x0000000102047810 */ /* 0x040fe40007ffe0ff */
[C---:B0-----:R-:W-:Y:S02]  /*0f70*/  IADD3 R10, R2.reuse, 0x2, RZ ;  /* 0x00000002020a7810 */ /* 0x041fe40007ffe0ff */
[----:B------:R-:W-:Y:S01]  /*0f80*/  IADD3 R12, R2, 0x3, RZ ;  /* 0x00000003020c7810 */ /* 0x000fe20007ffe0ff */
[-CC-:B------:R-:W-:Y:S01]  /*0f90*/  IMAD R5, R4, R37.reuse, R6.reuse ;  /* 0x0000002504057224 */ /* 0x180fe200078e0206 */
[----:B------:R-:W-:Y:S01]  /*0fa0*/  ISETP.GE.AND P2, PT, R9, R16, PT ;  /* 0x000000100900720c */ /* 0x000fe20003f46270 */
[-CC-:B------:R-:W-:Y:S02]  /*0fb0*/  IMAD R11, R10, R37.reuse, R6.reuse ;  /* 0x000000250a0b7224 */ /* 0x180fe400078e0206 */
[----:B------:R-:W-:-:S02]  /*0fc0*/  IMAD R13, R12, R37, R6 ;  /* 0x000000250c0d7224 */ /* 0x000fc400078e0206 */
        /* <DEDUP_REMOVED lines=9> */
.L_x_2250:
[----:B----4-:R-:W-:-:S04]  /*1060*/  IADD3 R2, R40, -R9, RZ ;  /* 0x8000000928027210 */ /* 0x010fc80007ffe0ff */
[----:B------:R-:W-:-:S13]  /*1070*/  ISETP.GT.AND P2, PT, R2, 0x1, PT ;  /* 0x000000010200780c */ /* 0x000fda0003f44270 */
[----:B------:R-:W-:Y:S05]  /*1080*/  @!P2 BRA `(.L_x_2252) ;  /* 0x00000000002ca947 */ /* 0x000fea0003800000 */
[----:B012---:R-:W0:Y:S01]  /*1090*/  LDC.64 R4, c[0x0][0x230] ;  /* 0x00008c00ff047b82 */ /* 0x007e220000000a00 */
        /* <DEDUP_REMOVED lines=10> */
.L_x_2252:
[----:B------:R-:W-:-:S13]  /*1140*/  ISETP.LT.OR P0, PT, R9, R40, P0 ;  /* 0x000000280900720c */ /* 0x000fda0000701670 */
[----:B-123--:R-:W1:Y:S01]  /*1150*/  @P0 LDC.64 R2, c[0x0][0x230] ;  /* 0x00008c00ff020b82 */ /* 0x00ee620000000a00 */
[----:B------:R-:W-:-:S04]  /*1160*/  @P0 IMAD R0, R0, 0x3, R9 ;  /* 0x0000000300000824 */ /* 0x000fc800078e0209 */
[----:B0-----:R-:W-:-:S04]  /*1170*/  @P0 IMAD R5, R0, R37, R6 ;  /* 0x0000002500050224 */ /* 0x001fc800078e0206 */
[----:B-1----:R-:W-:-:S05]  /*1180*/  @P0 IMAD.WIDE R2, R5, 0x2, R2 ;  /* 0x0000000205020825 */ /* 0x002fca00078e0202 */
[----:B------:R3:W-:Y:S02]  /*1190*/  @P0 STG.E.64 desc[UR6][R2.64], RZ ;  /* 0x000000ff02000986 */ /* 0x0007e4000c101b06 */
.L_x_2249:
[----:B------:R-:W4:Y:S01]  /*11a0*/  LDC.64 R14, c[0x0][0x248] ;  /* 0x00009200ff0e7b82 */ /* 0x000f220000000a00 */
[----:B-123--:R-:W-:-:S05]  /*11b0*/  SHF.L.U32 R3, R7, 0x7, RZ ;  /* 0x0000000707037819 */ /* 0x00efca00000006ff */
[----:B----4-:R-:W-:-:S05]  /*11c0*/  IMAD.WIDE R2, R3, 0x2, R14 ;  /* 0x0000000203027825 */ /* 0x010fca00078e020e */
[----:B0-----:R0:W5:Y:S01]  /*11d0*/  LDG.E.U16.CONSTANT R10, desc[UR6][R2.64+0x2] ;  /* 0x00000206020a7981 */ /* 0x001162000c1e9500 */
        /* <DEDUP_REMOVED lines=11> */
.L_x_2254:
        /* <DEDUP_REMOVED lines=44> */
.L_x_2253:
        /* <DEDUP_REMOVED lines=24> */
.L_x_2255:
        /* <DEDUP_REMOVED lines=8> */
.L_x_2256:
        /* <DEDUP_REMOVED lines=10> */
.L_x_2257:
        /* <DEDUP_REMOVED lines=8> */
.L_x_2258:
        /* <DEDUP_REMOVED lines=10> */
.L_x_2259:
[----:B------:R-:W-:Y:S01]  /*1910*/  LEA R3, R14, R3, 0x3 ;  /* 0x000000030e037211 */ /* 0x000fe200078e18ff */
[----:B------:R-:W0:Y:S01]  /*1920*/  S2UR UR5, SR_CgaCtaId ;  /* 0x00000000000579c3 */ /* 0x000e220000008800 */
[----:B------:R-:W-:Y:S01]  /*1930*/  ULDC.64 UR10, c[0x0][0x218] ;  /* 0x00008600000a7ab9 */ /* 0x000fe20000000a00 */
[----:B------:R-:W-:Y:S01]  /*1940*/  UMOV UR4, 0x400 ;  /* 0x0000040000047882 */ /* 0x000fe20000000000 */
[----:B------:R-:W-:Y:S02]  /*1950*/  IADD3 R0, R5, R3, R0 ;  /* 0x0000000305007210 */ /* 0x000fe40007ffe000 */
        /* <DEDUP_REMOVED lines=15> */
[----:B------:R-:W-:Y:S02]  /*1a50*/  ISETP.GE.AND P0, PT, R39, R38, PT ;  /* 0x000000262700720c */ /* 0x000fe40003f06270 */
[----:B------:R-:W-:-:S02]  /*1a60*/  PRMT R0, R13, 0x7610, R12 ;  /* 0x000076100d007816 */ /* 0x000fc4000000000c */
[C---:B------:R-:W-:Y:S02]  /*1a70*/  ISETP.GE.OR P0, PT, R39.reuse, UR8, P0 ;  /* 0x0000000827007c0c */ /* 0x040fe40008706670 */
[----:B------:R-:W-:Y:S02]  /*1a80*/  PRMT R31, RZ, 0x5410, RZ ;  /* 0x00005410ff1f7816 */ /* 0x000fe400000000ff */
[----:B------:R-:W-:Y:S02]  /*1a90*/  PRMT R30, RZ, 0x5410, RZ ;  /* 0x00005410ff1e7816 */ /* 0x000fe400000000ff */
[----:B------:R-:W-:-:S07]  /*1aa0*/  IADD3 R29, R39, R10, RZ ;  /* 0x0000000a271d7210 */ /* 0x000fce0007ffe0ff */
[----:B------:R-:W-:Y:S05]  /*1ab0*/  @P0 BRA `(.L_x_2260) ;  /* 0x0000006000e80947 */ /* 0x000fea0003800000 */
        /* <DEDUP_REMOVED lines=9> */
.L_x_2273:
        /* <DEDUP_REMOVED lines=214> */
.L_x_2262:
        /* <DEDUP_REMOVED lines=97> */
.L_x_2263:
        /* <DEDUP_REMOVED lines=91> */
.L_x_2261:
        /* <DEDUP_REMOVED lines=204> */
.L_x_2265:
        /* <DEDUP_REMOVED lines=97> */
.L_x_2266:
        /* <DEDUP_REMOVED lines=22> */
[----:B------:R-:W-:Y:S02]  /*48a0*/  HADD2.F32 R64, -RZ, R3.H1_H1 ;  /* 0x30000003ff407230 */ /* 0x000fe40000004100 */
[-C--:B------:R-:W-:Y:S01]  /*48b0*/  FFMA.FTZ R2, R2, R6.reuse, RZ ;  /* 0x0000000602027223 */ /* 0x080fe200000100ff */
[----:B------:R-:W-:Y:S02]  /*48c0*/  HADD2.F32 R3, -RZ, R27.H0_H0 ;  /* 0x2000001bff037230 */ /* 0x000fe40000004100 */
[-C--:B------:R-:W-:Y:S01]  /*48d0*/  FFMA.FTZ R4, R51, R63.reuse, R4 ;  /* 0x0000003f33047223 */ /* 0x080fe20000010004 */
[----:B------:R-:W-:Y:S02]  /*48e0*/  HADD2.F32 R27, -RZ, R54.H0_H0 ;  /* 0x20000036ff1b7230 */ /* 0x000fe40000004100 */
[----:B------:R-:W-:Y:S01]  /*48f0*/  FFMA.FTZ R2, R67, R63, R2 ;  /* 0x0000003f43027223 */ /* 0x000fe20000010002 */
[----:B------:R-:W-:Y:S01]  /*4900*/  FFMA.FTZ R12, R3, R6, RZ ;  /* 0x00000006030c7223 */ /* 0x000fe200000100ff */
[----:B------:R-:W-:-:S02]  /*4910*/  HADD2.F32 R3, -RZ, R49.H0_H0 ;  /* 0x20000031ff037230 */ /* 0x000fc40000004100 */
[----:B------:R-:W-:Y:S01]  /*4920*/  FFMA.FTZ R6, R5, R6, RZ ;  /* 0x0000000605067223 */ /* 0x000fe200000100ff */
[----:B------:R-:W-:Y:S02]  /*4930*/  HADD2.F32 R5, -RZ, R50.H0_H0 ;  /* 0x20000032ff057230 */ /* 0x000fe40000004100 */
[----:B------:R-:W-:Y:S01]  /*4940*/  FFMA.FTZ R12, R13, R63, R12 ;  /* 0x0000003f0d0c7223 */ /* 0x000fe2000001000c */
[----:B------:R-:W-:Y:S02]  /*4950*/  HADD2.F32 R13, -RZ, R52.H0_H0 ;  /* 0x20000034ff0d7230 */ /* 0x000fe40000004100 */
[----:B------:R-:W-:Y:S01]  /*4960*/  FFMA.FTZ R3, R3, R65, R2 ;  /* 0x0000004103037223 */ /* 0x000fe20000010002 */
[----:B------:R-:W-:Y:S01]  /*4970*/  FFMA.FTZ R6, R53, R63, R6 ;  /* 0x0000003f35067223 */ /* 0x000fe20000010006 */
[----:B------:R-:W-:Y:S02]  /*4980*/  HADD2.F32 R2, -RZ, R9.H0_H0 ;  /* 0x20000009ff027230 */ /* 0x000fe40000004100 */
[-C--:B------:R-:W-:Y:S01]  /*4990*/  FFMA.FTZ R5, R5, R65.reuse, R12 ;  /* 0x0000004105057223 */ /* 0x080fe2000001000c */
[----:B------:R-:W-:Y:S01]  /*49a0*/  FFMA.FTZ R13, R13, R65, R4 ;  /* 0x000000410d0d7223 */ /* 0x000fe20000010004 */
[----:B------:R-:W-:-:S02]  /*49b0*/  HADD2.F32 R12, -RZ, R25.H0_H0 ;  /* 0x20000019ff0c7230 */ /* 0x000fc40000004100 */
[----:B------:R-:W-:Y:S01]  /*49c0*/  FFMA.FTZ R65, R27, R65, R6 ;  /* 0x000000411b417223 */ /* 0x000fe20000010006 */
[----:B------:R-:W-:Y:S02]  /*49d0*/  HADD2.F32 R4, -RZ, R17.H0_H0 ;  /* 0x20000011ff047230 */ /* 0x000fe40000004100 */
[-C--:B------:R-:W-:Y:S01]  /*49e0*/  FFMA.FTZ R3, R2, R64.reuse, R3 ;  /* 0x0000004002037223 */ /* 0x080fe20000010003 */
[----:B-1----:R-:W-:Y:S02]  /*49f0*/  HADD2.F32 R2, -RZ, R14.H0_H0 ;  /* 0x2000000eff027230 */ /* 0x002fe40000004100 */
        /* <DEDUP_REMOVED lines=21> */
[----:B------:R-:W-:Y:S01]  /*4b50*/  FFMA.FTZ R13, R22, R14, R13 ;  /* 0x0000000e160d7223 */ /* 0x000fe2000001000d */
[----:B------:R-:W-:-:S02]  /*4b60*/  HADD2.F32 R3, -RZ, R44.H0_H0 ;  /* 0x2000002cff037230 */ /* 0x000fc40000004100 */
        /* <DEDUP_REMOVED lines=24> */
.L_x_2264:
        /* <DEDUP_REMOVED lines=203> */
.L_x_2268:
        /* <DEDUP_REMOVED lines=97> */
.L_x_2269:
        /* <DEDUP_REMOVED lines=91> */
.L_x_2267:
        /* <DEDUP_REMOVED lines=203> */
.L_x_2271:
        /* <DEDUP_REMOVED lines=97> */
.L_x_2272:
        /* <DEDUP_REMOVED lines=91> */
.L_x_2270:
        /* <DEDUP_REMOVED lines=9> */
.L_x_2260:
        /* <DEDUP_REMOVED lines=10> */
.L_x_2281:
        /* <DEDUP_REMOVED lines=27> */
[----:B------:R-:W-:Y:S02]  /*80b0*/  LOP3.LUT R11, R13, 0x3f003f, RZ, 0xc0, !PT ;  /* 0x003f003f0d0b7812 */ /* 0x000fe400078ec0ff */
[----:B------:R-:W-:Y:S02]  /*80c0*/  SHF.R.U32.HI R17, RZ, 0x6, R13 ;  /* 0x00000006ff117819 */ /* 0x000fe4000001160d */
[----:B------:R-:W-:Y:S02]  /*80d0*/  ISETP.NE.AND P2, PT, R9, RZ, PT ;  /* 0x000000ff0900720c */ /* 0x000fe40003f45270 */
[----:B------:R-:W-:-:S02]  /*80e0*/  LOP3.LUT R6, R6, 0xf000f, RZ, 0xc0, !PT ;  /* 0x000f000f06067812 */ /* 0x000fc400078ec0ff */
[----:B------:R-:W-:Y:S02]  /*80f0*/  LOP3.LUT R18, R18, 0xf000f, RZ, 0xc0, !PT ;  /* 0x000f000f12127812 */ /* 0x000fe400078ec0ff */
[----:B------:R-:W-:Y:S02]  /*8100*/  LOP3.LUT R48, R19, 0xf000f, RZ, 0xc0, !PT ;  /* 0x000f000f13307812 */ /* 0x000fe400078ec0ff */
        /* <DEDUP_REMOVED lines=18> */
[--C-:B---3--:R-:W-:Y:S02]  /*8230*/  SHF.R.U32.HI R13, RZ, 0x8, R21.reuse ;  /* 0x00000008ff0d7819 */ /* 0x108fe40000011615 */
[--C-:B------:R-:W-:Y:S02]  /*8240*/  SHF.R.U32.HI R44, RZ, 0xa, R21.reuse ;  /* 0x0000000aff2c7819 */ /* 0x100fe40000011615 */
[----:B------:R-:W-:Y:S02]  /*8250*/  LOP3.LUT R28, R21, 0x3f003f, RZ, 0xc0, !PT ;  /* 0x003f003f151c7812 */ /* 0x000fe400078ec0ff */
[----:B------:R-:W-:Y:S02]  /*8260*/  SHF.R.U32.HI R45, RZ, 0x6, R21 ;  /* 0x00000006ff2d7819 */ /* 0x000fe40000011615 */
[----:B------:R-:W-:Y:S02]  /*8270*/  SHF.R.U32.HI R9, RZ, 0x8, R20 ;  /* 0x00000008ff097819 */ /* 0x000fe40000011614 */
[----:B------:R-:W-:-:S02]  /*8280*/  SHF.R.U32.HI R21, RZ, 0x8, R22 ;  /* 0x00000008ff157819 */ /* 0x000fc40000011616 */
[----:B------:R-:W-:Y:S02]  /*8290*/  SHF.R.U32.HI R54, RZ, 0x8, R23 ;  /* 0x00000008ff367819 */ /* 0x000fe40000011617 */
[--C-:B------:R-:W-:Y:S02]  /*82a0*/  SHF.R.U32.HI R53, RZ, 0xa, R22.reuse ;  /* 0x0000000aff357819 */ /* 0x100fe40000011616 */
[----:B------:R-:W-:Y:S02]  /*82b0*/  LOP3.LUT R50, R22, 0x3f003f, RZ, 0xc0, !PT ;  /* 0x003f003f16327812 */ /* 0x000fe400078ec0ff */
[----:B------:R-:W-:Y:S02]  /*82c0*/  SHF.R.U32.HI R51, RZ, 0x6, R22 ;  /* 0x00000006ff337819 */ /* 0x000fe40000011616 */
[----:B------:R-:W-:Y:S02]  /*82d0*/  LOP3.LUT R15, R6, 0x300030, R9, 0xf8, !PT ;  /* 0x00300030060f7812 */ /* 0x000fe400078ef809 */
[----:B------:R-:W-:-:S02]  /*82e0*/  LOP3.LUT R22, R18, 0x300030, R13, 0xf8, !PT ;  /* 0x0030003012167812 */ /* 0x000fc400078ef80d */
[----:B------:R-:W-:Y:S02]  /*82f0*/  LOP3.LUT R52, R48, 0x300030, R21, 0xf8, !PT ;  /* 0x0030003030347812 */ /* 0x000fe400078ef815 */
[----:B------:R-:W-:Y:S02]  /*8300*/  LOP3.LUT R61, R49, 0x300030, R54, 0xf8, !PT ;  /* 0x00300030313d7812 */ /* 0x000fe400078ef836 */
[----:B--2---:R-:W-:Y:S02]  /*8310*/  SHF.R.U32.HI R6, RZ, 0xc, R24 ;  /* 0x0000000cff067819 */ /* 0x004fe40000011618 */
        /* <DEDUP_REMOVED lines=136> */
.L_x_2276:
        /* <DEDUP_REMOVED lines=48> */
.L_x_2277:
        /* <DEDUP_REMOVED lines=46> */
.L_x_2275:
        /* <DEDUP_REMOVED lines=20> */
[--C-:B----4-:R-:W-:Y:S02]  /*92c0*/  SHF.R.U32.HI R15, RZ, 0x8, R21.reuse ;  /* 0x00000008ff0f7819 */ /* 0x110fe40000011615 */
[----:B------:R-:W-:-:S02]  /*92d0*/  SHF.R.U32.HI R44, RZ, 0xa, R21 ;  /* 0x0000000aff2c7819 */ /* 0x000fc40000011615 */
[----:B------:R-:W-:Y:S02]  /*92e0*/  LOP3.LUT R28, R21, 0x3f003f, RZ, 0xc0, !PT ;  /* 0x003f003f151c7812 */ /* 0x000fe400078ec0ff */
[----:B------:R-:W-:Y:S02]  /*92f0*/  SHF.R.U32.HI R45, RZ, 0x6, R21 ;  /* 0x00000006ff2d7819 */ /* 0x000fe40000011615 */
[----:B------:R-:W-:Y:S02]  /*9300*/  LOP3.LUT R10, R10, 0xf000f, RZ, 0xc0, !PT ;  /* 0x000f000f0a0a7812 */ /* 0x000fe400078ec0ff */
[----:B------:R-:W-:Y:S02]  /*9310*/  SHF.R.U32.HI R9, RZ, 0x8, R20 ;  /* 0x00000008ff097819 */ /* 0x000fe40000011614 */
[----:B------:R-:W-:Y:S02]  /*9320*/  SHF.R.U32.HI R21, RZ, 0x8, R22 ;  /* 0x00000008ff157819 */ /* 0x000fe40000011616 */
[----:B------:R-:W-:-:S02]  /*9330*/  LOP3.LUT R6, R6, 0xf000f, RZ, 0xc0, !PT ;  /* 0x000f000f06067812 */ /* 0x000fc400078ec0ff */
[----:B------:R-:W-:Y:S02]  /*9340*/  LOP3.LUT R48, R19, 0xf000f, RZ, 0xc0, !PT ;  /* 0x000f000f13307812 */ /* 0x000fe400078ec0ff */
[--C-:B------:R-:W-:Y:S02]  /*9350*/  SHF.R.U32.HI R53, RZ, 0xa, R22.reuse ;  /* 0x0000000aff357819 */ /* 0x100fe40000011616 */
[----:B------:R-:W-:Y:S02]  /*9360*/  LOP3.LUT R50, R22, 0x3f003f, RZ, 0xc0, !PT ;  /* 0x003f003f16327812 */ /* 0x000fe400078ec0ff */
[----:B------:R-:W-:Y:S02]  /*9370*/  SHF.R.U32.HI R51, RZ, 0x6, R22 ;  /* 0x00000006ff337819 */ /* 0x000fe40000011616 */
[----:B------:R-:W-:Y:S02]  /*9380*/  LOP3.LUT R54, R14, 0xf000f, RZ, 0xc0, !PT ;  /* 0x000f000f0e367812 */ /* 0x000fe400078ec0ff */
[----:B------:R-:W-:-:S02]  /*9390*/  LOP3.LUT R22, R10, 0x300030, R15, 0xf8, !PT ;  /* 0x003000300a167812 */ /* 0x000fc400078ef80f */
[----:B------:R-:W-:Y:S02]  /*93a0*/  LOP3.LUT R5, R12, 0x3f003f, RZ, 0xc0, !PT ;  /* 0x003f003f0c057812 */ /* 0x000fe400078ec0ff */
[----:B------:R-:W-:Y:S02]  /*93b0*/  LOP3.LUT R14, R6, 0x300030, R9, 0xf8, !PT ;  /* 0x00300030060e7812 */ /* 0x000fe400078ef809 */
[----:B------:R-:W-:Y:S02]  /*93c0*/  LOP3.LUT R52, R48, 0x300030, R21, 0xf8, !PT ;  /* 0x0030003030347812 */ /* 0x000fe400078ef815 */
[----:B---3--:R-:W-:Y:S02]  /*93d0*/  SHF.R.U32.HI R10, RZ, 0xc, R24 ;  /* 0x0000000cff0a7819 */ /* 0x008fe40000011618 */
[----:B------:R-:W-:Y:S02]  /*93e0*/  SHF.R.U32.HI R12, RZ, 0x6, R12 ;  /* 0x00000006ff0c7819 */ /* 0x000fe4000001160c */
[----:B------:R-:W-:-:S02]  /*93f0*/  SHF.R.U32.HI R49, RZ, 0x8, R23 ;  /* 0x00000008ff317819 */ /* 0x000fc40000011617 */
[----:B------:R-:W-:Y:S02]  /*9400*/  LOP3.LUT R6, R24, 0x3f003f, RZ, 0xc0, !PT ;  /* 0x003f003f18067812 */ /* 0x000fe400078ec0ff */
[----:B------:R-:W-:Y:S02]  /*9410*/  SHF.R.U32.HI R9, RZ, 0x6, R24 ;  /* 0x00000006ff097819 */ /* 0x000fe40000011618 */
[--C-:B------:R-:W-:Y:S02]  /*9420*/  SHF.R.U32.HI R15, RZ, 0xc, R25.reuse ;  /* 0x0000000cff0f7819 */ /* 0x100fe40000011619 */
[----:B------:R-:W-:Y:S02]  /*9430*/  LOP3.LUT R19, R25, 0x3f003f, RZ, 0xc0, !PT ;  /* 0x003f003f19137812 */ /* 0x000fe400078ec0ff */
[----:B------:R-:W-:Y:S02]  /*9440*/  SHF.R.U32.HI R21, RZ, 0x6, R25 ;  /* 0x00000006ff157819 */ /* 0x000fe40000011619 */
[----:B------:R-:W-:-:S02]  /*9450*/  SHF.R.U32.HI R24, RZ, 0xc, R26 ;  /* 0x0000000cff187819 */ /* 0x000fc4000001161a */
[----:B------:R-:W-:Y:S02]  /*9460*/  SHF.R.U32.HI R25, RZ, 0xc, R27 ;  /* 0x0000000cff197819 */ /* 0x000fe4000001161b */
[----:B------:R-:W-:Y:S02]  /*9470*/  LOP3.LUT R17, R13, 0x3f003f, RZ, 0xc0, !PT ;  /* 0x003f003f0d117812 */ /* 0x000fe400078ec0ff */
[----:B------:R-:W-:Y:S02]  /*9480*/  SHF.R.U32.HI R18, RZ, 0x6, R13 ;  /* 0x00000006ff127819 */ /* 0x000fe4000001160d */
[----:B------:R-:W-:Y:S02]  /*9490*/  SHF.R.U32.HI R11, RZ, 0xa, R20 ;  /* 0x0000000aff0b7819 */ /* 0x000fe40000011614 */
[----:B------:R-:W-:Y:S02]  /*94a0*/  SHF.R.U32.HI R58, RZ, 0x6, R27 ;  /* 0x00000006ff3a7819 */ /* 0x000fe4000001161b */
[----:B------:R-:W-:-:S02]  /*94b0*/  LOP3.LUT R10, R10, 0xf000f, RZ, 0xc0, !PT ;  /* 0x000f000f0a0a7812 */ /* 0x000fc400078ec0ff */
        /* <DEDUP_REMOVED lines=8> */
[----:B------:R-:W-:Y:S02]  /*9540*/  SHF.R.U32.HI R49, RZ, 0x6, R26 ;  /* 0x00000006ff317819 */ /* 0x000fe4000001161a */
[----:B------:R-:W-:Y:S02]  /*9550*/  LOP3.LUT R23, R15, 0xf000f, RZ, 0xc0, !PT ;  /* 0x000f000f0f177812 */ /* 0x000fe400078ec0ff */
[----:B------:R-:W-:Y:S02]  /*9560*/  LOP3.LUT R24, R24, 0xf000f, RZ, 0xc0, !PT ;  /* 0x000f000f18187812 */ /* 0x000fe400078ec0ff */
[----:B------:R-:W-:-:S02]  /*9570*/  LOP3.LUT R25, R25, 0xf000f, RZ, 0xc0, !PT ;  /* 0x000f000f19197812 */ /* 0x000fc400078ec0ff */
[----:B------:R-:W-:Y:S02]  /*9580*/  LOP3.LUT R46, R46, 0x64006400, RZ, 0xfc, !PT ;  /* 0x640064002e2e7812 */ /* 0x000fe400078efcff */
        /* <DEDUP_REMOVED lines=124> */
.L_x_2279:
        /* <DEDUP_REMOVED lines=48> */
.L_x_2280:
        /* <DEDUP_REMOVED lines=45> */
.L_x_2278:
[----:B------:R-:W-:Y:S01]  /*a320*/  IADD3 R39, R39, 0x20, RZ ;  /* 0x0000002027277810 */ /* 0x000fe20007ffe0ff */
[----:B------:R-:W-:Y:S01]  /*a330*/  IMAD.WIDE.U32 R2, R37, 0x18, R2 ;  /* 0x0000001825027825 */ /* 0x000fe200078e0002 */
[----:B------:R-:W-:Y:S02]  /*a340*/  UIADD3 UR4, UR4, 0x40, URZ ;  /* 0x0000004004047890 */ /* 0x000fe4000fffe03f */
[----:B------:R-:W-:Y:S01]  /*a350*/  ISETP.GE.AND P2, PT, R39, UR5, PT ;  /* 0x0000000527007c0c */ /* 0x000fe2000bf46270 */
[----:B------:R-:W-:Y:S01]  /*a360*/  IMAD R19, R63, 0x18, RZ ;  /* 0x000000183f137824 */ /* 0x000fe200078e02ff */
[----:B------:R-:W-:Y:S02]  /*a370*/  ISETP.LT.AND P3, PT, R39, R38, PT ;  /* 0x000000262700720c */ /* 0x000fe40003f61270 */
[----:B------:R-:W-:Y:S02]  /*a380*/  MOV R18, R2 ;  /* 0x0000000200127202 */ /* 0x000fe40000000f00 */
[----:B------:R-:W-:-:S09]  /*a390*/  IADD3 R19, R3, R19, RZ ;  /* 0x0000001303137210 */ /* 0x000fd20007ffe0ff */
[----:B------:R-:W-:Y:S05]  /*a3a0*/  @!P2 BRA P3, `(.L_x_2281) ;  /* 0xffffffd800d4a947 */ /* 0x000fea000183ffff */
.L_x_2274:
        /* <DEDUP_REMOVED lines=11> */
.L_x_2286:
[----:B------:R-:W-:Y:S01]  /*a460*/  ISETP.NE.AND P2, PT, R39, R29, PT ;  /* 0x0000001d2700720c */ /* 0x000fe20003f45270 */
[----:B------:R-:W0:Y:S01]  /*a470*/  LDC R37, c[0x0][0x23c] ;  /* 0x00008f00ff257b82 */ /* 0x000e220000000800 */
[----:B-----5:R-:W-:Y:S02]  /*a480*/  MOV R24, R18 ;  /* 0x0000001200187202 */ /* 0x020fe40000000f00 */
        /* <DEDUP_REMOVED lines=11> */
[----:B------:R-:W-:Y:S02]  /*a540*/  IMAD.WIDE R4, R37, 0x4, R12 ;  /* 0x0000000425047825 */ /* 0x000fe400078e020c */
[----:B------:R-:W3:Y:S04]  /*a550*/  @!P2 LDG.E.U16.CONSTANT R2, desc[UR6][R2.64] ;  /* 0x000000060202a981 */ /* 0x000ee8000c1e9500 */
[----:B------:R-:W5:Y:S04]  /*a560*/  LDG.E.128.CONSTANT R12, desc[UR6][R12.64] ;  /* 0x000000060c0c7981 */ /* 0x000f68000c1e9d00 */
[----:B------:R0:W5:Y:S01]  /*a570*/  LDG.E.128.CONSTANT R8, desc[UR6][R4.64] ;  /* 0x0000000604087981 */ /* 0x000162000c1e9d00 */
[----:B--2---:R-:W-:-:S02]  /*a580*/  @!P2 PRMT R16, R6, 0x7610, R16 ;  /* 0x000076100610a816 */ /* 0x004fc40000000010 */
[----:B------:R-:W-:Y:S02]  /*a590*/  @!P2 PRMT R0, R0, 0x7610, R6 ;  /* 0x000076100000a816 */ /* 0x000fe40000000006 */
[----:B------:R-:W-:Y:S02]  /*a5a0*/  @!P2 PRMT R16, R16, 0x7610, R7 ;  /* 0x000076101010a816 */ /* 0x000fe40000000007 */
[----:B------:R-:W-:Y:S02]  /*a5b0*/  @!P2 PRMT R0, R7, 0x7610, R0 ;  /* 0x000076100700a816 */ /* 0x000fe40000000000 */
[----:B---3--:R-:W-:Y:S01]  /*a5c0*/  @!P2 IADD3 R29, R2, R39, RZ ;  /* 0x00000027021da210 */ /* 0x008fe20007ffe0ff */
[----:B------:R-:W-:Y:S01]  /*a5d0*/  IMAD.WIDE R2, R37, 0x4, R4 ;  /* 0x0000000425027825 */ /* 0x000fe200078e0204 */
[----:B0-----:R-:W-:Y:S06]  /*a5e0*/  @!P1 BRA `(.L_x_2283) ;  /* 0x0000001c00b89947 */ /* 0x001fec0003800000 */
[----:B------:R-:W2:Y:S01]  /*a5f0*/  LDG.E.128.CONSTANT R4, desc[UR6][R2.64] ;  /* 0x0000000602047981 */ /* 0x000ea2000c1e9d00 */
[----:B-----5:R-:W-:Y:S02]  /*a600*/  SHF.R.U32.HI R18, RZ, 0xf, R24 ;  /* 0x0000000fff127819 */ /* 0x020fe40000011618 */
        /* <DEDUP_REMOVED lines=34> */
[----:B------:R-:W-:Y:S01]  /*a830*/  SHF.R.U32.HI R54, RZ, 0xa, R15 ;  /* 0x0000000aff367819 */ /* 0x000fe2000001160f */
[----:B------:R-:W-:Y:S01]  /*a840*/  HFMA2.MMA R15, -RZ, RZ, 0, 0.03125 ;  /* 0x00002800ff0f7435 */ /* 0x000fe200000001ff */
[----:B------:R-:W-:-:S02]  /*a850*/  LOP3.LUT R82, R82, 0x10001, RZ, 0xc0, !PT ;  /* 0x0001000152527812 */ /* 0x000fc400078ec0ff */
[C---:B------:R-:W-:Y:S02]  /*a860*/  LOP3.LUT R75, R20.reuse, 0x3e003e0, RZ, 0xc0, !PT ;  /* 0x03e003e0144b7812 */ /* 0x040fe400078ec0ff */
[----:B------:R-:W-:Y:S02]  /*a870*/  LOP3.LUT R67, R20, 0x1f001f, RZ, 0xc0, !PT ;  /* 0x001f001f14437812 */ /* 0x000fe400078ec0ff */
[----:B------:R-:W-:Y:S02]  /*a880*/  SHF.R.U32.HI R68, RZ, 0xa, R20 ;  /* 0x0000000aff447819 */ /* 0x000fe40000011614 */
[----:B------:R-:W-:Y:S02]  /*a890*/  LOP3.LUT R8, R8, 0x20002, R53, 0xf8, !PT ;  /* 0x0002000208087812 */ /* 0x000fe400078ef835 */
        /* <DEDUP_REMOVED lines=20> */
[----:B------:R-:W-:Y:S02]  /*a9e0*/  LOP3.LUT R83, R82, 0x20002, R83, 0xf8, !PT ;  /* 0x0002000252537812 */ /* 0x000fe400078ef853 */
[--C-:B------:R-:W-:Y:S02]  /*a9f0*/  SHF.R.U32.HI R9, RZ, 0xc, R10.reuse ;  /* 0x0000000cff097819 */ /* 0x100fe4000001160a */
[C---:B------:R-:W-:Y:S02]  /*aa00*/  LOP3.LUT R27, R10.reuse, 0x3e003e0, RZ, 0xc0, !PT ;  /* 0x03e003e00a1b7812 */ /* 0x040fe400078ec0ff */
[----:B------:R-:W-:Y:S02]  /*aa10*/  LOP3.LUT R64, R10, 0x1f001f, RZ, 0xc0, !PT ;  /* 0x001f001f0a407812 */ /* 0x000fe400078ec0ff */
[----:B------:R-:W-:Y:S02]  /*aa20*/  SHF.R.U32.HI R65, RZ, 0xa, R10 ;  /* 0x0000000aff417819 */ /* 0x000fe4000001160a */
[----:B------:R-:W-:-:S02]  /*aa30*/  LOP3.LUT R89, R88, 0x20002, R89, 0xf8, !PT ;  /* 0x0002000258597812 */ /* 0x000fc400078ef859 */
[----:B------:R-:W-:Y:S02]  /*aa40*/  LOP3.LUT R8, R8, 0x40004, R81, 0xf8, !PT ;  /* 0x0004000408087812 */ /* 0x000fe400078ef851 */
[--C-:B------:R-:W-:Y:S02]  /*aa50*/  SHF.R.U32.HI R10, RZ, 0xc, R11.reuse ;  /* 0x0000000cff0a7819 */ /* 0x100fe4000001160b */
[C---:B------:R-:W-:Y:S02]  /*aa60*/  LOP3.LUT R74, R11.reuse, 0x3e003e0, RZ, 0xc0, !PT ;  /* 0x03e003e00b4a7812 */ /* 0x040fe400078ec0ff */
[----:B------:R-:W-:Y:S02]  /*aa70*/  LOP3.LUT R61, R11, 0x1f001f, RZ, 0xc0, !PT ;  /* 0x001f001f0b3d7812 */ /* 0x000fe400078ec0ff */
[----:B------:R-:W-:Y:S02]  /*aa80*/  SHF.R.U32.HI R62, RZ, 0xa, R11 ;  /* 0x0000000aff3e7819 */ /* 0x000fe4000001160b */
[----:B------:R-:W-:-:S02]  /*aa90*/  PRMT R11, R42, 0x9910, RZ ;  /* 0x000099102a0b7816 */ /* 0x000fc400000000ff */
[----:B------:R-:W-:Y:S02]  /*aaa0*/  LOP3.LUT R86, R85, 0x20002, R86, 0xf8, !PT ;  /* 0x0002000255567812 */ /* 0x000fe400078ef856 */
[----:B------:R-:W-:Y:S02]  /*aab0*/  LOP3.LUT R83, R83, 0x40004, R84, 0xf8, !PT ;  /* 0x0004000453537812 */ /* 0x000fe400078ef854 */
[----:B------:R-:W-:Y:S02]  /*aac0*/  LOP3.LUT R89, R89, 0x40004, R90, 0xf8, !PT ;  /* 0x0004000459597812 */ /* 0x000fe400078ef85a */
[----:B------:R-:W-:Y:S02]  /*aad0*/  LOP3.LUT R84, R8, 0x80008, R13, 0xf8, !PT ;  /* 0x0008000808547812 */ /* 0x000fe400078ef80d */
[----:B------:R-:W-:Y:S02]  /*aae0*/  PRMT R18, R15, 0x7610, R18 ;  /* 0x000076100f127816 */ /* 0x000fe40000000012 */
[----:B------:R-:W-:-:S02]  /*aaf0*/  LOP3.LUT R75, R75, 0x64006400, RZ, 0xfc, !PT ;  /* 0x640064004b4b7812 */ /* 0x000fc400078efcff */
[----:B------:R-:W-:Y:S02]  /*ab00*/  ISETP.NE.AND P2, PT, R11, RZ, PT ;  /* 0x000000ff0b00720c */ /* 0x000fe40003f45270 */
[----:B------:R-:W-:Y:S02]  /*ab10*/  LOP3.LUT R25, R25, 0x64006400, RZ, 0xfc, !PT ;  /* 0x6400640019197812 */ /* 0x000fe400078efcff */
[----:B------:R-:W-:Y:S02]  /*ab20*/  LOP3.LUT R86, R86, 0x40004, R87, 0xf8, !PT ;  /* 0x0004000456567812 */ /* 0x000fe400078ef857 */
[----:B------:R-:W-:Y:S02]  /*ab30*/  LOP3.LUT R95, R22, 0x64006400, RZ, 0xfc, !PT ;  /* 0x64006400165f7812 */ /* 0x000fe400078efcff */
[----:B------:R-:W-:Y:S02]  /*ab40*/  LOP3.LUT R88, R83, 0x80008, R14, 0xf8, !PT ;  /* 0x0008000853587812 */ /* 0x000fe400078ef80e */
[----:B------:R-:W-:-:S02]  /*ab50*/  LOP3.LUT R96, R89, 0x80008, R10, 0xf8, !PT ;  /* 0x0008000859607812 */ /* 0x000fc400078ef80a */
[----:B------:R-:W-:Y:S01]  /*ab60*/  LOP3.LUT R89, R77, 0x64006400, RZ, 0xfc, !PT ;  /* 0x640064004d597812 */ /* 0x000fe200078efcff */
[-C--:B------:R-:W-:Y:S01]  /*ab70*/  HFMA2 R77, R75, R18.reuse.H0_H0, -48, -48 ;  /* 0xd200d2004b4d7431 */ /* 0x080fe20000040012 */
[----:B------:R-:W-:Y:S01]  /*ab80*/  LOP3.LUT R91, R19, 0x64006400, RZ, 0xfc, !PT ;  /* 0x64006400135b7812 */ /* 0x000fe200078efcff */
[-C--:B------:R-:W-:Y:S01]  /*ab90*/  HFMA2 R75, R25, R18.reuse.H0_H0, -48, -48 ;  /* 0xd200d200194b7431 */ /* 0x080fe20000040012 */
[----:B------:R-:W-:Y:S01]  /*aba0*/  LOP3.LUT R93, R20, 0x64006400, RZ, 0xfc, !PT ;  /* 0x64006400145d7812 */ /* 0x000fe200078efcff */
[----:B------:R-:W-:Y:S01]  /*abb0*/  HFMA2 R25, R95, R18.H0_H0, -48, -48 ;  /* 0xd200d2005f197431 */ /* 0x000fe20000040012 */
[----:B------:R-:W-:Y:S02]  /*abc0*/  LOP3.LUT R92, R86, 0x80008, R9, 0xf8, !PT ;  /* 0x00080008565c7812 */ /* 0x000fe400078ef809 */
[----:B------:R-:W-:Y:S02]  /*abd0*/  LOP3.LUT R68, R68, 0x1f001f, RZ, 0xc0, !PT ;  /* 0x001f001f44447812 */ /* 0x000fe400078ec0ff */
        /* <DEDUP_REMOVED lines=41> */
[----:B------:R-:W-:-:S03]  /*ae70*/  ISETP.GE.AND P3, PT, R40, 0x2, PT ;  /* 0x000000022800780c */ /* 0x000fc60003f66270 */
[----:B------:R-:W-:Y:S01]  /*ae80*/  HADD2 R54, R54, -1040, -1040 ;  /* 0xe410e41036367430 */ /* 0x000fe20000000000 */
[--C-:B--2---:R-:W-:Y:S02]  /*ae90*/  SHF.R.U32.HI R81, RZ, 0xb, R4.reuse ;  /* 0x0000000bff517819 */ /* 0x104fe40000011604 */
[C---:B------:R-:W-:Y:S02]  /*aea0*/  LOP3.LUT R82, R4.reuse, 0x3e003e0, RZ, 0xc0, !PT ;  /* 0x03e003e004527812 */ /* 0x040fe400078ec0ff */
[----:B------:R-:W-:Y:S02]  /*aeb0*/  LOP3.LUT R11, R4, 0x1f001f, RZ, 0xc0, !PT ;  /* 0x001f001f040b7812 */ /* 0x000fe400078ec0ff */
[----:B------:R-:W-:Y:S02]  /*aec0*/  SHF.R.U32.HI R13, RZ, 0xa, R4 ;  /* 0x0000000aff0d7819 */ /* 0x000fe40000011604 */
[----:B------:R-:W-:Y:S01]  /*aed0*/  LOP3.LUT R4, R84, 0x100010, R81, 0xf8, !PT ;  /* 0x0010001054047812 */ /* 0x000fe200078ef851 */
[----:B------:R-:W-:Y:S01]  /*aee0*/  HFMA2 R84, R91, R18.H0_H0, -48, -48 ;  /* 0xd200d2005b547431 */ /* 0x000fe20000040012 */
[----:B------:R-:W-:-:S02]  /*aef0*/  SHF.R.U32.HI R83, RZ, 0xb, R5 ;  /* 0x0000000bff537819 */ /* 0x000fc40000011605 */
[----:B------:R-:W-:Y:S02]  /*af00*/  LOP3.LUT R81, R76, 0x64006400, RZ, 0xfc, !PT ;  /* 0x640064004c517812 */ /* 0x000fe400078efcff */
[----:B------:R-:W-:Y:S02]  /*af10*/  LOP3.LUT R90, R6, 0x3e003e0, RZ, 0xc0, !PT ;  /* 0x03e003e0065a7812 */ /* 0x000fe400078ec0ff */
[----:B------:R-:W-:Y:S01]  /*af20*/  SHF.R.U32.HI R87, RZ, 0xb, R7 ;  /* 0x0000000bff577819 */ /* 0x000fe20000011607 */
[----:B------:R-:W-:Y:S01]  /*af30*/  HFMA2 R76, R81, R18.H0_H0, -48, -48 ;  /* 0xd200d200514c7431 */ /* 0x000fe20000040012 */
[----:B------:R-:W-:Y:S02]  /*af40*/  LOP3.LUT R94, R7, 0x3e003e0, RZ, 0xc0, !PT ;  /* 0x03e003e0075e7812 */ /* 0x000fe400078ec0ff */
[C---:B------:R-:W-:Y:S02]  /*af50*/  LOP3.LUT R86, R5.reuse, 0x3e003e0, RZ, 0xc0, !PT ;  /* 0x03e003e005567812 */ /* 0x040fe400078ec0ff */
[----:B------:R-:W-:-:S02]  /*af60*/  LOP3.LUT R10, R5, 0x1f001f, RZ, 0xc0, !PT ;  /* 0x001f001f050a7812 */ /* 0x000fc400078ec0ff */
[----:B------:R-:W-:Y:S02]  /*af70*/  SHF.R.U32.HI R8, RZ, 0xa, R5 ;  /* 0x0000000aff087819 */ /* 0x000fe40000011605 */
[--C-:B------:R-:W-:Y:S02]  /*af80*/  SHF.R.U32.HI R85, RZ, 0xb, R6.reuse ;  /* 0x0000000bff557819 */ /* 0x100fe40000011606 */
[----:B------:R-:W-:Y:S02]  /*af90*/  SHF.R.U32.HI R14, RZ, 0xa, R6 ;  /* 0x0000000aff0e7819 */ /* 0x000fe40000011606 */
[----:B------:R-:W-:Y:S02]  /*afa0*/  SHF.R.U32.HI R53, RZ, 0xa, R7 ;  /* 0x0000000aff357819 */ /* 0x000fe40000011607 */
[----:B------:R-:W-:Y:S01]  /*afb0*/  LOP3.LUT R5, R88, 0x100010, R83, 0xf8, !PT ;  /* 0x0010001058057812 */ /* 0x000fe200078ef853 */
[----:B------:R-:W-:Y:S01]  /*afc0*/  HADD2 R88, R49, -1040, -1040 ;  /* 0xe410e41031587430 */ /* 0x000fe20000000000 */
[----:B------:R-:W-:-:S02]  /*afd0*/  LOP3.LUT R15, R7, 0x1f001f, RZ, 0xc0, !PT ;  /* 0x001f001f070f7812 */ /* 0x000fc400078ec0ff */
[----:B------:R-:W-:Y:S02]  /*afe0*/  LOP3.LUT R83, R80, 0x64006400, RZ, 0xfc, !PT ;  /* 0x6400640050537812 */ /* 0x000fe400078efcff */
[----:B------:R-:W-:Y:S02]  /*aff0*/  LOP3.LUT R99, R90, 0x64006400, RZ, 0xfc, !PT ;  /* 0x640064005a637812 */ /* 0x000fe400078efcff */
[----:B------:R-:W-:Y:S02]  /*b000*/  LOP3.LUT R9, R6, 0x1f001f, RZ, 0xc0, !PT ;  /* 0x001f001f06097812 */ /* 0x000fe400078ec0ff */
[----:B------:R-:W-:Y:S02]  /*b010*/  LOP3.LUT R7, R96, 0x100010, R87, 0xf8, !PT ;  /* 0x0010001060077812 */ /* 0x000fe400078ef857 */
[----:B------:R-:W-:Y:S02]  /*b020*/  LOP3.LUT R107, R94, 0x64006400, RZ, 0xfc, !PT ;  /* 0x640064005e6b7812 */ /* 0x000fe400078efcff */
[----:B------:R-:W-:-:S02]  /*b030*/  LOP3.LUT R80, R63, 0x1f001f, RZ, 0xc0, !PT ;  /* 0x001f001f3f507812 */ /* 0x000fc400078ec0ff */
[----:B------:R-:W-:Y:S02]  /*b040*/  LOP3.LUT R90, R44, 0x64006400, RZ, 0xfc, !PT ;  /* 0x640064002c5a7812 */ /* 0x000fe400078efcff */
[----:B------:R-:W-:Y:S02]  /*b050*/  LOP3.LUT R81, R58, 0x1f001f, RZ, 0xc0, !PT ;  /* 0x001f001f3a517812 */ /* 0x000fe400078ec0ff */
[----:B------:R-:W-:Y:S01]  /*b060*/  LOP3.LUT R91, R17, 0x64006400, RZ, 0xfc, !PT ;  /* 0x64006400115b7812 */ /* 0x000fe200078efcff */
[----:B------:R-:W-:Y:S01]  /*b070*/  HADD2 R90, R90, -1040, -1040 ;  /* 0xe410e4105a5a7430 */ /* 0x000fe20000000000 */
[----:B------:R-:W-:Y:S02]  /*b080*/  LOP3.LUT R6, R92, 0x100010, R85, 0xf8, !PT ;  /* 0x001000105c067812 */ /* 0x000fe400078ef855 */
        /* <DEDUP_REMOVED lines=163> */
.L_x_2284:
        /* <DEDUP_REMOVED lines=82> */
.L_x_2285:
        /* <DEDUP_REMOVED lines=79> */
.L_x_2283:
[----:B------:R-:W-:Y:S01]  /*c4d0*/  IADD3 R39, R39, 0x20, RZ ;  /* 0x0000002027277810 */ /* 0x000fe20007ffe0ff */
[----:B------:R-:W-:Y:S01]  /*c4e0*/  IMAD.WIDE R2, R37, 0x4, R2 ;  /* 0x0000000425027825 */ /* 0x000fe200078e0202 */
[----:B------:R-:W-:Y:S02]  /*c4f0*/  UIADD3 UR4, UR4, 0x40, URZ ;  /* 0x0000004004047890 */ /* 0x000fe4000fffe03f */
[C---:B------:R-:W-:Y:S02]  /*c500*/  ISETP.GE.AND P2, PT, R39.reuse, UR5, PT ;  /* 0x0000000527007c0c */ /* 0x040fe4000bf46270 */
[----:B------:R-:W-:Y:S02]  /*c510*/  ISETP.LT.AND P3, PT, R39, R38, PT ;  /* 0x000000262700720c */ /* 0x000fe40003f61270 */
[----:B------:R-:W-:Y:S02]  /*c520*/  MOV R18, R2 ;  /* 0x0000000200127202 */ /* 0x000fe40000000f00 */
[----:B------:R-:W-:-:S09]  /*c530*/  MOV R19, R3 ;  /* 0x0000000300137202 */ /* 0x000fd20000000f00 */
[----:B------:R-:W-:Y:S05]  /*c540*/  @!P2 BRA P3, `(.L_x_2286) ;  /* 0xffffffdc00c4a947 */ /* 0x000fea000183ffff */
.L_x_2282:
        /* <DEDUP_REMOVED lines=9> */
[----:B-----5:R-:W-:-:S04]  /*c5e0*/  IMAD R8, R37, UR4, R0 ;  /* 0x0000000425087c24 */ /* 0x020fc8000f8e0200 */
        /* <DEDUP_REMOVED lines=9> */
.L_x_2290:
[----:B------:R-:W0:Y:S02]  /*c680*/  LDS R2, [R0] ;  /* 0x0000000000027984 */ /* 0x000e240000000800 */
[----:B0-----:R-:W-:-:S06]  /*c690*/  HADD2 R3, R2, R35 ;  /* 0x0000002302037230 */ /* 0x001fcc0000000000 */
[----:B------:R-:W0:Y:S02]  /*c6a0*/  ATOMS.CAST.SPIN R3, [R0], R2, R3 ;  /* 0x000000020003738d */ /* 0x000e240001800003 */
[----:B0-----:R-:W-:-:S13]  /*c6b0*/  ISETP.EQ.U32.AND P0, PT, R3, 0x1, PT ;  /* 0x000000010300780c */ /* 0x001fda0003f02070 */
[----:B------:R-:W-:Y:S05]  /*c6c0*/  @!P0 BRA `(.L_x_2290) ;  /* 0xfffffffc00ec8947 */ /* 0x000fea000383ffff */
[----:B------:R-:W-:Y:S05]  /*c6d0*/  BRA `(.L_x_2288) ;  /* 0x00000000000c7947 */ /* 0x000fea0003800000 */
.L_x_2289:
[----:B------:R-:W2:Y:S02]  /*c6e0*/  LD.E R0, desc[UR6][R4.64] ;  /* 0x0000000604007980 */ /* 0x000ea4000c101900 */
[----:B--2---:R-:W-:-:S05]  /*c6f0*/  IADD3 R3, R35, R0, RZ ;  /* 0x0000000023037210 */ /* 0x004fca0007ffe0ff */
[----:B------:R0:W-:Y:S02]  /*c700*/  ST.E desc[UR6][R4.64], R3 ;  /* 0x0000000304007985 */ /* 0x0001e4000c101906 */
.L_x_2288:
[----:B------:R-:W-:Y:S05]  /*c710*/  BSYNC B0 ;  /* 0x0000000000007941 */ /* 0x000fea0003800000 */
.L_x_2287:
[----:B------:R1:W-:Y:S01]  /*c720*/  ATOM.E.ADD.F16x2.RN.STRONG.GPU P0, RZ, desc[UR6][R4.64+0x4], R9 ;  /* 0x0000040904ff79a2 */ /* 0x0003e2000810e1c6 */
[----:B------:R-:W-:Y:S04]  /*c730*/  BSSY B0, `(.L_x_2291) ;  /* 0x000000f000007945 */ /* 0x000fe80003800000 */
[----:B-1----:R-:W-:Y:S05]  /*c740*/  @P0 BRA `(.L_x_2292) ;  /* 0x0000000000340947 */ /* 0x002fea0003800000 */
[----:B------:R-:W1:Y:S02]  /*c750*/  QSPC.E.S P0, RZ, [R4+0x4] ;  /* 0x0000040004ff73aa */ /* 0x000e640000000500 */
[----:B-1----:R-:W-:Y:S05]  /*c760*/  @!P0 BRA `(.L_x_2293) ;  /* 0x0000000000208947 */ /* 0x002fea0003800000 */
[----:B------:R-:W-:-:S04]  /*c770*/  MOV R2, R4 ;  /* 0x0000000400027202 */ /* 0x000fc80000000f00 */
[----:B------:R-:W-:-:S07]  /*c780*/  MOV R0, R2 ;  /* 0x0000000200007202 */ /* 0x000fce0000000f00 */
.L_x_2294:
[----:B------:R-:W0:Y:S02]  /*c790*/  LDS R2, [R0+0x4] ;  /* 0x0000040000027984 */ /* 0x000e240000000800 */
[----:B0-----:R-:W-:-:S10]  /*c7a0*/  HFMA2.MMA R3, R2, 1, 1, R9 ;  /* 0x3c003c0002037835 */ /* 0x001fd40000000009 */
[----:B------:R-:W0:Y:S02]  /*c7b0*/  ATOMS.CAST.SPIN R3, [R0+0x4], R2, R3 ;  /* 0x000004020003738d */ /* 0x000e240001800003 */
[----:B0-----:R-:W-:-:S13]  /*c7c0*/  ISETP.EQ.U32.AND P0, PT, R3, 0x1, PT ;  /* 0x000000010300780c */ /* 0x001fda0003f02070 */
[----:B------:R-:W-:Y:S05]  /*c7d0*/  @!P0 BRA `(.L_x_2294) ;  /* 0xfffffffc00ec8947 */ /* 0x000fea000383ffff */
[----:B------:R-:W-:Y:S05]  /*c7e0*/  BRA `(.L_x_2292) ;  /* 0x00000000000c7947 */ /* 0x000fea0003800000 */
.L_x_2293:
[----:B------:R-:W0:Y:S02]  /*c7f0*/  LD.E R0, desc[UR6][R4.64+0x4] ;  /* 0x0000040604007980 */ /* 0x000e24000c101900 */
[----:B0-----:R-:W-:-:S05]  /*c800*/  IADD3 R3, R9, R0, RZ ;  /* 0x0000000009037210 */ /* 0x001fca0007ffe0ff */
[----:B------:R1:W-:Y:S02]  /*c810*/  ST.E desc[UR6][R4.64+0x4], R3 ;  /* 0x0000040304007985 */ /* 0x0003e4000c101906 */
.L_x_2292:
[----:B------:R-:W-:Y:S05]  /*c820*/  BSYNC B0 ;  /* 0x0000000000007941 */ /* 0x000fea0003800000 */
.L_x_2291:
        /* <DEDUP_REMOVED lines=13> */
.L_x_2298:
[----:B------:R-:W0:Y:S02]  /*c900*/  LDS R2, [R0] ;  /* 0x0000000000027984 */ /* 0x000e240000000800 */
[----:B0-----:R-:W-:-:S06]  /*c910*/  HADD2 R3, R2, R33 ;  /* 0x0000002102037230 */ /* 0x001fcc0000000000 */
[----:B------:R-:W0:Y:S02]  /*c920*/  ATOMS.CAST.SPIN R3, [R0], R2, R3 ;  /* 0x000000020003738d */ /* 0x000e240001800003 */
[----:B0-----:R-:W-:-:S13]  /*c930*/  ISETP.EQ.U32.AND P0, PT, R3, 0x1, PT ;  /* 0x000000010300780c */ /* 0x001fda0003f02070 */
[----:B------:R-:W-:Y:S05]  /*c940*/  @!P0 BRA `(.L_x_2298) ;  /* 0xfffffffc00ec8947 */ /* 0x000fea000383ffff */
[----:B------:R-:W-:Y:S05]  /*c950*/  BRA `(.L_x_2296) ;  /* 0x00000000000c7947 */ /* 0x000fea0003800000 */
.L_x_2297:
[----:B------:R-:W2:Y:S02]  /*c960*/  LD.E R0, desc[UR6][R4.64] ;  /* 0x0000000604007980 */ /* 0x000ea4000c101900 */
[----:B--2---:R-:W-:-:S05]  /*c970*/  IADD3 R3, R33, R0, RZ ;  /* 0x0000000021037210 */ /* 0x004fca0007ffe0ff */
[----:B------:R0:W-:Y:S02]  /*c980*/  ST.E desc[UR6][R4.64], R3 ;  /* 0x0000000304007985 */ /* 0x0001e4000c101906 */
.L_x_2296:
[----:B------:R-:W-:Y:S05]  /*c990*/  BSYNC B0 ;  /* 0x0000000000007941 */ /* 0x000fea0003800000 */
.L_x_2295:
[----:B------:R1:W-:Y:S01]  /*c9a0*/  ATOM.E.ADD.F16x2.RN.STRONG.GPU P0, RZ, desc[UR6][R4.64+0x4], R41 ;  /* 0x0000042904ff79a2 */ /* 0x0003e2000810e1c6 */
[----:B------:R-:W-:Y:S04]  /*c9b0*/  BSSY B0, `(.L_x_2299) ;  /* 0x000000f000007945 */ /* 0x000fe80003800000 */
[----:B-1----:R-:W-:Y:S05]  /*c9c0*/  @P0 BRA `(.L_x_2300) ;  /* 0x0000000000340947 */ /* 0x002fea0003800000 */
[----:B------:R-:W1:Y:S02]  /*c9d0*/  QSPC.E.S P0, RZ, [R4+0x4] ;  /* 0x0000040004ff73aa */ /* 0x000e640000000500 */
[----:B-1----:R-:W-:Y:S05]  /*c9e0*/  @!P0 BRA `(.L_x_2301) ;  /* 0x0000000000208947 */ /* 0x002fea0003800000 */
[----:B------:R-:W-:-:S04]  /*c9f0*/  MOV R2, R4 ;  /* 0x0000000400027202 */ /* 0x000fc80000000f00 */
[----:B------:R-:W-:-:S07]  /*ca00*/  MOV R0, R2 ;  /* 0x0000000200007202 */ /* 0x000fce0000000f00 */
.L_x_2302:
[----:B------:R-:W0:Y:S02]  /*ca10*/  LDS R2, [R0+0x4] ;  /* 0x0000040000027984 */ /* 0x000e240000000800 */
[----:B0-----:R-:W-:-:S10]  /*ca20*/  HFMA2.MMA R3, R2, 1, 1, R41 ;  /* 0x3c003c0002037835 */ /* 0x001fd40000000029 */
[----:B------:R-:W0:Y:S02]  /*ca30*/  ATOMS.CAST.SPIN R3, [R0+0x4], R2, R3 ;  /* 0x000004020003738d */ /* 0x000e240001800003 */
[----:B0-----:R-:W-:-:S13]  /*ca40*/  ISETP.EQ.U32.AND P0, PT, R3, 0x1, PT ;  /* 0x000000010300780c */ /* 0x001fda0003f02070 */
[----:B------:R-:W-:Y:S05]  /*ca50*/  @!P0 BRA `(.L_x_2302) ;  /* 0xfffffffc00ec8947 */ /* 0x000fea000383ffff */
[----:B------:R-:W-:Y:S05]  /*ca60*/  BRA `(.L_x_2300) ;  /* 0x00000000000c7947 */ /* 0x000fea0003800000 */
.L_x_2301:
[----:B------:R-:W0:Y:S02]  /*ca70*/  LD.E R0, desc[UR6][R4.64+0x4] ;  /* 0x0000040604007980 */ /* 0x000e24000c101900 */
[----:B0-----:R-:W-:-:S05]  /*ca80*/  IADD3 R3, R41, R0, RZ ;  /* 0x0000000029037210 */ /* 0x001fca0007ffe0ff */
[----:B------:R1:W-:Y:S02]  /*ca90*/  ST.E desc[UR6][R4.64+0x4], R3 ;  /* 0x0000040304007985 */ /* 0x0003e4000c101906 */
.L_x_2300:
[----:B------:R-:W-:Y:S05]  /*caa0*/  BSYNC B0 ;  /* 0x0000000000007941 */ /* 0x000fea0003800000 */
.L_x_2299:
        /* <DEDUP_REMOVED lines=13> */
.L_x_2306:
[----:B------:R-:W0:Y:S02]  /*cb80*/  LDS R2, [R0] ;  /* 0x0000000000027984 */ /* 0x000e240000000800 */
[----:B0-----:R-:W-:-:S06]  /*cb90*/  HADD2 R3, R2, R31 ;  /* 0x0000001f02037230 */ /* 0x001fcc0000000000 */
[----:B------:R-:W0:Y:S02]  /*cba0*/  ATOMS.CAST.SPIN R3, [R0], R2, R3 ;  /* 0x000000020003738d */ /* 0x000e240001800003 */
[----:B0-----:R-:W-:-:S13]  /*cbb0*/  ISETP.EQ.U32.AND P0, PT, R3, 0x1, PT ;  /* 0x000000010300780c */ /* 0x001fda0003f02070 */
[----:B------:R-:W-:Y:S05]  /*cbc0*/  @!P0 BRA `(.L_x_2306) ;  /* 0xfffffffc00ec8947 */ /* 0x000fea000383ffff */
[----:B------:R-:W-:Y:S05]  /*cbd0*/  BRA `(.L_x_2304) ;  /* 0x00000000000c7947 */ /* 0x000fea0003800000 */
.L_x_2305:
[----:B------:R-:W2:Y:S02]  /*cbe0*/  LD.E R0, desc[UR6][R4.64] ;  /* 0x0000000604007980 */ /* 0x000ea4000c101900 */
[----:B--2---:R-:W-:-:S05]  /*cbf0*/  IADD3 R3, R31, R0, RZ ;  /* 0x000000001f037210 */ /* 0x004fca0007ffe0ff */
[----:B------:R0:W-:Y:S02]  /*cc00*/  ST.E desc[UR6][R4.64], R3 ;  /* 0x0000000304007985 */ /* 0x0001e4000c101906 */
.L_x_2304:
[----:B------:R-:W-:Y:S05]  /*cc10*/  BSYNC B0 ;  /* 0x0000000000007941 */ /* 0x000fea0003800000 */
.L_x_2303:
[----:B------:R1:W-:Y:S02]  /*cc20*/  ATOM.E.ADD.F16x2.RN.STRONG.GPU P0, RZ, desc[UR6][R4.64+0x4], R43 ;  /* 0x0000042b04ff79a2 */ /* 0x0003e4000810e1c6 */
[----:B-1----:R-:W-:Y:S05]  /*cc30*/  @P0 EXIT ;  /* 0x000000000000094d */ /* 0x002fea0003800000 */
[----:B------:R-:W1:Y:S02]  /*cc40*/  QSPC.E.S P0, RZ, [R4+0x4] ;  /* 0x0000040004ff73aa */ /* 0x000e640000000500 */
[----:B-1----:R-:W-:Y:S05]  /*cc50*/  @!P0 BRA `(.L_x_2307) ;  /* 0x0000000000208947 */ /* 0x002fea0003800000 */
[----:B------:R-:W-:-:S04]  /*cc60*/  MOV R2, R4 ;  /* 0x0000000400027202 */ /* 0x000fc80000000f00 */
[----:B------:R-:W-:-:S07]  /*cc70*/  MOV R0, R2 ;  /* 0x0000000200007202 */ /* 0x000fce0000000f00 */
.L_x_2308:
[----:B------:R-:W0:Y:S02]  /*cc80*/  LDS R2, [R0+0x4] ;  /* 0x0000040000027984 */ /* 0x000e240000000800 */
[----:B0-----:R-:W-:-:S10]  /*cc90*/  HFMA2.MMA R3, R2, 1, 1, R43 ;  /* 0x3c003c0002037835 */ /* 0x001fd4000000002b */
[----:B------:R-:W0:Y:S02]  /*cca0*/  ATOMS.CAST.SPIN R3, [R0+0x4], R2, R3 ;  /* 0x000004020003738d */ /* 0x000e240001800003 */
[----:B0-----:R-:W-:-:S13]  /*ccb0*/  ISETP.EQ.U32.AND P0, PT, R3, 0x1, PT ;  /* 0x000000010300780c */ /* 0x001fda0003f02070 */
[----:B------:R-:W-:Y:S05]  /*ccc0*/  @!P0 BRA `(.L_x_2308) ;  /* 0xfffffffc00ec8947 */ /* 0x000fea000383ffff */
[----:B------:R-:W-:Y:S05]  /*ccd0*/  EXIT ;  /* 0x000000000000794d */ /* 0x000fea0003800000 */
.L_x_2307:
[----:B------:R-:W0:Y:S02]  /*cce0*/  LD.E R0, desc[UR6][R4.64+0x4] ;  /* 0x0000040604007980 */ /* 0x000e24000c101900 */
[----:B0-----:R-:W-:-:S05]  /*ccf0*/  IADD3 R3, R43, R0, RZ ;  /* 0x000000002b037210 */ /* 0x001fca0007ffe0ff */
[----:B------:R-:W-:Y:S01]  /*cd00*/  ST.E desc[UR6][R4.64+0x4], R3 ;  /* 0x0000040304007985 */ /* 0x000fe2000c101906 */
[----:B------:R-:W-:Y:S05]  /*cd10*/  EXIT ;  /* 0x000000000000794d */ /* 0x000fea0003800000 */
.L_x_2309:
        /* <DEDUP_REMOVED lines=14> */
.L_x_5211:


//--------------------- .text._Z23gemm_half_q_half_kernelILi3ELi152ELb1ELb1ELi64EEvPK6__halfPKjS4_S2_PS0_iiiiPKtS7_iiiiiibS2_i --------------------------
	.section	.text._Z23gemm_half_q_half_kernelILi3ELi152ELb1ELb1ELi64EEvPK6__halfPKjS4_S2_PS0_iiiiPKtS7_iiiiiibS2_i,"ax",@progbits
	.align	128
        .global         _Z23gemm_half_q_half_kernelILi3ELi152ELb1ELb1ELi64EEvPK6__halfPKjS4_S2_PS0_iiiiPKtS7_iiiiiibS2_i
        .type           _Z23gemm_half_q_half_kernelILi3ELi152ELb1ELb1ELi64EEvPK6__halfPKjS4_S2_PS0_iiiiPKtS7_iiiiiibS2_i,@function
        .size           _Z23gemm_half_q_half_kernelILi3ELi152ELb1ELb1ELi64EEvPK6__halfPKjS4_S2_PS0_iiiiPKtS7_iiiiiibS2_i,(.L_x_5212 - _Z23gemm_half_q_half_kernelILi3ELi152ELb1ELb1ELi64EEvPK6__halfPKjS4_S2_PS0_iiiiPKtS7_iiiiiibS2_i)
        .other          _Z23gemm_half_q_half_kernelILi3ELi152ELb1ELb1ELi64EEvPK6__halfPKjS4_S2_PS0_iiiiPKtS7_iiiiiibS2_i,@"STO_CUDA_ENTRY STV_DEFAULT"
_Z23gemm_half_q_half_kernelILi3ELi152ELb1ELb1ELi64EEvPK6__halfPKjS4_S2_PS0_iiiiPKtS7_iiiiiibS2_i:
.text._Z23gemm_half_q_half_kernelILi3ELi152ELb1ELb1ELi64EEvPK6__halfPKjS4_S2_PS0_iiiiPKtS7_iiiiiibS2_i:
        /* <DEDUP_REMOVED lines=37> */
.L_x_2310:
        /* <DEDUP_REMOVED lines=29> */
.L_x_2315:
        /* <DEDUP_REMOVED lines=37> */
.L_x_2314:
        /* <DEDUP_REMOVED lines=24> */
.L_x_2316:
        /* <DEDUP_REMOVED lines=14> */
.L_x_2313:
        /* <DEDUP_REMOVED lines=10> */
.L_x_2318:
        /* <DEDUP_REMOVED lines=37> */
.L_x_2317:
        /* <DEDUP_REMOVED lines=24> */
.L_x_2319:
        /* <DEDUP_REMOVED lines=13> */
.L_x_2312:
[----:B------:R-:W-:Y:S05]  /*0e10*/  BSYNC B0 ;  /* 0x0000000000007941 */ /* 0x000fea0003800000 */
.L_x_2311:
        /* <DEDUP_REMOVED lines=17> */
.L_x_2322:
[----:B--2---:R-:W-:Y:S01]  /*0f30*/  IMAD R4, R0, 0x3, R3 ;  /* 0x0000000300047824 */ /* 0x004fe200078e0203 */
[----:B------:R-:W-:-:S03]  /*0f40*/  IADD3 R3, R3, 0x4, RZ ;  /* 0x0000000403037810 */ /* 0x000fc60007ffe0ff */
[CCC-:B------:R-:W-:Y:S01]  /*0f50*/  IMAD R5, R4.reuse, R35.reuse, R2.reuse ;  /* 0x0000002304057224 */ /* 0x1c0fe200078e0202 */
[C---:B-1----:R-:W-:Y:S02]  /*0f60*/  IADD3 R6, R4.reuse, 0x1, RZ ;  /* 0x0000000104067810 */ /* 0x042fe40007ffe0ff */
        /* <DEDUP_REMOVED lines=15> */
.L_x_2321:
        /* <DEDUP_REMOVED lines=14> */
.L_x_2323:
[----:B------:R-:W-:-:S13]  /*1140*/  ISETP.LT.OR P0, PT, R3, R39, P0 ;  /* 0x000000270300720c */ /* 0x000fda0000701670 */
[----:B--2---:R-:W2:Y:S01]  /*1150*/  @P0 LDC.64 R4, c[0x0][0x230] ;  /* 0x00008c00ff040b82 */ /* 0x004ea20000000a00 */
[----:B------:R-:W-:-:S04]  /*1160*/  @P0 IMAD R0, R0, 0x3, R3 ;  /* 0x0000000300000824 */ /* 0x000fc800078e0203 */
[----:B------:R-:W-:-:S04]  /*1170*/  @P0 IMAD R3, R0, R35, R2 ;  /* 0x0000002300030224 */ /* 0x000fc800078e0202 */
[----:B--2---:R-:W-:-:S05]  /*1180*/  @P0 IMAD.WIDE R4, R3, 0x2, R4 ;  /* 0x0000000203040825 */ /* 0x004fca00078e0204 */
[----:B------:R2:W-:Y:S02]  /*1190*/  @P0 STG.E.64 desc[UR6][R4.64], RZ ;  /* 0x000000ff04000986 */ /* 0x0005e4000c101b06 */
.L_x_2320:
[----:B0-----:R-:W0:Y:S01]  /*11a0*/  LDC.64 R12, c[0x0][0x248] ;  /* 0x00009200ff0c7b82 */ /* 0x001e220000000a00 */
        /* <DEDUP_REMOVED lines=13> */
[----:B01----:R-:W-:-:S07]  /*1280*/  SHF.R.S32.HI R6, RZ, 0x3, R9 ;  /* 0x00000003ff067819 */ /* 0x003fce0000011409 */
.L_x_2325:
        /* <DEDUP_REMOVED lines=44> */
.L_x_2324:
        /* <DEDUP_REMOVED lines=11> */
[----:B-1----:R-:W-:Y:S01]  /*1600*/  LEA.HI R8, R9, R0, RZ, 0x5 ;  /* 0x0000000009087211 */ /* 0x002fe200078f28ff */
[----:B------:R-:W-:Y:S01]  /*1610*/  HFMA2.MMA R0, -RZ, RZ, 0, 0 ;  /* 0x00000000ff007435 */ /* 0x000fe200000001ff */
[----:B------:R-:W-:Y:S02]  /*1620*/  MOV R4, RZ ;  /* 0x000000ff00047202 */ /* 0x000fe40000000f00 */
[C---:B---3--:R-:W-:Y:S02]  /*1630*/  ISETP.GT.AND P2, PT, R38.reuse, R3, PT ;  /* 0x000000032600720c */ /* 0x048fe40003f44270 */
[----:B0-----:R-:W-:Y:S01]  /*1640*/  ISETP.GT.AND P4, PT, R38, R5, PT ;  /* 0x000000052600720c */ /* 0x001fe20003f84270 */
[----:B--2---:R-:W-:-:S12]  /*1650*/  @!P0 BRA `(.L_x_2326) ;  /* 0x00000000001c8947 */ /* 0x004fd80003800000 */
[----:B------:R-:W0:Y:S02]  /*1660*/  LDC R9, c[0x0][0x25c] ;  /* 0x00009700ff097b82 */ /* 0x000e240000000800 */
[----:B0-----:R-:W-:-:S04]  /*1670*/  VIMNMX R4, R38, R9, PT ;  /* 0x0000000926047248 */ /* 0x001fc80003fe0100 */
[----:B------:R-:W-:-:S04]  /*1680*/  IADD3 R4, R4, -UR8, RZ ;  /* 0x8000000804047c10 */ /* 0x000fc8000fffe0ff */
[----:B------:R-:W-:-:S04]  /*1690*/  SHF.R.S32.HI R9, RZ, 0x1f, R4 ;  /* 0x0000001fff097819 */ /* 0x000fc80000011404 */
[----:B------:R-:W-:-:S04]  /*16a0*/  LEA.HI R9, R9, R4, RZ, 0x5 ;  /* 0x0000000409097211 */ /* 0x000fc800078f28ff */
[----:B------:R-:W-:-:S05]  /*16b0*/  SHF.R.S32.HI R9, RZ, 0x5, R9 ;  /* 0x00000005ff097819 */ /* 0x000fca0000011409 */
[----:B------:R-:W-:-:S07]  /*16c0*/  IMAD R4, R9, 0x6, RZ ;  /* 0x0000000609047824 */ /* 0x000fce00078e02ff */
.L_x_2326:
        /* <DEDUP_REMOVED lines=8> */
.L_x_2327:
        /* <DEDUP_REMOVED lines=10> */
.L_x_2328:
        /* <DEDUP_REMOVED lines=8> */
.L_x_2329:
        /* <DEDUP_REMOVED lines=10> */
.L_x_2330:
[----:B------:R-:W-:Y:S01]  /*1910*/  LEA R4, R11, R4, 0x3 ;  /* 0x000000040b047211 */ /* 0x000fe200078e18ff */
[----:B------:R-:W0:Y:S01]  /*1920*/  S2UR UR5, SR_CgaCtaId ;  /* 0x00000000000579c3 */ /* 0x000e220000008800 */
[----:B------:R-:W-:Y:S01]  /*1930*/  ULDC.64 UR10, c[0x0][0x218] ;  /* 0x00008600000a7ab9 */ /* 0x000fe20000000a00 */
[----:B------:R-:W-:Y:S01]  /*1940*/  UMOV UR4, 0x400 ;  /* 0x0000040000047882 */ /* 0x000fe20000000000 */
[----:B------:R-:W-:Y:S02]  /*1950*/  IADD3 R0, R9, R4, R0 ;  /* 0x0000000409007210 */ /* 0x000fe40007ffe000 */
[----:B------:R-:W-:Y:S02]  /*1960*/  MOV R36, RZ ;  /* 0x000000ff00247202 */ /* 0x000fe40000000f00 */
[----:B------:R-:W-:Y:S02]  /*1970*/  IADD3 R0, R6, R0, R3 ;  /* 0x0000000006007210 */ /* 0x000fe40007ffe003 */
[----:B------:R-:W-:-:S02]  /*1980*/  SHF.R.S32.HI R3, RZ, 0x1f, R2 ;  /* 0x0000001fff037819 */ /* 0x000fc40000011402 */
        /* <DEDUP_REMOVED lines=13> */
[----:B-----5:R-:W-:-:S02]  /*1a60*/  PRMT R0, R96, 0x7610, R96 ;  /* 0x0000761060007816 */ /* 0x020fc40000000060 */
[C---:B------:R-:W-:Y:S02]  /*1a70*/  ISETP.GE.OR P0, PT, R38.reuse, UR8, P0 ;  /* 0x0000000826007c0c */ /* 0x040fe40008706670 */
[----:B------:R-:W-:Y:S02]  /*1a80*/  PRMT R29, RZ, 0x5410, RZ ;  /* 0x00005410ff1d7816 */ /* 0x000fe400000000ff */
[----:B------:R-:W-:-:S09]  /*1a90*/  IADD3 R28, R38, R7, RZ ;  /* 0x00000007261c7210 */ /* 0x000fd20007ffe0ff */
        /* <DEDUP_REMOVED lines=10> */
.L_x_2344:
        /* <DEDUP_REMOVED lines=214> */
.L_x_2333:
        /* <DEDUP_REMOVED lines=97> */
.L_x_2334:
        /* <DEDUP_REMOVED lines=43> */
[--C-:B-1----:R-:W-:Y:S02]  /*3160*/  HADD2.F32 R2, -RZ, R12.reuse.H0_H0 ;  /* 0x2000000cff027230 */ /* 0x102fe40000004100 */
        /* <DEDUP_REMOVED lines=20> */
[-C--:B------:R-:W-:Y:S01]  /*32b0*/  FFMA.FTZ R6, R58, R4.reuse, R5 ;  /* 0x000000043a067223 */ /* 0x080fe20000010005 */
[----:B------:R-:W-:Y:S01]  /*32c0*/  FFMA.FTZ R2, R2, R4, R3 ;  /* 0x0000000402027223 */ /* 0x000fe20000010003 */
[----:B------:R-:W-:Y:S02]  /*32d0*/  HADD2.F32 R13, -RZ, R13.H1_H1 ;  /* 0x3000000dff0d7230 */ /* 0x000fe40000004100 */
[----:B------:R-:W-:-:S02]  /*32e0*/  HADD2.F32 R3, -RZ, R20.H0_H0 ;  /* 0x20000014ff037230 */ /* 0x000fc40000004100 */
[-C--:B------:R-:W-:Y:S01]  /*32f0*/  FFMA.FTZ R12, R12, R4.reuse, R7 ;  /* 0x000000040c0c7223 */ /* 0x080fe20000010007 */
[----:B------:R-:W-:Y:S02]  /*3300*/  HADD2.F32 R5, -RZ, R22.H0_H0 ;  /* 0x20000016ff057230 */ /* 0x000fe40000004100 */
[----:B------:R-:W-:Y:S01]  /*3310*/  FFMA.FTZ R4, R60, R4, R63 ;  /* 0x000000043c047223 */ /* 0x000fe2000001003f */
        /* <DEDUP_REMOVED lines=20> */
.L_x_2332:
        /* <DEDUP_REMOVED lines=204> */
.L_x_2336:
        /* <DEDUP_REMOVED lines=97> */
.L_x_2337:
        /* <DEDUP_REMOVED lines=18> */
[----:B------:R-:W-:Y:S02]  /*4850*/  HADD2.F32 R62, -RZ, R2.H1_H1 ;  /* 0x30000002ff3e7230 */ /* 0x000fe40000004100 */
[----:B------:R-:W-:Y:S02]  /*4860*/  HADD2.F32 R3, -RZ, R21.H0_H0 ;  /* 0x20000015ff037230 */ /* 0x000fe40000004100 */
[----:B------:R-:W-:Y:S01]  /*4870*/  FFMA.FTZ R5, R5, R6, RZ ;  /* 0x0000000605057223 */ /* 0x000fe200000100ff */
[----:B------:R-:W-:-:S02]  /*4880*/  HADD2.F32 R2, -RZ, R20.H0_H0 ;  /* 0x20000014ff027230 */ /* 0x000fc40000004100 */
[----:B------:R-:W-:Y:S02]  /*4890*/  HADD2.F32 R20, -RZ, R45.H0_H0 ;  /* 0x2000002dff147230 */ /* 0x000fe40000004100 */
[-C--:B------:R-:W-:Y:S01]  /*48a0*/  FFMA.FTZ R3, R3, R6.reuse, RZ ;  /* 0x0000000603037223 */ /* 0x080fe200000100ff */
        /* <DEDUP_REMOVED lines=36> */
[-C--:B------:R-:W-:Y:S01]  /*4af0*/  FFMA.FTZ R17, R10, R8.reuse, R17 ;  /* 0x000000080a117223 */ /* 0x080fe20000010011 */
[----:B------:R-:W-:Y:S01]  /*4b00*/  FFMA.FTZ R3, R16, R8, R3 ;  /* 0x0000000810037223 */ /* 0x000fe20000010003 */
        /* <DEDUP_REMOVED lines=29> */
.L_x_2335:
        /* <DEDUP_REMOVED lines=203> */
.L_x_2339:
        /* <DEDUP_REMOVED lines=97> */
.L_x_2340:
        /* <DEDUP_REMOVED lines=91> */
.L_x_2338:
        /* <DEDUP_REMOVED lines=203> */
.L_x_2342:
        /* <DEDUP_REMOVED lines=97> */
.L_x_2343:
        /* <DEDUP_REMOVED lines=91> */
.L_x_2341:
[----:B0-----:R-:W-:Y:S01]  /*7dc0*/  LEA R2, R44, 0x40, 0x6 ;  /* 0x000000402c027811 */ /* 0x001fe200078e30ff */
[C---:B------:R-:W-:Y:S01]  /*7dd0*/  IMAD.WIDE R12, R35.reuse, 0x8, R12 ;  /* 0x00000008230c7825 */ /* 0x040fe200078e020c */
[----:B------:R-:W-:Y:S01]  /*7de0*/  IADD3 R38, R38, 0x20, RZ ;  /* 0x0000002026267810 */ /* 0x000fe20007ffe0ff */
[----:B------:R-:W-:Y:S01]  /*7df0*/  UIADD3 UR4, UR4, 0x40, URZ ;  /* 0x0000004004047890 */ /* 0x000fe2000fffe03f */
[----:B------:R-:W-:Y:S01]  /*7e00*/  VIMNMX R3, R2, UR8, PT ;  /* 0x0000000802037c48 */ /* 0x000fe2000bfe0100 */
[----:B------:R-:W-:Y:S01]  /*7e10*/  IMAD.WIDE R8, R35, 0x8, R14 ;  /* 0x0000000823087825 */ /* 0x000fe200078e020e */
[C---:B------:R-:W-:Y:S02]  /*7e20*/  ISETP.GE.AND P0, PT, R38.reuse, UR5, PT ;  /* 0x0000000526007c0c */ /* 0x040fe4000bf06270 */
[----:B------:R-:W-:Y:S02]  /*7e30*/  ISETP.LT.AND P2, PT, R38, R3, PT ;  /* 0x000000032600720c */ /* 0x000fe40003f41270 */
[----:B------:R-:W-:-:S02]  /*7e40*/  MOV R10, R12 ;  /* 0x0000000c000a7202 */ /* 0x000fc40000000f00 */
[----:B------:R-:W-:-:S09]  /*7e50*/  MOV R11, R13 ;  /* 0x0000000d000b7202 */ /* 0x000fd20000000f00 */
[----:B------:R-:W-:Y:S05]  /*7e60*/  @!P0 BRA P2, `(.L_x_2344) ;  /* 0xffffff9c00348947 */ /* 0x000fea000103ffff */
.L_x_2331:
        /* <DEDUP_REMOVED lines=8> */
.L_x_2349:
        /* <DEDUP_REMOVED lines=25> */
[----:B------:R-:W-:Y:S02]  /*8080*/  SHF.R.U32.HI R82, RZ, 0xf, R9 ;  /* 0x0000000fff527819 */ /* 0x000fe40000011609 */
[----:B------:R-:W-:Y:S02]  /*8090*/  SHF.R.U32.HI R85, RZ, 0xf, R10 ;  /* 0x0000000fff557819 */ /* 0x000fe4000001160a */
[----:B------:R-:W-:Y:S02]  /*80a0*/  SHF.R.U32.HI R88, RZ, 0xf, R11 ;  /* 0x0000000fff587819 */ /* 0x000fe4000001160b */
[----:B------:R-:W-:Y:S02]  /*80b0*/  SHF.R.U32.HI R53, RZ, 0xe, R20 ;  /* 0x0000000eff357819 */ /* 0x000fe40000011614 */
[----:B------:R-:W-:-:S02]  /*80c0*/  LOP3.LUT R75, R20, 0x3e003e0, RZ, 0xc0, !PT ;  /* 0x03e003e0144b7812 */ /* 0x000fc400078ec0ff */
[----:B------:R-:W-:Y:S02]  /*80d0*/  LOP3.LUT R64, R20, 0x1f001f, RZ, 0xc0, !PT ;  /* 0x001f001f14407812 */ /* 0x000fe400078ec0ff */
[----:B------:R-:W-:Y:S02]  /*80e0*/  SHF.R.U32.HI R66, RZ, 0xa, R20 ;  /* 0x0000000aff427819 */ /* 0x000fe40000011614 */
[----:B------:R-:W-:Y:S02]  /*80f0*/  SHF.R.U32.HI R83, RZ, 0xe, R21 ;  /* 0x0000000eff537819 */ /* 0x000fe40000011615 */
[----:B------:R-:W-:Y:S02]  /*8100*/  SHF.R.U32.HI R86, RZ, 0xe, R22 ;  /* 0x0000000eff567819 */ /* 0x000fe40000011616 */
[C---:B------:R-:W-:Y:S02]  /*8110*/  LOP3.LUT R20, R22.reuse, 0x3e003e0, RZ, 0xc0, !PT ;  /* 0x03e003e016147812 */ /* 0x040fe400078ec0ff */
[----:B------:R-:W-:-:S02]  /*8120*/  LOP3.LUT R50, R22, 0x1f001f, RZ, 0xc0, !PT ;  /* 0x001f001f16327812 */ /* 0x000fc400078ec0ff */
[----:B------:R-:W-:Y:S02]  /*8130*/  SHF.R.U32.HI R48, RZ, 0xa, R22 ;  /* 0x0000000aff307819 */ /* 0x000fe40000011616 */
[----:B------:R-:W-:Y:S02]  /*8140*/  LOP3.LUT R52, R52, 0x10001, RZ, 0xc0, !PT ;  /* 0x0001000134347812 */ /* 0x000fe400078ec0ff */
        /* <DEDUP_REMOVED lines=33> */
[----:B------:R-:W-:-:S02]  /*8360*/  LOP3.LUT R53, R52, 0x20002, R53, 0xf8, !PT ;  /* 0x0002000234357812 */ /* 0x000fc400078ef835 */
[----:B------:R-:W-:Y:S02]  /*8370*/  LOP3.LUT R83, R82, 0x20002, R83, 0xf8, !PT ;  /* 0x0002000252537812 */ /* 0x000fe400078ef853 */
[----:B------:R-:W-:Y:S02]  /*8380*/  PRMT R15, R41, 0x9910, RZ ;  /* 0x00009910290f7816 */ /* 0x000fe400000000ff */
[----:B------:R-:W-:Y:S02]  /*8390*/  LOP3.LUT R86, R85, 0x20002, R86, 0xf8, !PT ;  /* 0x0002000255567812 */ /* 0x000fe400078ef856 */
[----:B------:R-:W-:Y:S02]  /*83a0*/  LOP3.LUT R89, R88, 0x20002, R89, 0xf8, !PT ;  /* 0x0002000258597812 */ /* 0x000fe400078ef859 */
[----:B------:R-:W-:Y:S02]  /*83b0*/  LOP3.LUT R54, R53, 0x40004, R54, 0xf8, !PT ;  /* 0x0004000435367812 */ /* 0x000fe400078ef836 */
[----:B------:R-:W-:-:S02]  /*83c0*/  LOP3.LUT R83, R83, 0x40004, R84, 0xf8, !PT ;  /* 0x0004000453537812 */ /* 0x000fc400078ef854 */
[----:B------:R-:W-:Y:S02]  /*83d0*/  ISETP.NE.AND P2, PT, R15, RZ, PT ;  /* 0x000000ff0f00720c */ /* 0x000fe40003f45270 */
[C---:B------:R-:W-:Y:S02]  /*83e0*/  LOP3.LUT R74, R21.reuse, 0x3e003e0, RZ, 0xc0, !PT ;  /* 0x03e003e0154a7812 */ /* 0x040fe400078ec0ff */
[----:B------:R-:W-:Y:S02]  /*83f0*/  LOP3.LUT R58, R21, 0x1f001f, RZ, 0xc0, !PT ;  /* 0x001f001f153a7812 */ /* 0x000fe400078ec0ff */
[----:B------:R-:W-:Y:S02]  /*8400*/  SHF.R.U32.HI R62, RZ, 0xa, R21 ;  /* 0x0000000aff3e7819 */ /* 0x000fe40000011615 */
[----:B------:R-:W-:Y:S02]  /*8410*/  LOP3.LUT R86, R86, 0x40004, R87, 0xf8, !PT ;  /* 0x0004000456567812 */ /* 0x000fe400078ef857 */
        /* <DEDUP_REMOVED lines=9> */
[----:B------:R-:W-:Y:S02]  /*84b0*/  LOP3.LUT R27, R8, 0x3e003e0, RZ, 0xc0, !PT ;  /* 0x03e003e0081b7812 */ /* 0x000fe400078ec0ff */
[----:B------:R-:W-:Y:S02]  /*84c0*/  MOV R17, 0x2800 ;  /* 0x0000280000117802 */ /* 0x000fe40000000f00 */
[----:B------:R-:W-:Y:S02]  /*84d0*/  LOP3.LUT R94, R20, 0x64006400, RZ, 0xfc, !PT ;  /* 0x64006400145e7812 */ /* 0x000fe400078efcff */
[----:B------:R-:W-:-:S02]  /*84e0*/  LOP3.LUT R25, R11, 0x3e003e0, RZ, 0xc0, !PT ;  /* 0x03e003e00b197812 */ /* 0x000fc400078ec0ff */
[----:B------:R-:W-:Y:S02]  /*84f0*/  LOP3.LUT R93, R86, 0x80008, R13, 0xf8, !PT ;  /* 0x00080008565d7812 */ /* 0x000fe400078ef80d */
[----:B------:R-:W-:Y:S02]  /*8500*/  LOP3.LUT R99, R15, 0x80008, R14, 0xf8, !PT ;  /* 0x000800080f637812 */ /* 0x000fe400078ef80e */
[----:B------:R-:W-:Y:S02]  /*8510*/  LOP3.LUT R92, R78, 0x64006400, RZ, 0xfc, !PT ;  /* 0x640064004e5c7812 */ /* 0x000fe400078efcff */
[----:B------:R-:W-:Y:S02]  /*8520*/  LOP3.LUT R60, R8, 0x1f001f, RZ, 0xc0, !PT ;  /* 0x001f001f083c7812 */ /* 0x000fe400078ec0ff */
[----:B------:R-:W-:Y:S02]  /*8530*/  SHF.R.U32.HI R59, RZ, 0xa, R8 ;  /* 0x0000000aff3b7819 */ /* 0x000fe40000011608 */
[----:B------:R-:W-:-:S02]  /*8540*/  SHF.R.U32.HI R49, RZ, 0xa, R9 ;  /* 0x0000000aff317819 */ /* 0x000fc40000011609 */
[C---:B------:R-:W-:Y:S02]  /*8550*/  LOP3.LUT R26, R9.reuse, 0x3e003e0, RZ, 0xc0, !PT ;  /* 0x03e003e0091a7812 */ /* 0x040fe400078ec0ff */
[----:B------:R-:W-:Y:S02]  /*8560*/  LOP3.LUT R47, R9, 0x1f001f, RZ, 0xc0, !PT ;  /* 0x001f001f092f7812 */ /* 0x000fe400078ec0ff */
        /* <DEDUP_REMOVED lines=9> */
[----:B------:R-:W-:Y:S02]  /*8600*/  SHF.R.U32.HI R11, RZ, 0xa, R11 ;  /* 0x0000000aff0b7819 */ /* 0x000fe4000001160b */
[----:B------:R-:W-:-:S02]  /*8610*/  LOP3.LUT R63, R63, 0x1f001f, RZ, 0xc0, !PT ;  /* 0x001f001f3f3f7812 */ /* 0x000fc400078ec0ff */
[----:B------:R-:W-:Y:S02]  /*8620*/  LOP3.LUT R92, R8, 0x64006400, RZ, 0xfc, !PT ;  /* 0x64006400085c7812 */ /* 0x000fe400078efcff */
[----:B------:R-:W-:Y:S02]  /*8630*/  LOP3.LUT R64, R64, 0x64006400, RZ, 0xfc, !PT ;  /* 0x6400640040407812 */ /* 0x000fe400078efcff */
[----:B------:R-:W-:Y:S01]  /*8640*/  LOP3.LUT R65, R65, 0x64006400, RZ, 0xfc, !PT ;  /* 0x6400640041417812 */ /* 0x000fe200078efcff */
        /* <DEDUP_REMOVED lines=43> */
[--C-:B------:R-:W-:Y:S02]  /*8900*/  SHF.R.U32.HI R88, RZ, 0xb, R7.reuse ;  /* 0x0000000bff587819 */ /* 0x100fe40000011607 */
[----:B------:R-:W-:Y:S02]  /*8910*/  LOP3.LUT R91, R6, 0x3e003e0, RZ, 0xc0, !PT ;  /* 0x03e003e0065b7812 */ /* 0x000fe400078ec0ff */
[----:B------:R-:W-:Y:S01]  /*8920*/  LOP3.LUT R4, R85, 0x100010, R82, 0xf8, !PT ;  /* 0x0010001055047812 */ /* 0x000fe200078ef852 */
[-C--:B------:R-:W-:Y:S01]  /*8930*/  HFMA2 R85, R24, R17.reuse.H0_H0, -48, -48 ;  /* 0xd200d20018557431 */ /* 0x080fe20000040011 */
[----:B------:R-:W-:Y:S01]  /*8940*/  LOP3.LUT R5, R89, 0x100010, R84, 0xf8, !PT ;  /* 0x0010001059057812 */ /* 0x000fe200078ef854 */
[-C--:B------:R-:W-:Y:S01]  /*8950*/  HFMA2 R24, R22, R17.reuse.H0_H0, -48, -48 ;  /* 0xd200d20016187431 */ /* 0x080fe20000040011 */
[----:B------:R-:W-:Y:S01]  /*8960*/  LOP3.LUT R82, R27, 0x64006400, RZ, 0xfc, !PT ;  /* 0x640064001b527812 */ /* 0x000fe200078efcff */
[----:B------:R-:W-:Y:S01]  /*8970*/  HADD2 R89, R47, -1040, -1040 ;  /* 0xe410e4102f597430 */ /* 0x000fe20000000000 */
[----:B------:R-:W-:Y:S01]  /*8980*/  LOP3.LUT R84, R75, 0x64006400, RZ, 0xfc, !PT ;  /* 0x640064004b547812 */ /* 0x000fe200078efcff */
[-C--:B------:R-:W-:Y:S01]  /*8990*/  HFMA2 R75, R94, R17.reuse.H0_H0, -48, -48 ;  /* 0xd200d2005e4b7431 */ /* 0x080fe20000040011 */
[C---:B------:R-:W-:Y:S01]  /*89a0*/  LOP3.LUT R95, R7.reuse, 0x3e003e0, RZ, 0xc0, !PT ;  /* 0x03e003e0075f7812 */ /* 0x040fe200078ec0ff */
[-C--:B------:R-:W-:Y:S01]  /*89b0*/  HFMA2 R22, R104, R17.reuse.H0_H0, -48, -48 ;  /* 0xd200d20068167431 */ /* 0x080fe20000040011 */
[----:B------:R-:W-:Y:S01]  /*89c0*/  LOP3.LUT R54, R7, 0x1f001f, RZ, 0xc0, !PT ;  /* 0x001f001f07367812 */ /* 0x000fe200078ec0ff */
[-C--:B------:R-:W-:Y:S01]  /*89d0*/  HFMA2 R78, R84, R17.reuse.H0_H0, -48, -48 ;  /* 0xd200d200544e7431 */ /* 0x080fe20000040011 */
[----:B------:R-:W-:Y:S01]  /*89e0*/  SHF.R.U32.HI R55, RZ, 0xa, R7 ;  /* 0x0000000aff377819 */ /* 0x000fe20000011607 */
[-C--:B------:R-:W-:Y:S01]  /*89f0*/  HFMA2 R84, R26, R17.reuse.H0_H0, -48, -48 ;  /* 0xd200d2001a547431 */ /* 0x080fe20000040011 */
[----:B------:R-:W-:Y:S01]  /*8a00*/  SHF.R.U32.HI R53, RZ, 0xa, R6 ;  /* 0x0000000aff357819 */ /* 0x000fe20000011606 */
[----:B------:R-:W-:Y:S01]  /*8a10*/  HFMA2 R26, R90, R17.H0_H0, -48, -48 ;  /* 0xd200d2005a1a7431 */ /* 0x000fe20000040011 */
[----:B------:R-:W-:Y:S01]  /*8a20*/  LOP3.LUT R7, R99, 0x100010, R88, 0xf8, !PT ;  /* 0x0010001063077812 */ /* 0x000fe200078ef858 */
[----:B------:R-:W-:Y:S01]  /*8a30*/  HADD2 R90, R58, -1040, -1040 ;  /* 0xe410e4103a5a7430 */ /* 0x000fe20000000000 */
[----:B------:R-:W-:-:S02]  /*8a40*/  LOP3.LUT R94, R49, 0x1f001f, RZ, 0xc0, !PT ;  /* 0x001f001f315e7812 */ /* 0x000fc400078ec0ff */
[----:B------:R-:W-:Y:S02]  /*8a50*/  SHF.R.U32.HI R86, RZ, 0xb, R6 ;  /* 0x0000000bff567819 */ /* 0x000fe40000011606 */
        /* <DEDUP_REMOVED lines=170> */
.L_x_2347:
        /* <DEDUP_REMOVED lines=80> */
.L_x_2348:
        /* <DEDUP_REMOVED lines=77> */
.L_x_2346:
[----:B------:R-:W-:Y:S01]  /*9ed0*/  IADD3 R38, R38, 0x20, RZ ;  /* 0x0000002026267810 */ /* 0x000fe20007ffe0ff */
[----:B------:R-:W-:Y:S01]  /*9ee0*/  UIADD3 UR4, UR4, 0x40, URZ ;  /* 0x0000004004047890 */ /* 0x000fe2000fffe03f */
[----:B-----5:R-:W-:Y:S02]  /*9ef0*/  IMAD.WIDE R8, R35, 0x4, R2 ;  /* 0x0000000423087825 */ /* 0x020fe400078e0202 */
[C---:B------:R-:W-:Y:S02]  /*9f00*/  ISETP.GE.AND P2, PT, R38.reuse, UR5, PT ;  /* 0x0000000526007c0c */ /* 0x040fe4000bf46270 */
[----:B------:R-:W-:-:S13]  /*9f10*/  ISETP.LT.AND P3, PT, R38, R37, PT ;  /* 0x000000252600720c */ /* 0x000fda0003f61270 */
[----:B------:R-:W-:Y:S05]  /*9f20*/  @!P2 BRA P3, `(.L_x_2349) ;  /* 0xffffffdc00f0a947 */ /* 0x000fea000183ffff */
.L_x_2345:
        /* <DEDUP_REMOVED lines=11> */
.L_x_2363:
        /* <DEDUP_REMOVED lines=136> */
[----:B------:R-:W-:Y:S02]  /*a860*/  HADD2.F32 R2, -RZ, R21.H1_H1 ;  /* 0x30000015ff027230 */ /* 0x000fe40000004100 */
        /* <DEDUP_REMOVED lines=25> */
.L_x_2352:
        /* <DEDUP_REMOVED lines=94> */
.L_x_2354:
[----:B------:R-:W-:Y:S05]  /*afe0*/  @P0 BRA `(.L_x_2353) ;  /* 0x0000000400680947 */ /* 0x000fea0003800000 */
[----:B------:R-:W0:Y:S01]  /*aff0*/  LDS.64 R2, [UR4+0x100] ;  /* 0x00010004ff027984 */ /* 0x000e220008000a00 */
[----:B------:R-:W-:Y:S02]  /*b000*/  HADD2.F32 R45, -RZ, R14.H1_H1 ;  /* 0x3000000eff2d7230 */ /* 0x000fe40000004100 */
[----:B------:R-:W-:Y:S01]  /*b010*/  HADD2.F32 R4, -RZ, R16.H0_H0 ;  /* 0x20000010ff047230 */ /* 0x000fe20000004100 */
[----:B------:R-:W1:Y:S01]  /*b020*/  LDS.64 R10, [UR4+0x108] ;  /* 0x00010804ff0a7984 */ /* 0x000e620008000a00 */
[--C-:B------:R-:W-:Y:S02]  /*b030*/  HADD2.F32 R5, -RZ, R18.reuse.H0_H0 ;  /* 0x20000012ff057230 */ /* 0x100fe40000004100 */
[----:B------:R-:W-:Y:S02]  /*b040*/  HADD2.F32 R47, -RZ, R18.H1_H1 ;  /* 0x30000012ff2f7230 */ /* 0x000fe40000004100 */
[--C-:B0-----:R-:W-:Y:S02]  /*b050*/  HADD2.F32 R43, -RZ, R3.reuse.H0_H0 ;  /* 0x20000003ff2b7230 */ /* 0x101fe40000004100 */
[----:B------:R-:W-:-:S02]  /*b060*/  HADD2.F32 R44, -RZ, R3.H1_H1 ;  /* 0x30000003ff2c7230 */ /* 0x000fc40000004100 */
[--C-:B------:R-:W-:Y:S02]  /*b070*/  HADD2.F32 R6, -RZ, R2.reuse.H0_H0 ;  /* 0x20000002ff067230 */ /* 0x100fe40000004100 */
[--C-:B------:R-:W-:Y:S02]  /*b080*/  HADD2.F32 R3, -RZ, R13.reuse.H0_H0 ;  /* 0x2000000dff037230 */ /* 0x100fe40000004100 */
[----:B------:R-:W-:Y:S02]  /*b090*/  HADD2.F32 R35, -RZ, R2.H1_H1 ;  /* 0x30000002ff237230 */ /* 0x000fe40000004100 */
[-C--:B------:R-:W-:Y:S01]  /*b0a0*/  FFMA.FTZ R4, R4, R6.reuse, RZ ;  /* 0x0000000604047223 */ /* 0x080fe200000100ff */
[----:B------:R-:W-:Y:S02]  /*b0b0*/  HADD2.F32 R2, -RZ, R14.H0_H0 ;  /* 0x2000000eff027230 */ /* 0x000fe40000004100 */
[----:B------:R-:W-:Y:S01]  /*b0c0*/  FFMA.FTZ R14, R3, R6, RZ ;  /* 0x00000006030e7223 */ /* 0x000fe200000100ff */
[----:B------:R-:W-:-:S02]  /*b0d0*/  HADD2.F32 R13, -RZ, R13.H1_H1 ;  /* 0x3000000dff0d7230 */ /* 0x000fc40000004100 */
[----:B------:R-:W-:Y:S02]  /*b0e0*/  HADD2.F32 R3, -RZ, R12.H0_H0 ;  /* 0x2000000cff037230 */ /* 0x000fe40000004100 */
[-C--:B------:R-:W-:Y:S01]  /*b0f0*/  FFMA.FTZ R2, R2, R6.reuse, RZ ;  /* 0x0000000602027223 */ /* 0x080fe200000100ff */
[----:B------:R-:W-:Y:S01]  /*b100*/  FFMA.FTZ R6, R5, R6, RZ ;  /* 0x0000000605067223 */ /* 0x000fe200000100ff */
        /* <DEDUP_REMOVED lines=72> */
.L_x_2353:
        /* <DEDUP_REMOVED lines=49> */
[----:B------:R-:W-:Y:S02]  /*b8a0*/  HADD2 R23, R3, -1032, -1032 ;  /* 0xe408e40803177430 */ /* 0x000fe40000000000 */
[----:B------:R-:W-:Y:S02]  /*b8b0*/  HADD2 R25, R5, -1032, -1032 ;  /* 0xe408e40805197430 */ /* 0x000fe40000000000 */
[----:B------:R-:W-:-:S02]  /*b8c0*/  HFMA2 R26, R26, R7.H0_H0, -72, -72 ;  /* 0xd480d4801a1a7431 */ /* 0x000fc40000040007 */
[----:B------:R-:W-:Y:S02]  /*b8d0*/  HADD2 R27, R27, -1032, -1032 ;  /* 0xe408e4081b1b7430 */ /* 0x000fe40000000000 */
        /* <DEDUP_REMOVED lines=93> */
.L_x_2355:
        /* <DEDUP_REMOVED lines=94> */
.L_x_2357:
        /* <DEDUP_REMOVED lines=29> */
[-C--:B------:R-:W-:Y:S01]  /*c660*/  FFMA.FTZ R5, R5, R47.reuse, R16 ;  /* 0x0000002f05057223 */ /* 0x080fe20000010010 */
[-C--:B------:R-:W-:Y:S01]  /*c670*/  FFMA.FTZ R15, R15, R47.reuse, R4 ;  /* 0x0000002f0f0f7223 */ /* 0x080fe20000010004 */
[----:B------:R-:W-:Y:S02]  /*c680*/  HADD2.F32 R18, -RZ, R18.H1_H1 ;  /* 0x30000012ff127230 */ /* 0x000fe40000004100 */
[----:B------:R-:W-:Y:S01]  /*c690*/  FFMA.FTZ R47, R19, R47, R6 ;  /* 0x0000002f132f7223 */ /* 0x000fe20000010006 */
[----:B------:R-:W-:Y:S02]  /*c6a0*/  HADD2.F32 R20, -RZ, R20.H1_H1 ;  /* 0x30000014ff147230 */ /* 0x000fe40000004100 */
[----:B------:R-:W-:Y:S01]  /*c6b0*/  FFMA.FTZ R3, R14, R46, R3 ;  /* 0x0000002e0e037223 */ /* 0x000fe20000010003 */
[----:B------:R-:W-:-:S02]  /*c6c0*/  HADD2.F32 R22, -RZ, R22.H1_H1 ;  /* 0x30000016ff167230 */ /* 0x000fc40000004100 */
[-C--:B------:R-:W-:Y:S01]  /*c6d0*/  FFMA.FTZ R5, R18, R46.reuse, R5 ;  /* 0x0000002e12057223 */ /* 0x080fe20000010005 */
[--C-:B-1----:R-:W-:Y:S02]  /*c6e0*/  HADD2.F32 R2, -RZ, R12.reuse.H0_H0 ;  /* 0x2000000cff027230 */ /* 0x102fe40000004100 */
[-C--:B------:R-:W-:Y:S01]  /*c6f0*/  FFMA.FTZ R15, R20, R46.reuse, R15 ;  /* 0x0000002e140f7223 */ /* 0x080fe2000001000f */
[----:B------:R-:W-:Y:S02]  /*c700*/  HADD2.F32 R6, -RZ, R23.H0_H0 ;  /* 0x20000017ff067230 */ /* 0x000fe40000004100 */
[----:B------:R-:W-:Y:S01]  /*c710*/  FFMA.FTZ R47, R22, R46, R47 ;  /* 0x0000002e162f7223 */ /* 0x000fe2000001002f */
[----:B------:R-:W-:Y:S02]  /*c720*/  HADD2.F32 R16, -RZ, R25.H0_H0 ;  /* 0x20000019ff107230 */ /* 0x000fe40000004100 */
        /* <DEDUP_REMOVED lines=14> */
[----:B------:R-:W-:Y:S02]  /*c810*/  HADD2.F32 R2, -RZ, R24.H0_H0 ;  /* 0x20000018ff027230 */ /* 0x000fe40000004100 */
[-C--:B------:R-:W-:Y:S01]  /*c820*/  FFMA.FTZ R15, R16, R12.reuse, R15 ;  /* 0x0000000c100f7223 */ /* 0x080fe2000001000f */
[----:B------:R-:W-:Y:S02]  /*c830*/  HADD2.F32 R14, -RZ, R26.H0_H0 ;  /* 0x2000001aff0e7230 */ /* 0x000fe40000004100 */
[----:B------:R-:W-:Y:S01]  /*c840*/  FFMA.FTZ R47, R18, R12, R47 ;  /* 0x0000000c122f7223 */ /* 0x000fe2000001002f */
[----:B------:R-:W-:Y:S02]  /*c850*/  HADD2.F32 R13, -RZ, R13.H1_H1 ;  /* 0x3000000dff0d7230 */ /* 0x000fe40000004100 */
[----:B------:R-:W-:Y:S01]  /*c860*/  FFMA.FTZ R2, R2, R4, R3 ;  /* 0x0000000402027223 */ /* 0x000fe20000010003 */
[----:B------:R-:W-:-:S02]  /*c870*/  HADD2.F32 R12, -RZ, R35.H0_H0 ;  /* 0x20000023ff0c7230 */ /* 0x000fc40000004100 */
[-C--:B------:R-:W-:Y:S01]  /*c880*/  FFMA.FTZ R6, R14, R4.reuse, R5 ;  /* 0x000000040e067223 */ /* 0x080fe20000010005 */
[----:B------:R-:W-:Y:S02]  /*c890*/  HADD2.F32 R3, -RZ, R24.H1_H1 ;  /* 0x30000018ff037230 */ /* 0x000fe40000004100 */
[----:B------:R-:W-:Y:S02]  /*c8a0*/  HADD2.F32 R5, -RZ, R26.H1_H1 ;  /* 0x3000001aff057230 */ /* 0x000fe40000004100 */
[----:B------:R-:W-:Y:S01]  /*c8b0*/  FFMA.FTZ R12, R12, R4, R15 ;  /* 0x000000040c0c7223 */ /* 0x000fe2000001000f */
        /* <DEDUP_REMOVED lines=24> */
.L_x_2356:
        /* <DEDUP_REMOVED lines=145> */
.L_x_2358:
        /* <DEDUP_REMOVED lines=94> */
.L_x_2360:
        /* <DEDUP_REMOVED lines=91> */
.L_x_2359:
        /* <DEDUP_REMOVED lines=145> */
.L_x_2361:
[----:B------:R-:W-:Y:S05]  /*e7f0*/  @!P3 BRA `(.L_x_2351) ;  /* 0x0000000800e0b947 */ /* 0x000fea0003800000 */
[----:B------:R-:W-:-:S04]  /*e800*/  PRMT R2, R40, 0x9910, RZ ;  /* 0x0000991028027816 */ /* 0x000fc800000000ff */
[----:B------:R-:W-:-:S13]  /*e810*/  ISETP.NE.AND P2, PT, R2, RZ, PT ;  /* 0x000000ff0200720c */ /* 0x000fda0003f45270 */
[----:B------:R-:W-:Y:S05]  /*e820*/  @!P2 BRA `(.L_x_2362) ;  /* 0x000000040068a947 */ /* 0x000fea0003800000 */
[----:B------:R-:W0:Y:S01]  /*e830*/  LDS.64 R2, [UR4+0xb0] ;  /* 0x0000b004ff027984 */ /* 0x000e220008000a00 */
[----:B------:R-:W-:Y:S02]  /*e840*/  HADD2.F32 R4, -RZ, R20.H0_H0 ;  /* 0x20000014ff047230 */ /* 0x000fe40000004100 */
[----:B------:R-:W-:Y:S01]  /*e850*/  HADD2.F32 R45, -RZ, R21.H1_H1 ;  /* 0x30000015ff2d7230 */ /* 0x000fe20000004100 */
[----:B------:R-:W1:Y:S01]  /*e860*/  LDS.64 R10, [UR4+0xb8] ;  /* 0x0000b804ff0a7984 */ /* 0x000e620008000a00 */
[--C-:B------:R-:W-:Y:S02]  /*e870*/  HADD2.F32 R5, -RZ, R22.reuse.H0_H0 ;  /* 0x20000016ff057230 */ /* 0x100fe40000004100 */
[----:B------:R-:W-:Y:S02]  /*e880*/  HADD2.F32 R47, -RZ, R19.H1_H1 ;  /* 0x30000013ff2f7230 */ /* 0x000fe40000004100 */
[----:B------:R-:W-:Y:S02]  /*e890*/  HADD2.F32 R49, -RZ, R22.H1_H1 ;  /* 0x30000016ff317230 */ /* 0x000fe40000004100 */
        /* <DEDUP_REMOVED lines=17> */
[----:B------:R-:W-:Y:S01]  /*e9b0*/  FFMA.FTZ R4, R45, R27, R4 ;  /* 0x0000001b2d047223 */ /* 0x000fe20000010004 */
[-C--:B------:R-:W-:Y:S01]  /*e9c0*/  FFMA.FTZ R2, R3, R35.reuse, R2 ;  /* 0x0000002303027223 */ /* 0x080fe20000010002 */
        /* <DEDUP_REMOVED lines=64> */
.L_x_2362:
[----:B------:R-:W-:Y:S05]  /*edd0*/  @P0 BRA `(.L_x_2351) ;  /* 0x0000000400680947 */ /* 0x000fea0003800000 */
[----:B------:R-:W0:Y:S01]  /*ede0*/  LDS.64 R2, [UR4+0x130] ;  /* 0x00013004ff027984 */ /* 0x000e220008000a00 */
[----:B------:R-:W-:Y:S02]  /*edf0*/  HADD2.F32 R4, -RZ, R20.H0_H0 ;  /* 0x20000014ff047230 */ /* 0x000fe40000004100 */
[--C-:B------:R-:W-:Y:S01]  /*ee00*/  HADD2.F32 R5, -RZ, R22.reuse.H0_H0 ;  /* 0x20000016ff057230 */ /* 0x100fe20000004100 */
[----:B------:R-:W1:Y:S01]  /*ee10*/  LDS.64 R10, [UR4+0x138] ;  /* 0x00013804ff0a7984 */ /* 0x000e620008000a00 */
[----:B------:R-:W-:Y:S02]  /*ee20*/  HADD2.F32 R45, -RZ, R22.H1_H1 ;  /* 0x30000016ff2d7230 */ /* 0x000fe40000004100 */
[--C-:B0-----:R-:W-:Y:S02]  /*ee30*/  HADD2.F32 R35, -RZ, R3.reuse.H0_H0 ;  /* 0x20000003ff237230 */ /* 0x101fe40000004100 */
[----:B------:R-:W-:Y:S02]  /*ee40*/  HADD2.F32 R43, -RZ, R3.H1_H1 ;  /* 0x30000003ff2b7230 */ /* 0x000fe40000004100 */
[----:B------:R-:W-:-:S02]  /*ee50*/  HADD2.F32 R6, -RZ, R2.H0_H0 ;  /* 0x20000002ff067230 */ /* 0x000fc40000004100 */
[--C-:B------:R-:W-:Y:S02]  /*ee60*/  HADD2.F32 R3, -RZ, R19.reuse.H0_H0 ;  /* 0x20000013ff037230 */ /* 0x100fe40000004100 */
[----:B------:R-:W-:Y:S02]  /*ee70*/  HADD2.F32 R27, -RZ, R2.H1_H1 ;  /* 0x30000002ff1b7230 */ /* 0x000fe40000004100 */
[-C--:B------:R-:W-:Y:S01]  /*ee80*/  FFMA.FTZ R4, R4, R6.reuse, RZ ;  /* 0x0000000604047223 */ /* 0x080fe200000100ff */
[----:B------:R-:W-:Y:S02]  /*ee90*/  HADD2.F32 R19, -RZ, R19.H1_H1 ;  /* 0x30000013ff137230 */ /* 0x000fe40000004100 */
[----:B------:R-:W-:Y:S01]  /*eea0*/  FFMA.FTZ R44, R3, R6, RZ ;  /* 0x00000006032c7223 */ /* 0x000fe200000100ff */
[--C-:B------:R-:W-:Y:S02]  /*eeb0*/  HADD2.F32 R2, -RZ, R21.reuse.H0_H0 ;  /* 0x20000015ff027230 */ /* 0x100fe40000004100 */
[----:B------:R-:W-:-:S02]  /*eec0*/  HADD2.F32 R21, -RZ, R21.H1_H1 ;  /* 0x30000015ff157230 */ /* 0x000fc40000004100 */
[-C--:B------:R-:W-:Y:S01]  /*eed0*/  FFMA.FTZ R44, R19, R27.reuse, R44 ;  /* 0x0000001b132c7223 */ /* 0x080fe2000001002c */
[----:B------:R-:W-:Y:S02]  /*eee0*/  HADD2.F32 R19, -RZ, R20.H1_H1 ;  /* 0x30000014ff137230 */ /* 0x000fe40000004100 */
[-C--:B------:R-:W-:Y:S01]  /*eef0*/  FFMA.FTZ R2, R2, R6.reuse, RZ ;  /* 0x0000000602027223 */ /* 0x080fe200000100ff */
[----:B------:R-:W-:Y:S01]  /*ef00*/  FFMA.FTZ R6, R5, R6, RZ ;  /* 0x0000000605067223 */ /* 0x000fe200000100ff */
[----:B------:R-:W-:Y:S02]  /*ef10*/  HADD2.F32 R3, -RZ, R12.H0_H0 ;  /* 0x2000000cff037230 */ /* 0x000fe40000004100 */
[----:B------:R-:W-:Y:S02]  /*ef20*/  HADD2.F32 R5, -RZ, R13.H0_H0 ;  /* 0x2000000dff057230 */ /* 0x000fe40000004100 */
[-C--:B------:R-:W-:Y:S01]  /*ef30*/  FFMA.FTZ R2, R21, R27.reuse, R2 ;  /* 0x0000001b15027223 */ /* 0x080fe20000010002 */
        /* <DEDUP_REMOVED lines=68> */
.L_x_2351:
[----:B------:R-:W0:Y:S01]  /*f380*/  LDC R35, c[0x0][0x23c] ;  /* 0x00008f00ff237b82 */ /* 0x000e220000000800 */
[----:B------:R-:W-:Y:S01]  /*f390*/  IADD3 R38, R38, 0x20, RZ ;  /* 0x0000002026267810 */ /* 0x000fe20007ffe0ff */
[----:B------:R-:W-:-:S03]  /*f3a0*/  UIADD3 UR4, UR4, 0x40, URZ ;  /* 0x0000004004047890 */ /* 0x000fc6000fffe03f */
[C---:B------:R-:W-:Y:S02]  /*f3b0*/  ISETP.GE.AND P2, PT, R38.reuse, UR5, PT ;  /* 0x0000000526007c0c */ /* 0x040fe4000bf46270 */
[----:B------:R-:W-:Y:S01]  /*f3c0*/  ISETP.LT.AND P3, PT, R38, R37, PT ;  /* 0x000000252600720c */ /* 0x000fe20003f61270 */
[----:B0-----:R-:W-:-:S12]  /*f3d0*/  IMAD.WIDE R8, R35, 0x10, R8 ;  /* 0x0000001023087825 */ /* 0x001fd800078e0208 */
[----:B------:R-:W-:Y:S05]  /*f3e0*/  @!P2 BRA P3, `(.L_x_2363) ;  /* 0xffffffa800fca947 */ /* 0x000fea000183ffff */
.L_x_2350:
[----:B------:R-:W-:Y:S05]  /*f3f0*/  @!P1 EXIT ;  /* 0x000000000000994d */ /* 0x000fea0003800000 */
[----:B------:R-:W0:Y:S01]  /*f400*/  S2R R0, SR_CTAID.X ;  /* 0x0000000000007919 */ /* 0x000e220000002500 */
[----:B------:R-:W1:Y:S01]  /*f410*/  S2UR UR4, SR_CTAID.Y ;  /* 0x00000000000479c3 */ /* 0x000e620000002600 */
[----:B------:R-:W-:Y:S01]  /*f420*/  HMUL2 R9, R34, R41.H0_H0 ;  /* 0x2000002922097232 */ /* 0x000fe20000000000 */
[----:B------:R-:W0:Y:S06]  /*f430*/  S2R R3, SR_TID.X ;  /* 0x0000000000037919 */ /* 0x000e2c0000002100 */
[----:B-----5:R-:W2:Y:S01]  /*f440*/  LDC.64 R6, c[0x0][0x230] ;  /* 0x00008c00ff067b82 */ /* 0x020ea20000000a00 */
        /* <DEDUP_REMOVED lines=13> */
.L_x_2367:
[----:B------:R-:W0:Y:S02]  /*f520*/  LDS R2, [R0] ;  /* 0x0000000000027984 */ /* 0x000e240000000800 */
[----:B0-----:R-:W-:-:S10]  /*f530*/  HFMA2.MMA R3, R2, 1, 1, R9 ;  /* 0x3c003c0002037835 */ /* 0x001fd40000000009 */
[----:B------:R-:W0:Y:S02]  /*f540*/  ATOMS.CAST.SPIN R3, [R0], R2, R3 ;  /* 0x000000020003738d */ /* 0x000e240001800003 */
[----:B0-----:R-:W-:-:S13]  /*f550*/  ISETP.EQ.U32.AND P0, PT, R3, 0x1, PT ;  /* 0x000000010300780c */ /* 0x001fda0003f02070 */
[----:B------:R-:W-:Y:S05]  /*f560*/  @!P0 BRA `(.L_x_2367) ;  /* 0xfffffffc00ec8947 */ /* 0x000fea000383ffff */
[----:B------:R-:W-:Y:S05]  /*f570*/  BRA `(.L_x_2365) ;  /* 0x00000000000c7947 */ /* 0x000fea0003800000 */
.L_x_2366:
[----:B------:R-:W2:Y:S02]  /*f580*/  LD.E R0, desc[UR6][R4.64] ;  /* 0x0000000604007980 */ /* 0x000ea4000c101900 */
[----:B--2---:R-:W-:-:S05]  /*f590*/  IADD3 R3, R9, R0, RZ ;  /* 0x0000000009037210 */ /* 0x004fca0007ffe0ff */
[----:B------:R0:W-:Y:S02]  /*f5a0*/  ST.E desc[UR6][R4.64], R3 ;  /* 0x0000000304007985 */ /* 0x0001e4000c101906 */
.L_x_2365:
[----:B------:R-:W-:Y:S05]  /*f5b0*/  BSYNC B0 ;  /* 0x0000000000007941 */ /* 0x000fea0003800000 */
.L_x_2364:
[----:B------:R1:W-:Y:S01]  /*f5c0*/  ATOM.E.ADD.F16x2.RN.STRONG.GPU P0, RZ, desc[UR6][R4.64+0x4], R33 ;  /* 0x0000042104ff79a2 */ /* 0x0003e2000810e1c6 */
[----:B------:R-:W-:Y:S04]  /*f5d0*/  BSSY B0, `(.L_x_2368) ;  /* 0x000000f000007945 */ /* 0x000fe80003800000 */
[----:B-1----:R-:W-:Y:S05]  /*f5e0*/  @P0 BRA `(.L_x_2369) ;  /* 0x0000000000340947 */ /* 0x002fea0003800000 */
[----:B------:R-:W1:Y:S02]  /*f5f0*/  QSPC.E.S P0, RZ, [R4+0x4] ;  /* 0x0000040004ff73aa */ /* 0x000e640000000500 */
[----:B-1----:R-:W-:Y:S05]  /*f600*/  @!P0 BRA `(.L_x_2370) ;  /* 0x0000000000208947 */ /* 0x002fea0003800000 */
[----:B------:R-:W-:-:S04]  /*f610*/  MOV R2, R4 ;  /* 0x0000000400027202 */ /* 0x000fc80000000f00 */
[----:B------:R-:W-:-:S07]  /*f620*/  MOV R0, R2 ;  /* 0x0000000200007202 */ /* 0x000fce0000000f00 */
.L_x_2371:
[----:B------:R-:W0:Y:S02]  /*f630*/  LDS R2, [R0+0x4] ;  /* 0x0000040000027984 */ /* 0x000e240000000800 */
[----:B0-----:R-:W-:-:S06]  /*f640*/  HADD2 R3, R2, R33 ;  /* 0x0000002102037230 */ /* 0x001fcc0000000000 */
[----:B------:R-:W0:Y:S02]  /*f650*/  ATOMS.CAST.SPIN R3, [R0+0x4], R2, R3 ;  /* 0x000004020003738d */ /* 0x000e240001800003 */
[----:B0-----:R-:W-:-:S13]  /*f660*/  ISETP.EQ.U32.AND P0, PT, R3, 0x1, PT ;  /* 0x000000010300780c */ /* 0x001fda0003f02070 */
[----:B------:R-:W-:Y:S05]  /*f670*/  @!P0 BRA `(.L_x_2371) ;  /* 0xfffffffc00ec8947 */ /* 0x000fea000383ffff */
[----:B------:R-:W-:Y:S05]  /*f680*/  BRA `(.L_x_2369) ;  /* 0x00000000000c7947 */ /* 0x000fea0003800000 */
.L_x_2370:
[----:B------:R-:W0:Y:S02]  /*f690*/  LD.E R0, desc[UR6][R4.64+0x4] ;  /* 0x0000040604007980 */ /* 0x000e24000c101900 */
[----:B0-----:R-:W-:-:S05]  /*f6a0*/  IADD3 R3, R33, R0, RZ ;  /* 0x0000000021037210 */ /* 0x001fca0007ffe0ff */
[----:B------:R1:W-:Y:S02]  /*f6b0*/  ST.E desc[UR6][R4.64+0x4], R3 ;  /* 0x0000040304007985 */ /* 0x0003e4000c101906 */
.L_x_2369:
[----:B------:R-:W-:Y:S05]  /*f6c0*/  BSYNC B0 ;  /* 0x0000000000007941 */ /* 0x000fea0003800000 */
.L_x_2368:
        /* <DEDUP_REMOVED lines=13> */
.L_x_2375:
[----:B------:R-:W0:Y:S02]  /*f7a0*/  LDS R2, [R0] ;  /* 0x0000000000027984 */ /* 0x000e240000000800 */
[----:B0-----:R-:W-:-:S10]  /*f7b0*/  HFMA2.MMA R3, R2, 1, 1, R9 ;  /* 0x3c003c0002037835 */ /* 0x001fd40000000009 */
[----:B------:R-:W0:Y:S02]  /*f7c0*/  ATOMS.CAST.SPIN R3, [R0], R2, R3 ;  /* 0x000000020003738d */ /* 0x000e240001800003 */
[----:B0-----:R-:W-:-:S13]  /*f7d0*/  ISETP.EQ.U32.AND P0, PT, R3, 0x1, PT ;  /* 0x000000010300780c */ /* 0x001fda0003f02070 */
[----:B------:R-:W-:Y:S05]  /*f7e0*/  @!P0 BRA `(.L_x_2375) ;  /* 0xfffffffc00ec8947 */ /* 0x000fea000383ffff */
[----:B------:R-:W-:Y:S05]  /*f7f0*/  BRA `(.L_x_2373) ;  /* 0x00000000000c7947 */ /* 0x000fea0003800000 */
.L_x_2374:
[----:B------:R-:W2:Y:S02]  /*f800*/  LD.E R0, desc[UR6][R4.64] ;  /* 0x0000000604007980 */ /* 0x000ea4000c101900 */
[----:B--2---:R-:W-:-:S05]  /*f810*/  IADD3 R3, R9, R0, RZ ;  /* 0x0000000009037210 */ /* 0x004fca0007ffe0ff */
[----:B------:R0:W-:Y:S02]  /*f820*/  ST.E desc[UR6][R4.64], R3 ;  /* 0x0000000304007985 */ /* 0x0001e4000c101906 */
.L_x_2373:
[----:B------:R-:W-:Y:S05]  /*f830*/  BSYNC B0 ;  /* 0x0000000000007941 */ /* 0x000fea0003800000 */
.L_x_2372:
[----:B------:R1:W-:Y:S01]  /*f840*/  ATOM.E.ADD.F16x2.RN.STRONG.GPU P0, RZ, desc[UR6][R4.64+0x4], R31 ;  /* 0x0000041f04ff79a2 */ /* 0x0003e2000810e1c6 */
[----:B------:R-:W-:Y:S04]  /*f850*/  BSSY B0, `(.L_x_2376) ;  /* 0x000000f000007945 */ /* 0x000fe80003800000 */
[----:B-1----:R-:W-:Y:S05]  /*f860*/  @P0 BRA `(.L_x_2377) ;  /* 0x0000000000340947 */ /* 0x002fea0003800000 */
[----:B------:R-:W1:Y:S02]  /*f870*/  QSPC.E.S P0, RZ, [R4+0x4] ;  /* 0x0000040004ff73aa */ /* 0x000e640000000500 */
[----:B-1----:R-:W-:Y:S05]  /*f880*/  @!P0 BRA `(.L_x_2378) ;  /* 0x0000000000208947 */ /* 0x002fea0003800000 */
[----:B------:R-:W-:-:S04]  /*f890*/  MOV R2, R4 ;  /* 0x0000000400027202 */ /* 0x000fc80000000f00 */
[----:B------:R-:W-:-:S07]  /*f8a0*/  MOV R0, R2 ;  /* 0x0000000200007202 */ /* 0x000fce0000000f00 */
.L_x_2379:
[----:B------:R-:W0:Y:S02]  /*f8b0*/  LDS R2, [R0+0x4] ;  /* 0x0000040000027984 */ /* 0x000e240000000800 */
[----:B0-----:R-:W-:-:S06]  /*f8c0*/  HADD2 R3, R2, R31 ;  /* 0x0000001f02037230 */ /* 0x001fcc0000000000 */
[----:B------:R-:W0:Y:S02]  /*f8d0*/  ATOMS.CAST.SPIN R3, [R0+0x4], R2, R3 ;  /* 0x000004020003738d */ /* 0x000e240001800003 */
[----:B0-----:R-:W-:-:S13]  /*f8e0*/  ISETP.EQ.U32.AND P0, PT, R3, 0x1, PT ;  /* 0x000000010300780c */ /* 0x001fda0003f02070 */
[----:B------:R-:W-:Y:S05]  /*f8f0*/  @!P0 BRA `(.L_x_2379) ;  /* 0xfffffffc00ec8947 */ /* 0x000fea000383ffff */
[----:B------:R-:W-:Y:S05]  /*f900*/  BRA `(.L_x_2377) ;  /* 0x00000000000c7947 */ /* 0x000fea0003800000 */
.L_x_2378:
[----:B------:R-:W0:Y:S02]  /*f910*/  LD.E R0, desc[UR6][R4.64+0x4] ;  /* 0x0000040604007980 */ /* 0x000e24000c101900 */
[----:B0-----:R-:W-:-:S05]  /*f920*/  IADD3 R3, R31, R0, RZ ;  /* 0x000000001f037210 */ /* 0x001fca0007ffe0ff */
[----:B------:R1:W-:Y:S02]  /*f930*/  ST.E desc[UR6][R4.64+0x4], R3 ;  /* 0x0000040304007985 */ /* 0x0003e4000c101906 */
.L_x_2377:
[----:B------:R-:W-:Y:S05]  /*f940*/  BSYNC B0 ;  /* 0x0000000000007941 */ /* 0x000fea0003800000 */
.L_x_2376:
[----:B------:R-:W-:-:S13]  /*f950*/  ISETP.NE.AND P0, PT, R39, 0x2, PT ;  /* 0x000000022700780c */ /* 0x000fda0003f05270 */
[----:B------:R-:W-:Y:S05]  /*f960*/  @!P0 EXIT ;  /* 0x000000000000894d */ /* 0x000fea0003800000 */
[----:B01----:R-:W-:-:S05]  /*f970*/  IADD3 R5, R8, R35, RZ ;  /* 0x0000002308057210 */ /* 0x003fca0007ffe0ff */
[----:B------:R-:W-:-:S04]  /*f980*/  IMAD.WIDE R4, R5, 0x2, R6 ;  /* 0x0000000205047825 */ /* 0x000fc800078e0206 */
        /* <DEDUP_REMOVED lines=9> */
.L_x_2383:
[----:B------:R-:W0:Y:S02]  /*fa20*/  LDS R2, [R0] ;  /* 0x0000000000027984 */ /* 0x000e240000000800 */
[----:B0-----:R-:W-:-:S10]  /*fa30*/  HFMA2.MMA R3, R2, 1, 1, R7 ;  /* 0x3c003c0002037835 */ /* 0x001fd40000000007 */
[----:B------:R-:W0:Y:S02]  /*fa40*/  ATOMS.CAST.SPIN R3, [R0], R2, R3 ;  /* 0x000000020003738d */ /* 0x000e240001800003 */
[----:B0-----:R-:W-:-:S13]  /*fa50*/  ISETP.EQ.U32.AND P0, PT, R3, 0x1, PT ;  /* 0x000000010300780c */ /* 0x001fda0003f02070 */
[----:B------:R-:W-:Y:S05]  /*fa60*/  @!P0 BRA `(.L_x_2383) ;  /* 0xfffffffc00ec8947 */ /* 0x000fea000383ffff */
[----:B------:R-:W-:Y:S05]  /*fa70*/  BRA `(.L_x_2381) ;  /* 0x00000000000c7947 */ /* 0x000fea0003800000 */
.L_x_2382:
[----:B------:R-:W2:Y:S02]  /*fa80*/  LD.E R0, desc[UR6][R4.64] ;  /* 0x0000000604007980 */ /* 0x000ea4000c101900 */
[----:B--2---:R-:W-:-:S05]  /*fa90*/  IADD3 R3, R7, R0, RZ ;  /* 0x0000000007037210 */ /* 0x004fca0007ffe0ff */
[----:B------:R0:W-:Y:S02]  /*faa0*/  ST.E desc[UR6][R4.64], R3 ;  /* 0x0000000304007985 */ /* 0x0001e4000c101906 */
.L_x_2381:
[----:B------:R-:W-:Y:S05]  /*fab0*/  BSYNC B0 ;  /* 0x0000000000007941 */ /* 0x000fea0003800000 */
.L_x_2380:
[----:B------:R1:W-:Y:S02]  /*fac0*/  ATOM.E.ADD.F16x2.RN.STRONG.GPU P0, RZ, desc[UR6][R4.64+0x4], R29 ;  /* 0x0000041d04ff79a2 */ /* 0x0003e4000810e1c6 */
[----:B-1----:R-:W-:Y:S05]  /*fad0*/  @P0 EXIT ;  /* 0x000000000000094d */ /* 0x002fea0003800000 */
[----:B------:R-:W1:Y:S02]  /*fae0*/  QSPC.E.S P0, RZ, [R4+0x4] ;  /* 0x0000040004ff73aa */ /* 0x000e640000000500 */
[----:B-1----:R-:W-:Y:S05]  /*faf0*/  @!P0 BRA `(.L_x_2384) ;  /* 0x0000000000208947 */ /* 0x002fea0003800000 */
[----:B------:R-:W-:-:S04]  /*fb00*/  MOV R2, R4 ;  /* 0x0000000400027202 */ /* 0x000fc80000000f00 */
[----:B------:R-:W-:-:S07]  /*fb10*/  MOV R0, R2 ;  /* 0x0000000200007202 */ /* 0x000fce0000000f00 */
.L_x_2385:
[----:B------:R-:W0:Y:S02]  /*fb20*/  LDS R2, [R0+0x4] ;  /* 0x0000040000027984 */ /* 0x000e240000000800 */
[----:B0-----:R-:W-:-:S06]  /*fb30*/  HADD2 R3, R2, R29 ;  /* 0x0000001d02037230 */ /* 0x001fcc0000000000 */
[----:B------:R-:W0:Y:S02]  /*fb40*/  ATOMS.CAST.SPIN R3, [R0+0x4], R2, R3 ;  /* 0x000004020003738d */ /* 0x000e240001800003 */
[----:B0-----:R-:W-:-:S13]  /*fb50*/  ISETP.EQ.U32.AND P0, PT, R3, 0x1, PT ;  /* 0x000000010300780c */ /* 0x001fda0003f02070 */
[----:B------:R-:W-:Y:S05]  /*fb60*/  @!P0 BRA `(.L_x_2385) ;  /* 0xfffffffc00ec8947 */ /* 0x000fea000383ffff */
[----:B------:R-:W-:Y:S05]  /*fb70*/  EXIT ;  /* 0x000000000000794d */ /* 0x000fea0003800000 */
.L_x_2384:
[----:B------:R-:W0:Y:S02]  /*fb80*/  LD.E R0, desc[UR6][R4.64+0x4] ;  /* 0x0000040604007980 */ /* 0x000e24000c101900 */
[----:B0-----:R-:W-:-:S05]  /*fb90*/  IADD3 R3, R29, R0, RZ ;  /* 0x000000001d037210 */ /* 0x001fca0007ffe0ff */
[----:B------:R-:W-:Y:S01]  /*fba0*/  ST.E desc[UR6][R4.64+0x4], R3 ;  /* 0x0000040304007985 */ /* 0x000fe2000c101906 */
[----:B------:R-:W-:Y:S05]  /*fbb0*/  EXIT ;  /* 0x000000000000794d */ /* 0x000fea0003800000 */
.L_x_2386:
        /* <DEDUP_REMOVED lines=12> */
.L_x_5212:


//--------------------- .text._Z23gemm_half_q_half_kernelILi3ELi140ELb1ELb1ELi64EEvPK6__halfPKjS4_S2_PS0_iiiiPKtS7_iiiiiibS2_i --------------------------
	.section	.text._Z23gemm_half_q_half_kernelILi3ELi140ELb1ELb1ELi64EEvPK6__halfPKjS4_S2_PS0_iiiiPKtS7_iiiiiibS2_i,"ax",@progbits
	.align	128
        .global         _Z23gemm_half_q_half_kernelILi3ELi140ELb1ELb1ELi64EEvPK6__halfPKjS4_S2_PS0_iiiiPKtS7_iiiiiibS2_i
        .type           _Z23gemm_half_q_half_kernelILi3ELi140ELb1ELb1ELi64EEvPK6__halfPKjS4_S2_PS0_iiiiPKtS7_iiiiiibS2_i,@function
        .size           _Z23gemm_half_q_half_kernelILi3ELi140ELb1ELb1ELi64EEvPK6__halfPKjS4_S2_PS0_iiiiPKtS7_iiiiiibS2_i,(.L_x_5213 - _Z23gemm_half_q_half_kernelILi3ELi140ELb1ELb1ELi64EEvPK6__halfPKjS4_S2_PS0_iiiiPKtS7_iiiiiibS2_i)
        .other          _Z23gemm_half_q_half_kernelILi3ELi140ELb1ELb1ELi64EEvPK6__halfPKjS4_S2_PS0_iiiiPKtS7_iiiiiibS2_i,@"STO_CUDA_ENTRY STV_DEFAULT"
_Z23gemm_half_q_half_kernelILi3ELi140ELb1ELb1ELi64EEvPK6__halfPKjS4_S2_PS0_iiiiPKtS7_iiiiiibS2_i:
.text._Z23gemm_half_q_half_kernelILi3ELi140ELb1ELb1ELi64EEvPK6__halfPKjS4_S2_PS0_iiiiPKtS7_iiiiiibS2_i:
        /* <DEDUP_REMOVED lines=37> */
.L_x_2387:
        /* <DEDUP_REMOVED lines=29> */
.L_x_2392:
        /* <DEDUP_REMOVED lines=37> */
.L_x_2391:
        /* <DEDUP_REMOVED lines=24> */
.L_x_2393:
        /* <DEDUP_REMOVED lines=14> */
.L_x_2390:
        /* <DEDUP_REMOVED lines=10> */
.L_x_2395:
[----:B0-----:R-:W-:-:S04]  /*0970*/  IMAD R5, R0, 0x3, R3 ;  /* 0x0000000300057824 */ /* 0x001fc800078e0203 */
[CC--:B------:R-:W-:Y:S01]  /*0980*/  IMAD R8, R5.reuse, R4.reuse, RZ ;  /* 0x0000000405087224 */ /* 0x0c0fe200078e02ff */
[C---:B------:R-:W-:Y:S02]  /*0990*/  IADD3 R9, R5.reuse, 0x1, RZ ;  /* 0x0000000105097810 */ /* 0x040fe40007ffe0ff */
        /* <DEDUP_REMOVED lines=34> */
.L_x_2394:
        /* <DEDUP_REMOVED lines=11> */
[----:B------:R-:W-:Y:S02]  /*0c70*/  LEA R8, P0, R13, UR4, 0x1 ;  /* 0x000000040d087c11 */ /* 0x000fe4000f8008ff */
[----:B------:R-:W-:Y:S02]  /*0c80*/  LEA.HI.X.SX32 R14, R9, R26, 0x1, P2 ;  /* 0x0000001a090e7211 */ /* 0x000fe400010f0eff */
        /* <DEDUP_REMOVED lines=11> */
.L_x_2396:
        /* <DEDUP_REMOVED lines=13> */
.L_x_2389:
[----:B------:R-:W-:Y:S05]  /*0e10*/  BSYNC B0 ;  /* 0x0000000000007941 */ /* 0x000fea0003800000 */
.L_x_2388:
        /* <DEDUP_REMOVED lines=17> */
.L_x_2399:
        /* <DEDUP_REMOVED lines=19> */
.L_x_2398:
        /* <DEDUP_REMOVED lines=14> */
.L_x_2400:
[----:B------:R-:W-:-:S13]  /*1140*/  ISETP.LT.OR P0, PT, R11, R48, P0 ;  /* 0x000000300b00720c */ /* 0x000fda0000701670 */
[----:B-123--:R-:W1:Y:S01]  /*1150*/  @P0 LDC.64 R2, c[0x0][0x230] ;  /* 0x00008c00ff020b82 */ /* 0x00ee620000000a00 */
[----:B------:R-:W-:-:S04]  /*1160*/  @P0 IMAD R0, R0, 0x3, R11 ;  /* 0x0000000300000824 */ /* 0x000fc800078e020b */
[----:B0-----:R-:W-:-:S04]  /*1170*/  @P0 IMAD R5, R0, R45, R6 ;  /* 0x0000002d00050224 */ /* 0x001fc800078e0206 */
[----:B-1----:R-:W-:-:S05]  /*1180*/  @P0 IMAD.WIDE R2, R5, 0x2, R2 ;  /* 0x0000000205020825 */ /* 0x002fca00078e0202 */
[----:B------:R3:W-:Y:S02]  /*1190*/  @P0 STG.E.64 desc[UR6][R2.64], RZ ;  /* 0x000000ff02000986 */ /* 0x0007e4000c101b06 */
.L_x_2397:
        /* <DEDUP_REMOVED lines=15> */
.L_x_2402:
        /* <DEDUP_REMOVED lines=44> */
.L_x_2401:
        /* <DEDUP_REMOVED lines=24> */
.L_x_2403:
        /* <DEDUP_REMOVED lines=8> */
.L_x_2404:
        /* <DEDUP_REMOVED lines=10> */
.L_x_2405:
        /* <DEDUP_REMOVED lines=8> */
.L_x_2406:
        /* <DEDUP_REMOVED lines=10> */
.L_x_2407:
        /* <DEDUP_REMOVED lines=36> */
.L_x_2421:
        /* <DEDUP_REMOVED lines=214> */
.L_x_2410:
        /* <DEDUP_REMOVED lines=97> */
.L_x_2411:
        /* <DEDUP_REMOVED lines=91> */
.L_x_2409:
        /* <DEDUP_REMOVED lines=204> */
.L_x_2413:
        /* <DEDUP_REMOVED lines=97> */
.L_x_2414:
        /* <DEDUP_REMOVED lines=91> */
.L_x_2412:
        /* <DEDUP_REMOVED lines=203> */
.L_x_2416:
        /* <DEDUP_REMOVED lines=97> */
.L_x_2417:
        /* <DEDUP_REMOVED lines=91> */
.L_x_2415:
        /* <DEDUP_REMOVED lines=203> */
.L_x_2419:
        /* <DEDUP_REMOVED lines=97> */
.L_x_2420:
        /* <DEDUP_REMOVED lines=91> */
.L_x_2418:
        /* <DEDUP_REMOVED lines=9> */
.L_x_2408:
        /* <DEDUP_REMOVED lines=8> */
.L_x_2435:
        /* <DEDUP_REMOVED lines=29> */
[C---:B------:R-:W-:Y:S02]  /*80b0*/  LOP3.LUT R21, R15.reuse, 0xf000f, RZ, 0xc0, !PT ;  /* 0x000f000f0f157812 */ /* 0x040fe400078ec0ff */
[----:B------:R-:W-:Y:S02]  /*80c0*/  LOP3.LUT R22, R15, 0xf000f0, RZ, 0xc0, !PT ;  /* 0x00f000f00f167812 */ /* 0x000fe400078ec0ff */
[----:B------:R-:W-:Y:S02]  /*80d0*/  LOP3.LUT R14, R3, 0x64006400, RZ, 0xfc, !PT ;  /* 0x64006400030e7812 */ /* 0x000fe400078efcff */
[----:B------:R-:W-:-:S02]  /*80e0*/  LOP3.LUT R18, R5, 0x64006400, RZ, 0xfc, !PT ;  /* 0x6400640005127812 */ /* 0x000fc400078efcff */
[----:B------:R-:W-:Y:S01]  /*80f0*/  LOP3.LUT R20, R17, 0x64006400, RZ, 0xfc, !PT ;  /* 0x6400640011147812 */ /* 0x000fe200078efcff */
[-C--:B------:R-:W-:Y:S01]  /*8100*/  HFMA2 R14, R14, R11.reuse.H0_H0, -72, -72 ;  /* 0xd480d4800e0e7431 */ /* 0x080fe2000004000b */
[C---:B------:R-:W-:Y:S01]  /*8110*/  LOP3.LUT R3, R12.reuse, 0xf000f, RZ, 0xc0, !PT ;  /* 0x000f000f0c037812 */ /* 0x040fe200078ec0ff */
        /* <DEDUP_REMOVED lines=126> */
.L_x_2424:
        /* <DEDUP_REMOVED lines=94> */
.L_x_2426:
        /* <DEDUP_REMOVED lines=91> */
.L_x_2425:
[----:B------:R-:W0:Y:S02]  /*9490*/  LDC R15, c[0x0][0x23c] ;  /* 0x00008f00ff0f7b82 */ /* 0x000e240000000800 */
[----:B0-----:R-:W-:-:S05]  /*94a0*/  IMAD.WIDE R12, R15, 0x4, R8 ;  /* 0x000000040f0c7825 */ /* 0x001fca00078e0208 */
[----:B------:R-:W2:Y:S02]  /*94b0*/  LDG.E.128.CONSTANT R20, desc[UR6][R12.64] ;  /* 0x000000060c147981 */ /* 0x000ea4000c1e9d00 */
[----:B--2---:R-:W-:Y:S02]  /*94c0*/  LOP3.LUT R19, R22, 0xf000f0, RZ, 0xc0, !PT ;  /* 0x00f000f016137812 */ /* 0x004fe400078ec0ff */
[----:B------:R-:W-:Y:S02]  /*94d0*/  SHF.R.U32.HI R25, RZ, 0x8, R22 ;  /* 0x00000008ff197819 */ /* 0x000fe40000011616 */
[C---:B------:R-:W-:Y:S02]  /*94e0*/  LOP3.LUT R2, R20.reuse, 0xf000f, RZ, 0xc0, !PT ;  /* 0x000f000f14027812 */ /* 0x040fe400078ec0ff */
[----:B------:R-:W-:Y:S02]  /*94f0*/  LOP3.LUT R3, R20, 0xf000f0, RZ, 0xc0, !PT ;  /* 0x00f000f014037812 */ /* 0x000fe400078ec0ff */
[----:B------:R-:W-:-:S02]  /*9500*/  LOP3.LUT R4, R21, 0xf000f, RZ, 0xc0, !PT ;  /* 0x000f000f15047812 */ /* 0x000fc400078ec0ff */
[----:B------:R-:W-:Y:S02]  /*9510*/  LOP3.LUT R5, R21, 0xf000f0, RZ, 0xc0, !PT ;  /* 0x00f000f015057812 */ /* 0x000fe400078ec0ff */
[C---:B------:R-:W-:Y:S02]  /*9520*/  LOP3.LUT R26, R23.reuse, 0xf000f, RZ, 0xc0, !PT ;  /* 0x000f000f171a7812 */ /* 0x040fe400078ec0ff */
[----:B------:R-:W-:Y:S02]  /*9530*/  LOP3.LUT R27, R23, 0xf000f0, RZ, 0xc0, !PT ;  /* 0x00f000f0171b7812 */ /* 0x000fe400078ec0ff */
[----:B------:R-:W-:Y:S02]  /*9540*/  SHF.R.U32.HI R20, RZ, 0x8, R20 ;  /* 0x00000008ff147819 */ /* 0x000fe40000011614 */
[----:B------:R-:W-:Y:S02]  /*9550*/  SHF.R.U32.HI R21, RZ, 0x8, R21 ;  /* 0x00000008ff157819 */ /* 0x000fe40000011615 */
[----:B------:R-:W-:-:S02]  /*9560*/  SHF.R.U32.HI R23, RZ, 0x8, R23 ;  /* 0x00000008ff177819 */ /* 0x000fc40000011617 */
        /* <DEDUP_REMOVED lines=34> */
[----:B------:R-:W-:-:S02]  /*9790*/  HFMA2 R23, R24, R11.H0_H0, -72, -72 ;  /* 0xd480d48018177431 */ /* 0x000fc4000004000b */
[----:B------:R-:W-:Y:S02]  /*97a0*/  HADD2 R24, R26, -1032, -1032 ;  /* 0xe408e4081a187430 */ /* 0x000fe40000000000 */
[----:B------:R-:W-:Y:S02]  /*97b0*/  HADD2 R26, R3, -1032, -1032 ;  /* 0xe408e408031a7430 */ /* 0x000fe40000000000 */
        /* <DEDUP_REMOVED lines=95> */
.L_x_2427:
        /* <DEDUP_REMOVED lines=94> */
.L_x_2429:
        /* <DEDUP_REMOVED lines=91> */
.L_x_2428:
[----:B------:R-:W-:-:S05]  /*a940*/  IMAD.WIDE R12, R15, 0x4, R12 ;  /* 0x000000040f0c7825 */ /* 0x000fca00078e020c */
        /* <DEDUP_REMOVED lines=144> */
.L_x_2430:
        /* <DEDUP_REMOVED lines=94> */
.L_x_2432:
        /* <DEDUP_REMOVED lines=91> */
.L_x_2431:
[----:B------:R-:W-:-:S06]  /*bde0*/  IMAD.WIDE R12, R15, 0x4, R12 ;  /* 0x000000040f0c7825 */ /* 0x000fcc00078e020c */
[----:B------:R-:W2:Y:S02]  /*bdf0*/  LDG.E.128.CONSTANT R12, desc[UR6][R12.64] ;  /* 0x000000060c0c7981 */ /* 0x000ea4000c1e9d00 */
[----:B--2---:R-:W-:Y:S02]  /*be00*/  LOP3.LUT R3, R12, 0xf000f0, RZ, 0xc0, !PT ;  /* 0x00f000f00c037812 */ /* 0x004fe400078ec0ff */
[----:B------:R-:W-:Y:S02]  /*be10*/  SHF.R.U32.HI R4, RZ, 0x8, R12 ;  /* 0x00000008ff047819 */ /* 0x000fe4000001160c */
[----:B------:R-:W-:Y:S02]  /*be20*/  LOP3.LUT R17, R14, 0xf000f0, RZ, 0xc0, !PT ;  /* 0x00f000f00e117812 */ /* 0x000fe400078ec0ff */
[C---:B------:R-:W-:Y:S02]  /*be30*/  LOP3.LUT R5, R13.reuse, 0xf000f, RZ, 0xc0, !PT ;  /* 0x000f000f0d057812 */ /* 0x040fe400078ec0ff */
[----:B------:R-:W-:-:S02]  /*be40*/  LOP3.LUT R6, R13, 0xf000f0, RZ, 0xc0, !PT ;  /* 0x00f000f00d067812 */ /* 0x000fc400078ec0ff */
[----:B------:R-:W-:Y:S02]  /*be50*/  SHF.R.U32.HI R22, RZ, 0x8, R13 ;  /* 0x00000008ff167819 */ /* 0x000fe4000001160d */
[----:B------:R-:W-:Y:S02]  /*be60*/  LOP3.LUT R23, R14, 0xf000f, RZ, 0xc0, !PT ;  /* 0x000f000f0e177812 */ /* 0x000fe400078ec0ff */
[----:B------:R-:W-:Y:S02]  /*be70*/  SHF.R.U32.HI R24, RZ, 0x8, R14 ;  /* 0x00000008ff187819 */ /* 0x000fe4000001160e */
[----:B------:R-:W-:Y:S02]  /*be80*/  SHF.R.U32.HI R27, RZ, 0x8, R15 ;  /* 0x00000008ff1b7819 */ /* 0x000fe4000001160f */
        /* <DEDUP_REMOVED lines=134> */
.L_x_2433:
        /* <DEDUP_REMOVED lines=94> */
.L_x_2434:
        /* <DEDUP_REMOVED lines=91> */
.L_x_2423:
[----:B------:R-:W0:Y:S01]  /*d280*/  LDC R45, c[0x0][0x23c] ;  /* 0x00008f00ff2d7b82 */ /* 0x000e220000000800 */
[----:B------:R-:W-:Y:S01]  /*d290*/  IADD3 R47, R47, 0x20, RZ ;  /* 0x000000202f2f7810 */ /* 0x000fe20007ffe0ff */
[----:B------:R-:W-:-:S03]  /*d2a0*/  UIADD3 UR4, UR4, 0x40, URZ ;  /* 0x0000004004047890 */ /* 0x000fc6000fffe03f */
[C---:B------:R-:W-:Y:S02]  /*d2b0*/  ISETP.GE.AND P2, PT, R47.reuse, UR5, PT ;  /* 0x000000052f007c0c */ /* 0x040fe4000bf46270 */
[----:B------:R-:W-:Y:S01]  /*d2c0*/  ISETP.LT.AND P3, PT, R47, R46, PT ;  /* 0x0000002e2f00720c */ /* 0x000fe20003f61270 */
[----:B0-----:R-:W-:-:S12]  /*d2d0*/  IMAD.WIDE R8, R45, 0x10, R8 ;  /* 0x000000102d087825 */ /* 0x001fd800078e0208 */
[----:B------:R-:W-:Y:S05]  /*d2e0*/  @!P2 BRA P3, `(.L_x_2435) ;  /* 0xffffffa800fca947 */ /* 0x000fea000183ffff */
.L_x_2422:
        /* <DEDUP_REMOVED lines=11> */
.L_x_2440:
        /* <DEDUP_REMOVED lines=329> */
.L_x_2438:
        /* <DEDUP_REMOVED lines=82> */
.L_x_2439:
        /* <DEDUP_REMOVED lines=79> */
.L_x_2437:
[----:B------:R-:W-:Y:S01]  /*f240*/  IADD3 R47, R47, 0x20, RZ ;  /* 0x000000202f2f7810 */ /* 0x000fe20007ffe0ff */
[----:B------:R-:W-:Y:S01]  /*f250*/  UIADD3 UR4, UR4, 0x40, URZ ;  /* 0x0000004004047890 */ /* 0x000fe2000fffe03f */
[----:B-----5:R-:W-:Y:S02]  /*f260*/  IMAD.WIDE R8, R45, 0x4, R2 ;  /* 0x000000042d087825 */ /* 0x020fe400078e0202 */
[C---:B------:R-:W-:Y:S02]  /*f270*/  ISETP.GE.AND P2, PT, R47.reuse, UR5, PT ;  /* 0x000000052f007c0c */ /* 0x040fe4000bf46270 */
[----:B------:R-:W-:-:S13]  /*f280*/  ISETP.LT.AND P3, PT, R47, R46, PT ;  /* 0x0000002e2f00720c */ /* 0x000fda0003f61270 */
[----:B------:R-:W-:Y:S05]  /*f290*/  @!P2 BRA P3, `(.L_x_2440) ;  /* 0xffffffe00040a947 */ /* 0x000fea000183ffff */
.L_x_2436:
        /* <DEDUP_REMOVED lines=19> */
.L_x_2444:
[----:B------:R-:W0:Y:S02]  /*f3d0*/  LDS R2, [R0] ;  /* 0x0000000000027984 */ /* 0x000e240000000800 */
[----:B0-----:R-:W-:-:S06]  /*f3e0*/  HADD2 R3, R2, R43 ;  /* 0x0000002b02037230 */ /* 0x001fcc0000000000 */
[----:B------:R-:W0:Y:S02]  /*f3f0*/  ATOMS.CAST.SPIN R3, [R0], R2, R3 ;  /* 0x000000020003738d */ /* 0x000e240001800003 */
[----:B0-----:R-:W-:-:S13]  /*f400*/  ISETP.EQ.U32.AND P0, PT, R3, 0x1, PT ;  /* 0x000000010300780c */ /* 0x001fda0003f02070 */
[----:B------:R-:W-:Y:S05]  /*f410*/  @!P0 BRA `(.L_x_2444) ;  /* 0xfffffffc00ec8947 */ /* 0x000fea000383ffff */
[----:B------:R-:W-:Y:S05]  /*f420*/  BRA `(.L_x_2442) ;  /* 0x00000000000c7947 */ /* 0x000fea0003800000 */
.L_x_2443:
[----:B------:R-:W2:Y:S02]  /*f430*/  LD.E R0, desc[UR6][R4.64] ;  /* 0x0000000604007980 */ /* 0x000ea4000c101900 */
[----:B--2---:R-:W-:-:S05]  /*f440*/  IADD3 R3, R43, R0, RZ ;  /* 0x000000002b037210 */ /* 0x004fca0007ffe0ff */
[----:B------:R0:W-:Y:S02]  /*f450*/  ST.E desc[UR6][R4.64], R3 ;  /* 0x0000000304007985 */ /* 0x0001e4000c101906 */
.L_x_2442:
[----:B------:R-:W-:Y:S05]  /*f460*/  BSYNC B0 ;  /* 0x0000000000007941 */ /* 0x000fea0003800000 */
.L_x_2441:
[----:B------:R1:W-:Y:S01]  /*f470*/  ATOM.E.ADD.F16x2.RN.STRONG.GPU P0, RZ, desc[UR6][R4.64+0x4], R9 ;  /* 0x0000040904ff79a2 */ /* 0x0003e2000810e1c6 */
[----:B------:R-:W-:Y:S04]  /*f480*/  BSSY B0, `(.L_x_2445) ;  /* 0x000000f000007945 */ /* 0x000fe80003800000 */
[----:B-1----:R-:W-:Y:S05]  /*f490*/  @P0 BRA `(.L_x_2446) ;  /* 0x0000000000340947 */ /* 0x002fea0003800000 */
[----:B------:R-:W1:Y:S02]  /*f4a0*/  QSPC.E.S P0, RZ, [R4+0x4] ;  /* 0x0000040004ff73aa */ /* 0x000e640000000500 */
[----:B-1----:R-:W-:Y:S05]  /*f4b0*/  @!P0 BRA `(.L_x_2447) ;  /* 0x0000000000208947 */ /* 0x002fea0003800000 */
[----:B------:R-:W-:-:S04]  /*f4c0*/  MOV R2, R4 ;  /* 0x0000000400027202 */ /* 0x000fc80000000f00 */
[----:B------:R-:W-:-:S07]  /*f4d0*/  MOV R0, R2 ;  /* 0x0000000200007202 */ /* 0x000fce0000000f00 */
.L_x_2448:
[----:B------:R-:W0:Y:S02]  /*f4e0*/  LDS R2, [R0+0x4] ;  /* 0x0000040000027984 */ /* 0x000e240000000800 */
[----:B0-----:R-:W-:-:S10]  /*f4f0*/  HFMA2.MMA R3, R2, 1, 1, R9 ;  /* 0x3c003c0002037835 */ /* 0x001fd40000000009 */
[----:B------:R-:W0:Y:S02]  /*f500*/  ATOMS.CAST.SPIN R3, [R0+0x4], R2, R3 ;  /* 0x000004020003738d */ /* 0x000e240001800003 */
[----:B0-----:R-:W-:-:S13]  /*f510*/  ISETP.EQ.U32.AND P0, PT, R3, 0x1, PT ;  /* 0x000000010300780c */ /* 0x001fda0003f02070 */
[----:B------:R-:W-:Y:S05]  /*f520*/  @!P0 BRA `(.L_x_2448) ;  /* 0xfffffffc00ec8947 */ /* 0x000fea000383ffff */
[----:B------:R-:W-:Y:S05]  /*f530*/  BRA `(.L_x_2446) ;  /* 0x00000000000c7947 */ /* 0x000fea0003800000 */
.L_x_2447:
[----:B------:R-:W0:Y:S02]  /*f540*/  LD.E R0, desc[UR6][R4.64+0x4] ;  /* 0x0000040604007980 */ /* 0x000e24000c101900 */
[----:B0-----:R-:W-:-:S05]  /*f550*/  IADD3 R3, R9, R0, RZ ;  /* 0x0000000009037210 */ /* 0x001fca0007ffe0ff */
[----:B------:R1:W-:Y:S02]  /*f560*/  ST.E desc[UR6][R4.64+0x4], R3 ;  /* 0x0000040304007985 */ /* 0x0003e4000c101906 */
.L_x_2446:
[----:B------:R-:W-:Y:S05]  /*f570*/  BSYNC B0 ;  /* 0x0000000000007941 */ /* 0x000fea0003800000 */
.L_x_2445:
        /* <DEDUP_REMOVED lines=13> */
.L_x_2452:
[----:B------:R-:W0:Y:S02]  /*f650*/  LDS R2, [R0] ;  /* 0x0000000000027984 */ /* 0x000e240000000800 */
[----:B0-----:R-:W-:-:S06]  /*f660*/  HADD2 R3, R2, R41 ;  /* 0x0000002902037230 */ /* 0x001fcc0000000000 */
[----:B------:R-:W0:Y:S02]  /*f670*/  ATOMS.CAST.SPIN R3, [R0], R2, R3 ;  /* 0x000000020003738d */ /* 0x000e240001800003 */
[----:B0-----:R-:W-:-:S13]  /*f680*/  ISETP.EQ.U32.AND P0, PT, R3, 0x1, PT ;  /* 0x000000010300780c */ /* 0x001fda0003f02070 */
[----:B------:R-:W-:Y:S05]  /*f690*/  @!P0 BRA `(.L_x_2452) ;  /* 0xfffffffc00ec8947 */ /* 0x000fea000383ffff */
[----:B------:R-:W-:Y:S05]  /*f6a0*/  BRA `(.L_x_2450) ;  /* 0x00000000000c7947 */ /* 0x000fea0003800000 */
.L_x_2451:
[----:B------:R-:W2:Y:S02]  /*f6b0*/  LD.E R0, desc[UR6][R4.64] ;  /* 0x0000000604007980 */ /* 0x000ea4000c101900 */
[----:B--2---:R-:W-:-:S05]  /*f6c0*/  IADD3 R3, R41, R0, RZ ;  /* 0x0000000029037210 */ /* 0x004fca0007ffe0ff */
[----:B------:R0:W-:Y:S02]  /*f6d0*/  ST.E desc[UR6][R4.64], R3 ;  /* 0x0000000304007985 */ /* 0x0001e4000c101906 */
.L_x_2450:
[----:B------:R-:W-:Y:S05]  /*f6e0*/  BSYNC B0 ;  /* 0x0000000000007941 */ /* 0x000fea0003800000 */
.L_x_2449:
[----:B------:R1:W-:Y:S01]  /*f6f0*/  ATOM.E.ADD.F16x2.RN.STRONG.GPU P0, RZ, desc[UR6][R4.64+0x4], R49 ;  /* 0x0000043104ff79a2 */ /* 0x0003e2000810e1c6 */
[----:B------:R-:W-:Y:S04]  /*f700*/  BSSY B0, `(.L_x_2453) ;  /* 0x000000f000007945 */ /* 0x000fe80003800000 */
[----:B-1----:R-:W-:Y:S05]  /*f710*/  @P0 BRA `(.L_x_2454) ;  /* 0x0000000000340947 */ /* 0x002fea0003800000 */
[----:B------:R-:W1:Y:S02]  /*f720*/  QSPC.E.S P0, RZ, [R4+0x4] ;  /* 0x0000040004ff73aa */ /* 0x000e640000000500 */
[----:B-1----:R-:W-:Y:S05]  /*f730*/  @!P0 BRA `(.L_x_2455) ;  /* 0x0000000000208947 */ /* 0x002fea0003800000 */
[----:B------:R-:W-:-:S04]  /*f740*/  MOV R2, R4 ;  /* 0x0000000400027202 */ /* 0x000fc80000000f00 */
[----:B------:R-:W-:-:S07]  /*f750*/  MOV R0, R2 ;  /* 0x0000000200007202 */ /* 0x000fce0000000f00 */
.L_x_2456:
[----:B------:R-:W0:Y:S02]  /*f760*/  LDS R2, [R0+0x4] ;  /* 0x0000040000027984 */ /* 0x000e240000000800 */
[----:B0-----:R-:W-:-:S10]  /*f770*/  HFMA2.MMA R3, R2, 1, 1, R49 ;  /* 0x3c003c0002037835 */ /* 0x001fd40000000031 */
[----:B------:R-:W0:Y:S02]  /*f780*/  ATOMS.CAST.SPIN R3, [R0+0x4], R2, R3 ;  /* 0x000004020003738d */ /* 0x000e240001800003 */
[----:B0-----:R-:W-:-:S13]  /*f790*/  ISETP.EQ.U32.AND P0, PT, R3, 0x1, PT ;  /* 0x000000010300780c */ /* 0x001fda0003f02070 */
[----:B------:R-:W-:Y:S05]  /*f7a0*/  @!P0 BRA `(.L_x_2456) ;  /* 0xfffffffc00ec8947 */ /* 0x000fea000383ffff */
[----:B------:R-:W-:Y:S05]  /*f7b0*/  BRA `(.L_x_2454) ;  /* 0x00000000000c7947 */ /* 0x000fea0003800000 */
.L_x_2455:
[----:B------:R-:W0:Y:S02]  /*f7c0*/  LD.E R0, desc[UR6][R4.64+0x4] ;  /* 0x0000040604007980 */ /* 0x000e24000c101900 */
[----:B0-----:R-:W-:-:S05]  /*f7d0*/  IADD3 R3, R49, R0, RZ ;  /* 0x0000000031037210 */ /* 0x001fca0007ffe0ff */
[----:B------:R1:W-:Y:S02]  /*f7e0*/  ST.E desc[UR6][R4.64+0x4], R3 ;  /* 0x0000040304007985 */ /* 0x0003e4000c101906 */
.L_x_2454:
[----:B------:R-:W-:Y:S05]  /*f7f0*/  BSYNC B0 ;  /* 0x0000000000007941 */ /* 0x000fea0003800000 */
.L_x_2453:
        /* <DEDUP_REMOVED lines=13> */
.L_x_2460:
[----:B------:R-:W0:Y:S02]  /*f8d0*/  LDS R2, [R0] ;  /* 0x0000000000027984 */ /* 0x000e240000000800 */
[----:B0-----:R-:W-:-:S06]  /*f8e0*/  HADD2 R3, R2, R39 ;  /* 0x0000002702037230 */ /* 0x001fcc0000000000 */
[----:B------:R-:W0:Y:S02]  /*f8f0*/  ATOMS.CAST.SPIN R3, [R0], R2, R3 ;  /* 0x000000020003738d */ /* 0x000e240001800003 */
[----:B0-----:R-:W-:-:S13]  /*f900*/  ISETP.EQ.U32.AND P0, PT, R3, 0x1, PT ;  /* 0x000000010300780c */ /* 0x001fda0003f02070 */
[----:B------:R-:W-:Y:S05]  /*f910*/  @!P0 BRA `(.L_x_2460) ;  /* 0xfffffffc00ec8947 */ /* 0x000fea000383ffff */
[----:B------:R-:W-:Y:S05]  /*f920*/  BRA `(.L_x_2458) ;  /* 0x00000000000c7947 */ /* 0x000fea0003800000 */
.L_x_2459:
[----:B------:R-:W2:Y:S02]  /*f930*/  LD.E R0, desc[UR6][R4.64] ;  /* 0x0000000604007980 */ /* 0x000ea4000c101900 */
[----:B--2---:R-:W-:-:S05]  /*f940*/  IADD3 R3, R39, R0, RZ ;  /* 0x0000000027037210 */ /* 0x004fca0007ffe0ff */
[----:B------:R0:W-:Y:S02]  /*f950*/  ST.E desc[UR6][R4.64], R3 ;  /* 0x0000000304007985 */ /* 0x0001e4000c101906 */
.L_x_2458:
[----:B------:R-:W-:Y:S05]  /*f960*/  BSYNC B0 ;  /* 0x0000000000007941 */ /* 0x000fea0003800000 */
.L_x_2457:
[----:B------:R1:W-:Y:S02]  /*f970*/  ATOM.E.ADD.F16x2.RN.STRONG.GPU P0, RZ, desc[UR6][R4.64+0x4], R51 ;  /* 0x0000043304ff79a2 */ /* 0x0003e4000810e1c6 */
[----:B-1----:R-:W-:Y:S05]  /*f980*/  @P0 EXIT ;  /* 0x000000000000094d */ /* 0x002fea0003800000 */
[----:B------:R-:W1:Y:S02]  /*f990*/  QSPC.E.S P0, RZ, [R4+0x4] ;  /* 0x0000040004ff73aa */ /* 0x000e640000000500 */
[----:B-1----:R-:W-:Y:S05]  /*f9a0*/  @!P0 BRA `(.L_x_2461) ;  /* 0x0000000000208947 */ /* 0x002fea0003800000 */
[----:B------:R-:W-:-:S04]  /*f9b0*/  MOV R2, R4 ;  /* 0x0000000400027202 */ /* 0x000fc80000000f00 */
[----:B------:R-:W-:-:S07]  /*f9c0*/  MOV R0, R2 ;  /* 0x0000000200007202 */ /* 0x000fce0000000f00 */
.L_x_2462:
[----:B------:R-:W0:Y:S02]  /*f9d0*/  LDS R2, [R0+0x4] ;  /* 0x0000040000027984 */ /* 0x000e240000000800 */
[----:B0-----:R-:W-:-:S10]  /*f9e0*/  HFMA2.MMA R3, R2, 1, 1, R51 ;  /* 0x3c003c0002037835 */ /* 0x001fd40000000033 */
[----:B------:R-:W0:Y:S02]  /*f9f0*/  ATOMS.CAST.SPIN R3, [R0+0x4], R2, R3 ;  /* 0x000004020003738d */ /* 0x000e240001800003 */
[----:B0-----:R-:W-:-:S13]  /*fa00*/  ISETP.EQ.U32.AND P0, PT, R3, 0x1, PT ;  /* 0x000000010300780c */ /* 0x001fda0003f02070 */
[----:B------:R-:W-:Y:S05]  /*fa10*/  @!P0 BRA `(.L_x_2462) ;  /* 0xfffffffc00ec8947 */ /* 0x000fea000383ffff */
[----:B------:R-:W-:Y:S05]  /*fa20*/  EXIT ;  /* 0x000000000000794d */ /* 0x000fea0003800000 */
.L_x_2461:
[----:B------:R-:W0:Y:S02]  /*fa30*/  LD.E R0, desc[UR6][R4.64+0x4] ;  /* 0x0000040604007980 */ /* 0x000e24000c101900 */
[----:B0-----:R-:W-:-:S05]  /*fa40*/  IADD3 R3, R51, R0, RZ ;  /* 0x0000000033037210 */ /* 0x001fca0007ffe0ff */
[----:B------:R-:W-:Y:S01]  /*fa50*/  ST.E desc[UR6][R4.64+0x4], R3 ;  /* 0x0000040304007985 */ /* 0x000fe2000c101906 */
[----:B------:R-:W-:Y:S05]  /*fa60*/  EXIT ;  /* 0x000000000000794d */ /* 0x000fea0003800000 */
.L_x_2463:
        /* <DEDUP_REMOVED lines=9> */
.L_x_5213:


//--------------------- .text._Z23gemm_half_q_half_kernelILi3ELi20ELb1ELb1ELi64EEvPK6__halfPKjS4_S2_PS0_iiiiPKtS7_iiiiiibS2_i --------------------------
	.section	.text._Z23gemm_half_q_half_kernelILi3ELi20ELb1ELb1ELi64EEvPK6__halfPKjS4_S2_PS0_iiiiPKtS7_iiiiiibS2_i,"ax",@progbits
	.align	128
        .global         _Z23gemm_half_q_half_kernelILi3ELi20ELb1ELb1ELi64EEvPK6__halfPKjS4_S2_PS0_iiiiPKtS7_iiiiiibS2_i
        .type           _Z23gemm_half_q_half_kernelILi3ELi20ELb1ELb1ELi64EEvPK6__halfPKjS4_S2_PS0_iiiiPKtS7_iiiiiibS2_i,@function
        .size           _Z23gemm_half_q_half_kernelILi3ELi20ELb1ELb1ELi64EEvPK6__halfPKjS4_S2_PS0_iiiiPKtS7_iiiiiibS2_i,(.L_x_5214 - _Z23gemm_half_q_half_kernelILi3ELi20ELb1ELb1ELi64EEvPK6__halfPKjS4_S2_PS0_iiiiPKtS7_iiiiiibS2_i)
        .other          _Z23gemm_half_q_half_kernelILi3ELi20ELb1ELb1ELi64EEvPK6__halfPKjS4_S2_PS0_iiiiPKtS7_iiiiiibS2_i,@"STO_CUDA_ENTRY STV_DEFAULT"
_Z23gemm_half_q_half_kernelILi3ELi20ELb1ELb1ELi64EEvPK6__halfPKjS4_S2_PS0_iiiiPKtS7_iiiiiibS2_i:
.text._Z23gemm_half_q_half_kernelILi3ELi20ELb1ELb1ELi64EEvPK6__halfPKjS4_S2_PS0_iiiiPKtS7_iiiiiibS2_i:
        /* <DEDUP_REMOVED lines=37> */
.L_x_2464:
        /* <DEDUP_REMOVED lines=22> */
[----:B------:R-:W-:Y:S01]  /*03b0*/  IMAD R3, R3, 0x3, RZ ;  /* 0x0000000303037824 */ /* 0x000fe200078e02ff */
[----:B------:R-:W-:Y:S01]  /*03c0*/  ISETP.GT.AND P2, PT, R39, 0x3, PT ;  /* 0x000000032700780c */ /* 0x000fe20003f44270 */
[----:B------:R-:W-:Y:S01]  /*03d0*/  UMOV UR4, 0x400 ;  /* 0x0000040000047882 */ /* 0x000fe20000000000 */
        /* <DEDUP_REMOVED lines=11> */
.L_x_2469:
        /* <DEDUP_REMOVED lines=16> */
.L_x_2468:
[----:B------:R-:W-:-:S04]  /*0590*/  IADD3 R6, R39, -R12, RZ ;  /* 0x8000000c27067210 */ /* 0x000fc80007ffe0ff */
[----:B------:R-:W-:-:S13]  /*05a0*/  ISETP.GT.AND P2, PT, R6, 0x1, PT ;  /* 0x000000010600780c */ /* 0x000fda0003f44270 */
[C---:B------:R-:W-:Y:S01]  /*05b0*/  @P2 IMAD.WIDE R6, R17.reuse, 0x2, R4 ;  /* 0x0000000211062825 */ /* 0x040fe200078e0204 */
        /* <DEDUP_REMOVED lines=13> */
.L_x_2467:
[----:B------:R-:W0:Y:S01]  /*0690*/  S2UR UR5, SR_CgaCtaId ;  /* 0x00000000000579c3 */ /* 0x000e220000008800 */
[----:B------:R-:W-:Y:S01]  /*06a0*/  IMAD R3, R14, R17, RZ ;  /* 0x000000110e037224 */ /* 0x000fe200078e02ff */
[----:B------:R-:W-:Y:S01]  /*06b0*/  ISETP.GT.AND P2, PT, R39, 0x3, PT ;  /* 0x000000032700780c */ /* 0x000fe20003f44270 */
[----:B------:R-:W-:Y:S01]  /*06c0*/  UMOV UR4, 0x400 ;  /* 0x0000040000047882 */ /* 0x000fe20000000000 */
[----:B------:R-:W-:Y:S01]  /*06d0*/  ULDC.64 UR8, c[0x0][0x210] ;  /* 0x0000840000087ab9 */ /* 0x000fe20000000a00 */
[----:B------:R-:W-:Y:S01]  /*06e0*/  IMAD R6, R3, 0x3, RZ ;  /* 0x0000000303067824 */ /* 0x000fe200078e02ff */
[----:B------:R-:W-:-:S04]  /*06f0*/  HFMA2.MMA R12, -RZ, RZ, 0, 0 ;  /* 0x00000000ff0c7435 */ /* 0x000fc800000001ff */
        /* <DEDUP_REMOVED lines=10> */
.L_x_2471:
        /* <DEDUP_REMOVED lines=16> */
.L_x_2470:
[----:B------:R-:W-:-:S04]  /*08a0*/  IADD3 R6, R39, -R12, RZ ;  /* 0x8000000c27067210 */ /* 0x000fc80007ffe0ff */
[----:B------:R-:W-:-:S13]  /*08b0*/  ISETP.GT.AND P2, PT, R6, 0x1, PT ;  /* 0x000000010600780c */ /* 0x000fda0003f44270 */
[----:B------:R-:W-:Y:S01]  /*08c0*/  @P2 PLOP3.LUT P0, PT, PT, PT, PT, 0x8, 0x0 ;  /* 0x000000000000281c */ /* 0x000fe20003f0e170 */
[C---:B------:R-:W-:Y:S01]  /*08d0*/  @P2 IMAD.WIDE R6, R17.reuse, 0x2, R4 ;  /* 0x0000000211062825 */ /* 0x040fe200078e0204 */
        /* <DEDUP_REMOVED lines=10> */
.L_x_2466:
[----:B------:R-:W-:Y:S05]  /*0980*/  BSYNC B0 ;  /* 0x0000000000007941 */ /* 0x000fea0003800000 */
.L_x_2465:
[----:B------:R-:W2:Y:S02]  /*0990*/  LDC R35, c[0x0][0x23c] ;  /* 0x00008f00ff237b82 */ /* 0x000ea40000000800 */
[----:B--2---:R-:W-:-:S13]  /*09a0*/  ISETP.GE.AND P0, PT, R2, R35, PT ;  /* 0x000000230200720c */ /* 0x004fda0003f06270 */
        /* <DEDUP_REMOVED lines=10> */
[----:B------:R-:W-:-:S03]  /*0a50*/  PLOP3.LUT P0, PT, PT, PT, PT, 0x80, 0x0 ;  /* 0x000000000000781c */ /* 0x000fc60003f0f070 */
[----:B------:R-:W-:Y:S01]  /*0a60*/  IMAD R3, R3, 0x3, R0 ;  /* 0x0000000303037824 */ /* 0x000fe200078e0200 */
[----:B------:R-:W-:-:S04]  /*0a70*/  HFMA2.MMA R0, -RZ, RZ, 0, 0 ;  /* 0x00000000ff007435 */ /* 0x000fc800000001ff */
[----:B------:R-:W-:-:S05]  /*0a80*/  LEA R3, R13, R3, 0x2 ;  /* 0x000000030d037211 */ /* 0x000fca00078e10ff */
[----:B0-----:R-:W-:Y:S01]  /*0a90*/  IMAD.WIDE R4, R3, 0x2, R4 ;  /* 0x0000000203047825 */ /* 0x001fe200078e0204 */
[----:B------:R-:W-:Y:S06]  /*0aa0*/  @!P2 BRA `(.L_x_2473) ;  /* 0x000000000034a947 */ /* 0x000fec0003800000 */
[----:B------:R-:W-:Y:S02]  /*0ab0*/  PLOP3.LUT P0, PT, PT, PT, PT, 0x8, 0x0 ;  /* 0x000000000000781c */ /* 0x000fe40003f0e170 */
[----:B------:R-:W-:-:S11]  /*0ac0*/  IADD3 R3, R39, -0x3, RZ ;  /* 0xfffffffd27037810 */ /* 0x000fd60007ffe0ff */
.L_x_2474:
        /* <DEDUP_REMOVED lines=11> */
.L_x_2473:
[----:B------:R-:W-:-:S04]  /*0b80*/  IADD3 R3, R39, -R0, RZ ;  /* 0x8000000027037210 */ /* 0x000fc80007ffe0ff */
[----:B------:R-:W-:-:S13]  /*0b90*/  ISETP.GT.AND P2, PT, R3, 0x1, PT ;  /* 0x000000010300780c */ /* 0x000fda0003f44270 */
[----:B------:R-:W-:Y:S01]  /*0ba0*/  @P2 PLOP3.LUT P0, PT, PT, PT, PT, 0x8, 0x0 ;  /* 0x000000000000281c */ /* 0x000fe20003f0e170 */
[C---:B-1----:R-:W-:Y:S01]  /*0bb0*/  @P2 IMAD.WIDE R6, R35.reuse, 0x2, R4 ;  /* 0x0000000223062825 */ /* 0x042fe200078e0204 */
[----:B------:R-:W-:Y:S01]  /*0bc0*/  @P2 IADD3 R0, R0, 0x2, RZ ;  /* 0x0000000200002810 */ /* 0x000fe20007ffe0ff */
[----:B------:R0:W-:Y:S03]  /*0bd0*/  @P2 STG.E.64 desc[UR6][R4.64], RZ ;  /* 0x000000ff04002986 */ /* 0x0001e6000c101b06 */
[----:B------:R-:W-:Y:S01]  /*0be0*/  ISETP.LT.OR P0, PT, R0, R39, P0 ;  /* 0x000000270000720c */ /* 0x000fe20000701670 */
[----:B------:R1:W-:Y:S01]  /*0bf0*/  @P2 STG.E.64 desc[UR6][R6.64], RZ ;  /* 0x000000ff06002986 */ /* 0x0003e2000c101b06 */
[----:B0-----:R-:W-:-:S11]  /*0c00*/  @P2 IMAD.WIDE R4, R35, 0x2, R6 ;  /* 0x0000000223042825 */ /* 0x001fd600078e0206 */
[----:B------:R1:W-:Y:S02]  /*0c10*/  @P0 STG.E.64 desc[UR6][R4.64], RZ ;  /* 0x000000ff04000986 */ /* 0x0003e4000c101b06 */
.L_x_2472:
        /* <DEDUP_REMOVED lines=15> */
.L_x_2476:
        /* <DEDUP_REMOVED lines=44> */
.L_x_2475:
        /* <DEDUP_REMOVED lines=24> */
.L_x_2477:
[----:B------:R-:W-:Y:S05]  /*1150*/  @!P3 BRA `(.L_x_2478) ;  /* 0x00000000001cb947 */ /* 0x000fea0003800000 */
[----:B------:R-:W0:Y:S02]  /*1160*/  LDC R9, c[0x0][0x260] ;  /* 0x00009800ff097b82 */ /* 0x000e240000000800 */
[----:B0-----:R-:W-:-:S04]  /*1170*/  VIMNMX R0, R38, R9, PT ;  /* 0x0000000926007248 */ /* 0x001fc80003fe0100 */
[----:B------:R-:W-:-:S04]  /*1180*/  IADD3 R0, R0, -R3, RZ ;  /* 0x8000000300007210 */ /* 0x000fc80007ffe0ff */
[----:B------:R-:W-:-:S04]  /*1190*/  SHF.R.S32.HI R3, RZ, 0x1f, R0 ;  /* 0x0000001fff037819 */ /* 0x000fc80000011400 */
[----:B------:R-:W-:-:S04]  /*11a0*/  LEA.HI R3, R3, R0, RZ, 0x5 ;  /* 0x0000000003037211 */ /* 0x000fc800078f28ff */
[----:B------:R-:W-:-:S05]  /*11b0*/  SHF.R.S32.HI R3, RZ, 0x5, R3 ;  /* 0x00000005ff037819 */ /* 0x000fca0000011403 */
[----:B------:R-:W-:-:S07]  /*11c0*/  IMAD R0, R3, 0x5, RZ ;  /* 0x0000000503007824 */ /* 0x000fce00078e02ff */
.L_x_2478:
        /* <DEDUP_REMOVED lines=10> */
.L_x_2479:
        /* <DEDUP_REMOVED lines=8> */
.L_x_2480:
        /* <DEDUP_REMOVED lines=10> */
.L_x_2481:
[----:B------:R-:W-:Y:S01]  /*1390*/  LEA R4, R11, R4, 0x3 ;  /* 0x000000040b047211 */ /* 0x000fe200078e18ff */
[----:B------:R-:W0:Y:S01]  /*13a0*/  S2UR UR5, SR_CgaCtaId ;  /* 0x00000000000579c3 */ /* 0x000e220000008800 */
[----:B------:R-:W-:Y:S01]  /*13b0*/  ISETP.GE.OR P0, PT, R38, UR10, P0 ;  /* 0x0000000a26007c0c */ /* 0x000fe20008706670 */
        /* <DEDUP_REMOVED lines=13> */
[----:B------:R-:W-:Y:S01]  /*1490*/  LEA R20, P2, R2, UR8, 0x2 ;  /* 0x0000000802147c11 */ /* 0x000fe2000f8410ff */
[----:B0-----:R-:W-:Y:S01]  /*14a0*/  ULEA UR4, UR5, UR4, 0x18 ;  /* 0x0000000405047291 */ /* 0x001fe2000f8ec03f */
[----:B-----5:R-:W-:Y:S02]  /*14b0*/  PRMT R0, R96, 0x7610, R96 ;  /* 0x0000761060007816 */ /* 0x020fe40000000060 */
[----:B------:R-:W-:Y:S02]  /*14c0*/  LEA.HI.X R21, R2, UR9, R3, 0x2, P2 ;  /* 0x0000000902157c11 */ /* 0x000fe400090f1403 */
[----:B------:R-:W-:Y:S02]  /*14d0*/  PRMT R30, RZ, 0x5410, RZ ;  /* 0x00005410ff1e7816 */ /* 0x000fe400000000ff */
[----:B------:R-:W-:Y:S02]  /*14e0*/  PRMT R29, RZ, 0x5410, RZ ;  /* 0x00005410ff1d7816 */ /* 0x000fe400000000ff */
[----:B------:R-:W-:Y:S01]  /*14f0*/  IADD3 R28, R38, R7, RZ ;  /* 0x00000007261c7210 */ /* 0x000fe20007ffe0ff */
[----:B------:R-:W-:Y:S06]  /*1500*/  @P0 BRA `(.L_x_2482) ;  /* 0x0000002000340947 */ /* 0x000fec0003800000 */
[----:B------:R-:W-:Y:S01]  /*1510*/  MOV R36, RZ ;  /* 0x000000ff00247202 */ /* 0x000fe20000000f00 */
[----:B------:R-:W-:Y:S01]  /*1520*/  ULDC UR5, c[0x0][0x260] ;  /* 0x0000980000057ab9 */ /* 0x000fe20000000800 */
[----:B------:R-:W-:Y:S01]  /*1530*/  PRMT R34, RZ, 0x7610, R34 ;  /* 0x00007610ff227816 */ /* 0x000fe20000000022 */
[----:B------:R-:W-:-:S06]  /*1540*/  ULDC UR8, c[0x0][0x240] ;  /* 0x0000900000087ab9 */ /* 0x000fcc0000000800 */
.L_x_2486:
[----:B------:R-:W-:Y:S01]  /*1550*/  ISETP.NE.AND P0, PT, R38, R28, PT ;  /* 0x0000001c2600720c */ /* 0x000fe20003f05270 */
[----:B------:R-:W0:-:S12]  /*1560*/  LDC R35, c[0x0][0x23c] ;  /* 0x00008f00ff237b82 */ /* 0x000e180000000800 */
[----:B------:R-:W1:Y:S01]  /*1570*/  @!P0 LDC.64 R2, c[0x0][0x248] ;  /* 0x00009200ff028b82 */ /* 0x000e620000000a00 */
[----:B------:R-:W-:Y:S02]  /*1580*/  @!P0 IADD3 R36, R36, 0x1, RZ ;  /* 0x0000000124248810 */ /* 0x000fe40007ffe0ff */
[----:B------:R-:W-:Y:S02]  /*1590*/  @!P0 SHF.L.U32 R5, R38, 0x1, RZ ;  /* 0x0000000126058819 */ /* 0x000fe400000006ff */
        /* <DEDUP_REMOVED lines=37> */
[----:B------:R-:W-:Y:S02]  /*17f0*/  LOP3.LUT R55, R54, 0x20002, R55, 0xf8, !PT ;  /* 0x0002000236377812 */ /* 0x000fe400078ef837 */
[----:B------:R-:W-:Y:S02]  /*1800*/  LOP3.LUT R86, R86, 0x10001, RZ, 0xc0, !PT ;  /* 0x0001000156567812 */ /* 0x000fe400078ec0ff */
[----:B------:R-:W-:Y:S02]  /*1810*/  SHF.R.U32.HI R90, RZ, 0xe, R19 ;  /* 0x0000000eff5a7819 */ /* 0x000fe40000011613 */
[----:B------:R-:W-:Y:S02]  /*1820*/  SHF.R.U32.HI R8, RZ, 0xc, R9 ;  /* 0x0000000cff087819 */ /* 0x000fe40000011609 */
[C---:B------:R-:W-:Y:S02]  /*1830*/  LOP3.LUT R78, R9.reuse, 0x3e003e0, RZ, 0xc0, !PT ;  /* 0x03e003e0094e7812 */ /* 0x040fe400078ec0ff */
[----:B------:R-:W-:-:S02]  /*1840*/  LOP3.LUT R72, R9, 0x1f001f, RZ, 0xc0, !PT ;  /* 0x001f001f09487812 */ /* 0x000fc400078ec0ff */
[----:B------:R-:W-:Y:S02]  /*1850*/  SHF.R.U32.HI R73, RZ, 0xa, R9 ;  /* 0x0000000aff497819 */ /* 0x000fe40000011609 */
[----:B------:R-:W-:Y:S02]  /*1860*/  LOP3.LUT R89, R89, 0x10001, RZ, 0xc0, !PT ;  /* 0x0001000159597812 */ /* 0x000fe400078ec0ff */
[----:B------:R-:W-:Y:S02]  /*1870*/  PRMT R9, R41, 0x9910, RZ ;  /* 0x0000991029097816 */ /* 0x000fe400000000ff */
[C---:B------:R-:W-:Y:S02]  /*1880*/  LOP3.LUT R25, R20.reuse, 0x3e003e0, RZ, 0xc0, !PT ;  /* 0x03e003e014197812 */ /* 0x040fe400078ec0ff */
[----:B------:R-:W-:Y:S02]  /*1890*/  LOP3.LUT R60, R20, 0x1f001f, RZ, 0xc0, !PT ;  /* 0x001f001f143c7812 */ /* 0x000fe400078ec0ff */
[----:B------:R-:W-:-:S02]  /*18a0*/  SHF.R.U32.HI R59, RZ, 0xa, R20 ;  /* 0x0000000aff3b7819 */ /* 0x000fc40000011614 */
[----:B------:R-:W-:Y:S02]  /*18b0*/  LOP3.LUT R84, R83, 0x20002, R84, 0xf8, !PT ;  /* 0x0002000253547812 */ /* 0x000fe400078ef854 */
[C---:B------:R-:W-:Y:S02]  /*18c0*/  LOP3.LUT R24, R21.reuse, 0x3e003e0, RZ, 0xc0, !PT ;  /* 0x03e003e015187812 */ /* 0x040fe400078ec0ff */
[----:B------:R-:W-:Y:S02]  /*18d0*/  LOP3.LUT R50, R21, 0x1f001f, RZ, 0xc0, !PT ;  /* 0x001f001f15327812 */ /* 0x000fe400078ec0ff */
[----:B------:R-:W-:Y:S02]  /*18e0*/  SHF.R.U32.HI R52, RZ, 0xa, R21 ;  /* 0x0000000aff347819 */ /* 0x000fe40000011615 */
[C---:B------:R-:W-:Y:S02]  /*18f0*/  LOP3.LUT R20, R22.reuse, 0x3e003e0, RZ, 0xc0, !PT ;  /* 0x03e003e016147812 */ /* 0x040fe400078ec0ff */
[----:B------:R-:W-:-:S02]  /*1900*/  LOP3.LUT R47, R22, 0x1f001f, RZ, 0xc0, !PT ;  /* 0x001f001f162f7812 */ /* 0x000fc400078ec0ff */
[----:B------:R-:W-:Y:S02]  /*1910*/  SHF.R.U32.HI R48, RZ, 0xa, R22 ;  /* 0x0000000aff307819 */ /* 0x000fe40000011616 */
[----:B------:R-:W-:Y:S02]  /*1920*/  SHF.R.U32.HI R88, RZ, 0xd, R14 ;  /* 0x0000000dff587819 */ /* 0x000fe4000001160e */
[----:B------:R-:W-:Y:S02]  /*1930*/  LOP3.LUT R87, R86, 0x20002, R87, 0xf8, !PT ;  /* 0x0002000256577812 */ /* 0x000fe400078ef857 */
        /* <DEDUP_REMOVED lines=12> */
[C---:B------:R-:W-:Y:S02]  /*1a00*/  LOP3.LUT R23, R17.reuse, 0x3e003e0, RZ, 0xc0, !PT ;  /* 0x03e003e011177812 */ /* 0x040fe400078ec0ff */
[----:B------:R-:W-:Y:S02]  /*1a10*/  LOP3.LUT R58, R17, 0x1f001f, RZ, 0xc0, !PT ;  /* 0x001f001f113a7812 */ /* 0x000fe400078ec0ff */
[----:B------:R-:W-:Y:S01]  /*1a20*/  SHF.R.U32.HI R62, RZ, 0xa, R17 ;  /* 0x0000000aff3e7819 */ /* 0x000fe20000011611 */
[----:B------:R-:W-:Y:S01]  /*1a30*/  HFMA2.MMA R17, -RZ, RZ, 0, 0.03125 ;  /* 0x00002800ff117435 */ /* 0x000fe200000001ff */
[----:B------:R-:W-:-:S02]  /*1a40*/  LOP3.LUT R18, R19, 0x3e003e0, RZ, 0xc0, !PT ;  /* 0x03e003e013127812 */ /* 0x000fc400078ec0ff */
[----:B------:R-:W-:Y:S02]  /*1a50*/  LOP3.LUT R16, R19, 0x1f001f, RZ, 0xc0, !PT ;  /* 0x001f001f13107812 */ /* 0x000fe400078ec0ff */
[----:B------:R-:W-:Y:S02]  /*1a60*/  SHF.R.U32.HI R49, RZ, 0xa, R19 ;  /* 0x0000000aff317819 */ /* 0x000fe40000011613 */
[----:B------:R-:W-:Y:S02]  /*1a70*/  ISETP.NE.AND P0, PT, R9, RZ, PT ;  /* 0x000000ff0900720c */ /* 0x000fe40003f05270 */
[C---:B------:R-:W-:Y:S02]  /*1a80*/  LOP3.LUT R19, R14.reuse, 0x3e003e0, RZ, 0xc0, !PT ;  /* 0x03e003e00e137812 */ /* 0x040fe400078ec0ff */
[----:B------:R-:W-:Y:S02]  /*1a90*/  LOP3.LUT R61, R14, 0x1f001f, RZ, 0xc0, !PT ;  /* 0x001f001f0e3d7812 */ /* 0x000fe400078ec0ff */
[----:B------:R-:W-:-:S02]  /*1aa0*/  SHF.R.U32.HI R63, RZ, 0xa, R14 ;  /* 0x0000000aff3f7819 */ /* 0x000fc4000001160e */
[----:B------:R-:W-:Y:S02]  /*1ab0*/  LOP3.LUT R9, R84, 0x40004, R85, 0xf8, !PT ;  /* 0x0004000454097812 */ /* 0x000fe400078ef855 */
        /* <DEDUP_REMOVED lines=8> */
[----:B------:R-:W-:Y:S02]  /*1b40*/  LOP3.LUT R89, R9, 0x80008, R8, 0xf8, !PT ;  /* 0x0008000809597812 */ /* 0x000fe400078ef808 */
[----:B------:R-:W-:Y:S02]  /*1b50*/  LOP3.LUT R93, R87, 0x80008, R14, 0xf8, !PT ;  /* 0x00080008575d7812 */ /* 0x000fe400078ef80e */
[----:B------:R-:W-:-:S02]  /*1b60*/  LOP3.LUT R94, R20, 0x64006400, RZ, 0xfc, !PT ;  /* 0x64006400145e7812 */ /* 0x000fc400078efcff */
[----:B------:R-:W-:Y:S02]  /*1b70*/  LOP3.LUT R99, R91, 0x80008, R10, 0xf8, !PT ;  /* 0x000800085b637812 */ /* 0x000fe400078ef80a */
[----:B------:R-:W-:Y:S02]  /*1b80*/  LOP3.LUT R77, R12, 0x3e003e0, RZ, 0xc0, !PT ;  /* 0x03e003e00c4d7812 */ /* 0x000fe400078ec0ff */
[----:B------:R-:W-:Y:S02]  /*1b90*/  SHF.R.U32.HI R71, RZ, 0xa, R12 ;  /* 0x0000000aff477819 */ /* 0x000fe4000001160c */
[C---:B------:R-:W-:Y:S02]  /*1ba0*/  LOP3.LUT R76, R11.reuse, 0x3e003e0, RZ, 0xc0, !PT ;  /* 0x03e003e00b4c7812 */ /* 0x040fe400078ec0ff */
[----:B------:R-:W-:Y:S02]  /*1bb0*/  LOP3.LUT R56, R11, 0x1f001f, RZ, 0xc0, !PT ;  /* 0x001f001f0b387812 */ /* 0x000fe400078ec0ff */
[----:B------:R-:W-:-:S02]  /*1bc0*/  SHF.R.U32.HI R57, RZ, 0xa, R11 ;  /* 0x0000000aff397819 */ /* 0x000fc4000001160b */
[----:B------:R-:W-:Y:S02]  /*1bd0*/  LOP3.LUT R70, R12, 0x1f001f, RZ, 0xc0, !PT ;  /* 0x001f001f0c467812 */ /* 0x000fe400078ec0ff */
[C---:B------:R-:W-:Y:S02]  /*1be0*/  LOP3.LUT R26, R15.reuse, 0x3e003e0, RZ, 0xc0, !PT ;  /* 0x03e003e00f1a7812 */ /* 0x040fe400078ec0ff */
[----:B------:R-:W-:Y:S02]  /*1bf0*/  LOP3.LUT R12, R15, 0x1f001f, RZ, 0xc0, !PT ;  /* 0x001f001f0f0c7812 */ /* 0x000fe400078ec0ff */
        /* <DEDUP_REMOVED lines=39> */
[----:B------:R-:W-:Y:S02]  /*1e70*/  ISETP.GE.AND P2, PT, R39, 0x2, PT ;  /* 0x000000022700780c */ /* 0x000fe40003f46270 */
[----:B--2---:R-:W-:-:S02]  /*1e80*/  SHF.R.U32.HI R82, RZ, 0xb, R4 ;  /* 0x0000000bff527819 */ /* 0x004fc40000011604 */
[C---:B------:R-:W-:Y:S02]  /*1e90*/  LOP3.LUT R83, R4.reuse, 0x3e003e0, RZ, 0xc0, !PT ;  /* 0x03e003e004537812 */ /* 0x040fe400078ec0ff */
[----:B------:R-:W-:Y:S02]  /*1ea0*/  LOP3.LUT R8, R4, 0x1f001f, RZ, 0xc0, !PT ;  /* 0x001f001f04087812 */ /* 0x000fe400078ec0ff */
[----:B------:R-:W-:Y:S02]  /*1eb0*/  SHF.R.U32.HI R9, RZ, 0xa, R4 ;  /* 0x0000000aff097819 */ /* 0x000fe40000011604 */
[----:B------:R-:W-:Y:S02]  /*1ec0*/  SHF.R.U32.HI R86, RZ, 0xb, R6 ;  /* 0x0000000bff567819 */ /* 0x000fe40000011606 */
[----:B------:R-:W-:Y:S02]  /*1ed0*/  SHF.R.U32.HI R84, RZ, 0xb, R5 ;  /* 0x0000000bff547819 */ /* 0x000fe40000011605 */
[----:B------:R-:W-:-:S02]  /*1ee0*/  SHF.R.U32.HI R88, RZ, 0xb, R7 ;  /* 0x0000000bff587819 */ /* 0x000fc40000011607 */
[----:B------:R-:W-:Y:S01]  /*1ef0*/  LOP3.LUT R4, R85, 0x100010, R82, 0xf8, !PT ;  /* 0x0010001055047812 */ /* 0x000fe200078ef852 */
[-C--:B------:R-:W-:Y:S01]  /*1f00*/  HFMA2 R85, R94, R17.reuse.H0_H0, -48, -48 ;  /* 0xd200d2005e557431 */ /* 0x080fe20000040011 */
[----:B------:R-:W-:Y:S02]  /*1f10*/  LOP3.LUT R87, R5, 0x3e003e0, RZ, 0xc0, !PT ;  /* 0x03e003e005577812 */ /* 0x000fe400078ec0ff */
[----:B------:R-:W-:Y:S01]  /*1f20*/  LOP3.LUT R82, R25, 0x64006400, RZ, 0xfc, !PT ;  /* 0x6400640019527812 */ /* 0x000fe200078efcff */
[----:B------:R-:W-:Y:S01]  /*1f30*/  HFMA2 R25, R92, R17.H0_H0, -48, -48 ;  /* 0xd200d2005c197431 */ /* 0x000fe20000040011 */
[C---:B------:R-:W-:Y:S02]  /*1f40*/  LOP3.LUT R91, R6.reuse, 0x3e003e0, RZ, 0xc0, !PT ;  /* 0x03e003e0065b7812 */ /* 0x040fe400078ec0ff */
[----:B------:R-:W-:Y:S02]  /*1f50*/  LOP3.LUT R13, R6, 0x1f001f, RZ, 0xc0, !PT ;  /* 0x001f001f060d7812 */ /* 0x000fe400078ec0ff */
[----:B------:R-:W-:-:S02]  /*1f60*/  SHF.R.U32.HI R14, RZ, 0xa, R6 ;  /* 0x0000000aff0e7819 */ /* 0x000fc40000011606 */
[----:B------:R-:W-:Y:S02]  /*1f70*/  LOP3.LUT R10, R5, 0x1f001f, RZ, 0xc0, !PT ;  /* 0x001f001f050a7812 */ /* 0x000fe400078ec0ff */
[----:B------:R-:W-:Y:S02]  /*1f80*/  SHF.R.U32.HI R11, RZ, 0xa, R5 ;  /* 0x0000000aff0b7819 */ /* 0x000fe40000011605 */
[C---:B------:R-:W-:Y:S02]  /*1f90*/  LOP3.LUT R95, R7.reuse, 0x3e003e0, RZ, 0xc0, !PT ;  /* 0x03e003e0075f7812 */ /* 0x040fe400078ec0ff */
[----:B------:R-:W-:Y:S02]  /*1fa0*/  LOP3.LUT R54, R7, 0x1f001f, RZ, 0xc0, !PT ;  /* 0x001f001f07367812 */ /* 0x000fe400078ec0ff */
[----:B------:R-:W-:Y:S02]  /*1fb0*/  SHF.R.U32.HI R55, RZ, 0xa, R7 ;  /* 0x0000000aff377819 */ /* 0x000fe40000011607 */
[----:B------:R-:W-:-:S02]  /*1fc0*/  LOP3.LUT R6, R93, 0x100010, R86, 0xf8, !PT ;  /* 0x001000105d067812 */ /* 0x000fc400078ef856 */
[----:B------:R-:W-:Y:S01]  /*1fd0*/  LOP3.LUT R5, R89, 0x100010, R84, 0xf8, !PT ;  /* 0x0010001059057812 */ /* 0x000fe200078ef854 */
[----:B------:R-:W-:Y:S01]  /*1fe0*/  HADD2 R89, R50, -1040, -1040 ;  /* 0xe410e41032597430 */ /* 0x000fe20000000000 */
        /* <DEDUP_REMOVED lines=183> */
.L_x_2484:
        /* <DEDUP_REMOVED lines=83> */
.L_x_2485:
        /* <DEDUP_REMOVED lines=77> */
.L_x_2483:
        /* <DEDUP_REMOVED lines=8> */
.L_x_2482:
        /* <DEDUP_REMOVED lines=8> */
.L_x_2491:
        /* <DEDUP_REMOVED lines=22> */
[C---:B------:R-:W-:Y:S02]  /*37c0*/  LOP3.LUT R44, R14.reuse, 0x380038, RZ, 0xc0, !PT ;  /* 0x003800380e2c7812 */ /* 0x040fe400078ec0ff */
[----:B------:R-:W-:Y:S02]  /*37d0*/  SHF.R.U32.HI R16, RZ, 0x6, R14 ;  /* 0x00000006ff107819 */ /* 0x000fe4000001160e */
[----:B------:R-:W-:Y:S02]  /*37e0*/  LOP3.LUT R60, R14, 0x70007, RZ, 0xc0, !PT ;  /* 0x000700070e3c7812 */ /* 0x000fe400078ec0ff */
[----:B------:R-:W-:Y:S02]  /*37f0*/  SHF.R.U32.HI R14, RZ, 0xf, R15 ;  /* 0x0000000fff0e7819 */ /* 0x000fe4000001160f */
        /* <DEDUP_REMOVED lines=14> */
[C---:B------:R-:W-:Y:S02]  /*38e0*/  LOP3.LUT R2, R12.reuse, 0x380038, RZ, 0xc0, !PT ;  /* 0x003800380c027812 */ /* 0x040fe400078ec0ff */
[----:B------:R-:W-:Y:S02]  /*38f0*/  SHF.R.U32.HI R18, RZ, 0x6, R12 ;  /* 0x00000006ff127819 */ /* 0x000fe4000001160c */
[----:B------:R-:W-:Y:S02]  /*3900*/  LOP3.LUT R66, R12, 0x70007, RZ, 0xc0, !PT ;  /* 0x000700070c427812 */ /* 0x000fe400078ec0ff */
[----:B------:R-:W-:Y:S02]  /*3910*/  LOP3.LUT R48, R14, 0x20002, R9, 0xf8, !PT ;  /* 0x000200020e307812 */ /* 0x000fe400078ef809 */
        /* <DEDUP_REMOVED lines=8> */
[----:B------:R-:W-:Y:S02]  /*39a0*/  LOP3.LUT R21, R21, 0x10001, RZ, 0xc0, !PT ;  /* 0x0001000115157812 */ /* 0x000fe400078ec0ff */
[----:B------:R-:W-:Y:S02]  /*39b0*/  LOP3.LUT R25, R25, 0x10001, RZ, 0xc0, !PT ;  /* 0x0001000119197812 */ /* 0x000fe400078ec0ff */
[----:B------:R-:W-:Y:S02]  /*39c0*/  PRMT R10, R41, 0x9910, RZ ;  /* 0x00009910290a7816 */ /* 0x000fe400000000ff */
[----:B------:R-:W-:Y:S02]  /*39d0*/  LOP3.LUT R22, R22, 0x10001, RZ, 0xc0, !PT ;  /* 0x0001000116167812 */ /* 0x000fe400078ec0ff */
[----:B------:R-:W-:-:S02]  /*39e0*/  LOP3.LUT R50, R11, 0x380038, RZ, 0xc0, !PT ;  /* 0x003800380b327812 */ /* 0x000fc400078ec0ff */
[----:B------:R-:W-:Y:S02]  /*39f0*/  SHF.R.U32.HI R63, RZ, 0x6, R11 ;  /* 0x00000006ff3f7819 */ /* 0x000fe4000001160b */
[----:B------:R-:W-:Y:S02]  /*3a00*/  LOP3.LUT R70, R11, 0x70007, RZ, 0xc0, !PT ;  /* 0x000700070b467812 */ /* 0x000fe400078ec0ff */
[----:B------:R-:W-:Y:S02]  /*3a10*/  LOP3.LUT R53, R21, 0x20002, R12, 0xf8, !PT ;  /* 0x0002000215357812 */ /* 0x000fe400078ef80c */
[----:B------:R-:W-:Y:S02]  /*3a20*/  LOP3.LUT R46, R25, 0x20002, R8, 0xf8, !PT ;  /* 0x00020002192e7812 */ /* 0x000fe400078ef808 */
[----:B------:R-:W-:Y:S02]  /*3a30*/  LOP3.LUT R88, R27, 0x64006400, RZ, 0xfc, !PT ;  /* 0x640064001b587812 */ /* 0x000fe400078efcff */
[----:B------:R-:W-:-:S02]  /*3a40*/  LOP3.LUT R57, R22, 0x20002, R13, 0xf8, !PT ;  /* 0x0002000216397812 */ /* 0x000fc400078ef80d */
[----:B------:R-:W-:Y:S02]  /*3a50*/  ISETP.NE.AND P2, PT, R10, RZ, PT ;  /* 0x000000ff0a00720c */ /* 0x000fe40003f45270 */
        /* <DEDUP_REMOVED lines=30> */
[----:B------:R-:W-:-:S02]  /*3c40*/  ISETP.GE.AND P3, PT, R39, 0x2, PT ;  /* 0x000000022700780c */ /* 0x000fc40003f66270 */
[----:B--2---:R-:W-:Y:S02]  /*3c50*/  SHF.R.U32.HI R15, RZ, 0xd, R7 ;  /* 0x0000000dff0f7819 */ /* 0x004fe40000011607 */
[C---:B------:R-:W-:Y:S02]  /*3c60*/  LOP3.LUT R55, R7.reuse, 0x380038, RZ, 0xc0, !PT ;  /* 0x0038003807377812 */ /* 0x040fe400078ec0ff */
[----:B------:R-:W-:Y:S02]  /*3c70*/  LOP3.LUT R15, R48, 0x40004, R15, 0xf8, !PT ;  /* 0x00040004300f7812 */ /* 0x000fe400078ef80f */
[----:B------:R-:W-:Y:S02]  /*3c80*/  LOP3.LUT R48, R44, 0x64006400, RZ, 0xfc, !PT ;  /* 0x640064002c307812 */ /* 0x000fe400078efcff */
[----:B------:R-:W-:Y:S02]  /*3c90*/  SHF.R.U32.HI R11, RZ, 0x6, R7 ;  /* 0x00000006ff0b7819 */ /* 0x000fe40000011607 */
[----:B------:R-:W-:-:S02]  /*3ca0*/  LOP3.LUT R65, R7, 0x70007, RZ, 0xc0, !PT ;  /* 0x0007000707417812 */ /* 0x000fc400078ec0ff */
[----:B------:R-:W-:Y:S02]  /*3cb0*/  LOP3.LUT R44, R16, 0x380038, RZ, 0xc0, !PT ;  /* 0x00380038102c7812 */ /* 0x000fe400078ec0ff */
[--C-:B------:R-:W-:Y:S02]  /*3cc0*/  SHF.R.U32.HI R12, RZ, 0xd, R4.reuse ;  /* 0x0000000dff0c7819 */ /* 0x100fe40000011604 */
[C---:B------:R-:W-:Y:S02]  /*3cd0*/  LOP3.LUT R25, R4.reuse, 0x380038, RZ, 0xc0, !PT ;  /* 0x0038003804197812 */ /* 0x040fe400078ec0ff */
[----:B------:R-:W-:Y:S02]  /*3ce0*/  LOP3.LUT R7, R17, 0x380038, RZ, 0xc0, !PT ;  /* 0x0038003811077812 */ /* 0x000fe400078ec0ff */
[----:B------:R-:W-:Y:S02]  /*3cf0*/  SHF.R.U32.HI R8, RZ, 0x6, R4 ;  /* 0x00000006ff087819 */ /* 0x000fe40000011604 */
[----:B------:R-:W-:-:S02]  /*3d00*/  LOP3.LUT R21, R4, 0x70007, RZ, 0xc0, !PT ;  /* 0x0007000704157812 */ /* 0x000fc400078ec0ff */
[C---:B------:R-:W-:Y:S02]  /*3d10*/  LOP3.LUT R43, R5.reuse, 0x380038, RZ, 0xc0, !PT ;  /* 0x00380038052b7812 */ /* 0x040fe400078ec0ff */
[--C-:B------:R-:W-:Y:S02]  /*3d20*/  SHF.R.U32.HI R9, RZ, 0x6, R5.reuse ;  /* 0x00000006ff097819 */ /* 0x100fe40000011605 */
[--C-:B------:R-:W-:Y:S02]  /*3d30*/  SHF.R.U32.HI R13, RZ, 0xd, R6.reuse ;  /* 0x0000000dff0d7819 */ /* 0x100fe40000011606 */
[----:B------:R-:W-:Y:S02]  /*3d40*/  SHF.R.U32.HI R10, RZ, 0x6, R6 ;  /* 0x00000006ff0a7819 */ /* 0x000fe40000011606 */
[----:B------:R-:W-:Y:S02]  /*3d50*/  SHF.R.U32.HI R14, RZ, 0xd, R5 ;  /* 0x0000000dff0e7819 */ /* 0x000fe40000011605 */
[----:B------:R-:W-:-:S02]  /*3d60*/  LOP3.LUT R22, R5, 0x70007, RZ, 0xc0, !PT ;  /* 0x0007000705167812 */ /* 0x000fc400078ec0ff */
[----:B------:R-:W-:Y:S02]  /*3d70*/  LOP3.LUT R4, R3, 0x64006400, RZ, 0xfc, !PT ;  /* 0x6400640003047812 */ /* 0x000fe400078efcff */
[----:B------:R-:W-:Y:S02]  /*3d80*/  LOP3.LUT R5, R24, 0x380038, RZ, 0xc0, !PT ;  /* 0x0038003818057812 */ /* 0x000fe400078ec0ff */
[----:B------:R-:W-:Y:S01]  /*3d90*/  LOP3.LUT R58, R44, 0x64006400, RZ, 0xfc, !PT ;  /* 0x640064002c3a7812 */ /* 0x000fe200078efcff */
[-C--:B------:R-:W-:Y:S01]  /*3da0*/  HFMA2 R89, R4, R51.reuse.H0_H0, -132, -132 ;  /* 0xd820d82004597431 */ /* 0x080fe20000040033 */
[----:B------:R-:W-:Y:S01]  /*3db0*/  LOP3.LUT R12, R53, 0x40004, R12, 0xf8, !PT ;  /* 0x00040004350c7812 */ /* 0x000fe200078ef80c */
[-C--:B------:R-:W-:Y:S01]  /*3dc0*/  HFMA2 R4, R48, R51.reuse.H0_H0, -132, -132 ;  /* 0xd820d82030047431 */ /* 0x080fe20000040033 */
[----:B------:R-:W-:Y:S01]  /*3dd0*/  LOP3.LUT R50, R7, 0x64006400, RZ, 0xfc, !PT ;  /* 0x6400640007327812 */ /* 0x000fe200078efcff */
[----:B------:R-:W-:Y:S01]  /*3de0*/  HFMA2 R85, R58, R51.H0_H0, -132, -132 ;  /* 0xd820d8203a557431 */ /* 0x000fe20000040033 */
[----:B------:R-:W-:-:S02]  /*3df0*/  LOP3.LUT R44, R25, 0x64006400, RZ, 0xfc, !PT ;  /* 0x64006400192c7812 */ /* 0x000fc400078efcff */
[----:B------:R-:W-:Y:S02]  /*3e00*/  LOP3.LUT R47, R6, 0x380038, RZ, 0xc0, !PT ;  /* 0x00380038062f7812 */ /* 0x000fe400078ec0ff */
[----:B------:R-:W-:Y:S01]  /*3e10*/  LOP3.LUT R13, R46, 0x40004, R13, 0xf8, !PT ;  /* 0x000400042e0d7812 */ /* 0x000fe200078ef80d */
[----:B------:R-:W-:Y:S01]  /*3e20*/  HFMA2 R44, R44, R51.H0_H0, -132, -132 ;  /* 0xd820d8202c2c7431 */ /* 0x000fe20000040033 */
        /* <DEDUP_REMOVED lines=201> */
.L_x_2489:
        /* <DEDUP_REMOVED lines=80> */
.L_x_2490:
        /* <DEDUP_REMOVED lines=13> */
[----:B------:R-:W-:-:S04]  /*5090*/  HFMA2 R12, R92, R14, R12 ;  /* 0x0000000e5c0c7231 */ /* 0x000fc8000000000c */
[----:B------:R-:W-:Y:S01]  /*50a0*/  HFMA2 R12, R84, R15, R12 ;  /* 0x0000000f540c7231 */ /* 0x000fe2000000000c */
[-C--:B------:R-:W-:Y:S02]  /*50b0*/  HFMA2.MMA R2, R24, R14.reuse, R2 ;  /* 0x0000000e18027235 */ /* 0x080fe40000000002 */
[----:B------:R-:W-:Y:S01]  /*50c0*/  HFMA2.MMA R9, R91, R14, R9 ;  /* 0x0000000e5b097235 */ /* 0x000fe20000000009 */
[----:B-1----:R-:W-:-:S05]  /*50d0*/  HFMA2 R12, R80, R16, R12 ;  /* 0x00000010500c7231 */ /* 0x002fca000000000c */
[-C--:B------:R-:W-:Y:S01]  /*50e0*/  HFMA2.MMA R8, R6, R15.reuse, R2 ;  /* 0x0000000f06087235 */ /* 0x080fe20000000002 */
[----:B------:R-:W-:Y:S01]  /*50f0*/  MOV R2, R7 ;  /* 0x0000000700027202 */ /* 0x000fe20000000f00 */
[----:B------:R-:W-:Y:S01]  /*5100*/  HFMA2.MMA R9, R85, R15, R9 ;  /* 0x0000000f55097235 */ /* 0x000fe20000000009 */
[----:B------:R-:W0:Y:S03]  /*5110*/  LDS.128 R4, [UR4+0x120] ;  /* 0x00012004ff047984 */ /* 0x000e260008000c00 */
[----:B------:R-:W-:Y:S02]  /*5120*/  HFMA2 R3, R2, R15, R3 ;  /* 0x0000000f02037231 */ /* 0x000fe40000000003 */
[-C--:B------:R-:W-:Y:S02]  /*5130*/  HFMA2.MMA R8, R83, R16.reuse, R8 ;  /* 0x0000001053087235 */ /* 0x080fe40000000008 */
[----:B------:R-:W-:Y:S01]  /*5140*/  HFMA2.MMA R2, R81, R16, R9 ;  /* 0x0000001051027235 */ /* 0x000fe20000000009 */
[----:B------:R-:W-:-:S04]  /*5150*/  HFMA2 R3, R82, R16, R3 ;  /* 0x0000001052037231 */ /* 0x000fc80000000003 */
[-C--:B------:R-:W-:Y:S01]  /*5160*/  HFMA2 R3, R78, R17.reuse, R3 ;  /* 0x000000114e037231 */ /* 0x080fe20000000003 */
[-C--:B------:R-:W-:Y:S02]  /*5170*/  HFMA2.MMA R9, R79, R17.reuse, R8 ;  /* 0x000000114f097235 */ /* 0x080fe40000000008 */
[----:B------:R-:W-:Y:S01]  /*5180*/  HFMA2.MMA R2, R77, R17, R2 ;  /* 0x000000114d027235 */ /* 0x000fe20000000002 */
[----:B------:R-:W-:Y:S02]  /*5190*/  HFMA2 R17, R76, R17, R12 ;  /* 0x000000114c117231 */ /* 0x000fe4000000000c */
[-C--:B------:R-:W-:Y:S02]  /*51a0*/  HFMA2 R3, R88, R18.reuse, R3 ;  /* 0x0000001258037231 */ /* 0x080fe40000000003 */
[----:B------:R-:W-:Y:S01]  /*51b0*/  HFMA2 R17, R86, R18, R17 ;  /* 0x0000001256117231 */ /* 0x000fe20000000011 */
[-C--:B------:R-:W-:Y:S01]  /*51c0*/  HFMA2.MMA R9, R89, R18.reuse, R9 ;  /* 0x0000001259097235 */ /* 0x080fe20000000009 */
[-C--:B------:R-:W-:Y:S01]  /*51d0*/  HFMA2 R3, R60, R19.reuse, R3 ;  /* 0x000000133c037231 */ /* 0x080fe20000000003 */
[----:B------:R-:W-:Y:S01]  /*51e0*/  HFMA2.MMA R12, R87, R18, R2 ;  /* 0x00000012570c7235 */ /* 0x000fe20000000002 */
[----:B------:R-:W-:-:S05]  /*51f0*/  HFMA2 R17, R62, R19, R17 ;  /* 0x000000133e117231 */ /* 0x000fca0000000011 */
[-C--:B------:R-:W-:Y:S02]  /*5200*/  HFMA2.MMA R2, R75, R19.reuse, R9 ;  /* 0x000000134b027235 */ /* 0x080fe40000000009 */
        /* <DEDUP_REMOVED lines=18> */
[----:B-1----:R-:W-:-:S05]  /*5330*/  HFMA2 R12, R68, R8, R12 ;  /* 0x00000008440c7231 */ /* 0x002fca000000000c */
[-C--:B------:R-:W-:Y:S01]  /*5340*/  HFMA2.MMA R4, R67, R8.reuse, R4 ;  /* 0x0000000843047235 */ /* 0x080fe20000000004 */
[----:B------:R-:W-:Y:S01]  /*5350*/  HFMA2 R17, R70, R8, R17 ;  /* 0x0000000846117231 */ /* 0x000fe20000000011 */
[----:B------:R-:W-:Y:S01]  /*5360*/  HFMA2.MMA R13, R69, R8, R13 ;  /* 0x00000008450d7235 */ /* 0x000fe2000000000d */
[-C--:B------:R-:W-:Y:S02]  /*5370*/  HFMA2 R12, R49, R9.reuse, R12 ;  /* 0x00000009310c7231 */ /* 0x080fe4000000000c */
[----:B------:R-:W-:Y:S02]  /*5380*/  HFMA2 R17, R51, R9, R17 ;  /* 0x0000000933117231 */ /* 0x000fe40000000011 */
[-C--:B------:R-:W-:Y:S01]  /*5390*/  HFMA2 R12, R57, R10.reuse, R12 ;  /* 0x0000000a390c7231 */ /* 0x080fe2000000000c */
[-C--:B------:R-:W-:Y:S01]  /*53a0*/  HFMA2.MMA R5, R48, R9.reuse, R4 ;  /* 0x0000000930057235 */ /* 0x080fe20000000004 */
[----:B------:R-:W-:Y:S01]  /*53b0*/  HFMA2 R17, R59, R10, R17 ;  /* 0x0000000a3b117231 */ /* 0x000fe20000000011 */
[----:B------:R-:W-:Y:S01]  /*53c0*/  HFMA2.MMA R13, R50, R9, R13 ;  /* 0x00000009320d7235 */ /* 0x000fe2000000000d */
[----:B------:R-:W-:-:S02]  /*53d0*/  HFMA2 R12, R72, R11, R12 ;  /* 0x0000000b480c7231 */ /* 0x000fc4000000000c */
[----:B------:R-:W-:Y:S02]  /*53e0*/  HFMA2 R17, R74, R11, R17 ;  /* 0x0000000b4a117231 */ /* 0x000fe40000000011 */
[----:B------:R-:W-:Y:S01]  /*53f0*/  HADD2 R12, R12.H0_H0, R12.H1_H1 ;  /* 0x3000000c0c0c7230 */ /* 0x000fe20000000800 */
[-C--:B------:R-:W-:Y:S01]  /*5400*/  HFMA2.MMA R5, R56, R10.reuse, R5 ;  /* 0x0000000a38057235 */ /* 0x080fe20000000005 */
[----:B------:R-:W-:Y:S01]  /*5410*/  HADD2 R17, R17.H0_H0, R17.H1_H1 ;  /* 0x3000001111117230 */ /* 0x000fe20000000800 */
        /* <DEDUP_REMOVED lines=9> */
.L_x_2488:
[----:B------:R-:W-:Y:S01]  /*54b0*/  IADD3 R38, R38, 0x20, RZ ;  /* 0x0000002026267810 */ /* 0x000fe20007ffe0ff */
[----:B------:R-:W-:Y:S01]  /*54c0*/  UIADD3 UR4, UR4, 0x40, URZ ;  /* 0x0000004004047890 */ /* 0x000fe2000fffe03f */
[----:B------:R-:W-:Y:S02]  /*54d0*/  IMAD.WIDE R20, R35, 0x4, R94 ;  /* 0x0000000423147825 */ /* 0x000fe400078e025e */
[C---:B------:R-:W-:Y:S02]  /*54e0*/  ISETP.GE.AND P2, PT, R38.reuse, UR5, PT ;  /* 0x0000000526007c0c */ /* 0x040fe4000bf46270 */
[----:B------:R-:W-:-:S13]  /*54f0*/  ISETP.LT.AND P3, PT, R38, R37, PT ;  /* 0x000000252600720c */ /* 0x000fda0003f61270 */
[----:B------:R-:W-:Y:S05]  /*5500*/  @!P2 BRA P3, `(.L_x_2491) ;  /* 0xffffffe00054a947 */ /* 0x000fea000183ffff */
.L_x_2487:
        /* <DEDUP_REMOVED lines=19> */
.L_x_2495:
[----:B------:R-:W0:Y:S02]  /*5640*/  LDS R2, [R0] ;  /* 0x0000000000027984 */ /* 0x000e240000000800 */
[----:B0-----:R-:W-:-:S06]  /*5650*/  HADD2 R3, R2, R9 ;  /* 0x0000000902037230 */ /* 0x001fcc0000000000 */
[----:B------:R-:W0:Y:S02]  /*5660*/  ATOMS.CAST.SPIN R3, [R0], R2, R3 ;  /* 0x000000020003738d */ /* 0x000e240001800003 */
[----:B0-----:R-:W-:-:S13]  /*5670*/  ISETP.EQ.U32.AND P0, PT, R3, 0x1, PT ;  /* 0x000000010300780c */ /* 0x001fda0003f02070 */
[----:B------:R-:W-:Y:S05]  /*5680*/  @!P0 BRA `(.L_x_2495) ;  /* 0xfffffffc00ec8947 */ /* 0x000fea000383ffff */
[----:B------:R-:W-:Y:S05]  /*5690*/  BRA `(.L_x_2493) ;  /* 0x00000000000c7947 */ /* 0x000fea0003800000 */
.L_x_2494:
[----:B------:R-:W2:Y:S02]  /*56a0*/  LD.E R0, desc[UR6][R4.64] ;  /* 0x0000000604007980 */ /* 0x000ea4000c101900 */
[----:B--2---:R-:W-:-:S05]  /*56b0*/  IADD3 R3, R9, R0, RZ ;  /* 0x0000000009037210 */ /* 0x004fca0007ffe0ff */
[----:B------:R0:W-:Y:S02]  /*56c0*/  ST.E desc[UR6][R4.64], R3 ;  /* 0x0000000304007985 */ /* 0x0001e4000c101906 */
.L_x_2493:
[----:B------:R-:W-:Y:S05]  /*56d0*/  BSYNC B0 ;  /* 0x0000000000007941 */ /* 0x000fea0003800000 */
.L_x_2492:
[----:B------:R1:W-:Y:S01]  /*56e0*/  ATOM.E.ADD.F16x2.RN.STRONG.GPU P0, RZ, desc[UR6][R4.64+0x4], R33 ;  /* 0x0000042104ff79a2 */ /* 0x0003e2000810e1c6 */
[----:B------:R-:W-:Y:S04]  /*56f0*/  BSSY B0, `(.L_x_2496) ;  /* 0x000000f000007945 */ /* 0x000fe80003800000 */
[----:B-1----:R-:W-:Y:S05]  /*5700*/  @P0 BRA `(.L_x_2497) ;  /* 0x0000000000340947 */ /* 0x002fea0003800000 */
[----:B------:R-:W1:Y:S02]  /*5710*/  QSPC.E.S P0, RZ, [R4+0x4] ;  /* 0x0000040004ff73aa */ /* 0x000e640000000500 */
[----:B-1----:R-:W-:Y:S05]  /*5720*/  @!P0 BRA `(.L_x_2498) ;  /* 0x0000000000208947 */ /* 0x002fea0003800000 */
[----:B------:R-:W-:-:S04]  /*5730*/  MOV R2, R4 ;  /* 0x0000000400027202 */ /* 0x000fc80000000f00 */
[----:B------:R-:W-:-:S07]  /*5740*/  MOV R0, R2 ;  /* 0x0000000200007202 */ /* 0x000fce0000000f00 */
.L_x_2499:
[----:B------:R-:W0:Y:S02]  /*5750*/  LDS R2, [R0+0x4] ;  /* 0x0000040000027984 */ /* 0x000e240000000800 */
[----:B0-----:R-:W-:-:S10]  /*5760*/  HFMA2.MMA R3, R2, 1, 1, R33 ;  /* 0x3c003c0002037835 */ /* 0x001fd40000000021 */
[----:B------:R-:W0:Y:S02]  /*5770*/  ATOMS.CAST.SPIN R3, [R0+0x4], R2, R3 ;  /* 0x000004020003738d */ /* 0x000e240001800003 */
[----:B0-----:R-:W-:-:S13]  /*5780*/  ISETP.EQ.U32.AND P0, PT, R3, 0x1, PT ;  /* 0x000000010300780c */ /* 0x001fda0003f02070 */
[----:B------:R-:W-:Y:S05]  /*5790*/  @!P0 BRA `(.L_x_2499) ;  /* 0xfffffffc00ec8947 */ /* 0x000fea000383ffff */
[----:B------:R-:W-:Y:S05]  /*57a0*/  BRA `(.L_x_2497) ;  /* 0x00000000000c7947 */ /* 0x000fea0003800000 */
.L_x_2498:
[----:B------:R-:W0:Y:S02]  /*57b0*/  LD.E R0, desc[UR6][R4.64+0x4] ;  /* 0x0000040604007980 */ /* 0x000e24000c101900 */
[----:B0-----:R-:W-:-:S05]  /*57c0*/  IADD3 R3, R33, R0, RZ ;  /* 0x0000000021037210 */ /* 0x001fca0007ffe0ff */
[----:B------:R1:W-:Y:S02]  /*57d0*/  ST.E desc[UR6][R4.64+0x4], R3 ;  /* 0x0000040304007985 */ /* 0x0003e4000c101906 */
.L_x_2497:
[----:B------:R-:W-:Y:S05]  /*57e0*/  BSYNC B0 ;  /* 0x0000000000007941 */ /* 0x000fea0003800000 */
.L_x_2496:
        /* <DEDUP_REMOVED lines=13> */
.L_x_2503:
[----:B------:R-:W0:Y:S02]  /*58c0*/  LDS R2, [R0] ;  /* 0x0000000000027984 */ /* 0x000e240000000800 */
[----:B0-----:R-:W-:-:S06]  /*58d0*/  HADD2 R3, R2, R9 ;  /* 0x0000000902037230 */ /* 0x001fcc0000000000 */
[----:B------:R-:W0:Y:S02]  /*58e0*/  ATOMS.CAST.SPIN R3, [R0], R2, R3 ;  /* 0x000000020003738d */ /* 0x000e240001800003 */
[----:B0-----:R-:W-:-:S13]  /*58f0*/  ISETP.EQ.U32.AND P0, PT, R3, 0x1, PT ;  /* 0x000000010300780c */ /* 0x001fda0003f02070 */
[----:B------:R-:W-:Y:S05]  /*5900*/  @!P0 BRA `(.L_x_2503) ;  /* 0xfffffffc00ec8947 */ /* 0x000fea000383ffff */
[----:B------:R-:W-:Y:S05]  /*5910*/  BRA `(.L_x_2501) ;  /* 0x00000000000c7947 */ /* 0x000fea0003800000 */
.L_x_2502:
[----:B------:R-:W2:Y:S02]  /*5920*/  LD.E R0, desc[UR6][R4.64] ;  /* 0x0000000604007980 */ /* 0x000ea4000c101900 */
[----:B--2---:R-:W-:-:S05]  /*5930*/  IADD3 R3, R9, R0, RZ ;  /* 0x0000000009037210 */ /* 0x004fca0007ffe0ff */
[----:B------:R0:W-:Y:S02]  /*5940*/  ST.E desc[UR6][R4.64], R3 ;  /* 0x0000000304007985 */ /* 0x0001e4000c101906 */
.L_x_2501:
[----:B------:R-:W-:Y:S05]  /*5950*/  BSYNC B0 ;  /* 0x0000000000007941 */ /* 0x000fea0003800000 */
.L_x_2500:
[----:B------:R1:W-:Y:S01]  /*5960*/  ATOM.E.ADD.F16x2.RN.STRONG.GPU P0, RZ, desc[UR6][R4.64+0x4], R31 ;  /* 0x0000041f04ff79a2 */ /* 0x0003e2000810e1c6 */
[----:B------:R-:W-:Y:S04]  /*5970*/  BSSY B0, `(.L_x_2504) ;  /* 0x000000f000007945 */ /* 0x000fe80003800000 */
[----:B-1----:R-:W-:Y:S05]  /*5980*/  @P0 BRA `(.L_x_2505) ;  /* 0x0000000000340947 */ /* 0x002fea0003800000 */
[----:B------:R-:W1:Y:S02]  /*5990*/  QSPC.E.S P0, RZ, [R4+0x4] ;  /* 0x0000040004ff73aa */ /* 0x000e640000000500 */
[----:B-1----:R-:W-:Y:S05]  /*59a0*/  @!P0 BRA `(.L_x_2506) ;  /* 0x0000000000208947 */ /* 0x002fea0003800000 */
[----:B------:R-:W-:-:S04]  /*59b0*/  MOV R2, R4 ;  /* 0x0000000400027202 */ /* 0x000fc80000000f00 */
[----:B------:R-:W-:-:S07]  /*59c0*/  MOV R0, R2 ;  /* 0x0000000200007202 */ /* 0x000fce0000000f00 */
.L_x_2507:
[----:B------:R-:W0:Y:S02]  /*59d0*/  LDS R2, [R0+0x4] ;  /* 0x0000040000027984 */ /* 0x000e240000000800 */
[----:B0-----:R-:W-:-:S10]  /*59e0*/  HFMA2.MMA R3, R2, 1, 1, R31 ;  /* 0x3c003c0002037835 */ /* 0x001fd4000000001f */
[----:B------:R-:W0:Y:S02]  /*59f0*/  ATOMS.CAST.SPIN R3, [R0+0x4], R2, R3 ;  /* 0x000004020003738d */ /* 0x000e240001800003 */
[----:B0-----:R-:W-:-:S13]  /*5a00*/  ISETP.EQ.U32.AND P0, PT, R3, 0x1, PT ;  /* 0x000000010300780c */ /* 0x001fda0003f02070 */
[----:B------:R-:W-:Y:S05]  /*5a10*/  @!P0 BRA `(.L_x_2507) ;  /* 0xfffffffc00ec8947 */ /* 0x000fea000383ffff */
[----:B------:R-:W-:Y:S05]  /*5a20*/  BRA `(.L_x_2505) ;  /* 0x00000000000c7947 */ /* 0x000fea0003800000 */
.L_x_2506:
[----:B------:R-:W0:Y:S02]  /*5a30*/  LD.E R0, desc[UR6][R4.64+0x4] ;  /* 0x0000040604007980 */ /* 0x000e24000c101900 */
[----:B0-----:R-:W-:-:S05]  /*5a40*/  IADD3 R3, R31, R0, RZ ;  /* 0x000000001f037210 */ /* 0x001fca0007ffe0ff */
[----:B------:R1:W-:Y:S02]  /*5a50*/  ST.E desc[UR6][R4.64+0x4], R3 ;  /* 0x0000040304007985 */ /* 0x0003e4000c101906 */
.L_x_2505:
[----:B------:R-:W-:Y:S05]  /*5a60*/  BSYNC B0 ;  /* 0x0000000000007941 */ /* 0x000fea0003800000 */
.L_x_2504:
        /* <DEDUP_REMOVED lines=13> */
.L_x_2511:
[----:B------:R-:W0:Y:S02]  /*5b40*/  LDS R2, [R0] ;  /* 0x0000000000027984 */ /* 0x000e240000000800 */
[----:B0-----:R-:W-:-:S06]  /*5b50*/  HADD2 R3, R2, R7 ;  /* 0x0000000702037230 */ /* 0x001fcc0000000000 */
[----:B------:R-:W0:Y:S02]  /*5b60*/  ATOMS.CAST.SPIN R3, [R0], R2, R3 ;  /* 0x000000020003738d */ /* 0x000e240001800003 */
[----:B0-----:R-:W-:-:S13]  /*5b70*/  ISETP.EQ.U32.AND P0, PT, R3, 0x1, PT ;  /* 0x000000010300780c */ /* 0x001fda0003f02070 */
[----:B------:R-:W-:Y:S05]  /*5b80*/  @!P0 BRA `(.L_x_2511) ;  /* 0xfffffffc00ec8947 */ /* 0x000fea000383ffff */
[----:B------:R-:W-:Y:S05]  /*5b90*/  BRA `(.L_x_2509) ;  /* 0x00000000000c7947 */ /* 0x000fea0003800000 */
.L_x_2510:
[----:B------:R-:W2:Y:S02]  /*5ba0*/  LD.E R0, desc[UR6][R4.64] ;  /* 0x0000000604007980 */ /* 0x000ea4000c101900 */
[----:B--2---:R-:W-:-:S05]  /*5bb0*/  IADD3 R3, R7, R0, RZ ;  /* 0x0000000007037210 */ /* 0x004fca0007ffe0ff */
[----:B------:R0:W-:Y:S02]  /*5bc0*/  ST.E desc[UR6][R4.64], R3 ;  /* 0x0000000304007985 */ /* 0x0001e4000c101906 */
.L_x_2509:
[----:B------:R-:W-:Y:S05]  /*5bd0*/  BSYNC B0 ;  /* 0x0000000000007941 */ /* 0x000fea0003800000 */
.L_x_2508:
[----:B------:R1:W-:Y:S02]  /*5be0*/  ATOM.E.ADD.F16x2.RN.STRONG.GPU P0, RZ, desc[UR6][R4.64+0x4], R29 ;  /* 0x0000041d04ff79a2 */ /* 0x0003e4000810e1c6 */
[----:B-1----:R-:W-:Y:S05]  /*5bf0*/  @P0 EXIT ;  /* 0x000000000000094d */ /* 0x002fea0003800000 */
[----:B------:R-:W1:Y:S02]  /*5c00*/  QSPC.E.S P0, RZ, [R4+0x4] ;  /* 0x0000040004ff73aa */ /* 0x000e640000000500 */
[----:B-1----:R-:W-:Y:S05]  /*5c10*/  @!P0 BRA `(.L_x_2512) ;  /* 0x0000000000208947 */ /* 0x002fea0003800000 */
[----:B------:R-:W-:-:S04]  /*5c20*/  MOV R2, R4 ;  /* 0x0000000400027202 */ /* 0x000fc80000000f00 */
[----:B------:R-:W-:-:S07]  /*5c30*/  MOV R0, R2 ;  /* 0x0000000200007202 */ /* 0x000fce0000000f00 */
.L_x_2513:
[----:B------:R-:W0:Y:S02]  /*5c40*/  LDS R2, [R0+0x4] ;  /* 0x0000040000027984 */ /* 0x000e240000000800 */
[----:B0-----:R-:W-:-:S10]  /*5c50*/  HFMA2.MMA R3, R2, 1, 1, R29 ;  /* 0x3c003c0002037835 */ /* 0x001fd4000000001d */
[----:B------:R-:W0:Y:S02]  /*5c60*/  ATOMS.CAST.SPIN R3, [R0+0x4], R2, R3 ;  /* 0x000004020003738d */ /* 0x000e240001800003 */
[----:B0-----:R-:W-:-:S13]  /*5c70*/  ISETP.EQ.U32.AND P0, PT, R3, 0x1, PT ;  /* 0x000000010300780c */ /* 0x001fda0003f02070 */
[----:B------:R-:W-:Y:S05]  /*5c80*/  @!P0 BRA `(.L_x_2513) ;  /* 0xfffffffc00ec8947 */ /* 0x000fea000383ffff */
[----:B------:R-:W-:Y:S05]  /*5c90*/  EXIT ;  /* 0x000000000000794d */ /* 0x000fea0003800000 */
.L_x_2512:
[----:B------:R-:W0:Y:S02]  /*5ca0*/  LD.E R0, desc[UR6][R4.64+0x4] ;  /* 0x0000040604007980 */ /* 0x000e24000c101900 */
[----:B0-----:R-:W-:-:S05]  /*5cb0*/  IADD3 R3, R29, R0, RZ ;  /* 0x000000001d037210 */ /* 0x001fca0007ffe0ff */
[----:B------:R-:W-:Y:S01]  /*5cc0*/  ST.E desc[UR6][R4.64+0x4], R3 ;  /* 0x0000040304007985 */ /* 0x000fe2000c101906 */
[----:B------:R-:W-:Y:S05]  /*5cd0*/  EXIT ;  /* 0x000000000000794d */ /* 0x000fea0003800000 */
.L_x_2514:
        /* <DEDUP_REMOVED lines=10> */
.L_x_5214:


//--------------------- .text._Z23gemm_half_q_half_kernelILi3ELi38ELb1ELb1ELi64EEvPK6__halfPKjS4_S2_PS0_iiiiPKtS7_iiiiiibS2_i --------------------------
	.section	.text._Z23gemm_half_q_half_kernelILi3ELi38ELb1ELb1ELi64EEvPK6__halfPKjS4_S2_PS0_iiiiPKtS7_iiiiiibS2_i,"ax",@progbits
	.align	128
        .global         _Z23gemm_half_q_half_kernelILi3ELi38ELb1ELb1ELi64EEvPK6__halfPKjS4_S2_PS0_iiiiPKtS7_iiiiiibS2_i
        .type           _Z23gemm_half_q_half_kernelILi3ELi38ELb1ELb1ELi64EEvPK6__halfPKjS4_S2_PS0_iiiiPKtS7_iiiiiibS2_i,@function
        .size           _Z23gemm_half_q_half_kernelILi3ELi38ELb1ELb1ELi64EEvPK6__halfPKjS4_S2_PS0_iiiiPKtS7_iiiiiibS2_i,(.L_x_5215 - _Z23gemm_half_q_half_kernelILi3ELi38ELb1ELb1ELi64EEvPK6__halfPKjS4_S2_PS0_iiiiPKtS7_iiiiiibS2_i)
        .other          _Z23gemm_half_q_half_kernelILi3ELi38ELb1ELb1ELi64EEvPK6__halfPKjS4_S2_PS0_iiiiPKtS7_iiiiiibS2_i,@"STO_CUDA_ENTRY STV_DEFAULT"
_Z23gemm_half_q_half_kernelILi3ELi38ELb1ELb1ELi64EEvPK6__halfPKjS4_S2_PS0_iiiiPKtS7_iiiiiibS2_i:
.text._Z23gemm_half_q_half_kernelILi3ELi38ELb1ELb1ELi64EEvPK6__halfPKjS4_S2_PS0_iiiiPKtS7_iiiiiibS2_i:
        /* <DEDUP_REMOVED lines=37> */
.L_x_2515:
        /* <DEDUP_REMOVED lines=8> */
[----:B------:R-:W-:-:S03]  /*02d0*/  ISETP.GE.OR P0, PT, R22, R45, !P1 ;  /* 0x0000002d1600720c */ /* 0x000fc60004f06670 */
[----:B------:R-:W-:-:S10]  /*02e0*/  IMAD.SHL.U32 R6, R6, 0x4, RZ ;  /* 0x0000000406067824 */ /* 0x000fd400078e00ff */
        /* <DEDUP_REMOVED lines=19> */
.L_x_2520:
        /* <DEDUP_REMOVED lines=28> */
[----:B------:R-:W-:-:S05]  /*05e0*/  LEA R5, R7, R3, 0x7 ;  /* 0x0000000307057211 */ /* 0x000fca00078e38ff */
[----:B------:R-:W-:Y:S01]  /*05f0*/  IMAD R5, R2, 0x2, R5 ;  /* 0x0000000202057824 */ /* 0x000fe200078e0205 */
[----:B------:R-:W-:-:S04]  /*0600*/  IADD3 R7, R7, 0x4, RZ ;  /* 0x0000000407077810 */ /* 0x000fc80007ffe0ff */
[----:B------:R-:W-:Y:S01]  /*0610*/  ISETP.GE.AND P2, PT, R7, R16, PT ;  /* 0x000000100700720c */ /* 0x000fe20003f46270 */
[----:B--2---:R0:W-:Y:S04]  /*0620*/  STS.U16 [R5], R8 ;  /* 0x0000000805007388 */ /* 0x0041e80000000400 */
[----:B---3--:R0:W-:Y:S04]  /*0630*/  STS.U16 [R5+0x80], R10 ;  /* 0x0000800a05007388 */ /* 0x0081e80000000400 */
[----:B----4-:R0:W-:Y:S04]  /*0640*/  STS.U16 [R5+0x100], R12 ;  /* 0x0001000c05007388 */ /* 0x0101e80000000400 */
[----:B------:R0:W-:Y:S01]  /*0650*/  STS.U16 [R5+0x180], R14 ;  /* 0x0001800e05007388 */ /* 0x0001e20000000400 */
[----:B------:R-:W-:Y:S05]  /*0660*/  @!P2 BRA `(.L_x_2520) ;  /* 0xfffffffc006ca947 */ /* 0x000fea000383ffff */
.L_x_2519:
        /* <DEDUP_REMOVED lines=24> */
.L_x_2521:
        /* <DEDUP_REMOVED lines=10> */
[----:B------:R-:W-:-:S05]  /*0890*/  IMAD R3, R7, 0x80, R3 ;  /* 0x0000008007037824 */ /* 0x000fca00078e0203 */
[----:B------:R-:W-:-:S05]  /*08a0*/  LEA R3, R2, R3, 0x1 ;  /* 0x0000000302037211 */ /* 0x000fca00078e08ff */
[----:B--2---:R1:W-:Y:S01]  /*08b0*/  STS.U16 [R3], R4 ;  /* 0x0000000403007388 */ /* 0x0043e20000000400 */
[----:B------:R-:W-:Y:S05]  /*08c0*/  BRA `(.L_x_2517) ;  /* 0x0000000400507947 */ /* 0x000fea0003800000 */
.L_x_2518:
        /* <DEDUP_REMOVED lines=10> */
.L_x_2523:
        /* <DEDUP_REMOVED lines=28> */
[----:B------:R-:W-:-:S05]  /*0b30*/  IMAD R5, R3, 0x80, R26 ;  /* 0x0000008003057824 */ /* 0x000fca00078e021a */
        /* <DEDUP_REMOVED lines=8> */
.L_x_2522:
        /* <DEDUP_REMOVED lines=18> */
[C---:B------:R-:W-:Y:S01]  /*0ce0*/  LEA R5, R3.reuse, R26, 0x7 ;  /* 0x0000001a03057211 */ /* 0x040fe200078e38ff */
[----:B------:R-:W-:Y:S01]  /*0cf0*/  VIADD R3, R3, 0x2 ;  /* 0x0000000203037836 */ /* 0x000fe20000000000 */
[----:B------:R-:W-:Y:S02]  /*0d00*/  PLOP3.LUT P0, PT, PT, PT, PT, 0x8, 0x0 ;  /* 0x000000000000781c */ /* 0x000fe40003f0e170 */
[----:B------:R-:W-:-:S05]  /*0d10*/  LEA R5, R2, R5, 0x1 ;  /* 0x0000000502057211 */ /* 0x000fca00078e08ff */
[----:B--2---:R0:W-:Y:S04]  /*0d20*/  STS.U16 [R5], R8 ;  /* 0x0000000805007388 */ /* 0x0041e80000000400 */
[----:B---3--:R0:W-:Y:S02]  /*0d30*/  STS.U16 [R5+0x80], R10 ;  /* 0x0000800a05007388 */ /* 0x0081e40000000400 */
.L_x_2524:
        /* <DEDUP_REMOVED lines=13> */
.L_x_2517:
[----:B------:R-:W-:Y:S05]  /*0e10*/  BSYNC B0 ;  /* 0x0000000000007941 */ /* 0x000fea0003800000 */
.L_x_2516:
        /* <DEDUP_REMOVED lines=17> */
.L_x_2527:
[----:B----4-:R-:W-:Y:S01]  /*0f30*/  IMAD R2, R0, 0x3, R7 ;  /* 0x0000000300027824 */ /* 0x010fe200078e0207 */
[----:B------:R-:W-:-:S03]  /*0f40*/  IADD3 R7, R7, 0x4, RZ ;  /* 0x0000000407077810 */ /* 0x000fc60007ffe0ff */
[C---:B0-----:R-:W-:Y:S01]  /*0f50*/  VIADD R8, R2.reuse, 0x2 ;  /* 0x0000000202087836 */ /* 0x041fe20000000000 */
[C---:B-12---:R-:W-:Y:S01]  /*0f60*/  IADD3 R4, R2.reuse, 0x1, RZ ;  /* 0x0000000102047810 */ /* 0x046fe20007ffe0ff */
[CCC-:B------:R-:W-:Y:S01]  /*0f70*/  IMAD R3, R2.reuse, R43.reuse, R6.reuse ;  /* 0x0000002b02037224 */ /* 0x1c0fe200078e0206 */
[----:B------:R-:W-:Y:S01]  /*0f80*/  IADD3 R10, R2, 0x3, RZ ;  /* 0x00000003020a7810 */ /* 0x000fe20007ffe0ff */
[-CC-:B------:R-:W-:Y:S01]  /*0f90*/  IMAD R9, R8, R43.reuse, R6.reuse ;  /* 0x0000002b08097224 */ /* 0x180fe200078e0206 */
[----:B------:R-:W-:Y:S01]  /*0fa0*/  ISETP.GE.AND P2, PT, R7, R14, PT ;  /* 0x0000000e0700720c */ /* 0x000fe20003f46270 */
[-CC-:B------:R-:W-:Y:S02]  /*0fb0*/  IMAD R5, R4, R43.reuse, R6.reuse ;  /* 0x0000002b04057224 */ /* 0x180fe400078e0206 */
        /* <DEDUP_REMOVED lines=10> */
.L_x_2526:
        /* <DEDUP_REMOVED lines=14> */
.L_x_2528:
[----:B------:R-:W-:-:S13]  /*1140*/  ISETP.LT.OR P0, PT, R7, R46, P0 ;  /* 0x0000002e0700720c */ /* 0x000fda0000701670 */
[----:B-123--:R-:W1:Y:S01]  /*1150*/  @P0 LDC.64 R2, c[0x0][0x230] ;  /* 0x00008c00ff020b82 */ /* 0x00ee620000000a00 */
[----:B------:R-:W-:-:S04]  /*1160*/  @P0 IMAD R0, R0, 0x3, R7 ;  /* 0x0000000300000824 */ /* 0x000fc800078e0207 */
[----:B0-----:R-:W-:-:S04]  /*1170*/  @P0 IMAD R5, R0, R43, R6 ;  /* 0x0000002b00050224 */ /* 0x001fc800078e0206 */
[----:B-1----:R-:W-:-:S05]  /*1180*/  @P0 IMAD.WIDE R2, R5, 0x2, R2 ;  /* 0x0000000205020825 */ /* 0x002fca00078e0202 */
[----:B------:R3:W-:Y:S02]  /*1190*/  @P0 STG.E.64 desc[UR6][R2.64], RZ ;  /* 0x000000ff02000986 */ /* 0x0007e4000c101b06 */
.L_x_2525:
        /* <DEDUP_REMOVED lines=9> */
[----:B------:R-:W-:Y:S01]  /*1230*/  IMAD.SHL.U32 R4, R6, 0x4, RZ ;  /* 0x0000000406047824 */ /* 0x000fe200078e00ff */
[----:B------:R-:W-:Y:S01]  /*1240*/  HFMA2.MMA R13, -RZ, RZ, 0, 0 ;  /* 0x00000000ff0d7435 */ /* 0x000fe200000001ff */
[----:B------:R-:W-:Y:S02]  /*1250*/  MOV R14, R47 ;  /* 0x0000002f000e7202 */ /* 0x000fe40000000f00 */
[----:B------:R-:W-:Y:S02]  /*1260*/  LEA.HI R5, R5, R6, RZ, 0x3 ;  /* 0x0000000605057211 */ /* 0x000fe400078f18ff */
[----:B------:R-:W-:Y:S02]  /*1270*/  LOP3.LUT R7, R4, 0x10, RZ, 0xc0, !PT ;  /* 0x0000001004077812 */ /* 0x000fe400078ec0ff */
[----:B0-----:R-:W-:-:S07]  /*1280*/  SHF.R.S32.HI R12, RZ, 0x3, R5 ;  /* 0x00000003ff0c7819 */ /* 0x001fce0000011405 */
.L_x_2530:
        /* <DEDUP_REMOVED lines=22> */
[----:B------:R-:W-:Y:S01]  /*13f0*/  IADD3 R16, R16, 0x1, RZ ;  /* 0x0000000110107810 */ /* 0x000fe20007ffe0ff */
[----:B------:R-:W-:Y:S01]  /*1400*/  VIADD R15, R15, 0x1 ;  /* 0x000000010f0f7836 */ /* 0x000fe20000000000 */
[----:B------:R-:W-:Y:S02]  /*1410*/  IADD3 R17, R17, 0x1, RZ ;  /* 0x0000000111117810 */ /* 0x000fe40007ffe0ff */
[----:B------:R-:W-:Y:S01]  /*1420*/  IADD3 R2, R2, 0x1, RZ ;  /* 0x0000000102027810 */ /* 0x000fe20007ffe0ff */
[----:B------:R-:W-:Y:S02]  /*1430*/  IMAD R16, R16, R16, RZ ;  /* 0x0000001010107224 */ /* 0x000fe400078e02ff */
        /* <DEDUP_REMOVED lines=17> */
.L_x_2529:
[----:B------:R1:W5:Y:S01]  /*1550*/  LDL.64 R96, [R1] ;  /* 0x0000000001607983 */ /* 0x0003620000100a00 */
[----:B0-----:R-:W0:Y:S01]  /*1560*/  LDC R2, c[0x0][0x25c] ;  /* 0x00009700ff027b82 */ /* 0x001e220000000800 */
        /* <DEDUP_REMOVED lines=9> */
[----:B------:R-:W-:Y:S02]  /*1600*/  ISETP.GT.AND P6, PT, R47, UR8, PT ;  /* 0x000000082f007c0c */ /* 0x000fe4000bfc4270 */
[----:B------:R-:W-:Y:S01]  /*1610*/  LEA.HI R10, R3, R0, RZ, 0x5 ;  /* 0x00000000030a7211 */ /* 0x000fe200078f28ff */
[----:B------:R-:W-:Y:S01]  /*1620*/  HFMA2.MMA R0, -RZ, RZ, 0, 0 ;  /* 0x00000000ff007435 */ /* 0x000fe200000001ff */
[----:B------:R-:W-:Y:S02]  /*1630*/  MOV R7, RZ ;  /* 0x000000ff00077202 */ /* 0x000fe40000000f00 */
[----:B------:R-:W-:Y:S02]  /*1640*/  MOV R3, RZ ;  /* 0x000000ff00037202 */ /* 0x000fe40000000f00 */
[C---:B0-----:R-:W-:Y:S02]  /*1650*/  ISETP.GT.AND P3, PT, R47.reuse, R2, PT ;  /* 0x000000022f00720c */ /* 0x041fe40003f64270 */
[----:B--2---:R-:W-:Y:S01]  /*1660*/  ISETP.GT.AND P5, PT, R47, R4, PT ;  /* 0x000000042f00720c */ /* 0x004fe20003fa4270 */
[----:B-1----:R-:W-:-:S12]  /*1670*/  @!P2 BRA `(.L_x_2531) ;  /* 0x00000000001ca947 */ /* 0x002fd80003800000 */
[----:B------:R-:W0:Y:S02]  /*1680*/  LDC R8, c[0x0][0x25c] ;  /* 0x00009700ff087b82 */ /* 0x000e240000000800 */
[----:B0-----:R-:W-:-:S05]  /*1690*/  VIMNMX R3, R47, R8, PT ;  /* 0x000000082f037248 */ /* 0x001fca0003fe0100 */
[----:B------:R-:W-:-:S05]  /*16a0*/  VIADD R3, R3, -UR4 ;  /* 0x8000000403037c36 */ /* 0x000fca0008000000 */
[----:B------:R-:W-:-:S04]  /*16b0*/  SHF.R.S32.HI R8, RZ, 0x1f, R3 ;  /* 0x0000001fff087819 */ /* 0x000fc80000011403 */
[----:B------:R-:W-:-:S04]  /*16c0*/  LEA.HI R8, R8, R3, RZ, 0x5 ;  /* 0x0000000308087211 */ /* 0x000fc800078f28ff */
[----:B------:R-:W-:-:S05]  /*16d0*/  SHF.R.S32.HI R8, RZ, 0x5, R8 ;  /* 0x00000005ff087819 */ /* 0x000fca0000011408 */
[----:B------:R-:W-:-:S07]  /*16e0*/  IMAD R3, R8, 0x6, RZ ;  /* 0x0000000608037824 */ /* 0x000fce00078e02ff */
.L_x_2531:
        /* <DEDUP_REMOVED lines=8> */
.L_x_2532:
        /* <DEDUP_REMOVED lines=8> */
.L_x_2533:
        /* <DEDUP_REMOVED lines=8> */
.L_x_2534:
        /* <DEDUP_REMOVED lines=10> */
.L_x_2535:
[----:B------:R-:W-:Y:S01]  /*1910*/  IMAD R3, R10, 0x8, R3 ;  /* 0x000000080a037824 */ /* 0x000fe200078e0203 */
[----:B------:R-:W0:Y:S01]  /*1920*/  S2UR UR5, SR_CgaCtaId ;  /* 0x00000000000579c3 */ /* 0x000e220000008800 */
[----:B------:R-:W-:Y:S01]  /*1930*/  ISETP.GE.OR P0, PT, R47, R2, P0 ;  /* 0x000000022f00720c */ /* 0x000fe20000706670 */
[----:B------:R-:W-:Y:S01]  /*1940*/  ULDC.64 UR8, c[0x0][0x218] ;  /* 0x0000860000087ab9 */ /* 0x000fe20000000a00 */
[----:B------:R-:W-:Y:S01]  /*1950*/  UMOV UR4, 0x400 ;  /* 0x0000040000047882 */ /* 0x000fe20000000000 */
[----:B------:R-:W-:Y:S02]  /*1960*/  IADD3 R0, R9, R3, R0 ;  /* 0x0000000309007210 */ /* 0x000fe40007ffe000 */
        /* <DEDUP_REMOVED lines=23> */
.L_x_2543:
[----:B------:R-:W-:-:S13]  /*1ae0*/  ISETP.NE.AND P0, PT, R47, R36, PT ;  /* 0x000000242f00720c */ /* 0x000fda0003f05270 */
[----:B------:R-:W1:Y:S01]  /*1af0*/  @!P0 LDC.64 R2, c[0x0][0x248] ;  /* 0x00009200ff028b82 */ /* 0x000e620000000a00 */
[----:B------:R-:W-:Y:S02]  /*1b00*/  @!P0 IADD3 R44, R44, 0x1, RZ ;  /* 0x000000012c2c8810 */ /* 0x000fe40007ffe0ff */
[----:B------:R-:W-:Y:S02]  /*1b10*/  @!P0 SHF.L.U32 R5, R47, 0x1, RZ ;  /* 0x000000012f058819 */ /* 0x000fe400000006ff */
[----:B------:R-:W-:-:S06]  /*1b20*/  @!P0 LEA R8, R44, R1, 0x3 ;  /* 0x000000012c088211 */ /* 0x000fcc00078e18ff */
[----:B------:R-:W2:Y:S01]  /*1b30*/  @!P0 LDL.64 R8, [R8] ;  /* 0x0000000008088983 */ /* 0x000ea20000100a00 */
[----:B-1----:R-:W-:-:S05]  /*1b40*/  @!P0 IMAD.WIDE R2, R5, 0x2, R2 ;  /* 0x0000000205028825 */ /* 0x002fca00078e0202 */
[----:B------:R1:W3:Y:S02]  /*1b50*/  @!P0 LDG.E.U16.CONSTANT R10, desc[UR6][R2.64+0x2] ;  /* 0x00000206020a8981 */ /* 0x0002e4000c1e9500 */
[----:B-1----:R-:W-:Y:S01]  /*1b60*/  MOV R2, R12 ;  /* 0x0000000c00027202 */ /* 0x002fe20000000f00 */
[----:B------:R-:W-:-:S05]  /*1b70*/  IMAD.MOV.U32 R3, RZ, RZ, R13 ;  /* 0x000000ffff037224 */ /* 0x000fca00078e000d */
[----:B------:R1:W5:Y:S01]  /*1b80*/  LDG.E.128.CONSTANT R4, desc[UR6][R2.64] ;  /* 0x0000000602047981 */ /* 0x000362000c1e9d00 */
[----:B--2---:R-:W-:Y:S02]  /*1b90*/  @!P0 PRMT R0, R8, 0x7610, R0 ;  /* 0x0000761008008816 */ /* 0x004fe40000000000 */
[----:B------:R-:W-:Y:S02]  /*1ba0*/  @!P0 PRMT R97, R9, 0x7610, R97 ;  /* 0x0000761009618816 */ /* 0x000fe40000000061 */
[----:B------:R-:W-:Y:S02]  /*1bb0*/  @!P0 PRMT R0, R0, 0x7610, R8 ;  /* 0x0000761000008816 */ /* 0x000fe40000000008 */
[----:B------:R-:W-:Y:S02]  /*1bc0*/  @!P0 PRMT R97, R97, 0x7610, R9 ;  /* 0x0000761061618816 */ /* 0x000fe40000000009 */
[----:B---3--:R-:W-:Y:S01]  /*1bd0*/  @!P0 IADD3 R36, R10, R47, RZ ;  /* 0x0000002f0a248210 */ /* 0x008fe20007ffe0ff */
        /* <DEDUP_REMOVED lines=8> */
[----:B------:R-:W-:Y:S02]  /*1c60*/  SHF.R.U32.HI R17, RZ, 0xc, R4 ;  /* 0x0000000cff117819 */ /* 0x000fe40000011604 */
[----:B------:R-:W-:Y:S02]  /*1c70*/  PRMT R5, R49, 0x9910, RZ ;  /* 0x0000991031057816 */ /* 0x000fe400000000ff */
        /* <DEDUP_REMOVED lines=17> */
[----:B------:R-:W-:-:S02]  /*1d90*/  ISETP.GE.AND P2, PT, R46, 0x2, PT ;  /* 0x000000022e00780c */ /* 0x000fc40003f46270 */
[--C-:B---3--:R-:W-:Y:S02]  /*1da0*/  SHF.R.U32.HI R28, RZ, 0x8, R10.reuse ;  /* 0x00000008ff1c7819 */ /* 0x108fe4000001160a */
[--C-:B------:R-:W-:Y:S02]  /*1db0*/  SHF.R.U32.HI R34, RZ, 0xa, R10.reuse ;  /* 0x0000000aff227819 */ /* 0x100fe4000001160a */
[----:B------:R-:W-:Y:S02]  /*1dc0*/  LOP3.LUT R31, R10, 0x3f003f, RZ, 0xc0, !PT ;  /* 0x003f003f0a1f7812 */ /* 0x000fe400078ec0ff */
[----:B------:R-:W-:Y:S02]  /*1dd0*/  SHF.R.U32.HI R32, RZ, 0x6, R10 ;  /* 0x00000006ff207819 */ /* 0x000fe4000001160a */
[----:B------:R-:W-:Y:S02]  /*1de0*/  SHF.R.U32.HI R5, RZ, 0x8, R8 ;  /* 0x00000008ff057819 */ /* 0x000fe40000011608 */
[----:B------:R-:W-:-:S02]  /*1df0*/  SHF.R.U32.HI R7, RZ, 0x8, R9 ;  /* 0x00000008ff077819 */ /* 0x000fc40000011609 */
[--C-:B------:R-:W-:Y:S02]  /*1e00*/  SHF.R.U32.HI R10, RZ, 0x8, R11.reuse ;  /* 0x00000008ff0a7819 */ /* 0x100fe4000001160b */
[--C-:B------:R-:W-:Y:S02]  /*1e10*/  SHF.R.U32.HI R60, RZ, 0xa, R11.reuse ;  /* 0x0000000aff3c7819 */ /* 0x100fe4000001160b */
[----:B------:R-:W-:Y:S02]  /*1e20*/  LOP3.LUT R57, R11, 0x3f003f, RZ, 0xc0, !PT ;  /* 0x003f003f0b397812 */ /* 0x000fe400078ec0ff */
[----:B------:R-:W-:Y:S02]  /*1e30*/  SHF.R.U32.HI R58, RZ, 0x6, R11 ;  /* 0x00000006ff3a7819 */ /* 0x000fe4000001160b */
[----:B------:R-:W-:Y:S02]  /*1e40*/  SHF.R.U32.HI R24, RZ, 0xa, R9 ;  /* 0x0000000aff187819 */ /* 0x000fe40000011609 */
[----:B------:R-:W-:-:S02]  /*1e50*/  LOP3.LUT R23, R9, 0x3f003f, RZ, 0xc0, !PT ;  /* 0x003f003f09177812 */ /* 0x000fc400078ec0ff */
[----:B------:R-:W-:Y:S02]  /*1e60*/  SHF.R.U32.HI R26, RZ, 0x6, R9 ;  /* 0x00000006ff1a7819 */ /* 0x000fe40000011609 */
[----:B------:R-:W-:Y:S02]  /*1e70*/  LOP3.LUT R11, R27, 0xf000f, RZ, 0xc0, !PT ;  /* 0x000f000f1b0b7812 */ /* 0x000fe400078ec0ff */
[----:B------:R-:W-:Y:S02]  /*1e80*/  LOP3.LUT R9, R6, 0x300030, R5, 0xf8, !PT ;  /* 0x0030003006097812 */ /* 0x000fe400078ef805 */
[----:B------:R-:W-:Y:S02]  /*1e90*/  LOP3.LUT R27, R22, 0x300030, R7, 0xf8, !PT ;  /* 0x00300030161b7812 */ /* 0x000fe400078ef807 */
[----:B------:R-:W-:Y:S02]  /*1ea0*/  LOP3.LUT R59, R17, 0x300030, R10, 0xf8, !PT ;  /* 0x00300030113b7812 */ /* 0x000fe400078ef80a */
[----:B--2---:R-:W-:-:S02]  /*1eb0*/  SHF.R.U32.HI R7, RZ, 0xc, R12 ;  /* 0x0000000cff077819 */ /* 0x004fc4000001160c */
[----:B------:R-:W-:Y:S02]  /*1ec0*/  LOP3.LUT R5, R12, 0x3f003f, RZ, 0xc0, !PT ;  /* 0x003f003f0c057812 */ /* 0x000fe400078ec0ff */
[----:B------:R-:W-:Y:S02]  /*1ed0*/  SHF.R.U32.HI R6, RZ, 0x6, R12 ;  /* 0x00000006ff067819 */ /* 0x000fe4000001160c */
[--C-:B------:R-:W-:Y:S02]  /*1ee0*/  SHF.R.U32.HI R17, RZ, 0xc, R14.reuse ;  /* 0x0000000cff117819 */ /* 0x100fe4000001160e */
[----:B------:R-:W-:Y:S02]  /*1ef0*/  LOP3.LUT R22, R14, 0x3f003f, RZ, 0xc0, !PT ;  /* 0x003f003f0e167812 */ /* 0x000fe400078ec0ff */
[----:B------:R-:W-:Y:S02]  /*1f00*/  SHF.R.U32.HI R30, RZ, 0x6, R14 ;  /* 0x00000006ff1e7819 */ /* 0x000fe4000001160e */
[----:B------:R-:W-:-:S02]  /*1f10*/  SHF.R.U32.HI R12, RZ, 0xc, R13 ;  /* 0x0000000cff0c7819 */ /* 0x000fc4000001160d */
[----:B------:R-:W-:Y:S02]  /*1f20*/  SHF.R.U32.HI R14, RZ, 0xc, R15 ;  /* 0x0000000cff0e7819 */ /* 0x000fe4000001160f */
[----:B------:R-:W-:Y:S02]  /*1f30*/  LOP3.LUT R33, R11, 0x300030, R28, 0xf8, !PT ;  /* 0x003000300b217812 */ /* 0x000fe400078ef81c */
        /* <DEDUP_REMOVED lines=129> */
.L_x_2538:
        /* <DEDUP_REMOVED lines=49> */
.L_x_2539:
        /* <DEDUP_REMOVED lines=43> */
.L_x_2537:
        /* <DEDUP_REMOVED lines=17> */
[--C-:B------:R-:W-:Y:S02]  /*2e20*/  SHF.R.U32.HI R32, RZ, 0xc, R7.reuse ;  /* 0x0000000cff207819 */ /* 0x100fe40000011607 */
[----:B------:R-:W-:Y:S02]  /*2e30*/  LOP3.LUT R34, R7, 0x3f003f, RZ, 0xc0, !PT ;  /* 0x003f003f07227812 */ /* 0x000fe400078ec0ff */
[----:B------:R-:W-:-:S02]  /*2e40*/  SHF.R.U32.HI R35, RZ, 0x6, R7 ;  /* 0x00000006ff237819 */ /* 0x000fc40000011607 */
[----:B----4-:R-:W-:Y:S02]  /*2e50*/  SHF.R.U32.HI R5, RZ, 0x8, R8 ;  /* 0x00000008ff057819 */ /* 0x010fe40000011608 */
[----:B------:R-:W-:Y:S02]  /*2e60*/  SHF.R.U32.HI R7, RZ, 0x8, R9 ;  /* 0x00000008ff077819 */ /* 0x000fe40000011609 */
[----:B------:R-:W-:Y:S02]  /*2e70*/  LOP3.LUT R6, R19, 0xf000f, RZ, 0xc0, !PT ;  /* 0x000f000f13067812 */ /* 0x000fe400078ec0ff */
[----:B------:R-:W-:Y:S02]  /*2e80*/  LOP3.LUT R22, R22, 0xf000f, RZ, 0xc0, !PT ;  /* 0x000f000f16167812 */ /* 0x000fe400078ec0ff */
[--C-:B------:R-:W-:Y:S02]  /*2e90*/  SHF.R.U32.HI R29, RZ, 0x8, R10.reuse ;  /* 0x00000008ff1d7819 */ /* 0x100fe4000001160a */
[----:B------:R-:W-:-:S02]  /*2ea0*/  SHF.R.U32.HI R33, RZ, 0xa, R10 ;  /* 0x0000000aff217819 */ /* 0x000fc4000001160a */
[----:B------:R-:W-:Y:S02]  /*2eb0*/  LOP3.LUT R30, R10, 0x3f003f, RZ, 0xc0, !PT ;  /* 0x003f003f0a1e7812 */ /* 0x000fe400078ec0ff */
[----:B------:R-:W-:Y:S02]  /*2ec0*/  SHF.R.U32.HI R31, RZ, 0x6, R10 ;  /* 0x00000006ff1f7819 */ /* 0x000fe4000001160a */
[----:B------:R-:W-:Y:S02]  /*2ed0*/  LOP3.LUT R10, R27, 0xf000f, RZ, 0xc0, !PT ;  /* 0x000f000f1b0a7812 */ /* 0x000fe400078ec0ff */
[--C-:B------:R-:W-:Y:S02]  /*2ee0*/  SHF.R.U32.HI R24, RZ, 0xa, R9.reuse ;  /* 0x0000000aff187819 */ /* 0x100fe40000011609 */
[----:B------:R-:W-:Y:S02]  /*2ef0*/  LOP3.LUT R23, R9, 0x3f003f, RZ, 0xc0, !PT ;  /* 0x003f003f09177812 */ /* 0x000fe400078ec0ff */
[----:B------:R-:W-:-:S02]  /*2f00*/  SHF.R.U32.HI R26, RZ, 0x6, R9 ;  /* 0x00000006ff1a7819 */ /* 0x000fc40000011609 */
[----:B------:R-:W-:Y:S02]  /*2f10*/  LOP3.LUT R9, R6, 0x300030, R5, 0xf8, !PT ;  /* 0x0030003006097812 */ /* 0x000fe400078ef805 */
[----:B------:R-:W-:Y:S02]  /*2f20*/  LOP3.LUT R27, R22, 0x300030, R7, 0xf8, !PT ;  /* 0x00300030161b7812 */ /* 0x000fe400078ef807 */
[--C-:B------:R-:W-:Y:S02]  /*2f30*/  SHF.R.U32.HI R53, RZ, 0x8, R11.reuse ;  /* 0x00000008ff357819 */ /* 0x100fe4000001160b */
[--C-:B------:R-:W-:Y:S02]  /*2f40*/  SHF.R.U32.HI R56, RZ, 0xa, R11.reuse ;  /* 0x0000000aff387819 */ /* 0x100fe4000001160b */
[----:B------:R-:W-:Y:S02]  /*2f50*/  LOP3.LUT R55, R11, 0x3f003f, RZ, 0xc0, !PT ;  /* 0x003f003f0b377812 */ /* 0x000fe400078ec0ff */
[----:B------:R-:W-:-:S02]  /*2f60*/  SHF.R.U32.HI R57, RZ, 0x6, R11 ;  /* 0x00000006ff397819 */ /* 0x000fc4000001160b */
[----:B------:R-:W-:Y:S02]  /*2f70*/  LOP3.LUT R54, R32, 0xf000f, RZ, 0xc0, !PT ;  /* 0x000f000f20367812 */ /* 0x000fe400078ec0ff */
[--C-:B---3--:R-:W-:Y:S02]  /*2f80*/  SHF.R.U32.HI R7, RZ, 0xc, R12.reuse ;  /* 0x0000000cff077819 */ /* 0x108fe4000001160c */
[----:B------:R-:W-:Y:S02]  /*2f90*/  LOP3.LUT R5, R12, 0x3f003f, RZ, 0xc0, !PT ;  /* 0x003f003f0c057812 */ /* 0x000fe400078ec0ff */
[----:B------:R-:W-:Y:S02]  /*2fa0*/  SHF.R.U32.HI R6, RZ, 0x6, R12 ;  /* 0x00000006ff067819 */ /* 0x000fe4000001160c */
[----:B------:R-:W-:Y:S02]  /*2fb0*/  LOP3.LUT R32, R10, 0x300030, R29, 0xf8, !PT ;  /* 0x003000300a207812 */ /* 0x000fe400078ef81d */
[----:B------:R-:W-:-:S02]  /*2fc0*/  SHF.R.U32.HI R12, RZ, 0xc, R13 ;  /* 0x0000000cff0c7819 */ /* 0x000fc4000001160d */
[----:B------:R-:W-:Y:S02]  /*2fd0*/  LOP3.LUT R11, R13, 0x3f003f, RZ, 0xc0, !PT ;  /* 0x003f003f0d0b7812 */ /* 0x000fe400078ec0ff */
[----:B------:R-:W-:Y:S02]  /*2fe0*/  SHF.R.U32.HI R19, RZ, 0x6, R13 ;  /* 0x00000006ff137819 */ /* 0x000fe4000001160d */
[--C-:B------:R-:W-:Y:S02]  /*2ff0*/  SHF.R.U32.HI R13, RZ, 0xc, R14.reuse ;  /* 0x0000000cff0d7819 */ /* 0x100fe4000001160e */
        /* <DEDUP_REMOVED lines=15> */
[----:B------:R-:W-:Y:S02]  /*30f0*/  SHF.R.U32.HI R8, RZ, 0x6, R8 ;  /* 0x00000006ff087819 */ /* 0x000fe40000011608 */
        /* <DEDUP_REMOVED lines=122> */
.L_x_2541:
        /* <DEDUP_REMOVED lines=49> */
.L_x_2542:
        /* <DEDUP_REMOVED lines=43> */
.L_x_2540:
[----:B-----5:R-:W-:Y:S01]  /*3e60*/  LEA R4, R52, 0x40, 0x6 ;  /* 0x0000004034047811 */ /* 0x020fe200078e30ff */
[----:B------:R-:W-:Y:S01]  /*3e70*/  UIADD3 UR4, UR4, 0x40, URZ ;  /* 0x0000004004047890 */ /* 0x000fe2000fffe03f */
[----:B------:R-:W-:Y:S01]  /*3e80*/  IADD3 R47, R47, 0x20, RZ ;  /* 0x000000202f2f7810 */ /* 0x000fe20007ffe0ff */
[----:B0-----:R-:W-:Y:S01]  /*3e90*/  IMAD.WIDE R12, R43, 0x18, R2 ;  /* 0x000000182b0c7825 */ /* 0x001fe200078e0202 */
[----:B------:R-:W-:Y:S02]  /*3ea0*/  VIMNMX R4, R4, UR8, PT ;  /* 0x0000000804047c48 */ /* 0x000fe4000bfe0100 */
[C---:B------:R-:W-:Y:S02]  /*3eb0*/  ISETP.GE.AND P0, PT, R47.reuse, UR5, PT ;  /* 0x000000052f007c0c */ /* 0x040fe4000bf06270 */
[----:B------:R-:W-:-:S13]  /*3ec0*/  ISETP.LT.AND P2, PT, R47, R4, PT ;  /* 0x000000042f00720c */ /* 0x000fda0003f41270 */
[----:B------:R-:W-:Y:S05]  /*3ed0*/  @!P0 BRA P2, `(.L_x_2543) ;  /* 0xffffffdc00008947 */ /* 0x000fea000103ffff */
.L_x_2536:
        /* <DEDUP_REMOVED lines=8> */
.L_x_2548:
[----:B------:R-:W-:Y:S01]  /*3f60*/  ISETP.NE.AND P2, PT, R47, R36, PT ;  /* 0x000000242f00720c */ /* 0x000fe20003f45270 */
[----:B------:R-:W0:-:S12]  /*3f70*/  LDC R43, c[0x0][0x23c] ;  /* 0x00008f00ff2b7b82 */ /* 0x000e180000000800 */
[----:B------:R-:W1:Y:S01]  /*3f80*/  @!P2 LDC.64 R2, c[0x0][0x248] ;  /* 0x00009200ff02ab82 */ /* 0x000e620000000a00 */
[----:B------:R-:W-:Y:S02]  /*3f90*/  @!P2 IADD3 R44, R44, 0x1, RZ ;  /* 0x000000012c2ca810 */ /* 0x000fe40007ffe0ff */
[----:B------:R-:W-:Y:S02]  /*3fa0*/  @!P2 LEA R5, R47, 0x1, 0x1 ;  /* 0x000000012f05a811 */ /* 0x000fe400078e08ff */
[----:B------:R-:W-:-:S06]  /*3fb0*/  @!P2 LEA R6, R44, R1, 0x3 ;  /* 0x000000012c06a211 */ /* 0x000fcc00078e18ff */
[----:B------:R-:W2:Y:S01]  /*3fc0*/  @!P2 LDL.64 R6, [R6] ;  /* 0x000000000606a983 */ /* 0x000ea20000100a00 */
[----:B-1----:R-:W-:-:S04]  /*3fd0*/  @!P2 IMAD.WIDE R2, R5, 0x2, R2 ;  /* 0x000000020502a825 */ /* 0x002fc800078e0202 */
[----:B0-----:R-:W-:Y:S02]  /*3fe0*/  IMAD.WIDE R4, R43, 0x4, R12 ;  /* 0x000000042b047825 */ /* 0x001fe400078e020c */
        /* <DEDUP_REMOVED lines=11> */
[----:B------:R-:W-:Y:S01]  /*40a0*/  HFMA2.MMA R23, -RZ, RZ, 0, 0.015625 ;  /* 0x00002400ff177435 */ /* 0x000fe200000001ff */
[--C-:B-----5:R-:W-:Y:S02]  /*40b0*/  SHF.R.U32.HI R16, RZ, 0xf, R12.reuse ;  /* 0x0000000fff107819 */ /* 0x120fe4000001160c */
        /* <DEDUP_REMOVED lines=11> */
[--C-:B------:R-:W-:Y:S02]  /*4170*/  SHF.R.U32.HI R32, RZ, 0xf, R15.reuse ;  /* 0x0000000fff207819 */ /* 0x100fe4000001160f */
        /* <DEDUP_REMOVED lines=20> */
[----:B------:R-:W-:Y:S02]  /*42c0*/  PRMT R16, R23, 0x7610, R16 ;  /* 0x0000761017107816 */ /* 0x000fe40000000010 */
[----:B------:R-:W-:-:S02]  /*42d0*/  PRMT R11, R49, 0x9910, RZ ;  /* 0x00009910310b7816 */ /* 0x000fc400000000ff */
[----:B------:R-:W-:Y:S02]  /*42e0*/  LOP3.LUT R22, R22, 0x10001, RZ, 0xc0, !PT ;  /* 0x0001000116167812 */ /* 0x000fe400078ec0ff */
[----:B------:R-:W-:Y:S02]  /*42f0*/  LOP3.LUT R28, R28, 0x10001, RZ, 0xc0, !PT ;  /* 0x000100011c1c7812 */ /* 0x000fe400078ec0ff */
[----:B------:R-:W-:Y:S02]  /*4300*/  LOP3.LUT R23, R18, 0x20002, R21, 0xf8, !PT ;  /* 0x0002000212177812 */ /* 0x000fe400078ef815 */
[----:B------:R-:W-:Y:S02]  /*4310*/  LOP3.LUT R32, R32, 0x10001, RZ, 0xc0, !PT ;  /* 0x0001000120207812 */ /* 0x000fe400078ec0ff */
[----:B------:R-:W-:Y:S02]  /*4320*/  LOP3.LUT R27, R22, 0x20002, R27, 0xf8, !PT ;  /* 0x00020002161b7812 */ /* 0x000fe400078ef81b */
[----:B------:R-:W-:-:S02]  /*4330*/  LOP3.LUT R31, R28, 0x20002, R31, 0xf8, !PT ;  /* 0x000200021c1f7812 */ /* 0x000fc400078ef81f */
[----:B------:R-:W-:Y:S02]  /*4340*/  ISETP.NE.AND P2, PT, R11, RZ, PT ;  /* 0x000000ff0b00720c */ /* 0x000fe40003f45270 */
[----:B------:R-:W-:Y:S02]  /*4350*/  LOP3.LUT R72, R32, 0x20002, R33, 0xf8, !PT ;  /* 0x0002000220487812 */ /* 0x000fe400078ef821 */
        /* <DEDUP_REMOVED lines=41> */
[----:B------:R-:W-:Y:S02]  /*45f0*/  LOP3.LUT R23, R20, 0x64006400, RZ, 0xfc, !PT ;  /* 0x6400640014177812 */ /* 0x000fe400078efcff */
[----:B------:R-:W-:-:S02]  /*4600*/  LOP3.LUT R32, R6, 0x380038, RZ, 0xc0, !PT ;  /* 0x0038003806207812 */ /* 0x000fc400078ec0ff */
[----:B------:R-:W-:Y:S01]  /*4610*/  SHF.R.U32.HI R59, RZ, 0x6, R6 ;  /* 0x00000006ff3b7819 */ /* 0x000fe20000011606 */
[----:B------:R-:W-:Y:S01]  /*4620*/  HFMA2 R84, R23, R24.H0_H0, -132, -132 ;  /* 0xd820d82017547431 */ /* 0x000fe20000040018 */
[----:B------:R-:W-:Y:S02]  /*4630*/  LOP3.LUT R65, R6, 0x70007, RZ, 0xc0, !PT ;  /* 0x0007000706417812 */ /* 0x000fe400078ec0ff */
[----:B------:R-:W-:Y:S02]  /*4640*/  LOP3.LUT R20, R15, 0x380038, RZ, 0xc0, !PT ;  /* 0x003800380f147812 */ /* 0x000fe400078ec0ff */
[----:B------:R-:W-:Y:S02]  /*4650*/  SHF.R.U32.HI R33, RZ, 0xd, R7 ;  /* 0x0000000dff217819 */ /* 0x000fe40000011607 */
[----:B------:R-:W-:Y:S02]  /*4660*/  LOP3.LUT R6, R31, 0x40004, R22, 0xf8, !PT ;  /* 0x000400041f067812 */ /* 0x000fe400078ef816 */
[----:B------:R-:W-:-:S02]  /*4670*/  LOP3.LUT R18, R53, 0x380038, RZ, 0xc0, !PT ;  /* 0x0038003835127812 */ /* 0x000fc400078ec0ff */
[----:B------:R-:W-:Y:S02]  /*4680*/  LOP3.LUT R22, R12, 0x380038, RZ, 0xc0, !PT ;  /* 0x003800380c167812 */ /* 0x000fe400078ec0ff */
[C---:B------:R-:W-:Y:S02]  /*4690*/  LOP3.LUT R70, R7.reuse, 0x380038, RZ, 0xc0, !PT ;  /* 0x0038003807467812 */ /* 0x040fe400078ec0ff */
[----:B------:R-:W-:Y:S02]  /*46a0*/  SHF.R.U32.HI R60, RZ, 0x6, R7 ;  /* 0x00000006ff3c7819 */ /* 0x000fe40000011607 */
[----:B------:R-:W-:Y:S02]  /*46b0*/  LOP3.LUT R67, R7, 0x70007, RZ, 0xc0, !PT ;  /* 0x0007000707437812 */ /* 0x000fe400078ec0ff */
[----:B------:R-:W-:Y:S02]  /*46c0*/  LOP3.LUT R7, R27, 0x40004, R4, 0xf8, !PT ;  /* 0x000400041b077812 */ /* 0x000fe400078ef804 */
[----:B------:R-:W-:-:S02]  /*46d0*/  LOP3.LUT R35, R20, 0x64006400, RZ, 0xfc, !PT ;  /* 0x6400640014237812 */ /* 0x000fc400078efcff */
[----:B------:R-:W-:Y:S02]  /*46e0*/  LOP3.LUT R4, R72, 0x40004, R33, 0xf8, !PT ;  /* 0x0004000448047812 */ /* 0x000fe400078ef821 */
[----:B------:R-:W-:Y:S01]  /*46f0*/  LOP3.LUT R27, R25, 0x64006400, RZ, 0xfc, !PT ;  /* 0x64006400191b7812 */ /* 0x000fe200078efcff */
[-C--:B------:R-:W-:Y:S01]  /*4700*/  HFMA2 R35, R35, R24.reuse.H0_H0, -132, -132 ;  /* 0xd820d82023237431 */ /* 0x080fe20000040018 */
        /* <DEDUP_REMOVED lines=55> */
[-C--:B------:R-:W-:Y:S01]  /*4a80*/  HFMA2 R74, R21, R16.reuse.H0_H0, -20, -20 ;  /* 0xcd00cd00154a7431 */ /* 0x080fe20000040010 */
[C---:B------:R-:W-:Y:S01]  /*4a90*/  LOP3.LUT R82, R60.reuse, 0x70007, RZ, 0xc0, !PT ;  /* 0x000700073c527812 */ /* 0x040fe200078ec0ff */
        /* <DEDUP_REMOVED lines=147> */
.L_x_2546:
        /* <DEDUP_REMOVED lines=80> */
.L_x_2547:
        /* <DEDUP_REMOVED lines=77> */
.L_x_2545:
[----:B------:R-:W-:Y:S01]  /*5da0*/  VIADD R47, R47, 0x20 ;  /* 0x000000202f2f7836 */ /* 0x000fe20000000000 */
[----:B------:R-:W-:Y:S01]  /*5db0*/  UIADD3 UR4, UR4, 0x40, URZ ;  /* 0x0000004004047890 */ /* 0x000fe2000fffe03f */
[----:B-----5:R-:W-:-:S03]  /*5dc0*/  IMAD.WIDE R12, R43, 0x4, R2 ;  /* 0x000000042b0c7825 */ /* 0x020fc600078e0202 */
[C---:B------:R-:W-:Y:S02]  /*5dd0*/  ISETP.GE.AND P2, PT, R47.reuse, UR5, PT ;  /* 0x000000052f007c0c */ /* 0x040fe4000bf46270 */
[----:B------:R-:W-:-:S13]  /*5de0*/  ISETP.LT.AND P3, PT, R47, R45, PT ;  /* 0x0000002d2f00720c */ /* 0x000fda0003f61270 */
[----:B------:R-:W-:Y:S05]  /*5df0*/  @!P2 BRA P3, `(.L_x_2548) ;  /* 0xffffffe00058a947 */ /* 0x000fea000183ffff */
.L_x_2544:
        /* <DEDUP_REMOVED lines=14> */
.L_x_2553:
        /* <DEDUP_REMOVED lines=17> */
[----:B------:R-:W-:Y:S02]  /*5ff0*/  PRMT R9, R49, 0x9910, RZ ;  /* 0x0000991031097816 */ /* 0x000fe400000000ff */
[----:B------:R-:W-:Y:S02]  /*6000*/  MOV R8, 0x2400 ;  /* 0x0000240000087802 */ /* 0x000fe40000000f00 */
[----:B------:R-:W-:Y:S02]  /*6010*/  ISETP.NE.AND P2, PT, R9, RZ, PT ;  /* 0x000000ff0900720c */ /* 0x000fe40003f45270 */
        /* <DEDUP_REMOVED lines=8> */
[----:B------:R-:W-:Y:S02]  /*60a0*/  LOP3.LUT R16, R5, 0x64006400, RZ, 0xfc, !PT ;  /* 0x6400640005107812 */ /* 0x000fe400078efcff */
[----:B------:R-:W-:Y:S02]  /*60b0*/  LOP3.LUT R5, R52, 0xc000c, RZ, 0xc0, !PT ;  /* 0x000c000c34057812 */ /* 0x000fe400078ec0ff */
[----:B------:R-:W-:Y:S01]  /*60c0*/  SHF.R.U32.HI R56, RZ, 0x8, R6 ;  /* 0x00000008ff387819 */ /* 0x000fe20000011606 */
[----:B------:R-:W-:Y:S01]  /*60d0*/  HFMA2 R16, R16, R23.H0_H0, -258, -258 ;  /* 0xdc08dc0810107431 */ /* 0x000fe20000040017 */
[C---:B------:R-:W-:Y:S02]  /*60e0*/  LOP3.LUT R24, R6.reuse, 0x300030, RZ, 0xc0, !PT ;  /* 0x0030003006187812 */ /* 0x040fe400078ec0ff */
[C---:B------:R-:W-:Y:S02]  /*60f0*/  LOP3.LUT R32, R6.reuse, 0xc000c0, RZ, 0xc0, !PT ;  /* 0x00c000c006207812 */ /* 0x040fe400078ec0ff */
[----:B------:R-:W-:-:S02]  /*6100*/  LOP3.LUT R55, R6, 0x30003, RZ, 0xc0, !PT ;  /* 0x0003000306377812 */ /* 0x000fc400078ec0ff */
[----:B------:R-:W-:Y:S02]  /*6110*/  LOP3.LUT R6, R7, 0xc000c, RZ, 0xc0, !PT ;  /* 0x000c000c07067812 */ /* 0x000fe400078ec0ff */
[----:B------:R-:W-:Y:S02]  /*6120*/  LOP3.LUT R5, R5, 0x64006400, RZ, 0xfc, !PT ;  /* 0x6400640005057812 */ /* 0x000fe400078efcff */
[----:B------:R-:W-:Y:S02]  /*6130*/  LOP3.LUT R17, R6, 0x64006400, RZ, 0xfc, !PT ;  /* 0x6400640006117812 */ /* 0x000fe400078efcff */
[----:B------:R-:W-:Y:S01]  /*6140*/  SHF.R.U32.HI R58, RZ, 0x8, R7 ;  /* 0x00000008ff3a7819 */ /* 0x000fe20000011607 */
[-C--:B------:R-:W-:Y:S01]  /*6150*/  HFMA2 R18, R5, R23.reuse.H0_H0, -258, -258 ;  /* 0xdc08dc0805127431 */ /* 0x080fe20000040017 */
        /* <DEDUP_REMOVED lines=124> */
.L_x_2551:
        /* <DEDUP_REMOVED lines=46> */
.L_x_2552:
[----:B------:R-:W-:Y:S05]  /*6c00*/  @P0 BRA `(.L_x_2550) ;  /* 0x0000000000ac0947 */ /* 0x000fea0003800000 */
[----:B------:R-:W0:Y:S01]  /*6c10*/  LDS.128 R4, [UR4+0x100] ;  /* 0x00010004ff047984 */ /* 0x000e220008000c00 */
[----:B------:R-:W-:-:S03]  /*6c20*/  IMAD.MOV.U32 R61, RZ, RZ, R14 ;  /* 0x000000ffff3d7224 */ /* 0x000fc600078e000e */
        /* <DEDUP_REMOVED lines=41> */
.L_x_2550:
[----:B------:R-:W-:Y:S01]  /*6ec0*/  IADD3 R47, R47, 0x10, RZ ;  /* 0x000000102f2f7810 */ /* 0x000fe20007ffe0ff */
[----:B------:R-:W-:Y:S01]  /*6ed0*/  UIADD3 UR4, UR4, 0x20, URZ ;  /* 0x0000002004047890 */ /* 0x000fe2000fffe03f */
[----:B------:R-:W-:Y:S02]  /*6ee0*/  IADD3 R12, P3, R12, R3, RZ ;  /* 0x000000030c0c7210 */ /* 0x000fe40007f7e0ff */
[C---:B------:R-:W-:Y:S02]  /*6ef0*/  ISETP.GE.AND P2, PT, R47.reuse, UR5, PT ;  /* 0x000000052f007c0c */ /* 0x040fe4000bf46270 */
[----:B------:R-:W-:Y:S02]  /*6f00*/  ISETP.LT.AND P4, PT, R47, R45, PT ;  /* 0x0000002d2f00720c */ /* 0x000fe40003f81270 */
[----:B------:R-:W-:-:S11]  /*6f10*/  IADD3.X R13, R13, R2, RZ, P3, !PT ;  /* 0x000000020d0d7210 */ /* 0x000fd60001ffe4ff */
[----:B------:R-:W-:Y:S05]  /*6f20*/  @!P2 BRA P4, `(.L_x_2553) ;  /* 0xffffffec00eca947 */ /* 0x000fea000203ffff */
.L_x_2549:
        /* <DEDUP_REMOVED lines=20> */
.L_x_2557:
[----:B------:R-:W0:Y:S02]  /*7070*/  LDS R10, [R4] ;  /* 0x00000000040a7984 */ /* 0x000e240000000800 */
[----:B0-----:R-:W-:-:S06]  /*7080*/  HADD2 R11, R10, R13 ;  /* 0x0000000d0a0b7230 */ /* 0x001fcc0000000000 */
[----:B------:R-:W0:Y:S02]  /*7090*/  ATOMS.CAST.SPIN R11, [R4], R10, R11 ;  /* 0x0000000a040b738d */ /* 0x000e24000180000b */
[----:B0-----:R-:W-:-:S13]  /*70a0*/  ISETP.EQ.U32.AND P0, PT, R11, 0x1, PT ;  /* 0x000000010b00780c */ /* 0x001fda0003f02070 */
[----:B------:R-:W-:Y:S05]  /*70b0*/  @!P0 BRA `(.L_x_2557) ;  /* 0xfffffffc00ec8947 */ /* 0x000fea000383ffff */
[----:B------:R-:W-:Y:S05]  /*70c0*/  BRA `(.L_x_2555) ;  /* 0x00000000000c7947 */ /* 0x000fea0003800000 */
.L_x_2556:
[----:B------:R-:W2:Y:S02]  /*70d0*/  LD.E R0, desc[UR6][R2.64] ;  /* 0x0000000602007980 */ /* 0x000ea4000c101900 */
[----:B--2---:R-:W-:-:S05]  /*70e0*/  IADD3 R5, R13, R0, RZ ;  /* 0x000000000d057210 */ /* 0x004fca0007ffe0ff */
[----:B------:R0:W-:Y:S02]  /*70f0*/  ST.E desc[UR6][R2.64], R5 ;  /* 0x0000000502007985 */ /* 0x0001e4000c101906 */
.L_x_2555:
[----:B------:R-:W-:Y:S05]  /*7100*/  BSYNC B0 ;  /* 0x0000000000007941 */ /* 0x000fea0003800000 */
.L_x_2554:
[----:B------:R1:W-:Y:S01]  /*7110*/  ATOM.E.ADD.F16x2.RN.STRONG.GPU P0, RZ, desc[UR6][R2.64+0x4], R41 ;  /* 0x0000042902ff79a2 */ /* 0x0003e2000810e1c6 */
[----:B------:R-:W-:Y:S04]  /*7120*/  BSSY B0, `(.L_x_2558) ;  /* 0x000000e000007945 */ /* 0x000fe80003800000 */
[----:B-1----:R-:W-:Y:S05]  /*7130*/  @P0 BRA `(.L_x_2559) ;  /* 0x0000000000300947 */ /* 0x002fea0003800000 */
[----:B------:R-:W1:Y:S02]  /*7140*/  QSPC.E.S P0, RZ, [R2+0x4] ;  /* 0x0000040002ff73aa */ /* 0x000e640000000500 */
[----:B-1----:R-:W-:Y:S05]  /*7150*/  @!P0 BRA `(.L_x_2560) ;  /* 0x00000000001c8947 */ /* 0x002fea0003800000 */
[----:B0-----:R-:W-:-:S07]  /*7160*/  MOV R2, R2 ;  /* 0x0000000200027202 */ /* 0x001fce0000000f00 */
.L_x_2561:
[----:B------:R-:W0:Y:S02]  /*7170*/  LDS R4, [R2+0x4] ;  /* 0x0000040002047984 */ /* 0x000e240000000800 */
[----:B0-----:R-:W-:-:S10]  /*7180*/  HFMA2.MMA R5, R4, 1, 1, R41 ;  /* 0x3c003c0004057835 */ /* 0x001fd40000000029 */
[----:B------:R-:W0:Y:S02]  /*7190*/  ATOMS.CAST.SPIN R5, [R2+0x4], R4, R5 ;  /* 0x000004040205738d */ /* 0x000e240001800005 */
[----:B0-----:R-:W-:-:S13]  /*71a0*/  ISETP.EQ.U32.AND P0, PT, R5, 0x1, PT ;  /* 0x000000010500780c */ /* 0x001fda0003f02070 */
[----:B------:R-:W-:Y:S05]  /*71b0*/  @!P0 BRA `(.L_x_2561) ;  /* 0xfffffffc00ec8947 */ /* 0x000fea000383ffff */
[----:B------:R-:W-:Y:S05]  /*71c0*/  BRA `(.L_x_2559) ;  /* 0x00000000000c7947 */ /* 0x000fea0003800000 */
.L_x_2560:
[----:B------:R-:W0:Y:S02]  /*71d0*/  LD.E R0, desc[UR6][R2.64+0x4] ;  /* 0x0000040602007980 */ /* 0x000e24000c101900 */
[----:B0-----:R-:W-:-:S05]  /*71e0*/  IADD3 R5, R41, R0, RZ ;  /* 0x0000000029057210 */ /* 0x001fca0007ffe0ff */
[----:B------:R1:W-:Y:S02]  /*71f0*/  ST.E desc[UR6][R2.64+0x4], R5 ;  /* 0x0000040502007985 */ /* 0x0003e4000c101906 */
.L_x_2559:
[----:B------:R-:W-:Y:S05]  /*7200*/  BSYNC B0 ;  /* 0x0000000000007941 */ /* 0x000fea0003800000 */
.L_x_2558:
[----:B------:R-:W-:-:S13]  /*7210*/  ISETP.GE.AND P0, PT, R46, 0x2, PT ;  /* 0x000000022e00780c */ /* 0x000fda0003f06270 */
[----:B------:R-:W-:Y:S05]  /*7220*/  @!P0 EXIT ;  /* 0x000000000000894d */ /* 0x000fea0003800000 */
[----:B------:R-:W-:Y:S02]  /*7230*/  IMAD.IADD R9, R9, 0x1, R8 ;  /* 0x0000000109097824 */ /* 0x000fe400078e0208 */
[----:B------:R-:W-:Y:S02]  /*7240*/  HMUL2 R13, R40, R48.H0_H0 ;  /* 0x20000030280d7232 */ /* 0x000fe40000000000 */
        /* <DEDUP_REMOVED lines=9> */
.L_x_2565:
[----:B------:R-:W0:Y:S02]  /*72e0*/  LDS R10, [R4] ;  /* 0x00000000040a7984 */ /* 0x000e240000000800 */
[----:B0-----:R-:W-:-:S06]  /*72f0*/  HADD2 R11, R10, R13 ;  /* 0x0000000d0a0b7230 */ /* 0x001fcc0000000000 */
[----:B------:R-:W0:Y:S02]  /*7300*/  ATOMS.CAST.SPIN R11, [R4], R10, R11 ;  /* 0x0000000a040b738d */ /* 0x000e24000180000b */
[----:B0-----:R-:W-:-:S13]  /*7310*/  ISETP.EQ.U32.AND P0, PT, R11, 0x1, PT ;  /* 0x000000010b00780c */ /* 0x001fda0003f02070 */
[----:B------:R-:W-:Y:S05]  /*7320*/  @!P0 BRA `(.L_x_2565) ;  /* 0xfffffffc00ec8947 */ /* 0x000fea000383ffff */
[----:B------:R-:W-:Y:S05]  /*7330*/  BRA `(.L_x_2563) ;  /* 0x00000000000c7947 */ /* 0x000fea0003800000 */
.L_x_2564:
[----:B------:R-:W2:Y:S02]  /*7340*/  LD.E R0, desc[UR6][R2.64] ;  /* 0x0000000602007980 */ /* 0x000ea4000c101900 */
[----:B--2---:R-:W-:-:S05]  /*7350*/  IADD3 R5, R13, R0, RZ ;  /* 0x000000000d057210 */ /* 0x004fca0007ffe0ff */
[----:B------:R0:W-:Y:S02]  /*7360*/  ST.E desc[UR6][R2.64], R5 ;  /* 0x0000000502007985 */ /* 0x0001e4000c101906 */
.L_x_2563:
[----:B------:R-:W-:Y:S05]  /*7370*/  BSYNC B0 ;  /* 0x0000000000007941 */ /* 0x000fea0003800000 */
.L_x_2562:
[----:B------:R1:W-:Y:S01]  /*7380*/  ATOM.E.ADD.F16x2.RN.STRONG.GPU P0, RZ, desc[UR6][R2.64+0x4], R39 ;  /* 0x0000042702ff79a2 */ /* 0x0003e2000810e1c6 */
[----:B------:R-:W-:Y:S04]  /*7390*/  BSSY B0, `(.L_x_2566) ;  /* 0x000000e000007945 */ /* 0x000fe80003800000 */
[----:B-1----:R-:W-:Y:S05]  /*73a0*/  @P0 BRA `(.L_x_2567) ;  /* 0x0000000000300947 */ /* 0x002fea0003800000 */
[----:B------:R-:W1:Y:S02]  /*73b0*/  QSPC.E.S P0, RZ, [R2+0x4] ;  /* 0x0000040002ff73aa */ /* 0x000e640000000500 */
[----:B-1----:R-:W-:Y:S05]  /*73c0*/  @!P0 BRA `(.L_x_2568) ;  /* 0x00000000001c8947 */ /* 0x002fea0003800000 */
[----:B0-----:R-:W-:-:S07]  /*73d0*/  MOV R2, R2 ;  /* 0x0000000200027202 */ /* 0x001fce0000000f00 */
.L_x_2569:
[----:B------:R-:W0:Y:S02]  /*73e0*/  LDS R4, [R2+0x4] ;  /* 0x0000040002047984 */ /* 0x000e240000000800 */
[----:B0-----:R-:W-:-:S10]  /*73f0*/  HFMA2.MMA R5, R4, 1, 1, R39 ;  /* 0x3c003c0004057835 */ /* 0x001fd40000000027 */
[----:B------:R-:W0:Y:S02]  /*7400*/  ATOMS.CAST.SPIN R5, [R2+0x4], R4, R5 ;  /* 0x000004040205738d */ /* 0x000e240001800005 */
[----:B0-----:R-:W-:-:S13]  /*7410*/  ISETP.EQ.U32.AND P0, PT, R5, 0x1, PT ;  /* 0x000000010500780c */ /* 0x001fda0003f02070 */
[----:B------:R-:W-:Y:S05]  /*7420*/  @!P0 BRA `(.L_x_2569) ;  /* 0xfffffffc00ec8947 */ /* 0x000fea000383ffff */
[----:B------:R-:W-:Y:S05]  /*7430*/  BRA `(.L_x_2567) ;  /* 0x00000000000c7947 */ /* 0x000fea0003800000 */
.L_x_2568:
[----:B------:R-:W0:Y:S02]  /*7440*/  LD.E R0, desc[UR6][R2.64+0x4] ;  /* 0x0000040602007980 */ /* 0x000e24000c101900 */
[----:B0-----:R-:W-:-:S05]  /*7450*/  IADD3 R5, R39, R0, RZ ;  /* 0x0000000027057210 */ /* 0x001fca0007ffe0ff */
[----:B------:R1:W-:Y:S02]  /*7460*/  ST.E desc[UR6][R2.64+0x4], R5 ;  /* 0x0000040502007985 */ /* 0x0003e4000c101906 */
.L_x_2567:
[----:B------:R-:W-:Y:S05]  /*7470*/  BSYNC B0 ;  /* 0x0000000000007941 */ /* 0x000fea0003800000 */
.L_x_2566:
        /* <DEDUP_REMOVED lines=13> */
.L_x_2573:
[----:B------:R-:W0:Y:S02]  /*7550*/  LDS R6, [R4] ;  /* 0x0000000004067984 */ /* 0x000e240000000800 */
[----:B0-----:R-:W-:-:S06]  /*7560*/  HADD2 R7, R6, R9 ;  /* 0x0000000906077230 */ /* 0x001fcc0000000000 */
[----:B------:R-:W0:Y:S02]  /*7570*/  ATOMS.CAST.SPIN R7, [R4], R6, R7 ;  /* 0x000000060407738d */ /* 0x000e240001800007 */
[----:B0-----:R-:W-:-:S13]  /*7580*/  ISETP.EQ.U32.AND P0, PT, R7, 0x1, PT ;  /* 0x000000010700780c */ /* 0x001fda0003f02070 */
[----:B------:R-:W-:Y:S05]  /*7590*/  @!P0 BRA `(.L_x_2573) ;  /* 0xfffffffc00ec8947 */ /* 0x000fea000383ffff */
[----:B------:R-:W-:Y:S05]  /*75a0*/  BRA `(.L_x_2571) ;  /* 0x00000000000c7947 */ /* 0x000fea0003800000 */
.L_x_2572:
[----:B------:R-:W2:Y:S02]  /*75b0*/  LD.E R0, desc[UR6][R2.64] ;  /* 0x0000000602007980 */ /* 0x000ea4000c101900 */
[----:B--2---:R-:W-:-:S05]  /*75c0*/  IADD3 R5, R9, R0, RZ ;  /* 0x0000000009057210 */ /* 0x004fca0007ffe0ff */
[----:B------:R0:W-:Y:S02]  /*75d0*/  ST.E desc[UR6][R2.64], R5 ;  /* 0x0000000502007985 */ /* 0x0001e4000c101906 */
.L_x_2571:
[----:B------:R-:W-:Y:S05]  /*75e0*/  BSYNC B0 ;  /* 0x0000000000007941 */ /* 0x000fea0003800000 */
.L_x_2570:
[----:B------:R1:W-:Y:S02]  /*75f0*/  ATOM.E.ADD.F16x2.RN.STRONG.GPU P0, RZ, desc[UR6][R2.64+0x4], R37 ;  /* 0x0000042502ff79a2 */ /* 0x0003e4000810e1c6 */
[----:B-1----:R-:W-:Y:S05]  /*7600*/  @P0 EXIT ;  /* 0x000000000000094d */ /* 0x002fea0003800000 */
[----:B------:R-:W1:Y:S02]  /*7610*/  QSPC.E.S P0, RZ, [R2+0x4] ;  /* 0x0000040002ff73aa */ /* 0x000e640000000500 */
[----:B-1----:R-:W-:Y:S05]  /*7620*/  @!P0 BRA `(.L_x_2574) ;  /* 0x00000000001c8947 */ /* 0x002fea0003800000 */
[----:B0-----:R-:W-:-:S07]  /*7630*/  MOV R2, R2 ;  /* 0x0000000200027202 */ /* 0x001fce0000000f00 */
.L_x_2575:
[----:B------:R-:W0:Y:S02]  /*7640*/  LDS R4, [R2+0x4] ;  /* 0x0000040002047984 */ /* 0x000e240000000800 */
[----:B0-----:R-:W-:-:S10]  /*7650*/  HFMA2.MMA R5, R4, 1, 1, R37 ;  /* 0x3c003c0004057835 */ /* 0x001fd40000000025 */
[----:B------:R-:W0:Y:S02]  /*7660*/  ATOMS.CAST.SPIN R5, [R2+0x4], R4, R5 ;  /* 0x000004040205738d */ /* 0x000e240001800005 */
[----:B0-----:R-:W-:-:S13]  /*7670*/  ISETP.EQ.U32.AND P0, PT, R5, 0x1, PT ;  /* 0x000000010500780c */ /* 0x001fda0003f02070 */
[----:B------:R-:W-:Y:S05]  /*7680*/  @!P0 BRA `(.L_x_2575) ;  /* 0xfffffffc00ec8947 */ /* 0x000fea000383ffff */
[----:B------:R-:W-:Y:S05]  /*7690*/  EXIT ;  /* 0x000000000000794d */ /* 0x000fea0003800000 */
.L_x_2574:
[----:B------:R-:W0:Y:S02]  /*76a0*/  LD.E R0, desc[UR6][R2.64+0x4] ;  /* 0x0000040602007980 */ /* 0x000e24000c101900 */
[----:B0-----:R-:W-:-:S05]  /*76b0*/  IADD3 R5, R37, R0, RZ ;  /* 0x0000000025057210 */ /* 0x001fca0007ffe0ff */
[----:B------:R-:W-:Y:S01]  /*76c0*/  ST.E desc[UR6][R2.64+0x4], R5 ;  /* 0x0000040502007985 */ /* 0x000fe2000c101906 */
[----:B------:R-:W-:Y:S05]  /*76d0*/  EXIT ;  /* 0x000000000000794d */ /* 0x000fea0003800000 */
.L_x_2576:
        /* <DEDUP_REMOVED lines=10> */
.L_x_5215:


//--------------------- .text._Z23gemm_half_q_half_kernelILi3ELi128ELb1ELb1ELi64EEvPK6__halfPKjS4_S2_PS0_iiiiPKtS7_iiiiiibS2_i --------------------------
	.section	.text._Z23gemm_half_q_half_kernelILi3ELi128ELb1ELb1ELi64EEvPK6__halfPKjS4_S2_PS0_iiiiPKtS7_iiiiiibS2_i,"ax",@progbits
	.align	128
        .global         _Z23gemm_half_q_half_kernelILi3ELi128ELb1ELb1ELi64EEvPK6__halfPKjS4_S2_PS0_iiiiPKtS7_iiiiiibS2_i
        .type           _Z23gemm_half_q_half_kernelILi3ELi128ELb1ELb1ELi64EEvPK6__halfPKjS4_S2_PS0_iiiiPKtS7_iiiiiibS2_i,@function
        .size           _Z23gemm_half_q_half_kernelILi3ELi128ELb1ELb1ELi64EEvPK6__halfPKjS4_S2_PS0_iiiiPKtS7_iiiiiibS2_i,(.L_x_5216 - _Z23gemm_half_q_half_kernelILi3ELi128ELb1ELb1ELi64EEvPK6__halfPKjS4_S2_PS0_iiiiPKtS7_iiiiiibS2_i)
        .other          _Z23gemm_half_q_half_kernelILi3ELi128ELb1ELb1ELi64EEvPK6__halfPKjS4_S2_PS0_iiiiPKtS7_iiiiiibS2_i,@"STO_CUDA_ENTRY STV_DEFAULT"
_Z23gemm_half_q_half_kernelILi3ELi128ELb1ELb1ELi64EEvPK6__halfPKjS4_S2_PS0_iiiiPKtS7_iiiiiibS2_i:
.text._Z23gemm_half_q_half_kernelILi3ELi128ELb1ELb1ELi64EEvPK6__halfPKjS4_S2_PS0_iiiiPKtS7_iiiiiibS2_i:
        /* <DEDUP_REMOVED lines=20> */
[----:B------:R-:W-:Y:S02]  /*0140*/  PRMT R14, RZ, 0x7610, R14 ;  /* 0x00007610ff0e7816 */ /* 0x000fe4000000000e */
[----:B-----5:R-:W-:-:S09]  /*0150*/  PRMT R13, R16, 0x7610, R13 ;  /* 0x00007610100d7816 */ /* 0x020fd2000000000d */
[----:B------:R-:W-:Y:S05]  /*0160*/  @!P0 BRA `(.L_x_2577) ;  /* 0x0000000000408947 */ /* 0x000fea0003800000 */
[----:B------:R-:W1:Y:S01]  /*0170*/  LDC R9, c[0x0][0x280] ;  /* 0x0000a000ff097b82 */ /* 0x000e620000000800 */
[----:B------:R-:W-:-:S07]  /*0180*/  ISETP.NE.AND P0, PT, R17, 0x2, PT ;  /* 0x000000021100780c */ /* 0x000fce0003f05270 */
[----:B------:R-:W5:Y:S01]  /*0190*/  LDC.64 R12, c[0x0][0x278] ;  /* 0x00009e00ff0c7b82 */ /* 0x000f620000000a00 */
[----:B------:R-:W-:Y:S02]  /*01a0*/  PRMT R14, RZ, 0x7610, R14 ;  /* 0x00007610ff0e7816 */ /* 0x000fe4000000000e */
        /* <DEDUP_REMOVED lines=12> */
.L_x_2577:
        /* <DEDUP_REMOVED lines=36> */
.L_x_2582:
        /* <DEDUP_REMOVED lines=16> */
.L_x_2581:
        /* <DEDUP_REMOVED lines=16> */
.L_x_2580:
        /* <DEDUP_REMOVED lines=17> */
.L_x_2584:
        /* <DEDUP_REMOVED lines=16> */
.L_x_2583:
        /* <DEDUP_REMOVED lines=14> */
.L_x_2579:
[----:B------:R-:W-:Y:S05]  /*09a0*/  BSYNC B0 ;  /* 0x0000000000007941 */ /* 0x000fea0003800000 */
.L_x_2578:
[----:B------:R-:W-:Y:S02]  /*09b0*/  ULDC UR5, c[0x0][0x23c] ;  /* 0x00008f0000057ab9 */ /* 0x000fe40000000800 */
[----:B------:R-:W-:-:S13]  /*09c0*/  ISETP.GE.AND P0, PT, R9, UR5, PT ;  /* 0x0000000509007c0c */ /* 0x000fda000bf06270 */
        /* <DEDUP_REMOVED lines=8> */
[----:B------:R-:W-:Y:S01]  /*0a50*/  SHF.L.U32 R5, R5, 0x8, RZ ;  /* 0x0000000805057819 */ /* 0x000fe200000006ff */
[----:B------:R-:W-:Y:S01]  /*0a60*/  IMAD R4, R3, UR5, RZ ;  /* 0x0000000503047c24 */ /* 0x000fe2000f8e02ff */
[----:B------:R-:W-:Y:S01]  /*0a70*/  ISETP.GT.AND P2, PT, R17, 0x3, PT ;  /* 0x000000031100780c */ /* 0x000fe20003f44270 */
[----:B0-----:R-:W-:Y:S01]  /*0a80*/  HFMA2.MMA R6, -RZ, RZ, 0, 0 ;  /* 0x00000000ff067435 */ /* 0x001fe200000001ff */
[----:B------:R-:W-:Y:S01]  /*0a90*/  PLOP3.LUT P0, PT, PT, PT, PT, 0x80, 0x0 ;  /* 0x000000000000781c */ /* 0x000fe20003f0f070 */
[----:B------:R-:W-:-:S05]  /*0aa0*/  IMAD R5, R4, 0x3, R5 ;  /* 0x0000000304057824 */ /* 0x000fca00078e0205 */
[----:B------:R-:W-:-:S05]  /*0ab0*/  LEA R5, R2, R5, 0x2 ;  /* 0x0000000502057211 */ /* 0x000fca00078e10ff */
[----:B-1----:R-:W-:Y:S01]  /*0ac0*/  IMAD.WIDE R2, R5, 0x2, R10 ;  /* 0x0000000205027825 */ /* 0x002fe200078e020a */
[----:B------:R-:W-:Y:S06]  /*0ad0*/  @!P2 BRA `(.L_x_2586) ;  /* 0x000000000044a947 */ /* 0x000fec0003800000 */
[----:B------:R-:W-:Y:S02]  /*0ae0*/  PLOP3.LUT P0, PT, PT, PT, PT, 0x8, 0x0 ;  /* 0x000000000000781c */ /* 0x000fe40003f0e170 */
[----:B------:R-:W-:-:S11]  /*0af0*/  IADD3 R21, R17, -0x3, RZ ;  /* 0xfffffffd11157810 */ /* 0x000fd60007ffe0ff */
.L_x_2587:
[----:B-1----:R-:W-:Y:S01]  /*0b00*/  MOV R5, UR5 ;  /* 0x0000000500057c02 */ /* 0x002fe20008000f00 */
[----:B------:R0:W-:Y:S01]  /*0b10*/  STG.E.64 desc[UR8][R2.64], RZ ;  /* 0x000000ff02007986 */ /* 0x0001e2000c101b08 */
[----:B------:R-:W-:Y:S02]  /*0b20*/  MOV R11, UR5 ;  /* 0x00000005000b7c02 */ /* 0x000fe40008000f00 */
[----:B------:R-:W-:Y:S01]  /*0b30*/  MOV R13, UR5 ;  /* 0x00000005000d7c02 */ /* 0x000fe20008000f00 */
[----:B------:R-:W-:Y:S01]  /*0b40*/  IMAD.WIDE R4, R5, 0x2, R2 ;  /* 0x0000000205047825 */ /* 0x000fe200078e0202 */
[----:B------:R-:W-:Y:S02]  /*0b50*/  IADD3 R6, R6, 0x4, RZ ;  /* 0x0000000406067810 */ /* 0x000fe40007ffe0ff */
[----:B------:R-:W-:Y:S02]  /*0b60*/  MOV R23, UR5 ;  /* 0x0000000500177c02 */ /* 0x000fe40008000f00 */
        /* <DEDUP_REMOVED lines=8> */
.L_x_2586:
[----:B-1----:R-:W-:Y:S02]  /*0bf0*/  IADD3 R4, R17, -R6, RZ ;  /* 0x8000000611047210 */ /* 0x002fe40007ffe0ff */
[----:B------:R-:W-:Y:S02]  /*0c00*/  MOV R5, UR5 ;  /* 0x0000000500057c02 */ /* 0x000fe40008000f00 */
[----:B------:R-:W-:Y:S02]  /*0c10*/  ISETP.GT.AND P2, PT, R4, 0x1, PT ;  /* 0x000000010400780c */ /* 0x000fe40003f44270 */
[----:B------:R-:W-:-:S11]  /*0c20*/  MOV R11, UR5 ;  /* 0x00000005000b7c02 */ /* 0x000fd60008000f00 */
        /* <DEDUP_REMOVED lines=8> */
.L_x_2585:
[----:B--2---:R-:W2:Y:S08]  /*0cb0*/  LDC.64 R2, c[0x0][0x248] ;  /* 0x00009200ff027b82 */ /* 0x004eb00000000a00 */
[----:B------:R-:W-:Y:S01]  /*0cc0*/  BAR.SYNC.DEFER_BLOCKING 0x0 ;  /* 0x0000000000007b1d */ /* 0x000fe20000010000 */
[----:B------:R-:W-:Y:S02]  /*0cd0*/  ISETP.GE.AND P0, PT, R19, R18, PT ;  /* 0x000000121300720c */ /* 0x000fe40003f06270 */
[----:B-1----:R-:W-:-:S05]  /*0ce0*/  SHF.L.U32 R11, R0, 0x7, RZ ;  /* 0x00000007000b7819 */ /* 0x002fca00000006ff */
[----:B------:R-:W1:Y:S08]  /*0cf0*/  LDC R4, c[0x0][0x25c] ;  /* 0x00009700ff047b82 */ /* 0x000e700000000800 */
[----:B0-----:R-:W0:Y:S01]  /*0d00*/  LDC R6, c[0x0][0x264] ;  /* 0x00009900ff067b82 */ /* 0x001e220000000800 */
[----:B--2---:R-:W-:Y:S01]  /*0d10*/  IMAD.WIDE R10, R11, 0x2, R2 ;  /* 0x000000020b0a7825 */ /* 0x004fe200078e0202 */
[----:B------:R-:W-:Y:S06]  /*0d20*/  @P0 BRA `(.L_x_2588) ;  /* 0x0000000000d00947 */ /* 0x000fec0003800000 */
[----:B------:R2:W5:Y:S01]  /*0d30*/  LDG.E.U16.CONSTANT R0, desc[UR8][R10.64] ;  /* 0x000000080a007981 */ /* 0x000562000c1e9500 */
[----:B------:R-:W-:Y:S02]  /*0d40*/  SHF.R.S32.HI R8, RZ, 0x1f, R9 ;  /* 0x0000001fff087819 */ /* 0x000fe40000011409 */
[----:B------:R-:W-:Y:S02]  /*0d50*/  SHF.L.U32 R5, R9, 0x2, RZ ;  /* 0x0000000209057819 */ /* 0x000fe400000006ff */
[----:B------:R-:W-:Y:S02]  /*0d60*/  LEA.HI R8, R8, R9, RZ, 0x3 ;  /* 0x0000000908087211 */ /* 0x000fe400078f18ff */
[----:B------:R-:W-:Y:S02]  /*0d70*/  MOV R24, RZ ;  /* 0x000000ff00187202 */ /* 0x000fe40000000f00 */
[----:B------:R-:W-:Y:S02]  /*0d80*/  MOV R25, R19 ;  /* 0x0000001300197202 */ /* 0x000fe40000000f00 */
[----:B------:R-:W-:-:S02]  /*0d90*/  LOP3.LUT R5, R5, 0x10, RZ, 0xc0, !PT ;  /* 0x0000001005057812 */ /* 0x000fc400078ec0ff */
[----:B--2---:R-:W-:-:S07]  /*0da0*/  SHF.R.S32.HI R8, RZ, 0x3, R8 ;  /* 0x00000003ff087819 */ /* 0x004fce0000011408 */
.L_x_2589:
[----:B--2---:R-:W2:Y:S01]  /*0db0*/  LDC.64 R12, c[0x0][0x220] ;  /* 0x00008800ff0c7b82 */ /* 0x004ea20000000a00 */
[----:B-----5:R-:W-:-:S05]  /*0dc0*/  IADD3 R23, R0, R24, RZ ;  /* 0x0000001800177210 */ /* 0x020fca0007ffe0ff */
[----:B------:R-:W-:-:S05]  /*0dd0*/  IMAD R20, R23, UR5, RZ ;  /* 0x0000000517147c24 */ /* 0x000fca000f8e02ff */
[----:B------:R-:W-:-:S04]  /*0de0*/  SHF.R.S32.HI R21, RZ, 0x1f, R20 ;  /* 0x0000001fff157819 */ /* 0x000fc80000011414 */
[----:B------:R-:W-:-:S04]  /*0df0*/  LEA.HI R21, R21, R20, RZ, 0x3 ;  /* 0x0000001415157211 */ /* 0x000fc800078f18ff */
[----:B------:R-:W-:-:S05]  /*0e00*/  LEA.HI.SX32 R21, R21, R8, 0x1d ;  /* 0x0000000815157211 */ /* 0x000fca00078feaff */
[----:B--2---:R-:W-:Y:S02]  /*0e10*/  IMAD.WIDE R12, R21, 0x4, R12 ;  /* 0x00000004150c7825 */ /* 0x004fe400078e020c */
[----:B------:R-:W2:Y:S04]  /*0e20*/  LDC.64 R20, c[0x0][0x228] ;  /* 0x00008a00ff147b82 */ /* 0x000ea80000000a00 */
[----:B------:R-:W3:Y:S01]  /*0e30*/  LDG.E.CONSTANT R12, desc[UR8][R12.64] ;  /* 0x000000080c0c7981 */ /* 0x000ee2000c1e9900 */
[----:B--2---:R-:W-:Y:S01]  /*0e40*/  IMAD.WIDE R20, R23, 0x2, R20 ;  /* 0x0000000217147825 */ /* 0x004fe200078e0214 */
[----:B------:R-:W-:-:S05]  /*0e50*/  LEA R23, R25, 0x1, 0x1 ;  /* 0x0000000119177811 */ /* 0x000fca00078e08ff */
[----:B------:R2:W4:Y:S01]  /*0e60*/  LDG.E.U16.CONSTANT R20, desc[UR8][R20.64] ;  /* 0x0000000814147981 */ /* 0x000522000c1e9500 */
[----:B------:R-:W-:-:S06]  /*0e70*/  IMAD.WIDE R22, R23, 0x2, R2 ;  /* 0x0000000217167825 */ /* 0x000fcc00078e0202 */
[----:B------:R-:W4:Y:S01]  /*0e80*/  LDG.E.U16.CONSTANT R22, desc[UR8][R22.64] ;  /* 0x0000000816167981 */ /* 0x000f22000c1e9500 */
        /* <DEDUP_REMOVED lines=14> */
[----:B--2---:R-:W-:-:S02]  /*0f70*/  IMAD R21, R12, R12, RZ ;  /* 0x0000000c0c157224 */ /* 0x004fc400078e02ff */
[----:B------:R-:W-:Y:S01]  /*0f80*/  IMAD R26, R26, R26, RZ ;  /* 0x0000001a1a1a7224 */ /* 0x000fe200078e02ff */
[----:B------:R-:W-:Y:S01]  /*0f90*/  I2F.F16 R27, R27 ;  /* 0x0000001b001b7306 */ /* 0x000fe20000200c00 */
[----:B----4-:R-:W-:-:S04]  /*0fa0*/  IADD3 R25, R22, R25, RZ ;  /* 0x0000001916197210 */ /* 0x010fc80007ffe0ff */
[----:B------:R-:W-:-:S03]  /*0fb0*/  ISETP.GE.AND P2, PT, R25, R18, PT ;  /* 0x000000121900720c */ /* 0x000fc60003f46270 */
[----:B------:R-:W2:Y:S08]  /*0fc0*/  I2F.F16 R28, R28 ;  /* 0x0000001c001c7306 */ /* 0x000eb00000200c00 */
[----:B------:R-:W-:Y:S01]  /*0fd0*/  I2F.F16 R21, R21 ;  /* 0x0000001500157306 */ /* 0x000fe20000200c00 */
[----:B--2---:R-:W-:-:S07]  /*0fe0*/  PRMT R27, R27, 0x5410, R28 ;  /* 0x000054101b1b7816 */ /* 0x004fce000000001c */
[----:B------:R-:W2:Y:S01]  /*0ff0*/  I2F.F16 R26, R26 ;  /* 0x0000001a001a7306 */ /* 0x000ea20000200c00 */
[----:B------:R-:W-:Y:S01]  /*1000*/  HMUL2 R12, R27, R20.H0_H0 ;  /* 0x200000141b0c7232 */ /* 0x000fe20000000000 */
[----:B--2---:R-:W-:-:S05]  /*1010*/  PRMT R13, R26, 0x5410, R21 ;  /* 0x000054101a0d7816 */ /* 0x004fca0000000015 */
[----:B------:R-:W-:Y:S01]  /*1020*/  HMUL2 R13, R13, R20.H0_H0 ;  /* 0x200000140d0d7232 */ /* 0x000fe20000000000 */
[C---:B------:R-:W-:Y:S02]  /*1030*/  LEA R20, R24.reuse, R1, 0x3 ;  /* 0x0000000118147211 */ /* 0x040fe400078e18ff */
[----:B------:R-:W-:-:S03]  /*1040*/  IADD3 R24, R24, 0x1, RZ ;  /* 0x0000000118187810 */ /* 0x000fc60007ffe0ff */
[----:B------:R2:W-:Y:S01]  /*1050*/  STL.64 [R20], R12 ;  /* 0x0000000c14007387 */ /* 0x0005e20000100a00 */
[----:B------:R-:W-:Y:S05]  /*1060*/  @!P2 BRA `(.L_x_2589) ;  /* 0xfffffffc0050a947 */ /* 0x000fea000383ffff */
.L_x_2588:
        /* <DEDUP_REMOVED lines=10> */
[C---:B-1----:R-:W-:Y:S02]  /*1110*/  ISETP.GT.AND P3, PT, R19.reuse, R4, PT ;  /* 0x000000041300720c */ /* 0x042fe40003f64270 */
        /* <DEDUP_REMOVED lines=10> */
.L_x_2590:
        /* <DEDUP_REMOVED lines=8> */
.L_x_2591:
        /* <DEDUP_REMOVED lines=11> */
.L_x_2592:
        /* <DEDUP_REMOVED lines=8> */
.L_x_2593:
[----:B------:R-:W-:Y:S01]  /*1370*/  HFMA2.MMA R4, -RZ, RZ, 0, 0 ;  /* 0x00000000ff047435 */ /* 0x000fe200000001ff */
[----:B------:R-:W-:Y:S10]  /*1380*/  @!P6 BRA `(.L_x_2594) ;  /* 0x00000000001ce947 */ /* 0x000ff40003800000 */
[----:B------:R-:W0:Y:S02]  /*1390*/  LDC R4, c[0x0][0x26c] ;  /* 0x00009b00ff047b82 */ /* 0x000e240000000800 */
[----:B0-----:R-:W-:-:S04]  /*13a0*/  VIMNMX R4, R19, R4, PT ;  /* 0x0000000413047248 */ /* 0x001fc80003fe0100 */
[----:B------:R-:W-:-:S04]  /*13b0*/  IADD3 R4, R4, -UR7, RZ ;  /* 0x8000000704047c10 */ /* 0x000fc8000fffe0ff */
[----:B--2---:R-:W-:-:S04]  /*13c0*/  SHF.R.S32.HI R13, RZ, 0x1f, R4 ;  /* 0x0000001fff0d7819 */ /* 0x004fc80000011404 */
[----:B------:R-:W-:-:S04]  /*13d0*/  LEA.HI R13, R13, R4, RZ, 0x5 ;  /* 0x000000040d0d7211 */ /* 0x000fc800078f28ff */
[----:B------:R-:W-:-:S04]  /*13e0*/  SHF.R.S32.HI R13, RZ, 0x5, R13 ;  /* 0x00000005ff0d7819 */ /* 0x000fc8000001140d */
[----:B------:R-:W-:-:S07]  /*13f0*/  SHF.L.U32 R4, R13, 0x1, RZ ;  /* 0x000000010d047819 */ /* 0x000fce00000006ff */
.L_x_2594:
[----:B------:R-:W-:Y:S02]  /*1400*/  ISETP.GE.OR P0, PT, R19, UR4, P0 ;  /* 0x0000000413007c0c */ /* 0x000fe40008706670 */
[----:B------:R-:W-:Y:S02]  /*1410*/  LEA R2, R21, R2, 0x3 ;  /* 0x0000000215027211 */ /* 0x000fe400078e18ff */
[----:B--2---:R-:W-:Y:S02]  /*1420*/  PRMT R20, RZ, 0x5410, RZ ;  /* 0x00005410ff147816 */ /* 0x004fe400000000ff */
[----:B------:R-:W-:Y:S02]  /*1430*/  IADD3 R0, R5, R2, R0 ;  /* 0x0000000205007210 */ /* 0x000fe40007ffe000 */
[----:B------:R-:W-:Y:S02]  /*1440*/  PRMT R21, RZ, 0x5410, RZ ;  /* 0x00005410ff157816 */ /* 0x000fe400000000ff */
[----:B------:R-:W-:-:S02]  /*1450*/  IADD3 R0, R4, R0, R3 ;  /* 0x0000000004007210 */ /* 0x000fc40007ffe003 */
[----:B------:R-:W-:Y:S02]  /*1460*/  PRMT R22, RZ, 0x5410, RZ ;  /* 0x00005410ff167816 */ /* 0x000fe400000000ff */
[----:B------:R-:W-:Y:S02]  /*1470*/  PRMT R25, RZ, 0x5410, RZ ;  /* 0x00005410ff197816 */ /* 0x000fe400000000ff */
[----:B------:R-:W-:Y:S02]  /*1480*/  PRMT R23, RZ, 0x5410, RZ ;  /* 0x00005410ff177816 */ /* 0x000fe400000000ff */
[----:B------:R-:W-:Y:S01]  /*1490*/  PRMT R24, RZ, 0x5410, RZ ;  /* 0x00005410ff187816 */ /* 0x000fe200000000ff */
[----:B------:R-:W-:Y:S06]  /*14a0*/  @P0 BRA `(.L_x_2595) ;  /* 0x0000006400040947 */ /* 0x000fec0003800000 */
[----:B------:R-:W2:Y:S04]  /*14b0*/  LDG.E.U16.CONSTANT R2, desc[UR8][R10.64+0x2] ;  /* 0x000002080a027981 */ /* 0x000ea8000c1e9500 */
[----:B------:R0:W5:Y:S01]  /*14c0*/  LDL.64 R12, [R1] ;  /* 0x00000000010c7983 */ /* 0x0001620000100a00 */
[----:B------:R-:W1:Y:S01]  /*14d0*/  S2UR UR6, SR_CgaCtaId ;  /* 0x00000000000679c3 */ /* 0x000e620000008800 */
[----:B------:R-:W-:Y:S01]  /*14e0*/  IMAD R0, R0, UR5, RZ ;  /* 0x0000000500007c24 */ /* 0x000fe2000f8e02ff */
[----:B------:R-:W-:Y:S01]  /*14f0*/  USHF.R.S32.HI UR4, URZ, 0x1f, UR5 ;  /* 0x0000001f3f047899 */ /* 0x000fe20008011405 */
[----:B------:R-:W-:Y:S01]  /*1500*/  SHF.R.S32.HI R5, RZ, 0x1f, R9 ;  /* 0x0000001fff057819 */ /* 0x000fe20000011409 */
[----:B------:R-:W-:Y:S01]  /*1510*/  ULDC.64 UR10, c[0x0][0x218] ;  /* 0x00008600000a7ab9 */ /* 0x000fe20000000a00 */
[----:B------:R-:W-:-:S02]  /*1520*/  PRMT R3, R14, 0x9910, RZ ;  /* 0x000099100e037816 */ /* 0x000fc400000000ff */
[--C-:B------:R-:W-:Y:S02]  /*1530*/  SHF.R.S32.HI R4, RZ, 0x1f, R0.reuse ;  /* 0x0000001fff047819 */ /* 0x100fe40000011400 */
[C---:B------:R-:W-:Y:S01]  /*1540*/  IADD3 R6, P2, P3, R9.reuse, UR5, R0 ;  /* 0x0000000509067c10 */ /* 0x040fe2000fb5e000 */
[----:B------:R-:W-:Y:S01]  /*1550*/  ULDC UR5, c[0x0][0x23c] ;  /* 0x00008f0000057ab9 */ /* 0x000fe20000000800 */
[----:B------:R-:W-:Y:S02]  /*1560*/  IADD3 R0, P4, R9, R0, RZ ;  /* 0x0000000009007210 */ /* 0x000fe40007f9e0ff */
[----:B------:R-:W-:Y:S02]  /*1570*/  IADD3.X R29, R5, UR4, R4, P2, P3 ;  /* 0x00000004051d7c10 */ /* 0x000fe400097e6404 */
[----:B------:R-:W-:Y:S02]  /*1580*/  ISETP.NE.AND P0, PT, R3, RZ, PT ;  /* 0x000000ff0300720c */ /* 0x000fe40003f05270 */
[----:B------:R-:W-:-:S02]  /*1590*/  IADD3.X R5, R4, R5, RZ, P4, !PT ;  /* 0x0000000504057210 */ /* 0x000fc400027fe4ff */
[----:B------:R-:W-:Y:S02]  /*15a0*/  LEA R28, P2, R6, UR10, 0x2 ;  /* 0x0000000a061c7c11 */ /* 0x000fe4000f8410ff */
[----:B------:R-:W-:Y:S01]  /*15b0*/  LEA R30, P3, R0, UR10, 0x2 ;  /* 0x0000000a001e7c11 */ /* 0x000fe2000f8610ff */
[----:B------:R-:W-:Y:S01]  /*15c0*/  UMOV UR4, 0x400 ;  /* 0x0000040000047882 */ /* 0x000fe20000000000 */
[----:B------:R-:W-:Y:S02]  /*15d0*/  ISETP.LT.OR P0, PT, R7, 0x3, !P0 ;  /* 0x000000030700780c */ /* 0x000fe40004701670 */
[----:B------:R-:W-:Y:S02]  /*15e0*/  LEA.HI.X R29, R6, UR11, R29, 0x2, P2 ;  /* 0x0000000b061d7c11 */ /* 0x000fe400090f141d */
[----:B------:R-:W-:Y:S02]  /*15f0*/  LEA.HI.X R31, R0, UR11, R5, 0x2, P3 ;  /* 0x0000000b001f7c11 */ /* 0x000fe400098f1405 */
[----:B------:R-:W-:-:S02]  /*1600*/  MOV R26, RZ ;  /* 0x000000ff001a7202 */ /* 0x000fc40000000f00 */
[----:B------:R-:W-:Y:S01]  /*1610*/  PRMT R20, R20, 0x5410, RZ ;  /* 0x0000541014147816 */ /* 0x000fe200000000ff */
[----:B-1----:R-:W-:-:S03]  /*1620*/  ULEA UR4, UR6, UR4, 0x18 ;  /* 0x0000000406047291 */ /* 0x002fc6000f8ec03f */
[----:B------:R-:W-:Y:S01]  /*1630*/  ULDC UR6, c[0x0][0x258] ;  /* 0x0000960000067ab9 */ /* 0x000fe20000000800 */
[----:B0-2---:R-:W-:-:S08]  /*1640*/  IADD3 R2, R19, R2, RZ ;  /* 0x0000000213027210 */ /* 0x005fd00007ffe0ff */
.L_x_2608:
        /* <DEDUP_REMOVED lines=8> */
[----:B--2--5:R-:W-:Y:S02]  /*16d0*/  @!P2 PRMT R12, R6, 0x7610, R12 ;  /* 0x00007610060ca816 */ /* 0x024fe4000000000c */
        /* <DEDUP_REMOVED lines=14> */
[----:B------:R-:W-:Y:S02]  /*17c0*/  SHF.R.U32.HI R49, RZ, 0x8, R6 ;  /* 0x00000008ff317819 */ /* 0x000fe40000011606 */
        /* <DEDUP_REMOVED lines=11> */
[----:B------:R-:W-:Y:S01]  /*1880*/  IADD3 R3, R3, -0x80, RZ ;  /* 0xffffff8003037810 */ /* 0x000fe20007ffe0ff */
[----:B------:R-:W3:Y:S01]  /*1890*/  I2F.F16 R35, R35 ;  /* 0x0000002300237306 */ /* 0x000ee20000200c00 */
[----:B------:R-:W-:Y:S02]  /*18a0*/  LOP3.LUT R0, R0, 0xff, RZ, 0xc0, !PT ;  /* 0x000000ff00007812 */ /* 0x000fe400078ec0ff */
[----:B------:R-:W-:Y:S02]  /*18b0*/  LEA.HI R46, R4, 0xffffff80, RZ, 0x8 ;  /* 0xffffff80042e7811 */ /* 0x000fe400078f40ff */
[----:B------:R-:W-:Y:S02]  /*18c0*/  IADD3 R0, R0, -0x80, RZ ;  /* 0xffffff8000007810 */ /* 0x000fe40007ffe0ff */
[----:B------:R-:W-:Y:S01]  /*18d0*/  SHF.R.U32.HI R4, RZ, 0x10, R4 ;  /* 0x00000010ff047819 */ /* 0x000fe20000011604 */
[----:B------:R4:W0:Y:S01]  /*18e0*/  I2F.F16 R34, R3 ;  /* 0x0000000300227306 */ /* 0x0008220000200c00 */
[----:B------:R-:W-:-:S02]  /*18f0*/  LEA.HI R42, R8, 0xffffff80, RZ, 0x8 ;  /* 0xffffff80082a7811 */ /* 0x000fc400078f40ff */
[----:B------:R-:W-:Y:S02]  /*1900*/  LOP3.LUT R4, R4, 0xff, RZ, 0xc0, !PT ;  /* 0x000000ff04047812 */ /* 0x000fe400078ec0ff */
[----:B------:R-:W-:Y:S02]  /*1910*/  LEA.HI R41, R9, 0xffffff80, RZ, 0x8 ;  /* 0xffffff8009297811 */ /* 0x000fe400078f40ff */
[----:B------:R-:W-:Y:S01]  /*1920*/  IADD3 R4, R4, -0x80, RZ ;  /* 0xffffff8004047810 */ /* 0x000fe20007ffe0ff */
[----:B------:R5:W0:Y:S01]  /*1930*/  I2F.F16 R48, R0 ;  /* 0x0000000000307306 */ /* 0x000a220000200c00 */
[----:B----4-:R-:W-:Y:S02]  /*1940*/  SHF.R.U32.HI R3, RZ, 0x8, R5 ;  /* 0x00000008ff037819 */ /* 0x010fe40000011605 */
[----:B------:R-:W-:Y:S02]  /*1950*/  LEA.HI R40, R10, 0xffffff80, RZ, 0x8 ;  /* 0xffffff800a287811 */ /* 0x000fe400078f40ff */
[----:B------:R-:W-:-:S02]  /*1960*/  LOP3.LUT R3, R3, 0xff, RZ, 0xc0, !PT ;  /* 0x000000ff03037812 */ /* 0x000fc400078ec0ff */
[----:B------:R-:W-:Y:S01]  /*1970*/  LEA.HI R45, R5, 0xffffff80, RZ, 0x8 ;  /* 0xffffff80052d7811 */ /* 0x000fe200078f40ff */
[----:B------:R4:W0:Y:S01]  /*1980*/  I2F.F16 R47, R4 ;  /* 0x00000004002f7306 */ /* 0x0008220000200c00 */
[----:B-----5:R-:W-:Y:S02]  /*1990*/  LOP3.LUT R0, R49, 0xff, RZ, 0xc0, !PT ;  /* 0x000000ff31007812 */ /* 0x020fe400078ec0ff */
[----:B------:R-:W-:Y:S02]  /*19a0*/  IADD3 R3, R3, -0x80, RZ ;  /* 0xffffff8003037810 */ /* 0x000fe40007ffe0ff */
[----:B------:R-:W-:Y:S02]  /*19b0*/  IADD3 R52, R0, -0x80, RZ ;  /* 0xffffff8000347810 */ /* 0x000fe40007ffe0ff */
[----:B------:R-:W-:Y:S01]  /*19c0*/  SHF.R.U32.HI R0, RZ, 0x8, R7 ;  /* 0x00000008ff007819 */ /* 0x000fe20000011607 */
[----:B------:R5:W0:Y:S01]  /*19d0*/  I2F.F16 R50, R3 ;  /* 0x0000000300327306 */ /* 0x000a220000200c00 */
[----:B----4-:R-:W-:-:S02]  /*19e0*/  SHF.R.U32.HI R4, RZ, 0x8, R10 ;  /* 0x00000008ff047819 */ /* 0x010fc4000001160a */
[----:B------:R-:W-:Y:S02]  /*19f0*/  LOP3.LUT R0, R0, 0xff, RZ, 0xc0, !PT ;  /* 0x000000ff00007812 */ /* 0x000fe400078ec0ff */
[----:B------:R-:W-:Y:S02]  /*1a00*/  SHF.R.U32.HI R10, RZ, 0x10, R10 ;  /* 0x00000010ff0a7819 */ /* 0x000fe4000001160a */
[----:B------:R-:W-:Y:S01]  /*1a10*/  IADD3 R54, R0, -0x80, RZ ;  /* 0xffffff8000367810 */ /* 0x000fe20007ffe0ff */
[----:B------:R-:W4:Y:S01]  /*1a20*/  I2F.F16 R46, R46 ;  /* 0x0000002e002e7306 */ /* 0x000f220000200c00 */
[----:B------:R-:W-:Y:S02]  /*1a30*/  SHF.R.U32.HI R0, RZ, 0x8, R8 ;  /* 0x00000008ff007819 */ /* 0x000fe40000011608 */
[----:B-----5:R-:W-:Y:S02]  /*1a40*/  SHF.R.U32.HI R3, RZ, 0x8, R9 ;  /* 0x00000008ff037819 */ /* 0x020fe40000011609 */
[----:B------:R-:W-:-:S02]  /*1a50*/  LOP3.LUT R0, R0, 0xff, RZ, 0xc0, !PT ;  /* 0x000000ff00007812 */ /* 0x000fc400078ec0ff */
[----:B------:R-:W-:Y:S01]  /*1a60*/  LOP3.LUT R3, R3, 0xff, RZ, 0xc0, !PT ;  /* 0x000000ff03037812 */ /* 0x000fe200078ec0ff */
[----:B------:R-:W0:Y:S01]  /*1a70*/  I2F.F16 R45, R45 ;  /* 0x0000002d002d7306 */ /* 0x000e220000200c00 */
[----:B------:R-:W-:Y:S02]  /*1a80*/  IADD3 R0, R0, -0x80, RZ ;  /* 0xffffff8000007810 */ /* 0x000fe40007ffe0ff */
[----:B------:R-:W-:Y:S02]  /*1a90*/  IADD3 R3, R3, -0x80, RZ ;  /* 0xffffff8003037810 */ /* 0x000fe40007ffe0ff */
[----:B------:R-:W-:Y:S02]  /*1aa0*/  SHF.R.U32.HI R8, RZ, 0x10, R8 ;  /* 0x00000010ff087819 */ /* 0x000fe40000011608 */
[----:B------:R-:W-:Y:S01]  /*1ab0*/  SHF.R.U32.HI R9, RZ, 0x10, R9 ;  /* 0x00000010ff097819 */ /* 0x000fe20000011609 */
[----:B------:R5:W0:Y:S01]  /*1ac0*/  I2F.F16 R55, R0 ;  /* 0x0000000000377306 */ /* 0x000a220000200c00 */
[----:B------:R-:W-:-:S02]  /*1ad0*/  LEA.HI R44, R6, 0xffffff80, RZ, 0x8 ;  /* 0xffffff80062c7811 */ /* 0x000fc400078f40ff */
[----:B------:R-:W-:Y:S02]  /*1ae0*/  LEA.HI R43, R7, 0xffffff80, RZ, 0x8 ;  /* 0xffffff80072b7811 */ /* 0x000fe400078f40ff */
[C---:B------:R-:W-:Y:S02]  /*1af0*/  LEA.HI R39, R11.reuse, 0xffffff80, RZ, 0x8 ;  /* 0xffffff800b277811 */ /* 0x040fe400078f40ff */
[----:B------:R-:W-:Y:S01]  /*1b00*/  LOP3.LUT R27, R11, 0xff, RZ, 0xc0, !PT ;  /* 0x000000ff0b1b7812 */ /* 0x000fe200078ec0ff */
[----:B------:R1:W0:Y:S01]  /*1b10*/  I2F.F16 R56, R3 ;  /* 0x0000000300387306 */ /* 0x0002220000200c00 */
[----:B-----5:R-:W-:Y:S02]  /*1b20*/  SHF.R.U32.HI R0, RZ, 0x8, R11 ;  /* 0x00000008ff007819 */ /* 0x020fe4000001160b */
[----:B------:R-:W-:Y:S02]  /*1b30*/  SHF.R.U32.HI R5, RZ, 0x10, R5 ;  /* 0x00000010ff057819 */ /* 0x000fe40000011605 */
[----:B------:R-:W-:-:S02]  /*1b40*/  SHF.R.U32.HI R6, RZ, 0x10, R6 ;  /* 0x00000010ff067819 */ /* 0x000fc40000011606 */
[----:B------:R-:W-:Y:S01]  /*1b50*/  SHF.R.U32.HI R7, RZ, 0x10, R7 ;  /* 0x00000010ff077819 */ /* 0x000fe20000011607 */
[----:B------:R-:W0:Y:S01]  /*1b60*/  I2F.F16 R44, R44 ;  /* 0x0000002c002c7306 */ /* 0x000e220000200c00 */
[----:B-1----:R-:W-:Y:S02]  /*1b70*/  PRMT R3, R16, 0x9910, RZ ;  /* 0x0000991010037816 */ /* 0x002fe400000000ff */
[----:B------:R-:W-:Y:S02]  /*1b80*/  SHF.R.U32.HI R11, RZ, 0x10, R11 ;  /* 0x00000010ff0b7819 */ /* 0x000fe4000001160b */
[----:B------:R-:W-:Y:S02]  /*1b90*/  LOP3.LUT R8, R8, 0xff, RZ, 0xc0, !PT ;  /* 0x000000ff08087812 */ /* 0x000fe400078ec0ff */
[----:B------:R-:W-:Y:S01]  /*1ba0*/  LOP3.LUT R9, R9, 0xff, RZ, 0xc0, !PT ;  /* 0x000000ff09097812 */ /* 0x000fe200078ec0ff */
[----:B------:R-:W1:Y:S01]  /*1bb0*/  I2F.F16 R43, R43 ;  /* 0x0000002b002b7306 */ /* 0x000e620000200c00 */
[----:B------:R-:W-:-:S02]  /*1bc0*/  LOP3.LUT R10, R10, 0xff, RZ, 0xc0, !PT ;  /* 0x000000ff0a0a7812 */ /* 0x000fc400078ec0ff */
[----:B------:R-:W-:Y:S02]  /*1bd0*/  ISETP.NE.AND P2, PT, R3, RZ, PT ;  /* 0x000000ff0300720c */ /* 0x000fe40003f45270 */
[----:B------:R-:W-:Y:S02]  /*1be0*/  LOP3.LUT R5, R5, 0xff, RZ, 0xc0, !PT ;  /* 0x000000ff05057812 */ /* 0x000fe400078ec0ff */
[----:B------:R-:W-:Y:S01]  /*1bf0*/  LOP3.LUT R6, R6, 0xff, RZ, 0xc0, !PT ;  /* 0x000000ff06067812 */ /* 0x000fe200078ec0ff */
[----:B------:R-:W0:Y:S01]  /*1c00*/  I2F.F16 R42, R42 ;  /* 0x0000002a002a7306 */ /* 0x000e220000200c00 */
[----:B------:R-:W-:Y:S02]  /*1c10*/  LOP3.LUT R7, R7, 0xff, RZ, 0xc0, !PT ;  /* 0x000000ff07077812 */ /* 0x000fe400078ec0ff */
[----:B------:R-:W-:Y:S02]  /*1c20*/  LOP3.LUT R4, R4, 0xff, RZ, 0xc0, !PT ;  /* 0x000000ff04047812 */ /* 0x000fe400078ec0ff */
[----:B------:R-:W-:-:S02]  /*1c30*/  LOP3.LUT R0, R0, 0xff, RZ, 0xc0, !PT ;  /* 0x000000ff00007812 */ /* 0x000fc400078ec0ff */
[----:B------:R-:W-:Y:S01]  /*1c40*/  LOP3.LUT R3, R11, 0xff, RZ, 0xc0, !PT ;  /* 0x000000ff0b037812 */ /* 0x000fe200078ec0ff */
[----:B------:R-:W0:Y:S01]  /*1c50*/  I2F.F16 R41, R41 ;  /* 0x0000002900297306 */ /* 0x000e220000200c00 */
[----:B------:R-:W-:Y:S02]  /*1c60*/  IADD3 R27, R27, -0x80, RZ ;  /* 0xffffff801b1b7810 */ /* 0x000fe40007ffe0ff */
        /* <DEDUP_REMOVED lines=14> */
[----:B------:R0:W0:Y:S08]  /*1d50*/  I2F.F16 R49, R5 ;  /* 0x0000000500317306 */ /* 0x0000300000200c00 */
        /* <DEDUP_REMOVED lines=20> */
[C---:B------:R-:W-:Y:S01]  /*1ea0*/  FFMA.FTZ R61, R0.reuse, R59, RZ ;  /* 0x0000003b003d7223 */ /* 0x040fe200000100ff */
[----:B------:R-:W-:Y:S02]  /*1eb0*/  HADD2.F32 R3, -RZ, R48.H0_H0 ;  /* 0x20000030ff037230 */ /* 0x000fe40000004100 */
[----:B------:R-:W-:Y:S01]  /*1ec0*/  FFMA.FTZ R65, R0, R65, RZ ;  /* 0x0000004100417223 */ /* 0x000fe200000100ff */
[----:B------:R-:W-:Y:S02]  /*1ed0*/  HADD2.F32 R59, -RZ, R50.H0_H0 ;  /* 0x20000032ff3b7230 */ /* 0x000fe40000004100 */
[----:B------:R-:W-:Y:S01]  /*1ee0*/  FFMA.FTZ R60, R3, R4, R60 ;  /* 0x00000004033c7223 */ /* 0x000fe2000001003c */
[----:B------:R-:W-:Y:S02]  /*1ef0*/  HADD2.F32 R3, -RZ, R47.H0_H0 ;  /* 0x2000002fff037230 */ /* 0x000fe40000004100 */
[----:B------:R-:W-:Y:S01]  /*1f00*/  FFMA.FTZ R64, R4, R59, R61 ;  /* 0x0000003b04407223 */ /* 0x000fe2000001003d */
[----:B------:R-:W-:-:S02]  /*1f10*/  HADD2.F32 R59, -RZ, R5.H0_H0 ;  /* 0x20000005ff3b7230 */ /* 0x000fc40000004100 */
[----:B------:R-:W-:-:S03]  /*1f20*/  HADD2.F32 R61, -RZ, R49.H0_H0 ;  /* 0x20000031ff3d7230 */ /* 0x000fc60000004100 */
[----:B------:R-:W-:Y:S01]  /*1f30*/  FFMA.FTZ R62, R3, R59, R60 ;  /* 0x0000003b033e7223 */ /* 0x000fe2000001003c */
[----:B------:R-:W-:Y:S02]  /*1f40*/  HADD2.F32 R60, -RZ, R5.H1_H1 ;  /* 0x30000005ff3c7230 */ /* 0x000fe40000004100 */
[----:B------:R-:W-:Y:S01]  /*1f50*/  FFMA.FTZ R61, R59, R61, R64 ;  /* 0x0000003d3b3d7223 */ /* 0x000fe20000010040 */
[----:B------:R-:W-:Y:S02]  /*1f60*/  HADD2.F32 R3, -RZ, R46.H0_H0 ;  /* 0x2000002eff037230 */ /* 0x000fe40000004100 */
[----:B------:R-:W-:-:S03]  /*1f70*/  HADD2.F32 R5, -RZ, R45.H0_H0 ;  /* 0x2000002dff057230 */ /* 0x000fc60000004100 */
[----:B------:R-:W-:Y:S01]  /*1f80*/  FFMA.FTZ R62, R3, R60, R62 ;  /* 0x0000003c033e7223 */ /* 0x000fe2000001003e */
[----:B------:R-:W-:Y:S02]  /*1f90*/  HADD2.F32 R3, -RZ, R34.H0_H0 ;  /* 0x20000022ff037230 */ /* 0x000fe40000004100 */
[----:B------:R-:W-:Y:S01]  /*1fa0*/  FFMA.FTZ R64, R60, R5, R61 ;  /* 0x000000053c407223 */ /* 0x000fe2000001003d */
[--C-:B-1----:R-:W-:Y:S02]  /*1fb0*/  HADD2.F32 R5, -RZ, R6.reuse.H0_H0 ;  /* 0x20000006ff057230 */ /* 0x102fe40000004100 */
        /* <DEDUP_REMOVED lines=10> */
[----:B------:R-:W-:Y:S02]  /*2060*/  HADD2.F32 R63, -RZ, R9.H0_H0 ;  /* 0x20000009ff3f7230 */ /* 0x000fe40000004100 */
[----:B------:R-:W-:-:S02]  /*2070*/  HADD2.F32 R7, -RZ, R7.H1_H1 ;  /* 0x30000007ff077230 */ /* 0x000fc40000004100 */
[----:B------:R-:W-:Y:S01]  /*2080*/  FFMA.FTZ R62, R3, R61, R62 ;  /* 0x0000003d033e7223 */ /* 0x000fe2000001003e */
[----:B------:R-:W-:Y:S02]  /*2090*/  HADD2.F32 R3, -RZ, R42.H0_H0 ;  /* 0x2000002aff037230 */ /* 0x000fe40000004100 */
[----:B------:R-:W-:Y:S01]  /*20a0*/  FFMA.FTZ R66, R61, R63, R64 ;  /* 0x0000003f3d427223 */ /* 0x000fe20000010040 */
[----:B------:R-:W-:Y:S02]  /*20b0*/  HADD2.F32 R64, -RZ, R41.H0_H0 ;  /* 0x20000029ff407230 */ /* 0x000fe40000004100 */
[----:B------:R-:W-:Y:S01]  /*20c0*/  FFMA.FTZ R62, R3, R7, R62 ;  /* 0x00000007033e7223 */ /* 0x000fe2000001003e */
[--C-:B------:R-:W-:Y:S02]  /*20d0*/  HADD2.F32 R3, -RZ, R12.reuse.H0_H0 ;  /* 0x2000000cff037230 */ /* 0x100fe40000004100 */
[----:B------:R-:W-:Y:S01]  /*20e0*/  FFMA.FTZ R63, R7, R64, R66 ;  /* 0x00000040073f7223 */ /* 0x000fe20000010042 */
[----:B------:R-:W-:-:S02]  /*20f0*/  HADD2.F32 R64, -RZ, R12.H1_H1 ;  /* 0x3000000cff407230 */ /* 0x000fc40000004100 */
[----:B------:R-:W-:Y:S01]  /*2100*/  FMUL.FTZ R62, R62, R3 ;  /* 0x000000033e3e7220 */ /* 0x000fe20000410000 */
[----:B------:R-:W-:Y:S02]  /*2110*/  HADD2.F32 R3, -RZ, R35.H0_H0 ;  /* 0x20000023ff037230 */ /* 0x000fe40000004100 */
[----:B------:R-:W-:Y:S02]  /*2120*/  FMUL.FTZ R63, R63, R64 ;  /* 0x000000403f3f7220 */ /* 0x000fe40000410000 */
[----:B------:R-:W-:Y:S01]  /*2130*/  F2FP.F16.F32.PACK_AB R62, RZ, R62 ;  /* 0x0000003eff3e723e */ /* 0x000fe200000000ff */
[----:B------:R-:W-:Y:S01]  /*2140*/  FFMA.FTZ R64, R0, R3, RZ ;  /* 0x0000000300407223 */ /* 0x000fe200000100ff */
[----:B------:R-:W-:Y:S01]  /*2150*/  HADD2.F32 R3, -RZ, R52.H0_H0 ;  /* 0x20000034ff037230 */ /* 0x000fe20000004100 */
[----:B------:R-:W-:-:S04]  /*2160*/  F2FP.F16.F32.PACK_AB R63, RZ, R63 ;  /* 0x0000003fff3f723e */ /* 0x000fc800000000ff */
[----:B------:R-:W-:Y:S01]  /*2170*/  FFMA.FTZ R0, R4, R3, R65 ;  /* 0x0000000304007223 */ /* 0x000fe20000010041 */
[----:B------:R-:W-:Y:S01]  /*2180*/  HADD2.F32 R3, -RZ, R54.H0_H0 ;  /* 0x20000036ff037230 */ /* 0x000fe20000004100 */
[----:B------:R-:W-:-:S04]  /*2190*/  PRMT R62, R62, 0x5410, R63 ;  /* 0x000054103e3e7816 */ /* 0x000fc8000000003f */
[----:B------:R-:W-:Y:S01]  /*21a0*/  FFMA.FTZ R64, R4, R3, R64 ;  /* 0x0000000304407223 */ /* 0x000fe20000010040 */
[----:B------:R-:W-:Y:S01]  /*21b0*/  HADD2.F32 R3, -RZ, R51.H0_H0 ;  /* 0x20000033ff037230 */ /* 0x000fe20000004100 */
[----:B------:R-:W-:Y:S02]  /*21c0*/  HFMA2.MMA R24, R62, 1, 1, R24 ;  /* 0x3c003c003e187835 */ /* 0x000fe40000000018 */
        /* <DEDUP_REMOVED lines=30> */
.L_x_2597:
[----:B------:R-:W-:Y:S05]  /*23b0*/  @!P3 BRA `(.L_x_2596) ;  /* 0x0000000800e0b947 */ /* 0x000fea0003800000 */
[----:B0-----:R-:W-:-:S04]  /*23c0*/  PRMT R0, R15, 0x9910, RZ ;  /* 0x000099100f007816 */ /* 0x001fc800000000ff */
        /* <DEDUP_REMOVED lines=10> */
[----:B------:R-:W-:Y:S02]  /*2470*/  HADD2.F32 R66, -RZ, R12.H1_H1 ;  /* 0x3000000cff427230 */ /* 0x000fe40000004100 */
[--C-:B0-----:R-:W-:Y:S02]  /*2480*/  HADD2.F32 R59, -RZ, R4.reuse.H0_H0 ;  /* 0x20000004ff3b7230 */ /* 0x101fe40000004100 */
[----:B------:R-:W-:-:S03]  /*2490*/  HADD2.F32 R4, -RZ, R4.H1_H1 ;  /* 0x30000004ff047230 */ /* 0x000fc60000004100 */
[-C--:B------:R-:W-:Y:S01]  /*24a0*/  FFMA.FTZ R61, R0, R59.reuse, RZ ;  /* 0x0000003b003d7223 */ /* 0x080fe200000100ff */
[----:B------:R-:W-:Y:S02]  /*24b0*/  HADD2.F32 R0, -RZ, R48.H0_H0 ;  /* 0x20000030ff007230 */ /* 0x000fe40000004100 */
[----:B------:R-:W-:-:S03]  /*24c0*/  FFMA.FTZ R3, R3, R59, RZ ;  /* 0x0000003b03037223 */ /* 0x000fc600000100ff */
[-C--:B------:R-:W-:Y:S01]  /*24d0*/  FFMA.FTZ R61, R0, R4.reuse, R61 ;  /* 0x00000004003d7223 */ /* 0x080fe2000001003d */
[----:B------:R-:W-:Y:S01]  /*24e0*/  FFMA.FTZ R3, R60, R4, R3 ;  /* 0x000000043c037223 */ /* 0x000fe20000010003 */
[----:B------:R-:W-:Y:S02]  /*24f0*/  HADD2.F32 R0, -RZ, R47.H0_H0 ;  /* 0x2000002fff007230 */ /* 0x000fe40000004100 */
[----:B------:R-:W-:-:S05]  /*2500*/  HADD2.F32 R60, -RZ, R5.H0_H0 ;  /* 0x20000005ff3c7230 */ /* 0x000fca0000004100 */
[-C--:B------:R-:W-:Y:S01]  /*2510*/  FFMA.FTZ R0, R0, R60.reuse, R61 ;  /* 0x0000003c00007223 */ /* 0x080fe2000001003d */
[----:B------:R-:W-:Y:S02]  /*2520*/  HADD2.F32 R61, -RZ, R5.H1_H1 ;  /* 0x30000005ff3d7230 */ /* 0x000fe40000004100 */
[----:B------:R-:W-:Y:S01]  /*2530*/  FFMA.FTZ R62, R62, R60, R3 ;  /* 0x0000003c3e3e7223 */ /* 0x000fe20000010003 */
[----:B------:R-:W-:Y:S02]  /*2540*/  HADD2.F32 R5, -RZ, R45.H0_H0 ;  /* 0x2000002dff057230 */ /* 0x000fe40000004100 */
[----:B------:R-:W-:-:S03]  /*2550*/  HADD2.F32 R3, -RZ, R46.H0_H0 ;  /* 0x2000002eff037230 */ /* 0x000fc60000004100 */
[-C--:B------:R-:W-:Y:S01]  /*2560*/  FFMA.FTZ R62, R5, R61.reuse, R62 ;  /* 0x0000003d053e7223 */ /* 0x080fe2000001003e */
[----:B-1----:R-:W-:Y:S02]  /*2570*/  HADD2.F32 R5, -RZ, R6.H0_H0 ;  /* 0x20000006ff057230 */ /* 0x002fe40000004100 */
[----:B------:R-:W-:Y:S01]  /*2580*/  FFMA.FTZ R0, R3, R61, R0 ;  /* 0x0000003d03007223 */ /* 0x000fe20000010000 */
[----:B------:R-:W-:Y:S02]  /*2590*/  HADD2.F32 R3, -RZ, R34.H0_H0 ;  /* 0x20000022ff037230 */ /* 0x000fe40000004100 */
[-C--:B------:R-:W-:Y:S01]  /*25a0*/  FFMA.FTZ R63, R63, R5.reuse, R62 ;  /* 0x000000053f3f7223 */ /* 0x080fe2000001003e */
[----:B------:R-:W-:Y:S02]  /*25b0*/  HADD2.F32 R62, -RZ, R6.H1_H1 ;  /* 0x30000006ff3e7230 */ /* 0x000fe40000004100 */
[----:B------:R-:W-:Y:S01]  /*25c0*/  FFMA.FTZ R3, R3, R5, R0 ;  /* 0x0000000503037223 */ /* 0x000fe20000010000 */
[----:B------:R-:W-:-:S02]  /*25d0*/  HADD2.F32 R0, -RZ, R55.H0_H0 ;  /* 0x20000037ff007230 */ /* 0x000fc40000004100 */
[----:B------:R-:W-:-:S03]  /*25e0*/  HADD2.F32 R6, -RZ, R56.H0_H0 ;  /* 0x20000038ff067230 */ /* 0x000fc60000004100 */
[-C--:B------:R-:W-:Y:S01]  /*25f0*/  FFMA.FTZ R3, R0, R62.reuse, R3 ;  /* 0x0000003e00037223 */ /* 0x080fe20000010003 */
[----:B------:R-:W-:Y:S02]  /*2600*/  HADD2.F32 R0, -RZ, R8.H0_H0 ;  /* 0x20000008ff007230 */ /* 0x000fe40000004100 */
[----:B------:R-:W-:Y:S01]  /*2610*/  FFMA.FTZ R63, R6, R62, R63 ;  /* 0x0000003e063f7223 */ /* 0x000fe2000001003f */
[--C-:B------:R-:W-:Y:S02]  /*2620*/  HADD2.F32 R6, -RZ, R7.reuse.H0_H0 ;  /* 0x20000007ff067230 */ /* 0x100fe40000004100 */
[----:B------:R-:W-:-:S03]  /*2630*/  HADD2.F32 R7, -RZ, R7.H1_H1 ;  /* 0x30000007ff077230 */ /* 0x000fc60000004100 */
[-C--:B------:R-:W-:Y:S01]  /*2640*/  FFMA.FTZ R0, R0, R6.reuse, R3 ;  /* 0x0000000600007223 */ /* 0x080fe20000010003 */
[----:B------:R-:W-:Y:S02]  /*2650*/  HADD2.F32 R3, -RZ, R42.H0_H0 ;  /* 0x2000002aff037230 */ /* 0x000fe40000004100 */
[----:B------:R-:W-:Y:S01]  /*2660*/  FFMA.FTZ R64, R64, R6, R63 ;  /* 0x0000000640407223 */ /* 0x000fe2000001003f */
[----:B------:R-:W-:Y:S02]  /*2670*/  HADD2.F32 R63, -RZ, R41.H0_H0 ;  /* 0x20000029ff3f7230 */ /* 0x000fe40000004100 */
[-C--:B------:R-:W-:Y:S01]  /*2680*/  FFMA.FTZ R0, R3, R7.reuse, R0 ;  /* 0x0000000703007223 */ /* 0x080fe20000010000 */
[----:B------:R-:W-:Y:S02]  /*2690*/  HADD2.F32 R3, -RZ, R12.H0_H0 ;  /* 0x2000000cff037230 */ /* 0x000fe40000004100 */
[----:B------:R-:W-:-:S03]  /*26a0*/  FFMA.FTZ R63, R63, R7, R64 ;  /* 0x000000073f3f7223 */ /* 0x000fc60000010040 */
[----:B------:R-:W-:Y:S01]  /*26b0*/  FMUL.FTZ R64, R3, R0 ;  /* 0x0000000003407220 */ /* 0x000fe20000410000 */
[----:B------:R-:W-:Y:S02]  /*26c0*/  HADD2.F32 R0, -RZ, R36.H0_H0 ;  /* 0x20000024ff007230 */ /* 0x000fe40000004100 */
[----:B------:R-:W-:Y:S01]  /*26d0*/  FMUL.FTZ R63, R66, R63 ;  /* 0x0000003f423f7220 */ /* 0x000fe20000410000 */
[----:B------:R-:W-:Y:S01]  /*26e0*/  HADD2.F32 R3, -RZ, R35.H0_H0 ;  /* 0x20000023ff037230 */ /* 0x000fe20000004100 */
[----:B------:R-:W-:Y:S01]  /*26f0*/  F2FP.F16.F32.PACK_AB R64, RZ, R64 ;  /* 0x00000040ff40723e */ /* 0x000fe200000000ff */
[-C--:B------:R-:W-:Y:S01]  /*2700*/  FFMA.FTZ R65, R0, R59.reuse, RZ ;  /* 0x0000003b00417223 */ /* 0x080fe200000100ff */
[----:B------:R-:W-:Y:S02]  /*2710*/  HADD2.F32 R0, -RZ, R52.H0_H0 ;  /* 0x20000034ff007230 */ /* 0x000fe40000004100 */
[----:B------:R-:W-:Y:S01]  /*2720*/  FFMA.FTZ R59, R3, R59, RZ ;  /* 0x0000003b033b7223 */ /* 0x000fe200000100ff */
[----:B------:R-:W-:-:S02]  /*2730*/  F2FP.F16.F32.PACK_AB R63, RZ, R63 ;  /* 0x0000003fff3f723e */ /* 0x000fc400000000ff */
[----:B------:R-:W-:Y:S01]  /*2740*/  FFMA.FTZ R3, R0, R4, R65 ;  /* 0x0000000400037223 */ /* 0x000fe20000010041 */
[----:B------:R-:W-:Y:S01]  /*2750*/  HADD2.F32 R0, -RZ, R54.H0_H0 ;  /* 0x20000036ff007230 */ /* 0x000fe20000004100 */
[----:B------:R-:W-:-:S04]  /*2760*/  PRMT R64, R64, 0x5410, R63 ;  /* 0x0000541040407816 */ /* 0x000fc8000000003f */
[----:B------:R-:W-:Y:S01]  /*2770*/  FFMA.FTZ R59, R0, R4, R59 ;  /* 0x00000004003b7223 */ /* 0x000fe2000001003b */
[----:B------:R-:W-:Y:S01]  /*2780*/  HADD2.F32 R0, -RZ, R51.H0_H0 ;  /* 0x20000033ff007230 */ /* 0x000fe20000004100 */
[----:B------:R-:W-:Y:S01]  /*2790*/  HFMA2.MMA R25, R64, 1, 1, R25 ;  /* 0x3c003c0040197835 */ /* 0x000fe20000000019 */
[----:B------:R-:W-:-:S03]  /*27a0*/  HADD2.F32 R4, -RZ, R53.H0_H0 ;  /* 0x20000035ff047230 */ /* 0x000fc60000004100 */
        /* <DEDUP_REMOVED lines=21> */
[--C-:B------:R-:W-:Y:S02]  /*2900*/  HADD2.F32 R3, -RZ, R13.reuse.H0_H0 ;  /* 0x2000000dff037230 */ /* 0x100fe40000004100 */
[----:B------:R-:W-:Y:S01]  /*2910*/  FFMA.FTZ R6, R5, R7, R6 ;  /* 0x0000000705067223 */ /* 0x000fe20000010006 */
[----:B------:R-:W-:-:S02]  /*2920*/  HADD2.F32 R5, -RZ, R13.H1_H1 ;  /* 0x3000000dff057230 */ /* 0x000fc40000004100 */
[----:B------:R-:W-:-:S03]  /*2930*/  FMUL.FTZ R0, R3, R0 ;  /* 0x0000000003007220 */ /* 0x000fc60000410000 */
[----:B------:R-:W-:Y:S02]  /*2940*/  FMUL.FTZ R6, R5, R6 ;  /* 0x0000000605067220 */ /* 0x000fe40000410000 */
[----:B------:R-:W-:-:S03]  /*2950*/  F2FP.F16.F32.PACK_AB R0, RZ, R0 ;  /* 0x00000000ff00723e */ /* 0x000fc600000000ff */
[----:B------:R-:W-:-:S04]  /*2960*/  F2FP.F16.F32.PACK_AB R6, RZ, R6 ;  /* 0x00000006ff06723e */ /* 0x000fc800000000ff */
[----:B------:R-:W-:-:S05]  /*2970*/  PRMT R0, R0, 0x5410, R6 ;  /* 0x0000541000007816 */ /* 0x000fca0000000006 */
[----:B------:R-:W-:-:S07]  /*2980*/  HADD2 R22, R0, R22 ;  /* 0x0000001600167230 */ /* 0x000fce0000000000 */
.L_x_2598:
        /* <DEDUP_REMOVED lines=30> */
[-C--:B------:R-:W-:Y:S01]  /*2b70*/  FFMA.FTZ R61, R52, R4.reuse, R61 ;  /* 0x00000004343d7223 */ /* 0x080fe2000001003d */
[----:B------:R-:W-:Y:S01]  /*2b80*/  FFMA.FTZ R35, R54, R4, R35 ;  /* 0x0000000436237223 */ /* 0x000fe20000010023 */
[-C--:B------:R-:W-:Y:S01]  /*2b90*/  FFMA.FTZ R4, R36, R0.reuse, R59 ;  /* 0x0000000024047223 */ /* 0x080fe2000001003b */
[-C--:B------:R-:W-:Y:S01]  /*2ba0*/  FFMA.FTZ R36, R38, R0.reuse, R37 ;  /* 0x0000000026247223 */ /* 0x080fe20000010025 */
[-C--:B------:R-:W-:Y:S01]  /*2bb0*/  FFMA.FTZ R38, R48, R0.reuse, R61 ;  /* 0x0000000030267223 */ /* 0x080fe2000001003d */
[----:B------:R-:W-:Y:S02]  /*2bc0*/  HADD2.F32 R48, -RZ, R53.H0_H0 ;  /* 0x20000035ff307230 */ /* 0x000fe40000004100 */
[----:B------:R-:W-:Y:S02]  /*2bd0*/  HADD2.F32 R5, -RZ, R5.H1_H1 ;  /* 0x30000005ff057230 */ /* 0x000fe40000004100 */
[----:B------:R-:W-:Y:S02]  /*2be0*/  HADD2.F32 R3, -RZ, R46.H0_H0 ;  /* 0x2000002eff037230 */ /* 0x000fe40000004100 */
[----:B------:R-:W-:Y:S01]  /*2bf0*/  FFMA.FTZ R0, R48, R0, R35 ;  /* 0x0000000030007223 */ /* 0x000fe20000010023 */
[----:B------:R-:W-:-:S02]  /*2c00*/  HADD2.F32 R37, -RZ, R44.H0_H0 ;  /* 0x2000002cff257230 */ /* 0x000fc40000004100 */
[-C--:B------:R-:W-:Y:S01]  /*2c10*/  FFMA.FTZ R36, R45, R5.reuse, R36 ;  /* 0x000000052d247223 */ /* 0x080fe20000010024 */
[----:B------:R-:W-:Y:S02]  /*2c20*/  HADD2.F32 R35, -RZ, R32.H0_H0 ;  /* 0x20000020ff237230 */ /* 0x000fe40000004100 */
[-C--:B------:R-:W-:Y:S01]  /*2c30*/  FFMA.FTZ R4, R3, R5.reuse, R4 ;  /* 0x0000000503047223 */ /* 0x080fe20000010004 */
[-C--:B------:R-:W-:Y:S01]  /*2c40*/  FFMA.FTZ R44, R43, R5.reuse, R0 ;  /* 0x000000052b2c7223 */ /* 0x080fe20000010000 */
[----:B------:R-:W-:Y:S01]  /*2c50*/  FFMA.FTZ R38, R37, R5, R38 ;  /* 0x0000000525267223 */ /* 0x000fe20000010026 */
[----:B-1----:R-:W-:Y:S02]  /*2c60*/  HADD2.F32 R3, -RZ, R6.H0_H0 ;  /* 0x20000006ff037230 */ /* 0x002fe40000004100 */
[----:B------:R-:W-:Y:S02]  /*2c70*/  HADD2.F32 R5, -RZ, R34.H0_H0 ;  /* 0x20000022ff057230 */ /* 0x000fe40000004100 */
[----:B------:R-:W-:-:S02]  /*2c80*/  HADD2.F32 R6, -RZ, R6.H1_H1 ;  /* 0x30000006ff067230 */ /* 0x000fc40000004100 */
[----:B------:R-:W-:Y:S02]  /*2c90*/  HADD2.F32 R32, -RZ, R55.H0_H0 ;  /* 0x20000037ff207230 */ /* 0x000fe40000004100 */
        /* <DEDUP_REMOVED lines=19> */
[----:B------:R-:W-:Y:S02]  /*2dd0*/  HADD2.F32 R9, -RZ, R40.H0_H0 ;  /* 0x20000028ff097230 */ /* 0x000fe40000004100 */
[----:B------:R-:W-:Y:S01]  /*2de0*/  FFMA.FTZ R4, R5, R7, R4 ;  /* 0x0000000705047223 */ /* 0x000fe20000010004 */
[--C-:B------:R-:W-:Y:S02]  /*2df0*/  HADD2.F32 R5, -RZ, R12.reuse.H1_H1 ;  /* 0x3000000cff057230 */ /* 0x100fe40000004100 */
[-C--:B------:R-:W-:Y:S01]  /*2e00*/  FFMA.FTZ R8, R8, R0.reuse, R33 ;  /* 0x0000000008087223 */ /* 0x080fe20000010021 */
[----:B------:R-:W-:Y:S01]  /*2e10*/  FFMA.FTZ R0, R58, R0, R3 ;  /* 0x000000003a007223 */ /* 0x000fe20000010003 */
[----:B------:R-:W-:-:S02]  /*2e20*/  HADD2.F32 R3, -RZ, R12.H0_H0 ;  /* 0x2000000cff037230 */ /* 0x000fc40000004100 */
        /* <DEDUP_REMOVED lines=17> */
.L_x_2596:
[----:B0-----:R-:W-:-:S05]  /*2f40*/  MOV R3, UR5 ;  /* 0x0000000500037c02 */ /* 0x001fca0008000f00 */
[----:B------:R-:W-:-:S05]  /*2f50*/  IMAD.WIDE R30, R3, 0x8, R30 ;  /* 0x00000008031e7825 */ /* 0x000fca00078e021e */
        /* <DEDUP_REMOVED lines=9> */
[----:B------:R-:W-:-:S02]  /*2ff0*/  LOP3.LUT R3, R5, 0xff, RZ, 0xc0, !PT ;  /* 0x000000ff05037812 */ /* 0x000fc400078ec0ff */
[----:B------:R-:W-:Y:S02]  /*3000*/  LEA.HI R42, R4, 0xffffff80, RZ, 0x8 ;  /* 0xffffff80042a7811 */ /* 0x000fe400078f40ff */
[----:B------:R-:W-:Y:S02]  /*3010*/  IADD3 R3, R3, -0x80, RZ ;  /* 0xffffff8003037810 */ /* 0x000fe40007ffe0ff */
[----:B------:R-:W-:Y:S01]  /*3020*/  LOP3.LUT R32, R7, 0xff, RZ, 0xc0, !PT ;  /* 0x000000ff07207812 */ /* 0x000fe200078ec0ff */
[----:B------:R-:W4:Y:S01]  /*3030*/  I2F.F16 R36, R27 ;  /* 0x0000001b00247306 */ /* 0x000f220000200c00 */
[--C-:B-1----:R-:W-:Y:S02]  /*3040*/  SHF.R.U32.HI R0, RZ, 0x8, R4.reuse ;  /* 0x00000008ff007819 */ /* 0x102fe40000011604 */
[----:B------:R-:W-:Y:S02]  /*3050*/  SHF.R.U32.HI R4, RZ, 0x10, R4 ;  /* 0x00000010ff047819 */ /* 0x000fe40000011604 */
[----:B------:R-:W-:-:S02]  /*3060*/  LOP3.LUT R0, R0, 0xff, RZ, 0xc0, !PT ;  /* 0x000000ff00007812 */ /* 0x000fc400078ec0ff */
[----:B------:R-:W-:Y:S01]  /*3070*/  LOP3.LUT R4, R4, 0xff, RZ, 0xc0, !PT ;  /* 0x000000ff04047812 */ /* 0x000fe200078ec0ff */
[----:B------:R1:W0:Y:S01]  /*3080*/  I2F.F16 R37, R3 ;  /* 0x0000000300257306 */ /* 0x0002220000200c00 */
[----:B------:R-:W-:Y:S02]  /*3090*/  IADD3 R0, R0, -0x80, RZ ;  /* 0xffffff8000007810 */ /* 0x000fe40007ffe0ff */
[----:B------:R-:W-:Y:S02]  /*30a0*/  IADD3 R4, R4, -0x80, RZ ;  /* 0xffffff8004047810 */ /* 0x000fe40007ffe0ff */
[----:B------:R-:W-:Y:S02]  /*30b0*/  IADD3 R35, R32, -0x80, RZ ;  /* 0xffffff8020237810 */ /* 0x000fe40007ffe0ff */
[----:B------:R-:W-:Y:S01]  /*30c0*/  LEA.HI R41, R5, 0xffffff80, RZ, 0x8 ;  /* 0xffffff8005297811 */ /* 0x000fe200078f40ff */
[----:B------:R-:W0:Y:S01]  /*30d0*/  I2F.F16 R44, R0 ;  /* 0x00000000002c7306 */ /* 0x000e220000200c00 */
[----:B-1----:R-:W-:-:S02]  /*30e0*/  SHF.R.U32.HI R3, RZ, 0x8, R5 ;  /* 0x00000008ff037819 */ /* 0x002fc40000011605 */
[----:B------:R-:W-:Y:S02]  /*30f0*/  LEA.HI R40, R6, 0xffffff80, RZ, 0x8 ;  /* 0xffffff8006287811 */ /* 0x000fe400078f40ff */
[----:B------:R-:W-:Y:S02]  /*3100*/  LOP3.LUT R3, R3, 0xff, RZ, 0xc0, !PT ;  /* 0x000000ff03037812 */ /* 0x000fe400078ec0ff */
[----:B------:R-:W-:Y:S01]  /*3110*/  LEA.HI R39, R7, 0xffffff80, RZ, 0x8 ;  /* 0xffffff8007277811 */ /* 0x000fe200078f40ff */
[----:B------:R-:W1:Y:S01]  /*3120*/  I2F.F16 R43, R4 ;  /* 0x00000004002b7306 */ /* 0x000e620000200c00 */
[----:B------:R-:W-:Y:S02]  /*3130*/  IADD3 R3, R3, -0x80, RZ ;  /* 0xffffff8003037810 */ /* 0x000fe40007ffe0ff */
[----:B------:R-:W-:Y:S02]  /*3140*/  SHF.R.U32.HI R5, RZ, 0x10, R5 ;  /* 0x00000010ff057819 */ /* 0x000fe40000011605 */
[----:B------:R-:W-:-:S02]  /*3150*/  ISETP.GE.AND P3, PT, R17, 0x2, PT ;  /* 0x000000021100780c */ /* 0x000fc40003f66270 */
[----:B------:R-:W-:Y:S01]  /*3160*/  LOP3.LUT R5, R5, 0xff, RZ, 0xc0, !PT ;  /* 0x000000ff05057812 */ /* 0x000fe200078ec0ff */
[----:B------:R3:W0:Y:S03]  /*3170*/  I2F.F16 R46, R3 ;  /* 0x00000003002e7306 */ /* 0x0006260000200c00 */
[----:B------:R-:W-:-:S05]  /*3180*/  IADD3 R5, R5, -0x80, RZ ;  /* 0xffffff8005057810 */ /* 0x000fca0007ffe0ff */
[----:B------:R-:W0:Y:S08]  /*3190*/  I2F.F16 R42, R42 ;  /* 0x0000002a002a7306 */ /* 0x000e300000200c00 */
[----:B------:R-:W0:Y:S08]  /*31a0*/  I2F.F16 R41, R41 ;  /* 0x0000002900297306 */ /* 0x000e300000200c00 */
[----:B------:R-:W0:Y:S08]  /*31b0*/  I2F.F16 R40, R40 ;  /* 0x0000002800287306 */ /* 0x000e300000200c00 */
[----:B------:R-:W0:Y:S08]  /*31c0*/  I2F.F16 R39, R39 ;  /* 0x0000002700277306 */ /* 0x000e300000200c00 */
[----:B------:R-:W0:Y:S01]  /*31d0*/  I2F.F16 R35, R35 ;  /* 0x0000002300237306 */ /* 0x000e220000200c00 */
[----:B--2---:R-:W-:-:S02]  /*31e0*/  LEA.HI R45, R11, 0xffffff80, RZ, 0x8 ;  /* 0xffffff800b2d7811 */ /* 0x004fc400078f40ff */
[----:B---3--:R-:W-:-:S05]  /*31f0*/  LOP3.LUT R3, R9, 0xff, RZ, 0xc0, !PT ;  /* 0x000000ff09037812 */ /* 0x008fca00078ec0ff */
[----:B------:R2:W3:Y:S01]  /*3200*/  I2F.F16 R27, R45 ;  /* 0x0000002d001b7306 */ /* 0x0004e20000200c00 */
[----:B------:R-:W-:Y:S02]  /*3210*/  LOP3.LUT R4, R11, 0xff, RZ, 0xc0, !PT ;  /* 0x000000ff0b047812 */ /* 0x000fe400078ec0ff */
[----:B------:R-:W-:Y:S02]  /*3220*/  IADD3 R51, R3, -0x80, RZ ;  /* 0xffffff8003337810 */ /* 0x000fe40007ffe0ff */
[----:B------:R-:W-:Y:S02]  /*3230*/  LOP3.LUT R3, R10, 0xff, RZ, 0xc0, !PT ;  /* 0x000000ff0a037812 */ /* 0x000fe400078ec0ff */
[----:B------:R-:W-:Y:S02]  /*3240*/  IADD3 R4, R4, -0x80, RZ ;  /* 0xffffff8004047810 */ /* 0x000fe40007ffe0ff */
[----:B--2---:R-:W-:Y:S01]  /*3250*/  SHF.R.U32.HI R45, RZ, 0x8, R6 ;  /* 0x00000008ff2d7819 */ /* 0x004fe20000011606 */
[----:B------:R-:W2:Y:S01]  /*3260*/  I2F.F16 R51, R51 ;  /* 0x0000003300337306 */ /* 0x000ea20000200c00 */
[----:B------:R-:W-:-:S02]  /*3270*/  IADD3 R50, R3, -0x80, RZ ;  /* 0xffffff8003327810 */ /* 0x000fc40007ffe0ff */
[----:B------:R-:W-:Y:S02]  /*3280*/  LOP3.LUT R0, R45, 0xff, RZ, 0xc0, !PT ;  /* 0x000000ff2d007812 */ /* 0x000fe400078ec0ff */
[----:B------:R-:W-:Y:S02]  /*3290*/  SHF.R.U32.HI R3, RZ, 0x8, R8 ;  /* 0x00000008ff037819 */ /* 0x000fe40000011608 */
[----:B------:R-:W-:Y:S01]  /*32a0*/  IADD3 R48, R0, -0x80, RZ ;  /* 0xffffff8000307810 */ /* 0x000fe20007ffe0ff */
[----:B------:R4:W0:Y:S01]  /*32b0*/  I2F.F16 R49, R4 ;  /* 0x0000000400317306 */ /* 0x0008220000200c00 */
[----:B------:R-:W-:Y:S02]  /*32c0*/  SHF.R.U32.HI R0, RZ, 0x8, R7 ;  /* 0x00000008ff007819 */ /* 0x000fe40000011607 */
[----:B------:R-:W-:Y:S02]  /*32d0*/  LOP3.LUT R3, R3, 0xff, RZ, 0xc0, !PT ;  /* 0x000000ff03037812 */ /* 0x000fe400078ec0ff */
[----:B------:R-:W-:-:S02]  /*32e0*/  LOP3.LUT R0, R0, 0xff, RZ, 0xc0, !PT ;  /* 0x000000ff00007812 */ /* 0x000fc400078ec0ff */
[----:B------:R-:W-:Y:S01]  /*32f0*/  IADD3 R3, R3, -0x80, RZ ;  /* 0xffffff8003037810 */ /* 0x000fe20007ffe0ff */
[----:B------:R-:W0:Y:S01]  /*3300*/  I2F.F16 R45, R5 ;  /* 0x00000005002d7306 */ /* 0x000e220000200c00 */
[----:B------:R-:W-:Y:S02]  /*3310*/  IADD3 R54, R0, -0x80, RZ ;  /* 0xffffff8000367810 */ /* 0x000fe40007ffe0ff */
[C---:B------:R-:W-:Y:S02]  /*3320*/  LOP3.LUT R0, R8.reuse, 0xff, RZ, 0xc0, !PT ;  /* 0x000000ff08007812 */ /* 0x040fe400078ec0ff */
[----:B------:R-:W-:Y:S02]  /*3330*/  LEA.HI R34, R8, 0xffffff80, RZ, 0x8 ;  /* 0xffffff8008227811 */ /* 0x000fe400078f40ff */
[----:B------:R-:W-:Y:S01]  /*3340*/  IADD3 R0, R0, -0x80, RZ ;  /* 0xffffff8000007810 */ /* 0x000fe20007ffe0ff */
[----:B------:R1:W0:Y:S01]  /*3350*/  I2F.F16 R55, R3 ;  /* 0x0000000300377306 */ /* 0x0002220000200c00 */
[----:B------:R-:W-:-:S02]  /*3360*/  LEA.HI R33, R9, 0xffffff80, RZ, 0x8 ;  /* 0xffffff8009217811 */ /* 0x000fc400078f40ff */
[----:B------:R-:W-:Y:S02]  /*3370*/  LEA.HI R32, R10, 0xffffff80, RZ, 0x8 ;  /* 0xffffff800a207811 */ /* 0x000fe400078f40ff */
[----:B----4-:R-:W-:Y:S02]  /*3380*/  SHF.R.U32.HI R4, RZ, 0x8, R10 ;  /* 0x00000008ff047819 */ /* 0x010fe4000001160a */
[----:B------:R-:W-:Y:S01]  /*3390*/  SHF.R.U32.HI R8, RZ, 0x10, R8 ;  /* 0x00000010ff087819 */ /* 0x000fe20000011608 */
[----:B------:R4:W0:Y:S01]  /*33a0*/  I2F.F16 R52, R0 ;  /* 0x0000000000347306 */ /* 0x0008220000200c00 */
[----:B------:R-:W-:Y:S02]  /*33b0*/  SHF.R.U32.HI R10, RZ, 0x10, R10 ;  /* 0x00000010ff0a7819 */ /* 0x000fe4000001160a */
[----:B-1----:R-:W-:Y:S02]  /*33c0*/  SHF.R.U32.HI R3, RZ, 0x8, R11 ;  /* 0x00000008ff037819 */ /* 0x002fe4000001160b */
[----:B------:R-:W-:-:S02]  /*33d0*/  SHF.R.U32.HI R6, RZ, 0x10, R6 ;  /* 0x00000010ff067819 */ /* 0x000fc40000011606 */
[----:B------:R-:W-:Y:S01]  /*33e0*/  SHF.R.U32.HI R7, RZ, 0x10, R7 ;  /* 0x00000010ff077819 */ /* 0x000fe20000011607 */
[----:B------:R-:W1:Y:S01]  /*33f0*/  I2F.F16 R34, R34 ;  /* 0x0000002200227306 */ /* 0x000e620000200c00 */
[--C-:B----4-:R-:W-:Y:S02]  /*3400*/  SHF.R.U32.HI R0, RZ, 0x8, R9.reuse ;  /* 0x00000008ff007819 */ /* 0x110fe40000011609 */
[----:B------:R-:W-:Y:S02]  /*3410*/  SHF.R.U32.HI R9, RZ, 0x10, R9 ;  /* 0x00000010ff097819 */ /* 0x000fe40000011609 */
[----:B------:R-:W-:Y:S02]  /*3420*/  LOP3.LUT R0, R0, 0xff, RZ, 0xc0, !PT ;  /* 0x000000ff00007812 */ /* 0x000fe400078ec0ff */
[----:B------:R-:W-:Y:S01]  /*3430*/  SHF.R.U32.HI R11, RZ, 0x10, R11 ;  /* 0x00000010ff0b7819 */ /* 0x000fe2000001160b */
[----:B------:R-:W4:Y:S01]  /*3440*/  I2F.F16 R33, R33 ;  /* 0x0000002100217306 */ /* 0x000f220000200c00 */
[----:B------:R-:W-:-:S02]  /*3450*/  IADD3 R0, R0, -0x80, RZ ;  /* 0xffffff8000007810 */ /* 0x000fc40007ffe0ff */
[----:B------:R-:W-:Y:S02]  /*3460*/  LOP3.LUT R8, R8, 0xff, RZ, 0xc0, !PT ;  /* 0x000000ff08087812 */ /* 0x000fe400078ec0ff */
[----:B------:R-:W-:Y:S02]  /*3470*/  LOP3.LUT R9, R9, 0xff, RZ, 0xc0, !PT ;  /* 0x000000ff09097812 */ /* 0x000fe400078ec0ff */
[----:B------:R-:W-:Y:S01]  /*3480*/  LOP3.LUT R10, R10, 0xff, RZ, 0xc0, !PT ;  /* 0x000000ff0a0a7812 */ /* 0x000fe200078ec0ff */
[----:B------:R3:W0:Y:S01]  /*3490*/  I2F.F16 R56, R0 ;  /* 0x0000000000387306 */ /* 0x0006220000200c00 */
[----:B------:R-:W-:Y:S02]  /*34a0*/  LOP3.LUT R6, R6, 0xff, RZ, 0xc0, !PT ;  /* 0x000000ff06067812 */ /* 0x000fe400078ec0ff */
[----:B------:R-:W-:Y:S02]  /*34b0*/  LOP3.LUT R7, R7, 0xff, RZ, 0xc0, !PT ;  /* 0x000000ff07077812 */ /* 0x000fe400078ec0ff */
[----:B------:R-:W-:-:S02]  /*34c0*/  LOP3.LUT R4, R4, 0xff, RZ, 0xc0, !PT ;  /* 0x000000ff04047812 */ /* 0x000fc400078ec0ff */
[----:B------:R-:W-:Y:S01]  /*34d0*/  LOP3.LUT R3, R3, 0xff, RZ, 0xc0, !PT ;  /* 0x000000ff03037812 */ /* 0x000fe200078ec0ff */
[----:B------:R-:W0:Y:S01]  /*34e0*/  I2F.F16 R32, R32 ;  /* 0x0000002000207306 */ /* 0x000e220000200c00 */
[----:B---3--:R-:W-:Y:S02]  /*34f0*/  PRMT R0, R16, 0x9910, RZ ;  /* 0x0000991010007816 */ /* 0x008fe400000000ff */
[----:B------:R-:W-:Y:S02]  /*3500*/  IADD3 R8, R8, -0x80, RZ ;  /* 0xffffff8008087810 */ /* 0x000fe40007ffe0ff */
[----:B------:R-:W-:Y:S02]  /*3510*/  ISETP.NE.AND P2, PT, R0, RZ, PT ;  /* 0x000000ff0000720c */ /* 0x000fe40003f45270 */
[----:B------:R-:W-:Y:S01]  /*3520*/  LOP3.LUT R0, R11, 0xff, RZ, 0xc0, !PT ;  /* 0x000000ff0b007812 */ /* 0x000fe200078ec0ff */
[----:B------:R-:W3:Y:S01]  /*3530*/  I2F.F16 R48, R48 ;  /* 0x0000003000307306 */ /* 0x000ee20000200c00 */
[----:B------:R-:W-:-:S02]  /*3540*/  IADD3 R9, R9, -0x80, RZ ;  /* 0xffffff8009097810 */ /* 0x000fc40007ffe0ff */
[----:B------:R-:W-:Y:S02]  /*3550*/  IADD3 R10, R10, -0x80, RZ ;  /* 0xffffff800a0a7810 */ /* 0x000fe40007ffe0ff */
[----:B------:R-:W-:Y:S02]  /*3560*/  IADD3 R6, R6, -0x80, RZ ;  /* 0xffffff8006067810 */ /* 0x000fe40007ffe0ff */
[----:B------:R-:W-:Y:S01]  /*3570*/  IADD3 R7, R7, -0x80, RZ ;  /* 0xffffff8007077810 */ /* 0x000fe20007ffe0ff */
[----:B------:R-:W0:Y:S01]  /*3580*/  I2F.F16 R54, R54 ;  /* 0x0000003600367306 */ /* 0x000e220000200c00 */
[----:B------:R-:W-:Y:S02]  /*3590*/  IADD3 R4, R4, -0x80, RZ ;  /* 0xffffff8004047810 */ /* 0x000fe40007ffe0ff */
[----:B------:R-:W-:Y:S02]  /*35a0*/  IADD3 R3, R3, -0x80, RZ ;  /* 0xffffff8003037810 */ /* 0x000fe40007ffe0ff */
[----:B------:R-:W-:-:S03]  /*35b0*/  IADD3 R0, R0, -0x80, RZ ;  /* 0xffffff8000007810 */ /* 0x000fc60007ffe0ff */
[----:B------:R0:W0:Y:S08]  /*35c0*/  I2F.F16 R47, R6 ;  /* 0x00000006002f7306 */ /* 0x0000300000200c00 */
[----:B------:R0:W0:Y:S08]  /*35d0*/  I2F.F16 R53, R7 ;  /* 0x0000000700357306 */ /* 0x0000300000200c00 */
        /* <DEDUP_REMOVED lines=12> */
[----:B------:R-:W-:Y:S02]  /*36a0*/  HADD2.F32 R65, -RZ, R12.H1_H1 ;  /* 0x3000000cff417230 */ /* 0x000fe40000004100 */
[----:B------:R-:W-:Y:S02]  /*36b0*/  HADD2.F32 R67, -RZ, R53.H0_H0 ;  /* 0x20000035ff437230 */ /* 0x000fe40000004100 */
[--C-:B0-----:R-:W-:Y:S02]  /*36c0*/  HADD2.F32 R0, -RZ, R4.reuse.H0_H0 ;  /* 0x20000004ff007230 */ /* 0x101fe40000004100 */
[----:B------:R-:W-:-:S03]  /*36d0*/  HADD2.F32 R4, -RZ, R4.H1_H1 ;  /* 0x30000004ff047230 */ /* 0x000fc60000004100 */
[----:B------:R-:W-:Y:S01]  /*36e0*/  FFMA.FTZ R60, R3, R0, RZ ;  /* 0x00000000033c7223 */ /* 0x000fe200000100ff */
[----:B------:R-:W-:Y:S01]  /*36f0*/  FFMA.FTZ R61, R0, R59, RZ ;  /* 0x0000003b003d7223 */ /* 0x000fe200000100ff */
[----:B------:R-:W-:Y:S02]  /*3700*/  HADD2.F32 R3, -RZ, R44.H0_H0 ;  /* 0x2000002cff037230 */ /* 0x000fe40000004100 */
[----:B------:R-:W-:-:S03]  /*3710*/  HADD2.F32 R59, -RZ, R46.H0_H0 ;  /* 0x2000002eff3b7230 */ /* 0x000fc60000004100 */
[----:B------:R-:W-:Y:S01]  /*3720*/  FFMA.FTZ R60, R3, R4, R60 ;  /* 0x00000004033c7223 */ /* 0x000fe2000001003c */
[----:B------:R-:W-:Y:S02]  /*3730*/  HADD2.F32 R3, -RZ, R43.H0_H0 ;  /* 0x2000002bff037230 */ /* 0x000fe40000004100 */
[----:B------:R-:W-:Y:S01]  /*3740*/  FFMA.FTZ R64, R4, R59, R61 ;  /* 0x0000003b04407223 */ /* 0x000fe2000001003d */
[----:B------:R-:W-:Y:S02]  /*3750*/  HADD2.F32 R59, -RZ, R5.H0_H0 ;  /* 0x20000005ff3b7230 */ /* 0x000fe40000004100 */
        /* <DEDUP_REMOVED lines=26> */
[----:B------:R-:W-:-:S03]  /*3900*/  FFMA.FTZ R3, R3, R7, R62 ;  /* 0x0000000703037223 */ /* 0x000fc6000001003e */
[----:B------:R-:W-:Y:S01]  /*3910*/  FFMA.FTZ R62, R7, R64, R66 ;  /* 0x00000040073e7223 */ /* 0x000fe20000010042 */
[----:B------:R-:W-:-:S03]  /*3920*/  HADD2.F32 R64, -RZ, R12.H0_H0 ;  /* 0x2000000cff407230 */ /* 0x000fc60000004100 */
[----:B------:R-:W-:Y:S01]  /*3930*/  FMUL.FTZ R62, R65, R62 ;  /* 0x0000003e413e7220 */ /* 0x000fe20000410000 */
[----:B------:R-:W-:Y:S02]  /*3940*/  HADD2.F32 R65, -RZ, R36.H0_H0 ;  /* 0x20000024ff417230 */ /* 0x000fe40000004100 */
[----:B------:R-:W-:Y:S01]  /*3950*/  FMUL.FTZ R63, R64, R3 ;  /* 0x00000003403f7220 */ /* 0x000fe20000410000 */
[----:B------:R-:W-:Y:S01]  /*3960*/  HADD2.F32 R3, -RZ, R35.H0_H0 ;  /* 0x20000023ff037230 */ /* 0x000fe20000004100 */
[----:B------:R-:W-:Y:S01]  /*3970*/  F2FP.F16.F32.PACK_AB R62, RZ, R62 ;  /* 0x0000003eff3e723e */ /* 0x000fe200000000ff */
[C---:B------:R-:W-:Y:S02]  /*3980*/  FFMA.FTZ R65, R0.reuse, R65, RZ ;  /* 0x0000004100417223 */ /* 0x040fe400000100ff */
[----:B------:R-:W-:Y:S01]  /*3990*/  F2FP.F16.F32.PACK_AB R63, RZ, R63 ;  /* 0x0000003fff3f723e */ /* 0x000fe200000000ff */
[----:B------:R-:W-:Y:S01]  /*39a0*/  FFMA.FTZ R64, R0, R3, RZ ;  /* 0x0000000300407223 */ /* 0x000fe200000100ff */
[----:B------:R-:W-:-:S02]  /*39b0*/  HADD2.F32 R3, -RZ, R48.H0_H0 ;  /* 0x20000030ff037230 */ /* 0x000fc40000004100 */
[----:B------:R-:W-:-:S03]  /*39c0*/  PRMT R63, R63, 0x5410, R62 ;  /* 0x000054103f3f7816 */ /* 0x000fc6000000003e */
[----:B------:R-:W-:Y:S01]  /*39d0*/  FFMA.FTZ R0, R4, R3, R65 ;  /* 0x0000000304007223 */ /* 0x000fe20000010041 */
[----:B------:R-:W-:Y:S02]  /*39e0*/  HADD2.F32 R3, -RZ, R54.H0_H0 ;  /* 0x20000036ff037230 */ /* 0x000fe40000004100 */
[----:B------:R-:W-:-:S03]  /*39f0*/  HFMA2.MMA R24, R63, 1, 1, R24 ;  /* 0x3c003c003f187835 */ /* 0x000fc60000000018 */
[----:B------:R-:W-:Y:S01]  /*3a00*/  FFMA.FTZ R64, R4, R3, R64 ;  /* 0x0000000304407223 */ /* 0x000fe20000010040 */
        /* <DEDUP_REMOVED lines=31> */
.L_x_2600:
        /* <DEDUP_REMOVED lines=94> */
.L_x_2601:
        /* <DEDUP_REMOVED lines=91> */
.L_x_2599:
[----:B0-----:R-:W-:-:S05]  /*4790*/  MOV R3, UR5 ;  /* 0x0000000500037c02 */ /* 0x001fca0008000f00 */
[----:B------:R-:W-:-:S05]  /*47a0*/  IMAD.WIDE R30, R3, 0x8, R30 ;  /* 0x00000008031e7825 */ /* 0x000fca00078e021e */
        /* <DEDUP_REMOVED lines=202> */
.L_x_2603:
        /* <DEDUP_REMOVED lines=94> */
.L_x_2604:
        /* <DEDUP_REMOVED lines=91> */
.L_x_2602:
        /* <DEDUP_REMOVED lines=204> */
.L_x_2606:
        /* <DEDUP_REMOVED lines=94> */
.L_x_2607:
        /* <DEDUP_REMOVED lines=91> */
.L_x_2605:
[----:B------:R-:W-:Y:S01]  /*7830*/  IADD3 R19, R19, 0x20, RZ ;  /* 0x0000002013137810 */ /* 0x000fe20007ffe0ff */
[----:B------:R-:W-:Y:S01]  /*7840*/  UIADD3 UR4, UR4, 0x40, URZ ;  /* 0x0000004004047890 */ /* 0x000fe2000fffe03f */
[----:B0-----:R-:W-:Y:S02]  /*7850*/  MOV R3, UR5 ;  /* 0x0000000500037c02 */ /* 0x001fe40008000f00 */
[C---:B------:R-:W-:Y:S02]  /*7860*/  ISETP.GE.AND P2, PT, R19.reuse, UR6, PT ;  /* 0x0000000613007c0c */ /* 0x040fe4000bf46270 */
[----:B------:R-:W-:Y:S01]  /*7870*/  ISETP.LT.AND P3, PT, R19, R18, PT ;  /* 0x000000121300720c */ /* 0x000fe20003f61270 */
[----:B------:R-:W-:Y:S01]  /*7880*/  IMAD.WIDE R28, R3, 0x8, R28 ;  /* 0x00000008031c7825 */ /* 0x000fe200078e021c */
[----:B-----5:R-:W-:-:S05]  /*7890*/  MOV R5, UR5 ;  /* 0x0000000500057c02 */ /* 0x020fca0008000f00 */
[----:B------:R-:W-:-:S06]  /*78a0*/  IMAD.WIDE R30, R5, 0x8, R30 ;  /* 0x00000008051e7825 */ /* 0x000fcc00078e021e */
[----:B------:R-:W-:Y:S05]  /*78b0*/  @!P2 BRA P3, `(.L_x_2608) ;  /* 0xffffff9c0064a947 */ /* 0x000fea000183ffff */
.L_x_2595:
[----:B------:R-:W-:Y:S05]  /*78c0*/  @!P1 EXIT ;  /* 0x000000000000994d */ /* 0x000fea0003800000 */
[----:B------:R-:W0:Y:S01]  /*78d0*/  S2R R0, SR_CTAID.X ;  /* 0x0000000000007919 */ /* 0x000e220000002500 */
[----:B------:R-:W1:Y:S01]  /*78e0*/  S2UR UR4, SR_CTAID.Y ;  /* 0x00000000000479c3 */ /* 0x000e620000002600 */
[----:B------:R-:W-:Y:S01]  /*78f0*/  HMUL2 R9, R24, R16.H0_H0 ;  /* 0x2000001018097232 */ /* 0x000fe20000000000 */
[----:B------:R-:W0:Y:S06]  /*7900*/  S2R R5, SR_TID.X ;  /* 0x0000000000057919 */ /* 0x000e2c0000002100 */
[----:B------:R-:W2:Y:S01]  /*7910*/  LDC.64 R2, c[0x0][0x230] ;  /* 0x00008c00ff027b82 */ /* 0x000ea20000000a00 */
[----:B-1----:R-:W-:-:S06]  /*7920*/  UIMAD UR4, UR4, 0x3, URZ ;  /* 0x00000003040478a4 */ /* 0x002fcc000f8e023f */
[----:B------:R-:W-:Y:S02]  /*7930*/  MOV R11, UR4 ;  /* 0x00000004000b7c02 */ /* 0x000fe40008000f00 */
        /* <DEDUP_REMOVED lines=12> */
.L_x_2612:
[----:B------:R-:W0:Y:S02]  /*7a00*/  LDS R4, [R0] ;  /* 0x0000000000047984 */ /* 0x000e240000000800 */
[----:B0-----:R-:W-:-:S10]  /*7a10*/  HFMA2.MMA R5, R4, 1, 1, R9 ;  /* 0x3c003c0004057835 */ /* 0x001fd40000000009 */
[----:B------:R-:W0:Y:S02]  /*7a20*/  ATOMS.CAST.SPIN R5, [R0], R4, R5 ;  /* 0x000000040005738d */ /* 0x000e240001800005 */
[----:B0-----:R-:W-:-:S13]  /*7a30*/  ISETP.EQ.U32.AND P0, PT, R5, 0x1, PT ;  /* 0x000000010500780c */ /* 0x001fda0003f02070 */
[----:B------:R-:W-:Y:S05]  /*7a40*/  @!P0 BRA `(.L_x_2612) ;  /* 0xfffffffc00ec8947 */ /* 0x000fea000383ffff */
[----:B------:R-:W-:Y:S05]  /*7a50*/  BRA `(.L_x_2610) ;  /* 0x00000000000c7947 */ /* 0x000fea0003800000 */
.L_x_2611:
[----:B------:R-:W2:Y:S02]  /*7a60*/  LD.E R0, desc[UR8][R6.64] ;  /* 0x0000000806007980 */ /* 0x000ea4000c101900 */
[----:B--2---:R-:W-:-:S05]  /*7a70*/  IADD3 R5, R9, R0, RZ ;  /* 0x0000000009057210 */ /* 0x004fca0007ffe0ff */
[----:B------:R0:W-:Y:S02]  /*7a80*/  ST.E desc[UR8][R6.64], R5 ;  /* 0x0000000506007985 */ /* 0x0001e4000c101908 */
.L_x_2610:
[----:B------:R-:W-:Y:S05]  /*7a90*/  BSYNC B0 ;  /* 0x0000000000007941 */ /* 0x000fea0003800000 */
.L_x_2609:
[----:B------:R1:W-:Y:S01]  /*7aa0*/  ATOM.E.ADD.F16x2.RN.STRONG.GPU P0, RZ, desc[UR8][R6.64+0x4], R23 ;  /* 0x0000041706ff79a2 */ /* 0x0003e2000810e1c8 */
[----:B------:R-:W-:Y:S04]  /*7ab0*/  BSSY B0, `(.L_x_2613) ;  /* 0x000000f000007945 */ /* 0x000fe80003800000 */
[----:B-1----:R-:W-:Y:S05]  /*7ac0*/  @P0 BRA `(.L_x_2614) ;  /* 0x0000000000340947 */ /* 0x002fea0003800000 */
[----:B------:R-:W1:Y:S02]  /*7ad0*/  QSPC.E.S P0, RZ, [R6+0x4] ;  /* 0x0000040006ff73aa */ /* 0x000e640000000500 */
[----:B-1----:R-:W-:Y:S05]  /*7ae0*/  @!P0 BRA `(.L_x_2615) ;  /* 0x0000000000208947 */ /* 0x002fea0003800000 */
[----:B------:R-:W-:-:S04]  /*7af0*/  MOV R4, R6 ;  /* 0x0000000600047202 */ /* 0x000fc80000000f00 */
[----:B------:R-:W-:-:S07]  /*7b00*/  MOV R0, R4 ;  /* 0x0000000400007202 */ /* 0x000fce0000000f00 */
.L_x_2616:
[----:B------:R-:W0:Y:S02]  /*7b10*/  LDS R4, [R0+0x4] ;  /* 0x0000040000047984 */ /* 0x000e240000000800 */
[----:B0-----:R-:W-:-:S06]  /*7b20*/  HADD2 R5, R4, R23 ;  /* 0x0000001704057230 */ /* 0x001fcc0000000000 */
[----:B------:R-:W0:Y:S02]  /*7b30*/  ATOMS.CAST.SPIN R5, [R0+0x4], R4, R5 ;  /* 0x000004040005738d */ /* 0x000e240001800005 */
[----:B0-----:R-:W-:-:S13]  /*7b40*/  ISETP.EQ.U32.AND P0, PT, R5, 0x1, PT ;  /* 0x000000010500780c */ /* 0x001fda0003f02070 */
[----:B------:R-:W-:Y:S05]  /*7b50*/  @!P0 BRA `(.L_x_2616) ;  /* 0xfffffffc00ec8947 */ /* 0x000fea000383ffff */
[----:B------:R-:W-:Y:S05]  /*7b60*/  BRA `(.L_x_2614) ;  /* 0x00000000000c7947 */ /* 0x000fea0003800000 */
.L_x_2615:
[----:B------:R-:W0:Y:S02]  /*7b70*/  LD.E R0, desc[UR8][R6.64+0x4] ;  /* 0x0000040806007980 */ /* 0x000e24000c101900 */
[----:B0-----:R-:W-:-:S05]  /*7b80*/  IADD3 R5, R23, R0, RZ ;  /* 0x0000000017057210 */ /* 0x001fca0007ffe0ff */
[----:B------:R1:W-:Y:S02]  /*7b90*/  ST.E desc[UR8][R6.64+0x4], R5 ;  /* 0x0000040506007985 */ /* 0x0003e4000c101908 */
.L_x_2614:
[----:B------:R-:W-:Y:S05]  /*7ba0*/  BSYNC B0 ;  /* 0x0000000000007941 */ /* 0x000fea0003800000 */
.L_x_2613:
[----:B------:R-:W-:-:S13]  /*7bb0*/  ISETP.GE.AND P0, PT, R17, 0x2, PT ;  /* 0x000000021100780c */ /* 0x000fda0003f06270 */
[----:B------:R-:W-:Y:S05]  /*7bc0*/  @!P0 EXIT ;  /* 0x000000000000894d */ /* 0x000fea0003800000 */
[----:B------:R-:W-:Y:S01]  /*7bd0*/  IADD3 R11, R11, UR5, RZ ;  /* 0x000000050b0b7c10 */ /* 0x000fe2000fffe0ff */
        /* <DEDUP_REMOVED lines=10> */
.L_x_2620:
[----:B------:R-:W0:Y:S02]  /*7c80*/  LDS R4, [R0] ;  /* 0x0000000000047984 */ /* 0x000e240000000800 */
[----:B0-----:R-:W-:-:S10]  /*7c90*/  HFMA2.MMA R5, R4, 1, 1, R25 ;  /* 0x3c003c0004057835 */ /* 0x001fd40000000019 */
[----:B------:R-:W0:Y:S02]  /*7ca0*/  ATOMS.CAST.SPIN R5, [R0], R4, R5 ;  /* 0x000000040005738d */ /* 0x000e240001800005 */
[----:B0-----:R-:W-:-:S13]  /*7cb0*/  ISETP.EQ.U32.AND P0, PT, R5, 0x1, PT ;  /* 0x000000010500780c */ /* 0x001fda0003f02070 */
[----:B------:R-:W-:Y:S05]  /*7cc0*/  @!P0 BRA `(.L_x_2620) ;  /* 0xfffffffc00ec8947 */ /* 0x000fea000383ffff */
[----:B------:R-:W-:Y:S05]  /*7cd0*/  BRA `(.L_x_2618) ;  /* 0x00000000000c7947 */ /* 0x000fea0003800000 */
.L_x_2619:
[----:B------:R-:W2:Y:S02]  /*7ce0*/  LD.E R0, desc[UR8][R6.64] ;  /* 0x0000000806007980 */ /* 0x000ea4000c101900 */
[----:B--2---:R-:W-:-:S05]  /*7cf0*/  IADD3 R5, R25, R0, RZ ;  /* 0x0000000019057210 */ /* 0x004fca0007ffe0ff */
[----:B------:R0:W-:Y:S02]  /*7d00*/  ST.E desc[UR8][R6.64], R5 ;  /* 0x0000000506007985 */ /* 0x0001e4000c101908 */
.L_x_2618:
[----:B------:R-:W-:Y:S05]  /*7d10*/  BSYNC B0 ;  /* 0x0000000000007941 */ /* 0x000fea0003800000 */
.L_x_2617:
[----:B------:R1:W-:Y:S01]  /*7d20*/  ATOM.E.ADD.F16x2.RN.STRONG.GPU P0, RZ, desc[UR8][R6.64+0x4], R15 ;  /* 0x0000040f06ff79a2 */ /* 0x0003e2000810e1c8 */
[----:B------:R-:W-:Y:S04]  /*7d30*/  BSSY B0, `(.L_x_2621) ;  /* 0x000000f000007945 */ /* 0x000fe80003800000 */
[----:B-1----:R-:W-:Y:S05]  /*7d40*/  @P0 BRA `(.L_x_2622) ;  /* 0x0000000000340947 */ /* 0x002fea0003800000 */
[----:B------:R-:W1:Y:S02]  /*7d50*/  QSPC.E.S P0, RZ, [R6+0x4] ;  /* 0x0000040006ff73aa */ /* 0x000e640000000500 */
[----:B-1----:R-:W-:Y:S05]  /*7d60*/  @!P0 BRA `(.L_x_2623) ;  /* 0x0000000000208947 */ /* 0x002fea0003800000 */
[----:B------:R-:W-:-:S04]  /*7d70*/  MOV R4, R6 ;  /* 0x0000000600047202 */ /* 0x000fc80000000f00 */
[----:B------:R-:W-:-:S07]  /*7d80*/  MOV R0, R4 ;  /* 0x0000000400007202 */ /* 0x000fce0000000f00 */
.L_x_2624:
[----:B------:R-:W0:Y:S02]  /*7d90*/  LDS R4, [R0+0x4] ;  /* 0x0000040000047984 */ /* 0x000e240000000800 */
[----:B0-----:R-:W-:-:S06]  /*7da0*/  HADD2 R5, R4, R15 ;  /* 0x0000000f04057230 */ /* 0x001fcc0000000000 */
[----:B------:R-:W0:Y:S02]  /*7db0*/  ATOMS.CAST.SPIN R5, [R0+0x4], R4, R5 ;  /* 0x000004040005738d */ /* 0x000e240001800005 */
[----:B0-----:R-:W-:-:S13]  /*7dc0*/  ISETP.EQ.U32.AND P0, PT, R5, 0x1, PT ;  /* 0x000000010500780c */ /* 0x001fda0003f02070 */
[----:B------:R-:W-:Y:S05]  /*7dd0*/  @!P0 BRA `(.L_x_2624) ;  /* 0xfffffffc00ec8947 */ /* 0x000fea000383ffff */
[----:B------:R-:W-:Y:S05]  /*7de0*/  BRA `(.L_x_2622) ;  /* 0x00000000000c7947 */ /* 0x000fea0003800000 */
.L_x_2623:
[----:B------:R-:W0:Y:S02]  /*7df0*/  LD.E R0, desc[UR8][R6.64+0x4] ;  /* 0x0000040806007980 */ /* 0x000e24000c101900 */
[----:B0-----:R-:W-:-:S05]  /*7e00*/  IADD3 R5, R15, R0, RZ ;  /* 0x000000000f057210 */ /* 0x001fca0007ffe0ff */
[----:B------:R1:W-:Y:S02]  /*7e10*/  ST.E desc[UR8][R6.64+0x4], R5 ;  /* 0x0000040506007985 */ /* 0x0003e4000c101908 */
.L_x_2622:
[----:B------:R-:W-:Y:S05]  /*7e20*/  BSYNC B0 ;  /* 0x0000000000007941 */ /* 0x000fea0003800000 */
.L_x_2621:
[----:B------:R-:W-:-:S13]  /*7e30*/  ISETP.NE.AND P0, PT, R17, 0x2, PT ;  /* 0x000000021100780c */ /* 0x000fda0003f05270 */
[----:B------:R-:W-:Y:S05]  /*7e40*/  @!P0 EXIT ;  /* 0x000000000000894d */ /* 0x000fea0003800000 */
[----:B01----:R-:W-:Y:S01]  /*7e50*/  IADD3 R5, R11, UR5, RZ ;  /* 0x000000050b057c10 */ /* 0x003fe2000fffe0ff */
        /* <DEDUP_REMOVED lines=10> */
.L_x_2628:
[----:B------:R-:W0:Y:S02]  /*7f00*/  LDS R2, [R0] ;  /* 0x0000000000027984 */ /* 0x000e240000000800 */
[----:B0-----:R-:W-:-:S10]  /*7f10*/  HFMA2.MMA R3, R2, 1, 1, R21 ;  /* 0x3c003c0002037835 */ /* 0x001fd40000000015 */
[----:B------:R-:W0:Y:S02]  /*7f20*/  ATOMS.CAST.SPIN R3, [R0], R2, R3 ;  /* 0x000000020003738d */ /* 0x000e240001800003 */
[----:B0-----:R-:W-:-:S13]  /*7f30*/  ISETP.EQ.U32.AND P0, PT, R3, 0x1, PT ;  /* 0x000000010300780c */ /* 0x001fda0003f02070 */
[----:B------:R-:W-:Y:S05]  /*7f40*/  @!P0 BRA `(.L_x_2628) ;  /* 0xfffffffc00ec8947 */ /* 0x000fea000383ffff */
[----:B------:R-:W-:Y:S05]  /*7f50*/  BRA `(.L_x_2626) ;  /* 0x00000000000c7947 */ /* 0x000fea0003800000 */
.L_x_2627:
[----:B------:R-:W2:Y:S02]  /*7f60*/  LD.E R0, desc[UR8][R4.64] ;  /* 0x0000000804007980 */ /* 0x000ea4000c101900 */
[----:B--2---:R-:W-:-:S05]  /*7f70*/  IADD3 R3, R21, R0, RZ ;  /* 0x0000000015037210 */ /* 0x004fca0007ffe0ff */
[----:B------:R0:W-:Y:S02]  /*7f80*/  ST.E desc[UR8][R4.64], R3 ;  /* 0x0000000304007985 */ /* 0x0001e4000c101908 */
.L_x_2626:
[----:B------:R-:W-:Y:S05]  /*7f90*/  BSYNC B0 ;  /* 0x0000000000007941 */ /* 0x000fea0003800000 */
.L_x_2625:
[----:B------:R1:W-:Y:S02]  /*7fa0*/  ATOM.E.ADD.F16x2.RN.STRONG.GPU P0, RZ, desc[UR8][R4.64+0x4], R7 ;  /* 0x0000040704ff79a2 */ /* 0x0003e4000810e1c8 */
[----:B-1----:R-:W-:Y:S05]  /*7fb0*/  @P0 EXIT ;  /* 0x000000000000094d */ /* 0x002fea0003800000 */
[----:B------:R-:W1:Y:S02]  /*7fc0*/  QSPC.E.S P0, RZ, [R4+0x4] ;  /* 0x0000040004ff73aa */ /* 0x000e640000000500 */
[----:B-1----:R-:W-:Y:S05]  /*7fd0*/  @!P0 BRA `(.L_x_2629) ;  /* 0x0000000000208947 */ /* 0x002fea0003800000 */
[----:B------:R-:W-:-:S04]  /*7fe0*/  MOV R2, R4 ;  /* 0x0000000400027202 */ /* 0x000fc80000000f00 */
[----:B------:R-:W-:-:S07]  /*7ff0*/  MOV R0, R2 ;  /* 0x0000000200007202 */ /* 0x000fce0000000f00 */
.L_x_2630:
[----:B------:R-:W0:Y:S02]  /*8000*/  LDS R2, [R0+0x4] ;  /* 0x0000040000027984 */ /* 0x000e240000000800 */
[----:B0-----:R-:W-:-:S06]  /*8010*/  HADD2 R3, R2, R7 ;  /* 0x0000000702037230 */ /* 0x001fcc0000000000 */
[----:B------:R-:W0:Y:S02]  /*8020*/  ATOMS.CAST.SPIN R3, [R0+0x4], R2, R3 ;  /* 0x000004020003738d */ /* 0x000e240001800003 */
[----:B0-----:R-:W-:-:S13]  /*8030*/  ISETP.EQ.U32.AND P0, PT, R3, 0x1, PT ;  /* 0x000000010300780c */ /* 0x001fda0003f02070 */
[----:B------:R-:W-:Y:S05]  /*8040*/  @!P0 BRA `(.L_x_2630) ;  /* 0xfffffffc00ec8947 */ /* 0x000fea000383ffff */
[----:B------:R-:W-:Y:S05]  /*8050*/  EXIT ;  /* 0x000000000000794d */ /* 0x000fea0003800000 */
.L_x_2629:
[----:B------:R-:W0:Y:S02]  /*8060*/  LD.E R0, desc[UR8][R4.64+0x4] ;  /* 0x0000040804007980 */ /* 0x000e24000c101900 */
[----:B0-----:R-:W-:-:S05]  /*8070*/  IADD3 R3, R7, R0, RZ ;  /* 0x0000000007037210 */ /* 0x001fca0007ffe0ff */
[----:B------:R-:W-:Y:S01]  /*8080*/  ST.E desc[UR8][R4.64+0x4], R3 ;  /* 0x0000040304007985 */ /* 0x000fe2000c101908 */
[----:B------:R-:W-:Y:S05]  /*8090*/  EXIT ;  /* 0x000000000000794d */ /* 0x000fea0003800000 */
.L_x_2631:
        /* <DEDUP_REMOVED lines=14> */
.L_x_5216:


//--------------------- .text._Z23gemm_half_q_half_kernelILi3ELi190ELb1ELb1ELi32EEvPK6__halfPKjS4_S2_PS0_iiiiPKtS7_iiiiiibS2_i --------------------------
	.section	.text._Z23gemm_half_q_half_kernelILi3ELi190ELb1ELb1ELi32EEvPK6__halfPKjS4_S2_PS0_iiiiPKtS7_iiiiiibS2_i,"ax",@progbits
	.align	128
        .global         _Z23gemm_half_q_half_kernelILi3ELi190ELb1ELb1ELi32EEvPK6__halfPKjS4_S2_PS0_iiiiPKtS7_iiiiiibS2_i
        .type           _Z23gemm_half_q_half_kernelILi3ELi190ELb1ELb1ELi32EEvPK6__halfPKjS4_S2_PS0_iiiiPKtS7_iiiiiibS2_i,@function
        .size           _Z23gemm_half_q_half_kernelILi3ELi190ELb1ELb1ELi32EEvPK6__halfPKjS4_S2_PS0_iiiiPKtS7_iiiiiibS2_i,(.L_x_5217 - _Z23gemm_half_q_half_kernelILi3ELi190ELb1ELb1ELi32EEvPK6__halfPKjS4_S2_PS0_iiiiPKtS7_iiiiiibS2_i)
        .other          _Z23gemm_half_q_half_kernelILi3ELi190ELb1ELb1ELi32EEvPK6__halfPKjS4_S2_PS0_iiiiPKtS7_iiiiiibS2_i,@"STO_CUDA_ENTRY STV_DEFAULT"
_Z23gemm_half_q_half_kernelILi3ELi190ELb1ELb1ELi32EEvPK6__halfPKjS4_S2_PS0_iiiiPKtS7_iiiiiibS2_i:
.text._Z23gemm_half_q_half_kernelILi3ELi190ELb1ELb1ELi32EEvPK6__halfPKjS4_S2_PS0_iiiiPKtS7_iiiiiibS2_i:
        /* <DEDUP_REMOVED lines=8> */
[----:B------:R-:W2:Y:S01]  /*0080*/  S2R R4, SR_CTAID.X ;  /* 0x0000000000047919 */ /* 0x000ea20000002500 */
[----:B------:R-:W3:Y:S01]  /*0090*/  LDC R15, c[0x0][0x240] ;  /* 0x00009000ff0f7b82 */ /* 0x000ee20000000800 */
[----:B------:R-:W-:Y:S01]  /*00a0*/  PRMT R19, RZ, 0x7610, R19 ;  /* 0x00007610ff137816 */ /* 0x000fe20000000013 */
[----:B------:R-:W4:Y:S01]  /*00b0*/  S2R R2, SR_CTAID.Z ;  /* 0x0000000000027919 */ /* 0x000f220000002700 */
[----:B0-----:R-:W-:-:S05]  /*00c0*/  IMAD R5, R3, -0x3, R0 ;  /* 0xfffffffd03057824 */ /* 0x001fca00078e0200 */
[C---:B------:R-:W-:Y:S02]  /*00d0*/  ISETP.GE.AND P1, PT, R5.reuse, 0x1, PT ;  /* 0x000000010500780c */ /* 0x040fe40003f26270 */
[----:B------:R-:W-:-:S11]  /*00e0*/  VIMNMX R11, R5, 0x3, PT ;  /* 0x00000003050b7848 */ /* 0x000fd60003fe0100 */
[----:B-1234-:R-:W-:Y:S05]  /*00f0*/  @!P1 BRA `(.L_x_2632) ;  /* 0x0000000000509947 */ /* 0x01efea0003800000 */
[----:B------:R-:W0:Y:S02]  /*0100*/  LDC.64 R12, c[0x0][0x278] ;  /* 0x00009e00ff0c7b82 */ /* 0x000e240000000a00 */
[----:B0-----:R-:W2:Y:S01]  /*0110*/  LDG.E.U16 R9, desc[UR6][R12.64] ;  /* 0x000000060c097981 */ /* 0x001ea2000c1e1500 */
[----:B------:R-:W-:Y:S02]  /*0120*/  ISETP.GE.AND P0, PT, R11, 0x2, PT ;  /* 0x000000020b00780c */ /* 0x000fe40003f06270 */
[----:B--2---:R-:W-:-:S11]  /*0130*/  PRMT R19, R9, 0x7610, R19 ;  /* 0x0000761009137816 */ /* 0x004fd60000000013 */
[----:B------:R-:W-:Y:S05]  /*0140*/  @!P0 BRA `(.L_x_2632) ;  /* 0x00000000003c8947 */ /* 0x000fea0003800000 */
[----:B------:R-:W0:Y:S01]  /*0150*/  LDC R13, c[0x0][0x280] ;  /* 0x0000a000ff0d7b82 */ /* 0x000e220000000800 */
[----:B------:R-:W-:-:S07]  /*0160*/  ISETP.NE.AND P0, PT, R11, 0x2, PT ;  /* 0x000000020b00780c */ /* 0x000fce0003f05270 */
[----:B------:R-:W1:Y:S01]  /*0170*/  LDC.64 R18, c[0x0][0x278] ;  /* 0x00009e00ff127b82 */ /* 0x000e620000000a00 */
[----:B0-----:R-:W-:Y:S02]  /*0180*/  SHF.R.S32.HI R0, RZ, 0x1f, R13 ;  /* 0x0000001fff007819 */ /* 0x001fe4000001140d */
[C---:B------:R-:W-:Y:S02]  /*0190*/  SHF.L.U32 R17, R13.reuse, 0x1, RZ ;  /* 0x000000010d117819 */ /* 0x040fe400000006ff */
[----:B------:R-:W-:Y:S02]  /*01a0*/  SHF.L.U64.HI R0, R13, 0x1, R0 ;  /* 0x000000010d007819 */ /* 0x000fe40000010200 */
[----:B-1----:R-:W-:-:S04]  /*01b0*/  IADD3 R12, P2, R17, R18, RZ ;  /* 0x00000012110c7210 */ /* 0x002fc80007f5e0ff */
[----:B------:R-:W-:Y:S02]  /*01c0*/  IADD3.X R13, R0, R19, RZ, P2, !PT ;  /* 0x00000013000d7210 */ /* 0x000fe400017fe4ff */
[----:B------:R-:W-:-:S03]  /*01d0*/  @P0 IADD3 R16, P2, R12, R17, RZ ;  /* 0x000000110c100210 */ /* 0x000fc60007f5e0ff */
[----:B------:R-:W2:Y:S01]  /*01e0*/  LDG.E.U16 R10, desc[UR6][R12.64] ;  /* 0x000000060c0a7981 */ /* 0x000ea2000c1e1500 */
[----:B------:R-:W-:-:S05]  /*01f0*/  @P0 IADD3.X R17, R13, R0, RZ, P2, !PT ;  /* 0x000000000d110210 */ /* 0x000fca00017fe4ff */
[----:B------:R-:W3:Y:S01]  /*0200*/  @P0 LDG.E.U16 R8, desc[UR6][R16.64] ;  /* 0x0000000610080981 */ /* 0x000ee2000c1e1500 */
[----:B--2---:R-:W-:-:S04]  /*0210*/  LOP3.LUT R19, R10, R9, RZ, 0xfc, !PT ;  /* 0x000000090a137212 */ /* 0x004fc800078efcff */
[----:B---3--:R-:W-:-:S04]  /*0220*/  @P0 LOP3.LUT R0, R8, R19, RZ, 0xfc, !PT ;  /* 0x0000001308000212 */ /* 0x008fc800078efcff */
[----:B------:R-:W-:-:S07]  /*0230*/  @P0 PRMT R19, R0, 0x7610, R19 ;  /* 0x0000761000130816 */ /* 0x000fce0000000013 */
.L_x_2632:
[----:B------:R-:W-:Y:S02]  /*0240*/  PRMT R0, R19, 0x9910, RZ ;  /* 0x0000991013007816 */ /* 0x000fe400000000ff */
[----:B------:R-:W-:Y:S02]  /*0250*/  SHF.L.U32 R12, R2, 0x5, RZ ;  /* 0x00000005020c7819 */ /* 0x000fe400000006ff */
[----:B------:R-:W-:Y:S02]  /*0260*/  ISETP.NE.AND P0, PT, R0, RZ, PT ;  /* 0x000000ff0000720c */ /* 0x000fe40003f05270 */
[----:B------:R-:W-:-:S11]  /*0270*/  VIADDMNMX R13, R12, 0x20, R15, PT ;  /* 0x000000200c0d7846 */ /* 0x000fd6000380010f */
[----:B------:R-:W-:Y:S05]  /*0280*/  @!P0 EXIT ;  /* 0x000000000000894d */ /* 0x000fea0003800000 */
[-C--:B------:R-:W-:Y:S01]  /*0290*/  IADD3 R27, R12, R7.reuse, RZ ;  /* 0x000000070c1b7210 */ /* 0x080fe20007ffe0ff */
[----:B------:R-:W-:Y:S01]  /*02a0*/  BSSY B0, `(.L_x_2633) ;  /* 0x00000b6000007945 */ /* 0x000fe20003800000 */
[----:B------:R-:W-:Y:S02]  /*02b0*/  LEA R0, R4, R7, 0x5 ;  /* 0x0000000704007211 */ /* 0x000fe400078e28ff */
        /* <DEDUP_REMOVED lines=21> */
.L_x_2637:
        /* <DEDUP_REMOVED lines=37> */
.L_x_2636:
        /* <DEDUP_REMOVED lines=24> */
.L_x_2638:
        /* <DEDUP_REMOVED lines=14> */
.L_x_2635:
        /* <DEDUP_REMOVED lines=10> */
.L_x_2640:
        /* <DEDUP_REMOVED lines=37> */
.L_x_2639:
        /* <DEDUP_REMOVED lines=24> */
.L_x_2641:
        /* <DEDUP_REMOVED lines=13> */
.L_x_2634:
[----:B------:R-:W-:Y:S05]  /*0e00*/  BSYNC B0 ;  /* 0x0000000000007941 */ /* 0x000fea0003800000 */
.L_x_2633:
        /* <DEDUP_REMOVED lines=17> */
.L_x_2644:
        /* <DEDUP_REMOVED lines=19> */
.L_x_2643:
[----:B----4-:R-:W-:-:S04]  /*1050*/  IADD3 R6, R11, -R4, RZ ;  /* 0x800000040b067210 */ /* 0x010fc80007ffe0ff */
[----:B------:R-:W-:-:S13]  /*1060*/  ISETP.GT.AND P2, PT, R6, 0x1, PT ;  /* 0x000000010600780c */ /* 0x000fda0003f44270 */
[----:B------:R-:W-:Y:S05]  /*1070*/  @!P2 BRA `(.L_x_2645) ;  /* 0x00000000002ca947 */ /* 0x000fea0003800000 */
[----:B--23--:R-:W2:Y:S01]  /*1080*/  LDC.64 R14, c[0x0][0x230] ;  /* 0x00008c00ff0e7b82 */ /* 0x00cea20000000a00 */
        /* <DEDUP_REMOVED lines=10> */
.L_x_2645:
[----:B------:R-:W-:-:S13]  /*1130*/  ISETP.LT.OR P0, PT, R4, R11, P0 ;  /* 0x0000000b0400720c */ /* 0x000fda0000701670 */
[----:B--234-:R-:W2:Y:S01]  /*1140*/  @P0 LDC.64 R6, c[0x0][0x230] ;  /* 0x00008c00ff060b82 */ /* 0x01cea20000000a00 */
[----:B------:R-:W-:-:S04]  /*1150*/  @P0 IMAD R3, R3, 0x3, R4 ;  /* 0x0000000303030824 */ /* 0x000fc800078e0204 */
[----:B------:R-:W-:-:S04]  /*1160*/  @P0 IMAD R3, R3, R37, R0 ;  /* 0x0000002503030224 */ /* 0x000fc800078e0200 */
[----:B--2---:R-:W-:-:S05]  /*1170*/  @P0 IMAD.WIDE R6, R3, 0x2, R6 ;  /* 0x0000000203060825 */ /* 0x004fca00078e0206 */
[----:B------:R4:W-:Y:S02]  /*1180*/  @P0 STG.E.64 desc[UR6][R6.64], RZ ;  /* 0x000000ff06000986 */ /* 0x0009e4000c101b06 */
.L_x_2642:
[----:B------:R-:W0:Y:S08]  /*1190*/  LDC R31, c[0x0][0x25c] ;  /* 0x00009700ff1f7b82 */ /* 0x000e300000000800 */
[----:B------:R-:W-:Y:S01]  /*11a0*/  BAR.SYNC.DEFER_BLOCKING 0x0 ;  /* 0x0000000000007b1d */ /* 0x000fe20000010000 */
[----:B------:R-:W-:-:S07]  /*11b0*/  ISETP.GE.AND P0, PT, R12, R13, PT ;  /* 0x0000000d0c00720c */ /* 0x000fce0003f06270 */
[----:B------:R-:W0:Y:S06]  /*11c0*/  LDC R33, c[0x0][0x264] ;  /* 0x00009900ff217b82 */ /* 0x000e2c0000000800 */
[----:B------:R-:W-:Y:S05]  /*11d0*/  @P0 BRA `(.L_x_2646) ;  /* 0x0000000000d40947 */ /* 0x000fea0003800000 */
[----:B01----:R-:W0:Y:S01]  /*11e0*/  LDC.64 R18, c[0x0][0x248] ;  /* 0x00009200ff127b82 */ /* 0x003e220000000a00 */
[----:B------:R-:W-:-:S07]  /*11f0*/  SHF.L.U32 R3, R2, 0x6, RZ ;  /* 0x0000000602037819 */ /* 0x000fce00000006ff */
[----:B------:R-:W1:Y:S08]  /*1200*/  LDC.64 R20, c[0x0][0x220] ;  /* 0x00008800ff147b82 */ /* 0x000e700000000a00 */
[----:B------:R-:W1:Y:S01]  /*1210*/  LDC.64 R22, c[0x0][0x228] ;  /* 0x00008a00ff167b82 */ /* 0x000e620000000a00 */
[----:B0-----:R-:W-:-:S05]  /*1220*/  IMAD.WIDE R2, R3, 0x2, R18 ;  /* 0x0000000203027825 */ /* 0x001fca00078e0212 */
        /* <DEDUP_REMOVED lines=8> */
.L_x_2647:
[----:B-----5:R-:W-:-:S05]  /*12b0*/  IADD3 R6, R4, UR4, RZ ;  /* 0x0000000404067c10 */ /* 0x020fca000fffe0ff */
[----:B------:R-:W-:-:S05]  /*12c0*/  IMAD R2, R6, R37, RZ ;  /* 0x0000002506027224 */ /* 0x000fca00078e02ff */
        /* <DEDUP_REMOVED lines=38> */
.L_x_2646:
        /* <DEDUP_REMOVED lines=8> */
[----:B----4-:R-:W-:Y:S02]  /*15b0*/  LEA.HI R6, R3, R2, RZ, 0x5 ;  /* 0x0000000203067211 */ /* 0x010fe400078f28ff */
[----:B------:R-:W-:Y:S02]  /*15c0*/  CS2R R2, SRZ ;  /* 0x0000000000027805 */ /* 0x000fe4000001ff00 */
[C---:B0-----:R-:W-:Y:S02]  /*15d0*/  ISETP.GT.AND P3, PT, R12.reuse, R31, PT ;  /* 0x0000001f0c00720c */ /* 0x041fe40003f64270 */
[----:B------:R-:W-:Y:S01]  /*15e0*/  ISETP.GT.AND P5, PT, R12, R33, PT ;  /* 0x000000210c00720c */ /* 0x000fe20003fa4270 */
[----:B------:R-:W-:-:S12]  /*15f0*/  @!P2 BRA `(.L_x_2648) ;  /* 0x00000000001ca947 */ /* 0x000fd80003800000 */
[----:B------:R-:W0:Y:S02]  /*1600*/  LDC R3, c[0x0][0x25c] ;  /* 0x00009700ff037b82 */ /* 0x000e240000000800 */
[----:B0-----:R-:W-:-:S04]  /*1610*/  VIMNMX R3, R12, R3, PT ;  /* 0x000000030c037248 */ /* 0x001fc80003fe0100 */
[----:B------:R-:W-:-:S04]  /*1620*/  IADD3 R3, R3, -UR8, RZ ;  /* 0x8000000803037c10 */ /* 0x000fc8000fffe0ff */
[----:B------:R-:W-:-:S04]  /*1630*/  SHF.R.S32.HI R4, RZ, 0x1f, R3 ;  /* 0x0000001fff047819 */ /* 0x000fc80000011403 */
[----:B------:R-:W-:-:S04]  /*1640*/  LEA.HI R4, R4, R3, RZ, 0x5 ;  /* 0x0000000304047211 */ /* 0x000fc800078f28ff */
[----:B------:R-:W-:-:S05]  /*1650*/  SHF.R.S32.HI R4, RZ, 0x5, R4 ;  /* 0x00000005ff047819 */ /* 0x000fca0000011404 */
[----:B------:R-:W-:-:S07]  /*1660*/  IMAD R3, R4, 0x6, RZ ;  /* 0x0000000604037824 */ /* 0x000fce00078e02ff */
.L_x_2648:
[----:B------:R-:W-:Y:S05]  /*1670*/  @!P3 BRA `(.L_x_2649) ;  /* 0x00000000001cb947 */ /* 0x000fea0003800000 */
[----:B--23--:R-:W0:Y:S02]  /*1680*/  LDC R7, c[0x0][0x260] ;  /* 0x00009800ff077b82 */ /* 0x00ce240000000800 */
[----:B0-----:R-:W-:-:S04]  /*1690*/  VIMNMX R2, R12, R7, PT ;  /* 0x000000070c027248 */ /* 0x001fc80003fe0100 */
[----:B------:R-:W-:-:S04]  /*16a0*/  IADD3 R2, R2, -R31, RZ ;  /* 0x8000001f02027210 */ /* 0x000fc80007ffe0ff */
[----:B------:R-:W-:-:S04]  /*16b0*/  SHF.R.S32.HI R7, RZ, 0x1f, R2 ;  /* 0x0000001fff077819 */ /* 0x000fc80000011402 */
[----:B------:R-:W-:-:S04]  /*16c0*/  LEA.HI R7, R7, R2, RZ, 0x5 ;  /* 0x0000000207077211 */ /* 0x000fc800078f28ff */
[----:B------:R-:W-:-:S04]  /*16d0*/  SHF.R.S32.HI R7, RZ, 0x5, R7 ;  /* 0x00000005ff077819 */ /* 0x000fc80000011407 */
[----:B------:R-:W-:-:S07]  /*16e0*/  LEA R2, R7, R7, 0x2 ;  /* 0x0000000707027211 */ /* 0x000fce00078e10ff */
.L_x_2649:
[----:B------:R-:W-:Y:S01]  /*16f0*/  HFMA2.MMA R4, -RZ, RZ, 0, 0 ;  /* 0x00000000ff047435 */ /* 0x000fe200000001ff */
[----:B-1----:R-:W-:Y:S02]  /*1700*/  SHF.R.S32.HI R18, RZ, 0x5, R6 ;  /* 0x00000005ff127819 */ /* 0x002fe40000011406 */
[----:B--23--:R-:W-:Y:S01]  /*1710*/  MOV R7, RZ ;  /* 0x000000ff00077202 */ /* 0x00cfe20000000f00 */
        /* <DEDUP_REMOVED lines=8> */
.L_x_2650:
        /* <DEDUP_REMOVED lines=8> */
.L_x_2651:
        /* <DEDUP_REMOVED lines=9> */
.L_x_2652:
        /* <DEDUP_REMOVED lines=20> */
[----:B------:R-:W-:Y:S01]  /*19f0*/  LEA.HI.X R7, R3, UR11, R4, 0x2, P2 ;  /* 0x0000000b03077c11 */ /* 0x000fe200090f1404 */
[----:B------:R-:W-:Y:S08]  /*1a00*/  @P0 BRA `(.L_x_2653) ;  /* 0x0000005c00f40947 */ /* 0x000ff00003800000 */
        /* <DEDUP_REMOVED lines=11> */
.L_x_2666:
[----:B-----5:R-:W-:Y:S05]  /*1ac0*/  @!P1 BRA `(.L_x_2654) ;  /* 0x0000001400e09947 */ /* 0x020fea0003800000 */
[----:B------:R-:W2:Y:S04]  /*1ad0*/  LDG.E.128.CONSTANT R24, desc[UR6][R6.64] ;  /* 0x0000000606187981 */ /* 0x000ea8000c1e9d00 */
[----:B-----5:R-:W3:Y:S01]  /*1ae0*/  LDG.E.128.CONSTANT R28, desc[UR6][R38.64] ;  /* 0x00000006261c7981 */ /* 0x020ee2000c1e9d00 */
        /* <DEDUP_REMOVED lines=22> */
[----:B------:R-:W-:Y:S02]  /*1c50*/  SHF.R.U32.HI R24, RZ, 0x10, R24 ;  /* 0x00000010ff187819 */ /* 0x000fe40000011618 */
[----:B------:R-:W-:Y:S02]  /*1c60*/  IADD3 R0, R0, -0x80, RZ ;  /* 0xffffff8000007810 */ /* 0x000fe40007ffe0ff */
[----:B------:R-:W-:Y:S01]  /*1c70*/  SHF.R.U32.HI R55, RZ, 0x8, R26 ;  /* 0x00000008ff377819 */ /* 0x000fe2000001161a */
[----:B------:R4:W0:Y:S01]  /*1c80*/  I2F.F16 R50, R2 ;  /* 0x0000000200327306 */ /* 0x0008220000200c00 */
[----:B------:R-:W-:-:S02]  /*1c90*/  LOP3.LUT R3, R31, 0xff, RZ, 0xc0, !PT ;  /* 0x000000ff1f037812 */ /* 0x000fc400078ec0ff */
[----:B------:R-:W-:Y:S02]  /*1ca0*/  LEA.HI R37, R25, 0xffffff80, RZ, 0x8 ;  /* 0xffffff8019257811 */ /* 0x000fe400078f40ff */
[----:B------:R-:W-:Y:S02]  /*1cb0*/  IADD3 R53, R3, -0x80, RZ ;  /* 0xffffff8003357810 */ /* 0x000fe40007ffe0ff */
[--C-:B------:R-:W-:Y:S01]  /*1cc0*/  SHF.R.U32.HI R3, RZ, 0x8, R25.reuse ;  /* 0x00000008ff037819 */ /* 0x100fe20000011619 */
[----:B------:R-:W0:Y:S01]  /*1cd0*/  I2F.F16 R49, R49 ;  /* 0x0000003100317306 */ /* 0x000e220000200c00 */
[----:B----4-:R-:W-:Y:S02]  /*1ce0*/  LOP3.LUT R2, R24, 0xff, RZ, 0xc0, !PT ;  /* 0x000000ff18027812 */ /* 0x010fe400078ec0ff */
[----:B------:R-:W-:Y:S02]  /*1cf0*/  LOP3.LUT R3, R3, 0xff, RZ, 0xc0, !PT ;  /* 0x000000ff03037812 */ /* 0x000fe400078ec0ff */
[----:B------:R-:W-:-:S02]  /*1d00*/  SHF.R.U32.HI R25, RZ, 0x10, R25 ;  /* 0x00000010ff197819 */ /* 0x000fc40000011619 */
[----:B------:R-:W-:Y:S01]  /*1d10*/  IADD3 R3, R3, -0x80, RZ ;  /* 0xffffff8003037810 */ /* 0x000fe20007ffe0ff */
[----:B------:R4:W0:Y:S01]  /*1d20*/  I2F.F16 R24, R0 ;  /* 0x0000000000187306 */ /* 0x0008220000200c00 */
[----:B------:R-:W-:Y:S02]  /*1d30*/  LOP3.LUT R4, R25, 0xff, RZ, 0xc0, !PT ;  /* 0x000000ff19047812 */ /* 0x000fe400078ec0ff */
[----:B------:R-:W-:Y:S02]  /*1d40*/  LEA.HI R40, R26, 0xffffff80, RZ, 0x8 ;  /* 0xffffff801a287811 */ /* 0x000fe400078f40ff */
[----:B------:R-:W-:Y:S02]  /*1d50*/  LEA.HI R42, R28, 0xffffff80, RZ, 0x8 ;  /* 0xffffff801c2a7811 */ /* 0x000fe400078f40ff */
[----:B------:R-:W-:Y:S01]  /*1d60*/  IADD3 R2, R2, -0x80, RZ ;  /* 0xffffff8002027810 */ /* 0x000fe20007ffe0ff */
[----:B------:R1:W0:Y:S01]  /*1d70*/  I2F.F16 R25, R3 ;  /* 0x0000000300197306 */ /* 0x0002220000200c00 */
[----:B----4-:R-:W-:-:S02]  /*1d80*/  LOP3.LUT R0, R55, 0xff, RZ, 0xc0, !PT ;  /* 0x000000ff37007812 */ /* 0x010fc400078ec0ff */
[----:B------:R-:W-:Y:S02]  /*1d90*/  SHF.R.U32.HI R26, RZ, 0x10, R26 ;  /* 0x00000010ff1a7819 */ /* 0x000fe4000001161a */
[----:B------:R-:W-:Y:S02]  /*1da0*/  IADD3 R56, R0, -0x80, RZ ;  /* 0xffffff8000387810 */ /* 0x000fe40007ffe0ff */
[----:B------:R-:W-:Y:S01]  /*1db0*/  SHF.R.U32.HI R0, RZ, 0x8, R27 ;  /* 0x00000008ff007819 */ /* 0x000fe2000001161b */
[----:B------:R4:W0:Y:S01]  /*1dc0*/  I2F.F16 R54, R2 ;  /* 0x0000000200367306 */ /* 0x0008220000200c00 */
[----:B-1----:R-:W-:Y:S02]  /*1dd0*/  SHF.R.U32.HI R3, RZ, 0x8, R29 ;  /* 0x00000008ff037819 */ /* 0x002fe4000001161d */
[----:B------:R-:W-:Y:S02]  /*1de0*/  LOP3.LUT R0, R0, 0xff, RZ, 0xc0, !PT ;  /* 0x000000ff00007812 */ /* 0x000fe400078ec0ff */
[----:B------:R-:W-:-:S02]  /*1df0*/  LOP3.LUT R26, R26, 0xff, RZ, 0xc0, !PT ;  /* 0x000000ff1a1a7812 */ /* 0x000fc400078ec0ff */
[----:B------:R-:W-:Y:S01]  /*1e00*/  IADD3 R58, R0, -0x80, RZ ;  /* 0xffffff80003a7810 */ /* 0x000fe20007ffe0ff */
[----:B------:R-:W1:Y:S01]  /*1e10*/  I2F.F16 R37, R37 ;  /* 0x0000002500257306 */ /* 0x000e620000200c00 */
[--C-:B------:R-:W-:Y:S02]  /*1e20*/  SHF.R.U32.HI R0, RZ, 0x8, R28.reuse ;  /* 0x00000008ff007819 */ /* 0x100fe4000001161c */
[----:B------:R-:W-:Y:S02]  /*1e30*/  SHF.R.U32.HI R28, RZ, 0x10, R28 ;  /* 0x00000010ff1c7819 */ /* 0x000fe4000001161c */
[----:B------:R-:W-:Y:S02]  /*1e40*/  LOP3.LUT R3, R3, 0xff, RZ, 0xc0, !PT ;  /* 0x000000ff03037812 */ /* 0x000fe400078ec0ff */
[----:B----4-:R-:W-:Y:S01]  /*1e50*/  LOP3.LUT R2, R28, 0xff, RZ, 0xc0, !PT ;  /* 0x000000ff1c027812 */ /* 0x010fe200078ec0ff */
[----:B------:R-:W4:Y:S01]  /*1e60*/  I2F.F16 R40, R40 ;  /* 0x0000002800287306 */ /* 0x000f220000200c00 */
[----:B------:R-:W-:-:S02]  /*1e70*/  LEA.HI R43, R29, 0xffffff80, RZ, 0x8 ;  /* 0xffffff801d2b7811 */ /* 0x000fc400078f40ff */
[----:B------:R-:W-:Y:S02]  /*1e80*/  IADD3 R4, R4, -0x80, RZ ;  /* 0xffffff8004047810 */ /* 0x000fe40007ffe0ff */
[----:B------:R-:W-:Y:S02]  /*1e90*/  SHF.R.U32.HI R29, RZ, 0x10, R29 ;  /* 0x00000010ff1d7819 */ /* 0x000fe4000001161d */
[----:B------:R-:W-:Y:S01]  /*1ea0*/  IADD3 R26, R26, -0x80, RZ ;  /* 0xffffff801a1a7810 */ /* 0x000fe20007ffe0ff */
[----:B------:R2:W0:Y:S01]  /*1eb0*/  I2F.F16 R55, R4 ;  /* 0x0000000400377306 */ /* 0x0004220000200c00 */
[----:B------:R-:W-:Y:S02]  /*1ec0*/  IADD3 R2, R2, -0x80, RZ ;  /* 0xffffff8002027810 */ /* 0x000fe40007ffe0ff */
[----:B------:R-:W-:Y:S02]  /*1ed0*/  IADD3 R3, R3, -0x80, RZ ;  /* 0xffffff8003037810 */ /* 0x000fe40007ffe0ff */
[----:B------:R-:W-:-:S02]  /*1ee0*/  LOP3.LUT R0, R0, 0xff, RZ, 0xc0, !PT ;  /* 0x000000ff00007812 */ /* 0x000fc400078ec0ff */
[----:B------:R-:W-:Y:S01]  /*1ef0*/  LEA.HI R41, R27, 0xffffff80, RZ, 0x8 ;  /* 0xffffff801b297811 */ /* 0x000fe200078f40ff */
[----:B------:R3:W0:Y:S01]  /*1f00*/  I2F.F16 R57, R26 ;  /* 0x0000001a00397306 */ /* 0x0006220000200c00 */
[----:B--2---:R-:W-:Y:S02]  /*1f10*/  LOP3.LUT R4, R29, 0xff, RZ, 0xc0, !PT ;  /* 0x000000ff1d047812 */ /* 0x004fe400078ec0ff */
[----:B------:R-:W-:Y:S02]  /*1f20*/  LEA.HI R44, R30, 0xffffff80, RZ, 0x8 ;  /* 0xffffff801e2c7811 */ /* 0x000fe400078f40ff */
[----:B------:R-:W-:Y:S02]  /*1f30*/  LEA.HI R45, R31, 0xffffff80, RZ, 0x8 ;  /* 0xffffff801f2d7811 */ /* 0x000fe400078f40ff */
[----:B------:R-:W-:Y:S01]  /*1f40*/  IADD3 R0, R0, -0x80, RZ ;  /* 0xffffff8000007810 */ /* 0x000fe20007ffe0ff */
[----:B------:R2:W0:Y:S01]  /*1f50*/  I2F.F16 R60, R2 ;  /* 0x00000002003c7306 */ /* 0x0004220000200c00 */
[----:B---3--:R-:W-:-:S02]  /*1f60*/  SHF.R.U32.HI R26, RZ, 0x8, R30 ;  /* 0x00000008ff1a7819 */ /* 0x008fc4000001161e */
[----:B------:R-:W-:Y:S02]  /*1f70*/  SHF.R.U32.HI R27, RZ, 0x10, R27 ;  /* 0x00000010ff1b7819 */ /* 0x000fe4000001161b */
[----:B------:R-:W-:Y:S02]  /*1f80*/  SHF.R.U32.HI R30, RZ, 0x10, R30 ;  /* 0x00000010ff1e7819 */ /* 0x000fe4000001161e */
[----:B------:R-:W-:Y:S01]  /*1f90*/  LOP3.LUT R27, R27, 0xff, RZ, 0xc0, !PT ;  /* 0x000000ff1b1b7812 */ /* 0x000fe200078ec0ff */
[----:B------:R3:W0:Y:S01]  /*1fa0*/  I2F.F16 R29, R3 ;  /* 0x00000003001d7306 */ /* 0x0006220000200c00 */
[--C-:B--2---:R-:W-:Y:S02]  /*1fb0*/  SHF.R.U32.HI R2, RZ, 0x8, R31.reuse ;  /* 0x00000008ff027819 */ /* 0x104fe4000001161f */
[----:B------:R-:W-:Y:S02]  /*1fc0*/  SHF.R.U32.HI R31, RZ, 0x10, R31 ;  /* 0x00000010ff1f7819 */ /* 0x000fe4000001161f */
[----:B------:R-:W-:-:S02]  /*1fd0*/  LOP3.LUT R26, R26, 0xff, RZ, 0xc0, !PT ;  /* 0x000000ff1a1a7812 */ /* 0x000fc400078ec0ff */
[----:B------:R-:W-:Y:S01]  /*1fe0*/  LOP3.LUT R2, R2, 0xff, RZ, 0xc0, !PT ;  /* 0x000000ff02027812 */ /* 0x000fe200078ec0ff */
[----:B------:R2:W0:Y:S01]  /*1ff0*/  I2F.F16 R28, R0 ;  /* 0x00000000001c7306 */ /* 0x0004220000200c00 */
[----:B---3--:R-:W-:Y:S02]  /*2000*/  PRMT R3, R9, 0x9910, RZ ;  /* 0x0000991009037816 */ /* 0x008fe400000000ff */
[----:B------:R-:W-:Y:S02]  /*2010*/  IADD3 R27, R27, -0x80, RZ ;  /* 0xffffff801b1b7810 */ /* 0x000fe40007ffe0ff */
[----:B------:R-:W-:Y:S02]  /*2020*/  ISETP.NE.AND P0, PT, R3, RZ, PT ;  /* 0x000000ff0300720c */ /* 0x000fe40003f05270 */
[----:B------:R-:W-:Y:S01]  /*2030*/  LOP3.LUT R3, R31, 0xff, RZ, 0xc0, !PT ;  /* 0x000000ff1f037812 */ /* 0x000fe200078ec0ff */
[----:B------:R-:W3:Y:S01]  /*2040*/  I2F.F16 R41, R41 ;  /* 0x0000002900297306 */ /* 0x000ee20000200c00 */
[----:B--2---:R-:W-:-:S02]  /*2050*/  LOP3.LUT R0, R30, 0xff, RZ, 0xc0, !PT ;  /* 0x000000ff1e007812 */ /* 0x004fc400078ec0ff */
[----:B------:R-:W-:Y:S02]  /*2060*/  IADD3 R4, R4, -0x80, RZ ;  /* 0xffffff8004047810 */ /* 0x000fe40007ffe0ff */
[----:B------:R-:W-:Y:S02]  /*2070*/  IADD3 R26, R26, -0x80, RZ ;  /* 0xffffff801a1a7810 */ /* 0x000fe40007ffe0ff */
[----:B------:R-:W-:Y:S01]  /*2080*/  IADD3 R0, R0, -0x80, RZ ;  /* 0xffffff8000007810 */ /* 0x000fe20007ffe0ff */
[----:B------:R-:W2:Y:S01]  /*2090*/  I2F.F16 R42, R42 ;  /* 0x0000002a002a7306 */ /* 0x000ea20000200c00 */
        /* <DEDUP_REMOVED lines=17> */
[----:B------:R-:W1:Y:S01]  /*21b0*/  LDS.64 R64, [UR4] ;  /* 0x00000004ff407984 */ /* 0x000e620008000a00 */
        /* <DEDUP_REMOVED lines=85> */
.L_x_2655:
        /* <DEDUP_REMOVED lines=93> */
.L_x_2656:
        /* <DEDUP_REMOVED lines=17> */
[----:B0-----:R-:W-:Y:S02]  /*2df0*/  HADD2.F32 R65, -RZ, R2.H0_H0 ;  /* 0x20000002ff417230 */ /* 0x001fe40000004100 */
[--C-:B------:R-:W-:Y:S02]  /*2e00*/  HADD2.F32 R66, -RZ, R3.reuse.H0_H0 ;  /* 0x20000003ff427230 */ /* 0x100fe40000004100 */
[----:B------:R-:W-:Y:S02]  /*2e10*/  HADD2.F32 R67, -RZ, R3.H1_H1 ;  /* 0x30000003ff437230 */ /* 0x000fe40000004100 */
[----:B------:R-:W-:Y:S01]  /*2e20*/  FFMA.FTZ R25, R0, R65, RZ ;  /* 0x0000004100197223 */ /* 0x000fe200000100ff */
[----:B------:R-:W-:-:S02]  /*2e30*/  HADD2.F32 R3, -RZ, R48.H0_H0 ;  /* 0x20000030ff037230 */ /* 0x000fc40000004100 */
[----:B------:R-:W-:Y:S02]  /*2e40*/  HADD2.F32 R64, -RZ, R2.H1_H1 ;  /* 0x30000002ff407230 */ /* 0x000fe40000004100 */
[----:B------:R-:W-:Y:S02]  /*2e50*/  HADD2.F32 R2, -RZ, R47.H0_H0 ;  /* 0x2000002fff027230 */ /* 0x000fe40000004100 */
[-C--:B------:R-:W-:Y:S01]  /*2e60*/  FFMA.FTZ R3, R3, R65.reuse, RZ ;  /* 0x0000004103037223 */ /* 0x080fe200000100ff */
[----:B------:R-:W-:Y:S02]  /*2e70*/  HADD2.F32 R0, -RZ, R54.H0_H0 ;  /* 0x20000036ff007230 */ /* 0x000fe40000004100 */
[-C--:B------:R-:W-:Y:S01]  /*2e80*/  FFMA.FTZ R25, R24, R64.reuse, R25 ;  /* 0x0000004018197223 */ /* 0x080fe20000010019 */
[----:B------:R-:W-:Y:S02]  /*2e90*/  HADD2.F32 R24, -RZ, R57.H0_H0 ;  /* 0x20000039ff187230 */ /* 0x000fe40000004100 */
[----:B------:R-:W-:Y:S01]  /*2ea0*/  FFMA.FTZ R3, R56, R64, R3 ;  /* 0x0000004038037223 */ /* 0x000fe20000010003 */
[-C--:B------:R-:W-:Y:S01]  /*2eb0*/  FFMA.FTZ R47, R2, R65.reuse, RZ ;  /* 0x00000041022f7223 */ /* 0x080fe200000100ff */
[-C--:B------:R-:W-:Y:S01]  /*2ec0*/  FFMA.FTZ R0, R0, R66.reuse, R25 ;  /* 0x0000004200007223 */ /* 0x080fe20000010019 */
[----:B------:R-:W-:Y:S01]  /*2ed0*/  FFMA.FTZ R65, R4, R65, RZ ;  /* 0x0000004104417223 */ /* 0x000fe200000100ff */
[----:B------:R-:W-:Y:S01]  /*2ee0*/  FFMA.FTZ R24, R24, R66, R3 ;  /* 0x0000004218187223 */ /* 0x000fe20000010003 */
[----:B------:R-:W-:-:S02]  /*2ef0*/  HADD2.F32 R2, -RZ, R55.H0_H0 ;  /* 0x20000037ff027230 */ /* 0x000fc40000004100 */
[-C--:B------:R-:W-:Y:S01]  /*2f00*/  FFMA.FTZ R47, R46, R64.reuse, R47 ;  /* 0x000000402e2f7223 */ /* 0x080fe2000001002f */
        /* <DEDUP_REMOVED lines=8> */
[--C-:B-1----:R-:W-:Y:S02]  /*2f90*/  HADD2.F32 R3, -RZ, R26.reuse.H0_H0 ;  /* 0x2000001aff037230 */ /* 0x102fe40000004100 */
[----:B------:R-:W-:Y:S01]  /*2fa0*/  FFMA.FTZ R66, R4, R66, R65 ;  /* 0x0000004204427223 */ /* 0x000fe20000010041 */
[----:B------:R-:W-:Y:S01]  /*2fb0*/  FFMA.FTZ R4, R37, R67, R2 ;  /* 0x0000004325047223 */ /* 0x000fe20000010002 */
[----:B------:R-:W-:Y:S02]  /*2fc0*/  HADD2.F32 R26, -RZ, R26.H1_H1 ;  /* 0x3000001aff1a7230 */ /* 0x000fe40000004100 */
[----:B------:R-:W-:Y:S01]  /*2fd0*/  FFMA.FTZ R25, R25, R3, R0 ;  /* 0x0000000319197223 */ /* 0x000fe20000010000 */
[----:B------:R-:W-:Y:S02]  /*2fe0*/  HADD2.F32 R37, -RZ, R52.H0_H0 ;  /* 0x20000034ff257230 */ /* 0x000fe40000004100 */
[----:B------:R-:W-:Y:S01]  /*2ff0*/  FFMA.FTZ R66, R41, R67, R66 ;  /* 0x0000004329427223 */ /* 0x000fe20000010042 */
[----:B------:R-:W-:-:S02]  /*3000*/  HADD2.F32 R0, -RZ, R29.H0_H0 ;  /* 0x2000001dff007230 */ /* 0x000fc40000004100 */
[-C--:B------:R-:W-:Y:S01]  /*3010*/  FFMA.FTZ R29, R51, R3.reuse, R4 ;  /* 0x00000003331d7223 */ /* 0x080fe20000010004 */
[-C--:B------:R-:W-:Y:S01]  /*3020*/  FFMA.FTZ R25, R28, R26.reuse, R25 ;  /* 0x0000001a1c197223 */ /* 0x080fe20000010019 */
        /* <DEDUP_REMOVED lines=34> */
.L_x_2654:
[----:B------:R-:W1:Y:S02]  /*3250*/  LDC R37, c[0x0][0x23c] ;  /* 0x00008f00ff257b82 */ /* 0x000e640000000800 */
[----:B-1----:R-:W-:-:S05]  /*3260*/  IMAD.WIDE R6, R37, 0x8, R6 ;  /* 0x0000000825067825 */ /* 0x002fca00078e0206 */
[----:B0-----:R0:W5:Y:S01]  /*3270*/  LDG.E.128.CONSTANT R24, desc[UR6][R6.64] ;  /* 0x0000000606187981 */ /* 0x001162000c1e9d00 */
[----:B------:R-:W-:Y:S01]  /*3280*/  IMAD.WIDE R38, R37, 0x8, R38 ;  /* 0x0000000825267825 */ /* 0x000fe200078e0226 */
[----:B------:R-:W-:Y:S06]  /*3290*/  @!P1 BRA `(.L_x_2657) ;  /* 0x0000001400dc9947 */ /* 0x000fec0003800000 */
[----:B-----5:R-:W2:Y:S01]  /*32a0*/  LDG.E.128.CONSTANT R28, desc[UR6][R38.64] ;  /* 0x00000006261c7981 */ /* 0x020ea2000c1e9d00 */
[----:B------:R-:W-:Y:S02]  /*32b0*/  LOP3.LUT R0, R24, 0xff, RZ, 0xc0, !PT ;  /* 0x000000ff18007812 */ /* 0x000fe400078ec0ff */
[----:B------:R-:W-:Y:S02]  /*32c0*/  LOP3.LUT R2, R25, 0xff, RZ, 0xc0, !PT ;  /* 0x000000ff19027812 */ /* 0x000fe400078ec0ff */
[----:B------:R-:W-:Y:S02]  /*32d0*/  IADD3 R0, R0, -0x80, RZ ;  /* 0xffffff8000007810 */ /* 0x000fe40007ffe0ff */
[----:B------:R-:W-:Y:S02]  /*32e0*/  LOP3.LUT R3, R26, 0xff, RZ, 0xc0, !PT ;  /* 0x000000ff1a037812 */ /* 0x000fe400078ec0ff */
[----:B------:R1:W3:Y:S01]  /*32f0*/  I2F.F16 R43, R0 ;  /* 0x00000000002b7306 */ /* 0x0002e20000200c00 */
[----:B------:R-:W-:-:S02]  /*3300*/  LEA.HI R36, R24, 0xffffff80, RZ, 0x8 ;  /* 0xffffff8018247811 */ /* 0x000fc400078f40ff */
[----:B------:R-:W-:Y:S02]  /*3310*/  IADD3 R2, R2, -0x80, RZ ;  /* 0xffffff8002027810 */ /* 0x000fe40007ffe0ff */
[----:B------:R-:W-:Y:S02]  /*3320*/  IADD3 R3, R3, -0x80, RZ ;  /* 0xffffff8003037810 */ /* 0x000fe40007ffe0ff */
[----:B------:R-:W-:Y:S01]  /*3330*/  SHF.R.U32.HI R52, RZ, 0x8, R26 ;  /* 0x00000008ff347819 */ /* 0x000fe2000001161a */
[----:B------:R4:W0:Y:S01]  /*3340*/  I2F.F16 R44, R2 ;  /* 0x00000002002c7306 */ /* 0x0008220000200c00 */
[--C-:B-1----:R-:W-:Y:S02]  /*3350*/  SHF.R.U32.HI R0, RZ, 0x8, R24.reuse ;  /* 0x00000008ff007819 */ /* 0x102fe40000011618 */
[----:B------:R-:W-:Y:S02]  /*3360*/  SHF.R.U32.HI R24, RZ, 0x10, R24 ;  /* 0x00000010ff187819 */ /* 0x000fe40000011618 */
[----:B------:R-:W-:-:S02]  /*3370*/  LOP3.LUT R0, R0, 0xff, RZ, 0xc0, !PT ;  /* 0x000000ff00007812 */ /* 0x000fc400078ec0ff */
[----:B------:R-:W-:Y:S01]  /*3380*/  LOP3.LUT R4, R27, 0xff, RZ, 0xc0, !PT ;  /* 0x000000ff1b047812 */ /* 0x000fe200078ec0ff */
[----:B------:R1:W0:Y:S01]  /*3390*/  I2F.F16 R47, R3 ;  /* 0x00000003002f7306 */ /* 0x0002220000200c00 */
[----:B------:R-:W-:Y:S02]  /*33a0*/  IADD3 R0, R0, -0x80, RZ ;  /* 0xffffff8000007810 */ /* 0x000fe40007ffe0ff */
[----:B----4-:R-:W-:Y:S02]  /*33b0*/  LOP3.LUT R2, R24, 0xff, RZ, 0xc0, !PT ;  /* 0x000000ff18027812 */ /* 0x010fe400078ec0ff */
[----:B------:R-:W-:Y:S02]  /*33c0*/  LEA.HI R40, R25, 0xffffff80, RZ, 0x8 ;  /* 0xffffff8019287811 */ /* 0x000fe400078f40ff */
[----:B------:R-:W-:Y:S01]  /*33d0*/  IADD3 R2, R2, -0x80, RZ ;  /* 0xffffff8002027810 */ /* 0x000fe20007ffe0ff */
[----:B------:R4:W0:Y:S01]  /*33e0*/  I2F.F16 R24, R0 ;  /* 0x0000000000187306 */ /* 0x0008220000200c00 */
[----:B-1----:R-:W-:-:S02]  /*33f0*/  SHF.R.U32.HI R3, RZ, 0x8, R25 ;  /* 0x00000008ff037819 */ /* 0x002fc40000011619 */
[----:B------:R-:W-:Y:S02]  /*3400*/  IADD3 R4, R4, -0x80, RZ ;  /* 0xffffff8004047810 */ /* 0x000fe40007ffe0ff */
[----:B------:R-:W-:Y:S02]  /*3410*/  LOP3.LUT R3, R3, 0xff, RZ, 0xc0, !PT ;  /* 0x000000ff03037812 */ /* 0x000fe400078ec0ff */
[----:B------:R-:W-:Y:S01]  /*3420*/  SHF.R.U32.HI R25, RZ, 0x10, R25 ;  /* 0x00000010ff197819 */ /* 0x000fe20000011619 */
[----:B------:R-:W1:Y:S01]  /*3430*/  I2F.F16 R51, R2 ;  /* 0x0000000200337306 */ /* 0x000e620000200c00 */
[----:B----4-:R-:W-:Y:S02]  /*3440*/  LOP3.LUT R0, R52, 0xff, RZ, 0xc0, !PT ;  /* 0x000000ff34007812 */ /* 0x010fe400078ec0ff */
[----:B------:R-:W-:Y:S02]  /*3450*/  IADD3 R3, R3, -0x80, RZ ;  /* 0xffffff8003037810 */ /* 0x000fe40007ffe0ff */
[----:B------:R-:W-:-:S02]  /*3460*/  IADD3 R53, R0, -0x80, RZ ;  /* 0xffffff8000357810 */ /* 0x000fc40007ffe0ff */
[----:B------:R-:W-:Y:S01]  /*3470*/  SHF.R.U32.HI R0, RZ, 0x8, R27 ;  /* 0x00000008ff007819 */ /* 0x000fe2000001161b */
[----:B------:R4:W0:Y:S01]  /*3480*/  I2F.F16 R45, R4 ;  /* 0x00000004002d7306 */ /* 0x0008220000200c00 */
[----:B------:R-:W-:Y:S02]  /*3490*/  LEA.HI R41, R26, 0xffffff80, RZ, 0x8 ;  /* 0xffffff801a297811 */ /* 0x000fe400078f40ff */
[----:B------:R-:W-:Y:S02]  /*34a0*/  LOP3.LUT R0, R0, 0xff, RZ, 0xc0, !PT ;  /* 0x000000ff00007812 */ /* 0x000fe400078ec0ff */
[----:B------:R-:W-:Y:S02]  /*34b0*/  SHF.R.U32.HI R26, RZ, 0x10, R26 ;  /* 0x00000010ff1a7819 */ /* 0x000fe4000001161a */
[----:B------:R-:W-:Y:S01]  /*34c0*/  IADD3 R55, R0, -0x80, RZ ;  /* 0xffffff8000377810 */ /* 0x000fe20007ffe0ff */
[----:B------:R-:W0:Y:S01]  /*34d0*/  I2F.F16 R36, R36 ;  /* 0x0000002400247306 */ /* 0x000e220000200c00 */
[----:B----4-:R-:W-:-:S02]  /*34e0*/  LOP3.LUT R4, R25, 0xff, RZ, 0xc0, !PT ;  /* 0x000000ff19047812 */ /* 0x010fc400078ec0ff */
[----:B------:R-:W-:Y:S02]  /*34f0*/  LOP3.LUT R26, R26, 0xff, RZ, 0xc0, !PT ;  /* 0x000000ff1a1a7812 */ /* 0x000fe400078ec0ff */
[----:B------:R-:W-:Y:S02]  /*3500*/  IADD3 R4, R4, -0x80, RZ ;  /* 0xffffff8004047810 */ /* 0x000fe40007ffe0ff */
[----:B------:R-:W-:Y:S01]  /*3510*/  IADD3 R26, R26, -0x80, RZ ;  /* 0xffffff801a1a7810 */ /* 0x000fe20007ffe0ff */
[----:B------:R4:W0:Y:S01]  /*3520*/  I2F.F16 R25, R3 ;  /* 0x0000000300197306 */ /* 0x0008220000200c00 */
[----:B------:R-:W-:Y:S02]  /*3530*/  LEA.HI R42, R27, 0xffffff80, RZ, 0x8 ;  /* 0xffffff801b2a7811 */ /* 0x000fe400078f40ff */
[----:B------:R-:W-:Y:S02]  /*3540*/  SHF.R.U32.HI R27, RZ, 0x10, R27 ;  /* 0x00000010ff1b7819 */ /* 0x000fe4000001161b */
[----:B------:R-:W-:-:S02]  /*3550*/  ISETP.GE.AND P2, PT, R11, 0x2, PT ;  /* 0x000000020b00780c */ /* 0x000fc40003f46270 */
[----:B------:R-:W-:Y:S01]  /*3560*/  LOP3.LUT R27, R27, 0xff, RZ, 0xc0, !PT ;  /* 0x000000ff1b1b7812 */ /* 0x000fe200078ec0ff */
[----:B------:R-:W0:Y:S03]  /*3570*/  I2F.F16 R52, R4 ;  /* 0x0000000400347306 */ /* 0x000e260000200c00 */
[----:B------:R-:W-:-:S05]  /*3580*/  IADD3 R27, R27, -0x80, RZ ;  /* 0xffffff801b1b7810 */ /* 0x000fca0007ffe0ff */
        /* <DEDUP_REMOVED lines=69> */
[----:B------:R-:W-:-:S02]  /*39e0*/  HADD2.F32 R69, -RZ, R25.H0_H0 ;  /* 0x20000019ff457230 */ /* 0x000fc40000004100 */
[----:B------:R-:W-:Y:S02]  /*39f0*/  HADD2.F32 R73, -RZ, R55.H0_H0 ;  /* 0x20000037ff497230 */ /* 0x000fe40000004100 */
[--C-:B-1----:R-:W-:Y:S02]  /*3a00*/  HADD2.F32 R3, -RZ, R66.reuse.H0_H0 ;  /* 0x20000042ff037230 */ /* 0x102fe40000004100 */
[----:B------:R-:W-:Y:S02]  /*3a10*/  HADD2.F32 R66, -RZ, R66.H1_H1 ;  /* 0x30000042ff427230 */ /* 0x000fe40000004100 */
[----:B------:R-:W-:Y:S02]  /*3a20*/  HADD2.F32 R68, -RZ, R67.H0_H0 ;  /* 0x20000043ff447230 */ /* 0x000fe40000004100 */
[----:B------:R-:W-:Y:S01]  /*3a30*/  FFMA.FTZ R0, R0, R3, RZ ;  /* 0x0000000300007223 */ /* 0x000fe200000100ff */
[C---:B------:R-:W-:Y:S01]  /*3a40*/  FFMA.FTZ R71, R3.reuse, R70, RZ ;  /* 0x0000004603477223 */ /* 0x040fe200000100ff */
[C---:B------:R-:W-:Y:S01]  /*3a50*/  FFMA.FTZ R70, R3.reuse, R2, RZ ;  /* 0x0000000203467223 */ /* 0x040fe200000100ff */
[----:B------:R-:W-:Y:S01]  /*3a60*/  FFMA.FTZ R4, R3, R4, RZ ;  /* 0x0000000403047223 */ /* 0x000fe200000100ff */
[----:B------:R-:W-:Y:S01]  /*3a70*/  FFMA.FTZ R0, R65, R66, R0 ;  /* 0x0000004241007223 */ /* 0x000fe20000010000 */
[----:B------:R-:W-:-:S02]  /*3a80*/  HADD2.F32 R65, -RZ, R53.H0_H0 ;  /* 0x20000035ff417230 */ /* 0x000fc40000004100 */
        /* <DEDUP_REMOVED lines=17> */
[----:B------:R-:W-:Y:S01]  /*3ba0*/  FFMA.FTZ R73, R68, R70, R73 ;  /* 0x0000004644497223 */ /* 0x000fe20000010049 */
[----:B0-----:R-:W-:Y:S02]  /*3bb0*/  HADD2.F32 R2, -RZ, R26.H0_H0 ;  /* 0x2000001aff027230 */ /* 0x001fe40000004100 */
[----:B------:R-:W-:Y:S01]  /*3bc0*/  FFMA.FTZ R71, R67, R66, R65 ;  /* 0x0000004243477223 */ /* 0x000fe20000010041 */
[----:B------:R-:W-:Y:S02]  /*3bd0*/  HADD2.F32 R68, -RZ, R42.H0_H0 ;  /* 0x2000002aff447230 */ /* 0x000fe40000004100 */
[----:B------:R-:W-:Y:S02]  /*3be0*/  HADD2.F32 R65, -RZ, R26.H1_H1 ;  /* 0x3000001aff417230 */ /* 0x000fe40000004100 */
[----:B------:R-:W-:Y:S01]  /*3bf0*/  FFMA.FTZ R3, R3, R2, R0 ;  /* 0x0000000203037223 */ /* 0x000fe20000010000 */
        /* <DEDUP_REMOVED lines=45> */
.L_x_2658:
        /* <DEDUP_REMOVED lines=93> */
.L_x_2659:
        /* <DEDUP_REMOVED lines=16> */
[--C-:B------:R-:W-:Y:S02]  /*45a0*/  HADD2.F32 R68, -RZ, R3.reuse.H0_H0 ;  /* 0x20000003ff447230 */ /* 0x100fe40000004100 */
[----:B------:R-:W-:Y:S02]  /*45b0*/  HADD2.F32 R67, -RZ, R3.H1_H1 ;  /* 0x30000003ff437230 */ /* 0x000fe40000004100 */
[-C--:B------:R-:W-:Y:S01]  /*45c0*/  FFMA.FTZ R43, R2, R65.reuse, RZ ;  /* 0x00000041022b7223 */ /* 0x080fe200000100ff */
[----:B------:R-:W-:Y:S02]  /*45d0*/  HADD2.F32 R44, -RZ, R25.H0_H0 ;  /* 0x20000019ff2c7230 */ /* 0x000fe40000004100 */
[----:B------:R-:W-:Y:S01]  /*45e0*/  FFMA.FTZ R25, R0, R65, RZ ;  /* 0x0000004100197223 */ /* 0x000fe200000100ff */
[----:B------:R-:W-:-:S02]  /*45f0*/  HADD2.F32 R3, -RZ, R47.H0_H0 ;  /* 0x2000002fff037230 */ /* 0x000fc40000004100 */
[----:B------:R-:W-:Y:S02]  /*4600*/  HADD2.F32 R0, -RZ, R51.H0_H0 ;  /* 0x20000033ff007230 */ /* 0x000fe40000004100 */
[-C--:B------:R-:W-:Y:S01]  /*4610*/  FFMA.FTZ R25, R24, R66.reuse, R25 ;  /* 0x0000004218197223 */ /* 0x080fe20000010019 */
        /* <DEDUP_REMOVED lines=12> */
[-C--:B------:R-:W-:Y:S01]  /*46e0*/  FFMA.FTZ R24, R24, R68.reuse, R3 ;  /* 0x0000004418187223 */ /* 0x080fe20000010003 */
[----:B------:R-:W-:Y:S02]  /*46f0*/  HADD2.F32 R3, -RZ, R40.H0_H0 ;  /* 0x20000028ff037230 */ /* 0x000fe40000004100 */
[----:B------:R-:W-:Y:S01]  /*4700*/  FFMA.FTZ R68, R56, R68, R65 ;  /* 0x0000004438447223 */ /* 0x000fe20000010041 */
[----:B------:R-:W-:Y:S01]  /*4710*/  FFMA.FTZ R0, R25, R67, R0 ;  /* 0x0000004319007223 */ /* 0x000fe20000010000 */
[----:B------:R-:W-:-:S02]  /*4720*/  HADD2.F32 R25, -RZ, R57.H0_H0 ;  /* 0x20000039ff197230 */ /* 0x000fc40000004100 */
[-C--:B------:R-:W-:Y:S01]  /*4730*/  FFMA.FTZ R24, R41, R67.reuse, R24 ;  /* 0x0000004329187223 */ /* 0x080fe20000010018 */
[----:B------:R-:W-:Y:S01]  /*4740*/  FFMA.FTZ R4, R3, R67, R2 ;  /* 0x0000004303047223 */ /* 0x000fe20000010002 */
[----:B-1----:R-:W-:Y:S02]  /*4750*/  HADD2.F32 R3, -RZ, R26.H0_H0 ;  /* 0x2000001aff037230 */ /* 0x002fe40000004100 */
[----:B------:R-:W-:Y:S02]  /*4760*/  HADD2.F32 R41, -RZ, R58.H0_H0 ;  /* 0x2000003aff297230 */ /* 0x000fe40000004100 */
[----:B------:R-:W-:Y:S02]  /*4770*/  HADD2.F32 R43, -RZ, R42.H0_H0 ;  /* 0x2000002aff2b7230 */ /* 0x000fe40000004100 */
[----:B------:R-:W-:Y:S01]  /*4780*/  FFMA.FTZ R25, R25, R3, R0 ;  /* 0x0000000319197223 */ /* 0x000fe20000010000 */
[----:B------:R-:W-:Y:S02]  /*4790*/  HADD2.F32 R26, -RZ, R26.H1_H1 ;  /* 0x3000001aff1a7230 */ /* 0x000fe40000004100 */
[----:B------:R-:W-:-:S02]  /*47a0*/  HADD2.F32 R0, -RZ, R29.H0_H0 ;  /* 0x2000001dff007230 */ /* 0x000fc40000004100 */
[----:B------:R-:W-:Y:S01]  /*47b0*/  FFMA.FTZ R29, R41, R3, R4 ;  /* 0x00000003291d7223 */ /* 0x000fe20000010004 */
[----:B------:R-:W-:Y:S01]  /*47c0*/  FFMA.FTZ R68, R43, R67, R68 ;  /* 0x000000432b447223 */ /* 0x000fe20000010044 */
[----:B------:R-:W-:Y:S02]  /*47d0*/  HADD2.F32 R43, -RZ, R60.H0_H0 ;  /* 0x2000003cff2b7230 */ /* 0x000fe40000004100 */
[-C--:B------:R-:W-:Y:S01]  /*47e0*/  FFMA.FTZ R25, R28, R26.reuse, R25 ;  /* 0x0000001a1c197223 */ /* 0x080fe20000010019 */
        /* <DEDUP_REMOVED lines=21> */
[----:B------:R-:W-:Y:S01]  /*4940*/  FFMA.FTZ R27, R31, R27, R2 ;  /* 0x0000001b1f1b7223 */ /* 0x000fe20000010002 */
[----:B------:R-:W-:-:S02]  /*4950*/  FMUL.FTZ R0, R35, R0 ;  /* 0x0000000023007220 */ /* 0x000fc40000410000 */
[----:B------:R-:W-:Y:S01]  /*4960*/  FMUL.FTZ R3, R34, R3 ;  /* 0x0000000322037220 */ /* 0x000fe20000410000 */
[----:B------:R-:W-:Y:S01]  /*4970*/  FMUL.FTZ R24, R33, R24 ;  /* 0x0000001821187220 */ /* 0x000fe20000410000 */
[----:B------:R-:W-:Y:S01]  /*4980*/  FMUL.FTZ R27, R32, R27 ;  /* 0x0000001b201b7220 */ /* 0x000fe20000410000 */
[----:B------:R-:W-:Y:S02]  /*4990*/  F2FP.F16.F32.PACK_AB R0, RZ, R0 ;  /* 0x00000000ff00723e */ /* 0x000fe400000000ff */
[----:B------:R-:W-:Y:S02]  /*49a0*/  F2FP.F16.F32.PACK_AB R3, RZ, R3 ;  /* 0x00000003ff03723e */ /* 0x000fe400000000ff */
[----:B------:R-:W-:Y:S02]  /*49b0*/  F2FP.F16.F32.PACK_AB R24, RZ, R24 ;  /* 0x00000018ff18723e */ /* 0x000fe400000000ff */
[----:B------:R-:W-:Y:S02]  /*49c0*/  F2FP.F16.F32.PACK_AB R27, RZ, R27 ;  /* 0x0000001bff1b723e */ /* 0x000fe400000000ff */
[----:B------:R-:W-:-:S02]  /*49d0*/  PRMT R0, R0, 0x5410, R3 ;  /* 0x0000541000007816 */ /* 0x000fc40000000003 */
[----:B------:R-:W-:-:S04]  /*49e0*/  PRMT R24, R24, 0x5410, R27 ;  /* 0x0000541018187816 */ /* 0x000fc8000000001b */
[----:B------:R-:W-:Y:S01]  /*49f0*/  HFMA2.MMA R20, R0, 1, 1, R20 ;  /* 0x3c003c0000147835 */ /* 0x000fe20000000014 */
[----:B------:R-:W-:-:S10]  /*4a00*/  HADD2 R21, R24, R21 ;  /* 0x0000001518157230 */ /* 0x000fd40000000000 */
.L_x_2657:
        /* <DEDUP_REMOVED lines=199> */
.L_x_2661:
        /* <DEDUP_REMOVED lines=93> */
.L_x_2662:
        /* <DEDUP_REMOVED lines=87> */
.L_x_2660:
        /* <DEDUP_REMOVED lines=199> */
.L_x_2664:
        /* <DEDUP_REMOVED lines=93> */
.L_x_2665:
        /* <DEDUP_REMOVED lines=87> */
.L_x_2663:
[----:B------:R-:W-:Y:S01]  /*7970*/  IADD3 R12, R12, 0x20, RZ ;  /* 0x000000200c0c7810 */ /* 0x000fe20007ffe0ff */
[----:B------:R-:W-:Y:S01]  /*7980*/  UIADD3 UR4, UR4, 0x40, URZ ;  /* 0x0000004004047890 */ /* 0x000fe2000fffe03f */
[C---:B------:R-:W-:Y:S02]  /*7990*/  IMAD.WIDE R38, R37.reuse, 0x8, R38 ;  /* 0x0000000825267825 */ /* 0x040fe400078e0226 */
[C---:B------:R-:W-:Y:S02]  /*79a0*/  ISETP.GE.AND P0, PT, R12.reuse, UR5, PT ;  /* 0x000000050c007c0c */ /* 0x040fe4000bf06270 */
[----:B------:R-:W-:Y:S01]  /*79b0*/  ISETP.LT.AND P2, PT, R12, R13, PT ;  /* 0x0000000d0c00720c */ /* 0x000fe20003f41270 */
[----:B0-----:R-:W-:-:S12]  /*79c0*/  IMAD.WIDE R6, R37, 0x8, R6 ;  /* 0x0000000825067825 */ /* 0x001fd800078e0206 */
[----:B------:R-:W-:Y:S05]  /*79d0*/  @!P0 BRA P2, `(.L_x_2666) ;  /* 0xffffffa000388947 */ /* 0x000fea000103ffff */
.L_x_2653:
        /* <DEDUP_REMOVED lines=10> */
.L_x_2674:
        /* <DEDUP_REMOVED lines=50> */
[--C-:B------:R-:W-:Y:S02]  /*7da0*/  SHF.R.U32.HI R60, RZ, 0xa, R31.reuse ;  /* 0x0000000aff3c7819 */ /* 0x100fe4000001161f */
[----:B------:R-:W-:Y:S02]  /*7db0*/  LOP3.LUT R57, R31, 0x3f003f, RZ, 0xc0, !PT ;  /* 0x003f003f1f397812 */ /* 0x000fe400078ec0ff */
[----:B------:R-:W-:Y:S02]  /*7dc0*/  SHF.R.U32.HI R58, RZ, 0x6, R31 ;  /* 0x00000006ff3a7819 */ /* 0x000fe4000001161f */
[----:B--2---:R-:W-:Y:S02]  /*7dd0*/  SHF.R.U32.HI R3, RZ, 0xc, R24 ;  /* 0x0000000cff037819 */ /* 0x004fe40000011618 */
        /* <DEDUP_REMOVED lines=18> */
[----:B------:R-:W-:Y:S02]  /*7f00*/  LOP3.LUT R26, R4, 0x300030, R33, 0xf8, !PT ;  /* 0x00300030041a7812 */ /* 0x000fe400078ef821 */
        /* <DEDUP_REMOVED lines=114> */
.L_x_2669:
        /* <DEDUP_REMOVED lines=48> */
.L_x_2670:
        /* <DEDUP_REMOVED lines=45> */
.L_x_2668:
        /* <DEDUP_REMOVED lines=18> */
[----:B----4-:R-:W-:Y:S02]  /*8d20*/  SHF.R.U32.HI R2, RZ, 0x8, R28 ;  /* 0x00000008ff027819 */ /* 0x010fe4000001161c */
        /* <DEDUP_REMOVED lines=9> */
[--C-:B------:R-:W-:Y:S02]  /*8dc0*/  SHF.R.U32.HI R35, RZ, 0x8, R29.reuse ;  /* 0x00000008ff237819 */ /* 0x100fe4000001161d */
[----:B------:R-:W-:Y:S02]  /*8dd0*/  LOP3.LUT R40, R40, 0xf000f, RZ, 0xc0, !PT ;  /* 0x000f000f28287812 */ /* 0x000fe400078ec0ff */
[----:B------:R-:W-:Y:S02]  /*8de0*/  LOP3.LUT R30, R45, 0xf000f, RZ, 0xc0, !PT ;  /* 0x000f000f2d1e7812 */ /* 0x000fe400078ec0ff */
[----:B------:R-:W-:Y:S02]  /*8df0*/  LOP3.LUT R31, R50, 0xf000f, RZ, 0xc0, !PT ;  /* 0x000f000f321f7812 */ /* 0x000fe400078ec0ff */
[----:B------:R-:W-:Y:S02]  /*8e00*/  SHF.R.U32.HI R42, RZ, 0xa, R29 ;  /* 0x0000000aff2a7819 */ /* 0x000fe4000001161d */
[----:B------:R-:W-:-:S02]  /*8e10*/  LOP3.LUT R41, R29, 0x3f003f, RZ, 0xc0, !PT ;  /* 0x003f003f1d297812 */ /* 0x000fc400078ec0ff */
[----:B------:R-:W-:Y:S02]  /*8e20*/  SHF.R.U32.HI R44, RZ, 0x6, R29 ;  /* 0x00000006ff2c7819 */ /* 0x000fe4000001161d */
[----:B------:R-:W-:Y:S02]  /*8e30*/  LOP3.LUT R29, R3, 0x300030, R2, 0xf8, !PT ;  /* 0x00300030031d7812 */ /* 0x000fe400078ef802 */
[----:B------:R-:W-:Y:S02]  /*8e40*/  LOP3.LUT R45, R40, 0x300030, R35, 0xf8, !PT ;  /* 0x00300030282d7812 */ /* 0x000fe400078ef823 */
[----:B------:R-:W-:Y:S02]  /*8e50*/  LOP3.LUT R50, R30, 0x300030, R47, 0xf8, !PT ;  /* 0x003000301e327812 */ /* 0x000fe400078ef82f */
[----:B------:R-:W-:Y:S02]  /*8e60*/  LOP3.LUT R58, R31, 0x300030, R54, 0xf8, !PT ;  /* 0x003000301f3a7812 */ /* 0x000fe400078ef836 */
[----:B---3--:R-:W-:-:S02]  /*8e70*/  SHF.R.U32.HI R2, RZ, 0xc, R24 ;  /* 0x0000000cff027819 */ /* 0x008fc40000011618 */
[--C-:B------:R-:W-:Y:S02]  /*8e80*/  SHF.R.U32.HI R35, RZ, 0xc, R25.reuse ;  /* 0x0000000cff237819 */ /* 0x100fe40000011619 */
[----:B------:R-:W-:Y:S02]  /*8e90*/  LOP3.LUT R30, R25, 0x3f003f, RZ, 0xc0, !PT ;  /* 0x003f003f191e7812 */ /* 0x000fe400078ec0ff */
[----:B------:R-:W-:Y:S02]  /*8ea0*/  SHF.R.U32.HI R31, RZ, 0x6, R25 ;  /* 0x00000006ff1f7819 */ /* 0x000fe40000011619 */
[----:B------:R-:W-:Y:S02]  /*8eb0*/  SHF.R.U32.HI R25, RZ, 0xc, R26 ;  /* 0x0000000cff197819 */ /* 0x000fe4000001161a */
[----:B------:R-:W-:Y:S02]  /*8ec0*/  LOP3.LUT R38, R33, 0x3f003f, RZ, 0xc0, !PT ;  /* 0x003f003f21267812 */ /* 0x000fe400078ec0ff */
[----:B------:R-:W-:-:S02]  /*8ed0*/  SHF.R.U32.HI R39, RZ, 0x6, R33 ;  /* 0x00000006ff277819 */ /* 0x000fc40000011621 */
        /* <DEDUP_REMOVED lines=9> */
[----:B------:R-:W-:Y:S02]  /*8f70*/  SHF.R.U32.HI R27, RZ, 0x6, R27 ;  /* 0x00000006ff1b7819 */ /* 0x000fe4000001161b */
[----:B------:R-:W-:Y:S02]  /*8f80*/  LOP3.LUT R60, R26, 0xf000f, RZ, 0xc0, !PT ;  /* 0x000f000f1a3c7812 */ /* 0x000fe400078ec0ff */
[----:B------:R-:W-:-:S02]  /*8f90*/  LOP3.LUT R25, R2, 0x300030, R33, 0xf8, !PT ;  /* 0x0030003002197812 */ /* 0x000fc400078ef821 */
[----:B------:R-:W-:Y:S02]  /*8fa0*/  SHF.R.U32.HI R32, RZ, 0x6, R32 ;  /* 0x00000006ff207819 */ /* 0x000fe40000011620 */
[----:B------:R-:W-:Y:S02]  /*8fb0*/  SHF.R.U32.HI R46, RZ, 0x6, R34 ;  /* 0x00000006ff2e7819 */ /* 0x000fe40000011622 */
[----:B------:R-:W-:Y:S02]  /*8fc0*/  LOP3.LUT R2, R4, 0x64006400, RZ, 0xfc, !PT ;  /* 0x6400640004027812 */ /* 0x000fe400078efcff */
[----:B------:R-:W-:Y:S02]  /*8fd0*/  LOP3.LUT R53, R53, 0x3f003f, RZ, 0xc0, !PT ;  /* 0x003f003f35357812 */ /* 0x000fe400078ec0ff */
[----:B------:R-:W-:Y:S02]  /*8fe0*/  LOP3.LUT R34, R28, 0x3f003f, RZ, 0xc0, !PT ;  /* 0x003f003f1c227812 */ /* 0x000fe400078ec0ff */
[----:B------:R-:W-:-:S02]  /*8ff0*/  LOP3.LUT R3, R24, 0x3f003f, RZ, 0xc0, !PT ;  /* 0x003f003f18037812 */ /* 0x000fc400078ec0ff */
[----:B------:R-:W-:Y:S02]  /*9000*/  LOP3.LUT R51, R40, 0x300030, R51, 0xf8, !PT ;  /* 0x0030003028337812 */ /* 0x000fe400078ef833 */
[----:B------:R-:W-:Y:S02]  /*9010*/  LOP3.LUT R4, R38, 0x64006400, RZ, 0xfc, !PT ;  /* 0x6400640026047812 */ /* 0x000fe400078efcff */
[----:B------:R-:W-:Y:S02]  /*9020*/  SHF.R.U32.HI R28, RZ, 0x6, R28 ;  /* 0x00000006ff1c7819 */ /* 0x000fe4000001161c */
[----:B------:R-:W-:Y:S02]  /*9030*/  SHF.R.U32.HI R24, RZ, 0x6, R24 ;  /* 0x00000006ff187819 */ /* 0x000fe40000011618 */
        /* <DEDUP_REMOVED lines=14> */
[----:B------:R-:W-:Y:S01]  /*9120*/  LOP3.LUT R26, R35, 0x300030, R42, 0xf8, !PT ;  /* 0x00300030231a7812 */ /* 0x000fe200078ef82a */
        /* <DEDUP_REMOVED lines=106> */
.L_x_2672:
        /* <DEDUP_REMOVED lines=48> */
.L_x_2673:
        /* <DEDUP_REMOVED lines=45> */
.L_x_2671:
        /* <DEDUP_REMOVED lines=8> */
.L_x_2667:
        /* <DEDUP_REMOVED lines=8> */
.L_x_2679:
        /* <DEDUP_REMOVED lines=22> */
[----:B------:R-:W-:-:S02]  /*a000*/  SHF.R.U32.HI R83, RZ, 0xe, R40 ;  /* 0x0000000eff537819 */ /* 0x000fc40000011628 */
[----:B------:R-:W-:Y:S02]  /*a010*/  LOP3.LUT R28, R4, 0x10001, RZ, 0xc0, !PT ;  /* 0x00010001041c7812 */ /* 0x000fe400078ec0ff */
[----:B------:R-:W-:Y:S02]  /*a020*/  SHF.R.U32.HI R88, RZ, 0xe, R42 ;  /* 0x0000000eff587819 */ /* 0x000fe4000001162a */
[----:B------:R-:W-:Y:S02]  /*a030*/  LOP3.LUT R87, R87, 0x10001, RZ, 0xc0, !PT ;  /* 0x0001000157577812 */ /* 0x000fe400078ec0ff */
[----:B------:R-:W-:Y:S02]  /*a040*/  SHF.R.U32.HI R90, RZ, 0xf, R47 ;  /* 0x0000000fff5a7819 */ /* 0x000fe4000001162f */
[----:B------:R-:W-:Y:S02]  /*a050*/  SHF.R.U32.HI R85, RZ, 0xe, R41 ;  /* 0x0000000eff557819 */ /* 0x000fe40000011629 */
[----:B------:R-:W-:-:S02]  /*a060*/  LOP3.LUT R83, R28, 0x20002, R83, 0xf8, !PT ;  /* 0x000200021c537812 */ /* 0x000fc400078ef853 */
[----:B------:R-:W-:Y:S02]  /*a070*/  LOP3.LUT R84, R84, 0x10001, RZ, 0xc0, !PT ;  /* 0x0001000154547812 */ /* 0x000fe400078ec0ff */
[----:B------:R-:W-:Y:S02]  /*a080*/  PRMT R28, R9, 0x9910, RZ ;  /* 0x00009910091c7816 */ /* 0x000fe400000000ff */
[----:B------:R-:W-:Y:S02]  /*a090*/  SHF.R.U32.HI R89, RZ, 0xd, R34 ;  /* 0x0000000dff597819 */ /* 0x000fe40000011622 */
        /* <DEDUP_REMOVED lines=32> */
[----:B------:R-:W-:-:S02]  /*a2a0*/  SHF.R.U32.HI R29, RZ, 0xc, R30 ;  /* 0x0000000cff1d7819 */ /* 0x000fc4000001161e */
[----:B------:R-:W-:Y:S02]  /*a2b0*/  LOP3.LUT R28, R88, 0x40004, R89, 0xf8, !PT ;  /* 0x00040004581c7812 */ /* 0x000fe400078ef859 */
[----:B------:R-:W-:Y:S02]  /*a2c0*/  MOV R35, 0x2800 ;  /* 0x0000280000237802 */ /* 0x000fe40000000f00 */
[----:B------:R-:W-:Y:S02]  /*a2d0*/  LOP3.LUT R91, R90, 0x20002, R91, 0xf8, !PT ;  /* 0x000200025a5b7812 */ /* 0x000fe400078ef85b */
[----:B------:R-:W-:Y:S02]  /*a2e0*/  LOP3.LUT R83, R83, 0x40004, R82, 0xf8, !PT ;  /* 0x0004000453537812 */ /* 0x000fe400078ef852 */
[----:B------:R-:W-:Y:S02]  /*a2f0*/  LOP3.LUT R86, R85, 0x40004, R86, 0xf8, !PT ;  /* 0x0004000455567812 */ /* 0x000fe400078ef856 */
[----:B------:R-:W-:-:S02]  /*a300*/  LOP3.LUT R39, R43, 0x3e003e0, RZ, 0xc0, !PT ;  /* 0x03e003e02b277812 */ /* 0x000fc400078ec0ff */
[----:B------:R-:W-:Y:S02]  /*a310*/  LOP3.LUT R48, R43, 0x1f001f, RZ, 0xc0, !PT ;  /* 0x001f001f2b307812 */ /* 0x000fe400078ec0ff */
[----:B------:R-:W-:Y:S02]  /*a320*/  SHF.R.U32.HI R49, RZ, 0xa, R43 ;  /* 0x0000000aff317819 */ /* 0x000fe4000001162b */
[----:B------:R-:W-:Y:S02]  /*a330*/  LOP3.LUT R92, R28, 0x80008, R29, 0xf8, !PT ;  /* 0x000800081c5c7812 */ /* 0x000fe400078ef81d */
[----:B------:R-:W-:Y:S02]  /*a340*/  LOP3.LUT R7, R47, 0x3e003e0, RZ, 0xc0, !PT ;  /* 0x03e003e02f077812 */ /* 0x000fe400078ec0ff */
[C---:B------:R-:W-:Y:S02]  /*a350*/  LOP3.LUT R43, R30.reuse, 0x3e003e0, RZ, 0xc0, !PT ;  /* 0x03e003e01e2b7812 */ /* 0x040fe400078ec0ff */
[----:B------:R-:W-:-:S02]  /*a360*/  LOP3.LUT R66, R30, 0x1f001f, RZ, 0xc0, !PT ;  /* 0x001f001f1e427812 */ /* 0x000fc400078ec0ff */
[----:B------:R-:W-:Y:S02]  /*a370*/  SHF.R.U32.HI R67, RZ, 0xa, R30 ;  /* 0x0000000aff437819 */ /* 0x000fe4000001161e */
[----:B------:R-:W-:Y:S02]  /*a380*/  PRMT R4, R35, 0x7610, R4 ;  /* 0x0000761023047816 */ /* 0x000fe40000000004 */
[----:B------:R-:W-:Y:S02]  /*a390*/  LOP3.LUT R81, R81, 0x64006400, RZ, 0xfc, !PT ;  /* 0x6400640051517812 */ /* 0x000fe400078efcff */
[----:B------:R-:W-:Y:S02]  /*a3a0*/  SHF.R.U32.HI R30, RZ, 0xc, R31 ;  /* 0x0000000cff1e7819 */ /* 0x000fe4000001161f */
[----:B------:R-:W-:Y:S02]  /*a3b0*/  LOP3.LUT R91, R91, 0x40004, R34, 0xf8, !PT ;  /* 0x000400045b5b7812 */ /* 0x000fe400078ef822 */
        /* <DEDUP_REMOVED lines=8> */
[----:B------:R-:W-:Y:S02]  /*a440*/  LOP3.LUT R105, R7, 0x64006400, RZ, 0xfc, !PT ;  /* 0x6400640007697812 */ /* 0x000fe400078efcff */
[----:B------:R-:W-:Y:S02]  /*a450*/  LOP3.LUT R61, R61, 0x1f001f, RZ, 0xc0, !PT ;  /* 0x001f001f3d3d7812 */ /* 0x000fe400078ec0ff */
[C---:B------:R-:W-:Y:S02]  /*a460*/  LOP3.LUT R6, R46.reuse, 0x3e003e0, RZ, 0xc0, !PT ;  /* 0x03e003e02e067812 */ /* 0x040fe400078ec0ff */
        /* <DEDUP_REMOVED lines=47> */
[----:B------:R-:W-:-:S02]  /*a760*/  ISETP.GE.AND P3, PT, R11, 0x2, PT ;  /* 0x000000020b00780c */ /* 0x000fc40003f66270 */
[----:B--2---:R-:W-:Y:S02]  /*a770*/  SHF.R.U32.HI R87, RZ, 0xb, R26 ;  /* 0x0000000bff577819 */ /* 0x004fe4000001161a */
[----:B------:R-:W-:Y:S02]  /*a780*/  LOP3.LUT R82, R24, 0x3e003e0, RZ, 0xc0, !PT ;  /* 0x03e003e018527812 */ /* 0x000fe400078ec0ff */
[----:B------:R-:W-:Y:S02]  /*a790*/  SHF.R.U32.HI R85, RZ, 0xb, R25 ;  /* 0x0000000bff557819 */ /* 0x000fe40000011619 */
[----:B------:R-:W-:Y:S02]  /*a7a0*/  LOP3.LUT R86, R25, 0x3e003e0, RZ, 0xc0, !PT ;  /* 0x03e003e019567812 */ /* 0x000fe400078ec0ff */
[C---:B------:R-:W-:Y:S02]  /*a7b0*/  LOP3.LUT R90, R26.reuse, 0x3e003e0, RZ, 0xc0, !PT ;  /* 0x03e003e01a5a7812 */ /* 0x040fe400078ec0ff */
[----:B------:R-:W-:-:S02]  /*a7c0*/  LOP3.LUT R32, R26, 0x1f001f, RZ, 0xc0, !PT ;  /* 0x001f001f1a207812 */ /* 0x000fc400078ec0ff */
[----:B------:R-:W-:Y:S02]  /*a7d0*/  SHF.R.U32.HI R33, RZ, 0xa, R26 ;  /* 0x0000000aff217819 */ /* 0x000fe4000001161a */
[----:B------:R-:W-:Y:S02]  /*a7e0*/  SHF.R.U32.HI R83, RZ, 0xb, R24 ;  /* 0x0000000bff537819 */ /* 0x000fe40000011618 */
[----:B------:R-:W-:Y:S01]  /*a7f0*/  LOP3.LUT R26, R92, 0x100010, R87, 0xf8, !PT ;  /* 0x001000105c1a7812 */ /* 0x000fe200078ef857 */
[----:B------:R-:W-:Y:S01]  /*a800*/  HADD2 R92, R60, -1040, -1040 ;  /* 0xe410e4103c5c7430 */ /* 0x000fe20000000000 */
[----:B------:R-:W-:Y:S01]  /*a810*/  LOP3.LUT R87, R44, 0x64006400, RZ, 0xfc, !PT ;  /* 0x640064002c577812 */ /* 0x000fe200078efcff */
[----:B------:R-:W-:Y:S01]  /*a820*/  HFMA2 R44, R81, R4.H0_H0, -48, -48 ;  /* 0xd200d200512c7431 */ /* 0x000fe20000040004 */
[----:B------:R-:W-:Y:S02]  /*a830*/  LOP3.LUT R29, R25, 0x1f001f, RZ, 0xc0, !PT ;  /* 0x001f001f191d7812 */ /* 0x000fe400078ec0ff */
[----:B------:R-:W-:-:S02]  /*a840*/  SHF.R.U32.HI R31, RZ, 0xa, R25 ;  /* 0x0000000aff1f7819 */ /* 0x000fc40000011619 */
[----:B------:R-:W-:Y:S02]  /*a850*/  LOP3.LUT R7, R82, 0x64006400, RZ, 0xfc, !PT ;  /* 0x6400640052077812 */ /* 0x000fe400078efcff */
[----:B------:R-:W-:Y:S02]  /*a860*/  LOP3.LUT R28, R24, 0x1f001f, RZ, 0xc0, !PT ;  /* 0x001f001f181c7812 */ /* 0x000fe400078ec0ff */
[----:B------:R-:W-:Y:S01]  /*a870*/  SHF.R.U32.HI R30, RZ, 0xa, R24 ;  /* 0x0000000aff1e7819 */ /* 0x000fe20000011618 */
[----:B------:R-:W-:Y:S01]  /*a880*/  HFMA2 R36, R7, R4.H0_H0, -48, -48 ;  /* 0xd200d20007247431 */ /* 0x000fe20000040004 */
[--C-:B------:R-:W-:Y:S02]  /*a890*/  SHF.R.U32.HI R89, RZ, 0xb, R27.reuse ;  /* 0x0000000bff597819 */ /* 0x100fe4000001161b */
[----:B------:R-:W-:Y:S02]  /*a8a0*/  SHF.R.U32.HI R35, RZ, 0xa, R27 ;  /* 0x0000000aff237819 */ /* 0x000fe4000001161b */
[----:B------:R-:W-:-:S02]  /*a8b0*/  LOP3.LUT R25, R88, 0x100010, R85, 0xf8, !PT ;  /* 0x0010001058197812 */ /* 0x000fc400078ef855 */
[----:B------:R-:W-:Y:S02]  /*a8c0*/  LOP3.LUT R97, R86, 0x64006400, RZ, 0xfc, !PT ;  /* 0x6400640056617812 */ /* 0x000fe400078efcff */
[----:B------:R-:W-:Y:S02]  /*a8d0*/  LOP3.LUT R81, R58, 0x1f001f, RZ, 0xc0, !PT ;  /* 0x001f001f3a517812 */ /* 0x000fe400078ec0ff */
[----:B------:R-:W-:Y:S01]  /*a8e0*/  LOP3.LUT R24, R84, 0x100010, R83, 0xf8, !PT ;  /* 0x0010001054187812 */ /* 0x000fe200078ef853 */
[-C--:B------:R-:W-:Y:S01]  /*a8f0*/  HFMA2 R7, R97, R4.reuse.H0_H0, -48, -48 ;  /* 0xd200d20061077431 */ /* 0x080fe20000040004 */
        /* <DEDUP_REMOVED lines=9> */
[----:B------:R-:W-:Y:S01]  /*a990*/  LOP3.LUT R27, R96, 0x100010, R89, 0xf8, !PT ;  /* 0x00100010601b7812 */ /* 0x000fe200078ef859 */
[----:B------:R-:W-:Y:S01]  /*a9a0*/  HFMA2 R96, R83, R4.H0_H0, -48, -48 ;  /* 0xd200d20053607431 */ /* 0x000fe20000040004 */
[----:B------:R-:W-:Y:S02]  /*a9b0*/  LOP3.LUT R84, R46, 0x1f001f, RZ, 0xc0, !PT ;  /* 0x001f001f2e547812 */ /* 0x000fe400078ec0ff */
[----:B------:R-:W-:Y:S02]  /*a9c0*/  LOP3.LUT R82, R49, 0x1f001f, RZ, 0xc0, !PT ;  /* 0x001f001f31527812 */ /* 0x000fe400078ec0ff */
[----:B------:R-:W-:-:S02]  /*a9d0*/  LOP3.LUT R80, R81, 0x64006400, RZ, 0xfc, !PT ;  /* 0x6400640051507812 */ /* 0x000fc400078efcff */
[----:B------:R-:W-:Y:S02]  /*a9e0*/  LOP3.LUT R30, R30, 0x1f001f, RZ, 0xc0, !PT ;  /* 0x001f001f1e1e7812 */ /* 0x000fe400078ec0ff */
[----:B------:R-:W-:Y:S01]  /*a9f0*/  LOP3.LUT R31, R31, 0x1f001f, RZ, 0xc0, !PT ;  /* 0x001f001f1f1f7812 */ /* 0x000fe200078ec0ff */
[----:B------:R-:W-:Y:S01]  /*aa00*/  HADD2 R80, R80, -1040, -1040 ;  /* 0xe410e41050507430 */ /* 0x000fe20000000000 */
        /* <DEDUP_REMOVED lines=160> */
.L_x_2677:
        /* <DEDUP_REMOVED lines=82> */
.L_x_2678:
        /* <DEDUP_REMOVED lines=79> */
.L_x_2676:
[----:B------:R-:W-:Y:S01]  /*be20*/  IADD3 R12, R12, 0x20, RZ ;  /* 0x000000200c0c7810 */ /* 0x000fe20007ffe0ff */
[----:B------:R-:W-:Y:S01]  /*be30*/  UIADD3 UR4, UR4, 0x40, URZ ;  /* 0x0000004004047890 */ /* 0x000fe2000fffe03f */
[----:B-1----:R-:W-:Y:S02]  /*be40*/  IMAD.WIDE R6, R37, 0x4, R2 ;  /* 0x0000000425067825 */ /* 0x002fe400078e0202 */
[C---:B------:R-:W-:Y:S02]  /*be50*/  ISETP.GE.AND P2, PT, R12.reuse, UR5, PT ;  /* 0x000000050c007c0c */ /* 0x040fe4000bf46270 */
[----:B------:R-:W-:-:S13]  /*be60*/  ISETP.LT.AND P3, PT, R12, R13, PT ;  /* 0x0000000d0c00720c */ /* 0x000fda0003f61270 */
[----:B------:R-:W-:Y:S05]  /*be70*/  @!P2 BRA P3, `(.L_x_2679) ;  /* 0xffffffe00008a947 */ /* 0x000fea000183ffff */
.L_x_2675:
        /* <DEDUP_REMOVED lines=12> */
.L_x_2693:
        /* <DEDUP_REMOVED lines=9> */
[C---:B------:R-:W-:Y:S02]  /*bfd0*/  LOP3.LUT R4, R29.reuse, 0xf000f, RZ, 0xc0, !PT ;  /* 0x000f000f1d047812 */ /* 0x040fe400078ec0ff */
[----:B------:R-:W-:Y:S02]  /*bfe0*/  LOP3.LUT R32, R29, 0xf000f0, RZ, 0xc0, !PT ;  /* 0x00f000f01d207812 */ /* 0x000fe400078ec0ff */
[----:B------:R-:W-:Y:S02]  /*bff0*/  SHF.R.U32.HI R28, RZ, 0x8, R28 ;  /* 0x00000008ff1c7819 */ /* 0x000fe4000001161c */
[----:B------:R-:W-:Y:S02]  /*c000*/  SHF.R.U32.HI R29, RZ, 0x8, R29 ;  /* 0x00000008ff1d7819 */ /* 0x000fe4000001161d */
[----:B------:R-:W-:-:S02]  /*c010*/  SHF.R.U32.HI R36, RZ, 0x8, R30 ;  /* 0x00000008ff247819 */ /* 0x000fc4000001161e */
[C---:B------:R-:W-:Y:S02]  /*c020*/  LOP3.LUT R38, R31.reuse, 0xf000f0, RZ, 0xc0, !PT ;  /* 0x00f000f01f267812 */ /* 0x040fe400078ec0ff */
        /* <DEDUP_REMOVED lines=36> */
[----:B------:R-:W-:-:S02]  /*c270*/  HADD2 R32, R0, -1032, -1032 ;  /* 0xe408e40800207430 */ /* 0x000fc40000000000 */
[----:B------:R-:W-:Y:S02]  /*c280*/  HADD2 R38, R2, -1032, -1032 ;  /* 0xe408e40802267430 */ /* 0x000fe40000000000 */
[----:B------:R-:W-:Y:S02]  /*c290*/  HADD2 R40, R40, -1032, -1032 ;  /* 0xe408e40828287430 */ /* 0x000fe40000000000 */
[-C--:B------:R-:W-:Y:S02]  /*c2a0*/  HFMA2 R41, R29, R14.reuse.H1_H1, -72, -72 ;  /* 0xd480d4801d297431 */ /* 0x080fe4000006000e */
[----:B------:R-:W-:Y:S02]  /*c2b0*/  HADD2 R42, R42, -1032, -1032 ;  /* 0xe408e4082a2a7430 */ /* 0x000fe40000000000 */
[----:B------:R-:W-:Y:S02]  /*c2c0*/  HFMA2 R43, R43, R14.H1_H1, -72, -72 ;  /* 0xd480d4802b2b7431 */ /* 0x000fe4000006000e */
[----:B------:R-:W-:-:S02]  /*c2d0*/  HADD2 R44, R44, -1032, -1032 ;  /* 0xe408e4082c2c7430 */ /* 0x000fc40000000000 */
[----:B------:R-:W-:Y:S01]  /*c2e0*/  HFMA2 R45, R45, R14.H1_H1, -72, -72 ;  /* 0xd480d4802d2d7431 */ /* 0x000fe2000006000e */
        /* <DEDUP_REMOVED lines=87> */
.L_x_2682:
        /* <DEDUP_REMOVED lines=43> */
[----:B-1----:R-:W-:-:S02]  /*cb10*/  HADD2.F32 R0, -RZ, R28.H0_H0 ;  /* 0x2000001cff007230 */ /* 0x002fc40000004100 */
        /* <DEDUP_REMOVED lines=31> */
[-C--:B------:R-:W-:Y:S01]  /*cd10*/  FFMA.FTZ R2, R53, R29.reuse, R2 ;  /* 0x0000001d35027223 */ /* 0x080fe20000010002 */
[-C--:B------:R-:W-:Y:S01]  /*cd20*/  FFMA.FTZ R4, R49, R29.reuse, R4 ;  /* 0x0000001d31047223 */ /* 0x080fe20000010004 */
[----:B------:R-:W-:Y:S01]  /*cd30*/  FFMA.FTZ R47, R51, R29, R28 ;  /* 0x0000001d332f7223 */ /* 0x000fe2000001001c */
[----:B------:R-:W-:Y:S02]  /*cd40*/  FMUL.FTZ R3, R24, R3 ;  /* 0x0000000318037220 */ /* 0x000fe40000410000 */
[----:B------:R-:W-:Y:S01]  /*cd50*/  FMUL.FTZ R4, R25, R4 ;  /* 0x0000000419047220 */ /* 0x000fe20000410000 */
[----:B------:R-:W-:Y:S01]  /*cd60*/  FMUL.FTZ R2, R27, R2 ;  /* 0x000000021b027220 */ /* 0x000fe20000410000 */
        /* <DEDUP_REMOVED lines=9> */
.L_x_2684:
        /* <DEDUP_REMOVED lines=50> */
[----:B------:R-:W-:Y:S02]  /*d120*/  HADD2.F32 R42, -RZ, R42.H1_H1 ;  /* 0x3000002aff2a7230 */ /* 0x000fe40000004100 */
        /* <DEDUP_REMOVED lines=36> */
.L_x_2683:
[----:B------:R-:W0:Y:S02]  /*d370*/  LDC R31, c[0x0][0x23c] ;  /* 0x00008f00ff1f7b82 */ /* 0x000e240000000800 */
[----:B0-----:R-:W-:-:S05]  /*d380*/  IMAD.WIDE R28, R31, 0x4, R6 ;  /* 0x000000041f1c7825 */ /* 0x001fca00078e0206 */
[----:B------:R-:W2:Y:S02]  /*d390*/  LDG.E.128.CONSTANT R32, desc[UR6][R28.64] ;  /* 0x000000061c207981 */ /* 0x000ea4000c1e9d00 */
[C---:B--2---:R-:W-:Y:S02]  /*d3a0*/  LOP3.LUT R0, R32.reuse, 0xf000f, RZ, 0xc0, !PT ;  /* 0x000f000f20007812 */ /* 0x044fe400078ec0ff */
[----:B------:R-:W-:Y:S02]  /*d3b0*/  LOP3.LUT R2, R32, 0xf000f0, RZ, 0xc0, !PT ;  /* 0x00f000f020027812 */ /* 0x000fe400078ec0ff */
[----:B------:R-:W-:Y:S02]  /*d3c0*/  SHF.R.U32.HI R40, RZ, 0x8, R34 ;  /* 0x00000008ff287819 */ /* 0x000fe40000011622 */
[----:B------:R-:W-:Y:S02]  /*d3d0*/  SHF.R.U32.HI R32, RZ, 0x8, R32 ;  /* 0x00000008ff207819 */ /* 0x000fe40000011620 */
[----:B------:R-:W-:-:S02]  /*d3e0*/  LOP3.LUT R4, R33, 0xf000f, RZ, 0xc0, !PT ;  /* 0x000f000f21047812 */ /* 0x000fc400078ec0ff */
[----:B------:R-:W-:Y:S02]  /*d3f0*/  LOP3.LUT R30, R33, 0xf000f0, RZ, 0xc0, !PT ;  /* 0x00f000f0211e7812 */ /* 0x000fe400078ec0ff */
[----:B------:R-:W-:Y:S02]  /*d400*/  LOP3.LUT R36, R34, 0xf000f, RZ, 0xc0, !PT ;  /* 0x000f000f22247812 */ /* 0x000fe400078ec0ff */
[----:B------:R-:W-:Y:S02]  /*d410*/  SHF.R.U32.HI R33, RZ, 0x8, R33 ;  /* 0x00000008ff217819 */ /* 0x000fe40000011621 */
[C---:B------:R-:W-:Y:S02]  /*d420*/  LOP3.LUT R42, R35.reuse, 0xf000f0, RZ, 0xc0, !PT ;  /* 0x00f000f0232a7812 */ /* 0x040fe400078ec0ff */
        /* <DEDUP_REMOVED lines=32> */
[----:B------:R-:W-:Y:S01]  /*d630*/  LOP3.LUT R32, R35, 0x64006400, RZ, 0xfc, !PT ;  /* 0x6400640023207812 */ /* 0x000fe200078efcff */
[----:B------:R-:W-:Y:S01]  /*d640*/  HADD2 R47, R48, -1032, -1032 ;  /* 0xe408e408302f7430 */ /* 0x000fe20000000000 */
[----:B------:R-:W-:Y:S01]  /*d650*/  LOP3.LUT R51, R42, 0x64006400, RZ, 0xfc, !PT ;  /* 0x640064002a337812 */ /* 0x000fe200078efcff */
[----:B------:R-:W-:-:S02]  /*d660*/  HADD2 R35, R0, -1032, -1032 ;  /* 0xe408e40800237430 */ /* 0x000fc40000000000 */
[-C--:B------:R-:W-:Y:S02]  /*d670*/  HFMA2 R30, R3, R14.reuse.H1_H1, -72, -72 ;  /* 0xd480d480031e7431 */ /* 0x080fe4000006000e */
[----:B------:R-:W-:Y:S02]  /*d680*/  HADD2 R34, R4, -1032, -1032 ;  /* 0xe408e40804227430 */ /* 0x000fe40000000000 */
[----:B------:R-:W-:Y:S02]  /*d690*/  HADD2 R41, R2, -1032, -1032 ;  /* 0xe408e40802297430 */ /* 0x000fe40000000000 */
[----:B------:R-:W-:Y:S02]  /*d6a0*/  HFMA2 R42, R33, R14.H1_H1, -72, -72 ;  /* 0xd480d480212a7431 */ /* 0x000fe4000006000e */
[----:B------:R-:W-:Y:S02]  /*d6b0*/  HADD2 R43, R43, -1032, -1032 ;  /* 0xe408e4082b2b7430 */ /* 0x000fe40000000000 */
[----:B------:R-:W-:-:S02]  /*d6c0*/  HADD2 R45, R32, -1032, -1032 ;  /* 0xe408e408202d7430 */ /* 0x000fc40000000000 */
[----:B------:R-:W-:Y:S01]  /*d6d0*/  HFMA2 R48, R51, R14.H1_H1, -72, -72 ;  /* 0xd480d48033307431 */ /* 0x000fe2000006000e */
        /* <DEDUP_REMOVED lines=87> */
.L_x_2685:
        /* <DEDUP_REMOVED lines=90> */
.L_x_2687:
        /* <DEDUP_REMOVED lines=87> */
.L_x_2686:
[----:B------:R-:W-:-:S05]  /*e760*/  IMAD.WIDE R28, R31, 0x4, R28 ;  /* 0x000000041f1c7825 */ /* 0x000fca00078e021c */
        /* <DEDUP_REMOVED lines=140> */
.L_x_2688:
        /* <DEDUP_REMOVED lines=90> */
.L_x_2690:
        /* <DEDUP_REMOVED lines=87> */
.L_x_2689:
[----:B------:R-:W-:-:S06]  /*fb40*/  IMAD.WIDE R28, R31, 0x4, R28 ;  /* 0x000000041f1c7825 */ /* 0x000fcc00078e021c */
[----:B------:R-:W2:Y:S02]  /*fb50*/  LDG.E.128.CONSTANT R28, desc[UR6][R28.64] ;  /* 0x000000061c1c7981 */ /* 0x000ea4000c1e9d00 */
[C---:B--2---:R-:W-:Y:S02]  /*fb60*/  LOP3.LUT R2, R28.reuse, 0xf000f0, RZ, 0xc0, !PT ;  /* 0x00f000f01c027812 */ /* 0x044fe400078ec0ff */
[----:B------:R-:W-:Y:S02]  /*fb70*/  SHF.R.U32.HI R41, RZ, 0x8, R30 ;  /* 0x00000008ff297819 */ /* 0x000fe4000001161e */
[----:B------:R-:W-:Y:S02]  /*fb80*/  LOP3.LUT R32, R29, 0xf000f0, RZ, 0xc0, !PT ;  /* 0x00f000f01d207812 */ /* 0x000fe400078ec0ff */
[----:B------:R-:W-:Y:S02]  /*fb90*/  LOP3.LUT R0, R28, 0xf000f, RZ, 0xc0, !PT ;  /* 0x000f000f1c007812 */ /* 0x000fe400078ec0ff */
[----:B------:R-:W-:-:S02]  /*fba0*/  SHF.R.U32.HI R4, RZ, 0x8, R28 ;  /* 0x00000008ff047819 */ /* 0x000fc4000001161c */
[C---:B------:R-:W-:Y:S02]  /*fbb0*/  LOP3.LUT R40, R30.reuse, 0xf000f, RZ, 0xc0, !PT ;  /* 0x000f000f1e287812 */ /* 0x040fe400078ec0ff */
[----:B------:R-:W-:Y:S02]  /*fbc0*/  LOP3.LUT R33, R30, 0xf000f0, RZ, 0xc0, !PT ;  /* 0x00f000f01e217812 */ /* 0x000fe400078ec0ff */
        /* <DEDUP_REMOVED lines=13> */
[C---:B------:R-:W-:Y:S02]  /*fca0*/  LOP3.LUT R2, R4.reuse, 0xf000f0, RZ, 0xc0, !PT ;  /* 0x00f000f004027812 */ /* 0x040fe400078ec0ff */
[----:B------:R-:W-:Y:S01]  /*fcb0*/  LOP3.LUT R28, R39, 0xf000f0, RZ, 0xc0, !PT ;  /* 0x00f000f0271c7812 */ /* 0x000fe200078ec0ff */
[----:B------:R-:W-:Y:S01]  /*fcc0*/  HFMA2 R36, R37, R14.H1_H1, -72, -72 ;  /* 0xd480d48025247431 */ /* 0x000fe2000006000e */
[----:B------:R-:W-:Y:S02]  /*fcd0*/  LOP3.LUT R38, R29, 0xf000f, RZ, 0xc0, !PT ;  /* 0x000f000f1d267812 */ /* 0x000fe400078ec0ff */
[----:B------:R-:W-:Y:S02]  /*fce0*/  LOP3.LUT R4, R4, 0xf000f, RZ, 0xc0, !PT ;  /* 0x000f000f04047812 */ /* 0x000fe400078ec0ff */
[----:B------:R-:W-:-:S02]  /*fcf0*/  LOP3.LUT R39, R39, 0xf000f, RZ, 0xc0, !PT ;  /* 0x000f000f27277812 */ /* 0x000fc400078ec0ff */
[----:B------:R-:W-:Y:S02]  /*fd00*/  LOP3.LUT R41, R41, 0xf000f, RZ, 0xc0, !PT ;  /* 0x000f000f29297812 */ /* 0x000fe400078ec0ff */
        /* <DEDUP_REMOVED lines=112> */
.L_x_2691:
        /* <DEDUP_REMOVED lines=90> */
.L_x_2692:
        /* <DEDUP_REMOVED lines=21> */
[--C-:B------:R-:W-:Y:S02]  /*10b00*/  HADD2.F32 R2, -RZ, R31.reuse.H0_H0 ;  /* 0x2000001fff027230 */ /* 0x100fe40000004100 */
        /* <DEDUP_REMOVED lines=8> */
[-C--:B------:R-:W-:Y:S01]  /*10b90*/  FFMA.FTZ R51, R0, R50.reuse, R51 ;  /* 0x0000003200337223 */ /* 0x080fe20000010033 */
[----:B------:R-:W-:Y:S02]  /*10ba0*/  HADD2.F32 R4, -RZ, R42.H0_H0 ;  /* 0x2000002aff047230 */ /* 0x000fe40000004100 */
[----:B------:R-:W-:Y:S01]  /*10bb0*/  FFMA.FTZ R49, R30, R50, R49 ;  /* 0x000000321e317223 */ /* 0x000fe20000010031 */
[----:B-1----:R-:W-:-:S02]  /*10bc0*/  HADD2.F32 R0, -RZ, R28.H0_H0 ;  /* 0x2000001cff007230 */ /* 0x002fc40000004100 */
[----:B------:R-:W-:Y:S01]  /*10bd0*/  FFMA.FTZ R47, R40, R46, R47 ;  /* 0x0000002e282f7223 */ /* 0x000fe2000001002f */
[----:B------:R-:W-:Y:S02]  /*10be0*/  HADD2.F32 R2, -RZ, R33.H0_H0 ;  /* 0x20000021ff027230 */ /* 0x000fe40000004100 */
        /* <DEDUP_REMOVED lines=51> */
.L_x_2681:
[----:B------:R-:W0:Y:S01]  /*10f20*/  LDC R37, c[0x0][0x23c] ;  /* 0x00008f00ff257b82 */ /* 0x000e220000000800 */
[----:B------:R-:W-:Y:S01]  /*10f30*/  IADD3 R12, R12, 0x20, RZ ;  /* 0x000000200c0c7810 */ /* 0x000fe20007ffe0ff */
[----:B------:R-:W-:-:S03]  /*10f40*/  UIADD3 UR4, UR4, 0x40, URZ ;  /* 0x0000004004047890 */ /* 0x000fc6000fffe03f */
[C---:B------:R-:W-:Y:S02]  /*10f50*/  ISETP.GE.AND P2, PT, R12.reuse, UR5, PT ;  /* 0x000000050c007c0c */ /* 0x040fe4000bf46270 */
[----:B------:R-:W-:Y:S01]  /*10f60*/  ISETP.LT.AND P3, PT, R12, R13, PT ;  /* 0x0000000d0c00720c */ /* 0x000fe20003f61270 */
[----:B0-----:R-:W-:-:S12]  /*10f70*/  IMAD.WIDE R6, R37, 0x10, R6 ;  /* 0x0000001025067825 */ /* 0x001fd800078e0206 */
[----:B------:R-:W-:Y:S05]  /*10f80*/  @!P2 BRA P3, `(.L_x_2693) ;  /* 0xffffffac00eca947 */ /* 0x000fea000183ffff */
.L_x_2680:
        /* <DEDUP_REMOVED lines=8> */
.L_x_2698:
[----:B------:R-:W0:Y:S01]  /*11010*/  LDC R37, c[0x0][0x23c] ;  /* 0x00008f00ff257b82 */ /* 0x000e220000000800 */
[----:B-----5:R1:W5:Y:S01]  /*11020*/  LDG.E.128.CONSTANT R32, desc[UR6][R6.64] ;  /* 0x0000000606207981 */ /* 0x020362000c1e9d00 */
[----:B0-----:R-:W-:-:S05]  /*11030*/  IMAD.WIDE R24, R37, 0x4, R6 ;  /* 0x0000000425187825 */ /* 0x001fca00078e0206 */
[----:B------:R1:W5:Y:S01]  /*11040*/  LDG.E.128.CONSTANT R28, desc[UR6][R24.64] ;  /* 0x00000006181c7981 */ /* 0x000362000c1e9d00 */
[----:B------:R-:W-:Y:S01]  /*11050*/  IMAD.WIDE R2, R37, 0x4, R24 ;  /* 0x0000000425027825 */ /* 0x000fe200078e0218 */
[----:B------:R-:W-:Y:S06]  /*11060*/  @!P1 BRA `(.L_x_2695) ;  /* 0x0000001c005c9947 */ /* 0x000fec0003800000 */
[----:B-1----:R-:W2:Y:S01]  /*11070*/  LDG.E.128.CONSTANT R24, desc[UR6][R2.64] ;  /* 0x0000000602187981 */ /* 0x002ea2000c1e9d00 */
[----:B-----5:R-:W-:Y:S01]  /*11080*/  SHF.R.U32.HI R4, RZ, 0xf, R32 ;  /* 0x0000000fff047819 */ /* 0x020fe20000011620 */
[----:B------:R-:W-:Y:S01]  /*11090*/  HFMA2.MMA R48, -RZ, RZ, 0, 0.015625 ;  /* 0x00002400ff307435 */ /* 0x000fe200000001ff */
        /* <DEDUP_REMOVED lines=8> */
[----:B------:R-:W-:Y:S02]  /*11120*/  SHF.R.U32.HI R45, RZ, 0xf, R35 ;  /* 0x0000000fff2d7819 */ /* 0x000fe40000011623 */
[----:B------:R-:W-:Y:S02]  /*11130*/  LOP3.LUT R36, R28, 0x380038, RZ, 0xc0, !PT ;  /* 0x003800381c247812 */ /* 0x000fe400078ec0ff */
[----:B------:R-:W-:-:S02]  /*11140*/  SHF.R.U32.HI R58, RZ, 0x6, R28 ;  /* 0x00000006ff3a7819 */ /* 0x000fc4000001161c */
[----:B------:R-:W-:Y:S02]  /*11150*/  LOP3.LUT R68, R28, 0x70007, RZ, 0xc0, !PT ;  /* 0x000700071c447812 */ /* 0x000fe400078ec0ff */
[----:B------:R-:W-:Y:S02]  /*11160*/  PRMT R7, R9, 0x9910, RZ ;  /* 0x0000991009077816 */ /* 0x000fe400000000ff */
[C---:B------:R-:W-:Y:S02]  /*11170*/  LOP3.LUT R39, R33.reuse, 0x380038, RZ, 0xc0, !PT ;  /* 0x0038003821277812 */ /* 0x040fe400078ec0ff */
[----:B------:R-:W-:Y:S02]  /*11180*/  SHF.R.U32.HI R0, RZ, 0x6, R33 ;  /* 0x00000006ff007819 */ /* 0x000fe40000011621 */
[----:B------:R-:W-:Y:S02]  /*11190*/  LOP3.LUT R63, R33, 0x70007, RZ, 0xc0, !PT ;  /* 0x00070007213f7812 */ /* 0x000fe400078ec0ff */
[----:B------:R-:W-:-:S02]  /*111a0*/  LOP3.LUT R43, R34, 0x380038, RZ, 0xc0, !PT ;  /* 0x00380038222b7812 */ /* 0x000fc400078ec0ff */
[----:B------:R-:W-:Y:S02]  /*111b0*/  SHF.R.U32.HI R32, RZ, 0x6, R34 ;  /* 0x00000006ff207819 */ /* 0x000fe40000011622 */
[----:B------:R-:W-:Y:S02]  /*111c0*/  LOP3.LUT R55, R34, 0x70007, RZ, 0xc0, !PT ;  /* 0x0007000722377812 */ /* 0x000fe400078ec0ff */
[----:B------:R-:W-:Y:S02]  /*111d0*/  SHF.R.U32.HI R28, RZ, 0xe, R29 ;  /* 0x0000000eff1c7819 */ /* 0x000fe4000001161d */
[----:B------:R-:W-:Y:S02]  /*111e0*/  LOP3.LUT R41, R41, 0x10001, RZ, 0xc0, !PT ;  /* 0x0001000129297812 */ /* 0x000fe400078ec0ff */
        /* <DEDUP_REMOVED lines=13> */
[----:B------:R-:W-:-:S02]  /*112c0*/  ISETP.NE.AND P2, PT, R7, RZ, PT ;  /* 0x000000ff0700720c */ /* 0x000fc40003f45270 */
[----:B------:R-:W-:Y:S02]  /*112d0*/  LOP3.LUT R49, R31, 0x380038, RZ, 0xc0, !PT ;  /* 0x003800381f317812 */ /* 0x000fe400078ec0ff */
[----:B------:R-:W-:Y:S02]  /*112e0*/  LOP3.LUT R72, R41, 0x20002, R28, 0xf8, !PT ;  /* 0x0002000229487812 */ /* 0x000fe400078ef81c */
[----:B------:R-:W-:Y:S02]  /*112f0*/  LOP3.LUT R74, R44, 0x20002, R29, 0xf8, !PT ;  /* 0x000200022c4a7812 */ /* 0x000fe400078ef81d */
[----:B------:R-:W-:Y:S02]  /*11300*/  LOP3.LUT R51, R45, 0x20002, R30, 0xf8, !PT ;  /* 0x000200022d337812 */ /* 0x000fe400078ef81e */
[----:B------:R-:W-:Y:S02]  /*11310*/  LOP3.LUT R73, R49, 0x64006400, RZ, 0xfc, !PT ;  /* 0x6400640031497812 */ /* 0x000fe400078efcff */
[----:B------:R-:W-:-:S02]  /*11320*/  LOP3.LUT R79, R36, 0x64006400, RZ, 0xfc, !PT ;  /* 0x64006400244f7812 */ /* 0x000fc400078efcff */
[----:B------:R-:W-:Y:S02]  /*11330*/  LOP3.LUT R49, R33, 0x380038, RZ, 0xc0, !PT ;  /* 0x0038003821317812 */ /* 0x000fe400078ec0ff */
[----:B------:R-:W-:Y:S02]  /*11340*/  PRMT R4, R48, 0x7610, R4 ;  /* 0x0000761030047816 */ /* 0x000fe40000000004 */
[----:B------:R-:W-:Y:S02]  /*11350*/  LOP3.LUT R36, R58, 0x380038, RZ, 0xc0, !PT ;  /* 0x003800383a247812 */ /* 0x000fe400078ec0ff */
[----:B------:R-:W-:Y:S02]  /*11360*/  SHF.R.U32.HI R60, RZ, 0x6, R31 ;  /* 0x00000006ff3c7819 */ /* 0x000fe4000001161f */
[----:B------:R-:W-:Y:S02]  /*11370*/  LOP3.LUT R67, R31, 0x70007, RZ, 0xc0, !PT ;  /* 0x000700071f437812 */ /* 0x000fe400078ec0ff */
[----:B------:R-:W-:-:S02]  /*11380*/  LOP3.LUT R85, R47, 0x64006400, RZ, 0xfc, !PT ;  /* 0x640064002f557812 */ /* 0x000fc400078efcff */
        /* <DEDUP_REMOVED lines=22> */
[----:B------:R-:W-:Y:S02]  /*114f0*/  LOP3.LUT R66, R66, 0x64006400, RZ, 0xfc, !PT ;  /* 0x6400640042427812 */ /* 0x000fe400078efcff */
[----:B------:R-:W-:-:S02]  /*11500*/  LOP3.LUT R62, R62, 0x64006400, RZ, 0xfc, !PT ;  /* 0x640064003e3e7812 */ /* 0x000fc400078efcff */
[----:B------:R-:W-:Y:S01]  /*11510*/  LOP3.LUT R67, R67, 0x64006400, RZ, 0xfc, !PT ;  /* 0x6400640043437812 */ /* 0x000fe200078efcff */
[----:B------:R-:W-:Y:S01]  /*11520*/  HADD2 R80, R66, -1028, -1028 ;  /* 0xe404e40442507430 */ /* 0x000fe20000000000 */
[----:B------:R-:W-:Y:S02]  /*11530*/  ISETP.GE.AND P3, PT, R11, 0x2, PT ;  /* 0x000000020b00780c */ /* 0x000fe40003f66270 */
[--C-:B--2---:R-:W-:Y:S02]  /*11540*/  SHF.R.U32.HI R7, RZ, 0xd, R24.reuse ;  /* 0x0000000dff077819 */ /* 0x104fe40000011618 */
        /* <DEDUP_REMOVED lines=8> */
[----:B------:R-:W-:-:S02]  /*115d0*/  LOP3.LUT R24, R70, 0x40004, R7, 0xf8, !PT ;  /* 0x0004000446187812 */ /* 0x000fc400078ef807 */
[----:B------:R-:W-:Y:S02]  /*115e0*/  LOP3.LUT R25, R72, 0x40004, R41, 0xf8, !PT ;  /* 0x0004000448197812 */ /* 0x000fe400078ef829 */
[----:B------:R-:W-:Y:S02]  /*115f0*/  LOP3.LUT R7, R6, 0x64006400, RZ, 0xfc, !PT ;  /* 0x6400640006077812 */ /* 0x000fe400078efcff */
[----:B------:R-:W-:Y:S02]  /*11600*/  SHF.R.U32.HI R50, RZ, 0xd, R27 ;  /* 0x0000000dff327819 */ /* 0x000fe4000001161b */
[----:B------:R-:W-:Y:S01]  /*11610*/  LOP3.LUT R41, R40, 0x64006400, RZ, 0xfc, !PT ;  /* 0x6400640028297812 */ /* 0x000fe200078efcff */
[-C--:B------:R-:W-:Y:S01]  /*11620*/  HFMA2 R88, R7, R42.reuse.H0_H0, -132, -132 ;  /* 0xd820d82007587431 */ /* 0x080fe2000004002a */
[----:B------:R-:W-:Y:S02]  /*11630*/  LOP3.LUT R6, R54, 0x380038, RZ, 0xc0, !PT ;  /* 0x0038003836067812 */ /* 0x000fe400078ec0ff */
[----:B------:R-:W-:Y:S01]  /*11640*/  LOP3.LUT R48, R26, 0x380038, RZ, 0xc0, !PT ;  /* 0x003800381a307812 */ /* 0x000fe200078ec0ff */
[----:B------:R-:W-:Y:S01]  /*11650*/  HFMA2 R78, R41, R42.H0_H0, -132, -132 ;  /* 0xd820d820294e7431 */ /* 0x000fe2000004002a */
[----:B------:R-:W-:-:S02]  /*11660*/  SHF.R.U32.HI R30, RZ, 0x6, R26 ;  /* 0x00000006ff1e7819 */ /* 0x000fc4000001161a */
[----:B------:R-:W-:Y:S02]  /*11670*/  LOP3.LUT R59, R26, 0x70007, RZ, 0xc0, !PT ;  /* 0x000700071a3b7812 */ /* 0x000fe400078ec0ff */
[----:B------:R-:W-:Y:S02]  /*11680*/  LOP3.LUT R40, R0, 0x380038, RZ, 0xc0, !PT ;  /* 0x0038003800287812 */ /* 0x000fe400078ec0ff */
[----:B------:R-:W-:Y:S02]  /*11690*/  SHF.R.U32.HI R31, RZ, 0x6, R27 ;  /* 0x00000006ff1f7819 */ /* 0x000fe4000001161b */
[----:B------:R-:W-:Y:S01]  /*116a0*/  LOP3.LUT R26, R74, 0x40004, R45, 0xf8, !PT ;  /* 0x000400044a1a7812 */ /* 0x000fe200078ef82d */
[----:B------:R-:W-:Y:S01]  /*116b0*/  HFMA2 R74, R71, R42.H0_H0, -132, -132 ;  /* 0xd820d820474a7431 */ /* 0x000fe2000004002a */
[C---:B------:R-:W-:Y:S02]  /*116c0*/  LOP3.LUT R52, R27.reuse, 0x380038, RZ, 0xc0, !PT ;  /* 0x003800381b347812 */ /* 0x040fe400078ec0ff */
[----:B------:R-:W-:-:S02]  /*116d0*/  LOP3.LUT R61, R27, 0x70007, RZ, 0xc0, !PT ;  /* 0x000700071b3d7812 */ /* 0x000fc400078ec0ff */
[----:B------:R-:W-:Y:S02]  /*116e0*/  LOP3.LUT R45, R43, 0x64006400, RZ, 0xfc, !PT ;  /* 0x640064002b2d7812 */ /* 0x000fe400078efcff */
[----:B------:R-:W-:Y:S02]  /*116f0*/  LOP3.LUT R27, R51, 0x40004, R50, 0xf8, !PT ;  /* 0x00040004331b7812 */ /* 0x000fe400078ef832 */
        /* <DEDUP_REMOVED lines=205> */
.L_x_2696:
        /* <DEDUP_REMOVED lines=82> */
.L_x_2697:
        /* <DEDUP_REMOVED lines=79> */
.L_x_2695:
[----:B------:R-:W-:Y:S01]  /*12de0*/  IADD3 R12, R12, 0x20, RZ ;  /* 0x000000200c0c7810 */ /* 0x000fe20007ffe0ff */
[----:B------:R-:W-:Y:S01]  /*12df0*/  UIADD3 UR4, UR4, 0x40, URZ ;  /* 0x0000004004047890 */ /* 0x000fe2000fffe03f */
[----:B-1----:R-:W-:Y:S02]  /*12e00*/  IMAD.WIDE R6, R37, 0x4, R2 ;  /* 0x0000000425067825 */ /* 0x002fe400078e0202 */
[C---:B------:R-:W-:Y:S02]  /*12e10*/  ISETP.GE.AND P2, PT, R12.reuse, UR5, PT ;  /* 0x000000050c007c0c */ /* 0x040fe4000bf46270 */
[----:B------:R-:W-:-:S13]  /*12e20*/  ISETP.LT.AND P3, PT, R12, R13, PT ;  /* 0x0000000d0c00720c */ /* 0x000fda0003f61270 */
[----:B------:R-:W-:Y:S05]  /*12e30*/  @!P2 BRA P3, `(.L_x_2698) ;  /* 0xffffffe00074a947 */ /* 0x000fea000183ffff */
.L_x_2694:
        /* <DEDUP_REMOVED lines=11> */
.L_x_2703:
[----:B------:R-:W-:Y:S05]  /*12ef0*/  @!P1 BRA `(.L_x_2700) ;  /* 0x0000000c00ec9947 */ /* 0x000fea0003800000 */
[----:B-----5:R-:W-:Y:S02]  /*12f00*/  MOV R24, R6 ;  /* 0x0000000600187202 */ /* 0x020fe40000000f00 */
[----:B------:R-:W-:-:S06]  /*12f10*/  MOV R25, R7 ;  /* 0x0000000700197202 */ /* 0x000fcc0000000f00 */
[----:B------:R-:W2:Y:S01]  /*12f20*/  LDG.E.128.CONSTANT R24, desc[UR6][R24.64] ;  /* 0x0000000618187981 */ /* 0x000ea2000c1e9d00 */
[----:B------:R-:W-:Y:S01]  /*12f30*/  HFMA2.MMA R5, -RZ, RZ, 0, 0.015625 ;  /* 0x00002400ff057435 */ /* 0x000fe200000001ff */
[----:B------:R-:W-:Y:S01]  /*12f40*/  MOV R4, 0x2c00 ;  /* 0x00002c0000047802 */ /* 0x000fe20000000f00 */
[----:B------:R-:W-:Y:S01]  /*12f50*/  HFMA2.MMA R2, -RZ, RZ, 0, 0.25 ;  /* 0x00003400ff027435 */ /* 0x000fe200000001ff */
[----:B------:R-:W-:Y:S02]  /*12f60*/  PRMT R0, R9, 0x9910, RZ ;  /* 0x0000991009007816 */ /* 0x000fe400000000ff */
[----:B------:R-:W-:Y:S02]  /*12f70*/  PRMT R15, R15, 0x5410, R4 ;  /* 0x000054100f0f7816 */ /* 0x000fe40000000004 */
[----:B------:R-:W-:Y:S02]  /*12f80*/  ISETP.NE.AND P2, PT, R0, RZ, PT ;  /* 0x000000ff0000720c */ /* 0x000fe40003f45270 */
[----:B------:R-:W-:-:S02]  /*12f90*/  ISETP.GE.AND P3, PT, R11, 0x2, PT ;  /* 0x000000020b00780c */ /* 0x000fc40003f66270 */
[----:B------:R-:W-:Y:S02]  /*12fa0*/  PRMT R14, R14, 0x5410, R5 ;  /* 0x000054100e0e7816 */ /* 0x000fe40000000005 */
[----:B------:R-:W-:Y:S02]  /*12fb0*/  PRMT R16, R16, 0x5410, R2 ;  /* 0x0000541010107816 */ /* 0x000fe40000000002 */
[C---:B--2---:R-:W-:Y:S02]  /*12fc0*/  LOP3.LUT R5, R26.reuse, 0xc000c, RZ, 0xc0, !PT ;  /* 0x000c000c1a057812 */ /* 0x044fe400078ec0ff */
[----:B------:R-:W-:Y:S02]  /*12fd0*/  SHF.R.U32.HI R56, RZ, 0x8, R26 ;  /* 0x00000008ff387819 */ /* 0x000fe4000001161a */
[C---:B------:R-:W-:Y:S02]  /*12fe0*/  LOP3.LUT R39, R26.reuse, 0x300030, RZ, 0xc0, !PT ;  /* 0x003000301a277812 */ /* 0x040fe400078ec0ff */
[----:B------:R-:W-:-:S02]  /*12ff0*/  LOP3.LUT R46, R26, 0xc000c0, RZ, 0xc0, !PT ;  /* 0x00c000c01a2e7812 */ /* 0x000fc400078ec0ff */
[----:B------:R-:W-:Y:S02]  /*13000*/  LOP3.LUT R54, R26, 0x30003, RZ, 0xc0, !PT ;  /* 0x000300031a367812 */ /* 0x000fe400078ec0ff */
[----:B------:R-:W-:Y:S02]  /*13010*/  LOP3.LUT R2, R25, 0xc000c, RZ, 0xc0, !PT ;  /* 0x000c000c19027812 */ /* 0x000fe400078ec0ff */
[C---:B------:R-:W-:Y:S02]  /*13020*/  LOP3.LUT R26, R27.reuse, 0xc000c, RZ, 0xc0, !PT ;  /* 0x000c000c1b1a7812 */ /* 0x040fe400078ec0ff */
[----:B------:R-:W-:Y:S02]  /*13030*/  SHF.R.U32.HI R30, RZ, 0x8, R24 ;  /* 0x00000008ff1e7819 */ /* 0x000fe40000011618 */
[----:B------:R-:W-:Y:S02]  /*13040*/  SHF.R.U32.HI R58, RZ, 0x8, R27 ;  /* 0x00000008ff3a7819 */ /* 0x000fe4000001161b */
[----:B------:R-:W-:-:S02]  /*13050*/  LOP3.LUT R40, R27, 0x300030, RZ, 0xc0, !PT ;  /* 0x003000301b287812 */ /* 0x000fc400078ec0ff */
[C---:B------:R-:W-:Y:S02]  /*13060*/  LOP3.LUT R48, R27.reuse, 0xc000c0, RZ, 0xc0, !PT ;  /* 0x00c000c01b307812 */ /* 0x040fe400078ec0ff */
[----:B------:R-:W-:Y:S02]  /*13070*/  LOP3.LUT R57, R27, 0x30003, RZ, 0xc0, !PT ;  /* 0x000300031b397812 */ /* 0x000fe400078ec0ff */
[----:B------:R-:W-:Y:S02]  /*13080*/  LOP3.LUT R4, R2, 0x64006400, RZ, 0xfc, !PT ;  /* 0x6400640002047812 */ /* 0x000fe400078efcff */
[----:B------:R-:W-:Y:S02]  /*13090*/  LOP3.LUT R27, R26, 0x64006400, RZ, 0xfc, !PT ;  /* 0x640064001a1b7812 */ /* 0x000fe400078efcff */
[----:B------:R-:W-:Y:S02]  /*130a0*/  SHF.R.U32.HI R53, RZ, 0x8, R25 ;  /* 0x00000008ff357819 */ /* 0x000fe40000011619 */
        /* <DEDUP_REMOVED lines=49> */
[C---:B------:R-:W-:Y:S01]  /*133c0*/  LOP3.LUT R0, R24.reuse, 0xc000c, RZ, 0xc0, !PT ;  /* 0x000c000c18007812 */ /* 0x040fe200078ec0ff */
[-C--:B------:R-:W-:Y:S01]  /*133d0*/  HFMA2 R51, R55, R14.reuse.H1_H1, -18, -18 ;  /* 0xcc80cc8037337431 */ /* 0x080fe2000006000e */
[C---:B------:R-:W-:Y:S01]  /*133e0*/  LOP3.LUT R29, R24.reuse, 0xc000c0, RZ, 0xc0, !PT ;  /* 0x00c000c0181d7812 */ /* 0x040fe200078ec0ff */
[----:B------:R-:W-:Y:S01]  /*133f0*/  HFMA2 R52, R59, R14.H1_H1, -18, -18 ;  /* 0xcc80cc803b347431 */ /* 0x000fe2000006000e */
        /* <DEDUP_REMOVED lines=9> */
[----:B------:R-:W-:Y:S01]  /*13490*/  HFMA2 R0, R0, R16.H1_H1, -258, -258 ;  /* 0xdc08dc0800007431 */ /* 0x000fe20000060010 */
[----:B------:R-:W-:Y:S01]  /*134a0*/  LOP3.LUT R29, R29, 0x64006400, RZ, 0xfc, !PT ;  /* 0x640064001d1d7812 */ /* 0x000fe200078efcff */
[-C--:B------:R-:W-:Y:S01]  /*134b0*/  HFMA2 R39, R39, R15.reuse.H1_H1, -66, -66 ;  /* 0xd420d42027277431 */ /* 0x080fe2000006000f */
[----:B------:R-:W-:Y:S01]  /*134c0*/  LOP3.LUT R47, R46, 0x64006400, RZ, 0xfc, !PT ;  /* 0x640064002e2f7812 */ /* 0x000fe200078efcff */
[----:B------:R-:W-:Y:S01]  /*134d0*/  HFMA2 R40, R40, R15.H1_H1, -66, -66 ;  /* 0xd420d42028287431 */ /* 0x000fe2000006000f */
        /* <DEDUP_REMOVED lines=63> */
.L_x_2701:
        /* <DEDUP_REMOVED lines=48> */
.L_x_2702:
        /* <DEDUP_REMOVED lines=46> */
.L_x_2700:
[----:B------:R-:W-:Y:S01]  /*13eb0*/  IADD3 R12, R12, 0x10, RZ ;  /* 0x000000100c0c7810 */ /* 0x000fe20007ffe0ff */
[----:B------:R-:W-:Y:S01]  /*13ec0*/  UIADD3 UR4, UR4, 0x20, URZ ;  /* 0x0000002004047890 */ /* 0x000fe2000fffe03f */
[----:B------:R-:W-:Y:S02]  /*13ed0*/  IADD3 R6, P3, R6, R3, RZ ;  /* 0x0000000306067210 */ /* 0x000fe40007f7e0ff */
[C---:B------:R-:W-:Y:S02]  /*13ee0*/  ISETP.GE.AND P2, PT, R12.reuse, UR5, PT ;  /* 0x000000050c007c0c */ /* 0x040fe4000bf46270 */
[----:B------:R-:W-:Y:S02]  /*13ef0*/  ISETP.LT.AND P4, PT, R12, R13, PT ;  /* 0x0000000d0c00720c */ /* 0x000fe40003f81270 */
[----:B------:R-:W-:-:S11]  /*13f00*/  IADD3.X R7, R7, R37, RZ, P3, !PT ;  /* 0x0000002507077210 */ /* 0x000fd60001ffe4ff */
[----:B------:R-:W-:Y:S05]  /*13f10*/  @!P2 BRA P4, `(.L_x_2703) ;  /* 0xffffffec00f4a947 */ /* 0x000fea000203ffff */
.L_x_2699:
        /* <DEDUP_REMOVED lines=20> */
.L_x_2707:
[----:B------:R-:W0:Y:S02]  /*14060*/  LDS R14, [R4] ;  /* 0x00000000040e7984 */ /* 0x000e240000000800 */
[----:B0-----:R-:W-:-:S06]  /*14070*/  HADD2 R15, R14, R17 ;  /* 0x000000110e0f7230 */ /* 0x001fcc0000000000 */
[----:B------:R-:W0:Y:S02]  /*14080*/  ATOMS.CAST.SPIN R15, [R4], R14, R15 ;  /* 0x0000000e040f738d */ /* 0x000e24000180000f */
[----:B0-----:R-:W-:-:S13]  /*14090*/  ISETP.EQ.U32.AND P0, PT, R15, 0x1, PT ;  /* 0x000000010f00780c */ /* 0x001fda0003f02070 */
[----:B------:R-:W-:Y:S05]  /*140a0*/  @!P0 BRA `(.L_x_2707) ;  /* 0xfffffffc00ec8947 */ /* 0x000fea000383ffff */
[----:B------:R-:W-:Y:S05]  /*140b0*/  BRA `(.L_x_2705) ;  /* 0x00000000000c7947 */ /* 0x000fea0003800000 */
.L_x_2706:
[----:B------:R-:W2:Y:S02]  /*140c0*/  LD.E R0, desc[UR6][R2.64] ;  /* 0x0000000602007980 */ /* 0x000ea4000c101900 */
[----:B--2---:R-:W-:-:S05]  /*140d0*/  IADD3 R5, R17, R0, RZ ;  /* 0x0000000011057210 */ /* 0x004fca0007ffe0ff */
[----:B------:R0:W-:Y:S02]  /*140e0*/  ST.E desc[UR6][R2.64], R5 ;  /* 0x0000000502007985 */ /* 0x0001e4000c101906 */
.L_x_2705:
[----:B------:R-:W-:Y:S05]  /*140f0*/  BSYNC B0 ;  /* 0x0000000000007941 */ /* 0x000fea0003800000 */
.L_x_2704:
[----:B------:R1:W-:Y:S01]  /*14100*/  ATOM.E.ADD.F16x2.RN.STRONG.GPU P0, RZ, desc[UR6][R2.64+0x4], R9 ;  /* 0x0000040902ff79a2 */ /* 0x0003e2000810e1c6 */
[----:B------:R-:W-:Y:S04]  /*14110*/  BSSY B0, `(.L_x_2708) ;  /* 0x000000e000007945 */ /* 0x000fe80003800000 */
[----:B-1----:R-:W-:Y:S05]  /*14120*/  @P0 BRA `(.L_x_2709) ;  /* 0x0000000000300947 */ /* 0x002fea0003800000 */
[----:B------:R-:W1:Y:S02]  /*14130*/  QSPC.E.S P0, RZ, [R2+0x4] ;  /* 0x0000040002ff73aa */ /* 0x000e640000000500 */
[----:B-1----:R-:W-:Y:S05]  /*14140*/  @!P0 BRA `(.L_x_2710) ;  /* 0x00000000001c8947 */ /* 0x002fea0003800000 */
[----:B0-----:R-:W-:-:S07]  /*14150*/  MOV R2, R2 ;  /* 0x0000000200027202 */ /* 0x001fce0000000f00 */
.L_x_2711:
[----:B------:R-:W0:Y:S02]  /*14160*/  LDS R4, [R2+0x4] ;  /* 0x0000040002047984 */ /* 0x000e240000000800 */
[----:B0-----:R-:W-:-:S10]  /*14170*/  HFMA2.MMA R5, R4, 1, 1, R9 ;  /* 0x3c003c0004057835 */ /* 0x001fd40000000009 */
[----:B------:R-:W0:Y:S02]  /*14180*/  ATOMS.CAST.SPIN R5, [R2+0x4], R4, R5 ;  /* 0x000004040205738d */ /* 0x000e240001800005 */
[----:B0-----:R-:W-:-:S13]  /*14190*/  ISETP.EQ.U32.AND P0, PT, R5, 0x1, PT ;  /* 0x000000010500780c */ /* 0x001fda0003f02070 */
[----:B------:R-:W-:Y:S05]  /*141a0*/  @!P0 BRA `(.L_x_2711) ;  /* 0xfffffffc00ec8947 */ /* 0x000fea000383ffff */
[----:B------:R-:W-:Y:S05]  /*141b0*/  BRA `(.L_x_2709) ;  /* 0x00000000000c7947 */ /* 0x000fea0003800000 */
.L_x_2710:
[----:B------:R-:W0:Y:S02]  /*141c0*/  LD.E R0, desc[UR6][R2.64+0x4] ;  /* 0x0000040602007980 */ /* 0x000e24000c101900 */
[----:B0-----:R-:W-:-:S05]  /*141d0*/  IADD3 R5, R9, R0, RZ ;  /* 0x0000000009057210 */ /* 0x001fca0007ffe0ff */
[----:B------:R1:W-:Y:S02]  /*141e0*/  ST.E desc[UR6][R2.64+0x4], R5 ;  /* 0x0000040502007985 */ /* 0x0003e4000c101906 */
.L_x_2709:
[----:B------:R-:W-:Y:S05]  /*141f0*/  BSYNC B0 ;  /* 0x0000000000007941 */ /* 0x000fea0003800000 */
.L_x_2708:
        /* <DEDUP_REMOVED lines=13> */
.L_x_2715:
[----:B------:R-:W0:Y:S02]  /*142d0*/  LDS R14, [R4] ;  /* 0x00000000040e7984 */ /* 0x000e240000000800 */
[----:B0-----:R-:W-:-:S06]  /*142e0*/  HADD2 R15, R14, R23 ;  /* 0x000000170e0f7230 */ /* 0x001fcc0000000000 */
[----:B------:R-:W0:Y:S02]  /*142f0*/  ATOMS.CAST.SPIN R15, [R4], R14, R15 ;  /* 0x0000000e040f738d */ /* 0x000e24000180000f */
[----:B0-----:R-:W-:-:S13]  /*14300*/  ISETP.EQ.U32.AND P0, PT, R15, 0x1, PT ;  /* 0x000000010f00780c */ /* 0x001fda0003f02070 */
[----:B------:R-:W-:Y:S05]  /*14310*/  @!P0 BRA `(.L_x_2715) ;  /* 0xfffffffc00ec8947 */ /* 0x000fea000383ffff */
[----:B------:R-:W-:Y:S05]  /*14320*/  BRA `(.L_x_2713) ;  /* 0x00000000000c7947 */ /* 0x000fea0003800000 */
.L_x_2714:
[----:B------:R-:W2:Y:S02]  /*14330*/  LD.E R0, desc[UR6][R2.64] ;  /* 0x0000000602007980 */ /* 0x000ea4000c101900 */
[----:B--2---:R-:W-:-:S05]  /*14340*/  IADD3 R5, R23, R0, RZ ;  /* 0x0000000017057210 */ /* 0x004fca0007ffe0ff */
[----:B------:R0:W-:Y:S02]  /*14350*/  ST.E desc[UR6][R2.64], R5 ;  /* 0x0000000502007985 */ /* 0x0001e4000c101906 */
.L_x_2713:
[----:B------:R-:W-:Y:S05]  /*14360*/  BSYNC B0 ;  /* 0x0000000000007941 */ /* 0x000fea0003800000 */
.L_x_2712:
[----:B------:R1:W-:Y:S01]  /*14370*/  ATOM.E.ADD.F16x2.RN.STRONG.GPU P0, RZ, desc[UR6][R2.64+0x4], R9 ;  /* 0x0000040902ff79a2 */ /* 0x0003e2000810e1c6 */
[----:B------:R-:W-:Y:S04]  /*14380*/  BSSY B0, `(.L_x_2716) ;  /* 0x000000e000007945 */ /* 0x000fe80003800000 */
[----:B-1----:R-:W-:Y:S05]  /*14390*/  @P0 BRA `(.L_x_2717) ;  /* 0x0000000000300947 */ /* 0x002fea0003800000 */
[----:B------:R-:W1:Y:S02]  /*143a0*/  QSPC.E.S P0, RZ, [R2+0x4] ;  /* 0x0000040002ff73aa */ /* 0x000e640000000500 */
[----:B-1----:R-:W-:Y:S05]  /*143b0*/  @!P0 BRA `(.L_x_2718) ;  /* 0x00000000001c8947 */ /* 0x002fea0003800000 */
[----:B0-----:R-:W-:-:S07]  /*143c0*/  MOV R2, R2 ;  /* 0x0000000200027202 */ /* 0x001fce0000000f00 */
.L_x_2719:
[----:B------:R-:W0:Y:S02]  /*143d0*/  LDS R4, [R2+0x4] ;  /* 0x0000040002047984 */ /* 0x000e240000000800 */
[----:B0-----:R-:W-:-:S10]  /*143e0*/  HFMA2.MMA R5, R4, 1, 1, R9 ;  /* 0x3c003c0004057835 */ /* 0x001fd40000000009 */
[----:B------:R-:W0:Y:S02]  /*143f0*/  ATOMS.CAST.SPIN R5, [R2+0x4], R4, R5 ;  /* 0x000004040205738d */ /* 0x000e240001800005 */
[----:B0-----:R-:W-:-:S13]  /*14400*/  ISETP.EQ.U32.AND P0, PT, R5, 0x1, PT ;  /* 0x000000010500780c */ /* 0x001fda0003f02070 */
[----:B------:R-:W-:Y:S05]  /*14410*/  @!P0 BRA `(.L_x_2719) ;  /* 0xfffffffc00ec8947 */ /* 0x000fea000383ffff */
[----:B------:R-:W-:Y:S05]  /*14420*/  BRA `(.L_x_2717) ;  /* 0x00000000000c7947 */ /* 0x000fea0003800000 */
.L_x_2718:
[----:B------:R-:W0:Y:S02]  /*14430*/  LD.E R0, desc[UR6][R2.64+0x4] ;  /* 0x0000040602007980 */ /* 0x000e24000c101900 */
[----:B0-----:R-:W-:-:S05]  /*14440*/  IADD3 R5, R9, R0, RZ ;  /* 0x0000000009057210 */ /* 0x001fca0007ffe0ff */
[----:B------:R1:W-:Y:S02]  /*14450*/  ST.E desc[UR6][R2.64+0x4], R5 ;  /* 0x0000040502007985 */ /* 0x0003e4000c101906 */
.L_x_2717:
[----:B------:R-:W-:Y:S05]  /*14460*/  BSYNC B0 ;  /* 0x0000000000007941 */ /* 0x000fea0003800000 */
.L_x_2716:
        /* <DEDUP_REMOVED lines=13> */
.L_x_2723:
[----:B------:R-:W0:Y:S02]  /*14540*/  LDS R6, [R4] ;  /* 0x0000000004067984 */ /* 0x000e240000000800 */
[----:B0-----:R-:W-:-:S06]  /*14550*/  HADD2 R7, R6, R9 ;  /* 0x0000000906077230 */ /* 0x001fcc0000000000 */
[----:B------:R-:W0:Y:S02]  /*14560*/  ATOMS.CAST.SPIN R7, [R4], R6, R7 ;  /* 0x000000060407738d */ /* 0x000e240001800007 */
[----:B0-----:R-:W-:-:S13]  /*14570*/  ISETP.EQ.U32.AND P0, PT, R7, 0x1, PT ;  /* 0x000000010700780c */ /* 0x001fda0003f02070 */
[----:B------:R-:W-:Y:S05]  /*14580*/  @!P0 BRA `(.L_x_2723) ;  /* 0xfffffffc00ec8947 */ /* 0x000fea000383ffff */
[----:B------:R-:W-:Y:S05]  /*14590*/  BRA `(.L_x_2721) ;  /* 0x00000000000c7947 */ /* 0x000fea0003800000 */
.L_x_2722:
[----:B------:R-:W2:Y:S02]  /*145a0*/  LD.E R0, desc[UR6][R2.64] ;  /* 0x0000000602007980 */ /* 0x000ea4000c101900 */
[----:B--2---:R-:W-:-:S05]  /*145b0*/  IADD3 R5, R9, R0, RZ ;  /* 0x0000000009057210 */ /* 0x004fca0007ffe0ff */
[----:B------:R0:W-:Y:S02]  /*145c0*/  ST.E desc[UR6][R2.64], R5 ;  /* 0x0000000502007985 */ /* 0x0001e4000c101906 */
.L_x_2721:
[----:B------:R-:W-:Y:S05]  /*145d0*/  BSYNC B0 ;  /* 0x0000000000007941 */ /* 0x000fea0003800000 */
.L_x_2720:
[----:B------:R1:W-:Y:S02]  /*145e0*/  ATOM.E.ADD.F16x2.RN.STRONG.GPU P0, RZ, desc[UR6][R2.64+0x4], R21 ;  /* 0x0000041502ff79a2 */ /* 0x0003e4000810e1c6 */
[----:B-1----:R-:W-:Y:S05]  /*145f0*/  @P0 EXIT ;  /* 0x000000000000094d */ /* 0x002fea0003800000 */
[----:B------:R-:W1:Y:S02]  /*14600*/  QSPC.E.S P0, RZ, [R2+0x4] ;  /* 0x0000040002ff73aa */ /* 0x000e640000000500 */
[----:B-1----:R-:W-:Y:S05]  /*14610*/  @!P0 BRA `(.L_x_2724) ;  /* 0x00000000001c8947 */ /* 0x002fea0003800000 */
[----:B0-----:R-:W-:-:S07]  /*14620*/  MOV R2, R2 ;  /* 0x0000000200027202 */ /* 0x001fce0000000f00 */
.L_x_2725:
[----:B------:R-:W0:Y:S02]  /*14630*/  LDS R4, [R2+0x4] ;  /* 0x0000040002047984 */ /* 0x000e240000000800 */
[----:B0-----:R-:W-:-:S10]  /*14640*/  HFMA2.MMA R5, R4, 1, 1, R21 ;  /* 0x3c003c0004057835 */ /* 0x001fd40000000015 */
[----:B------:R-:W0:Y:S02]  /*14650*/  ATOMS.CAST.SPIN R5, [R2+0x4], R4, R5 ;  /* 0x000004040205738d */ /* 0x000e240001800005 */
[----:B0-----:R-:W-:-:S13]  /*14660*/  ISETP.EQ.U32.AND P0, PT, R5, 0x1, PT ;  /* 0x000000010500780c */ /* 0x001fda0003f02070 */
[----:B------:R-:W-:Y:S05]  /*14670*/  @!P0 BRA `(.L_x_2725) ;  /* 0xfffffffc00ec8947 */ /* 0x000fea000383ffff */
[----:B------:R-:W-:Y:S05]  /*14680*/  EXIT ;  /* 0x000000000000794d */ /* 0x000fea0003800000 */
.L_x_2724:
[----:B------:R-:W0:Y:S02]  /*14690*/  LD.E R0, desc[UR6][R2.64+0x4] ;  /* 0x0000040602007980 */ /* 0x000e24000c101900 */
[----:B0-----:R-:W-:-:S05]  /*146a0*/  IADD3 R5, R21, R0, RZ ;  /* 0x0000000015057210 */ /* 0x001fca0007ffe0ff */
[----:B------:R-:W-:Y:S01]  /*146b0*/  ST.E desc[UR6][R2.64+0x4], R5 ;  /* 0x0000040502007985 */ /* 0x000fe2000c101906 */
[----:B------:R-:W-:Y:S05]  /*146c0*/  EXIT ;  /* 0x000000000000794d */ /* 0x000fea0003800000 */
.L_x_2726:
        /* <DEDUP_REMOVED lines=11> */
.L_x_5217:


//--------------------- .text._Z23gemm_half_q_half_kernelILi3ELi160ELb1ELb1ELi32EEvPK6__halfPKjS4_S2_PS0_iiiiPKtS7_iiiiiibS2_i --------------------------
	.section	.text._Z23gemm_half_q_half_kernelILi3ELi160ELb1ELb1ELi32EEvPK6__halfPKjS4_S2_PS0_iiiiPKtS7_iiiiiibS2_i,"ax",@progbits
	.align	128
        .global         _Z23gemm_half_q_half_kernelILi3ELi160ELb1ELb1ELi32EEvPK6__halfPKjS4_S2_PS0_iiiiPKtS7_iiiiiibS2_i
        .type           _Z23gemm_half_q_half_kernelILi3ELi160ELb1ELb1ELi32EEvPK6__halfPKjS4_S2_PS0_iiiiPKtS7_iiiiiibS2_i,@function
        .size           _Z23gemm_half_q_half_kernelILi3ELi160ELb1ELb1ELi32EEvPK6__halfPKjS4_S2_PS0_iiiiPKtS7_iiiiiibS2_i,(.L_x_5218 - _Z23gemm_half_q_half_kernelILi3ELi160ELb1ELb1ELi32EEvPK6__halfPKjS4_S2_PS0_iiiiPKtS7_iiiiiibS2_i)
        .other          _Z23gemm_half_q_half_kernelILi3ELi160ELb1ELb1ELi32EEvPK6__halfPKjS4_S2_PS0_iiiiPKtS7_iiiiiibS2_i,@"STO_CUDA_ENTRY STV_DEFAULT"
_Z23gemm_half_q_half_kernelILi3ELi160ELb1ELb1ELi32EEvPK6__halfPKjS4_S2_PS0_iiiiPKtS7_iiiiiibS2_i:
.text._Z23gemm_half_q_half_kernelILi3ELi160ELb1ELb1ELi32EEvPK6__halfPKjS4_S2_PS0_iiiiPKtS7_iiiiiibS2_i:
        /* <DEDUP_REMOVED lines=19> */
[----:B------:R-:W-:Y:S02]  /*0130*/  PRMT R13, RZ, 0x7610, R13 ;  /* 0x00007610ff0d7816 */ /* 0x000fe4000000000d */
[----:B--2---:R-:W-:-:S09]  /*0140*/  PRMT R4, R11, 0x7610, R4 ;  /* 0x000076100b047816 */ /* 0x004fd20000000004 */
        /* <DEDUP_REMOVED lines=9> */
[----:B------:R-:W-:Y:S02]  /*01e0*/  @P0 IADD3 R8, P2, R6, R9, RZ ;  /* 0x0000000906080210 */ /* 0x000fe40007f5e0ff */
[----:B------:R-:W-:Y:S01]  /*01f0*/  PRMT R13, RZ, 0x7610, R13 ;  /* 0x00007610ff0d7816 */ /* 0x000fe2000000000d */
[----:B------:R-:W2:Y:S01]  /*0200*/  LDG.E.U16 R12, desc[UR6][R6.64] ;  /* 0x00000006060c7981 */ /* 0x000ea2000c1e1500 */
[----:B------:R-:W-:-:S05]  /*0210*/  @P0 IADD3.X R9, R7, R4, RZ, P2, !PT ;  /* 0x0000000407090210 */ /* 0x000fca00017fe4ff */
[----:B------:R-:W3:Y:S01]  /*0220*/  @P0 LDG.E.U16 R13, desc[UR6][R8.64] ;  /* 0x00000006080d0981 */ /* 0x000ee2000c1e1500 */
[----:B--2---:R-:W-:-:S04]  /*0230*/  LOP3.LUT R4, R12, R11, RZ, 0xfc, !PT ;  /* 0x0000000b0c047212 */ /* 0x004fc800078efcff */
[----:B---3--:R-:W-:-:S04]  /*0240*/  @P0 LOP3.LUT R10, R13, R4, RZ, 0xfc, !PT ;  /* 0x000000040d0a0212 */ /* 0x008fc800078efcff */
[----:B------:R-:W-:-:S07]  /*0250*/  @P0 PRMT R4, R10, 0x7610, R4 ;  /* 0x000076100a040816 */ /* 0x000fce0000000004 */
.L_x_2727:
        /* <DEDUP_REMOVED lines=29> */
.L_x_2732:
        /* <DEDUP_REMOVED lines=37> */
.L_x_2731:
        /* <DEDUP_REMOVED lines=24> */
.L_x_2733:
        /* <DEDUP_REMOVED lines=14> */
.L_x_2730:
        /* <DEDUP_REMOVED lines=10> */
.L_x_2735:
        /* <DEDUP_REMOVED lines=37> */
.L_x_2734:
        /* <DEDUP_REMOVED lines=24> */
.L_x_2736:
        /* <DEDUP_REMOVED lines=13> */
.L_x_2729:
[----:B------:R-:W-:Y:S05]  /*0e20*/  BSYNC B0 ;  /* 0x0000000000007941 */ /* 0x000fea0003800000 */
.L_x_2728:
        /* <DEDUP_REMOVED lines=17> */
.L_x_2739:
        /* <DEDUP_REMOVED lines=19> */
.L_x_2738:
        /* <DEDUP_REMOVED lines=14> */
.L_x_2740:
[----:B------:R-:W-:-:S13]  /*1150*/  ISETP.LT.OR P0, PT, R3, R56, P0 ;  /* 0x000000380300720c */ /* 0x000fda0000701670 */
[----:B--2---:R-:W2:Y:S01]  /*1160*/  @P0 LDC.64 R4, c[0x0][0x230] ;  /* 0x00008c00ff040b82 */ /* 0x004ea20000000a00 */
[----:B------:R-:W-:-:S04]  /*1170*/  @P0 IMAD R2, R2, 0x3, R3 ;  /* 0x0000000302020824 */ /* 0x000fc800078e0203 */
[----:B------:R-:W-:-:S04]  /*1180*/  @P0 IMAD R3, R2, R57, R16 ;  /* 0x0000003902030224 */ /* 0x000fc800078e0210 */
[----:B--2---:R-:W-:-:S05]  /*1190*/  @P0 IMAD.WIDE R2, R3, 0x2, R4 ;  /* 0x0000000203020825 */ /* 0x004fca00078e0204 */
[----:B------:R2:W-:Y:S02]  /*11a0*/  @P0 STG.E.64 desc[UR6][R2.64], RZ ;  /* 0x000000ff02000986 */ /* 0x0005e4000c101b06 */
.L_x_2737:
[----:B01----:R-:W0:Y:S08]  /*11b0*/  LDC R15, c[0x0][0x25c] ;  /* 0x00009700ff0f7b82 */ /* 0x003e300000000800 */
[----:B------:R-:W-:Y:S01]  /*11c0*/  BAR.SYNC.DEFER_BLOCKING 0x0 ;  /* 0x0000000000007b1d */ /* 0x000fe20000010000 */
[----:B------:R-:W-:-:S07]  /*11d0*/  ISETP.GE.AND P0, PT, R54, R55, PT ;  /* 0x000000373600720c */ /* 0x000fce0003f06270 */
[----:B------:R-:W1:Y:S06]  /*11e0*/  LDC R17, c[0x0][0x264] ;  /* 0x00009900ff117b82 */ /* 0x000e6c0000000800 */
[----:B------:R-:W-:Y:S05]  /*11f0*/  @P0 BRA `(.L_x_2741) ;  /* 0x0000000000d40947 */ /* 0x000fea0003800000 */
[----:B--2---:R-:W2:Y:S01]  /*1200*/  LDC.64 R2, c[0x0][0x248] ;  /* 0x00009200ff027b82 */ /* 0x004ea20000000a00 */
[----:B------:R-:W-:-:S07]  /*1210*/  SHF.L.U32 R7, R0, 0x6, RZ ;  /* 0x0000000600077819 */ /* 0x000fce00000006ff */
[----:B------:R-:W3:Y:S08]  /*1220*/  LDC.64 R4, c[0x0][0x220] ;  /* 0x00008800ff047b82 */ /* 0x000ef00000000a00 */
[----:B------:R-:W4:Y:S01]  /*1230*/  LDC.64 R18, c[0x0][0x228] ;  /* 0x00008a00ff127b82 */ /* 0x000f220000000a00 */
[----:B--2---:R-:W-:-:S05]  /*1240*/  IMAD.WIDE R6, R7, 0x2, R2 ;  /* 0x0000000207067825 */ /* 0x004fca00078e0202 */
[----:B------:R2:W5:Y:S01]  /*1250*/  LDG.E.U16.CONSTANT R0, desc[UR6][R6.64] ;  /* 0x0000000606007981 */ /* 0x000562000c1e9500 */
[----:B------:R-:W-:Y:S01]  /*1260*/  SHF.R.S32.HI R9, RZ, 0x1f, R16 ;  /* 0x0000001fff097819 */ /* 0x000fe20000011410 */
[----:B------:R-:W-:Y:S01]  /*1270*/  UMOV UR4, URZ ;  /* 0x0000003f00047c82 */ /* 0x000fe20008000000 */
[----:B------:R-:W-:Y:S02]  /*1280*/  SHF.L.U32 R8, R16, 0x2, RZ ;  /* 0x0000000210087819 */ /* 0x000fe400000006ff */
[----:B------:R-:W-:Y:S02]  /*1290*/  LEA.HI R9, R9, R16, RZ, 0x3 ;  /* 0x0000001009097211 */ /* 0x000fe400078f18ff */
[----:B------:R-:W-:Y:S02]  /*12a0*/  MOV R24, R54 ;  /* 0x0000003600187202 */ /* 0x000fe40000000f00 */
[----:B------:R-:W-:Y:S02]  /*12b0*/  LOP3.LUT R22, R8, 0x10, RZ, 0xc0, !PT ;  /* 0x0000001008167812 */ /* 0x000fe400078ec0ff */
[----:B--234-:R-:W-:-:S07]  /*12c0*/  SHF.R.S32.HI R23, RZ, 0x3, R9 ;  /* 0x00000003ff177819 */ /* 0x01cfce0000011409 */
.L_x_2742:
        /* <DEDUP_REMOVED lines=10> */
[----:B------:R-:W-:-:S05]  /*1370*/  IMAD.WIDE R8, R8, 0x2, R18 ;  /* 0x0000000208087825 */ /* 0x000fca00078e0212 */
[----:B------:R-:W4:Y:S01]  /*1380*/  LDG.E.U16.CONSTANT R27, desc[UR6][R8.64] ;  /* 0x00000006081b7981 */ /* 0x000f22000c1e9500 */
        /* <DEDUP_REMOVED lines=20> */
[----:B------:R-:W2:Y:S01]  /*14d0*/  I2F.F16 R26, R26 ;  /* 0x0000001a001a7306 */ /* 0x000ea20000200c00 */
[----:B----4-:R-:W-:-:S07]  /*14e0*/  HMUL2 R10, R20.H0_H0, R27.H0_H0 ;  /* 0x2000001b140a7232 */ /* 0x010fce0000000800 */
[----:B------:R-:W3:Y:S01]  /*14f0*/  I2F.F16 R8, R6 ;  /* 0x0000000600087306 */ /* 0x000ee20000200c00 */
[----:B--2---:R-:W-:-:S07]  /*1500*/  HMUL2 R9, R26.H0_H0, R27.H0_H0 ;  /* 0x2000001b1a097232 */ /* 0x004fce0000000800 */
[----:B------:R-:W2:Y:S01]  /*1510*/  I2F.F16 R28, R21 ;  /* 0x00000015001c7306 */ /* 0x000ea20000200c00 */
[-C--:B---3--:R-:W-:Y:S02]  /*1520*/  HMUL2 R8, R8.H0_H0, R27.reuse.H0_H0 ;  /* 0x2000001b08087232 */ /* 0x088fe40000000800 */
[----:B--2---:R-:W-:Y:S01]  /*1530*/  HMUL2 R7, R28.H0_H0, R27.H0_H0 ;  /* 0x2000001b1c077232 */ /* 0x004fe20000000800 */
[----:B------:R-:W-:Y:S06]  /*1540*/  @!P2 BRA `(.L_x_2742) ;  /* 0xfffffffc0060a947 */ /* 0x000fec000383ffff */
.L_x_2741:
[----:B------:R-:W-:Y:S01]  /*1550*/  ULDC UR8, c[0x0][0x258] ;  /* 0x0000960000087ab9 */ /* 0x000fe20000000800 */
[----:B------:R-:W-:Y:S01]  /*1560*/  ULDC UR4, c[0x0][0x260] ;  /* 0x0000980000047ab9 */ /* 0x000fe20000000800 */
[C---:B------:R-:W-:Y:S01]  /*1570*/  ISETP.GT.AND P2, PT, R54.reuse, UR8, PT ;  /* 0x0000000836007c0c */ /* 0x040fe2000bf44270 */
[----:B------:R-:W-:Y:S01]  /*1580*/  ULDC UR5, c[0x0][0x268] ;  /* 0x00009a0000057ab9 */ /* 0x000fe20000000800 */
[C---:B------:R-:W-:Y:S02]  /*1590*/  VIMNMX R0, R54.reuse, UR8, PT ;  /* 0x0000000836007c48 */ /* 0x040fe4000bfe0100 */
[C---:B------:R-:W-:Y:S02]  /*15a0*/  ISETP.GT.AND P4, PT, R54.reuse, UR4, PT ;  /* 0x0000000436007c0c */ /* 0x040fe4000bf84270 */
[----:B--2---:R-:W-:Y:S02]  /*15b0*/  SHF.R.S32.HI R3, RZ, 0x1f, R0 ;  /* 0x0000001fff037819 */ /* 0x004fe40000011400 */
[----:B------:R-:W-:-:S02]  /*15c0*/  ISETP.GT.AND P6, PT, R54, UR5, PT ;  /* 0x0000000536007c0c */ /* 0x000fc4000bfc4270 */
[----:B------:R-:W-:Y:S01]  /*15d0*/  LEA.HI R4, R3, R0, RZ, 0x5 ;  /* 0x0000000003047211 */ /* 0x000fe200078f28ff */
[----:B------:R-:W-:Y:S01]  /*15e0*/  HFMA2.MMA R0, -RZ, RZ, 0, 0 ;  /* 0x00000000ff007435 */ /* 0x000fe200000001ff */
[C---:B0-----:R-:W-:Y:S02]  /*15f0*/  ISETP.GT.AND P3, PT, R54.reuse, R15, PT ;  /* 0x0000000f3600720c */ /* 0x041fe40003f64270 */
[----:B-1----:R-:W-:Y:S02]  /*1600*/  ISETP.GT.AND P5, PT, R54, R17, PT ;  /* 0x000000113600720c */ /* 0x002fe40003fa4270 */
        /* <DEDUP_REMOVED lines=9> */
.L_x_2743:
        /* <DEDUP_REMOVED lines=8> */
.L_x_2744:
        /* <DEDUP_REMOVED lines=11> */
.L_x_2745:
        /* <DEDUP_REMOVED lines=8> */
.L_x_2746:
        /* <DEDUP_REMOVED lines=9> */
.L_x_2747:
        /* <DEDUP_REMOVED lines=18> */
[----:B------:R-:W-:-:S04]  /*1a00*/  LEA R60, P2, R63, UR10, 0x2 ;  /* 0x0000000a3f3c7c11 */ /* 0x000fc8000f8410ff */
[----:B------:R-:W-:Y:S02]  /*1a10*/  LEA.HI.X R63, R63, UR11, R0, 0x2, P2 ;  /* 0x0000000b3f3f7c11 */ /* 0x000fe400090f1400 */
[----:B------:R-:W-:Y:S01]  /*1a20*/  PRMT R0, RZ, 0x5410, RZ ;  /* 0x00005410ff007816 */ /* 0x000fe200000000ff */
[----:B------:R-:W-:Y:S06]  /*1a30*/  @P0 BRA `(.L_x_2748) ;  /* 0x0000006000100947 */ /* 0x000fec0003800000 */
[----:B------:R-:W-:Y:S01]  /*1a40*/  IADD3 R35, P0, P2, R16, R57, R35 ;  /* 0x0000003910237210 */ /* 0x000fe20007a1e023 */
[----:B------:R-:W-:Y:S01]  /*1a50*/  HADD2.F32 R24, -RZ, R9.H0_H0 ;  /* 0x20000009ff187230 */ /* 0x000fe20000004100 */
[----:B------:R-:W-:Y:S01]  /*1a60*/  SHF.R.S32.HI R16, RZ, 0x1f, R57 ;  /* 0x0000001fff107819 */ /* 0x000fe20000011439 */
[----:B-----5:R-:W-:Y:S01]  /*1a70*/  HADD2.F32 R25, -RZ, R8.H0_H0 ;  /* 0x20000008ff197230 */ /* 0x020fe20000004100 */
[----:B------:R-:W-:Y:S01]  /*1a80*/  PRMT R6, R6, 0x5410, RZ ;  /* 0x0000541006067816 */ /* 0x000fe200000000ff */
[----:B------:R-:W-:Y:S01]  /*1a90*/  HADD2.F32 R26, -RZ, R7.H0_H0 ;  /* 0x20000007ff1a7230 */ /* 0x000fe20000004100 */
[----:B------:R-:W-:Y:S01]  /*1aa0*/  IADD3.X R16, R15, R16, R18, P0, P2 ;  /* 0x000000100f107210 */ /* 0x000fe200007e4412 */
[----:B------:R-:W-:Y:S01]  /*1ab0*/  HADD2.F32 R15, -RZ, R10.H0_H0 ;  /* 0x2000000aff0f7230 */ /* 0x000fe20000004100 */
[----:B------:R-:W-:Y:S01]  /*1ac0*/  LEA R34, P0, R35, UR10, 0x2 ;  /* 0x0000000a23227c11 */ /* 0x000fe2000f8010ff */
[----:B------:R-:W-:Y:S01]  /*1ad0*/  ULDC UR8, c[0x0][0x258] ;  /* 0x0000960000087ab9 */ /* 0x000fe20000000800 */
[----:B------:R-:W-:-:S02]  /*1ae0*/  ULDC UR9, c[0x0][0x240] ;  /* 0x0000900000097ab9 */ /* 0x000fc40000000800 */
[----:B------:R-:W-:-:S09]  /*1af0*/  LEA.HI.X R35, R35, UR11, R16, 0x2, P0 ;  /* 0x0000000b23237c11 */ /* 0x000fd200080f1410 */
.L_x_2761:
[----:B------:R-:W-:Y:S01]  /*1b00*/  MOV R62, R60 ;  /* 0x0000003c003e7202 */ /* 0x000fe20000000f00 */
[----:B-----5:R-:W-:Y:S06]  /*1b10*/  @!P1 BRA `(.L_x_2749) ;  /* 0x0000001400e09947 */ /* 0x020fec0003800000 */
        /* <DEDUP_REMOVED lines=63> */
[----:B------:R-:W-:Y:S01]  /*1f10*/  SHF.R.U32.HI R20, RZ, 0x10, R20 ;  /* 0x00000010ff147819 */ /* 0x000fe20000011614 */
[----:B------:R5:W0:Y:S01]  /*1f20*/  I2F.F16 R49, R18 ;  /* 0x0000001200317306 */ /* 0x000a220000200c00 */
[----:B------:R-:W-:-:S02]  /*1f30*/  SHF.R.U32.HI R21, RZ, 0x10, R21 ;  /* 0x00000010ff157819 */ /* 0x000fc40000011615 */
[----:B------:R-:W-:Y:S02]  /*1f40*/  LEA.HI R41, R19, 0xffffff80, RZ, 0x8 ;  /* 0xffffff8013297811 */ /* 0x000fe400078f40ff */
[----:B------:R-:W-:Y:S02]  /*1f50*/  LEA.HI R37, R23, 0xffffff80, RZ, 0x8 ;  /* 0xffffff8017257811 */ /* 0x000fe400078f40ff */
[----:B--2---:R-:W-:Y:S01]  /*1f60*/  SHF.R.U32.HI R16, RZ, 0x8, R23 ;  /* 0x00000008ff107819 */ /* 0x004fe20000011617 */
        /* <DEDUP_REMOVED lines=8> */
[----:B------:R-:W-:Y:S02]  /*1ff0*/  LOP3.LUT R21, R21, 0xff, RZ, 0xc0, !PT ;  /* 0x000000ff15157812 */ /* 0x000fe400078ec0ff */
[----:B------:R-:W-:Y:S01]  /*2000*/  LOP3.LUT R22, R22, 0xff, RZ, 0xc0, !PT ;  /* 0x000000ff16167812 */ /* 0x000fe200078ec0ff */
[----:B------:R-:W2:Y:S01]  /*2010*/  I2F.F16 R39, R39 ;  /* 0x0000002700277306 */ /* 0x000ea20000200c00 */
[----:B------:R-:W-:-:S02]  /*2020*/  ISETP.NE.AND P0, PT, R17, RZ, PT ;  /* 0x000000ff1100720c */ /* 0x000fc40003f05270 */
        /* <DEDUP_REMOVED lines=46> */
[--C-:B-1----:R-:W-:Y:S02]  /*2310*/  HADD2.F32 R64, -RZ, R18.reuse.H0_H0 ;  /* 0x20000012ff407230 */ /* 0x102fe40000004100 */
[----:B------:R-:W-:-:S03]  /*2320*/  HADD2.F32 R18, -RZ, R18.H1_H1 ;  /* 0x30000012ff127230 */ /* 0x000fc60000004100 */
[----:B------:R-:W-:Y:S01]  /*2330*/  FFMA.FTZ R66, R66, R64, R67 ;  /* 0x0000004042427223 */ /* 0x000fe20000010043 */
[----:B------:R-:W-:-:S03]  /*2340*/  HADD2.F32 R67, -RZ, R33.H0_H0 ;  /* 0x20000021ff437230 */ /* 0x000fc60000004100 */
[----:B------:R-:W-:Y:S01]  /*2350*/  FFMA.FTZ R17, R17, R18, R66 ;  /* 0x0000001211117223 */ /* 0x000fe20000010042 */
[--C-:B------:R-:W-:Y:S02]  /*2360*/  HADD2.F32 R66, -RZ, R19.reuse.H0_H0 ;  /* 0x20000013ff427230 */ /* 0x100fe40000004100 */
[----:B------:R-:W-:Y:S01]  /*2370*/  FFMA.FTZ R69, R60, R67, RZ ;  /* 0x000000433c457223 */ /* 0x000fe200000100ff */
[----:B------:R-:W-:Y:S02]  /*2380*/  HADD2.F32 R19, -RZ, R19.H1_H1 ;  /* 0x30000013ff137230 */ /* 0x000fe40000004100 */
[----:B------:R-:W-:Y:S02]  /*2390*/  HADD2.F32 R67, -RZ, R48.H0_H0 ;  /* 0x20000030ff437230 */ /* 0x000fe40000004100 */
[----:B------:R-:W-:Y:S01]  /*23a0*/  FFMA.FTZ R17, R68, R66, R17 ;  /* 0x0000004244117223 */ /* 0x000fe20000010011 */
[----:B------:R-:W-:-:S05]  /*23b0*/  HADD2.F32 R68, -RZ, R40.H0_H0 ;  /* 0x20000028ff447230 */ /* 0x000fca0000004100 */
[----:B------:R-:W-:-:S04]  /*23c0*/  FFMA.FTZ R68, R68, R19, R17 ;  /* 0x0000001344447223 */ /* 0x000fc80000010011 */
        /* <DEDUP_REMOVED lines=13> */
[----:B------:R-:W-:-:S05]  /*24a0*/  HADD2.F32 R68, -RZ, R39.H0_H0 ;  /* 0x20000027ff447230 */ /* 0x000fca0000004100 */
        /* <DEDUP_REMOVED lines=30> */
[----:B------:R-:W-:-:S04]  /*2690*/  FFMA.FTZ R17, R18, R17, R61 ;  /* 0x0000001112117223 */ /* 0x000fc8000001003d */
[C---:B------:R-:W-:Y:S01]  /*26a0*/  FFMA.FTZ R18, R66.reuse, R16, R17 ;  /* 0x0000001042127223 */ /* 0x040fe20000010011 */
[----:B------:R-:W-:Y:S01]  /*26b0*/  FFMA.FTZ R65, R66, R60, R65 ;  /* 0x0000003c42417223 */ /* 0x000fe20000010041 */
[----:B------:R-:W-:Y:S02]  /*26c0*/  HADD2.F32 R16, -RZ, R38.H0_H0 ;  /* 0x20000026ff107230 */ /* 0x000fe40000004100 */
[----:B------:R-:W-:-:S03]  /*26d0*/  HADD2.F32 R60, -RZ, R37.H0_H0 ;  /* 0x20000025ff3c7230 */ /* 0x000fc60000004100 */
[C---:B------:R-:W-:Y:S02]  /*26e0*/  FFMA.FTZ R16, R19.reuse, R16, R18 ;  /* 0x0000001013107223 */ /* 0x040fe40000010012 */
[----:B------:R-:W-:Y:S02]  /*26f0*/  FFMA.FTZ R65, R19, R60, R65 ;  /* 0x0000003c13417223 */ /* 0x000fe40000010041 */
[----:B------:R-:W-:Y:S02]  /*2700*/  FMUL.FTZ R16, R25, R16 ;  /* 0x0000001019107220 */ /* 0x000fe40000410000 */
[----:B------:R-:W-:-:S03]  /*2710*/  FMUL.FTZ R65, R26, R65 ;  /* 0x000000411a417220 */ /* 0x000fc60000410000 */
[----:B------:R-:W-:Y:S02]  /*2720*/  F2FP.F16.F32.PACK_AB R16, RZ, R16 ;  /* 0x00000010ff10723e */ /* 0x000fe400000000ff */
[----:B------:R-:W-:-:S04]  /*2730*/  F2FP.F16.F32.PACK_AB R65, RZ, R65 ;  /* 0x00000041ff41723e */ /* 0x000fc800000000ff */
[----:B------:R-:W-:-:S06]  /*2740*/  PRMT R16, R16, 0x5410, R65 ;  /* 0x0000541010107816 */ /* 0x000fcc0000000041 */
[----:B------:R-:W-:-:S11]  /*2750*/  HFMA2.MMA R2, R16, 1, 1, R2 ;  /* 0x3c003c0010027835 */ /* 0x000fd60000000002 */
.L_x_2750:
        /* <DEDUP_REMOVED lines=32> */
[----:B------:R-:W-:-:S04]  /*2960*/  FFMA.FTZ R16, R17, R19, R16 ;  /* 0x0000001311107223 */ /* 0x000fc80000010010 */
        /* <DEDUP_REMOVED lines=19> */
[----:B------:R-:W-:-:S05]  /*2aa0*/  FMUL.FTZ R69, R24, R69 ;  /* 0x0000004518457220 */ /* 0x000fca0000410000 */
[----:B------:R-:W-:-:S04]  /*2ab0*/  F2FP.F16.F32.PACK_AB R69, RZ, R69 ;  /* 0x00000045ff45723e */ /* 0x000fc800000000ff */
[----:B------:R-:W-:Y:S01]  /*2ac0*/  PRMT R17, R17, 0x5410, R69 ;  /* 0x0000541011117816 */ /* 0x000fe20000000045 */
[----:B------:R-:W-:Y:S01]  /*2ad0*/  FFMA.FTZ R69, R16, R61, RZ ;  /* 0x0000003d10457223 */ /* 0x000fe200000100ff */
[----:B------:R-:W-:-:S04]  /*2ae0*/  HADD2.F32 R16, -RZ, R50.H0_H0 ;  /* 0x20000032ff107230 */ /* 0x000fc80000004100 */
[----:B------:R-:W-:Y:S01]  /*2af0*/  HFMA2.MMA R3, R17, 1, 1, R3 ;  /* 0x3c003c0011037835 */ /* 0x000fe20000000003 */
[----:B------:R-:W-:-:S05]  /*2b00*/  HADD2.F32 R17, -RZ, R31.H0_H0 ;  /* 0x2000001fff117230 */ /* 0x000fca0000004100 */
[----:B------:R-:W-:Y:S01]  /*2b10*/  FFMA.FTZ R61, R17, R61, RZ ;  /* 0x0000003d113d7223 */ /* 0x000fe200000100ff */
        /* <DEDUP_REMOVED lines=26> */
[----:B------:R-:W-:-:S03]  /*2cc0*/  FFMA.FTZ R19, R61, R19, R18 ;  /* 0x000000133d137223 */ /* 0x000fc60000010012 */
[----:B------:R-:W-:Y:S01]  /*2cd0*/  FMUL.FTZ R16, R25, R16 ;  /* 0x0000001019107220 */ /* 0x000fe20000410000 */
[----:B------:R-:W-:-:S04]  /*2ce0*/  FMUL.FTZ R19, R26, R19 ;  /* 0x000000131a137220 */ /* 0x000fc80000410000 */
[----:B------:R-:W-:Y:S02]  /*2cf0*/  F2FP.F16.F32.PACK_AB R16, RZ, R16 ;  /* 0x00000010ff10723e */ /* 0x000fe400000000ff */
[----:B------:R-:W-:-:S04]  /*2d00*/  F2FP.F16.F32.PACK_AB R19, RZ, R19 ;  /* 0x00000013ff13723e */ /* 0x000fc800000000ff */
[----:B------:R-:W-:-:S06]  /*2d10*/  PRMT R16, R16, 0x5410, R19 ;  /* 0x0000541010107816 */ /* 0x000fcc0000000013 */
[----:B------:R-:W-:-:S11]  /*2d20*/  HFMA2.MMA R4, R16, 1, 1, R4 ;  /* 0x3c003c0010047835 */ /* 0x000fd60000000004 */
.L_x_2751:
        /* <DEDUP_REMOVED lines=20> */
[-C--:B------:R-:W-:Y:S01]  /*2e70*/  FFMA.FTZ R65, R36, R64.reuse, RZ ;  /* 0x0000004024417223 */ /* 0x080fe200000100ff */
[----:B------:R-:W-:Y:S01]  /*2e80*/  FFMA.FTZ R36, R31, R64, RZ ;  /* 0x000000401f247223 */ /* 0x000fe200000100ff */
[----:B------:R-:W-:-:S02]  /*2e90*/  HADD2.F32 R31, -RZ, R48.H0_H0 ;  /* 0x20000030ff1f7230 */ /* 0x000fc40000004100 */
[-C--:B------:R-:W-:Y:S01]  /*2ea0*/  FFMA.FTZ R60, R33, R64.reuse, RZ ;  /* 0x00000040213c7223 */ /* 0x080fe200000100ff */
[----:B------:R-:W-:Y:S02]  /*2eb0*/  HADD2.F32 R33, -RZ, R50.H0_H0 ;  /* 0x20000032ff217230 */ /* 0x000fe40000004100 */
        /* <DEDUP_REMOVED lines=8> */
[-C--:B------:R-:W-:Y:S01]  /*2f40*/  FFMA.FTZ R36, R48, R16.reuse, R31 ;  /* 0x0000001030247223 */ /* 0x080fe2000001001f */
[----:B------:R-:W-:Y:S02]  /*2f50*/  HADD2.F32 R31, -RZ, R44.H0_H0 ;  /* 0x2000002cff1f7230 */ /* 0x000fe40000004100 */
[-C--:B------:R-:W-:Y:S01]  /*2f60*/  FFMA.FTZ R44, R50, R16.reuse, R33 ;  /* 0x00000010322c7223 */ /* 0x080fe20000010021 */
[----:B------:R-:W-:Y:S02]  /*2f70*/  HADD2.F32 R17, -RZ, R17.H1_H1 ;  /* 0x30000011ff117230 */ /* 0x000fe40000004100 */
[----:B------:R-:W-:Y:S01]  /*2f80*/  FFMA.FTZ R32, R46, R16, R65 ;  /* 0x000000102e207223 */ /* 0x000fe20000010041 */
[----:B------:R-:W-:Y:S02]  /*2f90*/  HADD2.F32 R33, -RZ, R42.H0_H0 ;  /* 0x2000002aff217230 */ /* 0x000fe40000004100 */
[----:B------:R-:W-:-:S02]  /*2fa0*/  HADD2.F32 R46, -RZ, R51.H0_H0 ;  /* 0x20000033ff2e7230 */ /* 0x000fc40000004100 */
[-C--:B------:R-:W-:Y:S01]  /*2fb0*/  FFMA.FTZ R32, R31, R17.reuse, R32 ;  /* 0x000000111f207223 */ /* 0x080fe20000010020 */
[----:B-1----:R-:W-:Y:S02]  /*2fc0*/  HADD2.F32 R31, -RZ, R18.H0_H0 ;  /* 0x20000012ff1f7230 */ /* 0x002fe40000004100 */
[-C--:B------:R-:W-:Y:S01]  /*2fd0*/  FFMA.FTZ R44, R33, R17.reuse, R44 ;  /* 0x00000011212c7223 */ /* 0x080fe2000001002c */
[----:B------:R-:W-:Y:S02]  /*2fe0*/  HADD2.F32 R33, -RZ, R30.H0_H0 ;  /* 0x2000001eff217230 */ /* 0x000fe40000004100 */
[----:B------:R-:W-:Y:S01]  /*2ff0*/  FFMA.FTZ R16, R46, R16, R61 ;  /* 0x000000102e107223 */ /* 0x000fe2000001003d */
        /* <DEDUP_REMOVED lines=42> */
.L_x_2749:
[----:B0-----:R-:W0:Y:S02]  /*32a0*/  LDC R57, c[0x0][0x23c] ;  /* 0x00008f00ff397b82 */ /* 0x001e240000000800 */
[----:B0-----:R-:W-:-:S05]  /*32b0*/  IMAD.WIDE R62, R57, 0x8, R62 ;  /* 0x00000008393e7825 */ /* 0x001fca00078e023e */
[----:B------:R0:W5:Y:S01]  /*32c0*/  LDG.E.128.CONSTANT R16, desc[UR6][R62.64] ;  /* 0x000000063e107981 */ /* 0x000162000c1e9d00 */
[----:B------:R-:W-:Y:S01]  /*32d0*/  IMAD.WIDE R34, R57, 0x8, R34 ;  /* 0x0000000839227825 */ /* 0x000fe200078e0222 */
[----:B------:R-:W-:Y:S06]  /*32e0*/  @!P1 BRA `(.L_x_2752) ;  /* 0x0000001400dc9947 */ /* 0x000fec0003800000 */
[----:B------:R-:W2:Y:S01]  /*32f0*/  LDG.E.128.CONSTANT R20, desc[UR6][R34.64] ;  /* 0x0000000622147981 */ /* 0x000ea2000c1e9d00 */
[C---:B-----5:R-:W-:Y:S02]  /*3300*/  LOP3.LUT R27, R16.reuse, 0xff, RZ, 0xc0, !PT ;  /* 0x000000ff101b7812 */ /* 0x060fe400078ec0ff */
[----:B------:R-:W-:Y:S02]  /*3310*/  LEA.HI R40, R16, 0xffffff80, RZ, 0x8 ;  /* 0xffffff8010287811 */ /* 0x000fe400078f40ff */
[----:B------:R-:W-:Y:S02]  /*3320*/  IADD3 R27, R27, -0x80, RZ ;  /* 0xffffff801b1b7810 */ /* 0x000fe40007ffe0ff */
[C---:B------:R-:W-:Y:S02]  /*3330*/  LOP3.LUT R28, R17.reuse, 0xff, RZ, 0xc0, !PT ;  /* 0x000000ff111c7812 */ /* 0x040fe400078ec0ff */
[----:B------:R1:W3:Y:S01]  /*3340*/  I2F.F16 R36, R27 ;  /* 0x0000001b00247306 */ /* 0x0002e20000200c00 */
[----:B------:R-:W-:-:S02]  /*3350*/  LEA.HI R39, R17, 0xffffff80, RZ, 0x8 ;  /* 0xffffff8011277811 */ /* 0x000fc400078f40ff */
[----:B------:R-:W-:Y:S02]  /*3360*/  IADD3 R28, R28, -0x80, RZ ;  /* 0xffffff801c1c7810 */ /* 0x000fe40007ffe0ff */
        /* <DEDUP_REMOVED lines=15> */
[----:B------:R-:W-:Y:S02]  /*3460*/  LEA.HI R37, R19, 0xffffff80, RZ, 0x8 ;  /* 0xffffff8013257811 */ /* 0x000fe400078f40ff */
[----:B------:R-:W-:Y:S01]  /*3470*/  IADD3 R17, R17, -0x80, RZ ;  /* 0xffffff8011117810 */ /* 0x000fe20007ffe0ff */
[----:B------:R-:W0:Y:S01]  /*3480*/  I2F.F16 R38, R38 ;  /* 0x0000002600267306 */ /* 0x000e220000200c00 */
[----:B------:R-:W-:Y:S02]  /*3490*/  LOP3.LUT R29, R19, 0xff, RZ, 0xc0, !PT ;  /* 0x000000ff131d7812 */ /* 0x000fe400078ec0ff */
[----:B------:R-:W-:Y:S02]  /*34a0*/  ISETP.GE.AND P2, PT, R56, 0x2, PT ;  /* 0x000000023800780c */ /* 0x000fe40003f46270 */
[----:B------:R-:W-:-:S03]  /*34b0*/  IADD3 R31, R29, -0x80, RZ ;  /* 0xffffff801d1f7810 */ /* 0x000fc60007ffe0ff */
        /* <DEDUP_REMOVED lines=20> */
[----:B------:R-:W-:Y:S02]  /*3600*/  SHF.R.U32.HI R19, RZ, 0x10, R19 ;  /* 0x00000010ff137819 */ /* 0x000fe40000011613 */
[----:B------:R-:W-:Y:S02]  /*3610*/  LOP3.LUT R16, R16, 0xff, RZ, 0xc0, !PT ;  /* 0x000000ff10107812 */ /* 0x000fe400078ec0ff */
[----:B------:R-:W-:Y:S01]  /*3620*/  IADD3 R18, R18, -0x80, RZ ;  /* 0xffffff8012127810 */ /* 0x000fe20007ffe0ff */
[----:B------:R-:W2:Y:S01]  /*3630*/  I2F.F16 R30, R30 ;  /* 0x0000001e001e7306 */ /* 0x000ea20000200c00 */
[----:B------:R-:W-:Y:S02]  /*3640*/  IADD3 R51, R16, -0x80, RZ ;  /* 0xffffff8010337810 */ /* 0x000fe40007ffe0ff */
[----:B------:R-:W-:Y:S02]  /*3650*/  LOP3.LUT R16, R20, 0xff, RZ, 0xc0, !PT ;  /* 0x000000ff14107812 */ /* 0x000fe400078ec0ff */
[----:B---3--:R-:W-:-:S02]  /*3660*/  LOP3.LUT R17, R21, 0xff, RZ, 0xc0, !PT ;  /* 0x000000ff15117812 */ /* 0x008fc400078ec0ff */
[----:B------:R-:W-:Y:S01]  /*3670*/  IADD3 R16, R16, -0x80, RZ ;  /* 0xffffff8010107810 */ /* 0x000fe20007ffe0ff */
[----:B------:R3:W0:Y:S01]  /*3680*/  I2F.F16 R45, R18 ;  /* 0x00000012002d7306 */ /* 0x0006220000200c00 */
[----:B------:R-:W-:Y:S02]  /*3690*/  IADD3 R48, R17, -0x80, RZ ;  /* 0xffffff8011307810 */ /* 0x000fe40007ffe0ff */
[----:B------:R-:W-:Y:S02]  /*36a0*/  LOP3.LUT R17, R22, 0xff, RZ, 0xc0, !PT ;  /* 0x000000ff16117812 */ /* 0x000fe400078ec0ff */
[----:B------:R-:W-:Y:S02]  /*36b0*/  LOP3.LUT R19, R19, 0xff, RZ, 0xc0, !PT ;  /* 0x000000ff13137812 */ /* 0x000fe400078ec0ff */
[----:B------:R-:W-:Y:S01]  /*36c0*/  IADD3 R47, R17, -0x80, RZ ;  /* 0xffffff80112f7810 */ /* 0x000fe20007ffe0ff */
[----:B------:R4:W0:Y:S01]  /*36d0*/  I2F.F16 R49, R16 ;  /* 0x0000001000317306 */ /* 0x0008220000200c00 */
[----:B---3--:R-:W-:-:S02]  /*36e0*/  LOP3.LUT R18, R23, 0xff, RZ, 0xc0, !PT ;  /* 0x000000ff17127812 */ /* 0x008fc400078ec0ff */
[----:B------:R-:W-:Y:S02]  /*36f0*/  IADD3 R19, R19, -0x80, RZ ;  /* 0xffffff8013137810 */ /* 0x000fe40007ffe0ff */
[--C-:B------:R-:W-:Y:S02]  /*3700*/  SHF.R.U32.HI R17, RZ, 0x8, R20.reuse ;  /* 0x00000008ff117819 */ /* 0x100fe40000011614 */
[----:B------:R-:W-:Y:S01]  /*3710*/  SHF.R.U32.HI R20, RZ, 0x10, R20 ;  /* 0x00000010ff147819 */ /* 0x000fe20000011614 */
[----:B------:R-:W3:Y:S01]  /*3720*/  I2F.F16 R50, R19 ;  /* 0x0000001300327306 */ /* 0x000ee20000200c00 */
[----:B----4-:R-:W-:Y:S02]  /*3730*/  SHF.R.U32.HI R16, RZ, 0x8, R21 ;  /* 0x00000008ff107819 */ /* 0x010fe40000011615 */
[----:B------:R-:W-:Y:S02]  /*3740*/  IADD3 R18, R18, -0x80, RZ ;  /* 0xffffff8012127810 */ /* 0x000fe40007ffe0ff */
[----:B------:R-:W-:-:S02]  /*3750*/  LOP3.LUT R16, R16, 0xff, RZ, 0xc0, !PT ;  /* 0x000000ff10107812 */ /* 0x000fc400078ec0ff */
[----:B------:R-:W-:Y:S01]  /*3760*/  LOP3.LUT R20, R20, 0xff, RZ, 0xc0, !PT ;  /* 0x000000ff14147812 */ /* 0x000fe200078ec0ff */
[----:B------:R4:W0:Y:S01]  /*3770*/  I2F.F16 R19, R18 ;  /* 0x0000001200137306 */ /* 0x0008220000200c00 */
[----:B------:R-:W-:Y:S02]  /*3780*/  IADD3 R59, R16, -0x80, RZ ;  /* 0xffffff80103b7810 */ /* 0x000fe40007ffe0ff */
[----:B------:R-:W-:Y:S02]  /*3790*/  LOP3.LUT R17, R17, 0xff, RZ, 0xc0, !PT ;  /* 0x000000ff11117812 */ /* 0x000fe400078ec0ff */
[--C-:B------:R-:W-:Y:S02]  /*37a0*/  SHF.R.U32.HI R16, RZ, 0x8, R22.reuse ;  /* 0x00000008ff107819 */ /* 0x100fe40000011616 */
[----:B------:R-:W-:Y:S01]  /*37b0*/  SHF.R.U32.HI R22, RZ, 0x10, R22 ;  /* 0x00000010ff167819 */ /* 0x000fe20000011616 */
[----:B------:R-:W0:Y:S01]  /*37c0*/  I2F.F16 R29, R29 ;  /* 0x0000001d001d7306 */ /* 0x000e220000200c00 */
[----:B----4-:R-:W-:-:S02]  /*37d0*/  SHF.R.U32.HI R18, RZ, 0x8, R23 ;  /* 0x00000008ff127819 */ /* 0x010fc40000011617 */
[----:B------:R-:W-:Y:S02]  /*37e0*/  IADD3 R20, R20, -0x80, RZ ;  /* 0xffffff8014147810 */ /* 0x000fe40007ffe0ff */
[----:B------:R-:W-:Y:S02]  /*37f0*/  SHF.R.U32.HI R21, RZ, 0x10, R21 ;  /* 0x00000010ff157819 */ /* 0x000fe40000011615 */
[----:B------:R-:W-:Y:S01]  /*3800*/  SHF.R.U32.HI R23, RZ, 0x10, R23 ;  /* 0x00000010ff177819 */ /* 0x000fe20000011617 */
[----:B------:R4:W0:Y:S01]  /*3810*/  I2F.F16 R52, R20 ;  /* 0x0000001400347306 */ /* 0x0008220000200c00 */
[----:B------:R-:W-:Y:S02]  /*3820*/  IADD3 R17, R17, -0x80, RZ ;  /* 0xffffff8011117810 */ /* 0x000fe40007ffe0ff */
[----:B------:R-:W-:Y:S02]  /*3830*/  LOP3.LUT R16, R16, 0xff, RZ, 0xc0, !PT ;  /* 0x000000ff10107812 */ /* 0x000fe400078ec0ff */
[----:B------:R-:W-:-:S02]  /*3840*/  LOP3.LUT R22, R22, 0xff, RZ, 0xc0, !PT ;  /* 0x000000ff16167812 */ /* 0x000fc400078ec0ff */
[----:B------:R-:W-:Y:S01]  /*3850*/  LOP3.LUT R18, R18, 0xff, RZ, 0xc0, !PT ;  /* 0x000000ff12127812 */ /* 0x000fe200078ec0ff */
[----:B------:R1:W0:Y:S01]  /*3860*/  I2F.F16 R53, R17 ;  /* 0x0000001100357306 */ /* 0x0002220000200c00 */
[----:B------:R-:W-:Y:S02]  /*3870*/  LOP3.LUT R21, R21, 0xff, RZ, 0xc0, !PT ;  /* 0x000000ff15157812 */ /* 0x000fe400078ec0ff */
[----:B------:R-:W-:Y:S02]  /*3880*/  LOP3.LUT R23, R23, 0xff, RZ, 0xc0, !PT ;  /* 0x000000ff17177812 */ /* 0x000fe400078ec0ff */
[----:B----4-:R-:W-:Y:S02]  /*3890*/  PRMT R20, R11, 0x9910, RZ ;  /* 0x000099100b147816 */ /* 0x010fe400000000ff */
[----:B------:R-:W-:Y:S01]  /*38a0*/  IADD3 R16, R16, -0x80, RZ ;  /* 0xffffff8010107810 */ /* 0x000fe20007ffe0ff */
[----:B------:R-:W4:Y:S01]  /*38b0*/  I2F.F16 R44, R44 ;  /* 0x0000002c002c7306 */ /* 0x000f220000200c00 */
[----:B-1----:R-:W-:-:S02]  /*38c0*/  IADD3 R17, R22, -0x80, RZ ;  /* 0xffffff8016117810 */ /* 0x002fc40007ffe0ff */
[----:B------:R-:W-:Y:S02]  /*38d0*/  IADD3 R18, R18, -0x80, RZ ;  /* 0xffffff8012127810 */ /* 0x000fe40007ffe0ff */
[----:B------:R-:W-:Y:S02]  /*38e0*/  IADD3 R21, R21, -0x80, RZ ;  /* 0xffffff8015157810 */ /* 0x000fe40007ffe0ff */
[----:B------:R-:W-:Y:S01]  /*38f0*/  IADD3 R23, R23, -0x80, RZ ;  /* 0xffffff8017177810 */ /* 0x000fe20007ffe0ff */
[----:B------:R-:W1:Y:S01]  /*3900*/  I2F.F16 R46, R46 ;  /* 0x0000002e002e7306 */ /* 0x000e620000200c00 */
[----:B------:R-:W-:-:S07]  /*3910*/  ISETP.NE.AND P0, PT, R20, RZ, PT ;  /* 0x000000ff1400720c */ /* 0x000fce0003f05270 */
[----:B------:R-:W0:Y:S08]  /*3920*/  I2F.F16 R51, R51 ;  /* 0x0000003300337306 */ /* 0x000e300000200c00 */
[----:B------:R-:W0:Y:S08]  /*3930*/  I2F.F16 R48, R48 ;  /* 0x0000003000307306 */ /* 0x000e300000200c00 */
[----:B------:R-:W0:Y:S08]  /*3940*/  I2F.F16 R47, R47 ;  /* 0x0000002f002f7306 */ /* 0x000e300000200c00 */
[----:B------:R-:W0:Y:S08]  /*3950*/  I2F.F16 R59, R59 ;  /* 0x0000003b003b7306 */ /* 0x000e300000200c00 */
[----:B------:R0:W0:Y:S08]  /*3960*/  I2F.F16 R58, R21 ;  /* 0x00000015003a7306 */ /* 0x0000300000200c00 */
[----:B------:R-:W0:Y:S08]  /*3970*/  I2F.F16 R16, R16 ;  /* 0x0000001000107306 */ /* 0x000e300000200c00 */
[----:B------:R-:W0:Y:S08]  /*3980*/  I2F.F16 R17, R17 ;  /* 0x0000001100117306 */ /* 0x000e300000200c00 */
[----:B------:R-:W0:Y:S08]  /*3990*/  I2F.F16 R18, R18 ;  /* 0x0000001200127306 */ /* 0x000e300000200c00 */
[----:B------:R0:W0:Y:S01]  /*39a0*/  I2F.F16 R60, R23 ;  /* 0x00000017003c7306 */ /* 0x0000220000200c00 */
[----:B-1234-:R-:W-:Y:S05]  /*39b0*/  @!P0 BRA `(.L_x_2753) ;  /* 0x0000000400588947 */ /* 0x01efea0003800000 */
[----:B0-----:R-:W0:Y:S01]  /*39c0*/  LDS.64 R20, [UR4+0x10] ;  /* 0x00001004ff147984 */ /* 0x001e220008000a00 */
[----:B------:R-:W-:Y:S02]  /*39d0*/  HADD2.F32 R64, -RZ, R36.H0_H0 ;  /* 0x20000024ff407230 */ /* 0x000fe40000004100 */
[----:B------:R-:W-:Y:S01]  /*39e0*/  HADD2.F32 R68, -RZ, R33.H0_H0 ;  /* 0x20000021ff447230 */ /* 0x000fe20000004100 */
        /* <DEDUP_REMOVED lines=9> */
[----:B------:R-:W-:-:S03]  /*3a80*/  HADD2.F32 R21, -RZ, R40.H0_H0 ;  /* 0x20000028ff157230 */ /* 0x000fc60000004100 */
[----:B------:R-:W-:Y:S01]  /*3a90*/  FFMA.FTZ R20, R20, R64, R67 ;  /* 0x0000004014147223 */ /* 0x000fe20000010043 */
[----:B------:R-:W-:-:S03]  /*3aa0*/  HADD2.F32 R67, -RZ, R49.H0_H0 ;  /* 0x20000031ff437230 */ /* 0x000fc60000004100 */
[----:B------:R-:W-:Y:S01]  /*3ab0*/  FFMA.FTZ R20, R21, R66, R20 ;  /* 0x0000004215147223 */ /* 0x000fe20000010014 */
[----:B-1----:R-:W-:-:S05]  /*3ac0*/  HADD2.F32 R21, -RZ, R22.H0_H0 ;  /* 0x20000016ff157230 */ /* 0x002fca0000004100 */
        /* <DEDUP_REMOVED lines=10> */
[----:B------:R-:W-:Y:S01]  /*3b70*/  FFMA.FTZ R69, R61, R68, RZ ;  /* 0x000000443d457223 */ /* 0x000fe200000100ff */
        /* <DEDUP_REMOVED lines=18> */
[----:B------:R-:W-:-:S03]  /*3ca0*/  FFMA.FTZ R68, R61, R68, RZ ;  /* 0x000000443d447223 */ /* 0x000fc600000100ff */
[----:B------:R-:W-:-:S04]  /*3cb0*/  F2FP.F16.F32.PACK_AB R69, RZ, R69 ;  /* 0x00000045ff45723e */ /* 0x000fc800000000ff */
        /* <DEDUP_REMOVED lines=9> */
[----:B------:R-:W-:-:S03]  /*3d50*/  HADD2.F32 R65, -RZ, R37.H0_H0 ;  /* 0x20000025ff417230 */ /* 0x000fc60000004100 */
[----:B------:R-:W-:Y:S01]  /*3d60*/  FFMA.FTZ R61, R64, R20, R61 ;  /* 0x00000014403d7223 */ /* 0x000fe2000001003d */
[----:B------:R-:W-:-:S05]  /*3d70*/  HADD2.F32 R20, -RZ, R50.H0_H0 ;  /* 0x20000032ff147230 */ /* 0x000fca0000004100 */
[----:B------:R-:W-:Y:S01]  /*3d80*/  FFMA.FTZ R64, R64, R20, R69 ;  /* 0x0000001440407223 */ /* 0x000fe20000010045 */
[----:B------:R-:W-:-:S05]  /*3d90*/  HADD2.F32 R20, -RZ, R38.H0_H0 ;  /* 0x20000026ff147230 */ /* 0x000fca0000004100 */
[C---:B------:R-:W-:Y:S01]  /*3da0*/  FFMA.FTZ R20, R66.reuse, R20, R61 ;  /* 0x0000001442147223 */ /* 0x040fe2000001003d */
        /* <DEDUP_REMOVED lines=23> */
.L_x_2753:
        /* <DEDUP_REMOVED lines=93> */
.L_x_2754:
        /* <DEDUP_REMOVED lines=21> */
[-C--:B------:R-:W-:Y:S01]  /*4640*/  FFMA.FTZ R64, R33, R61.reuse, RZ ;  /* 0x0000003d21407223 */ /* 0x080fe200000100ff */
[-C--:B------:R-:W-:Y:S01]  /*4650*/  FFMA.FTZ R32, R32, R61.reuse, RZ ;  /* 0x0000003d20207223 */ /* 0x080fe200000100ff */
[----:B------:R-:W-:Y:S01]  /*4660*/  FFMA.FTZ R36, R31, R61, RZ ;  /* 0x0000003d1f247223 */ /* 0x000fe200000100ff */
[----:B------:R-:W-:Y:S01]  /*4670*/  FFMA.FTZ R31, R42, R65, R67 ;  /* 0x000000412a1f7223 */ /* 0x000fe20000010043 */
[----:B------:R-:W-:-:S02]  /*4680*/  HADD2.F32 R61, -RZ, R46.H0_H0 ;  /* 0x2000002eff3d7230 */ /* 0x000fc40000004100 */
[----:B------:R-:W-:Y:S02]  /*4690*/  HADD2.F32 R42, -RZ, R41.H0_H0 ;  /* 0x20000029ff2a7230 */ /* 0x000fe40000004100 */
        /* <DEDUP_REMOVED lines=14> */
[----:B-1----:R-:W-:Y:S02]  /*4780*/  HADD2.F32 R31, -RZ, R22.H0_H0 ;  /* 0x20000016ff1f7230 */ /* 0x002fe40000004100 */
[-C--:B------:R-:W-:Y:S01]  /*4790*/  FFMA.FTZ R36, R39, R21.reuse, R36 ;  /* 0x0000001527247223 */ /* 0x080fe20000010024 */
[-C--:B------:R-:W-:Y:S01]  /*47a0*/  FFMA.FTZ R40, R33, R21.reuse, R40 ;  /* 0x0000001521287223 */ /* 0x080fe20000010028 */
[----:B------:R-:W-:Y:S01]  /*47b0*/  FFMA.FTZ R38, R37, R21, R20 ;  /* 0x0000001525267223 */ /* 0x000fe20000010014 */
[----:B------:R-:W-:-:S02]  /*47c0*/  HADD2.F32 R33, -RZ, R48.H0_H0 ;  /* 0x20000030ff217230 */ /* 0x000fc40000004100 */
[-C--:B------:R-:W-:Y:S01]  /*47d0*/  FFMA.FTZ R21, R49, R31.reuse, R32 ;  /* 0x0000001f31157223 */ /* 0x080fe20000010020 */
[----:B------:R-:W-:Y:S02]  /*47e0*/  HADD2.F32 R22, -RZ, R22.H1_H1 ;  /* 0x30000016ff167230 */ /* 0x000fe40000004100 */
        /* <DEDUP_REMOVED lines=9> */
[----:B------:R-:W-:Y:S02]  /*4880*/  HADD2.F32 R20, -RZ, R23.H0_H0 ;  /* 0x20000017ff147230 */ /* 0x000fe40000004100 */
[----:B------:R-:W-:Y:S02]  /*4890*/  HADD2.F32 R38, -RZ, R18.H0_H0 ;  /* 0x20000012ff267230 */ /* 0x000fe40000004100 */
        /* <DEDUP_REMOVED lines=28> */
.L_x_2752:
[----:B0-----:R-:W-:-:S05]  /*4a60*/  IMAD.WIDE R62, R57, 0x8, R62 ;  /* 0x00000008393e7825 */ /* 0x001fca00078e023e */
[----:B-----5:R0:W5:Y:S01]  /*4a70*/  LDG.E.128.CONSTANT R16, desc[UR6][R62.64] ;  /* 0x000000063e107981 */ /* 0x020162000c1e9d00 */
        /* <DEDUP_REMOVED lines=56> */
[----:B------:R-:W-:Y:S02]  /*4e00*/  LOP3.LUT R16, R20, 0xff, RZ, 0xc0, !PT ;  /* 0x000000ff14107812 */ /* 0x000fe400078ec0ff */
[----:B---3--:R-:W-:-:S02]  /*4e10*/  LOP3.LUT R17, R21, 0xff, RZ, 0xc0, !PT ;  /* 0x000000ff15117812 */ /* 0x008fc400078ec0ff */
[----:B------:R-:W-:Y:S01]  /*4e20*/  IADD3 R16, R16, -0x80, RZ ;  /* 0xffffff8010107810 */ /* 0x000fe20007ffe0ff */
[----:B------:R-:W3:Y:S01]  /*4e30*/  I2F.F16 R30, R30 ;  /* 0x0000001e001e7306 */ /* 0x000ee20000200c00 */
[----:B------:R-:W-:Y:S02]  /*4e40*/  IADD3 R49, R17, -0x80, RZ ;  /* 0xffffff8011317810 */ /* 0x000fe40007ffe0ff */
[----:B------:R-:W-:Y:S02]  /*4e50*/  LOP3.LUT R17, R22, 0xff, RZ, 0xc0, !PT ;  /* 0x000000ff16117812 */ /* 0x000fe400078ec0ff */
[----:B------:R-:W-:Y:S02]  /*4e60*/  LOP3.LUT R19, R19, 0xff, RZ, 0xc0, !PT ;  /* 0x000000ff13137812 */ /* 0x000fe400078ec0ff */
[----:B------:R-:W-:Y:S01]  /*4e70*/  IADD3 R48, R17, -0x80, RZ ;  /* 0xffffff8011307810 */ /* 0x000fe20007ffe0ff */
[----:B------:R4:W0:Y:S01]  /*4e80*/  I2F.F16 R50, R16 ;  /* 0x0000001000327306 */ /* 0x0008220000200c00 */
[----:B--2---:R-:W-:-:S02]  /*4e90*/  LOP3.LUT R18, R23, 0xff, RZ, 0xc0, !PT ;  /* 0x000000ff17127812 */ /* 0x004fc400078ec0ff */
[----:B------:R-:W-:Y:S02]  /*4ea0*/  SHF.R.U32.HI R17, RZ, 0x8, R20 ;  /* 0x00000008ff117819 */ /* 0x000fe40000011614 */
[----:B------:R-:W-:Y:S02]  /*4eb0*/  IADD3 R19, R19, -0x80, RZ ;  /* 0xffffff8013137810 */ /* 0x000fe40007ffe0ff */
[----:B------:R-:W-:Y:S01]  /*4ec0*/  IADD3 R18, R18, -0x80, RZ ;  /* 0xffffff8012127810 */ /* 0x000fe20007ffe0ff */
[----:B------:R-:W2:Y:S01]  /*4ed0*/  I2F.F16 R29, R29 ;  /* 0x0000001d001d7306 */ /* 0x000ea20000200c00 */
[----:B----4-:R-:W-:Y:S02]  /*4ee0*/  SHF.R.U32.HI R16, RZ, 0x8, R21 ;  /* 0x00000008ff107819 */ /* 0x010fe40000011615 */
[----:B------:R-:W-:Y:S02]  /*4ef0*/  LOP3.LUT R17, R17, 0xff, RZ, 0xc0, !PT ;  /* 0x000000ff11117812 */ /* 0x000fe400078ec0ff */
[----:B------:R-:W-:-:S02]  /*4f00*/  LOP3.LUT R16, R16, 0xff, RZ, 0xc0, !PT ;  /* 0x000000ff10107812 */ /* 0x000fc400078ec0ff */
[----:B------:R-:W-:Y:S01]  /*4f10*/  SHF.R.U32.HI R20, RZ, 0x10, R20 ;  /* 0x00000010ff147819 */ /* 0x000fe20000011614 */
[----:B------:R4:W0:Y:S01]  /*4f20*/  I2F.F16 R51, R19 ;  /* 0x0000001300337306 */ /* 0x0008220000200c00 */
[----:B------:R-:W-:Y:S02]  /*4f30*/  IADD3 R16, R16, -0x80, RZ ;  /* 0xffffff8010107810 */ /* 0x000fe40007ffe0ff */
[----:B------:R-:W-:Y:S02]  /*4f40*/  SHF.R.U32.HI R21, RZ, 0x10, R21 ;  /* 0x00000010ff157819 */ /* 0x000fe40000011615 */
[----:B------:R-:W-:Y:S02]  /*4f50*/  IADD3 R17, R17, -0x80, RZ ;  /* 0xffffff8011117810 */ /* 0x000fe40007ffe0ff */
[----:B------:R-:W-:Y:S01]  /*4f60*/  LOP3.LUT R20, R20, 0xff, RZ, 0xc0, !PT ;  /* 0x000000ff14147812 */ /* 0x000fe200078ec0ff */
[----:B------:R1:W0:Y:S01]  /*4f70*/  I2F.F16 R47, R18 ;  /* 0x00000012002f7306 */ /* 0x0002220000200c00 */
[----:B----4-:R-:W-:-:S02]  /*4f80*/  SHF.R.U32.HI R19, RZ, 0x8, R23 ;  /* 0x00000008ff137819 */ /* 0x010fc40000011617 */
[----:B------:R-:W-:Y:S02]  /*4f90*/  SHF.R.U32.HI R23, RZ, 0x10, R23 ;  /* 0x00000010ff177819 */ /* 0x000fe40000011617 */
[----:B------:R-:W-:Y:S02]  /*4fa0*/  LOP3.LUT R21, R21, 0xff, RZ, 0xc0, !PT ;  /* 0x000000ff15157812 */ /* 0x000fe400078ec0ff */
[----:B------:R-:W-:Y:S01]  /*4fb0*/  LOP3.LUT R19, R19, 0xff, RZ, 0xc0, !PT ;  /* 0x000000ff13137812 */ /* 0x000fe200078ec0ff */
[----:B------:R4:W0:Y:S01]  /*4fc0*/  I2F.F16 R58, R16 ;  /* 0x00000010003a7306 */ /* 0x0008220000200c00 */
[--C-:B-1----:R-:W-:Y:S02]  /*4fd0*/  SHF.R.U32.HI R18, RZ, 0x8, R22.reuse ;  /* 0x00000008ff127819 */ /* 0x102fe40000011616 */
[----:B------:R-:W-:Y:S02]  /*4fe0*/  SHF.R.U32.HI R22, RZ, 0x10, R22 ;  /* 0x00000010ff167819 */ /* 0x000fe40000011616 */
[----:B------:R-:W-:-:S02]  /*4ff0*/  LOP3.LUT R18, R18, 0xff, RZ, 0xc0, !PT ;  /* 0x000000ff12127812 */ /* 0x000fc400078ec0ff */
[----:B------:R-:W-:Y:S01]  /*5000*/  IADD3 R20, R20, -0x80, RZ ;  /* 0xffffff8014147810 */ /* 0x000fe20007ffe0ff */
[----:B------:R1:W0:Y:S01]  /*5010*/  I2F.F16 R53, R17 ;  /* 0x0000001100357306 */ /* 0x0002220000200c00 */
[----:B----4-:R-:W-:Y:S02]  /*5020*/  PRMT R16, R11, 0x9910, RZ ;  /* 0x000099100b107816 */ /* 0x010fe400000000ff */
[----:B------:R-:W-:Y:S02]  /*5030*/  IADD3 R21, R21, -0x80, RZ ;  /* 0xffffff8015157810 */ /* 0x000fe40007ffe0ff */
[----:B------:R-:W-:Y:S02]  /*5040*/  ISETP.NE.AND P0, PT, R16, RZ, PT ;  /* 0x000000ff1000720c */ /* 0x000fe40003f05270 */
[----:B------:R-:W-:Y:S01]  /*5050*/  LOP3.LUT R16, R23, 0xff, RZ, 0xc0, !PT ;  /* 0x000000ff17107812 */ /* 0x000fe200078ec0ff */
[----:B------:R-:W4:Y:S01]  /*5060*/  I2F.F16 R44, R44 ;  /* 0x0000002c002c7306 */ /* 0x000f220000200c00 */
[----:B-1----:R-:W-:-:S02]  /*5070*/  LOP3.LUT R17, R22, 0xff, RZ, 0xc0, !PT ;  /* 0x000000ff16117812 */ /* 0x002fc400078ec0ff */
[----:B------:R-:W-:Y:S02]  /*5080*/  IADD3 R18, R18, -0x80, RZ ;  /* 0xffffff8012127810 */ /* 0x000fe40007ffe0ff */
[----:B------:R-:W-:Y:S02]  /*5090*/  IADD3 R17, R17, -0x80, RZ ;  /* 0xffffff8011117810 */ /* 0x000fe40007ffe0ff */
[----:B------:R-:W-:Y:S01]  /*50a0*/  IADD3 R19, R19, -0x80, RZ ;  /* 0xffffff8013137810 */ /* 0x000fe20007ffe0ff */
[----:B------:R-:W1:Y:S01]  /*50b0*/  I2F.F16 R46, R46 ;  /* 0x0000002e002e7306 */ /* 0x000e620000200c00 */
[----:B------:R-:W-:-:S07]  /*50c0*/  IADD3 R16, R16, -0x80, RZ ;  /* 0xffffff8010107810 */ /* 0x000fce0007ffe0ff */
        /* <DEDUP_REMOVED lines=96> */
.L_x_2756:
        /* <DEDUP_REMOVED lines=93> */
.L_x_2757:
        /* <DEDUP_REMOVED lines=23> */
[----:B------:R-:W-:Y:S01]  /*5e10*/  FFMA.FTZ R36, R31, R61, RZ ;  /* 0x0000003d1f247223 */ /* 0x000fe200000100ff */
[-C--:B------:R-:W-:Y:S01]  /*5e20*/  FFMA.FTZ R31, R42, R65.reuse, R67 ;  /* 0x000000412a1f7223 */ /* 0x080fe20000010043 */
        /* <DEDUP_REMOVED lines=18> */
[----:B------:R-:W-:Y:S01]  /*5f50*/  FFMA.FTZ R40, R33, R17, R40 ;  /* 0x0000001121287223 */ /* 0x000fe20000010028 */
[----:B------:R-:W-:Y:S02]  /*5f60*/  HADD2.F32 R33, -RZ, R50.H0_H0 ;  /* 0x20000032ff217230 */ /* 0x000fe40000004100 */
[----:B------:R-:W-:Y:S01]  /*5f70*/  FFMA.FTZ R16, R42, R16, R65 ;  /* 0x000000102a107223 */ /* 0x000fe20000010041 */
[----:B------:R-:W-:-:S03]  /*5f80*/  HADD2.F32 R18, -RZ, R18.H1_H1 ;  /* 0x30000012ff127230 */ /* 0x000fc60000004100 */
[----:B------:R-:W-:Y:S01]  /*5f90*/  FFMA.FTZ R38, R37, R17, R16 ;  /* 0x0000001125267223 */ /* 0x000fe20000010010 */
[-C--:B------:R-:W-:Y:S01]  /*5fa0*/  FFMA.FTZ R17, R33, R31.reuse, R32 ;  /* 0x0000001f21117223 */ /* 0x080fe20000010020 */
[----:B------:R-:W-:Y:S02]  /*5fb0*/  HADD2.F32 R33, -RZ, R49.H0_H0 ;  /* 0x20000031ff217230 */ /* 0x000fe40000004100 */
        /* <DEDUP_REMOVED lines=13> */
[----:B------:R-:W-:Y:S01]  /*6090*/  FFMA.FTZ R31, R38, R18, R31 ;  /* 0x00000012261f7223 */ /* 0x000fe2000001001f */
        /* <DEDUP_REMOVED lines=23> */
.L_x_2755:
        /* <DEDUP_REMOVED lines=199> */
.L_x_2759:
        /* <DEDUP_REMOVED lines=93> */
.L_x_2760:
        /* <DEDUP_REMOVED lines=87> */
.L_x_2758:
        /* <DEDUP_REMOVED lines=12> */
.L_x_2748:
        /* <DEDUP_REMOVED lines=10> */
.L_x_2769:
        /* <DEDUP_REMOVED lines=16> */
[----:B------:R-:W-:-:S02]  /*7c20*/  LOP3.LUT R35, R18, 0x3f003f, RZ, 0xc0, !PT ;  /* 0x003f003f12237812 */ /* 0x000fc400078ec0ff */
[----:B------:R-:W-:Y:S02]  /*7c30*/  SHF.R.U32.HI R36, RZ, 0x6, R18 ;  /* 0x00000006ff247819 */ /* 0x000fe40000011612 */
[----:B------:R-:W-:Y:S02]  /*7c40*/  ISETP.NE.AND P2, PT, R17, RZ, PT ;  /* 0x000000ff1100720c */ /* 0x000fe40003f45270 */
        /* <DEDUP_REMOVED lines=13> */
[----:B------:R-:W-:Y:S02]  /*7d20*/  ISETP.GE.AND P3, PT, R56, 0x2, PT ;  /* 0x000000023800780c */ /* 0x000fe40003f66270 */
[----:B---3--:R-:W-:Y:S02]  /*7d30*/  SHF.R.U32.HI R18, RZ, 0x8, R20 ;  /* 0x00000008ff127819 */ /* 0x008fe40000011614 */
[----:B------:R-:W-:-:S02]  /*7d40*/  SHF.R.U32.HI R29, RZ, 0x8, R21 ;  /* 0x00000008ff1d7819 */ /* 0x000fc40000011615 */
[----:B------:R-:W-:Y:S02]  /*7d50*/  SHF.R.U32.HI R39, RZ, 0x8, R22 ;  /* 0x00000008ff277819 */ /* 0x000fe40000011616 */
[----:B------:R-:W-:Y:S02]  /*7d60*/  LOP3.LUT R18, R17, 0x300030, R18, 0xf8, !PT ;  /* 0x0030003011127812 */ /* 0x000fe400078ef812 */
[----:B------:R-:W-:Y:S02]  /*7d70*/  LOP3.LUT R17, R16, 0x300030, R29, 0xf8, !PT ;  /* 0x0030003010117812 */ /* 0x000fe400078ef81d */
[----:B------:R-:W-:Y:S02]  /*7d80*/  LOP3.LUT R16, R38, 0x300030, R39, 0xf8, !PT ;  /* 0x0030003026107812 */ /* 0x000fe400078ef827 */
[----:B--2---:R-:W-:Y:S02]  /*7d90*/  SHF.R.U32.HI R43, RZ, 0xc, R24 ;  /* 0x0000000cff2b7819 */ /* 0x004fe40000011618 */
[----:B------:R-:W-:-:S02]  /*7da0*/  LOP3.LUT R41, R24, 0x3f003f, RZ, 0xc0, !PT ;  /* 0x003f003f18297812 */ /* 0x000fc400078ec0ff */
[----:B------:R-:W-:Y:S02]  /*7db0*/  SHF.R.U32.HI R42, RZ, 0x6, R24 ;  /* 0x00000006ff2a7819 */ /* 0x000fe40000011618 */
[--C-:B------:R-:W-:Y:S02]  /*7dc0*/  SHF.R.U32.HI R24, RZ, 0xc, R25.reuse ;  /* 0x0000000cff187819 */ /* 0x100fe40000011619 */
[----:B------:R-:W-:Y:S02]  /*7dd0*/  LOP3.LUT R38, R25, 0x3f003f, RZ, 0xc0, !PT ;  /* 0x003f003f19267812 */ /* 0x000fe400078ec0ff */
[----:B------:R-:W-:Y:S02]  /*7de0*/  SHF.R.U32.HI R39, RZ, 0x6, R25 ;  /* 0x00000006ff277819 */ /* 0x000fe40000011619 */
[----:B------:R-:W-:Y:S02]  /*7df0*/  SHF.R.U32.HI R25, RZ, 0xc, R26 ;  /* 0x0000000cff197819 */ /* 0x000fe4000001161a */
[----:B------:R-:W-:-:S02]  /*7e00*/  SHF.R.U32.HI R44, RZ, 0xc, R27 ;  /* 0x0000000cff2c7819 */ /* 0x000fc4000001161b */
[----:B------:R-:W-:Y:S02]  /*7e10*/  SHF.R.U32.HI R51, RZ, 0xa, R21 ;  /* 0x0000000aff337819 */ /* 0x000fe40000011615 */
[----:B------:R-:W-:Y:S02]  /*7e20*/  LOP3.LUT R24, R24, 0xf000f, RZ, 0xc0, !PT ;  /* 0x000f000f18187812 */ /* 0x000fe400078ec0ff */
[----:B------:R-:W-:Y:S02]  /*7e30*/  SHF.R.U32.HI R52, RZ, 0xa, R22 ;  /* 0x0000000aff347819 */ /* 0x000fe40000011616 */
[----:B------:R-:W-:Y:S02]  /*7e40*/  LOP3.LUT R25, R25, 0xf000f, RZ, 0xc0, !PT ;  /* 0x000f000f19197812 */ /* 0x000fe400078ec0ff */
[--C-:B------:R-:W-:Y:S02]  /*7e50*/  SHF.R.U32.HI R49, RZ, 0x8, R23.reuse ;  /* 0x00000008ff317819 */ /* 0x100fe40000011617 */
[----:B------:R-:W-:-:S02]  /*7e60*/  SHF.R.U32.HI R53, RZ, 0xa, R23 ;  /* 0x0000000aff357819 */ /* 0x000fc40000011617 */
[----:B------:R-:W-:Y:S02]  /*7e70*/  LOP3.LUT R44, R44, 0xf000f, RZ, 0xc0, !PT ;  /* 0x000f000f2c2c7812 */ /* 0x000fe400078ec0ff */
[----:B------:R-:W-:Y:S02]  /*7e80*/  SHF.R.U32.HI R50, RZ, 0xa, R20 ;  /* 0x0000000aff327819 */ /* 0x000fe40000011614 */
[----:B------:R-:W-:Y:S02]  /*7e90*/  LOP3.LUT R43, R43, 0xf000f, RZ, 0xc0, !PT ;  /* 0x000f000f2b2b7812 */ /* 0x000fe400078ec0ff */
[----:B------:R-:W-:Y:S02]  /*7ea0*/  LOP3.LUT R51, R24, 0x300030, R51, 0xf8, !PT ;  /* 0x0030003018337812 */ /* 0x000fe400078ef833 */
[----:B------:R-:W-:Y:S02]  /*7eb0*/  LOP3.LUT R52, R25, 0x300030, R52, 0xf8, !PT ;  /* 0x0030003019347812 */ /* 0x000fe400078ef834 */
[----:B------:R-:W-:-:S02]  /*7ec0*/  LOP3.LUT R24, R14, 0x64006400, RZ, 0xfc, !PT ;  /* 0x640064000e187812 */ /* 0x000fc400078efcff */
[----:B------:R-:W-:Y:S02]  /*7ed0*/  LOP3.LUT R49, R28, 0x300030, R49, 0xf8, !PT ;  /* 0x003000301c317812 */ /* 0x000fe400078ef831 */
[----:B------:R-:W-:Y:S02]  /*7ee0*/  LOP3.LUT R53, R44, 0x300030, R53, 0xf8, !PT ;  /* 0x003000302c357812 */ /* 0x000fe400078ef835 */
[----:B------:R-:W-:Y:S02]  /*7ef0*/  LOP3.LUT R25, R35, 0x64006400, RZ, 0xfc, !PT ;  /* 0x6400640023197812 */ /* 0x000fe400078efcff */
[----:B------:R-:W-:Y:S02]  /*7f00*/  LOP3.LUT R29, R26, 0x3f003f, RZ, 0xc0, !PT ;  /* 0x003f003f1a1d7812 */ /* 0x000fe400078ec0ff */
[----:B------:R-:W-:Y:S02]  /*7f10*/  SHF.R.U32.HI R28, RZ, 0x6, R26 ;  /* 0x00000006ff1c7819 */ /* 0x000fe4000001161a */
[----:B------:R-:W-:-:S02]  /*7f20*/  LOP3.LUT R50, R43, 0x300030, R50, 0xf8, !PT ;  /* 0x003000302b327812 */ /* 0x000fc400078ef832 */
[----:B------:R-:W-:Y:S01]  /*7f30*/  LOP3.LUT R44, R37, 0x64006400, RZ, 0xfc, !PT ;  /* 0x64006400252c7812 */ /* 0x000fe200078efcff */
[----:B------:R-:W-:Y:S01]  /*7f40*/  HADD2 R14, R15, -1056, -1056 ;  /* 0xe420e4200f0e7430 */ /* 0x000fe20000000000 */
[----:B------:R-:W-:Y:S02]  /*7f50*/  LOP3.LUT R19, R20, 0x3f003f, RZ, 0xc0, !PT ;  /* 0x003f003f14137812 */ /* 0x000fe400078ec0ff */
[----:B------:R-:W-:Y:S02]  /*7f60*/  SHF.R.U32.HI R32, RZ, 0x6, R20 ;  /* 0x00000006ff207819 */ /* 0x000fe40000011614 */
[----:B------:R-:W-:Y:S02]  /*7f70*/  LOP3.LUT R26, R27, 0x3f003f, RZ, 0xc0, !PT ;  /* 0x003f003f1b1a7812 */ /* 0x000fe400078ec0ff */
[----:B------:R-:W-:Y:S01]  /*7f80*/  LOP3.LUT R43, R36, 0x64006400, RZ, 0xfc, !PT ;  /* 0x64006400242b7812 */ /* 0x000fe200078efcff */
[----:B------:R-:W-:Y:S01]  /*7f90*/  HADD2 R15, R24, -1056, -1056 ;  /* 0xe420e420180f7430 */ /* 0x000fe20000000000 */
[----:B------:R-:W-:-:S02]  /*7fa0*/  LOP3.LUT R30, R21, 0x3f003f, RZ, 0xc0, !PT ;  /* 0x003f003f151e7812 */ /* 0x000fc400078ec0ff */
[----:B------:R-:W-:Y:S02]  /*7fb0*/  LOP3.LUT R20, R22, 0x3f003f, RZ, 0xc0, !PT ;  /* 0x003f003f16147812 */ /* 0x000fe400078ec0ff */
[----:B------:R-:W-:Y:S02]  /*7fc0*/  LOP3.LUT R31, R23, 0x3f003f, RZ, 0xc0, !PT ;  /* 0x003f003f171f7812 */ /* 0x000fe400078ec0ff */
[----:B------:R-:W-:Y:S02]  /*7fd0*/  SHF.R.U32.HI R27, RZ, 0x6, R27 ;  /* 0x00000006ff1b7819 */ /* 0x000fe4000001161b */
[----:B------:R-:W-:Y:S01]  /*7fe0*/  LOP3.LUT R35, R33, 0x64006400, RZ, 0xfc, !PT ;  /* 0x6400640021237812 */ /* 0x000fe200078efcff */
[----:B------:R-:W-:Y:S01]  /*7ff0*/  HADD2 R24, R25, -1056, -1056 ;  /* 0xe420e42019187430 */ /* 0x000fe20000000000 */
[----:B------:R-:W-:Y:S02]  /*8000*/  SHF.R.U32.HI R21, RZ, 0x6, R21 ;  /* 0x00000006ff157819 */ /* 0x000fe40000011615 */
[----:B------:R-:W-:-:S02]  /*8010*/  SHF.R.U32.HI R22, RZ, 0x6, R22 ;  /* 0x00000006ff167819 */ /* 0x000fc40000011616 */
[----:B------:R-:W-:Y:S01]  /*8020*/  SHF.R.U32.HI R23, RZ, 0x6, R23 ;  /* 0x00000006ff177819 */ /* 0x000fe20000011617 */
        /* <DEDUP_REMOVED lines=107> */
.L_x_2764:
        /* <DEDUP_REMOVED lines=48> */
.L_x_2765:
        /* <DEDUP_REMOVED lines=45> */
.L_x_2763:
        /* <DEDUP_REMOVED lines=14> */
[----:B------:R-:W-:Y:S02]  /*8d90*/  LOP3.LUT R14, R14, 0xf000f, RZ, 0xc0, !PT ;  /* 0x000f000f0e0e7812 */ /* 0x000fe400078ec0ff */
[----:B------:R-:W-:-:S02]  /*8da0*/  LOP3.LUT R32, R15, 0xf000f, RZ, 0xc0, !PT ;  /* 0x000f000f0f207812 */ /* 0x000fc400078ec0ff */
[----:B----4-:R-:W-:Y:S02]  /*8db0*/  SHF.R.U32.HI R45, RZ, 0x8, R21 ;  /* 0x00000008ff2d7819 */ /* 0x010fe40000011615 */
[----:B------:R-:W-:Y:S02]  /*8dc0*/  SHF.R.U32.HI R47, RZ, 0x8, R22 ;  /* 0x00000008ff2f7819 */ /* 0x000fe40000011616 */
[----:B------:R-:W-:Y:S02]  /*8dd0*/  SHF.R.U32.HI R31, RZ, 0xc, R16 ;  /* 0x0000000cff1f7819 */ /* 0x000fe40000011610 */
[----:B------:R-:W-:Y:S02]  /*8de0*/  SHF.R.U32.HI R33, RZ, 0xc, R19 ;  /* 0x0000000cff217819 */ /* 0x000fe40000011613 */
[----:B------:R-:W-:Y:S02]  /*8df0*/  LOP3.LUT R45, R14, 0x300030, R45, 0xf8, !PT ;  /* 0x003000300e2d7812 */ /* 0x000fe400078ef82d */
[----:B------:R-:W-:-:S02]  /*8e00*/  LOP3.LUT R47, R32, 0x300030, R47, 0xf8, !PT ;  /* 0x00300030202f7812 */ /* 0x000fc400078ef82f */
[--C-:B---3--:R-:W-:Y:S02]  /*8e10*/  SHF.R.U32.HI R43, RZ, 0xc, R26.reuse ;  /* 0x0000000cff2b7819 */ /* 0x108fe4000001161a */
[----:B------:R-:W-:Y:S02]  /*8e20*/  LOP3.LUT R32, R26, 0x3f003f, RZ, 0xc0, !PT ;  /* 0x003f003f1a207812 */ /* 0x000fe400078ec0ff */
[----:B------:R-:W-:Y:S02]  /*8e30*/  SHF.R.U32.HI R14, RZ, 0x6, R26 ;  /* 0x00000006ff0e7819 */ /* 0x000fe4000001161a */
[----:B------:R-:W-:Y:S02]  /*8e40*/  SHF.R.U32.HI R26, RZ, 0xc, R27 ;  /* 0x0000000cff1a7819 */ /* 0x000fe4000001161b */
[----:B------:R-:W-:Y:S02]  /*8e50*/  LOP3.LUT R38, R16, 0x3f003f, RZ, 0xc0, !PT ;  /* 0x003f003f10267812 */ /* 0x000fe400078ec0ff */
[----:B------:R-:W-:-:S02]  /*8e60*/  SHF.R.U32.HI R39, RZ, 0x6, R16 ;  /* 0x00000006ff277819 */ /* 0x000fc40000011610 */
[----:B------:R-:W-:Y:S02]  /*8e70*/  SHF.R.U32.HI R41, RZ, 0xc, R24 ;  /* 0x0000000cff297819 */ /* 0x000fe40000011618 */
[----:B------:R-:W-:Y:S02]  /*8e80*/  SHF.R.U32.HI R42, RZ, 0xc, R25 ;  /* 0x0000000cff2a7819 */ /* 0x000fe40000011619 */
[----:B------:R-:W-:Y:S02]  /*8e90*/  LOP3.LUT R30, R17, 0x3f003f, RZ, 0xc0, !PT ;  /* 0x003f003f111e7812 */ /* 0x000fe400078ec0ff */
[----:B------:R-:W-:Y:S02]  /*8ea0*/  LOP3.LUT R29, R18, 0x3f003f, RZ, 0xc0, !PT ;  /* 0x003f003f121d7812 */ /* 0x000fe400078ec0ff */
[----:B------:R-:W-:Y:S02]  /*8eb0*/  LOP3.LUT R28, R19, 0x3f003f, RZ, 0xc0, !PT ;  /* 0x003f003f131c7812 */ /* 0x000fe400078ec0ff */
[----:B------:R-:W-:-:S02]  /*8ec0*/  SHF.R.U32.HI R16, RZ, 0x8, R20 ;  /* 0x00000008ff107819 */ /* 0x000fc40000011614 */
[----:B------:R-:W-:Y:S02]  /*8ed0*/  SHF.R.U32.HI R49, RZ, 0x8, R23 ;  /* 0x00000008ff317819 */ /* 0x000fe40000011617 */
[----:B------:R-:W-:Y:S02]  /*8ee0*/  LOP3.LUT R31, R31, 0xf000f, RZ, 0xc0, !PT ;  /* 0x000f000f1f1f7812 */ /* 0x000fe400078ec0ff */
[----:B------:R-:W-:Y:S02]  /*8ef0*/  LOP3.LUT R40, R33, 0xf000f, RZ, 0xc0, !PT ;  /* 0x000f000f21287812 */ /* 0x000fe400078ec0ff */
[----:B------:R-:W-:Y:S02]  /*8f00*/  SHF.R.U32.HI R17, RZ, 0x6, R17 ;  /* 0x00000006ff117819 */ /* 0x000fe40000011611 */
[----:B------:R-:W-:Y:S02]  /*8f10*/  SHF.R.U32.HI R18, RZ, 0x6, R18 ;  /* 0x00000006ff127819 */ /* 0x000fe40000011612 */
[----:B------:R-:W-:-:S02]  /*8f20*/  SHF.R.U32.HI R19, RZ, 0x6, R19 ;  /* 0x00000006ff137819 */ /* 0x000fc40000011613 */
[----:B------:R-:W-:Y:S02]  /*8f30*/  SHF.R.U32.HI R53, RZ, 0xa, R23 ;  /* 0x0000000aff357819 */ /* 0x000fe40000011617 */
[----:B------:R-:W-:Y:S02]  /*8f40*/  LOP3.LUT R26, R26, 0xf000f, RZ, 0xc0, !PT ;  /* 0x000f000f1a1a7812 */ /* 0x000fe400078ec0ff */
[----:B------:R-:W-:Y:S02]  /*8f50*/  SHF.R.U32.HI R50, RZ, 0xa, R20 ;  /* 0x0000000aff327819 */ /* 0x000fe40000011614 */
[----:B------:R-:W-:Y:S02]  /*8f60*/  SHF.R.U32.HI R51, RZ, 0xa, R21 ;  /* 0x0000000aff337819 */ /* 0x000fe40000011615 */
[----:B------:R-:W-:Y:S02]  /*8f70*/  LOP3.LUT R41, R41, 0xf000f, RZ, 0xc0, !PT ;  /* 0x000f000f29297812 */ /* 0x000fe400078ec0ff */
[----:B------:R-:W-:-:S02]  /*8f80*/  LOP3.LUT R42, R42, 0xf000f, RZ, 0xc0, !PT ;  /* 0x000f000f2a2a7812 */ /* 0x000fc400078ec0ff */
[----:B------:R-:W-:Y:S02]  /*8f90*/  LOP3.LUT R16, R31, 0x300030, R16, 0xf8, !PT ;  /* 0x003000301f107812 */ /* 0x000fe400078ef810 */
[----:B------:R-:W-:Y:S02]  /*8fa0*/  LOP3.LUT R49, R40, 0x300030, R49, 0xf8, !PT ;  /* 0x0030003028317812 */ /* 0x000fe400078ef831 */
[----:B------:R-:W-:Y:S02]  /*8fb0*/  LOP3.LUT R34, R20, 0x3f003f, RZ, 0xc0, !PT ;  /* 0x003f003f14227812 */ /* 0x000fe400078ec0ff */
[----:B------:R-:W-:Y:S02]  /*8fc0*/  LOP3.LUT R35, R21, 0x3f003f, RZ, 0xc0, !PT ;  /* 0x003f003f15237812 */ /* 0x000fe400078ec0ff */
        /* <DEDUP_REMOVED lines=8> */
[----:B------:R-:W-:Y:S02]  /*9050*/  SHF.R.U32.HI R20, RZ, 0x6, R20 ;  /* 0x00000006ff147819 */ /* 0x000fe40000011614 */
[----:B------:R-:W-:Y:S02]  /*9060*/  SHF.R.U32.HI R21, RZ, 0x6, R21 ;  /* 0x00000006ff157819 */ /* 0x000fe40000011615 */
[----:B------:R-:W-:Y:S02]  /*9070*/  SHF.R.U32.HI R22, RZ, 0x6, R22 ;  /* 0x00000006ff167819 */ /* 0x000fe40000011616 */
[----:B------:R-:W-:Y:S02]  /*9080*/  SHF.R.U32.HI R23, RZ, 0x6, R23 ;  /* 0x00000006ff177819 */ /* 0x000fe40000011617 */
[----:B------:R-:W-:Y:S02]  /*9090*/  SHF.R.U32.HI R24, RZ, 0x6, R24 ;  /* 0x00000006ff187819 */ /* 0x000fe40000011618 */
[----:B------:R-:W-:-:S02]  /*90a0*/  SHF.R.U32.HI R25, RZ, 0x6, R25 ;  /* 0x00000006ff197819 */ /* 0x000fc40000011619 */
[----:B------:R-:W-:Y:S02]  /*90b0*/  SHF.R.U32.HI R15, RZ, 0x6, R27 ;  /* 0x00000006ff0f7819 */ /* 0x000fe4000001161b */
        /* <DEDUP_REMOVED lines=124> */
.L_x_2767:
        /* <DEDUP_REMOVED lines=48> */
.L_x_2768:
        /* <DEDUP_REMOVED lines=45> */
.L_x_2766:
        /* <DEDUP_REMOVED lines=8> */
.L_x_2762:
[----:B------:R-:W-:Y:S05]  /*9ed0*/  @!P1 EXIT ;  /* 0x000000000000994d */ /* 0x000fea0003800000 */
[----:B------:R-:W0:Y:S01]  /*9ee0*/  S2R R7, SR_CTAID.X ;  /* 0x0000000000077919 */ /* 0x000e220000002500 */
[----:B------:R-:W1:Y:S01]  /*9ef0*/  S2UR UR4, SR_CTAID.Y ;  /* 0x00000000000479c3 */ /* 0x000e620000002600 */
[----:B------:R-:W0:Y:S07]  /*9f00*/  S2R R10, SR_TID.X ;  /* 0x00000000000a7919 */ /* 0x000e2e0000002100 */
[----:B------:R-:W2:Y:S01]  /*9f10*/  LDC.64 R8, c[0x0][0x230] ;  /* 0x00008c00ff087b82 */ /* 0x000ea20000000a00 */
[----:B-1----:R-:W-:Y:S01]  /*9f20*/  UIMAD UR4, UR4, 0x3, URZ ;  /* 0x00000003040478a4 */ /* 0x002fe2000f8e023f */
[----:B0-----:R-:W-:-:S04]  /*9f30*/  LEA R7, R7, R10, 0x5 ;  /* 0x0000000a07077211 */ /* 0x001fc800078e28ff */
[----:B-----5:R-:W-:Y:S01]  /*9f40*/  SHF.L.U32 R16, R7, 0x2, RZ ;  /* 0x0000000207107819 */ /* 0x020fe200000006ff */
[----:B------:R-:W-:-:S04]  /*9f50*/  HMUL2 R7, R0, R11.H0_H0 ;  /* 0x2000000b00077232 */ /* 0x000fc80000000000 */
        /* <DEDUP_REMOVED lines=10> */
.L_x_2773:
[----:B------:R-:W0:Y:S02]  /*a000*/  LDS R10, [R0] ;  /* 0x00000000000a7984 */ /* 0x000e240000000800 */
[----:B0-----:R-:W-:-:S06]  /*a010*/  HADD2 R11, R10, R7 ;  /* 0x000000070a0b7230 */ /* 0x001fcc0000000000 */
[----:B------:R-:W0:Y:S02]  /*a020*/  ATOMS.CAST.SPIN R11, [R0], R10, R11 ;  /* 0x0000000a000b738d */ /* 0x000e24000180000b */
[----:B0-----:R-:W-:-:S13]  /*a030*/  ISETP.EQ.U32.AND P0, PT, R11, 0x1, PT ;  /* 0x000000010b00780c */ /* 0x001fda0003f02070 */
[----:B------:R-:W-:Y:S05]  /*a040*/  @!P0 BRA `(.L_x_2773) ;  /* 0xfffffffc00ec8947 */ /* 0x000fea000383ffff */
[----:B------:R-:W-:Y:S05]  /*a050*/  BRA `(.L_x_2771) ;  /* 0x00000000000c7947 */ /* 0x000fea0003800000 */
.L_x_2772:
[----:B------:R-:W2:Y:S02]  /*a060*/  LD.E R0, desc[UR6][R14.64] ;  /* 0x000000060e007980 */ /* 0x000ea4000c101900 */
[----:B--2---:R-:W-:-:S05]  /*a070*/  IADD3 R7, R7, R0, RZ ;  /* 0x0000000007077210 */ /* 0x004fca0007ffe0ff */
[----:B------:R0:W-:Y:S02]  /*a080*/  ST.E desc[UR6][R14.64], R7 ;  /* 0x000000070e007985 */ /* 0x0001e4000c101906 */
.L_x_2771:
[----:B------:R-:W-:Y:S05]  /*a090*/  BSYNC B0 ;  /* 0x0000000000007941 */ /* 0x000fea0003800000 */
.L_x_2770:
[----:B------:R1:W-:Y:S01]  /*a0a0*/  ATOM.E.ADD.F16x2.RN.STRONG.GPU P0, RZ, desc[UR6][R14.64+0x4], R17 ;  /* 0x000004110eff79a2 */ /* 0x0003e2000810e1c6 */
[----:B------:R-:W-:Y:S04]  /*a0b0*/  BSSY B0, `(.L_x_2774) ;  /* 0x000000f000007945 */ /* 0x000fe80003800000 */
[----:B-1----:R-:W-:Y:S05]  /*a0c0*/  @P0 BRA `(.L_x_2775) ;  /* 0x0000000000340947 */ /* 0x002fea0003800000 */
[----:B------:R-:W1:Y:S02]  /*a0d0*/  QSPC.E.S P0, RZ, [R14+0x4] ;  /* 0x000004000eff73aa */ /* 0x000e640000000500 */
[----:B-1----:R-:W-:Y:S05]  /*a0e0*/  @!P0 BRA `(.L_x_2776) ;  /* 0x0000000000208947 */ /* 0x002fea0003800000 */
[----:B------:R-:W-:-:S04]  /*a0f0*/  MOV R10, R14 ;  /* 0x0000000e000a7202 */ /* 0x000fc80000000f00 */
[----:B------:R-:W-:-:S07]  /*a100*/  MOV R0, R10 ;  /* 0x0000000a00007202 */ /* 0x000fce0000000f00 */
.L_x_2777:
[----:B------:R-:W1:Y:S02]  /*a110*/  LDS R10, [R0+0x4] ;  /* 0x00000400000a7984 */ /* 0x000e640000000800 */
[----:B-1----:R-:W-:-:S10]  /*a120*/  HFMA2.MMA R11, R10, 1, 1, R17 ;  /* 0x3c003c000a0b7835 */ /* 0x002fd40000000011 */
[----:B------:R-:W1:Y:S02]  /*a130*/  ATOMS.CAST.SPIN R11, [R0+0x4], R10, R11 ;  /* 0x0000040a000b738d */ /* 0x000e64000180000b */
[----:B-1----:R-:W-:-:S13]  /*a140*/  ISETP.EQ.U32.AND P0, PT, R11, 0x1, PT ;  /* 0x000000010b00780c */ /* 0x002fda0003f02070 */
[----:B------:R-:W-:Y:S05]  /*a150*/  @!P0 BRA `(.L_x_2777) ;  /* 0xfffffffc00ec8947 */ /* 0x000fea000383ffff */
[----:B------:R-:W-:Y:S05]  /*a160*/  BRA `(.L_x_2775) ;  /* 0x00000000000c7947 */ /* 0x000fea0003800000 */
.L_x_2776:
[----:B------:R-:W0:Y:S02]  /*a170*/  LD.E R0, desc[UR6][R14.64+0x4] ;  /* 0x000004060e007980 */ /* 0x000e24000c101900 */
[----:B0-----:R-:W-:-:S05]  /*a180*/  IADD3 R7, R17, R0, RZ ;  /* 0x0000000011077210 */ /* 0x001fca0007ffe0ff */
[----:B------:R1:W-:Y:S02]  /*a190*/  ST.E desc[UR6][R14.64+0x4], R7 ;  /* 0x000004070e007985 */ /* 0x0003e4000c101906 */
.L_x_2775:
[----:B------:R-:W-:Y:S05]  /*a1a0*/  BSYNC B0 ;  /* 0x0000000000007941 */ /* 0x000fea0003800000 */
.L_x_2774:
[----:B------:R-:W-:-:S13]  /*a1b0*/  ISETP.GE.AND P0, PT, R56, 0x2, PT ;  /* 0x000000023800780c */ /* 0x000fda0003f06270 */
[----:B------:R-:W-:Y:S05]  /*a1c0*/  @!P0 EXIT ;  /* 0x000000000000894d */ /* 0x000fea0003800000 */
[----:B------:R-:W-:Y:S01]  /*a1d0*/  IADD3 R16, R16, R57, RZ ;  /* 0x0000003910107210 */ /* 0x000fe20007ffe0ff */
[----:B01----:R-:W-:-:S04]  /*a1e0*/  HMUL2 R7, R3, R12.H0_H0 ;  /* 0x2000000c03077232 */ /* 0x003fc80000000000 */
        /* <DEDUP_REMOVED lines=9> */
.L_x_2781:
[----:B------:R-:W0:Y:S02]  /*a280*/  LDS R2, [R0] ;  /* 0x0000000000027984 */ /* 0x000e240000000800 */
[----:B0-----:R-:W-:-:S06]  /*a290*/  HADD2 R3, R2, R7 ;  /* 0x0000000702037230 */ /* 0x001fcc0000000000 */
[----:B------:R-:W0:Y:S02]  /*a2a0*/  ATOMS.CAST.SPIN R3, [R0], R2, R3 ;  /* 0x000000020003738d */ /* 0x000e240001800003 */
[----:B0-----:R-:W-:-:S13]  /*a2b0*/  ISETP.EQ.U32.AND P0, PT, R3, 0x1, PT ;  /* 0x000000010300780c */ /* 0x001fda0003f02070 */
[----:B------:R-:W-:Y:S05]  /*a2c0*/  @!P0 BRA `(.L_x_2781) ;  /* 0xfffffffc00ec8947 */ /* 0x000fea000383ffff */
[----:B------:R-:W-:Y:S05]  /*a2d0*/  BRA `(.L_x_2779) ;  /* 0x00000000000c7947 */ /* 0x000fea0003800000 */
.L_x_2780:
[----:B------:R-:W2:Y:S02]  /*a2e0*/  LD.E R0, desc[UR6][R10.64] ;  /* 0x000000060a007980 */ /* 0x000ea4000c101900 */
[----:B--2---:R-:W-:-:S05]  /*a2f0*/  IADD3 R3, R7, R0, RZ ;  /* 0x0000000007037210 */ /* 0x004fca0007ffe0ff */
[----:B------:R0:W-:Y:S02]  /*a300*/  ST.E desc[UR6][R10.64], R3 ;  /* 0x000000030a007985 */ /* 0x0001e4000c101906 */
.L_x_2779:
[----:B------:R-:W-:Y:S05]  /*a310*/  BSYNC B0 ;  /* 0x0000000000007941 */ /* 0x000fea0003800000 */
.L_x_2778:
[----:B------:R1:W-:Y:S01]  /*a320*/  ATOM.E.ADD.F16x2.RN.STRONG.GPU P0, RZ, desc[UR6][R10.64+0x4], R15 ;  /* 0x0000040f0aff79a2 */ /* 0x0003e2000810e1c6 */
[----:B------:R-:W-:Y:S04]  /*a330*/  BSSY B0, `(.L_x_2782) ;  /* 0x000000f000007945 */ /* 0x000fe80003800000 */
[----:B-1----:R-:W-:Y:S05]  /*a340*/  @P0 BRA `(.L_x_2783) ;  /* 0x0000000000340947 */ /* 0x002fea0003800000 */
[----:B------:R-:W1:Y:S02]  /*a350*/  QSPC.E.S P0, RZ, [R10+0x4] ;  /* 0x000004000aff73aa */ /* 0x000e640000000500 */
[----:B-1----:R-:W-:Y:S05]  /*a360*/  @!P0 BRA `(.L_x_2784) ;  /* 0x0000000000208947 */ /* 0x002fea0003800000 */
[----:B------:R-:W-:-:S04]  /*a370*/  MOV R2, R10 ;  /* 0x0000000a00027202 */ /* 0x000fc80000000f00 */
[----:B------:R-:W-:-:S07]  /*a380*/  MOV R0, R2 ;  /* 0x0000000200007202 */ /* 0x000fce0000000f00 */
.L_x_2785:
[----:B------:R-:W0:Y:S02]  /*a390*/  LDS R2, [R0+0x4] ;  /* 0x0000040000027984 */ /* 0x000e240000000800 */
[----:B0-----:R-:W-:-:S10]  /*a3a0*/  HFMA2.MMA R3, R2, 1, 1, R15 ;  /* 0x3c003c0002037835 */ /* 0x001fd4000000000f */
[----:B------:R-:W0:Y:S02]  /*a3b0*/  ATOMS.CAST.SPIN R3, [R0+0x4], R2, R3 ;  /* 0x000004020003738d */ /* 0x000e240001800003 */
[----:B0-----:R-:W-:-:S13]  /*a3c0*/  ISETP.EQ.U32.AND P0, PT, R3, 0x1, PT ;  /* 0x000000010300780c */ /* 0x001fda0003f02070 */
[----:B------:R-:W-:Y:S05]  /*a3d0*/  @!P0 BRA `(.L_x_2785) ;  /* 0xfffffffc00ec8947 */ /* 0x000fea000383ffff */
[----:B------:R-:W-:Y:S05]  /*a3e0*/  BRA `(.L_x_2783) ;  /* 0x00000000000c7947 */ /* 0x000fea0003800000 */
.L_x_2784:
[----:B------:R-:W0:Y:S02]  /*a3f0*/  LD.E R0, desc[UR6][R10.64+0x4] ;  /* 0x000004060a007980 */ /* 0x000e24000c101900 */
[----:B0-----:R-:W-:-:S05]  /*a400*/  IADD3 R3, R15, R0, RZ ;  /* 0x000000000f037210 */ /* 0x001fca0007ffe0ff */
[----:B------:R1:W-:Y:S02]  /*a410*/  ST.E desc[UR6][R10.64+0x4], R3 ;  /* 0x000004030a007985 */ /* 0x0003e4000c101906 */
.L_x_2783:
[----:B------:R-:W-:Y:S05]  /*a420*/  BSYNC B0 ;  /* 0x0000000000007941 */ /* 0x000fea0003800000 */
.L_x_2782:
        /* <DEDUP_REMOVED lines=11> */
[----:B------:R-:W-:-:S04]  /*a4e0*/  MOV R2, R8 ;  /* 0x0000000800027202 */ /* 0x000fc80000000f00 */
[----:B------:R-:W-:-:S07]  /*a4f0*/  MOV R0, R2 ;  /* 0x0000000200007202 */ /* 0x000fce0000000f00 */
.L_x_2789:
[----:B------:R-:W0:Y:S02]  /*a500*/  LDS R2, [R0] ;  /* 0x0000000000027984 */ /* 0x000e240000000800 */
[----:B01----:R-:W-:-:S06]  /*a510*/  HADD2 R3, R2, R5 ;  /* 0x0000000502037230 */ /* 0x003fcc0000000000 */
[----:B------:R-:W0:Y:S02]  /*a520*/  ATOMS.CAST.SPIN R3, [R0], R2, R3 ;  /* 0x000000020003738d */ /* 0x000e240001800003 */
[----:B0-----:R-:W-:-:S13]  /*a530*/  ISETP.EQ.U32.AND P0, PT, R3, 0x1, PT ;  /* 0x000000010300780c */ /* 0x001fda0003f02070 */
[----:B------:R-:W-:Y:S05]  /*a540*/  @!P0 BRA `(.L_x_2789) ;  /* 0xfffffffc00ec8947 */ /* 0x000fea000383ffff */
[----:B------:R-:W-:Y:S05]  /*a550*/  BRA `(.L_x_2787) ;  /* 0x00000000000c7947 */ /* 0x000fea0003800000 */
.L_x_2788:
[----:B------:R-:W0:Y:S02]  /*a560*/  LD.E R0, desc[UR6][R8.64] ;  /* 0x0000000608007980 */ /* 0x000e24000c101900 */
[----:B01----:R-:W-:-:S05]  /*a570*/  IADD3 R3, R5, R0, RZ ;  /* 0x0000000005037210 */ /* 0x003fca0007ffe0ff */
[----:B------:R2:W-:Y:S02]  /*a580*/  ST.E desc[UR6][R8.64], R3 ;  /* 0x0000000308007985 */ /* 0x0005e4000c101906 */
.L_x_2787:
[----:B------:R-:W-:Y:S05]  /*a590*/  BSYNC B0 ;  /* 0x0000000000007941 */ /* 0x000fea0003800000 */
.L_x_2786:
[----:B------:R3:W-:Y:S02]  /*a5a0*/  ATOM.E.ADD.F16x2.RN.STRONG.GPU P0, RZ, desc[UR6][R8.64+0x4], R13 ;  /* 0x0000040d08ff79a2 */ /* 0x0007e4000810e1c6 */
[----:B---3--:R-:W-:Y:S05]  /*a5b0*/  @P0 EXIT ;  /* 0x000000000000094d */ /* 0x008fea0003800000 */
[----:B------:R-:W3:Y:S02]  /*a5c0*/  QSPC.E.S P0, RZ, [R8+0x4] ;  /* 0x0000040008ff73aa */ /* 0x000ee40000000500 */
[----:B---3--:R-:W-:Y:S05]  /*a5d0*/  @!P0 BRA `(.L_x_2790) ;  /* 0x0000000000208947 */ /* 0x008fea0003800000 */
[----:B------:R-:W-:-:S04]  /*a5e0*/  MOV R2, R8 ;  /* 0x0000000800027202 */ /* 0x000fc80000000f00 */
[----:B------:R-:W-:-:S07]  /*a5f0*/  MOV R0, R2 ;  /* 0x0000000200007202 */ /* 0x000fce0000000f00 */
.L_x_2791:
[----:B------:R-:W0:Y:S02]  /*a600*/  LDS R2, [R0+0x4] ;  /* 0x0000040000027984 */ /* 0x000e240000000800 */
[----:B012---:R-:W-:-:S10]  /*a610*/  HFMA2.MMA R3, R2, 1, 1, R13 ;  /* 0x3c003c0002037835 */ /* 0x007fd4000000000d */
[----:B------:R-:W0:Y:S02]  /*a620*/  ATOMS.CAST.SPIN R3, [R0+0x4], R2, R3 ;  /* 0x000004020003738d */ /* 0x000e240001800003 */
[----:B0-----:R-:W-:-:S13]  /*a630*/  ISETP.EQ.U32.AND P0, PT, R3, 0x1, PT ;  /* 0x000000010300780c */ /* 0x001fda0003f02070 */
[----:B------:R-:W-:Y:S05]  /*a640*/  @!P0 BRA `(.L_x_2791) ;  /* 0xfffffffc00ec8947 */ /* 0x000fea000383ffff */
[----:B------:R-:W-:Y:S05]  /*a650*/  EXIT ;  /* 0x000000000000794d */ /* 0x000fea0003800000 */
.L_x_2790:
[----:B------:R-:W0:Y:S02]  /*a660*/  LD.E R0, desc[UR6][R8.64+0x4] ;  /* 0x0000040608007980 */ /* 0x000e24000c101900 */
[----:B012---:R-:W-:-:S05]  /*a670*/  IADD3 R3, R13, R0, RZ ;  /* 0x000000000d037210 */ /* 0x007fca0007ffe0ff */
[----:B------:R-:W-:Y:S01]  /*a680*/  ST.E desc[UR6][R8.64+0x4], R3 ;  /* 0x0000040308007985 */ /* 0x000fe2000c101906 */
[----:B------:R-:W-:Y:S05]  /*a690*/  EXIT ;  /* 0x000000000000794d */ /* 0x000fea0003800000 */
.L_x_2792:
        /* <DEDUP_REMOVED lines=14> */
.L_x_5218:


//--------------------- .text._Z23gemm_half_q_half_kernelILi3ELi40ELb1ELb1ELi32EEvPK6__halfPKjS4_S2_PS0_iiiiPKtS7_iiiiiibS2_i --------------------------
	.section	.text._Z23gemm_half_q_half_kernelILi3ELi40ELb1ELb1ELi32EEvPK6__halfPKjS4_S2_PS0_iiiiPKtS7_iiiiiibS2_i,"ax",@progbits
	.align	128
        .global         _Z23gemm_half_q_half_kernelILi3ELi40ELb1ELb1ELi32EEvPK6__halfPKjS4_S2_PS0_iiiiPKtS7_iiiiiibS2_i
        .type           _Z23gemm_half_q_half_kernelILi3ELi40ELb1ELb1ELi32EEvPK6__halfPKjS4_S2_PS0_iiiiPKtS7_iiiiiibS2_i,@function
        .size           _Z23gemm_half_q_half_kernelILi3ELi40ELb1ELb1ELi32EEvPK6__halfPKjS4_S2_PS0_iiiiPKtS7_iiiiiibS2_i,(.L_x_5219 - _Z23gemm_half_q_half_kernelILi3ELi40ELb1ELb1ELi32EEvPK6__halfPKjS4_S2_PS0_iiiiPKtS7_iiiiiibS2_i)
        .other          _Z23gemm_half_q_half_kernelILi3ELi40ELb1ELb1ELi32EEvPK6__halfPKjS4_S2_PS0_iiiiPKtS7_iiiiiibS2_i,@"STO_CUDA_ENTRY STV_DEFAULT"
_Z23gemm_half_q_half_kernelILi3ELi40ELb1ELb1ELi32EEvPK6__halfPKjS4_S2_PS0_iiiiPKtS7_iiiiiibS2_i:
.text._Z23gemm_half_q_half_kernelILi3ELi40ELb1ELb1ELi32EEvPK6__halfPKjS4_S2_PS0_iiiiPKtS7_iiiiiibS2_i:
[----:B------:R-:W-:Y:S01]  /*0000*/  LDC R1, c[0x0][0x28] ;  /* 0x00000a00ff017b82 */ /* 0x000fe20000000800 */
[----:B------:R-:W0:Y:S07]  /*0010*/  S2R R4, SR_CTAID.Y ;  /* 0x0000000000047919 */ /* 0x000e2e0000002600 */
[----:B------:R-:W0:Y:S01]  /*0020*/  LDC R5, c[0x0][0x238] ;  /* 0x00008e00ff057b82 */ /* 0x000e220000000800 */
[----:B------:R-:W-:Y:S01]  /*0030*/  ULDC.64 UR6, c[0x0][0x208] ;  /* 0x0000820000067ab9 */ /* 0x000fe20000000a00 */
[----:B------:R-:W-:Y:S01]  /*0040*/  PRMT R56, RZ, 0x7610, R56 ;  /* 0x00007610ff387816 */ /* 0x000fe20000000038 */
[----:B------:R-:W1:Y:S01]  /*0050*/  S2R R7, SR_CTAID.X ;  /* 0x0000000000077919 */ /* 0x000e620000002500 */
[----:B------:R-:W-:-:S02]  /*0060*/  PRMT R55, RZ, 0x7610, R55 ;  /* 0x00007610ff377816 */ /* 0x000fc40000000037 */
[----:B------:R-:W-:Y:S01]  /*0070*/  PRMT R54, RZ, 0x7610, R54 ;  /* 0x00007610ff367816 */ /* 0x000fe20000000036 */
[----:B------:R-:W2:Y:S01]  /*0080*/  S2R R6, SR_TID.X ;  /* 0x0000000000067919 */ /* 0x000ea20000002100 */
[----:B------:R-:W3:Y:S01]  /*0090*/  LDC R8, c[0x0][0x240] ;  /* 0x00009000ff087b82 */ /* 0x000ee20000000800 */
[----:B------:R-:W4:Y:S01]  /*00a0*/  S2R R3, SR_CTAID.Z ;  /* 0x0000000000037919 */ /* 0x000f220000002700 */
[--C-:B0-----:R-:W-:Y:S01]  /*00b0*/  IMAD R0, R4, -0x3, R5.reuse ;  /* 0xfffffffd04007824 */ /* 0x101fe200078e0205 */
[----:B------:R-:W-:-:S04]  /*00c0*/  PRMT R5, RZ, 0x7610, R5 ;  /* 0x00007610ff057816 */ /* 0x000fc80000000005 */
        /* <DEDUP_REMOVED lines=23> */
.L_x_2793:
[----:B------:R-:W-:Y:S02]  /*0240*/  PRMT R2, R5, 0x9910, RZ ;  /* 0x0000991005027816 */ /* 0x000fe400000000ff */
[----:B------:R-:W-:Y:S02]  /*0250*/  SHF.L.U32 R57, R3, 0x5, RZ ;  /* 0x0000000503397819 */ /* 0x000fe400000006ff */
[----:B------:R-:W-:Y:S02]  /*0260*/  ISETP.NE.AND P0, PT, R2, RZ, PT ;  /* 0x000000ff0200720c */ /* 0x000fe40003f05270 */
[----:B------:R-:W-:-:S11]  /*0270*/  VIADDMNMX R58, R57, 0x20, R8, PT ;  /* 0x00000020393a7846 */ /* 0x000fd60003800108 */
[----:B------:R-:W-:Y:S05]  /*0280*/  @!P0 EXIT ;  /* 0x000000000000894d */ /* 0x000fea0003800000 */
[----:B------:R-:W-:Y:S01]  /*0290*/  IADD3 R9, R57, R6, RZ ;  /* 0x0000000639097210 */ /* 0x000fe20007ffe0ff */
[----:B------:R-:W-:Y:S01]  /*02a0*/  BSSY B0, `(.L_x_2794) ;  /* 0x00000b6000007945 */ /* 0x000fe20003800000 */
[----:B------:R-:W-:Y:S02]  /*02b0*/  SHF.L.U32 R5, R7, 0x7, RZ ;  /* 0x0000000707057819 */ /* 0x000fe400000006ff */
        /* <DEDUP_REMOVED lines=21> */
.L_x_2798:
[----:B0-----:R-:W-:-:S04]  /*0410*/  IMAD R9, R4, 0x3, R10 ;  /* 0x0000000304097824 */ /* 0x001fc800078e020a */
[CC--:B------:R-:W-:Y:S01]  /*0420*/  IMAD R11, R9.reuse, R8.reuse, RZ ;  /* 0x00000008090b7224 */ /* 0x0c0fe200078e02ff */
        /* <DEDUP_REMOVED lines=35> */
.L_x_2797:
        /* <DEDUP_REMOVED lines=24> */
.L_x_2799:
        /* <DEDUP_REMOVED lines=14> */
.L_x_2796:
        /* <DEDUP_REMOVED lines=10> */
.L_x_2801:
        /* <DEDUP_REMOVED lines=10> */
[C---:B------:R-:W-:Y:S02]  /*0a00*/  IADD3 R23, P3, R9.reuse, R11, RZ ;  /* 0x0000000b09177210 */ /* 0x040fe40007f7e0ff */
[C---:B------:R-:W-:Y:S02]  /*0a10*/  LEA R14, P2, R16.reuse, UR4, 0x1 ;  /* 0x00000004100e7c11 */ /* 0x040fe4000f8408ff */
        /* <DEDUP_REMOVED lines=25> */
.L_x_2800:
        /* <DEDUP_REMOVED lines=24> */
.L_x_2802:
        /* <DEDUP_REMOVED lines=13> */
.L_x_2795:
[----:B------:R-:W-:Y:S05]  /*0e00*/  BSYNC B0 ;  /* 0x0000000000007941 */ /* 0x000fea0003800000 */
.L_x_2794:
[----:B------:R-:W3:Y:S02]  /*0e10*/  LDC R13, c[0x0][0x23c] ;  /* 0x00008f00ff0d7b82 */ /* 0x000ee40000000800 */
[----:B---3--:R-:W-:-:S13]  /*0e20*/  ISETP.GE.AND P0, PT, R2, R13, PT ;  /* 0x0000000d0200720c */ /* 0x008fda0003f06270 */
[----:B------:R-:W-:Y:S05]  /*0e30*/  @P0 EXIT ;  /* 0x000000000000094d */ /* 0x000fea0003800000 */
[----:B-12---:R-:W1:Y:S02]  /*0e40*/  LDC.U8 R7, c[0x0][0x270] ;  /* 0x00009c00ff077b82 */ /* 0x006e640000000000 */
[----:B-1----:R-:W-:-:S04]  /*0e50*/  PRMT R7, R7, 0x8880, RZ ;  /* 0x0000888007077816 */ /* 0x002fc800000000ff */
        /* <DEDUP_REMOVED lines=8> */
[----:B------:R-:W-:Y:S02]  /*0ee0*/  PLOP3.LUT P0, PT, PT, PT, PT, 0x80, 0x0 ;  /* 0x000000000000781c */ /* 0x000fe40003f0f070 */
[----:B------:R-:W-:-:S05]  /*0ef0*/  IMAD R5, R4, 0x3, R5 ;  /* 0x0000000304057824 */ /* 0x000fca00078e0205 */
[----:B------:R-:W-:-:S05]  /*0f00*/  LEA R5, R6, R5, 0x2 ;  /* 0x0000000506057211 */ /* 0x000fca00078e10ff */
[----:B0-----:R-:W-:Y:S01]  /*0f10*/  IMAD.WIDE R4, R5, 0x2, R8 ;  /* 0x0000000205047825 */ /* 0x001fe200078e0208 */
[----:B------:R-:W-:Y:S06]  /*0f20*/  @!P2 BRA `(.L_x_2804) ;  /* 0x000000000034a947 */ /* 0x000fec0003800000 */
[----:B------:R-:W-:Y:S02]  /*0f30*/  PLOP3.LUT P0, PT, PT, PT, PT, 0x8, 0x0 ;  /* 0x000000000000781c */ /* 0x000fe40003f0e170 */
[----:B------:R-:W-:-:S11]  /*0f40*/  IADD3 R15, R59, -0x3, RZ ;  /* 0xfffffffd3b0f7810 */ /* 0x000fd60007ffe0ff */
.L_x_2805:
        /* <DEDUP_REMOVED lines=11> */
.L_x_2804:
[----:B-1----:R-:W-:-:S04]  /*1000*/  IADD3 R6, R59, -R12, RZ ;  /* 0x8000000c3b067210 */ /* 0x002fc80007ffe0ff */
[----:B------:R-:W-:-:S13]  /*1010*/  ISETP.GT.AND P2, PT, R6, 0x1, PT ;  /* 0x000000010600780c */ /* 0x000fda0003f44270 */
[----:B------:R-:W-:Y:S01]  /*1020*/  @P2 PLOP3.LUT P0, PT, PT, PT, PT, 0x8, 0x0 ;  /* 0x000000000000281c */ /* 0x000fe20003f0e170 */
[C---:B------:R-:W-:Y:S01]  /*1030*/  @P2 IMAD.WIDE R6, R13.reuse, 0x2, R4 ;  /* 0x000000020d062825 */ /* 0x040fe200078e0204 */
[----:B------:R-:W-:Y:S01]  /*1040*/  @P2 IADD3 R12, R12, 0x2, RZ ;  /* 0x000000020c0c2810 */ /* 0x000fe20007ffe0ff */
[----:B------:R0:W-:Y:S03]  /*1050*/  @P2 STG.E.64 desc[UR6][R4.64], RZ ;  /* 0x000000ff04002986 */ /* 0x0001e6000c101b06 */
[----:B------:R-:W-:Y:S01]  /*1060*/  ISETP.LT.OR P0, PT, R12, R59, P0 ;  /* 0x0000003b0c00720c */ /* 0x000fe20000701670 */
[----:B------:R1:W-:Y:S01]  /*1070*/  @P2 STG.E.64 desc[UR6][R6.64], RZ ;  /* 0x000000ff06002986 */ /* 0x0003e2000c101b06 */
[----:B0-----:R-:W-:-:S11]  /*1080*/  @P2 IMAD.WIDE R4, R13, 0x2, R6 ;  /* 0x000000020d042825 */ /* 0x001fd600078e0206 */
[----:B------:R1:W-:Y:S02]  /*1090*/  @P0 STG.E.64 desc[UR6][R4.64], RZ ;  /* 0x000000ff04000986 */ /* 0x0003e4000c101b06 */
.L_x_2803:
[----:B------:R-:W2:Y:S08]  /*10a0*/  LDC R8, c[0x0][0x25c] ;  /* 0x00009700ff087b82 */ /* 0x000eb00000000800 */
[----:B------:R-:W-:Y:S01]  /*10b0*/  BAR.SYNC.DEFER_BLOCKING 0x0 ;  /* 0x0000000000007b1d */ /* 0x000fe20000010000 */
[----:B------:R-:W-:-:S07]  /*10c0*/  ISETP.GE.AND P0, PT, R57, R58, PT ;  /* 0x0000003a3900720c */ /* 0x000fce0003f06270 */
[----:B0-----:R-:W0:Y:S06]  /*10d0*/  LDC R16, c[0x0][0x264] ;  /* 0x00009900ff107b82 */ /* 0x001e2c0000000800 */
[----:B------:R-:W-:Y:S05]  /*10e0*/  @P0 BRA `(.L_x_2806) ;  /* 0x0000000000d40947 */ /* 0x000fea0003800000 */
[----:B-1----:R-:W1:Y:S01]  /*10f0*/  LDC.64 R4, c[0x0][0x248] ;  /* 0x00009200ff047b82 */ /* 0x002e620000000a00 */
[----:B------:R-:W-:-:S07]  /*1100*/  SHF.L.U32 R11, R3, 0x6, RZ ;  /* 0x00000006030b7819 */ /* 0x000fce00000006ff */
[----:B------:R-:W3:Y:S08]  /*1110*/  LDC.64 R6, c[0x0][0x220] ;  /* 0x00008800ff067b82 */ /* 0x000ef00000000a00 */
[----:B------:R-:W4:Y:S01]  /*1120*/  LDC.64 R14, c[0x0][0x228] ;  /* 0x00008a00ff0e7b82 */ /* 0x000f220000000a00 */
        /* <DEDUP_REMOVED lines=8> */
[----:B-1-34-:R-:W-:-:S07]  /*11b0*/  SHF.R.S32.HI R22, RZ, 0x3, R12 ;  /* 0x00000003ff167819 */ /* 0x01afce000001140c */
.L_x_2807:
[----:B-----5:R-:W-:-:S05]  /*11c0*/  IADD3 R18, R3, UR4, RZ ;  /* 0x0000000403127c10 */ /* 0x020fca000fffe0ff */
        /* <DEDUP_REMOVED lines=9> */
[----:B------:R-:W-:-:S06]  /*1260*/  IMAD.WIDE R18, R18, 0x2, R14 ;  /* 0x0000000212127825 */ /* 0x000fcc00078e020e */
        /* <DEDUP_REMOVED lines=29> */
.L_x_2806:
[----:B------:R-:W-:Y:S01]  /*1440*/  ULDC UR4, c[0x0][0x258] ;  /* 0x0000960000047ab9 */ /* 0x000fe20000000800 */
[----:B------:R-:W-:Y:S01]  /*1450*/  ULDC UR5, c[0x0][0x260] ;  /* 0x0000980000057ab9 */ /* 0x000fe20000000800 */
[C---:B------:R-:W-:Y:S01]  /*1460*/  ISETP.GT.AND P2, PT, R57.reuse, UR4, PT ;  /* 0x0000000439007c0c */ /* 0x040fe2000bf44270 */
[----:B------:R-:W-:Y:S01]  /*1470*/  ULDC UR8, c[0x0][0x268] ;  /* 0x00009a0000087ab9 */ /* 0x000fe20000000800 */
[C---:B------:R-:W-:Y:S01]  /*1480*/  VIMNMX R3, R57.reuse, UR4, PT ;  /* 0x0000000439037c48 */ /* 0x040fe2000bfe0100 */
[----:B------:R-:W-:Y:S01]  /*1490*/  HFMA2.MMA R14, -RZ, RZ, 0, 0 ;  /* 0x00000000ff0e7435 */ /* 0x000fe200000001ff */
[C---:B------:R-:W-:Y:S02]  /*14a0*/  ISETP.GT.AND P4, PT, R57.reuse, UR5, PT ;  /* 0x0000000539007c0c */ /* 0x040fe4000bf84270 */
[----:B-1----:R-:W-:Y:S02]  /*14b0*/  SHF.R.S32.HI R4, RZ, 0x1f, R3 ;  /* 0x0000001fff047819 */ /* 0x002fe40000011403 */
[----:B------:R-:W-:-:S02]  /*14c0*/  ISETP.GT.AND P6, PT, R57, UR8, PT ;  /* 0x0000000839007c0c */ /* 0x000fc4000bfc4270 */
[----:B------:R-:W-:Y:S01]  /*14d0*/  LEA.HI R4, R4, R3, RZ, 0x5 ;  /* 0x0000000304047211 */ /* 0x000fe200078f28ff */
[----:B------:R-:W-:Y:S01]  /*14e0*/  HFMA2.MMA R3, -RZ, RZ, 0, 0 ;  /* 0x00000000ff037435 */ /* 0x000fe200000001ff */
[C---:B--2---:R-:W-:Y:S02]  /*14f0*/  ISETP.GT.AND P3, PT, R57.reuse, R8, PT ;  /* 0x000000083900720c */ /* 0x044fe40003f64270 */
[----:B------:R-:W-:Y:S02]  /*1500*/  SHF.R.S32.HI R15, RZ, 0x5, R4 ;  /* 0x00000005ff0f7819 */ /* 0x000fe40000011404 */
[----:B0-----:R-:W-:Y:S02]  /*1510*/  ISETP.GT.AND P5, PT, R57, R16, PT ;  /* 0x000000103900720c */ /* 0x001fe40003fa4270 */
[----:B------:R-:W-:Y:S02]  /*1520*/  MOV R7, RZ ;  /* 0x000000ff00077202 */ /* 0x000fe40000000f00 */
[----:B------:R-:W-:Y:S01]  /*1530*/  MOV R4, RZ ;  /* 0x000000ff00047202 */ /* 0x000fe20000000f00 */
        /* <DEDUP_REMOVED lines=8> */
.L_x_2808:
        /* <DEDUP_REMOVED lines=8> */
.L_x_2809:
        /* <DEDUP_REMOVED lines=8> */
.L_x_2810:
        /* <DEDUP_REMOVED lines=8> */
.L_x_2811:
        /* <DEDUP_REMOVED lines=9> */
.L_x_2812:
[----:B------:R-:W-:Y:S01]  /*17d0*/  LEA R4, R15, R4, 0x3 ;  /* 0x000000040f047211 */ /* 0x000fe200078e18ff */
[----:B------:R-:W0:Y:S01]  /*17e0*/  S2UR UR5, SR_CgaCtaId ;  /* 0x00000000000579c3 */ /* 0x000e220000008800 */
[----:B------:R-:W-:Y:S01]  /*17f0*/  ISETP.GE.OR P0, PT, R57, R8, P0 ;  /* 0x000000083900720c */ /* 0x000fe20000706670 */
        /* <DEDUP_REMOVED lines=10> */
[----:B------:R-:W-:-:S04]  /*18a0*/  IADD3 R2, P2, R2, R3, RZ ;  /* 0x0000000302027210 */ /* 0x000fc80007f5e0ff */
[----:B------:R-:W-:Y:S02]  /*18b0*/  LEA.HI.X.SX32 R3, R3, R4, 0x1, P2 ;  /* 0x0000000403037211 */ /* 0x000fe400010f0eff */
[C---:B------:R-:W-:Y:S01]  /*18c0*/  LEA R60, P2, R2.reuse, UR8, 0x2 ;  /* 0x00000008023c7c11 */ /* 0x040fe2000f8410ff */
[----:B0-----:R-:W-:Y:S01]  /*18d0*/  ULEA UR4, UR5, UR4, 0x18 ;  /* 0x0000000405047291 */ /* 0x001fe2000f8ec03f */
[----:B------:R-:W-:Y:S02]  /*18e0*/  PRMT R4, RZ, 0x5410, RZ ;  /* 0x00005410ff047816 */ /* 0x000fe400000000ff */
[----:B------:R-:W-:Y:S02]  /*18f0*/  LEA.HI.X R15, R2, UR9, R3, 0x2, P2 ;  /* 0x00000009020f7c11 */ /* 0x000fe400090f1403 */
[----:B------:R-:W-:Y:S01]  /*1900*/  PRMT R3, RZ, 0x5410, RZ ;  /* 0x00005410ff037816 */ /* 0x000fe200000000ff */
[----:B------:R-:W-:Y:S06]  /*1910*/  @P0 BRA `(.L_x_2813) ;  /* 0x0000002400080947 */ /* 0x000fec0003800000 */
[----:B------:R-:W0:Y:S01]  /*1920*/  LDC R2, c[0x0][0x23c] ;  /* 0x00008f00ff027b82 */ /* 0x000e220000000800 */
[----:B------:R-:W-:Y:S01]  /*1930*/  PRMT R14, R56, 0x9910, RZ ;  /* 0x00009910380e7816 */ /* 0x000fe200000000ff */
[----:B------:R-:W-:Y:S01]  /*1940*/  ULDC UR5, c[0x0][0x25c] ;  /* 0x0000970000057ab9 */ /* 0x000fe20000000800 */
[----:B------:R-:W-:Y:S02]  /*1950*/  PRMT R8, R8, 0x5410, RZ ;  /* 0x0000541008087816 */ /* 0x000fe400000000ff */
[----:B------:R-:W-:-:S04]  /*1960*/  ISETP.NE.AND P0, PT, R14, RZ, PT ;  /* 0x000000ff0e00720c */ /* 0x000fc80003f05270 */
[----:B------:R-:W-:Y:S02]  /*1970*/  ISETP.LT.OR P0, PT, R0, 0x3, !P0 ;  /* 0x000000030000780c */ /* 0x000fe40004701670 */
[----:B------:R-:W-:-:S11]  /*1980*/  SHF.R.S32.HI R0, RZ, 0x1f, R13 ;  /* 0x0000001fff007819 */ /* 0x000fd6000001140d */
.L_x_2820:
        /* <DEDUP_REMOVED lines=188> */
.L_x_2815:
        /* <DEDUP_REMOVED lines=48> */
.L_x_2816:
        /* <DEDUP_REMOVED lines=45> */
.L_x_2814:
        /* <DEDUP_REMOVED lines=189> */
.L_x_2818:
        /* <DEDUP_REMOVED lines=48> */
.L_x_2819:
        /* <DEDUP_REMOVED lines=45> */
.L_x_2817:
        /* <DEDUP_REMOVED lines=8> */
.L_x_2813:
[----:B------:R-:W-:Y:S01]  /*3d40*/  ISETP.GE.AND P0, PT, R57, R58, PT ;  /* 0x0000003a3900720c */ /* 0x000fe20003f06270 */
[----:B------:R-:W-:-:S03]  /*3d50*/  ULDC UR5, c[0x0][0x264] ;  /* 0x0000990000057ab9 */ /* 0x000fc60000000800 */
[----:B------:R-:W-:-:S13]  /*3d60*/  ISETP.GE.OR P0, PT, R57, UR5, P0 ;  /* 0x0000000539007c0c */ /* 0x000fda0008706670 */
[----:B------:R-:W-:Y:S05]  /*3d70*/  @P0 BRA `(.L_x_2821) ;  /* 0x0000005000440947 */ /* 0x000fea0003800000 */
[----:B------:R-:W0:Y:S01]  /*3d80*/  S2R R0, SR_CTAID.Y ;  /* 0x0000000000007919 */ /* 0x000e220000002600 */
[----:B------:R-:W0:Y:S01]  /*3d90*/  LDC R13, c[0x0][0x238] ;  /* 0x00008e00ff0d7b82 */ /* 0x000e220000000800 */
[----:B------:R-:W-:Y:S01]  /*3da0*/  PRMT R2, R56, 0x9910, RZ ;  /* 0x0000991038027816 */ /* 0x000fe200000000ff */
[----:B------:R-:W-:Y:S01]  /*3db0*/  HADD2.F32 R12, -RZ, R12.H0_H0 ;  /* 0x2000000cff0c7230 */ /* 0x000fe20000004100 */
[----:B------:R-:W-:Y:S01]  /*3dc0*/  ULDC UR5, c[0x0][0x264] ;  /* 0x0000990000057ab9 */ /* 0x000fe20000000800 */
[----:B------:R-:W-:Y:S01]  /*3dd0*/  HADD2.F32 R11, -RZ, R11.H0_H0 ;  /* 0x2000000bff0b7230 */ /* 0x000fe20000004100 */
[----:B------:R-:W-:Y:S01]  /*3de0*/  ISETP.NE.AND P0, PT, R2, RZ, PT ;  /* 0x000000ff0200720c */ /* 0x000fe20003f05270 */
[----:B------:R-:W-:Y:S02]  /*3df0*/  HADD2.F32 R20, -RZ, R10.H0_H0 ;  /* 0x2000000aff147230 */ /* 0x000fe40000004100 */
[----:B------:R-:W-:Y:S02]  /*3e00*/  HADD2.F32 R21, -RZ, R9.H0_H0 ;  /* 0x20000009ff157230 */ /* 0x000fe40000004100 */
[----:B0-----:R-:W-:-:S05]  /*3e10*/  IMAD R0, R0, -0x3, R13 ;  /* 0xfffffffd00007824 */ /* 0x001fca00078e020d */
[----:B------:R-:W-:-:S13]  /*3e20*/  ISETP.LT.OR P0, PT, R0, 0x3, !P0 ;  /* 0x000000030000780c */ /* 0x000fda0004701670 */
.L_x_2834:
[----:B------:R-:W-:Y:S01]  /*3e30*/  MOV R14, R60 ;  /* 0x0000003c000e7202 */ /* 0x000fe20000000f00 */
[----:B------:R-:W-:Y:S06]  /*3e40*/  @!P1 BRA `(.L_x_2822) ;  /* 0x0000004c00f09947 */ /* 0x000fec0003800000 */
[----:B-----5:R-:W2:Y:S01]  /*3e50*/  LDG.E.128.CONSTANT R16, desc[UR6][R14.64] ;  /* 0x000000060e107981 */ /* 0x020ea2000c1e9d00 */
[----:B------:R-:W-:Y:S01]  /*3e60*/  PRMT R2, R54, 0x9910, RZ ;  /* 0x0000991036027816 */ /* 0x000fe200000000ff */
[----:B------:R-:W-:Y:S01]  /*3e70*/  HFMA2.MMA R13, -RZ, RZ, 0, 0.0625 ;  /* 0x00002c00ff0d7435 */ /* 0x000fe200000001ff */
[----:B------:R-:W-:Y:S02]  /*3e80*/  ISETP.GE.AND P3, PT, R59, 0x2, PT ;  /* 0x000000023b00780c */ /* 0x000fe40003f66270 */
[----:B------:R-:W-:Y:S02]  /*3e90*/  ISETP.NE.AND P2, PT, R2, RZ, PT ;  /* 0x000000ff0200720c */ /* 0x000fe40003f45270 */
[C---:B--2---:R-:W-:Y:S02]  /*3ea0*/  LOP3.LUT R10, R17.reuse, 0xf000f, RZ, 0xc0, !PT ;  /* 0x000f000f110a7812 */ /* 0x044fe400078ec0ff */
        /* <DEDUP_REMOVED lines=9> */
[C---:B------:R-:W-:Y:S02]  /*3f40*/  LOP3.LUT R26, R19.reuse, 0xf000f, RZ, 0xc0, !PT ;  /* 0x000f000f131a7812 */ /* 0x040fe400078ec0ff */
        /* <DEDUP_REMOVED lines=34> */
[-C--:B------:R-:W-:Y:S01]  /*4170*/  HFMA2 R22, R2, R13.reuse.H0_H0, -72, -72 ;  /* 0xd480d48002167431 */ /* 0x080fe2000004000d */
[----:B------:R-:W-:Y:S01]  /*4180*/  LOP3.LUT R38, R31, 0x64006400, RZ, 0xfc, !PT ;  /* 0x640064001f267812 */ /* 0x000fe200078efcff */
[-C--:B------:R-:W-:Y:S02]  /*4190*/  HFMA2 R31, R16, R13.reuse.H0_H0, -72, -72 ;  /* 0xd480d480101f7431 */ /* 0x080fe4000004000d */
[----:B------:R-:W-:Y:S02]  /*41a0*/  HADD2 R32, R18, -1032, -1032 ;  /* 0xe408e40812207430 */ /* 0x000fe40000000000 */
        /* <DEDUP_REMOVED lines=9> */
[----:B------:R-:W-:Y:S02]  /*4240*/  HADD2.F32 R2, -RZ, R27.H0_H0 ;  /* 0x2000001bff027230 */ /* 0x000fe40000004100 */
[----:B------:R-:W-:Y:S02]  /*4250*/  HADD2.F32 R42, -RZ, R23.H1_H1 ;  /* 0x30000017ff2a7230 */ /* 0x000fe40000004100 */
[----:B0-----:R-:W-:-:S02]  /*4260*/  HADD2.F32 R9, -RZ, R18.H0_H0 ;  /* 0x20000012ff097230 */ /* 0x001fc40000004100 */
[----:B------:R-:W-:Y:S02]  /*4270*/  HADD2.F32 R39, -RZ, R18.H1_H1 ;  /* 0x30000012ff277230 */ /* 0x000fe40000004100 */
[----:B------:R-:W-:Y:S02]  /*4280*/  HADD2.F32 R18, -RZ, R29.H1_H1 ;  /* 0x3000001dff127230 */ /* 0x000fe40000004100 */
[----:B------:R-:W-:Y:S01]  /*4290*/  FFMA.FTZ R41, R0, R9, RZ ;  /* 0x0000000900297223 */ /* 0x000fe200000100ff */
[C---:B------:R-:W-:Y:S01]  /*42a0*/  FFMA.FTZ R40, R9.reuse, R40, RZ ;  /* 0x0000002809287223 */ /* 0x040fe200000100ff */
[C---:B------:R-:W-:Y:S01]  /*42b0*/  FFMA.FTZ R45, R9.reuse, R10, RZ ;  /* 0x0000000a092d7223 */ /* 0x040fe200000100ff */
[----:B------:R-:W-:Y:S01]  /*42c0*/  FFMA.FTZ R43, R9, R2, RZ ;  /* 0x00000002092b7223 */ /* 0x000fe200000100ff */
[----:B------:R-:W-:Y:S02]  /*42d0*/  HADD2.F32 R10, -RZ, R25.H1_H1 ;  /* 0x30000019ff0a7230 */ /* 0x000fe40000004100 */
[----:B------:R-:W-:Y:S01]  /*42e0*/  FFMA.FTZ R18, R18, R39, R41 ;  /* 0x0000002712127223 */ /* 0x000fe20000010029 */
[----:B------:R-:W-:-:S02]  /*42f0*/  HADD2.F32 R38, -RZ, R19.H0_H0 ;  /* 0x20000013ff267230 */ /* 0x000fc40000004100 */
[C---:B------:R-:W-:Y:S01]  /*4300*/  FFMA.FTZ R41, R39.reuse, R42, R40 ;  /* 0x0000002a27297223 */ /* 0x040fe20000010028 */
[----:B------:R-:W-:Y:S02]  /*4310*/  HADD2.F32 R2, -RZ, R27.H1_H1 ;  /* 0x3000001bff027230 */ /* 0x000fe40000004100 */
[C---:B------:R-:W-:Y:S01]  /*4320*/  FFMA.FTZ R45, R39.reuse, R10, R45 ;  /* 0x0000000a272d7223 */ /* 0x040fe2000001002d */
[----:B------:R-:W-:Y:S02]  /*4330*/  HADD2.F32 R0, -RZ, R28.H0_H0 ;  /* 0x2000001cff007230 */ /* 0x000fe40000004100 */
[----:B------:R-:W-:Y:S02]  /*4340*/  HADD2.F32 R9, -RZ, R22.H0_H0 ;  /* 0x20000016ff097230 */ /* 0x000fe40000004100 */
[----:B------:R-:W-:Y:S01]  /*4350*/  FFMA.FTZ R43, R39, R2, R43 ;  /* 0x00000002272b7223 */ /* 0x000fe2000001002b */
[----:B------:R-:W-:Y:S02]  /*4360*/  HADD2.F32 R19, -RZ, R19.H1_H1 ;  /* 0x30000013ff137230 */ /* 0x000fe40000004100 */
[----:B------:R-:W-:Y:S01]  /*4370*/  FFMA.FTZ R10, R38, R0, R41 ;  /* 0x00000000260a7223 */ /* 0x000fe20000010029 */
[----:B------:R-:W-:-:S02]  /*4380*/  HADD2.F32 R2, -RZ, R26.H0_H0 ;  /* 0x2000001aff027230 */ /* 0x000fc40000004100 */
[----:B------:R-:W-:Y:S01]  /*4390*/  FFMA.FTZ R9, R9, R38, R18 ;  /* 0x0000002609097223 */ /* 0x000fe20000010012 */
[----:B------:R-:W-:Y:S02]  /*43a0*/  HADD2.F32 R0, -RZ, R22.H1_H1 ;  /* 0x30000016ff007230 */ /* 0x000fe40000004100 */
        /* <DEDUP_REMOVED lines=58> */
.L_x_2823:
        /* <DEDUP_REMOVED lines=12> */
[--C-:B0-----:R-:W-:Y:S02]  /*4810*/  HADD2.F32 R39, -RZ, R18.reuse.H0_H0 ;  /* 0x20000012ff277230 */ /* 0x101fe40000004100 */
[----:B------:R-:W-:Y:S02]  /*4820*/  HADD2.F32 R18, -RZ, R18.H1_H1 ;  /* 0x30000012ff127230 */ /* 0x000fe40000004100 */
[----:B------:R-:W-:Y:S02]  /*4830*/  HADD2.F32 R38, -RZ, R19.H0_H0 ;  /* 0x20000013ff267230 */ /* 0x000fe40000004100 */
[-C--:B------:R-:W-:Y:S01]  /*4840*/  FFMA.FTZ R41, R0, R39.reuse, RZ ;  /* 0x0000002700297223 */ /* 0x080fe200000100ff */
[-C--:B------:R-:W-:Y:S01]  /*4850*/  FFMA.FTZ R43, R2, R39.reuse, RZ ;  /* 0x00000027022b7223 */ /* 0x080fe200000100ff */
[----:B------:R-:W-:Y:S01]  /*4860*/  FFMA.FTZ R9, R9, R39, RZ ;  /* 0x0000002709097223 */ /* 0x000fe200000100ff */
[----:B------:R-:W-:Y:S02]  /*4870*/  HADD2.F32 R2, -RZ, R27.H1_H1 ;  /* 0x3000001bff027230 */ /* 0x000fe40000004100 */
[----:B------:R-:W-:Y:S01]  /*4880*/  FFMA.FTZ R41, R40, R18, R41 ;  /* 0x0000001228297223 */ /* 0x000fe20000010029 */
[----:B------:R-:W-:-:S02]  /*4890*/  HADD2.F32 R40, -RZ, R25.H1_H1 ;  /* 0x30000019ff287230 */ /* 0x000fc40000004100 */
[----:B------:R-:W-:Y:S01]  /*48a0*/  FFMA.FTZ R39, R10, R39, RZ ;  /* 0x000000270a277223 */ /* 0x000fe200000100ff */
[-C--:B------:R-:W-:Y:S01]  /*48b0*/  FFMA.FTZ R43, R42, R18.reuse, R43 ;  /* 0x000000122a2b7223 */ /* 0x080fe2000001002b */
[----:B------:R-:W-:Y:S02]  /*48c0*/  HADD2.F32 R0, -RZ, R22.H0_H0 ;  /* 0x20000016ff007230 */ /* 0x000fe40000004100 */
[-C--:B------:R-:W-:Y:S01]  /*48d0*/  FFMA.FTZ R9, R2, R18.reuse, R9 ;  /* 0x0000001202097223 */ /* 0x080fe20000010009 */
        /* <DEDUP_REMOVED lines=17> */
[----:B-1----:R-:W-:Y:S02]  /*49f0*/  HADD2.F32 R9, -RZ, R16.H0_H0 ;  /* 0x20000010ff097230 */ /* 0x002fe40000004100 */
[----:B------:R-:W-:Y:S01]  /*4a00*/  FFMA.FTZ R38, R41, R19, R38 ;  /* 0x0000001329267223 */ /* 0x000fe20000010026 */
[----:B------:R-:W-:Y:S02]  /*4a10*/  HADD2.F32 R41, -RZ, R34.H0_H0 ;  /* 0x20000022ff297230 */ /* 0x000fe40000004100 */
[----:B------:R-:W-:Y:S02]  /*4a20*/  HADD2.F32 R16, -RZ, R16.H1_H1 ;  /* 0x30000010ff107230 */ /* 0x000fe40000004100 */
[----:B------:R-:W-:Y:S01]  /*4a30*/  FFMA.FTZ R19, R39, R9, R2 ;  /* 0x0000000927137223 */ /* 0x000fe20000010002 */
[----:B------:R-:W-:-:S02]  /*4a40*/  HADD2.F32 R39, -RZ, R32.H0_H0 ;  /* 0x20000020ff277230 */ /* 0x000fc40000004100 */
[-C--:B------:R-:W-:Y:S01]  /*4a50*/  FFMA.FTZ R41, R41, R9.reuse, R18 ;  /* 0x0000000929297223 */ /* 0x080fe20000010012 */
[----:B------:R-:W-:Y:S02]  /*4a60*/  HADD2.F32 R2, -RZ, R30.H1_H1 ;  /* 0x3000001eff027230 */ /* 0x000fe40000004100 */
        /* <DEDUP_REMOVED lines=40> */
.L_x_2825:
[----:B------:R-:W-:Y:S05]  /*4cf0*/  @P0 BRA `(.L_x_2824) ;  /* 0x0000000400580947 */ /* 0x000fea0003800000 */
[----:B------:R-:W0:Y:S01]  /*4d00*/  LDS.64 R18, [UR4+0x80] ;  /* 0x00008004ff127984 */ /* 0x000e220008000a00 */
[----:B------:R-:W-:Y:S02]  /*4d10*/  HADD2.F32 R0, -RZ, R29.H0_H0 ;  /* 0x2000001dff007230 */ /* 0x000fe40000004100 */
[----:B------:R-:W-:Y:S01]  /*4d20*/  HADD2.F32 R2, -RZ, R23.H0_H0 ;  /* 0x20000017ff027230 */ /* 0x000fe20000004100 */
[----:B------:R-:W1:Y:S01]  /*4d30*/  LDS.64 R16, [UR4+0x88] ;  /* 0x00008804ff107984 */ /* 0x000e620008000a00 */
[----:B------:R-:W-:Y:S02]  /*4d40*/  HADD2.F32 R9, -RZ, R27.H0_H0 ;  /* 0x2000001bff097230 */ /* 0x000fe40000004100 */
[----:B------:R-:W-:Y:S02]  /*4d50*/  HADD2.F32 R10, -RZ, R25.H0_H0 ;  /* 0x20000019ff0a7230 */ /* 0x000fe40000004100 */
[----:B------:R-:W-:Y:S02]  /*4d60*/  HADD2.F32 R40, -RZ, R29.H1_H1 ;  /* 0x3000001dff287230 */ /* 0x000fe40000004100 */
[----:B------:R-:W-:-:S02]  /*4d70*/  HADD2.F32 R42, -RZ, R23.H1_H1 ;  /* 0x30000017ff2a7230 */ /* 0x000fc40000004100 */
[--C-:B0-----:R-:W-:Y:S02]  /*4d80*/  HADD2.F32 R39, -RZ, R18.reuse.H0_H0 ;  /* 0x20000012ff277230 */ /* 0x101fe40000004100 */
[----:B------:R-:W-:Y:S02]  /*4d90*/  HADD2.F32 R18, -RZ, R18.H1_H1 ;  /* 0x30000012ff127230 */ /* 0x000fe40000004100 */
[----:B------:R-:W-:Y:S02]  /*4da0*/  HADD2.F32 R38, -RZ, R19.H0_H0 ;  /* 0x20000013ff267230 */ /* 0x000fe40000004100 */
[-C--:B------:R-:W-:Y:S01]  /*4db0*/  FFMA.FTZ R23, R0, R39.reuse, RZ ;  /* 0x0000002700177223 */ /* 0x080fe200000100ff */
[-C--:B------:R-:W-:Y:S01]  /*4dc0*/  FFMA.FTZ R29, R2, R39.reuse, RZ ;  /* 0x00000027021d7223 */ /* 0x080fe200000100ff */
[-C--:B------:R-:W-:Y:S01]  /*4dd0*/  FFMA.FTZ R9, R9, R39.reuse, RZ ;  /* 0x0000002709097223 */ /* 0x080fe200000100ff */
[----:B------:R-:W-:Y:S01]  /*4de0*/  FFMA.FTZ R39, R10, R39, RZ ;  /* 0x000000270a277223 */ /* 0x000fe200000100ff */
        /* <DEDUP_REMOVED lines=19> */
[----:B------:R-:W-:Y:S02]  /*4f20*/  HADD2.F32 R23, -RZ, R30.H0_H0 ;  /* 0x2000001eff177230 */ /* 0x000fe40000004100 */
[-C--:B------:R-:W-:Y:S01]  /*4f30*/  FFMA.FTZ R18, R9, R19.reuse, R2 ;  /* 0x0000001309127223 */ /* 0x080fe20000010002 */
[----:B-1----:R-:W-:Y:S02]  /*4f40*/  HADD2.F32 R9, -RZ, R16.H0_H0 ;  /* 0x20000010ff097230 */ /* 0x002fe40000004100 */
[----:B------:R-:W-:Y:S01]  /*4f50*/  FFMA.FTZ R22, R25, R19, R10 ;  /* 0x0000001319167223 */ /* 0x000fe2000001000a */
[----:B------:R-:W-:Y:S02]  /*4f60*/  HADD2.F32 R27, -RZ, R24.H1_H1 ;  /* 0x30000018ff1b7230 */ /* 0x000fe40000004100 */
[----:B------:R-:W-:-:S02]  /*4f70*/  HADD2.F32 R2, -RZ, R17.H0_H0 ;  /* 0x20000011ff027230 */ /* 0x000fc40000004100 */
[----:B------:R-:W-:Y:S02]  /*4f80*/  HADD2.F32 R10, -RZ, R17.H1_H1 ;  /* 0x30000011ff0a7230 */ /* 0x000fe40000004100 */
[----:B------:R-:W-:Y:S01]  /*4f90*/  FFMA.FTZ R17, R23, R9, R0 ;  /* 0x0000000917117223 */ /* 0x000fe20000010000 */
[----:B------:R-:W-:Y:S02]  /*4fa0*/  HADD2.F32 R23, -RZ, R34.H0_H0 ;  /* 0x20000022ff177230 */ /* 0x000fe40000004100 */
[----:B------:R-:W-:Y:S01]  /*4fb0*/  FFMA.FTZ R38, R27, R19, R38 ;  /* 0x000000131b267223 */ /* 0x000fe20000010026 */
[----:B------:R-:W-:Y:S02]  /*4fc0*/  HADD2.F32 R19, -RZ, R32.H0_H0 ;  /* 0x20000020ff137230 */ /* 0x000fe40000004100 */
[----:B------:R-:W-:Y:S02]  /*4fd0*/  HADD2.F32 R16, -RZ, R16.H1_H1 ;  /* 0x30000010ff107230 */ /* 0x000fe40000004100 */
[----:B------:R-:W-:Y:S01]  /*4fe0*/  FFMA.FTZ R23, R23, R9, R22 ;  /* 0x0000000917177223 */ /* 0x000fe20000010016 */
        /* <DEDUP_REMOVED lines=39> */
.L_x_2824:
        /* <DEDUP_REMOVED lines=142> */
.L_x_2826:
        /* <DEDUP_REMOVED lines=90> */
.L_x_2828:
[----:B------:R-:W-:Y:S05]  /*60e0*/  @P0 BRA `(.L_x_2827) ;  /* 0x0000000400580947 */ /* 0x000fea0003800000 */
[----:B------:R-:W0:Y:S01]  /*60f0*/  LDS.64 R18, [UR4+0x90] ;  /* 0x00009004ff127984 */ /* 0x000e220008000a00 */
[--C-:B------:R-:W-:Y:S02]  /*6100*/  HADD2.F32 R0, -RZ, R40.reuse.H0_H0 ;  /* 0x20000028ff007230 */ /* 0x100fe40000004100 */
        /* <DEDUP_REMOVED lines=39> */
[--C-:B------:R-:W-:Y:S02]  /*6380*/  HADD2.F32 R2, -RZ, R17.reuse.H0_H0 ;  /* 0x20000011ff027230 */ /* 0x100fe40000004100 */
[----:B------:R-:W-:Y:S02]  /*6390*/  HADD2.F32 R10, -RZ, R17.H1_H1 ;  /* 0x30000011ff0a7230 */ /* 0x000fe40000004100 */
[-C--:B------:R-:W-:Y:S01]  /*63a0*/  FFMA.FTZ R17, R27, R9.reuse, R0 ;  /* 0x000000091b117223 */ /* 0x080fe20000010000 */
[----:B------:R-:W-:Y:S02]  /*63b0*/  HADD2.F32 R16, -RZ, R16.H1_H1 ;  /* 0x30000010ff107230 */ /* 0x000fe40000004100 */
[----:B------:R-:W-:Y:S01]  /*63c0*/  FFMA.FTZ R19, R19, R9, R18 ;  /* 0x0000000913137223 */ /* 0x000fe20000010012 */
[----:B------:R-:W-:Y:S02]  /*63d0*/  HADD2.F32 R27, -RZ, R37.H0_H0 ;  /* 0x20000025ff1b7230 */ /* 0x000fe40000004100 */
        /* <DEDUP_REMOVED lines=39> */
.L_x_2827:
        /* <DEDUP_REMOVED lines=141> */
.L_x_2829:
        /* <DEDUP_REMOVED lines=90> */
.L_x_2831:
        /* <DEDUP_REMOVED lines=87> */
.L_x_2830:
[----:B------:R-:W-:-:S06]  /*7a30*/  IMAD.WIDE R16, R25, 0x4, R22 ;  /* 0x0000000419107825 */ /* 0x000fcc00078e0216 */
[----:B------:R-:W2:Y:S02]  /*7a40*/  LDG.E.128.CONSTANT R16, desc[UR6][R16.64] ;  /* 0x0000000610107981 */ /* 0x000ea4000c1e9d00 */
[C---:B--2---:R-:W-:Y:S02]  /*7a50*/  LOP3.LUT R10, R17.reuse, 0xf000f0, RZ, 0xc0, !PT ;  /* 0x00f000f0110a7812 */ /* 0x044fe400078ec0ff */
[----:B------:R-:W-:Y:S02]  /*7a60*/  SHF.R.U32.HI R9, RZ, 0x8, R16 ;  /* 0x00000008ff097819 */ /* 0x000fe40000011610 */
[C---:B------:R-:W-:Y:S02]  /*7a70*/  LOP3.LUT R0, R16.reuse, 0xf000f, RZ, 0xc0, !PT ;  /* 0x000f000f10007812 */ /* 0x040fe400078ec0ff */
[----:B------:R-:W-:Y:S02]  /*7a80*/  LOP3.LUT R2, R16, 0xf000f0, RZ, 0xc0, !PT ;  /* 0x00f000f010027812 */ /* 0x000fe400078ec0ff */
[----:B------:R-:W-:-:S02]  /*7a90*/  LOP3.LUT R29, R17, 0xf000f, RZ, 0xc0, !PT ;  /* 0x000f000f111d7812 */ /* 0x000fc400078ec0ff */
[----:B------:R-:W-:Y:S02]  /*7aa0*/  SHF.R.U32.HI R30, RZ, 0x8, R17 ;  /* 0x00000008ff1e7819 */ /* 0x000fe40000011611 */
[----:B------:R-:W-:Y:S02]  /*7ab0*/  LOP3.LUT R17, R19, 0xf000f0, RZ, 0xc0, !PT ;  /* 0x00f000f013117812 */ /* 0x000fe400078ec0ff */
[----:B------:R-:W-:Y:S02]  /*7ac0*/  LOP3.LUT R16, R10, 0x64006400, RZ, 0xfc, !PT ;  /* 0x640064000a107812 */ /* 0x000fe400078efcff */
[----:B------:R-:W-:Y:S02]  /*7ad0*/  LOP3.LUT R10, R9, 0xf000f0, RZ, 0xc0, !PT ;  /* 0x00f000f0090a7812 */ /* 0x000fe400078ec0ff */
[----:B------:R-:W-:Y:S01]  /*7ae0*/  LOP3.LUT R22, R18, 0xf000f0, RZ, 0xc0, !PT ;  /* 0x00f000f012167812 */ /* 0x000fe200078ec0ff */
[----:B------:R-:W-:Y:S01]  /*7af0*/  HFMA2 R23, R16, R13.H0_H0, -72, -72 ;  /* 0xd480d48010177431 */ /* 0x000fe2000004000d */
[----:B------:R-:W-:-:S02]  /*7b00*/  LOP3.LUT R26, R17, 0x64006400, RZ, 0xfc, !PT ;  /* 0x64006400111a7812 */ /* 0x000fc400078efcff */
[----:B------:R-:W-:Y:S02]  /*7b10*/  SHF.R.U32.HI R32, RZ, 0x8, R18 ;  /* 0x00000008ff207819 */ /* 0x000fe40000011612 */
[----:B------:R-:W-:Y:S01]  /*7b20*/  SHF.R.U32.HI R34, RZ, 0x8, R19 ;  /* 0x00000008ff227819 */ /* 0x000fe20000011613 */
[-C--:B------:R-:W-:Y:S01]  /*7b30*/  HFMA2 R25, R26, R13.reuse.H0_H0, -72, -72 ;  /* 0xd480d4801a197431 */ /* 0x080fe2000004000d */
        /* <DEDUP_REMOVED lines=124> */
.L_x_2832:
        /* <DEDUP_REMOVED lines=42> */
[--C-:B-1----:R-:W-:Y:S02]  /*85a0*/  HADD2.F32 R9, -RZ, R16.reuse.H0_H0 ;  /* 0x20000010ff097230 */ /* 0x102fe40000004100 */
        /* <DEDUP_REMOVED lines=47> */
.L_x_2833:
        /* <DEDUP_REMOVED lines=9> */
[----:B------:R-:W-:Y:S02]  /*8930*/  HADD2.F32 R42, -RZ, R29.H1_H1 ;  /* 0x3000001dff2a7230 */ /* 0x000fe40000004100 */
[----:B------:R-:W-:Y:S02]  /*8940*/  HADD2.F32 R32, -RZ, R32.H1_H1 ;  /* 0x30000020ff207230 */ /* 0x000fe40000004100 */
        /* <DEDUP_REMOVED lines=15> */
[----:B------:R-:W-:Y:S01]  /*8a40*/  FFMA.FTZ R10, R10, R38, R9 ;  /* 0x000000260a0a7223 */ /* 0x000fe20000010009 */
[----:B------:R-:W-:-:S02]  /*8a50*/  HADD2.F32 R19, -RZ, R19.H1_H1 ;  /* 0x30000013ff137230 */ /* 0x000fc40000004100 */
        /* <DEDUP_REMOVED lines=9> */
[----:B-1----:R-:W-:Y:S02]  /*8af0*/  HADD2.F32 R9, -RZ, R16.H0_H0 ;  /* 0x20000010ff097230 */ /* 0x002fe40000004100 */
[----:B------:R-:W-:Y:S01]  /*8b00*/  FFMA.FTZ R0, R29, R19, R0 ;  /* 0x000000131d007223 */ /* 0x000fe20000010000 */
[----:B------:R-:W-:Y:S02]  /*8b10*/  HADD2.F32 R25, -RZ, R25.H1_H1 ;  /* 0x30000019ff197230 */ /* 0x000fe40000004100 */
[--C-:B------:R-:W-:Y:S02]  /*8b20*/  HADD2.F32 R2, -RZ, R17.reuse.H0_H0 ;  /* 0x20000011ff027230 */ /* 0x100fe40000004100 */
[----:B------:R-:W-:Y:S02]  /*8b30*/  HADD2.F32 R10, -RZ, R17.H1_H1 ;  /* 0x30000011ff0a7230 */ /* 0x000fe40000004100 */
[----:B------:R-:W-:Y:S01]  /*8b40*/  FFMA.FTZ R17, R23, R9, R0 ;  /* 0x0000000917117223 */ /* 0x000fe20000010000 */
[----:B------:R-:W-:Y:S01]  /*8b50*/  FFMA.FTZ R38, R25, R19, R38 ;  /* 0x0000001319267223 */ /* 0x000fe20000010026 */
[----:B------:R-:W-:-:S02]  /*8b60*/  HADD2.F32 R23, -RZ, R35.H0_H0 ;  /* 0x20000023ff177230 */ /* 0x000fc40000004100 */
[----:B------:R-:W-:Y:S02]  /*8b70*/  HADD2.F32 R16, -RZ, R16.H1_H1 ;  /* 0x30000010ff107230 */ /* 0x000fe40000004100 */
[----:B------:R-:W-:Y:S02]  /*8b80*/  HADD2.F32 R19, -RZ, R34.H0_H0 ;  /* 0x20000022ff137230 */ /* 0x000fe40000004100 */
[-C--:B------:R-:W-:Y:S01]  /*8b90*/  FFMA.FTZ R23, R23, R9.reuse, R22 ;  /* 0x0000000917177223 */ /* 0x080fe20000010016 */
[----:B------:R-:W-:Y:S02]  /*8ba0*/  HADD2.F32 R0, -RZ, R33.H1_H1 ;  /* 0x30000021ff007230 */ /* 0x000fe40000004100 */
        /* <DEDUP_REMOVED lines=38> */
.L_x_2822:
[----:B------:R-:W0:Y:S01]  /*8e10*/  LDC R13, c[0x0][0x23c] ;  /* 0x00008f00ff0d7b82 */ /* 0x000e220000000800 */
[----:B------:R-:W-:Y:S01]  /*8e20*/  IADD3 R57, R57, 0x20, RZ ;  /* 0x0000002039397810 */ /* 0x000fe20007ffe0ff */
[----:B------:R-:W-:-:S03]  /*8e30*/  UIADD3 UR4, UR4, 0x40, URZ ;  /* 0x0000004004047890 */ /* 0x000fc6000fffe03f */
[C---:B------:R-:W-:Y:S02]  /*8e40*/  ISETP.GE.AND P2, PT, R57.reuse, UR5, PT ;  /* 0x0000000539007c0c */ /* 0x040fe4000bf46270 */
[----:B------:R-:W-:Y:S01]  /*8e50*/  ISETP.LT.AND P3, PT, R57, R58, PT ;  /* 0x0000003a3900720c */ /* 0x000fe20003f61270 */
[----:B0-----:R-:W-:-:S03]  /*8e60*/  IMAD.WIDE R14, R13, 0x10, R14 ;  /* 0x000000100d0e7825 */ /* 0x001fc600078e020e */
[----:B------:R-:W-:-:S09]  /*8e70*/  MOV R60, R14 ;  /* 0x0000000e003c7202 */ /* 0x000fd20000000f00 */
[----:B------:R-:W-:Y:S05]  /*8e80*/  @!P2 BRA P3, `(.L_x_2834) ;  /* 0xffffffac00e8a947 */ /* 0x000fea000183ffff */
.L_x_2821:
[----:B------:R-:W-:Y:S05]  /*8e90*/  @!P1 EXIT ;  /* 0x000000000000994d */ /* 0x000fea0003800000 */
[----:B------:R-:W0:Y:S01]  /*8ea0*/  S2R R0, SR_CTAID.X ;  /* 0x0000000000007919 */ /* 0x000e220000002500 */
[----:B------:R-:W1:Y:S01]  /*8eb0*/  S2UR UR4, SR_CTAID.Y ;  /* 0x00000000000479c3 */ /* 0x000e620000002600 */
[----:B------:R-:W0:Y:S07]  /*8ec0*/  S2R R9, SR_TID.X ;  /* 0x0000000000097919 */ /* 0x000e2e0000002100 */
[----:B------:R-:W2:Y:S01]  /*8ed0*/  LDC.64 R10, c[0x0][0x230] ;  /* 0x00008c00ff0a7b82 */ /* 0x000ea20000000a00 */
[----:B-1----:R-:W-:Y:S01]  /*8ee0*/  UIMAD UR4, UR4, 0x3, URZ ;  /* 0x00000003040478a4 */ /* 0x002fe2000f8e023f */
[----:B0-----:R-:W-:Y:S01]  /*8ef0*/  LEA R0, R0, R9, 0x5 ;  /* 0x0000000900007211 */ /* 0x001fe200078e28ff */
[----:B------:R-:W-:-:S03]  /*8f00*/  HMUL2 R9, R3, R54.H0_H0 ;  /* 0x2000003603097232 */ /* 0x000fc60000000000 */
[----:B------:R-:W-:-:S05]  /*8f10*/  SHF.L.U32 R0, R0, 0x2, RZ ;  /* 0x0000000200007819 */ /* 0x000fca00000006ff */
[----:B------:R-:W-:-:S04]  /*8f20*/  IMAD R12, R13, UR4, R0 ;  /* 0x000000040d0c7c24 */ /* 0x000fc8000f8e0200 */
[----:B--2---:R-:W-:-:S05]  /*8f30*/  IMAD.WIDE R14, R12, 0x2, R10 ;  /* 0x000000020c0e7825 */ /* 0x004fca00078e020a */
[----:B------:R0:W-:Y:S01]  /*8f40*/  ATOM.E.ADD.F16x2.RN.STRONG.GPU P0, RZ, desc[UR6][R14.64], R9 ;  /* 0x000000090eff79a2 */ /* 0x0001e2000810e1c6 */
[----:B------:R-:W-:Y:S01]  /*8f50*/  BSSY B0, `(.L_x_2835) ;  /* 0x0000010000007945 */ /* 0x000fe20003800000 */
[----:B-----5:R-:W-:-:S03]  /*8f60*/  HMUL2 R17, R4, R54.H0_H0 ;  /* 0x2000003604117232 */ /* 0x020fc60000000000 */
[----:B0-----:R-:W-:Y:S05]  /*8f70*/  @P0 BRA `(.L_x_2836) ;  /* 0x0000000000340947 */ /* 0x001fea0003800000 */
[----:B------:R-:W0:Y:S02]  /*8f80*/  QSPC.E.S P0, RZ, [R14] ;  /* 0x000000000eff73aa */ /* 0x000e240000000500 */
[----:B0-----:R-:W-:Y:S05]  /*8f90*/  @!P0 BRA `(.L_x_2837) ;  /* 0x0000000000208947 */ /* 0x001fea0003800000 */
[----:B------:R-:W-:-:S04]  /*8fa0*/  MOV R2, R14 ;  /* 0x0000000e00027202 */ /* 0x000fc80000000f00 */
[----:B------:R-:W-:-:S07]  /*8fb0*/  MOV R0, R2 ;  /* 0x0000000200007202 */ /* 0x000fce0000000f00 */
.L_x_2838:
[----:B------:R-:W0:Y:S02]  /*8fc0*/  LDS R2, [R0] ;  /* 0x0000000000027984 */ /* 0x000e240000000800 */
[----:B0-----:R-:W-:-:S10]  /*8fd0*/  HFMA2.MMA R3, R2, 1, 1, R9 ;  /* 0x3c003c0002037835 */ /* 0x001fd40000000009 */
[----:B------:R-:W0:Y:S02]  /*8fe0*/  ATOMS.CAST.SPIN R3, [R0], R2, R3 ;  /* 0x000000020003738d */ /* 0x000e240001800003 */
[----:B0-----:R-:W-:-:S13]  /*8ff0*/  ISETP.EQ.U32.AND P0, PT, R3, 0x1, PT ;  /* 0x000000010300780c */ /* 0x001fda0003f02070 */
[----:B------:R-:W-:Y:S05]  /*9000*/  @!P0 BRA `(.L_x_2838) ;  /* 0xfffffffc00ec8947 */ /* 0x000fea000383ffff */
[----:B------:R-:W-:Y:S05]  /*9010*/  BRA `(.L_x_2836) ;  /* 0x00000000000c7947 */ /* 0x000fea0003800000 */
.L_x_2837:
[----:B------:R-:W2:Y:S02]  /*9020*/  LD.E R0, desc[UR6][R14.64] ;  /* 0x000000060e007980 */ /* 0x000ea4000c101900 */
[----:B--2---:R-:W-:-:S05]  /*9030*/  IADD3 R3, R9, R0, RZ ;  /* 0x0000000009037210 */ /* 0x004fca0007ffe0ff */
[----:B------:R0:W-:Y:S02]  /*9040*/  ST.E desc[UR6][R14.64], R3 ;  /* 0x000000030e007985 */ /* 0x0001e4000c101906 */
.L_x_2836:
[----:B------:R-:W-:Y:S05]  /*9050*/  BSYNC B0 ;  /* 0x0000000000007941 */ /* 0x000fea0003800000 */
.L_x_2835:
[----:B------:R1:W-:Y:S01]  /*9060*/  ATOM.E.ADD.F16x2.RN.STRONG.GPU P0, RZ, desc[UR6][R14.64+0x4], R17 ;  /* 0x000004110eff79a2 */ /* 0x0003e2000810e1c6 */
[----:B------:R-:W-:Y:S04]  /*9070*/  BSSY B0, `(.L_x_2839) ;  /* 0x000000f000007945 */ /* 0x000fe80003800000 */
[----:B-1----:R-:W-:Y:S05]  /*9080*/  @P0 BRA `(.L_x_2840) ;  /* 0x0000000000340947 */ /* 0x002fea0003800000 */
[----:B------:R-:W1:Y:S02]  /*9090*/  QSPC.E.S P0, RZ, [R14+0x4] ;  /* 0x000004000eff73aa */ /* 0x000e640000000500 */
[----:B-1----:R-:W-:Y:S05]  /*90a0*/  @!P0 BRA `(.L_x_2841) ;  /* 0x0000000000208947 */ /* 0x002fea0003800000 */
[----:B------:R-:W-:-:S04]  /*90b0*/  MOV R2, R14 ;  /* 0x0000000e00027202 */ /* 0x000fc80000000f00 */
[----:B------:R-:W-:-:S07]  /*90c0*/  MOV R0, R2 ;  /* 0x0000000200007202 */ /* 0x000fce0000000f00 */
.L_x_2842:
[----:B------:R-:W0:Y:S02]  /*90d0*/  LDS R2, [R0+0x4] ;  /* 0x0000040000027984 */ /* 0x000e240000000800 */
[----:B0-----:R-:W-:-:S06]  /*90e0*/  HADD2 R3, R2, R17 ;  /* 0x0000001102037230 */ /* 0x001fcc0000000000 */
[----:B------:R-:W0:Y:S02]  /*90f0*/  ATOMS.CAST.SPIN R3, [R0+0x4], R2, R3 ;  /* 0x000004020003738d */ /* 0x000e240001800003 */
[----:B0-----:R-:W-:-:S13]  /*9100*/  ISETP.EQ.U32.AND P0, PT, R3, 0x1, PT ;  /* 0x000000010300780c */ /* 0x001fda0003f02070 */
[----:B------:R-:W-:Y:S05]  /*9110*/  @!P0 BRA `(.L_x_2842) ;  /* 0xfffffffc00ec8947 */ /* 0x000fea000383ffff */
[----:B------:R-:W-:Y:S05]  /*9120*/  BRA `(.L_x_2840) ;  /* 0x00000000000c7947 */ /* 0x000fea0003800000 */
.L_x_2841:
[----:B------:R-:W0:Y:S02]  /*9130*/  LD.E R0, desc[UR6][R14.64+0x4] ;  /* 0x000004060e007980 */ /* 0x000e24000c101900 */
[----:B0-----:R-:W-:-:S05]  /*9140*/  IADD3 R3, R17, R0, RZ ;  /* 0x0000000011037210 */ /* 0x001fca0007ffe0ff */
[----:B------:R1:W-:Y:S02]  /*9150*/  ST.E desc[UR6][R14.64+0x4], R3 ;  /* 0x000004030e007985 */ /* 0x0003e4000c101906 */
.L_x_2840:
[----:B------:R-:W-:Y:S05]  /*9160*/  BSYNC B0 ;  /* 0x0000000000007941 */ /* 0x000fea0003800000 */
.L_x_2839:
[----:B------:R-:W-:-:S13]  /*9170*/  ISETP.GE.AND P0, PT, R59, 0x2, PT ;  /* 0x000000023b00780c */ /* 0x000fda0003f06270 */
        /* <DEDUP_REMOVED lines=12> */
.L_x_2846:
[----:B------:R-:W0:Y:S02]  /*9240*/  LDS R2, [R0] ;  /* 0x0000000000027984 */ /* 0x000e240000000800 */
[----:B01----:R-:W-:-:S10]  /*9250*/  HFMA2.MMA R3, R2, 1, 1, R9 ;  /* 0x3c003c0002037835 */ /* 0x003fd40000000009 */
[----:B------:R-:W0:Y:S02]  /*9260*/  ATOMS.CAST.SPIN R3, [R0], R2, R3 ;  /* 0x000000020003738d */ /* 0x000e240001800003 */
[----:B0-----:R-:W-:-:S13]  /*9270*/  ISETP.EQ.U32.AND P0, PT, R3, 0x1, PT ;  /* 0x000000010300780c */ /* 0x001fda0003f02070 */
[----:B------:R-:W-:Y:S05]  /*9280*/  @!P0 BRA `(.L_x_2846) ;  /* 0xfffffffc00ec8947 */ /* 0x000fea000383ffff */
[----:B------:R-:W-:Y:S05]  /*9290*/  BRA `(.L_x_2844) ;  /* 0x00000000000c7947 */ /* 0x000fea0003800000 */
.L_x_2845:
[----:B------:R-:W0:Y:S02]  /*92a0*/  LD.E R0, desc[UR6][R4.64] ;  /* 0x0000000604007980 */ /* 0x000e24000c101900 */
[----:B01----:R-:W-:-:S05]  /*92b0*/  IADD3 R3, R9, R0, RZ ;  /* 0x0000000009037210 */ /* 0x003fca0007ffe0ff */
[----:B------:R2:W-:Y:S02]  /*92c0*/  ST.E desc[UR6][R4.64], R3 ;  /* 0x0000000304007985 */ /* 0x0005e4000c101906 */
.L_x_2844:
[----:B------:R-:W-:Y:S05]  /*92d0*/  BSYNC B0 ;  /* 0x0000000000007941 */ /* 0x000fea0003800000 */
.L_x_2843:
[----:B------:R3:W-:Y:S01]  /*92e0*/  ATOM.E.ADD.F16x2.RN.STRONG.GPU P0, RZ, desc[UR6][R4.64+0x4], R55 ;  /* 0x0000043704ff79a2 */ /* 0x0007e2000810e1c6 */
[----:B------:R-:W-:Y:S04]  /*92f0*/  BSSY B0, `(.L_x_2847) ;  /* 0x000000f000007945 */ /* 0x000fe80003800000 */
[----:B---3--:R-:W-:Y:S05]  /*9300*/  @P0 BRA `(.L_x_2848) ;  /* 0x0000000000340947 */ /* 0x008fea0003800000 */
[----:B------:R-:W3:Y:S02]  /*9310*/  QSPC.E.S P0, RZ, [R4+0x4] ;  /* 0x0000040004ff73aa */ /* 0x000ee40000000500 */
[----:B---3--:R-:W-:Y:S05]  /*9320*/  @!P0 BRA `(.L_x_2849) ;  /* 0x0000000000208947 */ /* 0x008fea0003800000 */
[----:B------:R-:W-:-:S04]  /*9330*/  MOV R2, R4 ;  /* 0x0000000400027202 */ /* 0x000fc80000000f00 */
[----:B------:R-:W-:-:S07]  /*9340*/  MOV R0, R2 ;  /* 0x0000000200007202 */ /* 0x000fce0000000f00 */
.L_x_2850:
[----:B------:R-:W0:Y:S02]  /*9350*/  LDS R2, [R0+0x4] ;  /* 0x0000040000027984 */ /* 0x000e240000000800 */
[----:B012---:R-:W-:-:S06]  /*9360*/  HADD2 R3, R2, R55 ;  /* 0x0000003702037230 */ /* 0x007fcc0000000000 */
[----:B------:R-:W0:Y:S02]  /*9370*/  ATOMS.CAST.SPIN R3, [R0+0x4], R2, R3 ;  /* 0x000004020003738d */ /* 0x000e240001800003 */
[----:B0-----:R-:W-:-:S13]  /*9380*/  ISETP.EQ.U32.AND P0, PT, R3, 0x1, PT ;  /* 0x000000010300780c */ /* 0x001fda0003f02070 */
[----:B------:R-:W-:Y:S05]  /*9390*/  @!P0 BRA `(.L_x_2850) ;  /* 0xfffffffc00ec8947 */ /* 0x000fea000383ffff */
[----:B------:R-:W-:Y:S05]  /*93a0*/  BRA `(.L_x_2848) ;  /* 0x00000000000c7947 */ /* 0x000fea0003800000 */
.L_x_2849:
[----:B------:R-:W0:Y:S02]  /*93b0*/  LD.E R0, desc[UR6][R4.64+0x4] ;  /* 0x0000040604007980 */ /* 0x000e24000c101900 */
[----:B012---:R-:W-:-:S05]  /*93c0*/  IADD3 R3, R55, R0, RZ ;  /* 0x0000000037037210 */ /* 0x007fca0007ffe0ff */
[----:B------:R3:W-:Y:S02]  /*93d0*/  ST.E desc[UR6][R4.64+0x4], R3 ;  /* 0x0000040304007985 */ /* 0x0007e4000c101906 */
.L_x_2848:
[----:B------:R-:W-:Y:S05]  /*93e0*/  BSYNC B0 ;  /* 0x0000000000007941 */ /* 0x000fea0003800000 */
.L_x_2847:
[----:B------:R-:W-:-:S13]  /*93f0*/  ISETP.NE.AND P0, PT, R59, 0x2, PT ;  /* 0x000000023b00780c */ /* 0x000fda0003f05270 */
[----:B------:R-:W-:Y:S05]  /*9400*/  @!P0 EXIT ;  /* 0x000000000000894d */ /* 0x000fea0003800000 */
[----:B------:R-:W-:Y:S01]  /*9410*/  IADD3 R13, R12, R13, RZ ;  /* 0x0000000d0c0d7210 */ /* 0x000fe20007ffe0ff */
[----:B------:R-:W-:-:S04]  /*9420*/  HMUL2 R7, R7, R56.H0_H0 ;  /* 0x2000003807077232 */ /* 0x000fc80000000000 */
[----:B------:R-:W-:-:S05]  /*9430*/  IMAD.WIDE R10, R13, 0x2, R10 ;  /* 0x000000020d0a7825 */ /* 0x000fca00078e020a */
[----:B------:R4:W-:Y:S01]  /*9440*/  ATOM.E.ADD.F16x2.RN.STRONG.GPU P0, RZ, desc[UR6][R10.64], R7 ;  /* 0x000000070aff79a2 */ /* 0x0009e2000810e1c6 */
[----:B------:R-:W-:Y:S01]  /*9450*/  BSSY B0, `(.L_x_2851) ;  /* 0x0000010000007945 */ /* 0x000fe20003800000 */
[----:B--23--:R-:W-:-:S03]  /*9460*/  HMUL2 R5, R8, R56.H0_H0 ;  /* 0x2000003808057232 */ /* 0x00cfc60000000000 */
[----:B----4-:R-:W-:Y:S05]  /*9470*/  @P0 BRA `(.L_x_2852) ;  /* 0x0000000000340947 */ /* 0x010fea0003800000 */
[----:B------:R-:W2:Y:S02]  /*9480*/  QSPC.E.S P0, RZ, [R10] ;  /* 0x000000000aff73aa */ /* 0x000ea40000000500 */
[----:B--2---:R-:W-:Y:S05]  /*9490*/  @!P0 BRA `(.L_x_2853) ;  /* 0x0000000000208947 */ /* 0x004fea0003800000 */
[----:B------:R-:W-:-:S04]  /*94a0*/  MOV R2, R10 ;  /* 0x0000000a00027202 */ /* 0x000fc80000000f00 */
[----:B------:R-:W-:-:S07]  /*94b0*/  MOV R0, R2 ;  /* 0x0000000200007202 */ /* 0x000fce0000000f00 */
.L_x_2854:
[----:B------:R-:W0:Y:S02]  /*94c0*/  LDS R2, [R0] ;  /* 0x0000000000027984 */ /* 0x000e240000000800 */
[----:B01----:R-:W-:-:S10]  /*94d0*/  HFMA2.MMA R3, R2, 1, 1, R7 ;  /* 0x3c003c0002037835 */ /* 0x003fd40000000007 */
[----:B------:R-:W0:Y:S02]  /*94e0*/  ATOMS.CAST.SPIN R3, [R0], R2, R3 ;  /* 0x000000020003738d */ /* 0x000e240001800003 */
[----:B0-----:R-:W-:-:S13]  /*94f0*/  ISETP.EQ.U32.AND P0, PT, R3, 0x1, PT ;  /* 0x000000010300780c */ /* 0x001fda0003f02070 */
[----:B------:R-:W-:Y:S05]  /*9500*/  @!P0 BRA `(.L_x_2854) ;  /* 0xfffffffc00ec8947 */ /* 0x000fea000383ffff */
[----:B------:R-:W-:Y:S05]  /*9510*/  BRA `(.L_x_2852) ;  /* 0x00000000000c7947 */ /* 0x000fea0003800000 */
.L_x_2853:
[----:B------:R-:W0:Y:S02]  /*9520*/  LD.E R0, desc[UR6][R10.64] ;  /* 0x000000060a007980 */ /* 0x000e24000c101900 */
[----:B01----:R-:W-:-:S05]  /*9530*/  IADD3 R3, R7, R0, RZ ;  /* 0x0000000007037210 */ /* 0x003fca0007ffe0ff */
[----:B------:R2:W-:Y:S02]  /*9540*/  ST.E desc[UR6][R10.64], R3 ;  /* 0x000000030a007985 */ /* 0x0005e4000c101906 */
.L_x_2852:
[----:B------:R-:W-:Y:S05]  /*9550*/  BSYNC B0 ;  /* 0x0000000000007941 */ /* 0x000fea0003800000 */
.L_x_2851:
[----:B------:R3:W-:Y:S02]  /*9560*/  ATOM.E.ADD.F16x2.RN.STRONG.GPU P0, RZ, desc[UR6][R10.64+0x4], R5 ;  /* 0x000004050aff79a2 */ /* 0x0007e4000810e1c6 */
[----:B---3--:R-:W-:Y:S05]  /*9570*/  @P0 EXIT ;  /* 0x000000000000094d */ /* 0x008fea0003800000 */
[----:B------:R-:W3:Y:S02]  /*9580*/  QSPC.E.S P0, RZ, [R10+0x4] ;  /* 0x000004000aff73aa */ /* 0x000ee40000000500 */
[----:B---3--:R-:W-:Y:S05]  /*9590*/  @!P0 BRA `(.L_x_2855) ;  /* 0x0000000000208947 */ /* 0x008fea0003800000 */
[----:B------:R-:W-:-:S04]  /*95a0*/  MOV R2, R10 ;  /* 0x0000000a00027202 */ /* 0x000fc80000000f00 */
[----:B------:R-:W-:-:S07]  /*95b0*/  MOV R0, R2 ;  /* 0x0000000200007202 */ /* 0x000fce0000000f00 */
.L_x_2856:
[----:B------:R-:W0:Y:S02]  /*95c0*/  LDS R2, [R0+0x4] ;  /* 0x0000040000027984 */ /* 0x000e240000000800 */
[----:B012---:R-:W-:-:S06]  /*95d0*/  HADD2 R3, R2, R5 ;  /* 0x0000000502037230 */ /* 0x007fcc0000000000 */
[----:B------:R-:W0:Y:S02]  /*95e0*/  ATOMS.CAST.SPIN R3, [R0+0x4], R2, R3 ;  /* 0x000004020003738d */ /* 0x000e240001800003 */
[----:B0-----:R-:W-:-:S13]  /*95f0*/  ISETP.EQ.U32.AND P0, PT, R3, 0x1, PT ;  /* 0x000000010300780c */ /* 0x001fda0003f02070 */
[----:B------:R-:W-:Y:S05]  /*9600*/  @!P0 BRA `(.L_x_2856) ;  /* 0xfffffffc00ec8947 */ /* 0x000fea000383ffff */
[----:B------:R-:W-:Y:S05]  /*9610*/  EXIT ;  /* 0x000000000000794d */ /* 0x000fea0003800000 */
.L_x_2855:
[----:B------:R-:W0:Y:S02]  /*9620*/  LD.E R0, desc[UR6][R10.64+0x4] ;  /* 0x000004060a007980 */ /* 0x000e24000c101900 */
[----:B012---:R-:W-:-:S05]  /*9630*/  IADD3 R3, R5, R0, RZ ;  /* 0x0000000005037210 */ /* 0x007fca0007ffe0ff */
[----:B------:R-:W-:Y:S01]  /*9640*/  ST.E desc[UR6][R10.64+0x4], R3 ;  /* 0x000004030a007985 */ /* 0x000fe2000c101906 */
[----:B------:R-:W-:Y:S05]  /*9650*/  EXIT ;  /* 0x000000000000794d */ /* 0x000fea0003800000 */
.L_x_2857:
        /* <DEDUP_REMOVED lines=10> */
.L_x_5219:


//--------------------- .text._Z23gemm_half_q_half_kernelILi3ELi10ELb1ELb1ELi32EEvPK6__halfPKjS4_S2_PS0_iiiiPKtS7_iiiiiibS2_i --------------------------
	.section	.text._Z23gemm_half_q_half_kernelILi3ELi10ELb1ELb1ELi32EEvPK6__halfPKjS4_S2_PS0_iiiiPKtS7_iiiiiibS2_i,"ax",@progbits
	.align	128
        .global         _Z23gemm_half_q_half_kernelILi3ELi10ELb1ELb1ELi32EEvPK6__halfPKjS4_S2_PS0_iiiiPKtS7_iiiiiibS2_i
        .type           _Z23gemm_half_q_half_kernelILi3ELi10ELb1ELb1ELi32EEvPK6__halfPKjS4_S2_PS0_iiiiPKtS7_iiiiiibS2_i,@function
        .size           _Z23gemm_half_q_half_kernelILi3ELi10ELb1ELb1ELi32EEvPK6__halfPKjS4_S2_PS0_iiiiPKtS7_iiiiiibS2_i,(.L_x_5220 - _Z23gemm_half_q_half_kernelILi3ELi10ELb1ELb1ELi32EEvPK6__halfPKjS4_S2_PS0_iiiiPKtS7_iiiiiibS2_i)
        .other          _Z23gemm_half_q_half_kernelILi3ELi10ELb1ELb1ELi32EEvPK6__halfPKjS4_S2_PS0_iiiiPKtS7_iiiiiibS2_i,@"STO_CUDA_ENTRY STV_DEFAULT"
_Z23gemm_half_q_half_kernelILi3ELi10ELb1ELb1ELi32EEvPK6__halfPKjS4_S2_PS0_iiiiPKtS7_iiiiiibS2_i:
.text._Z23gemm_half_q_half_kernelILi3ELi10ELb1ELb1ELi32EEvPK6__halfPKjS4_S2_PS0_iiiiPKtS7_iiiiiibS2_i:
        /* <DEDUP_REMOVED lines=36> */
.L_x_2858:
        /* <DEDUP_REMOVED lines=36> */
.L_x_2863:
        /* <DEDUP_REMOVED lines=16> */
.L_x_2862:
        /* <DEDUP_REMOVED lines=16> */
.L_x_2861:
        /* <DEDUP_REMOVED lines=17> */
.L_x_2865:
        /* <DEDUP_REMOVED lines=16> */
.L_x_2864:
        /* <DEDUP_REMOVED lines=14> */
.L_x_2860:
[----:B------:R-:W-:Y:S05]  /*0970*/  BSYNC B0 ;  /* 0x0000000000007941 */ /* 0x000fea0003800000 */
.L_x_2859:
[----:B01----:R-:W0:Y:S02]  /*0980*/  LDC R11, c[0x0][0x23c] ;  /* 0x00008f00ff0b7b82 */ /* 0x003e240000000800 */
[----:B0-----:R-:W-:-:S13]  /*0990*/  ISETP.GE.AND P0, PT, R4, R11, PT ;  /* 0x0000000b0400720c */ /* 0x001fda0003f06270 */
[----:B------:R-:W-:Y:S05]  /*09a0*/  @P0 EXIT ;  /* 0x000000000000094d */ /* 0x000fea0003800000 */
[----:B------:R-:W0:Y:S02]  /*09b0*/  LDC.U8 R9, c[0x0][0x270] ;  /* 0x00009c00ff097b82 */ /* 0x000e240000000000 */
[----:B0-----:R-:W-:-:S04]  /*09c0*/  PRMT R9, R9, 0x8880, RZ ;  /* 0x0000888009097816 */ /* 0x001fc800000000ff */
[----:B------:R-:W-:-:S04]  /*09d0*/  ISETP.NE.AND P0, PT, R9, RZ, PT ;  /* 0x000000ff0900720c */ /* 0x000fc80003f05270 */
[----:B------:R-:W-:-:S04]  /*09e0*/  ISETP.NE.OR P0, PT, R5, RZ, !P0 ;  /* 0x000000ff0500720c */ /* 0x000fc80004705670 */
[----:B------:R-:W-:-:S13]  /*09f0*/  ISETP.LT.OR P0, PT, R10, 0x1, P0 ;  /* 0x000000010a00780c */ /* 0x000fda0000701670 */
[----:B------:R-:W-:Y:S05]  /*0a00*/  @P0 BRA `(.L_x_2866) ;  /* 0x0000000000840947 */ /* 0x000fea0003800000 */
[----:B------:R-:W0:Y:S01]  /*0a10*/  LDC.64 R12, c[0x0][0x230] ;  /* 0x00008c00ff0c7b82 */ /* 0x000e220000000a00 */
[----:B------:R-:W-:Y:S01]  /*0a20*/  SHF.L.U32 R8, R8, 0x7, RZ ;  /* 0x0000000708087819 */ /* 0x000fe200000006ff */
[----:B------:R-:W-:Y:S01]  /*0a30*/  IMAD R9, R6, R11, RZ ;  /* 0x0000000b06097224 */ /* 0x000fe200078e02ff */
[----:B------:R-:W-:Y:S01]  /*0a40*/  ISETP.GT.AND P2, PT, R56, 0x3, PT ;  /* 0x000000033800780c */ /* 0x000fe20003f44270 */
[----:B------:R-:W-:Y:S01]  /*0a50*/  HFMA2.MMA R17, -RZ, RZ, 0, 0 ;  /* 0x00000000ff117435 */ /* 0x000fe200000001ff */
[----:B------:R-:W-:Y:S01]  /*0a60*/  PLOP3.LUT P0, PT, PT, PT, PT, 0x80, 0x0 ;  /* 0x000000000000781c */ /* 0x000fe20003f0f070 */
[----:B------:R-:W-:-:S05]  /*0a70*/  IMAD R8, R9, 0x3, R8 ;  /* 0x0000000309087824 */ /* 0x000fca00078e0208 */
[----:B------:R-:W-:-:S05]  /*0a80*/  LEA R7, R7, R8, 0x2 ;  /* 0x0000000807077211 */ /* 0x000fca00078e10ff */
[----:B0-----:R-:W-:Y:S01]  /*0a90*/  IMAD.WIDE R6, R7, 0x2, R12 ;  /* 0x0000000207067825 */ /* 0x001fe200078e020c */
[----:B------:R-:W-:Y:S06]  /*0aa0*/  @!P2 BRA `(.L_x_2867) ;  /* 0x000000000034a947 */ /* 0x000fec0003800000 */
[----:B------:R-:W-:Y:S02]  /*0ab0*/  PLOP3.LUT P0, PT, PT, PT, PT, 0x8, 0x0 ;  /* 0x000000000000781c */ /* 0x000fe40003f0e170 */
[----:B------:R-:W-:-:S11]  /*0ac0*/  IADD3 R16, R56, -0x3, RZ ;  /* 0xfffffffd38107810 */ /* 0x000fd60007ffe0ff */
.L_x_2868:
        /* <DEDUP_REMOVED lines=11> */
.L_x_2867:
[----:B-1----:R-:W-:-:S04]  /*0b80*/  IADD3 R8, R56, -R17, RZ ;  /* 0x8000001138087210 */ /* 0x002fc80007ffe0ff */
        /* <DEDUP_REMOVED lines=9> */
.L_x_2866:
[----:B------:R-:W0:Y:S08]  /*0c20*/  LDC R17, c[0x0][0x25c] ;  /* 0x00009700ff117b82 */ /* 0x000e300000000800 */
[----:B------:R-:W-:Y:S01]  /*0c30*/  BAR.SYNC.DEFER_BLOCKING 0x0 ;  /* 0x0000000000007b1d */ /* 0x000fe20000010000 */
[----:B------:R-:W-:-:S07]  /*0c40*/  ISETP.GE.AND P0, PT, R54, R55, PT ;  /* 0x000000373600720c */ /* 0x000fce0003f06270 */
[----:B------:R-:W2:Y:S06]  /*0c50*/  LDC R15, c[0x0][0x264] ;  /* 0x00009900ff0f7b82 */ /* 0x000eac0000000800 */
        /* <DEDUP_REMOVED lines=14> */
.L_x_2870:
        /* <DEDUP_REMOVED lines=8> */
[----:B------:R-:W-:-:S06]  /*0dc0*/  IMAD.WIDE R22, R23, 0x2, R6 ;  /* 0x0000000217167825 */ /* 0x000fcc00078e0206 */
[----:B------:R-:W4:Y:S01]  /*0dd0*/  LDG.E.U16.CONSTANT R23, desc[UR6][R22.64] ;  /* 0x0000000616177981 */ /* 0x000f22000c1e9500 */
[----:B------:R-:W-:-:S06]  /*0de0*/  IMAD.WIDE R20, R20, 0x2, R12 ;  /* 0x0000000214147825 */ /* 0x000fcc00078e020c */
[----:B------:R-:W2:Y:S01]  /*0df0*/  LDG.E.U16.CONSTANT R20, desc[UR6][R20.64] ;  /* 0x0000000614147981 */ /* 0x000ea2000c1e9500 */
        /* <DEDUP_REMOVED lines=20> */
[----:B------:R-:W1:Y:S01]  /*0f40*/  I2F.F16 R51, R27 ;  /* 0x0000001b00337306 */ /* 0x000e620000200c00 */
[----:B--2---:R-:W-:-:S07]  /*0f50*/  HMUL2 R50, R19.H0_H0, R20.H0_H0 ;  /* 0x2000001413327232 */ /* 0x004fce0000000800 */
[----:B------:R-:W2:Y:S01]  /*0f60*/  I2F.F16 R21, R18 ;  /* 0x0000001200157306 */ /* 0x000ea20000200c00 */
[----:B-1----:R-:W-:-:S07]  /*0f70*/  HMUL2 R51, R51.H0_H0, R20.H0_H0 ;  /* 0x2000001433337232 */ /* 0x002fce0000000800 */
[----:B------:R-:W1:Y:S01]  /*0f80*/  I2F.F16 R53, R25 ;  /* 0x0000001900357306 */ /* 0x000e620000200c00 */
[-C--:B--2---:R-:W-:Y:S02]  /*0f90*/  HMUL2 R52, R21.H0_H0, R20.reuse.H0_H0 ;  /* 0x2000001415347232 */ /* 0x084fe40000000800 */
[----:B-1----:R-:W-:Y:S01]  /*0fa0*/  HMUL2 R53, R53.H0_H0, R20.H0_H0 ;  /* 0x2000001435357232 */ /* 0x002fe20000000800 */
[----:B------:R-:W-:Y:S06]  /*0fb0*/  @!P2 BRA `(.L_x_2870) ;  /* 0xfffffffc0060a947 */ /* 0x000fec000383ffff */
.L_x_2869:
        /* <DEDUP_REMOVED lines=21> */
.L_x_2871:
        /* <DEDUP_REMOVED lines=8> */
.L_x_2872:
        /* <DEDUP_REMOVED lines=12> */
.L_x_2873:
        /* <DEDUP_REMOVED lines=8> */
.L_x_2874:
        /* <DEDUP_REMOVED lines=8> */
.L_x_2875:
        /* <DEDUP_REMOVED lines=11> */
[----:B------:R-:W-:-:S04]  /*1400*/  PRMT R9, RZ, 0x5410, RZ ;  /* 0x00005410ff097816 */ /* 0x000fc800000000ff */
[----:B------:R-:W-:-:S04]  /*1410*/  IADD3 R4, P2, R4, R5, RZ ;  /* 0x0000000504047210 */ /* 0x000fc80007f5e0ff */
[----:B------:R-:W-:Y:S02]  /*1420*/  LEA.HI.X.SX32 R5, R5, R6, 0x1, P2 ;  /* 0x0000000605057211 */ /* 0x000fe400010f0eff */
[C---:B------:R-:W-:Y:S01]  /*1430*/  LEA R60, P2, R4.reuse, UR8, 0x2 ;  /* 0x00000008043c7c11 */ /* 0x040fe2000f8410ff */
[----:B0-----:R-:W-:Y:S01]  /*1440*/  ULEA UR4, UR5, UR4, 0x18 ;  /* 0x0000000405047291 */ /* 0x001fe2000f8ec03f */
[----:B------:R-:W-:Y:S02]  /*1450*/  PRMT R6, RZ, 0x5410, RZ ;  /* 0x00005410ff067816 */ /* 0x000fe400000000ff */
[----:B------:R-:W-:Y:S02]  /*1460*/  LEA.HI.X R59, R4, UR9, R5, 0x2, P2 ;  /* 0x00000009043b7c11 */ /* 0x000fe400090f1405 */
[----:B------:R-:W-:Y:S02]  /*1470*/  PRMT R4, RZ, 0x5410, RZ ;  /* 0x00005410ff047816 */ /* 0x000fe400000000ff */
[----:B------:R-:W-:Y:S01]  /*1480*/  PRMT R5, RZ, 0x5410, RZ ;  /* 0x00005410ff057816 */ /* 0x000fe200000000ff */
[----:B------:R-:W-:Y:S06]  /*1490*/  @P0 BRA `(.L_x_2876) ;  /* 0x00000050003c0947 */ /* 0x000fec0003800000 */
[----:B------:R-:W-:Y:S01]  /*14a0*/  PRMT R11, R2, 0x9910, RZ ;  /* 0x00009910020b7816 */ /* 0x000fe200000000ff */
[----:B------:R-:W-:Y:S01]  /*14b0*/  HADD2.F32 R19, -RZ, R50.H0_H0 ;  /* 0x20000032ff137230 */ /* 0x000fe20000004100 */
[----:B------:R-:W-:Y:S01]  /*14c0*/  PRMT R4, RZ, 0x7610, R4 ;  /* 0x00007610ff047816 */ /* 0x000fe20000000004 */
[----:B------:R-:W-:Y:S01]  /*14d0*/  HADD2.F32 R18, -RZ, R51.H0_H0 ;  /* 0x20000033ff127230 */ /* 0x000fe20000004100 */
[----:B------:R-:W-:Y:S01]  /*14e0*/  ISETP.NE.AND P0, PT, R11, RZ, PT ;  /* 0x000000ff0b00720c */ /* 0x000fe20003f05270 */
[----:B------:R-:W-:Y:S01]  /*14f0*/  HADD2.F32 R17, -RZ, R52.H0_H0 ;  /* 0x20000034ff117230 */ /* 0x000fe20000004100 */
[----:B------:R-:W-:Y:S01]  /*1500*/  ULDC UR5, c[0x0][0x264] ;  /* 0x0000990000057ab9 */ /* 0x000fe20000000800 */
[----:B------:R-:W-:Y:S01]  /*1510*/  HADD2.F32 R16, -RZ, R53.H0_H0 ;  /* 0x20000035ff107230 */ /* 0x000fe20000004100 */
[----:B------:R-:W-:-:S13]  /*1520*/  ISETP.LT.OR P0, PT, R10, 0x3, !P0 ;  /* 0x000000030a00780c */ /* 0x000fda0004701670 */
.L_x_2889:
[----:B------:R-:W-:Y:S01]  /*1530*/  MOV R61, R59 ;  /* 0x0000003b003d7202 */ /* 0x000fe20000000f00 */
[----:B------:R-:W-:Y:S06]  /*1540*/  @!P1 BRA `(.L_x_2877) ;  /* 0x0000004c00f09947 */ /* 0x000fec0003800000 */
[----:B------:R-:W2:Y:S01]  /*1550*/  LDG.E.128.CONSTANT R12, desc[UR6][R60.64] ;  /* 0x000000063c0c7981 */ /* 0x000ea2000c1e9d00 */
[----:B------:R-:W-:Y:S01]  /*1560*/  PRMT R11, R3, 0x9910, RZ ;  /* 0x00009910030b7816 */ /* 0x000fe200000000ff */
[----:B------:R-:W-:Y:S01]  /*1570*/  HFMA2.MMA R20, -RZ, RZ, 0, 0.0625 ;  /* 0x00002c00ff147435 */ /* 0x000fe200000001ff */
[----:B------:R-:W-:Y:S02]  /*1580*/  ISETP.GE.AND P4, PT, R56, 0x2, PT ;  /* 0x000000023800780c */ /* 0x000fe40003f86270 */
[----:B------:R-:W-:Y:S02]  /*1590*/  ISETP.NE.AND P3, PT, R11, RZ, PT ;  /* 0x000000ff0b00720c */ /* 0x000fe40003f65270 */
[C---:B--2---:R-:W-:Y:S02]  /*15a0*/  LOP3.LUT R10, R12.reuse, 0xf000f, RZ, 0xc0, !PT ;  /* 0x000f000f0c0a7812 */ /* 0x044fe400078ec0ff */
        /* <DEDUP_REMOVED lines=90> */
[----:B-1----:R-:W-:Y:S02]  /*1b50*/  HADD2.F32 R14, -RZ, R22.H0_H0 ;  /* 0x20000016ff0e7230 */ /* 0x002fe40000004100 */
        /* <DEDUP_REMOVED lines=47> */
.L_x_2878:
        /* <DEDUP_REMOVED lines=38> */
[----:B-1----:R-:W-:-:S02]  /*20b0*/  HADD2.F32 R12, -RZ, R14.H0_H0 ;  /* 0x2000000eff0c7230 */ /* 0x002fc40000004100 */
        /* <DEDUP_REMOVED lines=28> */
[--C-:B------:R-:W-:Y:S02]  /*2280*/  HADD2.F32 R40, -RZ, R21.reuse.H0_H0 ;  /* 0x20000015ff287230 */ /* 0x100fe40000004100 */
        /* <DEDUP_REMOVED lines=22> */
.L_x_2880:
[----:B------:R-:W-:Y:S05]  /*23f0*/  @P0 BRA `(.L_x_2879) ;  /* 0x0000000400580947 */ /* 0x000fea0003800000 */
[----:B------:R-:W0:Y:S01]  /*2400*/  LDS.64 R10, [UR4+0x80] ;  /* 0x00008004ff0a7984 */ /* 0x000e220008000a00 */
[----:B------:R-:W-:Y:S02]  /*2410*/  HADD2.F32 R12, -RZ, R27.H0_H0 ;  /* 0x2000001bff0c7230 */ /* 0x000fe40000004100 */
[----:B------:R-:W-:Y:S01]  /*2420*/  HADD2.F32 R42, -RZ, R25.H1_H1 ;  /* 0x30000019ff2a7230 */ /* 0x000fe20000004100 */
[----:B------:R-:W1:Y:S01]  /*2430*/  LDS.64 R14, [UR4+0x88] ;  /* 0x00008804ff0e7984 */ /* 0x000e620008000a00 */
[--C-:B------:R-:W-:Y:S02]  /*2440*/  HADD2.F32 R13, -RZ, R29.reuse.H0_H0 ;  /* 0x2000001dff0d7230 */ /* 0x100fe40000004100 */
[----:B------:R-:W-:Y:S02]  /*2450*/  HADD2.F32 R44, -RZ, R29.H1_H1 ;  /* 0x3000001dff2c7230 */ /* 0x000fe40000004100 */
[--C-:B------:R-:W-:Y:S02]  /*2460*/  HADD2.F32 R29, -RZ, R30.reuse.H0_H0 ;  /* 0x2000001eff1d7230 */ /* 0x100fe40000004100 */
[----:B------:R-:W-:-:S02]  /*2470*/  HADD2.F32 R30, -RZ, R30.H1_H1 ;  /* 0x3000001eff1e7230 */ /* 0x000fc40000004100 */
[--C-:B0-----:R-:W-:Y:S02]  /*2480*/  HADD2.F32 R23, -RZ, R11.reuse.H0_H0 ;  /* 0x2000000bff177230 */ /* 0x101fe40000004100 */
[----:B------:R-:W-:Y:S02]  /*2490*/  HADD2.F32 R22, -RZ, R11.H1_H1 ;  /* 0x3000000bff167230 */ /* 0x000fe40000004100 */
[--C-:B------:R-:W-:Y:S02]  /*24a0*/  HADD2.F32 R39, -RZ, R10.reuse.H0_H0 ;  /* 0x2000000aff277230 */ /* 0x100fe40000004100 */
[----:B------:R-:W-:Y:S02]  /*24b0*/  HADD2.F32 R11, -RZ, R25.H0_H0 ;  /* 0x20000019ff0b7230 */ /* 0x000fe40000004100 */
[----:B------:R-:W-:Y:S02]  /*24c0*/  HADD2.F32 R40, -RZ, R10.H1_H1 ;  /* 0x3000000aff287230 */ /* 0x000fe40000004100 */
[----:B------:R-:W-:Y:S01]  /*24d0*/  FFMA.FTZ R41, R12, R39, RZ ;  /* 0x000000270c297223 */ /* 0x000fe200000100ff */
[----:B------:R-:W-:-:S02]  /*24e0*/  HADD2.F32 R10, -RZ, R38.H0_H0 ;  /* 0x20000026ff0a7230 */ /* 0x000fc40000004100 */
[-C--:B------:R-:W-:Y:S01]  /*24f0*/  FFMA.FTZ R11, R11, R39.reuse, RZ ;  /* 0x000000270b0b7223 */ /* 0x080fe200000100ff */
[----:B------:R-:W-:Y:S02]  /*2500*/  HADD2.F32 R38, -RZ, R38.H1_H1 ;  /* 0x30000026ff267230 */ /* 0x000fe40000004100 */
[-C--:B------:R-:W-:Y:S01]  /*2510*/  FFMA.FTZ R13, R13, R39.reuse, RZ ;  /* 0x000000270d0d7223 */ /* 0x080fe200000100ff */
[----:B------:R-:W-:Y:S01]  /*2520*/  FFMA.FTZ R25, R10, R39, RZ ;  /* 0x000000270a197223 */ /* 0x000fe200000100ff */
[-C--:B------:R-:W-:Y:S01]  /*2530*/  FFMA.FTZ R12, R42, R40.reuse, R11 ;  /* 0x000000282a0c7223 */ /* 0x080fe2000001000b */
[--C-:B------:R-:W-:Y:S02]  /*2540*/  HADD2.F32 R11, -RZ, R24.reuse.H0_H0 ;  /* 0x20000018ff0b7230 */ /* 0x100fe40000004100 */
        /* <DEDUP_REMOVED lines=8> */
[----:B------:R-:W-:Y:S01]  /*25d0*/  FFMA.FTZ R11, R24, R22, R11 ;  /* 0x00000016180b7223 */ /* 0x000fe2000001000b */
[-C--:B------:R-:W-:Y:S01]  /*25e0*/  FFMA.FTZ R13, R25, R23.reuse, R12 ;  /* 0x00000017190d7223 */ /* 0x080fe2000001000c */
[----:B------:R-:W-:Y:S02]  /*25f0*/  HADD2.F32 R24, -RZ, R31.H0_H0 ;  /* 0x2000001fff187230 */ /* 0x000fe40000004100 */
[----:B------:R-:W-:Y:S01]  /*2600*/  FFMA.FTZ R25, R27, R23, R38 ;  /* 0x000000171b197223 */ /* 0x000fe20000010026 */
[----:B-1----:R-:W-:-:S02]  /*2610*/  HADD2.F32 R10, -RZ, R14.H0_H0 ;  /* 0x2000000eff0a7230 */ /* 0x002fc40000004100 */
[----:B------:R-:W-:Y:S01]  /*2620*/  FFMA.FTZ R23, R29, R23, R40 ;  /* 0x000000171d177223 */ /* 0x000fe20000010028 */
[----:B------:R-:W-:Y:S02]  /*2630*/  HADD2.F32 R28, -RZ, R28.H1_H1 ;  /* 0x3000001cff1c7230 */ /* 0x000fe40000004100 */
[----:B------:R-:W-:Y:S02]  /*2640*/  HADD2.F32 R26, -RZ, R26.H1_H1 ;  /* 0x3000001aff1a7230 */ /* 0x000fe40000004100 */
[----:B------:R-:W-:Y:S01]  /*2650*/  FFMA.FTZ R11, R24, R10, R11 ;  /* 0x0000000a180b7223 */ /* 0x000fe2000001000b */
[-C--:B------:R-:W-:Y:S01]  /*2660*/  FFMA.FTZ R23, R30, R22.reuse, R23 ;  /* 0x000000161e177223 */ /* 0x080fe20000010017 */
        /* <DEDUP_REMOVED lines=33> */
[-C--:B------:R-:W-:Y:S01]  /*2880*/  FFMA.FTZ R22, R25, R15.reuse, R22 ;  /* 0x0000000f19167223 */ /* 0x080fe20000010016 */
        /* <DEDUP_REMOVED lines=13> */
.L_x_2879:
        /* <DEDUP_REMOVED lines=57> */
[----:B------:R-:W-:Y:S02]  /*2cf0*/  HADD2.F32 R44, -RZ, R28.H0_H0 ;  /* 0x2000001cff2c7230 */ /* 0x000fe40000004100 */
[----:B------:R-:W-:Y:S01]  /*2d00*/  HADD2.F32 R14, -RZ, R32.H0_H0 ;  /* 0x20000020ff0e7230 */ /* 0x000fe20000004100 */
[----:B------:R-:W1:Y:S01]  /*2d10*/  LDS.64 R24, [UR4+0x18] ;  /* 0x00001804ff187984 */ /* 0x000e620008000a00 */
[--C-:B------:R-:W-:Y:S02]  /*2d20*/  HADD2.F32 R10, -RZ, R41.reuse.H0_H0 ;  /* 0x20000029ff0a7230 */ /* 0x100fe40000004100 */
[----:B------:R-:W-:Y:S02]  /*2d30*/  HADD2.F32 R46, -RZ, R28.H1_H1 ;  /* 0x3000001cff2e7230 */ /* 0x000fe40000004100 */
[----:B------:R-:W-:Y:S02]  /*2d40*/  HADD2.F32 R42, -RZ, R41.H1_H1 ;  /* 0x30000029ff2a7230 */ /* 0x000fe40000004100 */
[----:B0-----:R-:W-:-:S02]  /*2d50*/  HADD2.F32 R11, -RZ, R12.H0_H0 ;  /* 0x2000000cff0b7230 */ /* 0x001fc40000004100 */
[----:B------:R-:W-:Y:S02]  /*2d60*/  HADD2.F32 R43, -RZ, R12.H1_H1 ;  /* 0x3000000cff2b7230 */ /* 0x000fe40000004100 */
[----:B------:R-:W-:Y:S02]  /*2d70*/  HADD2.F32 R12, -RZ, R30.H0_H0 ;  /* 0x2000001eff0c7230 */ /* 0x000fe40000004100 */
[C---:B------:R-:W-:Y:S01]  /*2d80*/  FFMA.FTZ R44, R11.reuse, R44, RZ ;  /* 0x0000002c0b2c7223 */ /* 0x040fe200000100ff */
[C---:B------:R-:W-:Y:S01]  /*2d90*/  FFMA.FTZ R49, R11.reuse, R14, RZ ;  /* 0x0000000e0b317223 */ /* 0x040fe200000100ff */
[----:B------:R-:W-:Y:S01]  /*2da0*/  FFMA.FTZ R45, R10, R11, RZ ;  /* 0x0000000b0a2d7223 */ /* 0x000fe200000100ff */
[----:B------:R-:W-:Y:S02]  /*2db0*/  HADD2.F32 R14, -RZ, R32.H1_H1 ;  /* 0x30000020ff0e7230 */ /* 0x000fe40000004100 */
[----:B------:R-:W-:Y:S01]  /*2dc0*/  FFMA.FTZ R47, R11, R12, RZ ;  /* 0x0000000c0b2f7223 */ /* 0x000fe200000100ff */
[----:B------:R-:W-:-:S02]  /*2dd0*/  HADD2.F32 R12, -RZ, R30.H1_H1 ;  /* 0x3000001eff0c7230 */ /* 0x000fc40000004100 */
        /* <DEDUP_REMOVED lines=70> */
.L_x_2881:
        /* <DEDUP_REMOVED lines=27> */
[-C--:B------:R-:W-:Y:S01]  /*33f0*/  FFMA.FTZ R12, R45, R43.reuse, R12 ;  /* 0x0000002b2d0c7223 */ /* 0x080fe2000001000c */
[----:B------:R-:W-:Y:S01]  /*3400*/  FFMA.FTZ R42, R49, R43, R42 ;  /* 0x0000002b312a7223 */ /* 0x000fe2000001002a */
[----:B------:R-:W-:-:S02]  /*3410*/  HADD2.F32 R43, -RZ, R31.H0_H0 ;  /* 0x2000001fff2b7230 */ /* 0x000fc40000004100 */
[-C--:B------:R-:W-:Y:S01]  /*3420*/  FFMA.FTZ R11, R11, R25.reuse, R10 ;  /* 0x000000190b0b7223 */ /* 0x080fe2000001000a */
        /* <DEDUP_REMOVED lines=8> */
[-C--:B------:R-:W-:Y:S01]  /*34b0*/  FFMA.FTZ R13, R12, R24.reuse, R13 ;  /* 0x000000180c0d7223 */ /* 0x080fe2000001000d */
[----:B-1----:R-:W-:Y:S02]  /*34c0*/  HADD2.F32 R12, -RZ, R14.H0_H0 ;  /* 0x2000000eff0c7230 */ /* 0x002fe40000004100 */
[----:B------:R-:W-:Y:S01]  /*34d0*/  FFMA.FTZ R11, R10, R24, R11 ;  /* 0x000000180a0b7223 */ /* 0x000fe2000001000b */
[----:B------:R-:W-:Y:S02]  /*34e0*/  HADD2.F32 R44, -RZ, R31.H1_H1 ;  /* 0x3000001fff2c7230 */ /* 0x000fe40000004100 */
[----:B------:R-:W-:Y:S02]  /*34f0*/  HADD2.F32 R10, -RZ, R33.H1_H1 ;  /* 0x30000021ff0a7230 */ /* 0x000fe40000004100 */
[----:B------:R-:W-:Y:S01]  /*3500*/  FFMA.FTZ R11, R42, R12, R11 ;  /* 0x0000000c2a0b7223 */ /* 0x000fe2000001000b */
[----:B------:R-:W-:Y:S02]  /*3510*/  HADD2.F32 R42, -RZ, R36.H0_H0 ;  /* 0x20000024ff2a7230 */ /* 0x000fe40000004100 */
        /* <DEDUP_REMOVED lines=44> */
.L_x_2883:
        /* <DEDUP_REMOVED lines=10> */
[-C--:B------:R-:W-:Y:S01]  /*3880*/  FFMA.FTZ R12, R12, R42.reuse, RZ ;  /* 0x0000002a0c0c7223 */ /* 0x080fe200000100ff */
[----:B------:R-:W-:Y:S02]  /*3890*/  HADD2.F32 R41, -RZ, R41.H1_H1 ;  /* 0x30000029ff297230 */ /* 0x000fe40000004100 */
[--C-:B------:R-:W-:Y:S02]  /*38a0*/  HADD2.F32 R25, -RZ, R11.reuse.H0_H0 ;  /* 0x2000000bff197230 */ /* 0x100fe40000004100 */
[----:B------:R-:W-:Y:S01]  /*38b0*/  FFMA.FTZ R10, R10, R42, RZ ;  /* 0x0000002a0a0a7223 */ /* 0x000fe200000100ff */
[----:B------:R-:W-:Y:S02]  /*38c0*/  HADD2.F32 R24, -RZ, R11.H1_H1 ;  /* 0x3000000bff187230 */ /* 0x000fe40000004100 */
[----:B------:R-:W-:-:S02]  /*38d0*/  HADD2.F32 R11, -RZ, R28.H0_H0 ;  /* 0x2000001cff0b7230 */ /* 0x000fc40000004100 */
[-C--:B------:R-:W-:Y:S01]  /*38e0*/  FFMA.FTZ R10, R41, R43.reuse, R10 ;  /* 0x0000002b290a7223 */ /* 0x080fe2000001000a */
[----:B------:R-:W-:Y:S02]  /*38f0*/  HADD2.F32 R41, -RZ, R30.H1_H1 ;  /* 0x3000001eff297230 */ /* 0x000fe40000004100 */
[----:B------:R-:W-:Y:S02]  /*3900*/  HADD2.F32 R30, -RZ, R40.H0_H0 ;  /* 0x20000028ff1e7230 */ /* 0x000fe40000004100 */
[-C--:B------:R-:W-:Y:S01]  /*3910*/  FFMA.FTZ R28, R11, R42.reuse, RZ ;  /* 0x0000002a0b1c7223 */ /* 0x080fe200000100ff */
[----:B------:R-:W-:Y:S02]  /*3920*/  HADD2.F32 R11, -RZ, R27.H0_H0 ;  /* 0x2000001bff0b7230 */ /* 0x000fe40000004100 */
[----:B------:R-:W-:Y:S01]  /*3930*/  FFMA.FTZ R42, R13, R42, RZ ;  /* 0x0000002a0d2a7223 */ /* 0x000fe200000100ff */
[----:B------:R-:W-:Y:S01]  /*3940*/  FFMA.FTZ R12, R41, R43, R12 ;  /* 0x0000002b290c7223 */ /* 0x000fe2000001000c */
[----:B------:R-:W-:-:S02]  /*3950*/  HADD2.F32 R13, -RZ, R29.H0_H0 ;  /* 0x2000001dff0d7230 */ /* 0x000fc40000004100 */
[----:B------:R-:W-:Y:S01]  /*3960*/  FFMA.FTZ R28, R45, R43, R28 ;  /* 0x0000002b2d1c7223 */ /* 0x000fe2000001001c */
[----:B------:R-:W-:Y:S02]  /*3970*/  HADD2.F32 R41, -RZ, R31.H0_H0 ;  /* 0x2000001fff297230 */ /* 0x000fe40000004100 */
[-C--:B------:R-:W-:Y:S01]  /*3980*/  FFMA.FTZ R11, R11, R25.reuse, R10 ;  /* 0x000000190b0b7223 */ /* 0x080fe2000001000a */
[----:B------:R-:W-:Y:S02]  /*3990*/  HADD2.F32 R10, -RZ, R27.H1_H1 ;  /* 0x3000001bff0a7230 */ /* 0x000fe40000004100 */
[----:B------:R-:W-:Y:S01]  /*39a0*/  FFMA.FTZ R13, R13, R25, R28 ;  /* 0x000000190d0d7223 */ /* 0x000fe2000001001c */
[----:B------:R-:W-:Y:S01]  /*39b0*/  FFMA.FTZ R42, R47, R43, R42 ;  /* 0x0000002b2f2a7223 */ /* 0x000fe2000001002a */
[----:B------:R-:W-:Y:S01]  /*39c0*/  FFMA.FTZ R27, R41, R25, R12 ;  /* 0x00000019291b7223 */ /* 0x000fe2000001000c */
[----:B------:R-:W-:Y:S02]  /*39d0*/  HADD2.F32 R12, -RZ, R29.H1_H1 ;  /* 0x3000001dff0c7230 */ /* 0x000fe40000004100 */
[----:B------:R-:W-:Y:S01]  /*39e0*/  FFMA.FTZ R11, R10, R24, R11 ;  /* 0x000000180a0b7223 */ /* 0x000fe2000001000b */
[----:B------:R-:W-:-:S02]  /*39f0*/  HADD2.F32 R28, -RZ, R31.H1_H1 ;  /* 0x3000001fff1c7230 */ /* 0x000fc40000004100 */
[--C-:B------:R-:W-:Y:S02]  /*3a00*/  HADD2.F32 R43, -RZ, R33.reuse.H0_H0 ;  /* 0x20000021ff2b7230 */ /* 0x100fe40000004100 */
[-C--:B------:R-:W-:Y:S01]  /*3a10*/  FFMA.FTZ R13, R12, R24.reuse, R13 ;  /* 0x000000180c0d7223 */ /* 0x080fe2000001000d */
[----:B------:R-:W-:Y:S02]  /*3a20*/  HADD2.F32 R10, -RZ, R33.H1_H1 ;  /* 0x30000021ff0a7230 */ /* 0x000fe40000004100 */
[----:B------:R-:W-:Y:S01]  /*3a30*/  FFMA.FTZ R27, R28, R24, R27 ;  /* 0x000000181c1b7223 */ /* 0x000fe2000001001b */
[----:B------:R-:W-:Y:S02]  /*3a40*/  HADD2.F32 R28, -RZ, R34.H0_H0 ;  /* 0x20000022ff1c7230 */ /* 0x000fe40000004100 */
[----:B------:R-:W-:Y:S01]  /*3a50*/  FFMA.FTZ R25, R43, R25, R42 ;  /* 0x000000192b197223 */ /* 0x000fe2000001002a */
[--C-:B-1----:R-:W-:Y:S02]  /*3a60*/  HADD2.F32 R12, -RZ, R14.reuse.H0_H0 ;  /* 0x2000000eff0c7230 */ /* 0x102fe40000004100 */
[----:B------:R-:W-:-:S02]  /*3a70*/  HADD2.F32 R14, -RZ, R14.H1_H1 ;  /* 0x3000000eff0e7230 */ /* 0x000fc40000004100 */
        /* <DEDUP_REMOVED lines=45> */
.L_x_2882:
        /* <DEDUP_REMOVED lines=141> */
.L_x_2884:
        /* <DEDUP_REMOVED lines=90> */
.L_x_2886:
        /* <DEDUP_REMOVED lines=87> */
.L_x_2885:
[----:B------:R-:W-:-:S06]  /*5130*/  IMAD.WIDE R12, R21, 0x4, R22 ;  /* 0x00000004150c7825 */ /* 0x000fcc00078e0216 */
[----:B------:R-:W2:Y:S02]  /*5140*/  LDG.E.128.CONSTANT R12, desc[UR6][R12.64] ;  /* 0x000000060c0c7981 */ /* 0x000ea4000c1e9d00 */
[----:B--2---:R-:W-:Y:S02]  /*5150*/  LOP3.LUT R22, R13, 0xf000f0, RZ, 0xc0, !PT ;  /* 0x00f000f00d167812 */ /* 0x004fe400078ec0ff */
[C---:B------:R-:W-:Y:S02]  /*5160*/  LOP3.LUT R11, R12.reuse, 0xf000f0, RZ, 0xc0, !PT ;  /* 0x00f000f00c0b7812 */ /* 0x040fe400078ec0ff */
[----:B------:R-:W-:Y:S02]  /*5170*/  SHF.R.U32.HI R33, RZ, 0x8, R14 ;  /* 0x00000008ff217819 */ /* 0x000fe4000001160e */
[----:B------:R-:W-:Y:S02]  /*5180*/  LOP3.LUT R10, R12, 0xf000f, RZ, 0xc0, !PT ;  /* 0x000f000f0c0a7812 */ /* 0x000fe400078ec0ff */
[----:B------:R-:W-:-:S02]  /*5190*/  SHF.R.U32.HI R21, RZ, 0x8, R12 ;  /* 0x00000008ff157819 */ /* 0x000fc4000001160c */
[----:B------:R-:W-:Y:S02]  /*51a0*/  LOP3.LUT R23, R22, 0x64006400, RZ, 0xfc, !PT ;  /* 0x6400640016177812 */ /* 0x000fe400078efcff */
[----:B------:R-:W-:Y:S02]  /*51b0*/  LOP3.LUT R24, R14, 0xf000f0, RZ, 0xc0, !PT ;  /* 0x00f000f00e187812 */ /* 0x000fe400078ec0ff */
[----:B------:R-:W-:Y:S01]  /*51c0*/  LOP3.LUT R12, R15, 0xf000f0, RZ, 0xc0, !PT ;  /* 0x00f000f00f0c7812 */ /* 0x000fe200078ec0ff */
[----:B------:R-:W-:Y:S01]  /*51d0*/  HFMA2 R23, R23, R20.H0_H0, -72, -72 ;  /* 0xd480d48017177431 */ /* 0x000fe20000040014 */
[----:B------:R-:W-:Y:S02]  /*51e0*/  LOP3.LUT R11, R11, 0x64006400, RZ, 0xfc, !PT ;  /* 0x640064000b0b7812 */ /* 0x000fe400078efcff */
[----:B------:R-:W-:Y:S02]  /*51f0*/  LOP3.LUT R22, R33, 0xf000f0, RZ, 0xc0, !PT ;  /* 0x00f000f021167812 */ /* 0x000fe400078ec0ff */
[----:B------:R-:W-:-:S02]  /*5200*/  SHF.R.U32.HI R31, RZ, 0x8, R13 ;  /* 0x00000008ff1f7819 */ /* 0x000fc4000001160d */
[----:B------:R-:W-:Y:S02]  /*5210*/  SHF.R.U32.HI R36, RZ, 0x8, R15 ;  /* 0x00000008ff247819 */ /* 0x000fe4000001160f */
        /* <DEDUP_REMOVED lines=126> */
.L_x_2887:
        /* <DEDUP_REMOVED lines=90> */
.L_x_2888:
        /* <DEDUP_REMOVED lines=9> */
[-C--:B------:R-:W-:Y:S01]  /*6030*/  FFMA.FTZ R12, R12, R38.reuse, RZ ;  /* 0x000000260c0c7223 */ /* 0x080fe200000100ff */
[--C-:B------:R-:W-:Y:S02]  /*6040*/  HADD2.F32 R21, -RZ, R11.reuse.H0_H0 ;  /* 0x2000000bff157230 */ /* 0x100fe40000004100 */
[----:B------:R-:W-:Y:S02]  /*6050*/  HADD2.F32 R20, -RZ, R11.H1_H1 ;  /* 0x3000000bff147230 */ /* 0x000fe40000004100 */
[----:B------:R-:W-:Y:S01]  /*6060*/  FFMA.FTZ R10, R10, R38, RZ ;  /* 0x000000260a0a7223 */ /* 0x000fe200000100ff */
[----:B------:R-:W-:Y:S02]  /*6070*/  HADD2.F32 R37, -RZ, R37.H1_H1 ;  /* 0x30000025ff257230 */ /* 0x000fe40000004100 */
[--C-:B------:R-:W-:Y:S02]  /*6080*/  HADD2.F32 R11, -RZ, R31.reuse.H0_H0 ;  /* 0x2000001fff0b7230 */ /* 0x100fe40000004100 */
[----:B------:R-:W-:-:S02]  /*6090*/  HADD2.F32 R31, -RZ, R31.H1_H1 ;  /* 0x3000001fff1f7230 */ /* 0x000fc40000004100 */
        /* <DEDUP_REMOVED lines=71> */
.L_x_2877:
[----:B------:R-:W0:Y:S01]  /*6510*/  LDC R11, c[0x0][0x23c] ;  /* 0x00008f00ff0b7b82 */ /* 0x000e220000000800 */
[----:B------:R-:W-:Y:S01]  /*6520*/  IADD3 R54, R54, 0x20, RZ ;  /* 0x0000002036367810 */ /* 0x000fe20007ffe0ff */
[----:B------:R-:W-:-:S03]  /*6530*/  UIADD3 UR4, UR4, 0x40, URZ ;  /* 0x0000004004047890 */ /* 0x000fc6000fffe03f */
[C---:B------:R-:W-:Y:S02]  /*6540*/  ISETP.GE.AND P2, PT, R54.reuse, UR5, PT ;  /* 0x0000000536007c0c */ /* 0x040fe4000bf46270 */
[----:B------:R-:W-:Y:S01]  /*6550*/  ISETP.LT.AND P3, PT, R54, R55, PT ;  /* 0x000000373600720c */ /* 0x000fe20003f61270 */
[----:B0-----:R-:W-:-:S05]  /*6560*/  IMAD.WIDE R60, R11, 0x10, R60 ;  /* 0x000000100b3c7825 */ /* 0x001fca00078e023c */
[----:B------:R-:W-:-:S07]  /*6570*/  MOV R59, R61 ;  /* 0x0000003d003b7202 */ /* 0x000fce0000000f00 */
[----:B------:R-:W-:Y:S05]  /*6580*/  @!P2 BRA P3, `(.L_x_2889) ;  /* 0xffffffac00e8a947 */ /* 0x000fea000183ffff */
.L_x_2876:
[----:B------:R-:W-:Y:S01]  /*6590*/  ISETP.GE.AND P0, PT, R54, R55, PT ;  /* 0x000000373600720c */ /* 0x000fe20003f06270 */
[----:B------:R-:W-:-:S03]  /*65a0*/  ULDC UR5, c[0x0][0x26c] ;  /* 0x00009b0000057ab9 */ /* 0x000fc60000000800 */
[----:B------:R-:W-:-:S13]  /*65b0*/  ISETP.GE.OR P0, PT, R54, UR5, P0 ;  /* 0x0000000536007c0c */ /* 0x000fda0008706670 */
[----:B------:R-:W-:Y:S05]  /*65c0*/  @P0 BRA `(.L_x_2890) ;  /* 0x0000001000240947 */ /* 0x000fea0003800000 */
[----:B------:R-:W0:Y:S01]  /*65d0*/  S2R R10, SR_CTAID.Y ;  /* 0x00000000000a7919 */ /* 0x000e220000002600 */
[----:B------:R-:W0:Y:S01]  /*65e0*/  LDC R13, c[0x0][0x238] ;  /* 0x00008e00ff0d7b82 */ /* 0x000e220000000800 */
[----:B------:R-:W-:Y:S01]  /*65f0*/  PRMT R12, R2, 0x9910, RZ ;  /* 0x00009910020c7816 */ /* 0x000fe200000000ff */
[----:B------:R-:W-:Y:S01]  /*6600*/  ULDC UR5, c[0x0][0x26c] ;  /* 0x00009b0000057ab9 */ /* 0x000fe20000000800 */
[----:B------:R-:W-:Y:S02]  /*6610*/  SHF.R.S32.HI R58, RZ, 0x1f, R11 ;  /* 0x0000001fff3a7819 */ /* 0x000fe4000001140b */
[----:B------:R-:W-:Y:S02]  /*6620*/  ISETP.NE.AND P0, PT, R12, RZ, PT ;  /* 0x000000ff0c00720c */ /* 0x000fe40003f05270 */
[C---:B------:R-:W-:Y:S02]  /*6630*/  SHF.L.U32 R57, R11.reuse, 0x2, RZ ;  /* 0x000000020b397819 */ /* 0x040fe400000006ff */
[----:B------:R-:W-:Y:S01]  /*6640*/  SHF.L.U64.HI R58, R11, 0x2, R58 ;  /* 0x000000020b3a7819 */ /* 0x000fe2000001023a */
[----:B0-----:R-:W-:-:S05]  /*6650*/  IMAD R10, R10, -0x3, R13 ;  /* 0xfffffffd0a0a7824 */ /* 0x001fca00078e020d */
[----:B------:R-:W-:-:S13]  /*6660*/  ISETP.LT.OR P0, PT, R10, 0x3, !P0 ;  /* 0x000000030a00780c */ /* 0x000fda0004701670 */
.L_x_2894:
[----:B------:R-:W-:Y:S05]  /*6670*/  @!P1 BRA `(.L_x_2891) ;  /* 0x0000000c00dc9947 */ /* 0x000fea0003800000 */
[----:B------:R-:W-:-:S05]  /*6680*/  MOV R61, R59 ;  /* 0x0000003b003d7202 */ /* 0x000fca0000000f00 */
[----:B------:R-:W2:Y:S01]  /*6690*/  LDG.E.128.CONSTANT R12, desc[UR6][R60.64] ;  /* 0x000000063c0c7981 */ /* 0x000ea2000c1e9d00 */
[----:B------:R-:W-:Y:S01]  /*66a0*/  PRMT R10, R3, 0x9910, RZ ;  /* 0x00009910030a7816 */ /* 0x000fe200000000ff */
[----:B------:R-:W-:Y:S01]  /*66b0*/  HFMA2.MMA R25, -RZ, RZ, 0, 0.25 ;  /* 0x00003400ff197435 */ /* 0x000fe200000001ff */
[----:B------:R-:W-:Y:S01]  /*66c0*/  MOV R33, 0x2c00 ;  /* 0x00002c0000217802 */ /* 0x000fe20000000f00 */
[----:B------:R-:W-:Y:S01]  /*66d0*/  HFMA2.MMA R41, -RZ, RZ, 0, 0.015625 ;  /* 0x00002400ff297435 */ /* 0x000fe200000001ff */
[----:B------:R-:W-:Y:S02]  /*66e0*/  ISETP.NE.AND P2, PT, R10, RZ, PT ;  /* 0x000000ff0a00720c */ /* 0x000fe40003f45270 */
[----:B------:R-:W-:Y:S02]  /*66f0*/  ISETP.GE.AND P3, PT, R56, 0x2, PT ;  /* 0x000000023800780c */ /* 0x000fe40003f66270 */
[----:B--2---:R-:W-:Y:S02]  /*6700*/  LOP3.LUT R11, R13, 0xc000c, RZ, 0xc0, !PT ;  /* 0x000c000c0d0b7812 */ /* 0x004fe400078ec0ff */
[----:B------:R-:W-:-:S02]  /*6710*/  SHF.R.U32.HI R17, RZ, 0x8, R13 ;  /* 0x00000008ff117819 */ /* 0x000fc4000001160d */
[C---:B------:R-:W-:Y:S02]  /*6720*/  LOP3.LUT R27, R13.reuse, 0x300030, RZ, 0xc0, !PT ;  /* 0x003000300d1b7812 */ /* 0x040fe400078ec0ff */
[C---:B------:R-:W-:Y:S02]  /*6730*/  LOP3.LUT R34, R13.reuse, 0xc000c0, RZ, 0xc0, !PT ;  /* 0x00c000c00d227812 */ /* 0x040fe400078ec0ff */
[----:B------:R-:W-:Y:S02]  /*6740*/  LOP3.LUT R19, R13, 0x30003, RZ, 0xc0, !PT ;  /* 0x000300030d137812 */ /* 0x000fe400078ec0ff */
[----:B------:R-:W-:Y:S02]  /*6750*/  LOP3.LUT R13, R14, 0xc000c, RZ, 0xc0, !PT ;  /* 0x000c000c0e0d7812 */ /* 0x000fe400078ec0ff */
[----:B------:R-:W-:Y:S02]  /*6760*/  SHF.R.U32.HI R16, RZ, 0x8, R12 ;  /* 0x00000008ff107819 */ /* 0x000fe4000001160c */
        /* <DEDUP_REMOVED lines=9> */
[----:B------:R-:W-:Y:S02]  /*6800*/  LOP3.LUT R28, R13, 0x64006400, RZ, 0xfc, !PT ;  /* 0x640064000d1c7812 */ /* 0x000fe400078efcff */
[C---:B------:R-:W-:Y:S02]  /*6810*/  LOP3.LUT R14, R15.reuse, 0xc000c, RZ, 0xc0, !PT ;  /* 0x000c000c0f0e7812 */ /* 0x040fe400078ec0ff */
        /* <DEDUP_REMOVED lines=127> */
.L_x_2892:
        /* <DEDUP_REMOVED lines=48> */
.L_x_2893:
        /* <DEDUP_REMOVED lines=46> */
.L_x_2891:
[----:B------:R-:W-:Y:S01]  /*75f0*/  IADD3 R54, R54, 0x10, RZ ;  /* 0x0000001036367810 */ /* 0x000fe20007ffe0ff */
[----:B------:R-:W-:Y:S01]  /*7600*/  UIADD3 UR4, UR4, 0x20, URZ ;  /* 0x0000002004047890 */ /* 0x000fe2000fffe03f */
[----:B------:R-:W-:Y:S02]  /*7610*/  IADD3 R60, P3, R60, R57, RZ ;  /* 0x000000393c3c7210 */ /* 0x000fe40007f7e0ff */
[C---:B------:R-:W-:Y:S02]  /*7620*/  ISETP.GE.AND P2, PT, R54.reuse, UR5, PT ;  /* 0x0000000536007c0c */ /* 0x040fe4000bf46270 */
[----:B------:R-:W-:Y:S02]  /*7630*/  ISETP.LT.AND P4, PT, R54, R55, PT ;  /* 0x000000373600720c */ /* 0x000fe40003f81270 */
[----:B------:R-:W-:-:S11]  /*7640*/  IADD3.X R59, R59, R58, RZ, P3, !PT ;  /* 0x0000003a3b3b7210 */ /* 0x000fd60001ffe4ff */
[----:B------:R-:W-:Y:S05]  /*7650*/  @!P2 BRA P4, `(.L_x_2894) ;  /* 0xfffffff00004a947 */ /* 0x000fea000203ffff */
.L_x_2890:
        /* <DEDUP_REMOVED lines=20> */
.L_x_2898:
[----:B------:R-:W0:Y:S02]  /*77a0*/  LDS R16, [R4] ;  /* 0x0000000004107984 */ /* 0x000e240000000800 */
[----:B0-----:R-:W-:-:S06]  /*77b0*/  HADD2 R17, R16, R19 ;  /* 0x0000001310117230 */ /* 0x001fcc0000000000 */
[----:B------:R-:W0:Y:S02]  /*77c0*/  ATOMS.CAST.SPIN R17, [R4], R16, R17 ;  /* 0x000000100411738d */ /* 0x000e240001800011 */
[----:B0-----:R-:W-:-:S13]  /*77d0*/  ISETP.EQ.U32.AND P0, PT, R17, 0x1, PT ;  /* 0x000000011100780c */ /* 0x001fda0003f02070 */
[----:B------:R-:W-:Y:S05]  /*77e0*/  @!P0 BRA `(.L_x_2898) ;  /* 0xfffffffc00ec8947 */ /* 0x000fea000383ffff */
[----:B------:R-:W-:Y:S05]  /*77f0*/  BRA `(.L_x_2896) ;  /* 0x00000000000c7947 */ /* 0x000fea0003800000 */
.L_x_2897:
[----:B------:R-:W2:Y:S02]  /*7800*/  LD.E R3, desc[UR6][R12.64] ;  /* 0x000000060c037980 */ /* 0x000ea4000c101900 */
[----:B--2---:R-:W-:-:S05]  /*7810*/  IADD3 R3, R19, R3, RZ ;  /* 0x0000000313037210 */ /* 0x004fca0007ffe0ff */
[----:B------:R0:W-:Y:S02]  /*7820*/  ST.E desc[UR6][R12.64], R3 ;  /* 0x000000030c007985 */ /* 0x0001e4000c101906 */
.L_x_2896:
[----:B------:R-:W-:Y:S05]  /*7830*/  BSYNC B0 ;  /* 0x0000000000007941 */ /* 0x000fea0003800000 */
.L_x_2895:
[----:B------:R1:W-:Y:S01]  /*7840*/  ATOM.E.ADD.F16x2.RN.STRONG.GPU P0, RZ, desc[UR6][R12.64+0x4], R21 ;  /* 0x000004150cff79a2 */ /* 0x0003e2000810e1c6 */
[----:B------:R-:W-:Y:S04]  /*7850*/  BSSY B0, `(.L_x_2899) ;  /* 0x000000e000007945 */ /* 0x000fe80003800000 */
[----:B-1----:R-:W-:Y:S05]  /*7860*/  @P0 BRA `(.L_x_2900) ;  /* 0x0000000000300947 */ /* 0x002fea0003800000 */
[----:B------:R-:W1:Y:S02]  /*7870*/  QSPC.E.S P0, RZ, [R12+0x4] ;  /* 0x000004000cff73aa */ /* 0x000e640000000500 */
[----:B-1----:R-:W-:Y:S05]  /*7880*/  @!P0 BRA `(.L_x_2901) ;  /* 0x00000000001c8947 */ /* 0x002fea0003800000 */
[----:B0-----:R-:W-:-:S07]  /*7890*/  MOV R12, R12 ;  /* 0x0000000c000c7202 */ /* 0x001fce0000000f00 */
.L_x_2902:
[----:B------:R-:W0:Y:S02]  /*78a0*/  LDS R4, [R12+0x4] ;  /* 0x000004000c047984 */ /* 0x000e240000000800 */
[----:B0-----:R-:W-:-:S10]  /*78b0*/  HFMA2.MMA R5, R4, 1, 1, R21 ;  /* 0x3c003c0004057835 */ /* 0x001fd40000000015 */
[----:B------:R-:W0:Y:S02]  /*78c0*/  ATOMS.CAST.SPIN R5, [R12+0x4], R4, R5 ;  /* 0x000004040c05738d */ /* 0x000e240001800005 */
[----:B0-----:R-:W-:-:S13]  /*78d0*/  ISETP.EQ.U32.AND P0, PT, R5, 0x1, PT ;  /* 0x000000010500780c */ /* 0x001fda0003f02070 */
[----:B------:R-:W-:Y:S05]  /*78e0*/  @!P0 BRA `(.L_x_2902) ;  /* 0xfffffffc00ec8947 */ /* 0x000fea000383ffff */
[----:B------:R-:W-:Y:S05]  /*78f0*/  BRA `(.L_x_2900) ;  /* 0x00000000000c7947 */ /* 0x000fea0003800000 */
.L_x_2901:
[----:B0-----:R-:W2:Y:S02]  /*7900*/  LD.E R3, desc[UR6][R12.64+0x4] ;  /* 0x000004060c037980 */ /* 0x001ea4000c101900 */
[----:B--2---:R-:W-:-:S05]  /*7910*/  IADD3 R3, R21, R3, RZ ;  /* 0x0000000315037210 */ /* 0x004fca0007ffe0ff */
[----:B------:R1:W-:Y:S02]  /*7920*/  ST.E desc[UR6][R12.64+0x4], R3 ;  /* 0x000004030c007985 */ /* 0x0003e4000c101906 */
.L_x_2900:
[----:B------:R-:W-:Y:S05]  /*7930*/  BSYNC B0 ;  /* 0x0000000000007941 */ /* 0x000fea0003800000 */
.L_x_2899:
        /* <DEDUP_REMOVED lines=13> */
.L_x_2906:
[----:B------:R-:W0:Y:S02]  /*7a10*/  LDS R12, [R6] ;  /* 0x00000000060c7984 */ /* 0x000e240000000800 */
[----:B0-----:R-:W-:-:S06]  /*7a20*/  HADD2 R13, R12, R3 ;  /* 0x000000030c0d7230 */ /* 0x001fcc0000000000 */
[----:B------:R-:W0:Y:S02]  /*7a30*/  ATOMS.CAST.SPIN R13, [R6], R12, R13 ;  /* 0x0000000c060d738d */ /* 0x000e24000180000d */
[----:B0-----:R-:W-:-:S13]  /*7a40*/  ISETP.EQ.U32.AND P0, PT, R13, 0x1, PT ;  /* 0x000000010d00780c */ /* 0x001fda0003f02070 */
[----:B------:R-:W-:Y:S05]  /*7a50*/  @!P0 BRA `(.L_x_2906) ;  /* 0xfffffffc00ec8947 */ /* 0x000fea000383ffff */
[----:B------:R-:W-:Y:S05]  /*7a60*/  BRA `(.L_x_2904) ;  /* 0x00000000000c7947 */ /* 0x000fea0003800000 */
.L_x_2905:
[----:B------:R-:W2:Y:S02]  /*7a70*/  LD.E R0, desc[UR6][R4.64] ;  /* 0x0000000604007980 */ /* 0x000ea4000c101900 */
[----:B--2---:R-:W-:-:S05]  /*7a80*/  IADD3 R3, R3, R0, RZ ;  /* 0x0000000003037210 */ /* 0x004fca0007ffe0ff */
[----:B------:R0:W-:Y:S02]  /*7a90*/  ST.E desc[UR6][R4.64], R3 ;  /* 0x0000000304007985 */ /* 0x0001e4000c101906 */
.L_x_2904:
[----:B------:R-:W-:Y:S05]  /*7aa0*/  BSYNC B0 ;  /* 0x0000000000007941 */ /* 0x000fea0003800000 */
.L_x_2903:
[----:B------:R1:W-:Y:S01]  /*7ab0*/  ATOM.E.ADD.F16x2.RN.STRONG.GPU P0, RZ, desc[UR6][R4.64+0x4], R17 ;  /* 0x0000041104ff79a2 */ /* 0x0003e2000810e1c6 */
[----:B------:R-:W-:Y:S04]  /*7ac0*/  BSSY B0, `(.L_x_2907) ;  /* 0x000000e000007945 */ /* 0x000fe80003800000 */
[----:B-1----:R-:W-:Y:S05]  /*7ad0*/  @P0 BRA `(.L_x_2908) ;  /* 0x0000000000300947 */ /* 0x002fea0003800000 */
[----:B------:R-:W1:Y:S02]  /*7ae0*/  QSPC.E.S P0, RZ, [R4+0x4] ;  /* 0x0000040004ff73aa */ /* 0x000e640000000500 */
[----:B-1----:R-:W-:Y:S05]  /*7af0*/  @!P0 BRA `(.L_x_2909) ;  /* 0x00000000001c8947 */ /* 0x002fea0003800000 */
[----:B0-----:R-:W-:-:S07]  /*7b00*/  MOV R4, R4 ;  /* 0x0000000400047202 */ /* 0x001fce0000000f00 */
.L_x_2910:
[----:B------:R-:W0:Y:S02]  /*7b10*/  LDS R6, [R4+0x4] ;  /* 0x0000040004067984 */ /* 0x000e240000000800 */
[----:B0-----:R-:W-:-:S10]  /*7b20*/  HFMA2.MMA R7, R6, 1, 1, R17 ;  /* 0x3c003c0006077835 */ /* 0x001fd40000000011 */
[----:B------:R-:W0:Y:S02]  /*7b30*/  ATOMS.CAST.SPIN R7, [R4+0x4], R6, R7 ;  /* 0x000004060407738d */ /* 0x000e240001800007 */
[----:B0-----:R-:W-:-:S13]  /*7b40*/  ISETP.EQ.U32.AND P0, PT, R7, 0x1, PT ;  /* 0x000000010700780c */ /* 0x001fda0003f02070 */
[----:B------:R-:W-:Y:S05]  /*7b50*/  @!P0 BRA `(.L_x_2910) ;  /* 0xfffffffc00ec8947 */ /* 0x000fea000383ffff */
[----:B------:R-:W-:Y:S05]  /*7b60*/  BRA `(.L_x_2908) ;  /* 0x00000000000c7947 */ /* 0x000fea0003800000 */
.L_x_2909:
[----:B------:R-:W0:Y:S02]  /*7b70*/  LD.E R0, desc[UR6][R4.64+0x4] ;  /* 0x0000040604007980 */ /* 0x000e24000c101900 */
[----:B0-----:R-:W-:-:S05]  /*7b80*/  IADD3 R3, R17, R0, RZ ;  /* 0x0000000011037210 */ /* 0x001fca0007ffe0ff */
[----:B------:R1:W-:Y:S02]  /*7b90*/  ST.E desc[UR6][R4.64+0x4], R3 ;  /* 0x0000040304007985 */ /* 0x0003e4000c101906 */
.L_x_2908:
[----:B------:R-:W-:Y:S05]  /*7ba0*/  BSYNC B0 ;  /* 0x0000000000007941 */ /* 0x000fea0003800000 */
.L_x_2907:
        /* <DEDUP_REMOVED lines=13> */
.L_x_2914:
[----:B01----:R-:W0:Y:S02]  /*7c80*/  LDS R4, [R2] ;  /* 0x0000000002047984 */ /* 0x003e240000000800 */
[----:B0-----:R-:W-:-:S06]  /*7c90*/  HADD2 R5, R4, R7 ;  /* 0x0000000704057230 */ /* 0x001fcc0000000000 */
[----:B------:R-:W0:Y:S02]  /*7ca0*/  ATOMS.CAST.SPIN R5, [R2], R4, R5 ;  /* 0x000000040205738d */ /* 0x000e240001800005 */
[----:B0-----:R-:W-:-:S13]  /*7cb0*/  ISETP.EQ.U32.AND P0, PT, R5, 0x1, PT ;  /* 0x000000010500780c */ /* 0x001fda0003f02070 */
[----:B------:R-:W-:Y:S05]  /*7cc0*/  @!P0 BRA `(.L_x_2914) ;  /* 0xfffffffc00ec8947 */ /* 0x000fea000383ffff */
[----:B------:R-:W-:Y:S05]  /*7cd0*/  BRA `(.L_x_2912) ;  /* 0x00000000000c7947 */ /* 0x000fea0003800000 */
.L_x_2913:
[----:B------:R-:W0:Y:S02]  /*7ce0*/  LD.E R0, desc[UR6][R10.64] ;  /* 0x000000060a007980 */ /* 0x000e24000c101900 */
[----:B01----:R-:W-:-:S05]  /*7cf0*/  IADD3 R3, R7, R0, RZ ;  /* 0x0000000007037210 */ /* 0x003fca0007ffe0ff */
[----:B------:R2:W-:Y:S02]  /*7d00*/  ST.E desc[UR6][R10.64], R3 ;  /* 0x000000030a007985 */ /* 0x0005e4000c101906 */
.L_x_2912:
[----:B------:R-:W-:Y:S05]  /*7d10*/  BSYNC B0 ;  /* 0x0000000000007941 */ /* 0x000fea0003800000 */
.L_x_2911:
[----:B------:R3:W-:Y:S02]  /*7d20*/  ATOM.E.ADD.F16x2.RN.STRONG.GPU P0, RZ, desc[UR6][R10.64+0x4], R9 ;  /* 0x000004090aff79a2 */ /* 0x0007e4000810e1c6 */
[----:B---3--:R-:W-:Y:S05]  /*7d30*/  @P0 EXIT ;  /* 0x000000000000094d */ /* 0x008fea0003800000 */
[----:B------:R-:W3:Y:S02]  /*7d40*/  QSPC.E.S P0, RZ, [R10+0x4] ;  /* 0x000004000aff73aa */ /* 0x000ee40000000500 */
[----:B---3--:R-:W-:Y:S05]  /*7d50*/  @!P0 BRA `(.L_x_2915) ;  /* 0x00000000001c8947 */ /* 0x008fea0003800000 */
[----:B--2---:R-:W-:-:S07]  /*7d60*/  MOV R10, R10 ;  /* 0x0000000a000a7202 */ /* 0x004fce0000000f00 */
.L_x_2916:
[----:B------:R-:W0:Y:S02]  /*7d70*/  LDS R2, [R10+0x4] ;  /* 0x000004000a027984 */ /* 0x000e240000000800 */
[----:B01----:R-:W-:-:S10]  /*7d80*/  HFMA2.MMA R3, R2, 1, 1, R9 ;  /* 0x3c003c0002037835 */ /* 0x003fd40000000009 */
[----:B------:R-:W0:Y:S02]  /*7d90*/  ATOMS.CAST.SPIN R3, [R10+0x4], R2, R3 ;  /* 0x000004020a03738d */ /* 0x000e240001800003 */
[----:B0-----:R-:W-:-:S13]  /*7da0*/  ISETP.EQ.U32.AND P0, PT, R3, 0x1, PT ;  /* 0x000000010300780c */ /* 0x001fda0003f02070 */
[----:B------:R-:W-:Y:S05]  /*7db0*/  @!P0 BRA `(.L_x_2916) ;  /* 0xfffffffc00ec8947 */ /* 0x000fea000383ffff */
[----:B------:R-:W-:Y:S05]  /*7dc0*/  EXIT ;  /* 0x000000000000794d */ /* 0x000fea0003800000 */
.L_x_2915:
[----:B------:R-:W0:Y:S02]  /*7dd0*/  LD.E R0, desc[UR6][R10.64+0x4] ;  /* 0x000004060a007980 */ /* 0x000e24000c101900 */
[----:B012---:R-:W-:-:S05]  /*7de0*/  IADD3 R3, R9, R0, RZ ;  /* 0x0000000009037210 */ /* 0x007fca0007ffe0ff */
[----:B------:R-:W-:Y:S01]  /*7df0*/  ST.E desc[UR6][R10.64+0x4], R3 ;  /* 0x000004030a007985 */ /* 0x000fe2000c101906 */
[----:B------:R-:W-:Y:S05]  /*7e00*/  EXIT ;  /* 0x000000000000794d */ /* 0x000fea0003800000 */
.L_x_2917:
        /* <DEDUP_REMOVED lines=15> */
.L_x_5220:


//--------------------- .text._Z23gemm_half_q_half_kernelILi3ELi172ELb1ELb1ELi32EEvPK6__halfPKjS4_S2_PS0_iiiiPKtS7_iiiiiibS2_i --------------------------
	.section	.text._Z23gemm_half_q_half_kernelILi3ELi172ELb1ELb1ELi32EEvPK6__halfPKjS4_S2_PS0_iiiiPKtS7_iiiiiibS2_i,"ax",@progbits
	.align	128
        .global         _Z23gemm_half_q_half_kernelILi3ELi172ELb1ELb1ELi32EEvPK6__halfPKjS4_S2_PS0_iiiiPKtS7_iiiiiibS2_i
        .type           _Z23gemm_half_q_half_kernelILi3ELi172ELb1ELb1ELi32EEvPK6__halfPKjS4_S2_PS0_iiiiPKtS7_iiiiiibS2_i,@function
        .size           _Z23gemm_half_q_half_kernelILi3ELi172ELb1ELb1ELi32EEvPK6__halfPKjS4_S2_PS0_iiiiPKtS7_iiiiiibS2_i,(.L_x_5221 - _Z23gemm_half_q_half_kernelILi3ELi172ELb1ELb1ELi32EEvPK6__halfPKjS4_S2_PS0_iiiiPKtS7_iiiiiibS2_i)
        .other          _Z23gemm_half_q_half_kernelILi3ELi172ELb1ELb1ELi32EEvPK6__halfPKjS4_S2_PS0_iiiiPKtS7_iiiiiibS2_i,@"STO_CUDA_ENTRY STV_DEFAULT"
_Z23gemm_half_q_half_kernelILi3ELi172ELb1ELb1ELi32EEvPK6__halfPKjS4_S2_PS0_iiiiPKtS7_iiiiiibS2_i:
.text._Z23gemm_half_q_half_kernelILi3ELi172ELb1ELb1ELi32EEvPK6__halfPKjS4_S2_PS0_iiiiPKtS7_iiiiiibS2_i:
        /* <DEDUP_REMOVED lines=36> */
.L_x_2918:
        /* <DEDUP_REMOVED lines=29> */
.L_x_2923:
        /* <DEDUP_REMOVED lines=37> */
.L_x_2922:
        /* <DEDUP_REMOVED lines=24> */
.L_x_2924:
        /* <DEDUP_REMOVED lines=14> */
.L_x_2921:
        /* <DEDUP_REMOVED lines=10> */
.L_x_2926:
        /* <DEDUP_REMOVED lines=37> */
.L_x_2925:
        /* <DEDUP_REMOVED lines=24> */
.L_x_2927:
        /* <DEDUP_REMOVED lines=13> */
.L_x_2920:
[----:B------:R-:W-:Y:S05]  /*0e00*/  BSYNC B0 ;  /* 0x0000000000007941 */ /* 0x000fea0003800000 */
.L_x_2919:
        /* <DEDUP_REMOVED lines=17> */
.L_x_2930:
[----:B------:R-:W-:Y:S01]  /*0f20*/  IMAD R4, R2, 0x3, R3 ;  /* 0x0000000302047824 */ /* 0x000fe200078e0203 */
[----:B------:R-:W-:-:S03]  /*0f30*/  IADD3 R3, R3, 0x4, RZ ;  /* 0x0000000403037810 */ /* 0x000fc60007ffe0ff */
[CCC-:B0-2---:R-:W-:Y:S01]  /*0f40*/  IMAD R7, R4.reuse, R23.reuse, R0.reuse ;  /* 0x0000001704077224 */ /* 0x1c5fe200078e0200 */
[C---:B------:R-:W-:Y:S02]  /*0f50*/  IADD3 R6, R4.reuse, 0x1, RZ ;  /* 0x0000000104067810 */ /* 0x040fe40007ffe0ff */
[C---:B------:R-:W-:Y:S02]  /*0f60*/  IADD3 R13, R4.reuse, 0x2, RZ ;  /* 0x00000002040d7810 */ /* 0x040fe40007ffe0ff */
[----:B------:R-:W-:Y:S01]  /*0f70*/  IADD3 R14, R4, 0x3, RZ ;  /* 0x00000003040e7810 */ /* 0x000fe20007ffe0ff */
[-CC-:B------:R-:W-:Y:S01]  /*0f80*/  IMAD R15, R6, R23.reuse, R0.reuse ;  /* 0x00000017060f7224 */ /* 0x180fe200078e0200 */
[----:B------:R-:W-:Y:S01]  /*0f90*/  ISETP.GE.AND P2, PT, R3, R22, PT ;  /* 0x000000160300720c */ /* 0x000fe20003f46270 */
[-CC-:B------:R-:W-:Y:S02]  /*0fa0*/  IMAD R13, R13, R23.reuse, R0.reuse ;  /* 0x000000170d0d7224 */ /* 0x180fe400078e0200 */
[----:B------:R-:W-:-:S02]  /*0fb0*/  IMAD R19, R14, R23, R0 ;  /* 0x000000170e137224 */ /* 0x000fc400078e0200 */
        /* <DEDUP_REMOVED lines=9> */
.L_x_2929:
[----:B------:R-:W-:-:S04]  /*1050*/  IADD3 R4, R10, -R3, RZ ;  /* 0x800000030a047210 */ /* 0x000fc80007ffe0ff */
[----:B------:R-:W-:-:S13]  /*1060*/  ISETP.GT.AND P2, PT, R4, 0x1, PT ;  /* 0x000000010400780c */ /* 0x000fda0003f44270 */
[----:B------:R-:W-:Y:S05]  /*1070*/  @!P2 BRA `(.L_x_2931) ;  /* 0x00000000002ca947 */ /* 0x000fea0003800000 */
[----:B0-2---:R-:W0:Y:S01]  /*1080*/  LDC.64 R14, c[0x0][0x230] ;  /* 0x00008c00ff0e7b82 */ /* 0x005e220000000a00 */
        /* <DEDUP_REMOVED lines=10> */
.L_x_2931:
[----:B------:R-:W-:-:S13]  /*1130*/  ISETP.LT.OR P0, PT, R3, R10, P0 ;  /* 0x0000000a0300720c */ /* 0x000fda0000701670 */
[----:B012---:R-:W0:Y:S01]  /*1140*/  @P0 LDC.64 R6, c[0x0][0x230] ;  /* 0x00008c00ff060b82 */ /* 0x007e220000000a00 */
[----:B------:R-:W-:-:S04]  /*1150*/  @P0 IMAD R2, R2, 0x3, R3 ;  /* 0x0000000302020824 */ /* 0x000fc800078e0203 */
[----:B------:R-:W-:-:S04]  /*1160*/  @P0 IMAD R3, R2, R23, R0 ;  /* 0x0000001702030224 */ /* 0x000fc800078e0200 */
[----:B0-----:R-:W-:-:S05]  /*1170*/  @P0 IMAD.WIDE R2, R3, 0x2, R6 ;  /* 0x0000000203020825 */ /* 0x001fca00078e0206 */
[----:B------:R1:W-:Y:S02]  /*1180*/  @P0 STG.E.64 desc[UR6][R2.64], RZ ;  /* 0x000000ff02000986 */ /* 0x0003e4000c101b06 */
.L_x_2928:
[----:B------:R-:W2:Y:S08]  /*1190*/  LDC R31, c[0x0][0x25c] ;  /* 0x00009700ff1f7b82 */ /* 0x000eb00000000800 */
[----:B------:R-:W-:Y:S01]  /*11a0*/  BAR.SYNC.DEFER_BLOCKING 0x0 ;  /* 0x0000000000007b1d */ /* 0x000fe20000010000 */
[----:B------:R-:W-:-:S05]  /*11b0*/  ISETP.GE.AND P0, PT, R11, R12, PT ;  /* 0x0000000c0b00720c */ /* 0x000fca0003f06270 */
[----:B------:R-:W-:Y:S02]  /*11c0*/  ULDC UR8, c[0x0][0x258] ;  /* 0x0000960000087ab9 */ /* 0x000fe40000000800 */
[----:B-----5:R-:W3:Y:S01]  /*11d0*/  LDC R32, c[0x0][0x264] ;  /* 0x00009900ff207b82 */ /* 0x020ee20000000800 */
        /* <DEDUP_REMOVED lines=8> */
[----:B------:R-:W2:Y:S01]  /*1260*/  LDC.64 R18, c[0x0][0x248] ;  /* 0x00009200ff127b82 */ /* 0x000ea20000000a00 */
[----:B-1----:R-:W-:-:S07]  /*1270*/  SHF.L.U32 R3, R25, 0x6, RZ ;  /* 0x0000000619037819 */ /* 0x002fce00000006ff */
[----:B------:R-:W1:Y:S01]  /*1280*/  LDC.64 R20, c[0x0][0x220] ;  /* 0x00008800ff147b82 */ /* 0x000e620000000a00 */
[----:B--2---:R-:W-:-:S05]  /*1290*/  IMAD.WIDE R2, R3, 0x2, R18 ;  /* 0x0000000203027825 */ /* 0x004fca00078e0212 */
[----:B------:R2:W5:Y:S01]  /*12a0*/  LDG.E.U16.CONSTANT R4, desc[UR6][R2.64] ;  /* 0x0000000602047981 */ /* 0x000562000c1e9500 */
[----:B0-----:R-:W-:Y:S01]  /*12b0*/  SHF.R.S32.HI R7, RZ, 0x1f, R0 ;  /* 0x0000001fff077819 */ /* 0x001fe20000011400 */
[----:B------:R-:W-:Y:S01]  /*12c0*/  UMOV UR4, URZ ;  /* 0x0000003f00047c82 */ /* 0x000fe20008000000 */
[----:B------:R-:W-:Y:S02]  /*12d0*/  SHF.L.U32 R6, R0, 0x2, RZ ;  /* 0x0000000200067819 */ /* 0x000fe400000006ff */
[----:B------:R-:W-:Y:S02]  /*12e0*/  LEA.HI R7, R7, R0, RZ, 0x3 ;  /* 0x0000000007077211 */ /* 0x000fe400078f18ff */
[----:B------:R-:W-:Y:S02]  /*12f0*/  MOV R27, R11 ;  /* 0x0000000b001b7202 */ /* 0x000fe40000000f00 */
[----:B------:R-:W-:Y:S02]  /*1300*/  LOP3.LUT R17, R6, 0x10, RZ, 0xc0, !PT ;  /* 0x0000001006117812 */ /* 0x000fe400078ec0ff */
[----:B-12---:R-:W-:-:S07]  /*1310*/  SHF.R.S32.HI R22, RZ, 0x3, R7 ;  /* 0x00000003ff167819 */ /* 0x006fce0000011407 */
.L_x_2933:
        /* <DEDUP_REMOVED lines=10> */
[----:B------:R-:W4:Y:S01]  /*13c0*/  LDG.E.U16.CONSTANT R14, desc[UR6][R14.64] ;  /* 0x000000060e0e7981 */ /* 0x000f22000c1e9500 */
[----:B0-----:R-:W-:-:S06]  /*13d0*/  IMAD.WIDE R6, R13, 0x2, R6 ;  /* 0x000000020d067825 */ /* 0x001fcc00078e0206 */
[----:B------:R0:W3:Y:S01]  /*13e0*/  LDG.E.U16.CONSTANT R6, desc[UR6][R6.64] ;  /* 0x0000000606067981 */ /* 0x0000e2000c1e9500 */
        /* <DEDUP_REMOVED lines=20> */
[----:B0-----:R-:W0:Y:S01]  /*1530*/  I2F.F16 R7, R26 ;  /* 0x0000001a00077306 */ /* 0x001e220000200c00 */
[----:B---3--:R-:W-:-:S07]  /*1540*/  HMUL2 R13, R3.H0_H0, R6.H0_H0 ;  /* 0x20000006030d7232 */ /* 0x008fce0000000800 */
[----:B------:R-:W1:Y:S01]  /*1550*/  I2F.F16 R15, R2 ;  /* 0x00000002000f7306 */ /* 0x000e620000200c00 */
[----:B0-----:R-:W-:-:S07]  /*1560*/  HMUL2 R14, R7.H0_H0, R6.H0_H0 ;  /* 0x20000006070e7232 */ /* 0x001fce0000000800 */
[----:B------:R-:W0:Y:S01]  /*1570*/  I2F.F16 R29, R28 ;  /* 0x0000001c001d7306 */ /* 0x000e220000200c00 */
[-C--:B-1----:R-:W-:Y:S02]  /*1580*/  HMUL2 R15, R15.H0_H0, R6.reuse.H0_H0 ;  /* 0x200000060f0f7232 */ /* 0x082fe40000000800 */
[----:B0-----:R-:W-:Y:S01]  /*1590*/  HMUL2 R16, R29.H0_H0, R6.H0_H0 ;  /* 0x200000061d107232 */ /* 0x001fe20000000800 */
[----:B------:R-:W-:Y:S06]  /*15a0*/  @!P6 BRA `(.L_x_2933) ;  /* 0xfffffffc005ce947 */ /* 0x000fec000383ffff */
.L_x_2932:
        /* <DEDUP_REMOVED lines=12> */
.L_x_2934:
        /* <DEDUP_REMOVED lines=8> */
.L_x_2935:
[----:B------:R-:W-:Y:S01]  /*16f0*/  HFMA2.MMA R4, -RZ, RZ, 0, 0 ;  /* 0x00000000ff047435 */ /* 0x000fe200000001ff */
[----:B------:R-:W-:Y:S02]  /*1700*/  SHF.R.S32.HI R30, RZ, 0x5, R30 ;  /* 0x00000005ff1e7819 */ /* 0x000fe4000001141e */
[----:B0-----:R-:W-:Y:S01]  /*1710*/  MOV R7, RZ ;  /* 0x000000ff00077202 */ /* 0x001fe20000000f00 */
        /* <DEDUP_REMOVED lines=8> */
.L_x_2936:
        /* <DEDUP_REMOVED lines=8> */
.L_x_2937:
        /* <DEDUP_REMOVED lines=9> */
.L_x_2938:
        /* <DEDUP_REMOVED lines=34> */
.L_x_2952:
        /* <DEDUP_REMOVED lines=8> */
[----:B------:R-:W-:Y:S01]  /*1b50*/  LOP3.LUT R2, R34, 0xff, RZ, 0xc0, !PT ;  /* 0x000000ff22027812 */ /* 0x000fe200078ec0ff */
[----:B------:R0:W1:Y:S01]  /*1b60*/  I2F.F16 R47, R0 ;  /* 0x00000000002f7306 */ /* 0x0000620000200c00 */
[----:B---3--:R-:W-:Y:S02]  /*1b70*/  LOP3.LUT R3, R39, 0xff, RZ, 0xc0, !PT ;  /* 0x000000ff27037812 */ /* 0x008fe400078ec0ff */
[----:B------:R-:W-:Y:S02]  /*1b80*/  IADD3 R49, R2, -0x80, RZ ;  /* 0xffffff8002317810 */ /* 0x000fe40007ffe0ff */
[----:B------:R-:W-:Y:S02]  /*1b90*/  LOP3.LUT R2, R35, 0xff, RZ, 0xc0, !PT ;  /* 0x000000ff23027812 */ /* 0x000fe400078ec0ff */
[----:B------:R-:W-:Y:S01]  /*1ba0*/  IADD3 R3, R3, -0x80, RZ ;  /* 0xffffff8003037810 */ /* 0x000fe20007ffe0ff */
[----:B------:R-:W2:Y:S01]  /*1bb0*/  I2F.F16 R48, R48 ;  /* 0x0000003000307306 */ /* 0x000ea20000200c00 */
[----:B0-----:R-:W-:-:S02]  /*1bc0*/  LOP3.LUT R0, R37, 0xff, RZ, 0xc0, !PT ;  /* 0x000000ff25007812 */ /* 0x001fc400078ec0ff */
[----:B------:R-:W-:Y:S02]  /*1bd0*/  IADD3 R50, R2, -0x80, RZ ;  /* 0xffffff8002327810 */ /* 0x000fe40007ffe0ff */
[----:B------:R-:W-:Y:S02]  /*1be0*/  IADD3 R52, R0, -0x80, RZ ;  /* 0xffffff8000347810 */ /* 0x000fe40007ffe0ff */
[----:B------:R-:W-:Y:S01]  /*1bf0*/  LOP3.LUT R0, R38, 0xff, RZ, 0xc0, !PT ;  /* 0x000000ff26007812 */ /* 0x000fe200078ec0ff */
[----:B------:R0:W3:Y:S01]  /*1c00*/  I2F.F16 R54, R3 ;  /* 0x0000000300367306 */ /* 0x0000e20000200c00 */
[----:B------:R-:W-:Y:S02]  /*1c10*/  LOP3.LUT R2, R36, 0xff, RZ, 0xc0, !PT ;  /* 0x000000ff24027812 */ /* 0x000fe400078ec0ff */
[----:B------:R-:W-:Y:S02]  /*1c20*/  IADD3 R53, R0, -0x80, RZ ;  /* 0xffffff8000357810 */ /* 0x000fe40007ffe0ff */
[----:B------:R-:W-:-:S02]  /*1c30*/  IADD3 R2, R2, -0x80, RZ ;  /* 0xffffff8002027810 */ /* 0x000fc40007ffe0ff */
[----:B------:R-:W-:Y:S01]  /*1c40*/  SHF.R.U32.HI R0, RZ, 0x8, R32 ;  /* 0x00000008ff007819 */ /* 0x000fe20000011620 */
[----:B------:R-:W4:Y:S01]  /*1c50*/  I2F.F16 R49, R49 ;  /* 0x0000003100317306 */ /* 0x000f220000200c00 */
[--C-:B0-----:R-:W-:Y:S02]  /*1c60*/  SHF.R.U32.HI R3, RZ, 0x8, R34.reuse ;  /* 0x00000008ff037819 */ /* 0x101fe40000011622 */
[----:B------:R-:W-:Y:S02]  /*1c70*/  LOP3.LUT R0, R0, 0xff, RZ, 0xc0, !PT ;  /* 0x000000ff00007812 */ /* 0x000fe400078ec0ff */
[----:B------:R-:W-:Y:S02]  /*1c80*/  LEA.HI R41, R34, 0xffffff80, RZ, 0x8 ;  /* 0xffffff8022297811 */ /* 0x000fe400078f40ff */
[----:B------:R-:W-:Y:S01]  /*1c90*/  IADD3 R0, R0, -0x80, RZ ;  /* 0xffffff8000007810 */ /* 0x000fe20007ffe0ff */
[----:B------:R0:W1:Y:S01]  /*1ca0*/  I2F.F16 R51, R2 ;  /* 0x0000000200337306 */ /* 0x0000620000200c00 */
[----:B------:R-:W-:-:S02]  /*1cb0*/  SHF.R.U32.HI R34, RZ, 0x10, R34 ;  /* 0x00000010ff227819 */ /* 0x000fc40000011622 */
[----:B------:R-:W-:Y:S02]  /*1cc0*/  LOP3.LUT R3, R3, 0xff, RZ, 0xc0, !PT ;  /* 0x000000ff03037812 */ /* 0x000fe400078ec0ff */
[----:B------:R-:W-:Y:S02]  /*1cd0*/  LEA.HI R42, R35, 0xffffff80, RZ, 0x8 ;  /* 0xffffff80232a7811 */ /* 0x000fe400078f40ff */
[----:B------:R-:W-:Y:S01]  /*1ce0*/  SHF.R.U32.HI R4, RZ, 0x8, R35 ;  /* 0x00000008ff047819 */ /* 0x000fe20000011623 */
[----:B------:R5:W1:Y:S01]  /*1cf0*/  I2F.F16 R55, R0 ;  /* 0x0000000000377306 */ /* 0x000a620000200c00 */
[----:B0-----:R-:W-:Y:S02]  /*1d00*/  SHF.R.U32.HI R2, RZ, 0x8, R33 ;  /* 0x00000008ff027819 */ /* 0x001fe40000011621 */
[----:B------:R-:W-:Y:S02]  /*1d10*/  IADD3 R3, R3, -0x80, RZ ;  /* 0xffffff8003037810 */ /* 0x000fe40007ffe0ff */
[----:B------:R-:W-:-:S02]  /*1d20*/  LOP3.LUT R2, R2, 0xff, RZ, 0xc0, !PT ;  /* 0x000000ff02027812 */ /* 0x000fc400078ec0ff */
[----:B------:R-:W-:Y:S01]  /*1d30*/  SHF.R.U32.HI R35, RZ, 0x10, R35 ;  /* 0x00000010ff237819 */ /* 0x000fe20000011623 */
[----:B------:R-:W0:Y:S01]  /*1d40*/  I2F.F16 R41, R41 ;  /* 0x0000002900297306 */ /* 0x000e220000200c00 */
[----:B------:R-:W-:Y:S02]  /*1d50*/  IADD3 R2, R2, -0x80, RZ ;  /* 0xffffff8002027810 */ /* 0x000fe40007ffe0ff */
[----:B-----5:R-:W-:Y:S02]  /*1d60*/  LOP3.LUT R0, R34, 0xff, RZ, 0xc0, !PT ;  /* 0x000000ff22007812 */ /* 0x020fe400078ec0ff */
[----:B------:R-:W-:Y:S02]  /*1d70*/  LEA.HI R23, R32, 0xffffff80, RZ, 0x8 ;  /* 0xffffff8020177811 */ /* 0x000fe400078f40ff */
[----:B------:R-:W-:Y:S01]  /*1d80*/  IADD3 R59, R0, -0x80, RZ ;  /* 0xffffff80003b7810 */ /* 0x000fe20007ffe0ff */
[----:B------:R5:W0:Y:S01]  /*1d90*/  I2F.F16 R57, R2 ;  /* 0x0000000200397306 */ /* 0x000a220000200c00 */
[----:B------:R-:W-:-:S02]  /*1da0*/  LEA.HI R43, R36, 0xffffff80, RZ, 0x8 ;  /* 0xffffff80242b7811 */ /* 0x000fc400078f40ff */
[----:B------:R-:W-:Y:S02]  /*1db0*/  SHF.R.U32.HI R0, RZ, 0x8, R36 ;  /* 0x00000008ff007819 */ /* 0x000fe40000011624 */
[----:B------:R-:W-:Y:S02]  /*1dc0*/  SHF.R.U32.HI R32, RZ, 0x10, R32 ;  /* 0x00000010ff207819 */ /* 0x000fe40000011620 */
[----:B------:R-:W-:Y:S01]  /*1dd0*/  SHF.R.U32.HI R36, RZ, 0x10, R36 ;  /* 0x00000010ff247819 */ /* 0x000fe20000011624 */
[----:B------:R2:W0:Y:S01]  /*1de0*/  I2F.F16 R34, R3 ;  /* 0x0000000300227306 */ /* 0x0004220000200c00 */
[----:B-----5:R-:W-:Y:S02]  /*1df0*/  LOP3.LUT R2, R35, 0xff, RZ, 0xc0, !PT ;  /* 0x000000ff23027812 */ /* 0x020fe400078ec0ff */
[----:B------:R-:W-:Y:S02]  /*1e00*/  LOP3.LUT R4, R4, 0xff, RZ, 0xc0, !PT ;  /* 0x000000ff04047812 */ /* 0x000fe400078ec0ff */
[----:B------:R-:W-:-:S02]  /*1e10*/  IADD3 R60, R2, -0x80, RZ ;  /* 0xffffff80023c7810 */ /* 0x000fc40007ffe0ff */
[----:B------:R-:W-:Y:S01]  /*1e20*/  LOP3.LUT R32, R32, 0xff, RZ, 0xc0, !PT ;  /* 0x000000ff20207812 */ /* 0x000fe200078ec0ff */
[----:B------:R-:W0:Y:S01]  /*1e30*/  I2F.F16 R23, R23 ;  /* 0x0000001700177306 */ /* 0x000e220000200c00 */
[----:B--2---:R-:W-:Y:S02]  /*1e40*/  SHF.R.U32.HI R3, RZ, 0x8, R37 ;  /* 0x00000008ff037819 */ /* 0x004fe40000011625 */
[----:B------:R-:W-:Y:S02]  /*1e50*/  LOP3.LUT R2, R36, 0xff, RZ, 0xc0, !PT ;  /* 0x000000ff24027812 */ /* 0x000fe400078ec0ff */
[----:B------:R-:W-:Y:S02]  /*1e60*/  LOP3.LUT R3, R3, 0xff, RZ, 0xc0, !PT ;  /* 0x000000ff03037812 */ /* 0x000fe400078ec0ff */
[----:B------:R-:W-:Y:S01]  /*1e70*/  LEA.HI R44, R37, 0xffffff80, RZ, 0x8 ;  /* 0xffffff80252c7811 */ /* 0x000fe200078f40ff */
[----:B------:R-:W2:Y:S01]  /*1e80*/  I2F.F16 R42, R42 ;  /* 0x0000002a002a7306 */ /* 0x000ea20000200c00 */
[----:B------:R-:W-:-:S02]  /*1e90*/  IADD3 R4, R4, -0x80, RZ ;  /* 0xffffff8004047810 */ /* 0x000fc40007ffe0ff */
[----:B------:R-:W-:Y:S02]  /*1ea0*/  SHF.R.U32.HI R37, RZ, 0x10, R37 ;  /* 0x00000010ff257819 */ /* 0x000fe40000011625 */
[----:B------:R-:W-:Y:S02]  /*1eb0*/  IADD3 R32, R32, -0x80, RZ ;  /* 0xffffff8020207810 */ /* 0x000fe40007ffe0ff */
[----:B------:R-:W-:Y:S01]  /*1ec0*/  IADD3 R2, R2, -0x80, RZ ;  /* 0xffffff8002027810 */ /* 0x000fe20007ffe0ff */
[----:B------:R5:W0:Y:S01]  /*1ed0*/  I2F.F16 R35, R4 ;  /* 0x0000000400237306 */ /* 0x000a220000200c00 */
[----:B------:R-:W-:Y:S02]  /*1ee0*/  IADD3 R3, R3, -0x80, RZ ;  /* 0xffffff8003037810 */ /* 0x000fe40007ffe0ff */
[----:B------:R-:W-:Y:S02]  /*1ef0*/  LOP3.LUT R0, R0, 0xff, RZ, 0xc0, !PT ;  /* 0x000000ff00007812 */ /* 0x000fe400078ec0ff */
[----:B------:R-:W-:-:S02]  /*1f00*/  LEA.HI R40, R33, 0xffffff80, RZ, 0x8 ;  /* 0xffffff8021287811 */ /* 0x000fc400078f40ff */
[----:B------:R-:W-:Y:S01]  /*1f10*/  LEA.HI R45, R38, 0xffffff80, RZ, 0x8 ;  /* 0xffffff80262d7811 */ /* 0x000fe200078f40ff */
[----:B------:R3:W0:Y:S01]  /*1f20*/  I2F.F16 R56, R32 ;  /* 0x0000002000387306 */ /* 0x0006220000200c00 */
[----:B-----5:R-:W-:Y:S02]  /*1f30*/  LOP3.LUT R4, R37, 0xff, RZ, 0xc0, !PT ;  /* 0x000000ff25047812 */ /* 0x020fe400078ec0ff */
[----:B------:R-:W-:Y:S02]  /*1f40*/  LEA.HI R46, R39, 0xffffff80, RZ, 0x8 ;  /* 0xffffff80272e7811 */ /* 0x000fe400078f40ff */
[----:B------:R-:W-:Y:S02]  /*1f50*/  IADD3 R0, R0, -0x80, RZ ;  /* 0xffffff8000007810 */ /* 0x000fe40007ffe0ff */
[----:B------:R-:W-:Y:S01]  /*1f60*/  SHF.R.U32.HI R33, RZ, 0x10, R33 ;  /* 0x00000010ff217819 */ /* 0x000fe20000011621 */
[----:B------:R5:W0:Y:S01]  /*1f70*/  I2F.F16 R61, R2 ;  /* 0x00000002003d7306 */ /* 0x000a220000200c00 */
[----:B---3--:R-:W-:-:S02]  /*1f80*/  SHF.R.U32.HI R32, RZ, 0x8, R38 ;  /* 0x00000008ff207819 */ /* 0x008fc40000011626 */
[----:B------:R-:W-:Y:S02]  /*1f90*/  SHF.R.U32.HI R38, RZ, 0x10, R38 ;  /* 0x00000010ff267819 */ /* 0x000fe40000011626 */
[----:B------:R-:W-:Y:S02]  /*1fa0*/  LOP3.LUT R33, R33, 0xff, RZ, 0xc0, !PT ;  /* 0x000000ff21217812 */ /* 0x000fe400078ec0ff */
[----:B------:R-:W-:Y:S01]  /*1fb0*/  LOP3.LUT R32, R32, 0xff, RZ, 0xc0, !PT ;  /* 0x000000ff20207812 */ /* 0x000fe200078ec0ff */
[----:B------:R3:W0:Y:S01]  /*1fc0*/  I2F.F16 R37, R3 ;  /* 0x0000000300257306 */ /* 0x0006220000200c00 */
[--C-:B-----5:R-:W-:Y:S02]  /*1fd0*/  SHF.R.U32.HI R2, RZ, 0x8, R39.reuse ;  /* 0x00000008ff027819 */ /* 0x120fe40000011627 */
[----:B------:R-:W-:Y:S02]  /*1fe0*/  SHF.R.U32.HI R39, RZ, 0x10, R39 ;  /* 0x00000010ff277819 */ /* 0x000fe40000011627 */
[----:B------:R-:W-:-:S02]  /*1ff0*/  LOP3.LUT R2, R2, 0xff, RZ, 0xc0, !PT ;  /* 0x000000ff02027812 */ /* 0x000fc400078ec0ff */
[----:B------:R-:W-:Y:S01]  /*2000*/  IADD3 R33, R33, -0x80, RZ ;  /* 0xffffff8021217810 */ /* 0x000fe20007ffe0ff */
[----:B------:R5:W0:Y:S01]  /*2010*/  I2F.F16 R36, R0 ;  /* 0x0000000000247306 */ /* 0x000a220000200c00 */
[----:B---3--:R-:W-:Y:S02]  /*2020*/  PRMT R3, R8, 0x9910, RZ ;  /* 0x0000991008037816 */ /* 0x008fe400000000ff */
[----:B------:R-:W-:Y:S02]  /*2030*/  IADD3 R4, R4, -0x80, RZ ;  /* 0xffffff8004047810 */ /* 0x000fe40007ffe0ff */
[----:B------:R-:W-:Y:S02]  /*2040*/  ISETP.NE.AND P0, PT, R3, RZ, PT ;  /* 0x000000ff0300720c */ /* 0x000fe40003f05270 */
[----:B------:R-:W-:Y:S01]  /*2050*/  LOP3.LUT R3, R39, 0xff, RZ, 0xc0, !PT ;  /* 0x000000ff27037812 */ /* 0x000fe200078ec0ff */
[----:B------:R-:W3:Y:S01]  /*2060*/  I2F.F16 R40, R40 ;  /* 0x0000002800287306 */ /* 0x000ee20000200c00 */
[----:B-----5:R-:W-:-:S02]  /*2070*/  LOP3.LUT R0, R38, 0xff, RZ, 0xc0, !PT ;  /* 0x000000ff26007812 */ /* 0x020fc400078ec0ff */
[----:B------:R-:W-:Y:S02]  /*2080*/  IADD3 R32, R32, -0x80, RZ ;  /* 0xffffff8020207810 */ /* 0x000fe40007ffe0ff */
[----:B------:R-:W-:Y:S02]  /*2090*/  IADD3 R0, R0, -0x80, RZ ;  /* 0xffffff8000007810 */ /* 0x000fe40007ffe0ff */
[----:B------:R-:W-:Y:S01]  /*20a0*/  IADD3 R2, R2, -0x80, RZ ;  /* 0xffffff8002027810 */ /* 0x000fe20007ffe0ff */
        /* <DEDUP_REMOVED lines=54> */
[C---:B------:R-:W-:Y:S01]  /*2410*/  FFMA.FTZ R71, R67.reuse, R66, R65 ;  /* 0x0000004243477223 */ /* 0x040fe20000010041 */
[--C-:B0-----:R-:W-:Y:S02]  /*2420*/  HADD2.F32 R2, -RZ, R32.reuse.H0_H0 ;  /* 0x20000020ff027230 */ /* 0x101fe40000004100 */
[----:B------:R-:W-:Y:S01]  /*2430*/  FFMA.FTZ R73, R67, R68, R73 ;  /* 0x0000004443497223 */ /* 0x000fe20000010049 */
[----:B------:R-:W-:Y:S02]  /*2440*/  HADD2.F32 R65, -RZ, R32.H1_H1 ;  /* 0x30000020ff417230 */ /* 0x000fe40000004100 */
[----:B------:R-:W-:Y:S02]  /*2450*/  HADD2.F32 R32, -RZ, R52.H0_H0 ;  /* 0x20000034ff207230 */ /* 0x000fe40000004100 */
[----:B------:R-:W-:Y:S01]  /*2460*/  FFMA.FTZ R3, R3, R2, R0 ;  /* 0x0000000203037223 */ /* 0x000fe20000010000 */
[----:B------:R-:W-:-:S02]  /*2470*/  HADD2.F32 R70, -RZ, R54.H0_H0 ;  /* 0x20000036ff467230 */ /* 0x000fc40000004100 */
[----:B------:R-:W-:Y:S02]  /*2480*/  HADD2.F32 R66, -RZ, R37.H0_H0 ;  /* 0x20000025ff427230 */ /* 0x000fe40000004100 */
        /* <DEDUP_REMOVED lines=41> */
.L_x_2941:
        /* <DEDUP_REMOVED lines=54> */
[----:B------:R-:W-:Y:S02]  /*2a80*/  HADD2.F32 R0, -RZ, R36.H0_H0 ;  /* 0x20000024ff007230 */ /* 0x000fe40000004100 */
        /* <DEDUP_REMOVED lines=38> */
.L_x_2942:
        /* <DEDUP_REMOVED lines=25> */
[-C--:B------:R-:W-:Y:S01]  /*2e80*/  FFMA.FTZ R47, R70, R66.reuse, R47 ;  /* 0x00000042462f7223 */ /* 0x080fe2000001002f */
        /* <DEDUP_REMOVED lines=38> */
[----:B------:R-:W-:-:S02]  /*30f0*/  HADD2.F32 R33, -RZ, R33.H1_H1 ;  /* 0x30000021ff217230 */ /* 0x000fc40000004100 */
[----:B------:R-:W-:Y:S01]  /*3100*/  FFMA.FTZ R3, R36, R32, R3 ;  /* 0x0000002024037223 */ /* 0x000fe20000010003 */
[----:B------:R-:W-:Y:S02]  /*3110*/  HADD2.F32 R23, -RZ, R44.H0_H0 ;  /* 0x2000002cff177230 */ /* 0x000fe40000004100 */
[-C--:B------:R-:W-:Y:S01]  /*3120*/  FFMA.FTZ R4, R4, R2.reuse, R35 ;  /* 0x0000000204047223 */ /* 0x080fe20000010023 */
        /* <DEDUP_REMOVED lines=19> */
.L_x_2940:
        /* <DEDUP_REMOVED lines=12> */
[----:B------:R-:W-:Y:S02]  /*3320*/  LOP3.LUT R2, R33, 0xff, RZ, 0xc0, !PT ;  /* 0x000000ff21027812 */ /* 0x000fe400078ec0ff */
[----:B------:R-:W-:Y:S02]  /*3330*/  LEA.HI R42, R34, 0xffffff80, RZ, 0x8 ;  /* 0xffffff80222a7811 */ /* 0x000fe400078f40ff */
[----:B------:R-:W-:Y:S01]  /*3340*/  IADD3 R4, R4, -0x80, RZ ;  /* 0xffffff8004047810 */ /* 0x000fe20007ffe0ff */
[----:B------:R4:W0:Y:S01]  /*3350*/  I2F.F16 R48, R3 ;  /* 0x0000000300307306 */ /* 0x0008220000200c00 */
[----:B-1----:R-:W-:Y:S02]  /*3360*/  SHF.R.U32.HI R0, RZ, 0x8, R32 ;  /* 0x00000008ff007819 */ /* 0x002fe40000011620 */
[----:B------:R-:W-:Y:S02]  /*3370*/  IADD3 R2, R2, -0x80, RZ ;  /* 0xffffff8002027810 */ /* 0x000fe40007ffe0ff */
[----:B------:R-:W-:-:S02]  /*3380*/  LOP3.LUT R0, R0, 0xff, RZ, 0xc0, !PT ;  /* 0x000000ff00007812 */ /* 0x000fc400078ec0ff */
[----:B------:R-:W-:Y:S01]  /*3390*/  LEA.HI R43, R35, 0xffffff80, RZ, 0x8 ;  /* 0xffffff80232b7811 */ /* 0x000fe200078f40ff */
[----:B------:R1:W0:Y:S01]  /*33a0*/  I2F.F16 R46, R4 ;  /* 0x00000004002e7306 */ /* 0x0002220000200c00 */
[----:B------:R-:W-:Y:S02]  /*33b0*/  IADD3 R0, R0, -0x80, RZ ;  /* 0xffffff8000007810 */ /* 0x000fe40007ffe0ff */
[--C-:B----4-:R-:W-:Y:S02]  /*33c0*/  SHF.R.U32.HI R3, RZ, 0x8, R34.reuse ;  /* 0x00000008ff037819 */ /* 0x110fe40000011622 */
[----:B------:R-:W-:Y:S02]  /*33d0*/  SHF.R.U32.HI R34, RZ, 0x10, R34 ;  /* 0x00000010ff227819 */ /* 0x000fe40000011622 */
[----:B------:R-:W-:Y:S01]  /*33e0*/  LOP3.LUT R3, R3, 0xff, RZ, 0xc0, !PT ;  /* 0x000000ff03037812 */ /* 0x000fe200078ec0ff */
[----:B------:R4:W0:Y:S01]  /*33f0*/  I2F.F16 R52, R0 ;  /* 0x0000000000347306 */ /* 0x0008220000200c00 */
[----:B-1----:R-:W-:-:S02]  /*3400*/  SHF.R.U32.HI R4, RZ, 0x8, R35 ;  /* 0x00000008ff047819 */ /* 0x002fc40000011623 */
[----:B------:R-:W-:Y:S02]  /*3410*/  SHF.R.U32.HI R35, RZ, 0x10, R35 ;  /* 0x00000010ff237819 */ /* 0x000fe40000011623 */
[----:B------:R-:W-:Y:S02]  /*3420*/  IADD3 R3, R3, -0x80, RZ ;  /* 0xffffff8003037810 */ /* 0x000fe40007ffe0ff */
[----:B------:R-:W-:Y:S01]  /*3430*/  LOP3.LUT R4, R4, 0xff, RZ, 0xc0, !PT ;  /* 0x000000ff04047812 */ /* 0x000fe200078ec0ff */
[----:B------:R1:W0:Y:S01]  /*3440*/  I2F.F16 R45, R2 ;  /* 0x00000002002d7306 */ /* 0x0002220000200c00 */
[----:B----4-:R-:W-:Y:S02]  /*3450*/  LOP3.LUT R0, R34, 0xff, RZ, 0xc0, !PT ;  /* 0x000000ff22007812 */ /* 0x010fe400078ec0ff */
[----:B------:R-:W-:Y:S02]  /*3460*/  IADD3 R4, R4, -0x80, RZ ;  /* 0xffffff8004047810 */ /* 0x000fe40007ffe0ff */
[----:B------:R-:W-:-:S02]  /*3470*/  IADD3 R56, R0, -0x80, RZ ;  /* 0xffffff8000387810 */ /* 0x000fc40007ffe0ff */
[----:B------:R-:W-:Y:S01]  /*3480*/  LOP3.LUT R0, R35, 0xff, RZ, 0xc0, !PT ;  /* 0x000000ff23007812 */ /* 0x000fe200078ec0ff */
[----:B------:R-:W4:Y:S01]  /*3490*/  I2F.F16 R34, R3 ;  /* 0x0000000300227306 */ /* 0x000f220000200c00 */
[----:B-1----:R-:W-:Y:S02]  /*34a0*/  SHF.R.U32.HI R2, RZ, 0x8, R33 ;  /* 0x00000008ff027819 */ /* 0x002fe40000011621 */
[----:B------:R-:W-:Y:S02]  /*34b0*/  IADD3 R57, R0, -0x80, RZ ;  /* 0xffffff8000397810 */ /* 0x000fe40007ffe0ff */
[----:B------:R-:W-:Y:S02]  /*34c0*/  LOP3.LUT R2, R2, 0xff, RZ, 0xc0, !PT ;  /* 0x000000ff02027812 */ /* 0x000fe400078ec0ff */
[----:B------:R-:W-:Y:S01]  /*34d0*/  LEA.HI R40, R32, 0xffffff80, RZ, 0x8 ;  /* 0xffffff8020287811 */ /* 0x000fe200078f40ff */
[----:B------:R-:W1:Y:S01]  /*34e0*/  I2F.F16 R35, R4 ;  /* 0x0000000400237306 */ /* 0x000e620000200c00 */
[----:B------:R-:W-:-:S02]  /*34f0*/  IADD3 R2, R2, -0x80, RZ ;  /* 0xffffff8002027810 */ /* 0x000fc40007ffe0ff */
[----:B------:R-:W-:Y:S02]  /*3500*/  LEA.HI R41, R33, 0xffffff80, RZ, 0x8 ;  /* 0xffffff8021297811 */ /* 0x000fe400078f40ff */
[----:B------:R-:W-:Y:S02]  /*3510*/  SHF.R.U32.HI R32, RZ, 0x10, R32 ;  /* 0x00000010ff207819 */ /* 0x000fe40000011620 */
        /* <DEDUP_REMOVED lines=18> */
[----:B------:R-:W-:Y:S02]  /*3640*/  IADD3 R59, R2, -0x80, RZ ;  /* 0xffffff80023b7810 */ /* 0x000fe40007ffe0ff */
[----:B------:R2:W3:Y:S01]  /*3650*/  I2F.F16 R58, R0 ;  /* 0x00000000003a7306 */ /* 0x0004e20000200c00 */
[----:B------:R-:W-:Y:S02]  /*3660*/  LOP3.LUT R2, R38, 0xff, RZ, 0xc0, !PT ;  /* 0x000000ff26027812 */ /* 0x000fe400078ec0ff */
[----:B------:R-:W-:Y:S02]  /*3670*/  LOP3.LUT R3, R39, 0xff, RZ, 0xc0, !PT ;  /* 0x000000ff27037812 */ /* 0x000fe400078ec0ff */
[----:B------:R-:W-:-:S02]  /*3680*/  IADD3 R60, R2, -0x80, RZ ;  /* 0xffffff80023c7810 */ /* 0x000fc40007ffe0ff */
[----:B------:R-:W-:Y:S01]  /*3690*/  SHF.R.U32.HI R2, RZ, 0x8, R36 ;  /* 0x00000008ff027819 */ /* 0x000fe20000011624 */
[----:B------:R-:W0:Y:S01]  /*36a0*/  I2F.F16 R59, R59 ;  /* 0x0000003b003b7306 */ /* 0x000e220000200c00 */
        /* <DEDUP_REMOVED lines=15> */
[----:B----4-:R-:W-:Y:S02]  /*37a0*/  PRMT R0, R8, 0x9910, RZ ;  /* 0x0000991008007816 */ /* 0x010fe400000000ff */
[----:B------:R-:W-:Y:S02]  /*37b0*/  SHF.R.U32.HI R36, RZ, 0x10, R36 ;  /* 0x00000010ff247819 */ /* 0x000fe40000011624 */
[----:B------:R-:W-:Y:S02]  /*37c0*/  SHF.R.U32.HI R37, RZ, 0x10, R37 ;  /* 0x00000010ff257819 */ /* 0x000fe40000011625 */
[----:B------:R-:W-:Y:S01]  /*37d0*/  SHF.R.U32.HI R38, RZ, 0x10, R38 ;  /* 0x00000010ff267819 */ /* 0x000fe20000011626 */
[----:B------:R-:W4:Y:S01]  /*37e0*/  I2F.F16 R47, R47 ;  /* 0x0000002f002f7306 */ /* 0x000f220000200c00 */
        /* <DEDUP_REMOVED lines=111> */
.L_x_2944:
        /* <DEDUP_REMOVED lines=76> */
[----:B------:R-:W-:Y:S02]  /*43a0*/  HADD2.F32 R71, -RZ, R50.H0_H0 ;  /* 0x20000032ff477230 */ /* 0x000fe40000004100 */
        /* <DEDUP_REMOVED lines=16> */
.L_x_2945:
        /* <DEDUP_REMOVED lines=21> */
[-C--:B------:R-:W-:Y:S01]  /*4600*/  FFMA.FTZ R45, R0, R37.reuse, RZ ;  /* 0x00000025002d7223 */ /* 0x080fe200000100ff */
[----:B------:R-:W-:Y:S02]  /*4610*/  HADD2.F32 R3, -RZ, R48.H0_H0 ;  /* 0x20000030ff037230 */ /* 0x000fe40000004100 */
[----:B------:R-:W-:Y:S02]  /*4620*/  HADD2.F32 R0, -RZ, R53.H0_H0 ;  /* 0x20000035ff007230 */ /* 0x000fe40000004100 */
[-C--:B------:R-:W-:Y:S01]  /*4630*/  FFMA.FTZ R71, R2, R37.reuse, RZ ;  /* 0x0000002502477223 */ /* 0x080fe200000100ff */
[-C--:B------:R-:W-:Y:S01]  /*4640*/  FFMA.FTZ R45, R52, R36.reuse, R45 ;  /* 0x00000024342d7223 */ /* 0x080fe2000001002d */
[-C--:B------:R-:W-:Y:S01]  /*4650*/  FFMA.FTZ R3, R3, R37.reuse, RZ ;  /* 0x0000002503037223 */ /* 0x080fe200000100ff */
[----:B------:R-:W-:Y:S01]  /*4660*/  FFMA.FTZ R37, R4, R37, RZ ;  /* 0x0000002504257223 */ /* 0x000fe200000100ff */
[----:B------:R-:W-:Y:S02]  /*4670*/  HADD2.F32 R4, -RZ, R35.H0_H0 ;  /* 0x20000023ff047230 */ /* 0x000fe40000004100 */
[-C--:B------:R-:W-:Y:S01]  /*4680*/  FFMA.FTZ R71, R54, R36.reuse, R71 ;  /* 0x0000002436477223 */ /* 0x080fe20000010047 */
[----:B------:R-:W-:Y:S01]  /*4690*/  FFMA.FTZ R3, R34, R36, R3 ;  /* 0x0000002422037223 */ /* 0x000fe20000010003 */
[----:B------:R-:W-:-:S02]  /*46a0*/  HADD2.F32 R2, -RZ, R55.H0_H0 ;  /* 0x20000037ff027230 */ /* 0x000fc40000004100 */
[----:B------:R-:W-:Y:S01]  /*46b0*/  FFMA.FTZ R0, R0, R68, R45 ;  /* 0x0000004400007223 */ /* 0x000fe2000001002d */
        /* <DEDUP_REMOVED lines=13> */
[----:B------:R-:W-:Y:S01]  /*4790*/  FFMA.FTZ R68, R43, R69, R68 ;  /* 0x000000452b447223 */ /* 0x000fe20000010044 */
[--C-:B------:R-:W-:Y:S02]  /*47a0*/  HADD2.F32 R2, -RZ, R33.reuse.H0_H0 ;  /* 0x20000021ff027230 */ /* 0x100fe40000004100 */
[----:B------:R-:W-:-:S02]  /*47b0*/  HADD2.F32 R4, -RZ, R33.H1_H1 ;  /* 0x30000021ff047230 */ /* 0x000fc40000004100 */
[-C--:B------:R-:W-:Y:S01]  /*47c0*/  FFMA.FTZ R33, R35, R3.reuse, R0 ;  /* 0x0000000323217223 */ /* 0x080fe20000010000 */
[----:B------:R-:W-:Y:S02]  /*47d0*/  HADD2.F32 R35, -RZ, R59.H0_H0 ;  /* 0x2000003bff237230 */ /* 0x000fe40000004100 */
[----:B------:R-:W-:Y:S02]  /*47e0*/  HADD2.F32 R37, -RZ, R60.H0_H0 ;  /* 0x2000003cff257230 */ /* 0x000fe40000004100 */
[----:B------:R-:W-:Y:S02]  /*47f0*/  HADD2.F32 R32, -RZ, R32.H1_H1 ;  /* 0x30000020ff207230 */ /* 0x000fe40000004100 */
[-C--:B------:R-:W-:Y:S01]  /*4800*/  FFMA.FTZ R35, R35, R3.reuse, R34 ;  /* 0x0000000323237223 */ /* 0x080fe20000010022 */
[----:B------:R-:W-:Y:S02]  /*4810*/  HADD2.F32 R0, -RZ, R63.H0_H0 ;  /* 0x2000003fff007230 */ /* 0x000fe40000004100 */
[----:B------:R-:W-:Y:S01]  /*4820*/  FFMA.FTZ R37, R37, R3, R36 ;  /* 0x0000000325257223 */ /* 0x000fe20000010024 */
[----:B------:R-:W-:-:S02]  /*4830*/  HADD2.F32 R34, -RZ, R65.H0_H0 ;  /* 0x20000041ff227230 */ /* 0x000fc40000004100 */
[-C--:B------:R-:W-:Y:S01]  /*4840*/  FFMA.FTZ R33, R62, R32.reuse, R33 ;  /* 0x000000203e217223 */ /* 0x080fe20000010021 */
[----:B------:R-:W-:Y:S01]  /*4850*/  FFMA.FTZ R35, R64, R32, R35 ;  /* 0x0000002040237223 */ /* 0x000fe20000010023 */
[----:B------:R-:W-:Y:S02]  /*4860*/  HADD2.F32 R36, -RZ, R39.H0_H0 ;  /* 0x20000027ff247230 */ /* 0x000fe40000004100 */
[----:B------:R-:W-:Y:S01]  /*4870*/  FFMA.FTZ R3, R61, R3, R68 ;  /* 0x000000033d037223 */ /* 0x000fe20000010044 */
[-C--:B------:R-:W-:Y:S01]  /*4880*/  FFMA.FTZ R33, R0, R2.reuse, R33 ;  /* 0x0000000200217223 */ /* 0x080fe20000010021 */
[----:B------:R-:W-:Y:S01]  /*4890*/  FFMA.FTZ R35, R34, R2, R35 ;  /* 0x0000000222237223 */ /* 0x000fe20000010023 */
[-C--:B------:R-:W-:Y:S01]  /*48a0*/  FFMA.FTZ R37, R38, R32.reuse, R37 ;  /* 0x0000002026257223 */ /* 0x080fe20000010025 */
[----:B------:R-:W-:Y:S01]  /*48b0*/  FFMA.FTZ R3, R36, R32, R3 ;  /* 0x0000002024037223 */ /* 0x000fe20000010003 */
[----:B------:R-:W-:Y:S02]  /*48c0*/  HADD2.F32 R34, -RZ, R67.H0_H0 ;  /* 0x20000043ff227230 */ /* 0x000fe40000004100 */
        /* <DEDUP_REMOVED lines=21> */
.L_x_2943:
        /* <DEDUP_REMOVED lines=199> */
.L_x_2947:
        /* <DEDUP_REMOVED lines=93> */
.L_x_2948:
        /* <DEDUP_REMOVED lines=87> */
.L_x_2946:
        /* <DEDUP_REMOVED lines=199> */
.L_x_2950:
        /* <DEDUP_REMOVED lines=93> */
.L_x_2951:
        /* <DEDUP_REMOVED lines=87> */
.L_x_2949:
        /* <DEDUP_REMOVED lines=9> */
.L_x_2939:
        /* <DEDUP_REMOVED lines=10> */
.L_x_2960:
        /* <DEDUP_REMOVED lines=11> */
[--C-:B------:R-:W-:Y:S02]  /*7b60*/  SHF.R.U32.HI R51, RZ, 0xc, R39.reuse ;  /* 0x0000000cff337819 */ /* 0x100fe40000011627 */
[----:B------:R-:W-:Y:S02]  /*7b70*/  LOP3.LUT R54, R39, 0x3f003f, RZ, 0xc0, !PT ;  /* 0x003f003f27367812 */ /* 0x000fe400078ec0ff */
[----:B------:R-:W-:Y:S02]  /*7b80*/  SHF.R.U32.HI R55, RZ, 0x6, R39 ;  /* 0x00000006ff377819 */ /* 0x000fe40000011627 */
[----:B------:R-:W-:Y:S02]  /*7b90*/  ISETP.NE.AND P2, PT, R4, RZ, PT ;  /* 0x000000ff0400720c */ /* 0x000fe40003f45270 */
[----:B------:R-:W-:-:S02]  /*7ba0*/  LOP3.LUT R3, R3, 0xf000f, RZ, 0xc0, !PT ;  /* 0x000f000f03037812 */ /* 0x000fc400078ec0ff */
[----:B------:R-:W-:Y:S02]  /*7bb0*/  LOP3.LUT R41, R41, 0xf000f, RZ, 0xc0, !PT ;  /* 0x000f000f29297812 */ /* 0x000fe400078ec0ff */
[----:B------:R-:W-:Y:S02]  /*7bc0*/  LOP3.LUT R46, R46, 0xf000f, RZ, 0xc0, !PT ;  /* 0x000f000f2e2e7812 */ /* 0x000fe400078ec0ff */
[----:B------:R-:W-:Y:S02]  /*7bd0*/  LOP3.LUT R43, R38, 0x3f003f, RZ, 0xc0, !PT ;  /* 0x003f003f262b7812 */ /* 0x000fe400078ec0ff */
        /* <DEDUP_REMOVED lines=22> */
[--C-:B------:R-:W-:Y:S02]  /*7d40*/  SHF.R.U32.HI R50, RZ, 0xa, R34.reuse ;  /* 0x0000000aff327819 */ /* 0x100fe40000011622 */
[----:B------:R-:W-:Y:S02]  /*7d50*/  LOP3.LUT R48, R34, 0x3f003f, RZ, 0xc0, !PT ;  /* 0x003f003f22307812 */ /* 0x000fe400078ec0ff */
[----:B------:R-:W-:-:S02]  /*7d60*/  SHF.R.U32.HI R49, RZ, 0x6, R34 ;  /* 0x00000006ff317819 */ /* 0x000fc40000011622 */
[--C-:B------:R-:W-:Y:S02]  /*7d70*/  SHF.R.U32.HI R34, RZ, 0x8, R35.reuse ;  /* 0x00000008ff227819 */ /* 0x100fe40000011623 */
[--C-:B------:R-:W-:Y:S02]  /*7d80*/  SHF.R.U32.HI R61, RZ, 0xa, R35.reuse ;  /* 0x0000000aff3d7819 */ /* 0x100fe40000011623 */
[----:B------:R-:W-:Y:S02]  /*7d90*/  LOP3.LUT R58, R35, 0x3f003f, RZ, 0xc0, !PT ;  /* 0x003f003f233a7812 */ /* 0x000fe400078ec0ff */
[----:B------:R-:W-:Y:S02]  /*7da0*/  SHF.R.U32.HI R59, RZ, 0x6, R35 ;  /* 0x00000006ff3b7819 */ /* 0x000fe40000011623 */
[----:B------:R-:W-:Y:S02]  /*7db0*/  LOP3.LUT R33, R3, 0x300030, R4, 0xf8, !PT ;  /* 0x0030003003217812 */ /* 0x000fe400078ef804 */
[----:B------:R-:W-:-:S02]  /*7dc0*/  LOP3.LUT R35, R41, 0x300030, R32, 0xf8, !PT ;  /* 0x0030003029237812 */ /* 0x000fc400078ef820 */
[----:B------:R-:W-:Y:S02]  /*7dd0*/  LOP3.LUT R51, R46, 0x300030, R47, 0xf8, !PT ;  /* 0x003000302e337812 */ /* 0x000fe400078ef82f */
[----:B--2---:R-:W-:Y:S02]  /*7de0*/  SHF.R.U32.HI R3, RZ, 0xc, R28 ;  /* 0x0000000cff037819 */ /* 0x004fe4000001161c */
[----:B------:R-:W-:Y:S02]  /*7df0*/  SHF.R.U32.HI R4, RZ, 0xc, R29 ;  /* 0x0000000cff047819 */ /* 0x000fe4000001161d */
[--C-:B------:R-:W-:Y:S02]  /*7e00*/  SHF.R.U32.HI R46, RZ, 0xc, R30.reuse ;  /* 0x0000000cff2e7819 */ /* 0x100fe4000001161e */
[----:B------:R-:W-:Y:S02]  /*7e10*/  LOP3.LUT R41, R30, 0x3f003f, RZ, 0xc0, !PT ;  /* 0x003f003f1e297812 */ /* 0x000fe400078ec0ff */
[----:B------:R-:W-:-:S02]  /*7e20*/  SHF.R.U32.HI R47, RZ, 0x6, R30 ;  /* 0x00000006ff2f7819 */ /* 0x000fc4000001161e */
[--C-:B------:R-:W-:Y:S02]  /*7e30*/  SHF.R.U32.HI R30, RZ, 0xc, R31.reuse ;  /* 0x0000000cff1e7819 */ /* 0x100fe4000001161f */
[----:B------:R-:W-:Y:S02]  /*7e40*/  LOP3.LUT R60, R53, 0x300030, R34, 0xf8, !PT ;  /* 0x00300030353c7812 */ /* 0x000fe400078ef822 */
[----:B------:R-:W-:Y:S02]  /*7e50*/  LOP3.LUT R32, R28, 0x3f003f, RZ, 0xc0, !PT ;  /* 0x003f003f1c207812 */ /* 0x000fe400078ec0ff */
        /* <DEDUP_REMOVED lines=9> */
[----:B------:R-:W-:Y:S02]  /*7ef0*/  LOP3.LUT R30, R3, 0x300030, R26, 0xf8, !PT ;  /* 0x00300030031e7812 */ /* 0x000fe400078ef81a */
[----:B------:R-:W-:Y:S02]  /*7f00*/  LOP3.LUT R32, R32, 0x64006400, RZ, 0xfc, !PT ;  /* 0x6400640020207812 */ /* 0x000fe400078efcff */
[----:B------:R-:W-:Y:S02]  /*7f10*/  LOP3.LUT R46, R31, 0x300030, R38, 0xf8, !PT ;  /* 0x003000301f2e7812 */ /* 0x000fe400078ef826 */
[----:B------:R-:W-:Y:S02]  /*7f20*/  LOP3.LUT R3, R27, 0x64006400, RZ, 0xfc, !PT ;  /* 0x640064001b037812 */ /* 0x000fe400078efcff */
[----:B------:R-:W-:Y:S02]  /*7f30*/  LOP3.LUT R56, R56, 0x64006400, RZ, 0xfc, !PT ;  /* 0x6400640038387812 */ /* 0x000fe400078efcff */
[----:B------:R-:W-:-:S02]  /*7f40*/  LOP3.LUT R57, R57, 0x3f003f, RZ, 0xc0, !PT ;  /* 0x003f003f39397812 */ /* 0x000fc400078ec0ff */
        /* <DEDUP_REMOVED lines=113> */
.L_x_2955:
        /* <DEDUP_REMOVED lines=48> */
.L_x_2956:
        /* <DEDUP_REMOVED lines=45> */
.L_x_2954:
[----:B------:R-:W-:Y:S05]  /*8c30*/  @!P1 BRA `(.L_x_2957) ;  /* 0x0000001000649947 */ /* 0x000fea0003800000 */
[----:B------:R-:W-:Y:S02]  /*8c40*/  IMAD R27, R63, 0xc, RZ ;  /* 0x0000000c3f1b7824 */ /* 0x000fe400078e02ff */
[----:B------:R-:W-:-:S05]  /*8c50*/  IMAD.WIDE.U32 R2, R23, 0xc, R6 ;  /* 0x0000000c17027825 */ /* 0x000fca00078e0006 */
[----:B------:R-:W-:-:S03]  /*8c60*/  IADD3 R3, R3, R27, RZ ;  /* 0x0000001b03037210 */ /* 0x000fc60007ffe0ff */
[C---:B------:R-:W-:Y:S02]  /*8c70*/  IMAD.WIDE R32, R23.reuse, 0x4, R2 ;  /* 0x0000000417207825 */ /* 0x040fe400078e0202 */
[----:B------:R-:W2:Y:S02]  /*8c80*/  LDG.E.128.CONSTANT R28, desc[UR6][R2.64] ;  /* 0x00000006021c7981 */ /* 0x000ea4000c1e9d00 */
[----:B-----5:R-:W-:Y:S02]  /*8c90*/  IMAD.WIDE R36, R23, 0x4, R32 ;  /* 0x0000000417247825 */ /* 0x020fe400078e0220 */
        /* <DEDUP_REMOVED lines=10> */
[----:B------:R-:W-:Y:S02]  /*8d40*/  LOP3.LUT R54, R31, 0x3f003f, RZ, 0xc0, !PT ;  /* 0x003f003f1f367812 */ /* 0x000fe400078ec0ff */
[----:B------:R-:W-:Y:S02]  /*8d50*/  SHF.R.U32.HI R55, RZ, 0x6, R31 ;  /* 0x00000006ff377819 */ /* 0x000fe4000001161f */
[--C-:B----4-:R-:W-:Y:S02]  /*8d60*/  SHF.R.U32.HI R31, RZ, 0x8, R37.reuse ;  /* 0x00000008ff1f7819 */ /* 0x110fe40000011625 */
[----:B------:R-:W-:Y:S02]  /*8d70*/  SHF.R.U32.HI R44, RZ, 0xa, R37 ;  /* 0x0000000aff2c7819 */ /* 0x000fe40000011625 */
[----:B------:R-:W-:-:S02]  /*8d80*/  LOP3.LUT R43, R37, 0x3f003f, RZ, 0xc0, !PT ;  /* 0x003f003f252b7812 */ /* 0x000fc400078ec0ff */
[----:B------:R-:W-:Y:S02]  /*8d90*/  SHF.R.U32.HI R45, RZ, 0x6, R37 ;  /* 0x00000006ff2d7819 */ /* 0x000fe40000011625 */
        /* <DEDUP_REMOVED lines=11> */
[----:B------:R-:W-:Y:S02]  /*8e50*/  SHF.R.U32.HI R2, RZ, 0x8, R36 ;  /* 0x00000008ff027819 */ /* 0x000fe40000011624 */
[----:B------:R-:W-:Y:S02]  /*8e60*/  LOP3.LUT R3, R26, 0xf000f, RZ, 0xc0, !PT ;  /* 0x000f000f1a037812 */ /* 0x000fe400078ec0ff */
[----:B------:R-:W-:Y:S02]  /*8e70*/  LOP3.LUT R26, R46, 0xf000f, RZ, 0xc0, !PT ;  /* 0x000f000f2e1a7812 */ /* 0x000fe400078ec0ff */
[----:B------:R-:W-:Y:S02]  /*8e80*/  LOP3.LUT R46, R42, 0x300030, R31, 0xf8, !PT ;  /* 0x003000302a2e7812 */ /* 0x000fe400078ef81f */
[----:B------:R-:W-:Y:S02]  /*8e90*/  LOP3.LUT R61, R39, 0x300030, R38, 0xf8, !PT ;  /* 0x00300030273d7812 */ /* 0x000fe400078ef826 */
[----:B------:R-:W-:-:S02]  /*8ea0*/  SHF.R.U32.HI R41, RZ, 0x6, R29 ;  /* 0x00000006ff297819 */ /* 0x000fc4000001161d */
[----:B---3--:R-:W-:Y:S02]  /*8eb0*/  SHF.R.U32.HI R31, RZ, 0xc, R33 ;  /* 0x0000000cff1f7819 */ /* 0x008fe40000011621 */
[----:B------:R-:W-:Y:S02]  /*8ec0*/  SHF.R.U32.HI R39, RZ, 0xc, R34 ;  /* 0x0000000cff277819 */ /* 0x000fe40000011622 */
[----:B------:R-:W-:Y:S02]  /*8ed0*/  LOP3.LUT R30, R3, 0x300030, R2, 0xf8, !PT ;  /* 0x00300030031e7812 */ /* 0x000fe400078ef802 */
[----:B------:R-:W-:Y:S02]  /*8ee0*/  LOP3.LUT R4, R28, 0x3f003f, RZ, 0xc0, !PT ;  /* 0x003f003f1c047812 */ /* 0x000fe400078ec0ff */
[----:B------:R-:W-:Y:S02]  /*8ef0*/  LOP3.LUT R52, R26, 0x300030, R37, 0xf8, !PT ;  /* 0x003000301a347812 */ /* 0x000fe400078ef825 */
[----:B------:R-:W-:-:S02]  /*8f00*/  SHF.R.U32.HI R2, RZ, 0xc, R32 ;  /* 0x0000000cff027819 */ /* 0x000fc40000011620 */
[----:B------:R-:W-:Y:S02]  /*8f10*/  LOP3.LUT R38, R34, 0x3f003f, RZ, 0xc0, !PT ;  /* 0x003f003f22267812 */ /* 0x000fe400078ec0ff */
[----:B------:R-:W-:Y:S02]  /*8f20*/  SHF.R.U32.HI R49, RZ, 0x6, R34 ;  /* 0x00000006ff317819 */ /* 0x000fe40000011622 */
        /* <DEDUP_REMOVED lines=17> */
[----:B------:R-:W-:Y:S02]  /*9040*/  SHF.R.U32.HI R36, RZ, 0x6, R36 ;  /* 0x00000006ff247819 */ /* 0x000fe40000011624 */
[----:B------:R-:W-:Y:S02]  /*9050*/  SHF.R.U32.HI R32, RZ, 0x6, R32 ;  /* 0x00000006ff207819 */ /* 0x000fe40000011620 */
[----:B------:R-:W-:Y:S02]  /*9060*/  LOP3.LUT R34, R33, 0x300030, R44, 0xf8, !PT ;  /* 0x0030003021227812 */ /* 0x000fe400078ef82c */
[----:B------:R-:W-:Y:S02]  /*9070*/  LOP3.LUT R57, R42, 0x300030, R53, 0xf8, !PT ;  /* 0x003000302a397812 */ /* 0x000fe400078ef835 */
        /* <DEDUP_REMOVED lines=120> */
.L_x_2958:
        /* <DEDUP_REMOVED lines=48> */
.L_x_2959:
        /* <DEDUP_REMOVED lines=45> */
.L_x_2957:
        /* <DEDUP_REMOVED lines=8> */
.L_x_2953:
        /* <DEDUP_REMOVED lines=15> */
.L_x_2974:
[----:B------:R-:W-:Y:S05]  /*9f40*/  @!P1 BRA `(.L_x_2962) ;  /* 0x0000004c00f49947 */ /* 0x000fea0003800000 */
[----:B-----5:R-:W2:Y:S01]  /*9f50*/  LDG.E.128.CONSTANT R32, desc[UR6][R6.64] ;  /* 0x0000000606207981 */ /* 0x020ea2000c1e9d00 */
        /* <DEDUP_REMOVED lines=19> */
[----:B------:R-:W-:Y:S01]  /*a090*/  LOP3.LUT R46, R39, 0x64006400, RZ, 0xfc, !PT ;  /* 0x64006400272e7812 */ /* 0x000fe200078efcff */
[-C--:B------:R-:W-:Y:S01]  /*a0a0*/  HFMA2 R34, R34, R13.reuse.H1_H1, -72, -72 ;  /* 0xd480d48022227431 */ /* 0x080fe2000006000d */
        /* <DEDUP_REMOVED lines=123> */
.L_x_2963:
        /* <DEDUP_REMOVED lines=90> */
.L_x_2965:
        /* <DEDUP_REMOVED lines=87> */
.L_x_2964:
        /* <DEDUP_REMOVED lines=33> */
[----:B------:R-:W-:Y:S01]  /*b580*/  LOP3.LUT R2, R2, 0x64006400, RZ, 0xfc, !PT ;  /* 0x6400640002027812 */ /* 0x000fe200078efcff */
[----:B------:R-:W-:Y:S01]  /*b590*/  HADD2 R48, R49, -1032, -1032 ;  /* 0xe408e40831307430 */ /* 0x000fe20000000000 */
[----:B------:R-:W-:Y:S01]  /*b5a0*/  LOP3.LUT R4, R4, 0x64006400, RZ, 0xfc, !PT ;  /* 0x6400640004047812 */ /* 0x000fe200078efcff */
[----:B------:R-:W-:Y:S01]  /*b5b0*/  HADD2 R36, R0, -1032, -1032 ;  /* 0xe408e40800247430 */ /* 0x000fe20000000000 */
[----:B------:R-:W-:-:S02]  /*b5c0*/  LOP3.LUT R50, R43, 0x64006400, RZ, 0xfc, !PT ;  /* 0x640064002b327812 */ /* 0x000fc400078efcff */
[----:B------:R-:W-:Y:S02]  /*b5d0*/  LOP3.LUT R3, R3, 0x64006400, RZ, 0xfc, !PT ;  /* 0x6400640003037812 */ /* 0x000fe400078efcff */
[----:B------:R-:W-:Y:S01]  /*b5e0*/  LOP3.LUT R32, R32, 0x64006400, RZ, 0xfc, !PT ;  /* 0x6400640020207812 */ /* 0x000fe200078efcff */
[-C--:B------:R-:W-:Y:S01]  /*b5f0*/  HFMA2 R41, R50, R13.reuse.H1_H1, -72, -72 ;  /* 0xd480d48032297431 */ /* 0x080fe2000006000d */
[----:B------:R-:W-:Y:S01]  /*b600*/  LOP3.LUT R44, R34, 0x64006400, RZ, 0xfc, !PT ;  /* 0x64006400222c7812 */ /* 0x000fe200078efcff */
[-C--:B------:R-:W-:Y:S01]  /*b610*/  HFMA2 R34, R2, R13.reuse.H1_H1, -72, -72 ;  /* 0xd480d48002227431 */ /* 0x080fe2000006000d */
[----:B------:R-:W-:Y:S01]  /*b620*/  LOP3.LUT R33, R35, 0x64006400, RZ, 0xfc, !PT ;  /* 0x6400640023217812 */ /* 0x000fe200078efcff */
[----:B------:R-:W-:Y:S01]  /*b630*/  HADD2 R35, R4, -1032, -1032 ;  /* 0xe408e40804237430 */ /* 0x000fe20000000000 */
[----:B------:R-:W-:Y:S01]  /*b640*/  LOP3.LUT R52, R37, 0x64006400, RZ, 0xfc, !PT ;  /* 0x6400640025347812 */ /* 0x000fe200078efcff */
[----:B------:R-:W-:Y:S02]  /*b650*/  HFMA2 R37, R38, R13.H1_H1, -72, -72 ;  /* 0xd480d48026257431 */ /* 0x000fe4000006000d */
        /* <DEDUP_REMOVED lines=95> */
.L_x_2966:
        /* <DEDUP_REMOVED lines=90> */
.L_x_2968:
        /* <DEDUP_REMOVED lines=87> */
.L_x_2967:
        /* <DEDUP_REMOVED lines=141> */
.L_x_2969:
        /* <DEDUP_REMOVED lines=90> */
.L_x_2971:
        /* <DEDUP_REMOVED lines=87> */
.L_x_2970:
        /* <DEDUP_REMOVED lines=20> */
[----:B------:R-:W-:Y:S01]  /*dc80*/  HFMA2 R32, R32, R13.H1_H1, -72, -72 ;  /* 0xd480d48020207431 */ /* 0x000fe2000006000d */
[----:B------:R-:W-:Y:S02]  /*dc90*/  LOP3.LUT R35, R43, 0xf000f0, RZ, 0xc0, !PT ;  /* 0x00f000f02b237812 */ /* 0x000fe400078ec0ff */
[----:B------:R-:W-:Y:S02]  /*dca0*/  LOP3.LUT R3, R3, 0xf000f, RZ, 0xc0, !PT ;  /* 0x000f000f03037812 */ /* 0x000fe400078ec0ff */
[----:B------:R-:W-:Y:S02]  /*dcb0*/  LOP3.LUT R31, R31, 0xf000f, RZ, 0xc0, !PT ;  /* 0x000f000f1f1f7812 */ /* 0x000fe400078ec0ff */
[----:B------:R-:W-:Y:S02]  /*dcc0*/  LOP3.LUT R41, R41, 0xf000f, RZ, 0xc0, !PT ;  /* 0x000f000f29297812 */ /* 0x000fe400078ec0ff */
[----:B------:R-:W-:-:S02]  /*dcd0*/  LOP3.LUT R43, R43, 0xf000f, RZ, 0xc0, !PT ;  /* 0x000f000f2b2b7812 */ /* 0x000fc400078ec0ff */
        /* <DEDUP_REMOVED lines=115> */
.L_x_2972:
        /* <DEDUP_REMOVED lines=90> */
.L_x_2973:
        /* <DEDUP_REMOVED lines=13> */
[----:B------:R-:W-:Y:S02]  /*ea80*/  HADD2.F32 R2, -RZ, R39.H0_H0 ;  /* 0x20000027ff027230 */ /* 0x000fe40000004100 */
[----:B------:R-:W-:Y:S01]  /*ea90*/  FFMA.FTZ R3, R3, R47, RZ ;  /* 0x0000002f03037223 */ /* 0x000fe200000100ff */
        /* <DEDUP_REMOVED lines=12> */
[----:B------:R-:W-:Y:S01]  /*eb60*/  FFMA.FTZ R47, R42, R48, R47 ;  /* 0x000000302a2f7223 */ /* 0x000fe2000001002f */
[----:B------:R-:W-:Y:S02]  /*eb70*/  HADD2.F32 R23, -RZ, R23.H1_H1 ;  /* 0x30000017ff177230 */ /* 0x000fe40000004100 */
[-C--:B------:R-:W-:Y:S01]  /*eb80*/  FFMA.FTZ R0, R0, R50.reuse, R39 ;  /* 0x0000003200007223 */ /* 0x080fe20000010027 */
[----:B------:R-:W-:Y:S02]  /*eb90*/  HADD2.F32 R3, -RZ, R32.H1_H1 ;  /* 0x30000020ff037230 */ /* 0x000fe40000004100 */
[-C--:B------:R-:W-:Y:S01]  /*eba0*/  FFMA.FTZ R2, R2, R50.reuse, R41 ;  /* 0x0000003202027223 */ /* 0x080fe20000010029 */
[----:B------:R-:W-:Y:S01]  /*ebb0*/  FFMA.FTZ R50, R4, R50, R47 ;  /* 0x0000003204327223 */ /* 0x000fe2000001002f */
[----:B------:R-:W-:Y:S01]  /*ebc0*/  FFMA.FTZ R0, R23, R49, R0 ;  /* 0x0000003117007223 */ /* 0x000fe20000010000 */
[----:B------:R-:W-:-:S02]  /*ebd0*/  HADD2.F32 R33, -RZ, R33.H1_H1 ;  /* 0x30000021ff217230 */ /* 0x000fc40000004100 */
[-C--:B------:R-:W-:Y:S01]  /*ebe0*/  FFMA.FTZ R4, R3, R49.reuse, R2 ;  /* 0x0000003103047223 */ /* 0x080fe20000010002 */
[----:B------:R-:W-:Y:S02]  /*ebf0*/  HADD2.F32 R23, -RZ, R43.H0_H0 ;  /* 0x2000002bff177230 */ /* 0x000fe40000004100 */
[----:B-1----:R-:W-:Y:S02]  /*ec00*/  HADD2.F32 R3, -RZ, R30.H0_H0 ;  /* 0x2000001eff037230 */ /* 0x002fe40000004100 */
[----:B------:R-:W-:Y:S01]  /*ec10*/  FFMA.FTZ R40, R33, R49, R40 ;  /* 0x0000003121287223 */ /* 0x000fe20000010028 */
[----:B------:R-:W-:Y:S02]  /*ec20*/  HADD2.F32 R39, -RZ, R34.H1_H1 ;  /* 0x30000022ff277230 */ /* 0x000fe40000004100 */
[----:B------:R-:W-:Y:S02]  /*ec30*/  HADD2.F32 R30, -RZ, R30.H1_H1 ;  /* 0x3000001eff1e7230 */ /* 0x000fe40000004100 */
[----:B------:R-:W-:Y:S01]  /*ec40*/  FFMA.FTZ R23, R23, R3, R0 ;  /* 0x0000000317177223 */ /* 0x000fe20000010000 */
[----:B------:R-:W-:-:S02]  /*ec50*/  HADD2.F32 R33, -RZ, R44.H0_H0 ;  /* 0x2000002cff217230 */ /* 0x000fc40000004100 */
[----:B------:R-:W-:Y:S01]  /*ec60*/  FFMA.FTZ R50, R39, R49, R50 ;  /* 0x0000003127327223 */ /* 0x000fe20000010032 */
[----:B------:R-:W-:Y:S02]  /*ec70*/  HADD2.F32 R0, -RZ, R43.H1_H1 ;  /* 0x3000002bff007230 */ /* 0x000fe40000004100 */
[--C-:B------:R-:W-:Y:S02]  /*ec80*/  HADD2.F32 R39, -RZ, R45.reuse.H0_H0 ;  /* 0x2000002dff277230 */ /* 0x100fe40000004100 */
        /* <DEDUP_REMOVED lines=11> */
[----:B------:R-:W-:Y:S02]  /*ed40*/  HADD2.F32 R46, -RZ, R46.H1_H1 ;  /* 0x3000002eff2e7230 */ /* 0x000fe40000004100 */
        /* <DEDUP_REMOVED lines=29> */
.L_x_2962:
[----:B------:R-:W0:Y:S01]  /*ef20*/  LDC R23, c[0x0][0x23c] ;  /* 0x00008f00ff177b82 */ /* 0x000e220000000800 */
[----:B------:R-:W-:Y:S01]  /*ef30*/  IADD3 R11, R11, 0x20, RZ ;  /* 0x000000200b0b7810 */ /* 0x000fe20007ffe0ff */
[----:B------:R-:W-:-:S03]  /*ef40*/  UIADD3 UR4, UR4, 0x40, URZ ;  /* 0x0000004004047890 */ /* 0x000fc6000fffe03f */
[C---:B------:R-:W-:Y:S02]  /*ef50*/  ISETP.GE.AND P2, PT, R11.reuse, UR5, PT ;  /* 0x000000050b007c0c */ /* 0x040fe4000bf46270 */
[----:B------:R-:W-:Y:S01]  /*ef60*/  ISETP.LT.AND P3, PT, R11, R12, PT ;  /* 0x0000000c0b00720c */ /* 0x000fe20003f61270 */
[----:B0-----:R-:W-:-:S12]  /*ef70*/  IMAD.WIDE R6, R23, 0x10, R6 ;  /* 0x0000001017067825 */ /* 0x001fd800078e0206 */
[----:B------:R-:W-:Y:S05]  /*ef80*/  @!P2 BRA P3, `(.L_x_2974) ;  /* 0xffffffac00eca947 */ /* 0x000fea000183ffff */
.L_x_2961:
        /* <DEDUP_REMOVED lines=8> */
.L_x_2979:
        /* <DEDUP_REMOVED lines=17> */
[----:B------:R-:W-:Y:S02]  /*f120*/  PRMT R6, R8, 0x9910, RZ ;  /* 0x0000991008067816 */ /* 0x000fe400000000ff */
[----:B------:R-:W-:Y:S02]  /*f130*/  LOP3.LUT R38, R33, 0x380038, RZ, 0xc0, !PT ;  /* 0x0038003821267812 */ /* 0x000fe400078ec0ff */
[----:B------:R-:W-:-:S02]  /*f140*/  SHF.R.U32.HI R32, RZ, 0x6, R33 ;  /* 0x00000006ff207819 */ /* 0x000fc40000011621 */
[----:B------:R-:W-:Y:S02]  /*f150*/  LOP3.LUT R53, R33, 0x70007, RZ, 0xc0, !PT ;  /* 0x0007000721357812 */ /* 0x000fe400078ec0ff */
[----:B------:R-:W-:Y:S02]  /*f160*/  SHF.R.U32.HI R45, RZ, 0xf, R35 ;  /* 0x0000000fff2d7819 */ /* 0x000fe40000011623 */
[C---:B------:R-:W-:Y:S02]  /*f170*/  LOP3.LUT R42, R34.reuse, 0x380038, RZ, 0xc0, !PT ;  /* 0x00380038222a7812 */ /* 0x040fe400078ec0ff */
        /* <DEDUP_REMOVED lines=9> */
[C---:B------:R-:W-:Y:S02]  /*f210*/  LOP3.LUT R7, R28.reuse, 0x380038, RZ, 0xc0, !PT ;  /* 0x003800381c077812 */ /* 0x040fe400078ec0ff */
[----:B------:R-:W-:Y:S02]  /*f220*/  SHF.R.U32.HI R35, RZ, 0x6, R28 ;  /* 0x00000006ff237819 */ /* 0x000fe4000001161c */
[----:B------:R-:W-:Y:S02]  /*f230*/  LOP3.LUT R64, R28, 0x70007, RZ, 0xc0, !PT ;  /* 0x000700071c407812 */ /* 0x000fe400078ec0ff */
[----:B------:R-:W-:Y:S02]  /*f240*/  ISETP.NE.AND P2, PT, R6, RZ, PT ;  /* 0x000000ff0600720c */ /* 0x000fe40003f45270 */
[----:B------:R-:W-:Y:S02]  /*f250*/  LOP3.LUT R39, R29, 0x380038, RZ, 0xc0, !PT ;  /* 0x003800381d277812 */ /* 0x000fe400078ec0ff */
[----:B------:R-:W-:-:S02]  /*f260*/  SHF.R.U32.HI R28, RZ, 0x6, R29 ;  /* 0x00000006ff1c7819 */ /* 0x000fc4000001161d */
[----:B------:R-:W-:Y:S02]  /*f270*/  LOP3.LUT R58, R29, 0x70007, RZ, 0xc0, !PT ;  /* 0x000700071d3a7812 */ /* 0x000fe400078ec0ff */
[----:B------:R-:W-:Y:S02]  /*f280*/  SHF.R.U32.HI R48, RZ, 0xe, R31 ;  /* 0x0000000eff307819 */ /* 0x000fe4000001161f */
[----:B------:R-:W-:Y:S02]  /*f290*/  LOP3.LUT R45, R45, 0x10001, RZ, 0xc0, !PT ;  /* 0x000100012d2d7812 */ /* 0x000fe400078ec0ff */
[C---:B------:R-:W-:Y:S02]  /*f2a0*/  LOP3.LUT R44, R30.reuse, 0x380038, RZ, 0xc0, !PT ;  /* 0x003800381e2c7812 */ /* 0x040fe400078ec0ff */
[----:B------:R-:W-:Y:S02]  /*f2b0*/  SHF.R.U32.HI R29, RZ, 0x6, R30 ;  /* 0x00000006ff1d7819 */ /* 0x000fe4000001161e */
[----:B------:R-:W-:-:S02]  /*f2c0*/  LOP3.LUT R59, R30, 0x70007, RZ, 0xc0, !PT ;  /* 0x000700071e3b7812 */ /* 0x000fc400078ec0ff */
[----:B------:R-:W-:Y:S02]  /*f2d0*/  LOP3.LUT R41, R36, 0x20002, R41, 0xf8, !PT ;  /* 0x0002000224297812 */ /* 0x000fe400078ef829 */
[C---:B------:R-:W-:Y:S02]  /*f2e0*/  LOP3.LUT R49, R31.reuse, 0x380038, RZ, 0xc0, !PT ;  /* 0x003800381f317812 */ /* 0x040fe400078ec0ff */
[----:B------:R-:W-:Y:S02]  /*f2f0*/  SHF.R.U32.HI R30, RZ, 0x6, R31 ;  /* 0x00000006ff1e7819 */ /* 0x000fe4000001161f */
[----:B------:R-:W-:Y:S02]  /*f300*/  LOP3.LUT R67, R31, 0x70007, RZ, 0xc0, !PT ;  /* 0x000700071f437812 */ /* 0x000fe400078ec0ff */
[----:B------:R-:W-:Y:S02]  /*f310*/  LOP3.LUT R46, R43, 0x20002, R46, 0xf8, !PT ;  /* 0x000200022b2e7812 */ /* 0x000fe400078ef82e */
[----:B------:R-:W-:-:S02]  /*f320*/  PRMT R0, R50, 0x7610, R0 ;  /* 0x0000761032007816 */ /* 0x000fc40000000000 */
[----:B------:R-:W-:Y:S02]  /*f330*/  LOP3.LUT R51, R45, 0x20002, R48, 0xf8, !PT ;  /* 0x000200022d337812 */ /* 0x000fe400078ef830 */
[----:B------:R-:W-:Y:S02]  /*f340*/  MOV R40, 0x3000 ;  /* 0x0000300000287802 */ /* 0x000fe40000000f00 */
        /* <DEDUP_REMOVED lines=39> */
[----:B------:R-:W-:Y:S01]  /*f5c0*/  ISETP.GE.AND P3, PT, R10, 0x2, PT ;  /* 0x000000020a00780c */ /* 0x000fe20003f66270 */
[----:B------:R-:W-:-:S02]  /*f5d0*/  HADD2 R80, R80, -1028, -1028 ;  /* 0xe404e40450507430 */ /* 0x000fc40000000000 */
        /* <DEDUP_REMOVED lines=13> */
[----:B------:R-:W-:Y:S02]  /*f6b0*/  SHF.R.U32.HI R61, RZ, 0x6, R27 ;  /* 0x00000006ff3d7819 */ /* 0x000fe4000001161b */
[----:B------:R-:W-:Y:S02]  /*f6c0*/  LOP3.LUT R66, R27, 0x70007, RZ, 0xc0, !PT ;  /* 0x000700071b427812 */ /* 0x000fe400078ec0ff */
[----:B------:R-:W-:Y:S02]  /*f6d0*/  LOP3.LUT R27, R41, 0x40004, R24, 0xf8, !PT ;  /* 0x00040004291b7812 */ /* 0x000fe400078ef818 */
[----:B------:R-:W-:Y:S02]  /*f6e0*/  LOP3.LUT R24, R51, 0x40004, R50, 0xf8, !PT ;  /* 0x0004000433187812 */ /* 0x000fe400078ef832 */
[----:B------:R-:W-:Y:S02]  /*f6f0*/  LOP3.LUT R37, R38, 0x64006400, RZ, 0xfc, !PT ;  /* 0x6400640026257812 */ /* 0x000fe400078efcff */
[----:B------:R-:W-:-:S02]  /*f700*/  LOP3.LUT R38, R32, 0x380038, RZ, 0xc0, !PT ;  /* 0x0038003820267812 */ /* 0x000fc400078ec0ff */
[----:B------:R-:W-:Y:S01]  /*f710*/  LOP3.LUT R51, R6, 0x64006400, RZ, 0xfc, !PT ;  /* 0x6400640006337812 */ /* 0x000fe200078efcff */
[-C--:B------:R-:W-:Y:S01]  /*f720*/  HFMA2 R86, R37, R40.reuse.H0_H0, -132, -132 ;  /* 0xd820d82025567431 */ /* 0x080fe20000040028 */
[----:B------:R-:W-:Y:S02]  /*f730*/  LOP3.LUT R6, R31, 0x380038, RZ, 0xc0, !PT ;  /* 0x003800381f067812 */ /* 0x000fe400078ec0ff */
[--C-:B------:R-:W-:Y:S01]  /*f740*/  SHF.R.U32.HI R60, RZ, 0x6, R26.reuse ;  /* 0x00000006ff3c7819 */ /* 0x100fe2000001161a */
[-C--:B------:R-:W-:Y:S01]  /*f750*/  HFMA2 R51, R51, R40.reuse.H0_H0, -132, -132 ;  /* 0xd820d82033337431 */ /* 0x080fe20000040028 */
[----:B------:R-:W-:Y:S02]  /*f760*/  LOP3.LUT R41, R39, 0x64006400, RZ, 0xfc, !PT ;  /* 0x6400640027297812 */ /* 0x000fe400078efcff */
[----:B------:R-:W-:Y:S02]  /*f770*/  SHF.R.U32.HI R45, RZ, 0xd, R26 ;  /* 0x0000000dff2d7819 */ /* 0x000fe4000001161a */
        /* <DEDUP_REMOVED lines=197> */
.L_x_2977:
        /* <DEDUP_REMOVED lines=82> */
.L_x_2978:
        /* <DEDUP_REMOVED lines=79> */
.L_x_2976:
[----:B------:R-:W-:Y:S01]  /*10de0*/  IADD3 R11, R11, 0x20, RZ ;  /* 0x000000200b0b7810 */ /* 0x000fe20007ffe0ff */
[----:B------:R-:W-:Y:S01]  /*10df0*/  UIADD3 UR4, UR4, 0x40, URZ ;  /* 0x0000004004047890 */ /* 0x000fe2000fffe03f */
[----:B-1----:R-:W-:Y:S02]  /*10e00*/  IMAD.WIDE R6, R23, 0x4, R2 ;  /* 0x0000000417067825 */ /* 0x002fe400078e0202 */
[C---:B------:R-:W-:Y:S02]  /*10e10*/  ISETP.GE.AND P2, PT, R11.reuse, UR5, PT ;  /* 0x000000050b007c0c */ /* 0x040fe4000bf46270 */
[----:B------:R-:W-:-:S13]  /*10e20*/  ISETP.LT.AND P3, PT, R11, R12, PT ;  /* 0x0000000c0b00720c */ /* 0x000fda0003f61270 */
[----:B------:R-:W-:Y:S05]  /*10e30*/  @!P2 BRA P3, `(.L_x_2979) ;  /* 0xffffffe00074a947 */ /* 0x000fea000183ffff */
.L_x_2975:
        /* <DEDUP_REMOVED lines=19> */
.L_x_2983:
[----:B------:R-:W0:Y:S02]  /*10f70*/  LDS R2, [R0] ;  /* 0x0000000000027984 */ /* 0x000e240000000800 */
[----:B0-----:R-:W-:-:S06]  /*10f80*/  HADD2 R3, R2, R17 ;  /* 0x0000001102037230 */ /* 0x001fcc0000000000 */
[----:B------:R-:W0:Y:S02]  /*10f90*/  ATOMS.CAST.SPIN R3, [R0], R2, R3 ;  /* 0x000000020003738d */ /* 0x000e240001800003 */
[----:B0-----:R-:W-:-:S13]  /*10fa0*/  ISETP.EQ.U32.AND P0, PT, R3, 0x1, PT ;  /* 0x000000010300780c */ /* 0x001fda0003f02070 */
[----:B------:R-:W-:Y:S05]  /*10fb0*/  @!P0 BRA `(.L_x_2983) ;  /* 0xfffffffc00ec8947 */ /* 0x000fea000383ffff */
[----:B------:R-:W-:Y:S05]  /*10fc0*/  BRA `(.L_x_2981) ;  /* 0x00000000000c7947 */ /* 0x000fea0003800000 */
.L_x_2982:
[----:B------:R-:W2:Y:S02]  /*10fd0*/  LD.E R0, desc[UR6][R6.64] ;  /* 0x0000000606007980 */ /* 0x000ea4000c101900 */
[----:B--2---:R-:W-:-:S05]  /*10fe0*/  IADD3 R3, R17, R0, RZ ;  /* 0x0000000011037210 */ /* 0x004fca0007ffe0ff */
[----:B------:R0:W-:Y:S02]  /*10ff0*/  ST.E desc[UR6][R6.64], R3 ;  /* 0x0000000306007985 */ /* 0x0001e4000c101906 */
.L_x_2981:
[----:B------:R-:W-:Y:S05]  /*11000*/  BSYNC B0 ;  /* 0x0000000000007941 */ /* 0x000fea0003800000 */
.L_x_2980:
[----:B------:R1:W-:Y:S01]  /*11010*/  ATOM.E.ADD.F16x2.RN.STRONG.GPU P0, RZ, desc[UR6][R6.64+0x4], R11 ;  /* 0x0000040b06ff79a2 */ /* 0x0003e2000810e1c6 */
[----:B------:R-:W-:Y:S04]  /*11020*/  BSSY B0, `(.L_x_2984) ;  /* 0x000000f000007945 */ /* 0x000fe80003800000 */
[----:B-1----:R-:W-:Y:S05]  /*11030*/  @P0 BRA `(.L_x_2985) ;  /* 0x0000000000340947 */ /* 0x002fea0003800000 */
[----:B------:R-:W1:Y:S02]  /*11040*/  QSPC.E.S P0, RZ, [R6+0x4] ;  /* 0x0000040006ff73aa */ /* 0x000e640000000500 */
[----:B-1----:R-:W-:Y:S05]  /*11050*/  @!P0 BRA `(.L_x_2986) ;  /* 0x0000000000208947 */ /* 0x002fea0003800000 */
[----:B------:R-:W-:-:S04]  /*11060*/  MOV R2, R6 ;  /* 0x0000000600027202 */ /* 0x000fc80000000f00 */
[----:B------:R-:W-:-:S07]  /*11070*/  MOV R0, R2 ;  /* 0x0000000200007202 */ /* 0x000fce0000000f00 */
.L_x_2987:
[----:B------:R-:W0:Y:S02]  /*11080*/  LDS R2, [R0+0x4] ;  /* 0x0000040000027984 */ /* 0x000e240000000800 */
[----:B0-----:R-:W-:-:S10]  /*11090*/  HFMA2.MMA R3, R2, 1, 1, R11 ;  /* 0x3c003c0002037835 */ /* 0x001fd4000000000b */
[----:B------:R-:W0:Y:S02]  /*110a0*/  ATOMS.CAST.SPIN R3, [R0+0x4], R2, R3 ;  /* 0x000004020003738d */ /* 0x000e240001800003 */
[----:B0-----:R-:W-:-:S13]  /*110b0*/  ISETP.EQ.U32.AND P0, PT, R3, 0x1, PT ;  /* 0x000000010300780c */ /* 0x001fda0003f02070 */
[----:B------:R-:W-:Y:S05]  /*110c0*/  @!P0 BRA `(.L_x_2987) ;  /* 0xfffffffc00ec8947 */ /* 0x000fea000383ffff */
[----:B------:R-:W-:Y:S05]  /*110d0*/  BRA `(.L_x_2985) ;  /* 0x00000000000c7947 */ /* 0x000fea0003800000 */
.L_x_2986:
[----:B------:R-:W0:Y:S02]  /*110e0*/  LD.E R0, desc[UR6][R6.64+0x4] ;  /* 0x0000040606007980 */ /* 0x000e24000c101900 */
[----:B0-----:R-:W-:-:S05]  /*110f0*/  IADD3 R3, R11, R0, RZ ;  /* 0x000000000b037210 */ /* 0x001fca0007ffe0ff */
[----:B------:R1:W-:Y:S02]  /*11100*/  ST.E desc[UR6][R6.64+0x4], R3 ;  /* 0x0000040306007985 */ /* 0x0003e4000c101906 */
.L_x_2985:
[----:B------:R-:W-:Y:S05]  /*11110*/  BSYNC B0 ;  /* 0x0000000000007941 */ /* 0x000fea0003800000 */
.L_x_2984:
        /* <DEDUP_REMOVED lines=13> */
.L_x_2991:
[----:B------:R-:W0:Y:S02]  /*111f0*/  LDS R2, [R0] ;  /* 0x0000000000027984 */ /* 0x000e240000000800 */
[----:B0-----:R-:W-:-:S06]  /*11200*/  HADD2 R3, R2, R11 ;  /* 0x0000000b02037230 */ /* 0x001fcc0000000000 */
[----:B------:R-:W0:Y:S02]  /*11210*/  ATOMS.CAST.SPIN R3, [R0], R2, R3 ;  /* 0x000000020003738d */ /* 0x000e240001800003 */
[----:B0-----:R-:W-:-:S13]  /*11220*/  ISETP.EQ.U32.AND P0, PT, R3, 0x1, PT ;  /* 0x000000010300780c */ /* 0x001fda0003f02070 */
[----:B------:R-:W-:Y:S05]  /*11230*/  @!P0 BRA `(.L_x_2991) ;  /* 0xfffffffc00ec8947 */ /* 0x000fea000383ffff */
[----:B------:R-:W-:Y:S05]  /*11240*/  BRA `(.L_x_2989) ;  /* 0x00000000000c7947 */ /* 0x000fea0003800000 */
.L_x_2990:
[----:B------:R-:W2:Y:S02]  /*11250*/  LD.E R0, desc[UR6][R6.64] ;  /* 0x0000000606007980 */ /* 0x000ea4000c101900 */
[----:B--2---:R-:W-:-:S05]  /*11260*/  IADD3 R3, R11, R0, RZ ;  /* 0x000000000b037210 */ /* 0x004fca0007ffe0ff */
[----:B------:R0:W-:Y:S02]  /*11270*/  ST.E desc[UR6][R6.64], R3 ;  /* 0x0000000306007985 */ /* 0x0001e4000c101906 */
.L_x_2989:
[----:B------:R-:W-:Y:S05]  /*11280*/  BSYNC B0 ;  /* 0x0000000000007941 */ /* 0x000fea0003800000 */
.L_x_2988:
[----:B------:R1:W-:Y:S01]  /*11290*/  ATOM.E.ADD.F16x2.RN.STRONG.GPU P0, RZ, desc[UR6][R6.64+0x4], R9 ;  /* 0x0000040906ff79a2 */ /* 0x0003e2000810e1c6 */
[----:B------:R-:W-:Y:S04]  /*112a0*/  BSSY B0, `(.L_x_2992) ;  /* 0x000000f000007945 */ /* 0x000fe80003800000 */
[----:B-1----:R-:W-:Y:S05]  /*112b0*/  @P0 BRA `(.L_x_2993) ;  /* 0x0000000000340947 */ /* 0x002fea0003800000 */
[----:B------:R-:W1:Y:S02]  /*112c0*/  QSPC.E.S P0, RZ, [R6+0x4] ;  /* 0x0000040006ff73aa */ /* 0x000e640000000500 */
[----:B-1----:R-:W-:Y:S05]  /*112d0*/  @!P0 BRA `(.L_x_2994) ;  /* 0x0000000000208947 */ /* 0x002fea0003800000 */
[----:B------:R-:W-:-:S04]  /*112e0*/  MOV R2, R6 ;  /* 0x0000000600027202 */ /* 0x000fc80000000f00 */
[----:B------:R-:W-:-:S07]  /*112f0*/  MOV R0, R2 ;  /* 0x0000000200007202 */ /* 0x000fce0000000f00 */
.L_x_2995:
[----:B------:R-:W0:Y:S02]  /*11300*/  LDS R2, [R0+0x4] ;  /* 0x0000040000027984 */ /* 0x000e240000000800 */
[----:B0-----:R-:W-:-:S10]  /*11310*/  HFMA2.MMA R3, R2, 1, 1, R9 ;  /* 0x3c003c0002037835 */ /* 0x001fd40000000009 */
[----:B------:R-:W0:Y:S02]  /*11320*/  ATOMS.CAST.SPIN R3, [R0+0x4], R2, R3 ;  /* 0x000004020003738d */ /* 0x000e240001800003 */
[----:B0-----:R-:W-:-:S13]  /*11330*/  ISETP.EQ.U32.AND P0, PT, R3, 0x1, PT ;  /* 0x000000010300780c */ /* 0x001fda0003f02070 */
[----:B------:R-:W-:Y:S05]  /*11340*/  @!P0 BRA `(.L_x_2995) ;  /* 0xfffffffc00ec8947 */ /* 0x000fea000383ffff */
[----:B------:R-:W-:Y:S05]  /*11350*/  BRA `(.L_x_2993) ;  /* 0x00000000000c7947 */ /* 0x000fea0003800000 */
.L_x_2994:
[----:B------:R-:W0:Y:S02]  /*11360*/  LD.E R0, desc[UR6][R6.64+0x4] ;  /* 0x0000040606007980 */ /* 0x000e24000c101900 */
[----:B0-----:R-:W-:-:S05]  /*11370*/  IADD3 R3, R9, R0, RZ ;  /* 0x0000000009037210 */ /* 0x001fca0007ffe0ff */
[----:B------:R1:W-:Y:S02]  /*11380*/  ST.E desc[UR6][R6.64+0x4], R3 ;  /* 0x0000040306007985 */ /* 0x0003e4000c101906 */
.L_x_2993:
[----:B------:R-:W-:Y:S05]  /*11390*/  BSYNC B0 ;  /* 0x0000000000007941 */ /* 0x000fea0003800000 */
.L_x_2992:
        /* <DEDUP_REMOVED lines=13> */
.L_x_2999:
[----:B------:R-:W0:Y:S02]  /*11470*/  LDS R2, [R0] ;  /* 0x0000000000027984 */ /* 0x000e240000000800 */
[----:B0-----:R-:W-:-:S06]  /*11480*/  HADD2 R3, R2, R19 ;  /* 0x0000001302037230 */ /* 0x001fcc0000000000 */
[----:B------:R-:W0:Y:S02]  /*11490*/  ATOMS.CAST.SPIN R3, [R0], R2, R3 ;  /* 0x000000020003738d */ /* 0x000e240001800003 */
[----:B0-----:R-:W-:-:S13]  /*114a0*/  ISETP.EQ.U32.AND P0, PT, R3, 0x1, PT ;  /* 0x000000010300780c */ /* 0x001fda0003f02070 */
[----:B------:R-:W-:Y:S05]  /*114b0*/  @!P0 BRA `(.L_x_2999) ;  /* 0xfffffffc00ec8947 */ /* 0x000fea000383ffff */
[----:B------:R-:W-:Y:S05]  /*114c0*/  BRA `(.L_x_2997) ;  /* 0x00000000000c7947 */ /* 0x000fea0003800000 */
.L_x_2998:
[----:B------:R-:W2:Y:S02]  /*114d0*/  LD.E R0, desc[UR6][R6.64] ;  /* 0x0000000606007980 */ /* 0x000ea4000c101900 */
[----:B--2---:R-:W-:-:S05]  /*114e0*/  IADD3 R3, R19, R0, RZ ;  /* 0x0000000013037210 */ /* 0x004fca0007ffe0ff */
[----:B------:R0:W-:Y:S02]  /*114f0*/  ST.E desc[UR6][R6.64], R3 ;  /* 0x0000000306007985 */ /* 0x0001e4000c101906 */
.L_x_2997:
[----:B------:R-:W-:Y:S05]  /*11500*/  BSYNC B0 ;  /* 0x0000000000007941 */ /* 0x000fea0003800000 */
.L_x_2996:
[----:B------:R1:W-:Y:S02]  /*11510*/  ATOM.E.ADD.F16x2.RN.STRONG.GPU P0, RZ, desc[UR6][R6.64+0x4], R5 ;  /* 0x0000040506ff79a2 */ /* 0x0003e4000810e1c6 */
[----:B-1----:R-:W-:Y:S05]  /*11520*/  @P0 EXIT ;  /* 0x000000000000094d */ /* 0x002fea0003800000 */
[----:B------:R-:W1:Y:S02]  /*11530*/  QSPC.E.S P0, RZ, [R6+0x4] ;  /* 0x0000040006ff73aa */ /* 0x000e640000000500 */
[----:B-1----:R-:W-:Y:S05]  /*11540*/  @!P0 BRA `(.L_x_3000) ;  /* 0x0000000000208947 */ /* 0x002fea0003800000 */
[----:B------:R-:W-:-:S04]  /*11550*/  MOV R2, R6 ;  /* 0x0000000600027202 */ /* 0x000fc80000000f00 */
[----:B------:R-:W-:-:S07]  /*11560*/  MOV R0, R2 ;  /* 0x0000000200007202 */ /* 0x000fce0000000f00 */
.L_x_3001:
[----:B------:R-:W0:Y:S02]  /*11570*/  LDS R2, [R0+0x4] ;  /* 0x0000040000027984 */ /* 0x000e240000000800 */
[----:B0-----:R-:W-:-:S10]  /*11580*/  HFMA2.MMA R3, R2, 1, 1, R5 ;  /* 0x3c003c0002037835 */ /* 0x001fd40000000005 */
[----:B------:R-:W0:Y:S02]  /*11590*/  ATOMS.CAST.SPIN R3, [R0+0x4], R2, R3 ;  /* 0x000004020003738d */ /* 0x000e240001800003 */
[----:B0-----:R-:W-:-:S13]  /*115a0*/  ISETP.EQ.U32.AND P0, PT, R3, 0x1, PT ;  /* 0x000000010300780c */ /* 0x001fda0003f02070 */
[----:B------:R-:W-:Y:S05]  /*115b0*/  @!P0 BRA `(.L_x_3001) ;  /* 0xfffffffc00ec8947 */ /* 0x000fea000383ffff */
[----:B------:R-:W-:Y:S05]  /*115c0*/  EXIT ;  /* 0x000000000000794d */ /* 0x000fea0003800000 */
.L_x_3000:
[----:B------:R-:W0:Y:S02]  /*115d0*/  LD.E R0, desc[UR6][R6.64+0x4] ;  /* 0x0000040606007980 */ /* 0x000e24000c101900 */
[----:B0-----:R-:W-:-:S05]  /*115e0*/  IADD3 R3, R5, R0, RZ ;  /* 0x0000000005037210 */ /* 0x001fca0007ffe0ff */
[----:B------:R-:W-:Y:S01]  /*115f0*/  ST.E desc[UR6][R6.64+0x4], R3 ;  /* 0x0000040306007985 */ /* 0x000fe2000c101906 */
[----:B------:R-:W-:Y:S05]  /*11600*/  EXIT ;  /* 0x000000000000794d */ /* 0x000fea0003800000 */
.L_x_3002:
        /* <DEDUP_REMOVED lines=15> */
.L_x_5221:


//--------------------- .text._Z23gemm_half_q_half_kernelILi3ELi176ELb1ELb1ELi32EEvPK6__halfPKjS4_S2_PS0_iiiiPKtS7_iiiiiibS2_i --------------------------
	.section	.text._Z23gemm_half_q_half_kernelILi3ELi176ELb1ELb1ELi32EEvPK6__halfPKjS4_S2_PS0_iiiiPKtS7_iiiiiibS2_i,"ax",@progbits
	.align	128
        .global         _Z23gemm_half_q_half_kernelILi3ELi176ELb1ELb1ELi32EEvPK6__halfPKjS4_S2_PS0_iiiiPKtS7_iiiiiibS2_i
        .type           _Z23gemm_half_q_half_kernelILi3ELi176ELb1ELb1ELi32EEvPK6__halfPKjS4_S2_PS0_iiiiPKtS7_iiiiiibS2_i,@function
        .size           _Z23gemm_half_q_half_kernelILi3ELi176ELb1ELb1ELi32EEvPK6__halfPKjS4_S2_PS0_iiiiPKtS7_iiiiiibS2_i,(.L_x_5222 - _Z23gemm_half_q_half_kernelILi3ELi176ELb1ELb1ELi32EEvPK6__halfPKjS4_S2_PS0_iiiiPKtS7_iiiiiibS2_i)
        .other          _Z23gemm_half_q_half_kernelILi3ELi176ELb1ELb1ELi32EEvPK6__halfPKjS4_S2_PS0_iiiiPKtS7_iiiiiibS2_i,@"STO_CUDA_ENTRY STV_DEFAULT"
_Z23gemm_half_q_half_kernelILi3ELi176ELb1ELb1ELi32EEvPK6__halfPKjS4_S2_PS0_iiiiPKtS7_iiiiiibS2_i:
.text._Z23gemm_half_q_half_kernelILi3ELi176ELb1ELb1ELi32EEvPK6__halfPKjS4_S2_PS0_iiiiPKtS7_iiiiiibS2_i:
        /* <DEDUP_REMOVED lines=36> */
.L_x_3003:
        /* <DEDUP_REMOVED lines=29> */
.L_x_3008:
        /* <DEDUP_REMOVED lines=37> */
.L_x_3007:
        /* <DEDUP_REMOVED lines=24> */
.L_x_3009:
        /* <DEDUP_REMOVED lines=14> */
.L_x_3006:
        /* <DEDUP_REMOVED lines=10> */
.L_x_3011:
        /* <DEDUP_REMOVED lines=37> */
.L_x_3010:
        /* <DEDUP_REMOVED lines=24> */
.L_x_3012:
        /* <DEDUP_REMOVED lines=13> */
.L_x_3005:
[----:B------:R-:W-:Y:S05]  /*0e00*/  BSYNC B0 ;  /* 0x0000000000007941 */ /* 0x000fea0003800000 */
.L_x_3004:
        /* <DEDUP_REMOVED lines=17> */
.L_x_3015:
        /* <DEDUP_REMOVED lines=19> */
.L_x_3014:
        /* <DEDUP_REMOVED lines=14> */
.L_x_3016:
[----:B------:R-:W-:-:S13]  /*1130*/  ISETP.LT.OR P0, PT, R3, R28, P0 ;  /* 0x0000001c0300720c */ /* 0x000fda0000701670 */
[----:B012---:R-:W0:Y:S01]  /*1140*/  @P0 LDC.64 R8, c[0x0][0x230] ;  /* 0x00008c00ff080b82 */ /* 0x007e220000000a00 */
[----:B------:R-:W-:-:S04]  /*1150*/  @P0 IMAD R2, R2, 0x3, R3 ;  /* 0x0000000302020824 */ /* 0x000fc800078e0203 */
[----:B------:R-:W-:-:S04]  /*1160*/  @P0 IMAD R3, R2, R33, R0 ;  /* 0x0000002102030224 */ /* 0x000fc800078e0200 */
[----:B0-----:R-:W-:-:S05]  /*1170*/  @P0 IMAD.WIDE R2, R3, 0x2, R8 ;  /* 0x0000000203020825 */ /* 0x001fca00078e0208 */
[----:B------:R1:W-:Y:S02]  /*1180*/  @P0 STG.E.64 desc[UR6][R2.64], RZ ;  /* 0x000000ff02000986 */ /* 0x0003e4000c101b06 */
.L_x_3013:
[----:B-----5:R-:W2:Y:S08]  /*1190*/  LDC R32, c[0x0][0x25c] ;  /* 0x00009700ff207b82 */ /* 0x020eb00000000800 */
        /* <DEDUP_REMOVED lines=13> */
[----:B-1----:R-:W-:-:S07]  /*1270*/  SHF.L.U32 R3, R5, 0x6, RZ ;  /* 0x0000000605037819 */ /* 0x002fce00000006ff */
[----:B------:R-:W1:Y:S01]  /*1280*/  LDC.64 R14, c[0x0][0x220] ;  /* 0x00008800ff0e7b82 */ /* 0x000e620000000a00 */
        /* <DEDUP_REMOVED lines=8> */
[----:B01----:R-:W-:-:S07]  /*1310*/  SHF.R.S32.HI R16, RZ, 0x3, R9 ;  /* 0x00000003ff107819 */ /* 0x003fce0000011409 */
.L_x_3018:
        /* <DEDUP_REMOVED lines=41> */
.L_x_3017:
        /* <DEDUP_REMOVED lines=12> */
.L_x_3019:
        /* <DEDUP_REMOVED lines=8> */
.L_x_3020:
[----:B------:R-:W-:Y:S01]  /*16f0*/  HFMA2.MMA R4, -RZ, RZ, 0, 0 ;  /* 0x00000000ff047435 */ /* 0x000fe200000001ff */
[----:B0-----:R-:W-:Y:S02]  /*1700*/  SHF.R.S32.HI R10, RZ, 0x5, R21 ;  /* 0x00000005ff0a7819 */ /* 0x001fe40000011415 */
        /* <DEDUP_REMOVED lines=9> */
.L_x_3021:
        /* <DEDUP_REMOVED lines=8> */
.L_x_3022:
        /* <DEDUP_REMOVED lines=9> */
.L_x_3023:
        /* <DEDUP_REMOVED lines=34> */
.L_x_3037:
[----:B------:R-:W-:Y:S02]  /*1ad0*/  MOV R38, R40 ;  /* 0x0000002800267202 */ /* 0x000fe40000000f00 */
        /* <DEDUP_REMOVED lines=198> */
.L_x_3026:
        /* <DEDUP_REMOVED lines=93> */
.L_x_3027:
        /* <DEDUP_REMOVED lines=87> */
.L_x_3025:
        /* <DEDUP_REMOVED lines=200> */
.L_x_3029:
        /* <DEDUP_REMOVED lines=93> */
.L_x_3030:
        /* <DEDUP_REMOVED lines=23> */
[----:B------:R-:W-:Y:S02]  /*4640*/  HADD2.F32 R2, -RZ, R45.H0_H0 ;  /* 0x2000002dff027230 */ /* 0x000fe40000004100 */
[-C--:B------:R-:W-:Y:S01]  /*4650*/  FFMA.FTZ R3, R3, R37.reuse, RZ ;  /* 0x0000002503037223 */ /* 0x080fe200000100ff */
        /* <DEDUP_REMOVED lines=19> */
[----:B-1----:R-:W-:Y:S02]  /*4790*/  HADD2.F32 R3, -RZ, R12.H0_H0 ;  /* 0x2000000cff037230 */ /* 0x002fe40000004100 */
[-C--:B------:R-:W-:Y:S01]  /*47a0*/  FFMA.FTZ R0, R11, R69.reuse, R0 ;  /* 0x000000450b007223 */ /* 0x080fe20000010000 */
        /* <DEDUP_REMOVED lines=41> */
.L_x_3028:
        /* <DEDUP_REMOVED lines=199> */
.L_x_3032:
        /* <DEDUP_REMOVED lines=93> */
.L_x_3033:
        /* <DEDUP_REMOVED lines=87> */
.L_x_3031:
        /* <DEDUP_REMOVED lines=199> */
.L_x_3035:
        /* <DEDUP_REMOVED lines=93> */
.L_x_3036:
        /* <DEDUP_REMOVED lines=87> */
.L_x_3034:
        /* <DEDUP_REMOVED lines=11> */
.L_x_3024:
        /* <DEDUP_REMOVED lines=10> */
.L_x_3045:
        /* <DEDUP_REMOVED lines=14> */
[----:B------:R-:W-:Y:S02]  /*7bd0*/  ISETP.NE.AND P2, PT, R32, RZ, PT ;  /* 0x000000ff2000720c */ /* 0x000fe40003f45270 */
[----:B------:R-:W-:Y:S02]  /*7be0*/  LOP3.LUT R53, R39, 0x3f003f, RZ, 0xc0, !PT ;  /* 0x003f003f27357812 */ /* 0x000fe400078ec0ff */
[----:B------:R-:W-:Y:S02]  /*7bf0*/  SHF.R.U32.HI R54, RZ, 0x6, R39 ;  /* 0x00000006ff367819 */ /* 0x000fe40000011627 */
[----:B------:R-:W-:-:S02]  /*7c00*/  LOP3.LUT R7, R7, 0xf000f, RZ, 0xc0, !PT ;  /* 0x000f000f07077812 */ /* 0x000fc400078ec0ff */
[----:B------:R-:W-:Y:S02]  /*7c10*/  LOP3.LUT R43, R38, 0x3f003f, RZ, 0xc0, !PT ;  /* 0x003f003f262b7812 */ /* 0x000fe400078ec0ff */
[----:B------:R-:W-:Y:S02]  /*7c20*/  SHF.R.U32.HI R44, RZ, 0x6, R38 ;  /* 0x00000006ff2c7819 */ /* 0x000fe40000011626 */
        /* <DEDUP_REMOVED lines=31> */
[----:B--2---:R-:W-:Y:S02]  /*7e20*/  SHF.R.U32.HI R7, RZ, 0xc, R8 ;  /* 0x0000000cff077819 */ /* 0x004fe40000011608 */
[----:B------:R-:W-:Y:S02]  /*7e30*/  LOP3.LUT R46, R41, 0x300030, R12, 0xf8, !PT ;  /* 0x00300030292e7812 */ /* 0x000fe400078ef80c */
[----:B------:R-:W-:Y:S02]  /*7e40*/  LOP3.LUT R51, R14, 0x300030, R47, 0xf8, !PT ;  /* 0x003000300e337812 */ /* 0x000fe400078ef82f */
[----:B------:R-:W-:Y:S02]  /*7e50*/  SHF.R.U32.HI R32, RZ, 0xc, R10 ;  /* 0x0000000cff207819 */ /* 0x000fe4000001160a */
[----:B------:R-:W-:-:S02]  /*7e60*/  LOP3.LUT R60, R15, 0x300030, R52, 0xf8, !PT ;  /* 0x003000300f3c7812 */ /* 0x000fc400078ef834 */
        /* <DEDUP_REMOVED lines=133> */
.L_x_3040:
        /* <DEDUP_REMOVED lines=48> */
.L_x_3041:
        /* <DEDUP_REMOVED lines=45> */
.L_x_3039:
        /* <DEDUP_REMOVED lines=18> */
[--C-:B----4-:R-:W-:Y:S02]  /*8db0*/  SHF.R.U32.HI R44, RZ, 0x8, R37.reuse ;  /* 0x00000008ff2c7819 */ /* 0x110fe40000011625 */
[--C-:B------:R-:W-:Y:S02]  /*8dc0*/  SHF.R.U32.HI R46, RZ, 0xa, R37.reuse ;  /* 0x0000000aff2e7819 */ /* 0x100fe40000011625 */
[----:B------:R-:W-:Y:S02]  /*8dd0*/  LOP3.LUT R42, R37, 0x3f003f, RZ, 0xc0, !PT ;  /* 0x003f003f252a7812 */ /* 0x000fe400078ec0ff */
[----:B------:R-:W-:-:S02]  /*8de0*/  SHF.R.U32.HI R43, RZ, 0x6, R37 ;  /* 0x00000006ff2b7819 */ /* 0x000fc40000011625 */
[--C-:B------:R-:W-:Y:S02]  /*8df0*/  SHF.R.U32.HI R37, RZ, 0x8, R38.reuse ;  /* 0x00000008ff257819 */ /* 0x100fe40000011626 */
[--C-:B------:R-:W-:Y:S02]  /*8e00*/  SHF.R.U32.HI R52, RZ, 0xa, R38.reuse ;  /* 0x0000000aff347819 */ /* 0x100fe40000011626 */
[----:B------:R-:W-:Y:S02]  /*8e10*/  LOP3.LUT R49, R38, 0x3f003f, RZ, 0xc0, !PT ;  /* 0x003f003f26317812 */ /* 0x000fe400078ec0ff */
        /* <DEDUP_REMOVED lines=11> */
[----:B------:R-:W-:Y:S02]  /*8ed0*/  LOP3.LUT R51, R38, 0x300030, R37, 0xf8, !PT ;  /* 0x0030003026337812 */ /* 0x000fe400078ef825 */
[----:B------:R-:W-:Y:S02]  /*8ee0*/  LOP3.LUT R45, R41, 0x300030, R44, 0xf8, !PT ;  /* 0x00300030292d7812 */ /* 0x000fe400078ef82c */
[----:B---3--:R-:W-:Y:S02]  /*8ef0*/  SHF.R.U32.HI R38, RZ, 0xc, R13 ;  /* 0x0000000cff267819 */ /* 0x008fe4000001160d */
        /* <DEDUP_REMOVED lines=8> */
[----:B------:R-:W-:Y:S02]  /*8f80*/  LOP3.LUT R60, R56, 0x300030, R55, 0xf8, !PT ;  /* 0x00300030383c7812 */ /* 0x000fe400078ef837 */
[----:B------:R-:W-:Y:S02]  /*8f90*/  LOP3.LUT R48, R48, 0x3f003f, RZ, 0xc0, !PT ;  /* 0x003f003f30307812 */ /* 0x000fe400078ec0ff */
[----:B------:R-:W-:Y:S02]  /*8fa0*/  LOP3.LUT R55, R15, 0x3f003f, RZ, 0xc0, !PT ;  /* 0x003f003f0f377812 */ /* 0x000fe400078ec0ff */
[----:B------:R-:W-:Y:S02]  /*8fb0*/  SHF.R.U32.HI R56, RZ, 0x6, R15 ;  /* 0x00000006ff387819 */ /* 0x000fe4000001160f */
[----:B------:R-:W-:-:S02]  /*8fc0*/  LOP3.LUT R54, R54, 0x3f003f, RZ, 0xc0, !PT ;  /* 0x003f003f36367812 */ /* 0x000fc400078ec0ff */
[----:B------:R-:W-:Y:S02]  /*8fd0*/  LOP3.LUT R4, R8, 0x3f003f, RZ, 0xc0, !PT ;  /* 0x003f003f08047812 */ /* 0x000fe400078ec0ff */
        /* <DEDUP_REMOVED lines=136> */
.L_x_3043:
        /* <DEDUP_REMOVED lines=48> */
.L_x_3044:
        /* <DEDUP_REMOVED lines=45> */
.L_x_3042:
[----:B------:R-:W-:Y:S01]  /*9e30*/  IADD3 R27, R27, 0x20, RZ ;  /* 0x000000201b1b7810 */ /* 0x000fe20007ffe0ff */
[----:B-1----:R-:W-:Y:S01]  /*9e40*/  IMAD.WIDE.U32 R2, R33, 0x18, R2 ;  /* 0x0000001821027825 */ /* 0x002fe200078e0002 */
[----:B------:R-:W-:Y:S02]  /*9e50*/  UIADD3 UR4, UR4, 0x40, URZ ;  /* 0x0000004004047890 */ /* 0x000fe4000fffe03f */
[----:B------:R-:W-:Y:S01]  /*9e60*/  ISETP.GE.AND P2, PT, R27, UR5, PT ;  /* 0x000000051b007c0c */ /* 0x000fe2000bf46270 */
[----:B------:R-:W-:Y:S01]  /*9e70*/  IMAD R41, R63, 0x18, RZ ;  /* 0x000000183f297824 */ /* 0x000fe200078e02ff */
[----:B------:R-:W-:Y:S02]  /*9e80*/  ISETP.LT.AND P3, PT, R27, R26, PT ;  /* 0x0000001a1b00720c */ /* 0x000fe40003f61270 */
[----:B------:R-:W-:Y:S02]  /*9e90*/  MOV R40, R2 ;  /* 0x0000000200287202 */ /* 0x000fe40000000f00 */
[----:B------:R-:W-:-:S09]  /*9ea0*/  IADD3 R41, R3, R41, RZ ;  /* 0x0000002903297210 */ /* 0x000fd20007ffe0ff */
[----:B------:R-:W-:Y:S05]  /*9eb0*/  @!P2 BRA P3, `(.L_x_3045) ;  /* 0xffffffdc000ca947 */ /* 0x000fea000183ffff */
.L_x_3038:
        /* <DEDUP_REMOVED lines=11> */
.L_x_3050:
[----:B0-----:R-:W0:Y:S02]  /*9f70*/  LDC R33, c[0x0][0x23c] ;  /* 0x00008f00ff217b82 */ /* 0x001e240000000800 */
[C---:B0----5:R-:W-:Y:S02]  /*9f80*/  IMAD.WIDE R36, R33.reuse, 0x4, R40 ;  /* 0x0000000421247825 */ /* 0x061fe400078e0228 */
        /* <DEDUP_REMOVED lines=8> */
[----:B0-----:R-:W2:Y:S01]  /*a010*/  LDG.E.128.CONSTANT R4, desc[UR6][R2.64] ;  /* 0x0000000602047981 */ /* 0x001ea2000c1e9d00 */
[----:B-----5:R-:W-:Y:S02]  /*a020*/  SHF.R.U32.HI R0, RZ, 0xf, R40 ;  /* 0x0000000fff007819 */ /* 0x020fe40000011628 */
        /* <DEDUP_REMOVED lines=23> */
[----:B------:R-:W-:Y:S02]  /*a1a0*/  LOP3.LUT R86, R86, 0x10001, RZ, 0xc0, !PT ;  /* 0x0001000156567812 */ /* 0x000fe400078ec0ff */
[C---:B------:R-:W-:Y:S02]  /*a1b0*/  LOP3.LUT R32, R42.reuse, 0x3e003e0, RZ, 0xc0, !PT ;  /* 0x03e003e02a207812 */ /* 0x040fe400078ec0ff */
[----:B------:R-:W-:Y:S02]  /*a1c0*/  LOP3.LUT R45, R42, 0x1f001f, RZ, 0xc0, !PT ;  /* 0x001f001f2a2d7812 */ /* 0x000fe400078ec0ff */
[----:B------:R-:W-:Y:S02]  /*a1d0*/  SHF.R.U32.HI R46, RZ, 0xa, R42 ;  /* 0x0000000aff2e7819 */ /* 0x000fe4000001162a */
        /* <DEDUP_REMOVED lines=13> */
[----:B------:R-:W-:-:S02]  /*a2b0*/  MOV R10, 0x2800 ;  /* 0x00002800000a7802 */ /* 0x000fc40000000f00 */
[----:B------:R-:W-:Y:S02]  /*a2c0*/  PRMT R8, R30, 0x9910, RZ ;  /* 0x000099101e087816 */ /* 0x000fe400000000ff */
[----:B------:R-:W-:Y:S02]  /*a2d0*/  LOP3.LUT R89, R89, 0x10001, RZ, 0xc0, !PT ;  /* 0x0001000159597812 */ /* 0x000fe400078ec0ff */
[C---:B------:R-:W-:Y:S02]  /*a2e0*/  LOP3.LUT R40, R37.reuse, 0x3e003e0, RZ, 0xc0, !PT ;  /* 0x03e003e025287812 */ /* 0x040fe400078ec0ff */
[----:B------:R-:W-:Y:S02]  /*a2f0*/  LOP3.LUT R58, R37, 0x1f001f, RZ, 0xc0, !PT ;  /* 0x001f001f253a7812 */ /* 0x000fe400078ec0ff */
[----:B------:R-:W-:Y:S02]  /*a300*/  SHF.R.U32.HI R56, RZ, 0xa, R37 ;  /* 0x0000000aff387819 */ /* 0x000fe40000011625 */
[----:B------:R-:W-:-:S02]  /*a310*/  SHF.R.U32.HI R88, RZ, 0xd, R14 ;  /* 0x0000000dff587819 */ /* 0x000fc4000001160e */
[----:B------:R-:W-:Y:S02]  /*a320*/  LOP3.LUT R84, R83, 0x20002, R84, 0xf8, !PT ;  /* 0x0002000253547812 */ /* 0x000fe400078ef854 */
        /* <DEDUP_REMOVED lines=8> */
[----:B------:R-:W-:Y:S02]  /*a3b0*/  SHF.R.U32.HI R14, RZ, 0xd, R15 ;  /* 0x0000000dff0e7819 */ /* 0x000fe4000001160f */
[----:B------:R-:W-:Y:S02]  /*a3c0*/  PRMT R0, R10, 0x7610, R0 ;  /* 0x000076100a007816 */ /* 0x000fe40000000000 */
        /* <DEDUP_REMOVED lines=10> */
[----:B------:R-:W-:Y:S02]  /*a470*/  LOP3.LUT R84, R81, 0x80008, R12, 0xf8, !PT ;  /* 0x0008000851547812 */ /* 0x000fe400078ef80c */
[C---:B------:R-:W-:Y:S02]  /*a480*/  LOP3.LUT R38, R15.reuse, 0x3e003e0, RZ, 0xc0, !PT ;  /* 0x03e003e00f267812 */ /* 0x040fe400078ec0ff */
[----:B------:R-:W-:-:S02]  /*a490*/  LOP3.LUT R53, R15, 0x1f001f, RZ, 0xc0, !PT ;  /* 0x001f001f0f357812 */ /* 0x000fc400078ec0ff */
[----:B------:R-:W-:Y:S02]  /*a4a0*/  SHF.R.U32.HI R54, RZ, 0xa, R15 ;  /* 0x0000000aff367819 */ /* 0x000fe4000001160f */
[----:B------:R-:W-:Y:S02]  /*a4b0*/  SHF.R.U32.HI R15, RZ, 0xc, R11 ;  /* 0x0000000cff0f7819 */ /* 0x000fe4000001160b */
[----:B------:R-:W-:Y:S02]  /*a4c0*/  LOP3.LUT R14, R89, 0x40004, R14, 0xf8, !PT ;  /* 0x00040004590e7812 */ /* 0x000fe400078ef80e */
[----:B------:R-:W-:Y:S02]  /*a4d0*/  LOP3.LUT R92, R10, 0x80008, R9, 0xf8, !PT ;  /* 0x000800080a5c7812 */ /* 0x000fe400078ef809 */
[----:B------:R-:W-:Y:S02]  /*a4e0*/  LOP3.LUT R67, R67, 0x64006400, RZ, 0xfc, !PT ;  /* 0x6400640043437812 */ /* 0x000fe400078efcff */
[----:B------:R-:W-:-:S02]  /*a4f0*/  LOP3.LUT R34, R43, 0x3e003e0, RZ, 0xc0, !PT ;  /* 0x03e003e02b227812 */ /* 0x000fc400078ec0ff */
[----:B------:R-:W-:Y:S01]  /*a500*/  LOP3.LUT R44, R43, 0x1f001f, RZ, 0xc0, !PT ;  /* 0x001f001f2b2c7812 */ /* 0x000fe200078ec0ff */
[----:B------:R-:W-:Y:S01]  /*a510*/  HFMA2 R95, R67, R0.H0_H0, -48, -48 ;  /* 0xd200d200435f7431 */ /* 0x000fe20000040000 */
[----:B------:R-:W-:Y:S02]  /*a520*/  LOP3.LUT R88, R8, 0x80008, R13, 0xf8, !PT ;  /* 0x0008000808587812 */ /* 0x000fe400078ef80d */
[----:B------:R-:W-:Y:S02]  /*a530*/  LOP3.LUT R96, R14, 0x80008, R15, 0xf8, !PT ;  /* 0x000800080e607812 */ /* 0x000fe400078ef80f */
[----:B------:R-:W-:Y:S02]  /*a540*/  SHF.R.U32.HI R43, RZ, 0xa, R43 ;  /* 0x0000000aff2b7819 */ /* 0x000fe4000001162b */
[C---:B------:R-:W-:Y:S02]  /*a550*/  LOP3.LUT R68, R11.reuse, 0x3e003e0, RZ, 0xc0, !PT ;  /* 0x03e003e00b447812 */ /* 0x040fe400078ec0ff */
        /* <DEDUP_REMOVED lines=48> */
[----:B------:R-:W-:Y:S02]  /*a860*/  ISETP.GE.AND P3, PT, R28, 0x2, PT ;  /* 0x000000021c00780c */ /* 0x000fe40003f66270 */
[----:B--2---:R-:W-:-:S02]  /*a870*/  SHF.R.U32.HI R81, RZ, 0xb, R4 ;  /* 0x0000000bff517819 */ /* 0x004fc40000011604 */
[C---:B------:R-:W-:Y:S02]  /*a880*/  LOP3.LUT R82, R4.reuse, 0x3e003e0, RZ, 0xc0, !PT ;  /* 0x03e003e004527812 */ /* 0x040fe400078ec0ff */
[----:B------:R-:W-:Y:S02]  /*a890*/  LOP3.LUT R9, R4, 0x1f001f, RZ, 0xc0, !PT ;  /* 0x001f001f04097812 */ /* 0x000fe400078ec0ff */
[----:B------:R-:W-:Y:S02]  /*a8a0*/  SHF.R.U32.HI R10, RZ, 0xa, R4 ;  /* 0x0000000aff0a7819 */ /* 0x000fe40000011604 */
[----:B------:R-:W-:Y:S02]  /*a8b0*/  SHF.R.U32.HI R85, RZ, 0xb, R6 ;  /* 0x0000000bff557819 */ /* 0x000fe40000011606 */
[----:B------:R-:W-:Y:S02]  /*a8c0*/  LOP3.LUT R4, R84, 0x100010, R81, 0xf8, !PT ;  /* 0x0010001054047812 */ /* 0x000fe400078ef851 */
[----:B------:R-:W-:-:S02]  /*a8d0*/  SHF.R.U32.HI R83, RZ, 0xb, R5 ;  /* 0x0000000bff537819 */ /* 0x000fc40000011605 */
[----:B------:R-:W-:Y:S02]  /*a8e0*/  SHF.R.U32.HI R87, RZ, 0xb, R7 ;  /* 0x0000000bff577819 */ /* 0x000fe40000011607 */
[----:B------:R-:W-:Y:S01]  /*a8f0*/  LOP3.LUT R81, R70, 0x64006400, RZ, 0xfc, !PT ;  /* 0x6400640046517812 */ /* 0x000fe200078efcff */
[-C--:B------:R-:W-:Y:S01]  /*a900*/  HFMA2 R70, R91, R0.reuse.H0_H0, -48, -48 ;  /* 0xd200d2005b467431 */ /* 0x080fe20000040000 */
[C---:B------:R-:W-:Y:S01]  /*a910*/  LOP3.LUT R90, R6.reuse, 0x3e003e0, RZ, 0xc0, !PT ;  /* 0x03e003e0065a7812 */ /* 0x040fe200078ec0ff */
[----:B------:R-:W-:Y:S01]  /*a920*/  HADD2 R91, R60, -1040, -1040 ;  /* 0xe410e4103c5b7430 */ /* 0x000fe20000000000 */
[----:B------:R-:W-:Y:S01]  /*a930*/  LOP3.LUT R12, R6, 0x1f001f, RZ, 0xc0, !PT ;  /* 0x001f001f060c7812 */ /* 0x000fe200078ec0ff */
[-C--:B------:R-:W-:Y:S01]  /*a940*/  HFMA2 R67, R81, R0.reuse.H0_H0, -48, -48 ;  /* 0xd200d20051437431 */ /* 0x080fe20000040000 */
[----:B------:R-:W-:Y:S02]  /*a950*/  SHF.R.U32.HI R13, RZ, 0xa, R6 ;  /* 0x0000000aff0d7819 */ /* 0x000fe40000011606 */
[----:B------:R-:W-:Y:S01]  /*a960*/  LOP3.LUT R6, R92, 0x100010, R85, 0xf8, !PT ;  /* 0x001000105c067812 */ /* 0x000fe200078ef855 */
[----:B------:R-:W-:Y:S01]  /*a970*/  HFMA2 R92, R101, R0.H0_H0, -48, -48 ;  /* 0xd200d200655c7431 */ /* 0x000fe20000040000 */
[----:B------:R-:W-:-:S02]  /*a980*/  LOP3.LUT R86, R5, 0x3e003e0, RZ, 0xc0, !PT ;  /* 0x03e003e005567812 */ /* 0x000fc400078ec0ff */
[----:B------:R-:W-:Y:S02]  /*a990*/  LOP3.LUT R8, R5, 0x1f001f, RZ, 0xc0, !PT ;  /* 0x001f001f05087812 */ /* 0x000fe400078ec0ff */
[----:B------:R-:W-:Y:S02]  /*a9a0*/  SHF.R.U32.HI R11, RZ, 0xa, R5 ;  /* 0x0000000aff0b7819 */ /* 0x000fe40000011605 */
[C---:B------:R-:W-:Y:S02]  /*a9b0*/  LOP3.LUT R94, R7.reuse, 0x3e003e0, RZ, 0xc0, !PT ;  /* 0x03e003e0075e7812 */ /* 0x040fe400078ec0ff */
[----:B------:R-:W-:Y:S02]  /*a9c0*/  LOP3.LUT R14, R7, 0x1f001f, RZ, 0xc0, !PT ;  /* 0x001f001f070e7812 */ /* 0x000fe400078ec0ff */
[----:B------:R-:W-:Y:S02]  /*a9d0*/  SHF.R.U32.HI R15, RZ, 0xa, R7 ;  /* 0x0000000aff0f7819 */ /* 0x000fe40000011607 */
[----:B------:R-:W-:-:S02]  /*a9e0*/  LOP3.LUT R85, R35, 0x64006400, RZ, 0xfc, !PT ;  /* 0x6400640023557812 */ /* 0x000fc400078efcff */
[----:B------:R-:W-:Y:S01]  /*a9f0*/  LOP3.LUT R5, R88, 0x100010, R83, 0xf8, !PT ;  /* 0x0010001058057812 */ /* 0x000fe200078ef853 */
[----:B------:R-:W-:Y:S01]  /*aa00*/  HADD2 R88, R58, -1040, -1040 ;  /* 0xe410e4103a587430 */ /* 0x000fe20000000000 */
[----:B------:R-:W-:Y:S02]  /*aa10*/  LOP3.LUT R7, R96, 0x100010, R87, 0xf8, !PT ;  /* 0x0010001060077812 */ /* 0x000fe400078ef857 */
[----:B------:R-:W-:Y:S02]  /*aa20*/  LOP3.LUT R83, R80, 0x64006400, RZ, 0xfc, !PT ;  /* 0x6400640050537812 */ /* 0x000fe400078efcff */
[----:B------:R-:W-:Y:S02]  /*aa30*/  LOP3.LUT R96, R47, 0x64006400, RZ, 0xfc, !PT ;  /* 0x640064002f607812 */ /* 0x000fe400078efcff */
[----:B------:R-:W-:Y:S01]  /*aa40*/  LOP3.LUT R84, R50, 0x1f001f, RZ, 0xc0, !PT ;  /* 0x001f001f32547812 */ /* 0x000fe200078ec0ff */
[----:B------:R-:W-:Y:S01]  /*aa50*/  HFMA2 R42, R83, R0.H0_H0, -48, -48 ;  /* 0xd200d200532a7431 */ /* 0x000fe20000040000 */
[----:B------:R-:W-:-:S02]  /*aa60*/  LOP3.LUT R81, R48, 0x1f001f, RZ, 0xc0, !PT ;  /* 0x001f001f30517812 */ /* 0x000fc400078ec0ff */
[----:B------:R-:W-:Y:S01]  /*aa70*/  LOP3.LUT R47, R73, 0x64006400, RZ, 0xfc, !PT ;  /* 0x64006400492f7812 */ /* 0x000fe200078efcff */
[----:B------:R-:W-:Y:S01]  /*aa80*/  HADD2 R73, R65, -1040, -1040 ;  /* 0xe410e41041497430 */ /* 0x000fe20000000000 */
        /* <DEDUP_REMOVED lines=165> */
.L_x_3048:
        /* <DEDUP_REMOVED lines=82> */
.L_x_3049:
        /* <DEDUP_REMOVED lines=79> */
.L_x_3047:
        /* <DEDUP_REMOVED lines=8> */
.L_x_3046:
[----:B------:R-:W-:Y:S05]  /*bf70*/  @!P1 EXIT ;  /* 0x000000000000994d */ /* 0x000fea0003800000 */
[----:B------:R-:W1:Y:S01]  /*bf80*/  S2R R0, SR_CTAID.X ;  /* 0x0000000000007919 */ /* 0x000e620000002500 */
[----:B------:R-:W2:Y:S01]  /*bf90*/  S2UR UR4, SR_CTAID.Y ;  /* 0x00000000000479c3 */ /* 0x000ea20000002600 */
[----:B------:R-:W-:Y:S01]  /*bfa0*/  HMUL2 R21, R21, R30.H0_H0 ;  /* 0x2000001e15157232 */ /* 0x000fe20000000000 */
[----:B------:R-:W1:Y:S06]  /*bfb0*/  S2R R3, SR_TID.X ;  /* 0x0000000000037919 */ /* 0x000e6c0000002100 */
[----:B------:R-:W0:Y:S01]  /*bfc0*/  LDC.64 R6, c[0x0][0x230] ;  /* 0x00008c00ff067b82 */ /* 0x000e220000000a00 */
[----:B--2---:R-:W-:Y:S01]  /*bfd0*/  UIMAD UR4, UR4, 0x3, URZ ;  /* 0x00000003040478a4 */ /* 0x004fe2000f8e023f */
        /* <DEDUP_REMOVED lines=12> */
.L_x_3054:
[----:B------:R-:W0:Y:S02]  /*c0a0*/  LDS R2, [R0] ;  /* 0x0000000000027984 */ /* 0x000e240000000800 */
[----:B0-----:R-:W-:-:S06]  /*c0b0*/  HADD2 R3, R2, R21 ;  /* 0x0000001502037230 */ /* 0x001fcc0000000000 */
[----:B------:R-:W0:Y:S02]  /*c0c0*/  ATOMS.CAST.SPIN R3, [R0], R2, R3 ;  /* 0x000000020003738d */ /* 0x000e240001800003 */
[----:B0-----:R-:W-:-:S13]  /*c0d0*/  ISETP.EQ.U32.AND P0, PT, R3, 0x1, PT ;  /* 0x000000010300780c */ /* 0x001fda0003f02070 */
[----:B------:R-:W-:Y:S05]  /*c0e0*/  @!P0 BRA `(.L_x_3054) ;  /* 0xfffffffc00ec8947 */ /* 0x000fea000383ffff */
[----:B------:R-:W-:Y:S05]  /*c0f0*/  BRA `(.L_x_3052) ;  /* 0x00000000000c7947 */ /* 0x000fea0003800000 */
.L_x_3053:
[----:B------:R-:W2:Y:S02]  /*c100*/  LD.E R0, desc[UR6][R4.64] ;  /* 0x0000000604007980 */ /* 0x000ea4000c101900 */
[----:B--2---:R-:W-:-:S05]  /*c110*/  IADD3 R3, R21, R0, RZ ;  /* 0x0000000015037210 */ /* 0x004fca0007ffe0ff */
[----:B------:R0:W-:Y:S02]  /*c120*/  ST.E desc[UR6][R4.64], R3 ;  /* 0x0000000304007985 */ /* 0x0001e4000c101906 */
.L_x_3052:
[----:B------:R-:W-:Y:S05]  /*c130*/  BSYNC B0 ;  /* 0x0000000000007941 */ /* 0x000fea0003800000 */
.L_x_3051:
[----:B------:R1:W-:Y:S01]  /*c140*/  ATOM.E.ADD.F16x2.RN.STRONG.GPU P0, RZ, desc[UR6][R4.64+0x4], R9 ;  /* 0x0000040904ff79a2 */ /* 0x0003e2000810e1c6 */
[----:B------:R-:W-:Y:S04]  /*c150*/  BSSY B0, `(.L_x_3055) ;  /* 0x000000f000007945 */ /* 0x000fe80003800000 */
[----:B-1----:R-:W-:Y:S05]  /*c160*/  @P0 BRA `(.L_x_3056) ;  /* 0x0000000000340947 */ /* 0x002fea0003800000 */
[----:B------:R-:W1:Y:S02]  /*c170*/  QSPC.E.S P0, RZ, [R4+0x4] ;  /* 0x0000040004ff73aa */ /* 0x000e640000000500 */
[----:B-1----:R-:W-:Y:S05]  /*c180*/  @!P0 BRA `(.L_x_3057) ;  /* 0x0000000000208947 */ /* 0x002fea0003800000 */
[----:B------:R-:W-:-:S04]  /*c190*/  MOV R2, R4 ;  /* 0x0000000400027202 */ /* 0x000fc80000000f00 */
[----:B------:R-:W-:-:S07]  /*c1a0*/  MOV R0, R2 ;  /* 0x0000000200007202 */ /* 0x000fce0000000f00 */
.L_x_3058:
[----:B------:R-:W0:Y:S02]  /*c1b0*/  LDS R2, [R0+0x4] ;  /* 0x0000040000027984 */ /* 0x000e240000000800 */
[----:B0-----:R-:W-:-:S10]  /*c1c0*/  HFMA2.MMA R3, R2, 1, 1, R9 ;  /* 0x3c003c0002037835 */ /* 0x001fd40000000009 */
[----:B------:R-:W0:Y:S02]  /*c1d0*/  ATOMS.CAST.SPIN R3, [R0+0x4], R2, R3 ;  /* 0x000004020003738d */ /* 0x000e240001800003 */
[----:B0-----:R-:W-:-:S13]  /*c1e0*/  ISETP.EQ.U32.AND P0, PT, R3, 0x1, PT ;  /* 0x000000010300780c */ /* 0x001fda0003f02070 */
[----:B------:R-:W-:Y:S05]  /*c1f0*/  @!P0 BRA `(.L_x_3058) ;  /* 0xfffffffc00ec8947 */ /* 0x000fea000383ffff */
[----:B------:R-:W-:Y:S05]  /*c200*/  BRA `(.L_x_3056) ;  /* 0x00000000000c7947 */ /* 0x000fea0003800000 */
.L_x_3057:
[----:B------:R-:W0:Y:S02]  /*c210*/  LD.E R0, desc[UR6][R4.64+0x4] ;  /* 0x0000040604007980 */ /* 0x000e24000c101900 */
[----:B0-----:R-:W-:-:S05]  /*c220*/  IADD3 R3, R9, R0, RZ ;  /* 0x0000000009037210 */ /* 0x001fca0007ffe0ff */
[----:B------:R1:W-:Y:S02]  /*c230*/  ST.E desc[UR6][R4.64+0x4], R3 ;  /* 0x0000040304007985 */ /* 0x0003e4000c101906 */
.L_x_3056:
[----:B------:R-:W-:Y:S05]  /*c240*/  BSYNC B0 ;  /* 0x0000000000007941 */ /* 0x000fea0003800000 */
.L_x_3055:
        /* <DEDUP_REMOVED lines=13> */
.L_x_3062:
[----:B------:R-:W0:Y:S02]  /*c320*/  LDS R2, [R0] ;  /* 0x0000000000027984 */ /* 0x000e240000000800 */
[----:B0-----:R-:W-:-:S06]  /*c330*/  HADD2 R3, R2, R19 ;  /* 0x0000001302037230 */ /* 0x001fcc0000000000 */
[----:B------:R-:W0:Y:S02]  /*c340*/  ATOMS.CAST.SPIN R3, [R0], R2, R3 ;  /* 0x000000020003738d */ /* 0x000e240001800003 */
[----:B0-----:R-:W-:-:S13]  /*c350*/  ISETP.EQ.U32.AND P0, PT, R3, 0x1, PT ;  /* 0x000000010300780c */ /* 0x001fda0003f02070 */
[----:B------:R-:W-:Y:S05]  /*c360*/  @!P0 BRA `(.L_x_3062) ;  /* 0xfffffffc00ec8947 */ /* 0x000fea000383ffff */
[----:B------:R-:W-:Y:S05]  /*c370*/  BRA `(.L_x_3060) ;  /* 0x00000000000c7947 */ /* 0x000fea0003800000 */
.L_x_3061:
[----:B------:R-:W2:Y:S02]  /*c380*/  LD.E R0, desc[UR6][R4.64] ;  /* 0x0000000604007980 */ /* 0x000ea4000c101900 */
[----:B--2---:R-:W-:-:S05]  /*c390*/  IADD3 R3, R19, R0, RZ ;  /* 0x0000000013037210 */ /* 0x004fca0007ffe0ff */
[----:B------:R0:W-:Y:S02]  /*c3a0*/  ST.E desc[UR6][R4.64], R3 ;  /* 0x0000000304007985 */ /* 0x0001e4000c101906 */
.L_x_3060:
[----:B------:R-:W-:Y:S05]  /*c3b0*/  BSYNC B0 ;  /* 0x0000000000007941 */ /* 0x000fea0003800000 */
.L_x_3059:
[----:B------:R1:W-:Y:S01]  /*c3c0*/  ATOM.E.ADD.F16x2.RN.STRONG.GPU P0, RZ, desc[UR6][R4.64+0x4], R29 ;  /* 0x0000041d04ff79a2 */ /* 0x0003e2000810e1c6 */
[----:B------:R-:W-:Y:S04]  /*c3d0*/  BSSY B0, `(.L_x_3063) ;  /* 0x000000f000007945 */ /* 0x000fe80003800000 */
[----:B-1----:R-:W-:Y:S05]  /*c3e0*/  @P0 BRA `(.L_x_3064) ;  /* 0x0000000000340947 */ /* 0x002fea0003800000 */
[----:B------:R-:W1:Y:S02]  /*c3f0*/  QSPC.E.S P0, RZ, [R4+0x4] ;  /* 0x0000040004ff73aa */ /* 0x000e640000000500 */
[----:B-1----:R-:W-:Y:S05]  /*c400*/  @!P0 BRA `(.L_x_3065) ;  /* 0x0000000000208947 */ /* 0x002fea0003800000 */
[----:B------:R-:W-:-:S04]  /*c410*/  MOV R2, R4 ;  /* 0x0000000400027202 */ /* 0x000fc80000000f00 */
[----:B------:R-:W-:-:S07]  /*c420*/  MOV R0, R2 ;  /* 0x0000000200007202 */ /* 0x000fce0000000f00 */
.L_x_3066:
[----:B------:R-:W0:Y:S02]  /*c430*/  LDS R2, [R0+0x4] ;  /* 0x0000040000027984 */ /* 0x000e240000000800 */
[----:B0-----:R-:W-:-:S10]  /*c440*/  HFMA2.MMA R3, R2, 1, 1, R29 ;  /* 0x3c003c0002037835 */ /* 0x001fd4000000001d */
[----:B------:R-:W0:Y:S02]  /*c450*/  ATOMS.CAST.SPIN R3, [R0+0x4], R2, R3 ;  /* 0x000004020003738d */ /* 0x000e240001800003 */
[----:B0-----:R-:W-:-:S13]  /*c460*/  ISETP.EQ.U32.AND P0, PT, R3, 0x1, PT ;  /* 0x000000010300780c */ /* 0x001fda0003f02070 */
[----:B------:R-:W-:Y:S05]  /*c470*/  @!P0 BRA `(.L_x_3066) ;  /* 0xfffffffc00ec8947 */ /* 0x000fea000383ffff */
[----:B------:R-:W-:Y:S05]  /*c480*/  BRA `(.L_x_3064) ;  /* 0x00000000000c7947 */ /* 0x000fea0003800000 */
.L_x_3065:
[----:B------:R-:W0:Y:S02]  /*c490*/  LD.E R0, desc[UR6][R4.64+0x4] ;  /* 0x0000040604007980 */ /* 0x000e24000c101900 */
[----:B0-----:R-:W-:-:S05]  /*c4a0*/  IADD3 R3, R29, R0, RZ ;  /* 0x000000001d037210 */ /* 0x001fca0007ffe0ff */
[----:B------:R1:W-:Y:S02]  /*c4b0*/  ST.E desc[UR6][R4.64+0x4], R3 ;  /* 0x0000040304007985 */ /* 0x0003e4000c101906 */
.L_x_3064:
[----:B------:R-:W-:Y:S05]  /*c4c0*/  BSYNC B0 ;  /* 0x0000000000007941 */ /* 0x000fea0003800000 */
.L_x_3063:
        /* <DEDUP_REMOVED lines=13> */
.L_x_3070:
[----:B------:R-:W0:Y:S02]  /*c5a0*/  LDS R2, [R0] ;  /* 0x0000000000027984 */ /* 0x000e240000000800 */
[----:B0-----:R-:W-:-:S06]  /*c5b0*/  HADD2 R3, R2, R17 ;  /* 0x0000001102037230 */ /* 0x001fcc0000000000 */
[----:B------:R-:W0:Y:S02]  /*c5c0*/  ATOMS.CAST.SPIN R3, [R0], R2, R3 ;  /* 0x000000020003738d */ /* 0x000e240001800003 */
[----:B0-----:R-:W-:-:S13]  /*c5d0*/  ISETP.EQ.U32.AND P0, PT, R3, 0x1, PT ;  /* 0x000000010300780c */ /* 0x001fda0003f02070 */
[----:B------:R-:W-:Y:S05]  /*c5e0*/  @!P0 BRA `(.L_x_3070) ;  /* 0xfffffffc00ec8947 */ /* 0x000fea000383ffff */
[----:B------:R-:W-:Y:S05]  /*c5f0*/  BRA `(.L_x_3068) ;  /* 0x00000000000c7947 */ /* 0x000fea0003800000 */
.L_x_3069:
[----:B------:R-:W2:Y:S02]  /*c600*/  LD.E R0, desc[UR6][R4.64] ;  /* 0x0000000604007980 */ /* 0x000ea4000c101900 */
[----:B--2---:R-:W-:-:S05]  /*c610*/  IADD3 R3, R17, R0, RZ ;  /* 0x0000000011037210 */ /* 0x004fca0007ffe0ff */
[----:B------:R0:W-:Y:S02]  /*c620*/  ST.E desc[UR6][R4.64], R3 ;  /* 0x0000000304007985 */ /* 0x0001e4000c101906 */
.L_x_3068:
[----:B------:R-:W-:Y:S05]  /*c630*/  BSYNC B0 ;  /* 0x0000000000007941 */ /* 0x000fea0003800000 */
.L_x_3067:
[----:B------:R1:W-:Y:S02]  /*c640*/  ATOM.E.ADD.F16x2.RN.STRONG.GPU P0, RZ, desc[UR6][R4.64+0x4], R31 ;  /* 0x0000041f04ff79a2 */ /* 0x0003e4000810e1c6 */
[----:B-1----:R-:W-:Y:S05]  /*c650*/  @P0 EXIT ;  /* 0x000000000000094d */ /* 0x002fea0003800000 */
[----:B------:R-:W1:Y:S02]  /*c660*/  QSPC.E.S P0, RZ, [R4+0x4] ;  /* 0x0000040004ff73aa */ /* 0x000e640000000500 */
[----:B-1----:R-:W-:Y:S05]  /*c670*/  @!P0 BRA `(.L_x_3071) ;  /* 0x0000000000208947 */ /* 0x002fea0003800000 */
[----:B------:R-:W-:-:S04]  /*c680*/  MOV R2, R4 ;  /* 0x0000000400027202 */ /* 0x000fc80000000f00 */
[----:B------:R-:W-:-:S07]  /*c690*/  MOV R0, R2 ;  /* 0x0000000200007202 */ /* 0x000fce0000000f00 */
.L_x_3072:
[----:B------:R-:W0:Y:S02]  /*c6a0*/  LDS R2, [R0+0x4] ;  /* 0x0000040000027984 */ /* 0x000e240000000800 */
[----:B0-----:R-:W-:-:S10]  /*c6b0*/  HFMA2.MMA R3, R2, 1, 1, R31 ;  /* 0x3c003c0002037835 */ /* 0x001fd4000000001f */
[----:B------:R-:W0:Y:S02]  /*c6c0*/  ATOMS.CAST.SPIN R3, [R0+0x4], R2, R3 ;  /* 0x000004020003738d */ /* 0x000e240001800003 */
[----:B0-----:R-:W-:-:S13]  /*c6d0*/  ISETP.EQ.U32.AND P0, PT, R3, 0x1, PT ;  /* 0x000000010300780c */ /* 0x001fda0003f02070 */
[----:B------:R-:W-:Y:S05]  /*c6e0*/  @!P0 BRA `(.L_x_3072) ;  /* 0xfffffffc00ec8947 */ /* 0x000fea000383ffff */
[----:B------:R-:W-:Y:S05]  /*c6f0*/  EXIT ;  /* 0x000000000000794d */ /* 0x000fea0003800000 */
.L_x_3071:
[----:B------:R-:W0:Y:S02]  /*c700*/  LD.E R0, desc[UR6][R4.64+0x4] ;  /* 0x0000040604007980 */ /* 0x000e24000c101900 */
[----:B0-----:R-:W-:-:S05]  /*c710*/  IADD3 R3, R31, R0, RZ ;  /* 0x000000001f037210 */ /* 0x001fca0007ffe0ff */
[----:B------:R-:W-:Y:S01]  /*c720*/  ST.E desc[UR6][R4.64+0x4], R3 ;  /* 0x0000040304007985 */ /* 0x000fe2000c101906 */
[----:B------:R-:W-:Y:S05]  /*c730*/  EXIT ;  /* 0x000000000000794d */ /* 0x000fea0003800000 */
.L_x_3073:
        /* <DEDUP_REMOVED lines=12> */
.L_x_5222:


//--------------------- .text._Z23gemm_half_q_half_kernelILi3ELi152ELb1ELb1ELi32EEvPK6__halfPKjS4_S2_PS0_iiiiPKtS7_iiiiiibS2_i --------------------------
	.section	.text._Z23gemm_half_q_half_kernelILi3ELi152ELb1ELb1ELi32EEvPK6__halfPKjS4_S2_PS0_iiiiPKtS7_iiiiiibS2_i,"ax",@progbits
	.align	128
        .global         _Z23gemm_half_q_half_kernelILi3ELi152ELb1ELb1ELi32EEvPK6__halfPKjS4_S2_PS0_iiiiPKtS7_iiiiiibS2_i
        .type           _Z23gemm_half_q_half_kernelILi3ELi152ELb1ELb1ELi32EEvPK6__halfPKjS4_S2_PS0_iiiiPKtS7_iiiiiibS2_i,@function
        .size           _Z23gemm_half_q_half_kernelILi3ELi152ELb1ELb1ELi32EEvPK6__halfPKjS4_S2_PS0_iiiiPKtS7_iiiiiibS2_i,(.L_x_5223 - _Z23gemm_half_q_half_kernelILi3ELi152ELb1ELb1ELi32EEvPK6__halfPKjS4_S2_PS0_iiiiPKtS7_iiiiiibS2_i)
        .other          _Z23gemm_half_q_half_kernelILi3ELi152ELb1ELb1ELi32EEvPK6__halfPKjS4_S2_PS0_iiiiPKtS7_iiiiiibS2_i,@"STO_CUDA_ENTRY STV_DEFAULT"
_Z23gemm_half_q_half_kernelILi3ELi152ELb1ELb1ELi32EEvPK6__halfPKjS4_S2_PS0_iiiiPKtS7_iiiiiibS2_i:
.text._Z23gemm_half_q_half_kernelILi3ELi152ELb1ELb1ELi32EEvPK6__halfPKjS4_S2_PS0_iiiiPKtS7_iiiiiibS2_i:
        /* <DEDUP_REMOVED lines=36> */
.L_x_3074:
        /* <DEDUP_REMOVED lines=29> */
.L_x_3079:
        /* <DEDUP_REMOVED lines=37> */
.L_x_3078:
        /* <DEDUP_REMOVED lines=24> */
.L_x_3080:
        /* <DEDUP_REMOVED lines=14> */
.L_x_3077:
        /* <DEDUP_REMOVED lines=10> */
.L_x_3082:
        /* <DEDUP_REMOVED lines=37> */
.L_x_3081:
        /* <DEDUP_REMOVED lines=24> */
.L_x_3083:
        /* <DEDUP_REMOVED lines=13> */
.L_x_3076:
[----:B------:R-:W-:Y:S05]  /*0e00*/  BSYNC B0 ;  /* 0x0000000000007941 */ /* 0x000fea0003800000 */
.L_x_3075:
        /* <DEDUP_REMOVED lines=17> */
.L_x_3086:
        /* <DEDUP_REMOVED lines=19> */
.L_x_3085:
        /* <DEDUP_REMOVED lines=14> */
.L_x_3087:
[----:B------:R-:W-:-:S13]  /*1130*/  ISETP.LT.OR P0, PT, R3, R10, P0 ;  /* 0x0000000a0300720c */ /* 0x000fda0000701670 */
[----:B012---:R-:W0:Y:S01]  /*1140*/  @P0 LDC.64 R6, c[0x0][0x230] ;  /* 0x00008c00ff060b82 */ /* 0x007e220000000a00 */
[----:B------:R-:W-:-:S04]  /*1150*/  @P0 IMAD R2, R2, 0x3, R3 ;  /* 0x0000000302020824 */ /* 0x000fc800078e0203 */
[----:B------:R-:W-:-:S04]  /*1160*/  @P0 IMAD R3, R2, R25, R0 ;  /* 0x0000001902030224 */ /* 0x000fc800078e0200 */
[----:B0-----:R-:W-:-:S05]  /*1170*/  @P0 IMAD.WIDE R2, R3, 0x2, R6 ;  /* 0x0000000203020825 */ /* 0x001fca00078e0206 */
[----:B------:R1:W-:Y:S02]  /*1180*/  @P0 STG.E.64 desc[UR6][R2.64], RZ ;  /* 0x000000ff02000986 */ /* 0x0003e4000c101b06 */
.L_x_3084:
        /* <DEDUP_REMOVED lines=25> */
.L_x_3089:
        /* <DEDUP_REMOVED lines=41> */
.L_x_3088:
        /* <DEDUP_REMOVED lines=12> */
.L_x_3090:
        /* <DEDUP_REMOVED lines=8> */
.L_x_3091:
        /* <DEDUP_REMOVED lines=11> */
.L_x_3092:
        /* <DEDUP_REMOVED lines=8> */
.L_x_3093:
        /* <DEDUP_REMOVED lines=9> */
.L_x_3094:
        /* <DEDUP_REMOVED lines=34> */
.L_x_3108:
[----:B-----5:R-:W-:Y:S05]  /*1ad0*/  @!P1 BRA `(.L_x_3096) ;  /* 0x0000001400e09947 */ /* 0x020fea0003800000 */
[----:B-----5:R-:W2:Y:S04]  /*1ae0*/  LDG.E.128.CONSTANT R32, desc[UR6][R6.64] ;  /* 0x0000000606207981 */ /* 0x020ea8000c1e9d00 */
        /* <DEDUP_REMOVED lines=39> */
[----:B--2---:R-:W-:Y:S02]  /*1d60*/  LOP3.LUT R0, R34, 0xff, RZ, 0xc0, !PT ;  /* 0x000000ff22007812 */ /* 0x004fe400078ec0ff */
        /* <DEDUP_REMOVED lines=8> */
[----:B--2---:R-:W-:Y:S02]  /*1df0*/  LOP3.LUT R2, R35, 0xff, RZ, 0xc0, !PT ;  /* 0x000000ff23027812 */ /* 0x004fe400078ec0ff */
[----:B------:R-:W-:Y:S02]  /*1e00*/  LOP3.LUT R4, R4, 0xff, RZ, 0xc0, !PT ;  /* 0x000000ff04047812 */ /* 0x000fe400078ec0ff */
[----:B------:R-:W-:-:S02]  /*1e10*/  IADD3 R60, R2, -0x80, RZ ;  /* 0xffffff80023c7810 */ /* 0x000fc40007ffe0ff */
[----:B------:R-:W-:Y:S01]  /*1e20*/  LOP3.LUT R32, R32, 0xff, RZ, 0xc0, !PT ;  /* 0x000000ff20207812 */ /* 0x000fe200078ec0ff */
[----:B------:R-:W2:Y:S01]  /*1e30*/  I2F.F16 R25, R25 ;  /* 0x0000001900197306 */ /* 0x000ea20000200c00 */
[----:B---3--:R-:W-:Y:S02]  /*1e40*/  SHF.R.U32.HI R3, RZ, 0x8, R37 ;  /* 0x00000008ff037819 */ /* 0x008fe40000011625 */
[----:B------:R-:W-:Y:S02]  /*1e50*/  LOP3.LUT R2, R36, 0xff, RZ, 0xc0, !PT ;  /* 0x000000ff24027812 */ /* 0x000fe400078ec0ff */
[----:B------:R-:W-:Y:S02]  /*1e60*/  LOP3.LUT R3, R3, 0xff, RZ, 0xc0, !PT ;  /* 0x000000ff03037812 */ /* 0x000fe400078ec0ff */
[----:B------:R-:W-:Y:S01]  /*1e70*/  LEA.HI R44, R37, 0xffffff80, RZ, 0x8 ;  /* 0xffffff80252c7811 */ /* 0x000fe200078f40ff */
[----:B------:R-:W3:Y:S01]  /*1e80*/  I2F.F16 R42, R42 ;  /* 0x0000002a002a7306 */ /* 0x000ee20000200c00 */
        /* <DEDUP_REMOVED lines=10> */
[----:B----4-:R-:W-:Y:S02]  /*1f30*/  LOP3.LUT R4, R37, 0xff, RZ, 0xc0, !PT ;  /* 0x000000ff25047812 */ /* 0x010fe400078ec0ff */
[----:B------:R-:W-:Y:S02]  /*1f40*/  LEA.HI R46, R39, 0xffffff80, RZ, 0x8 ;  /* 0xffffff80272e7811 */ /* 0x000fe400078f40ff */
[----:B------:R-:W-:Y:S02]  /*1f50*/  IADD3 R0, R0, -0x80, RZ ;  /* 0xffffff8000007810 */ /* 0x000fe40007ffe0ff */
[----:B------:R-:W-:Y:S01]  /*1f60*/  SHF.R.U32.HI R33, RZ, 0x10, R33 ;  /* 0x00000010ff217819 */ /* 0x000fe20000011621 */
[----:B------:R4:W0:Y:S01]  /*1f70*/  I2F.F16 R61, R2 ;  /* 0x00000002003d7306 */ /* 0x0008220000200c00 */
[----:B-1----:R-:W-:-:S02]  /*1f80*/  SHF.R.U32.HI R32, RZ, 0x8, R38 ;  /* 0x00000008ff207819 */ /* 0x002fc40000011626 */
[----:B------:R-:W-:Y:S02]  /*1f90*/  SHF.R.U32.HI R38, RZ, 0x10, R38 ;  /* 0x00000010ff267819 */ /* 0x000fe40000011626 */
[----:B------:R-:W-:Y:S02]  /*1fa0*/  LOP3.LUT R33, R33, 0xff, RZ, 0xc0, !PT ;  /* 0x000000ff21217812 */ /* 0x000fe400078ec0ff */
[----:B------:R-:W-:Y:S01]  /*1fb0*/  LOP3.LUT R32, R32, 0xff, RZ, 0xc0, !PT ;  /* 0x000000ff20207812 */ /* 0x000fe200078ec0ff */
[----:B------:R1:W0:Y:S01]  /*1fc0*/  I2F.F16 R37, R3 ;  /* 0x0000000300257306 */ /* 0x0002220000200c00 */
[--C-:B----4-:R-:W-:Y:S02]  /*1fd0*/  SHF.R.U32.HI R2, RZ, 0x8, R39.reuse ;  /* 0x00000008ff027819 */ /* 0x110fe40000011627 */
[----:B------:R-:W-:Y:S02]  /*1fe0*/  SHF.R.U32.HI R39, RZ, 0x10, R39 ;  /* 0x00000010ff277819 */ /* 0x000fe40000011627 */
[----:B------:R-:W-:-:S02]  /*1ff0*/  LOP3.LUT R2, R2, 0xff, RZ, 0xc0, !PT ;  /* 0x000000ff02027812 */ /* 0x000fc400078ec0ff */
[----:B------:R-:W-:Y:S01]  /*2000*/  IADD3 R33, R33, -0x80, RZ ;  /* 0xffffff8021217810 */ /* 0x000fe20007ffe0ff */
[----:B------:R4:W0:Y:S01]  /*2010*/  I2F.F16 R36, R0 ;  /* 0x0000000000247306 */ /* 0x0008220000200c00 */
[----:B-1----:R-:W-:Y:S02]  /*2020*/  PRMT R3, R8, 0x9910, RZ ;  /* 0x0000991008037816 */ /* 0x002fe400000000ff */
[----:B------:R-:W-:Y:S02]  /*2030*/  IADD3 R4, R4, -0x80, RZ ;  /* 0xffffff8004047810 */ /* 0x000fe40007ffe0ff */
[----:B------:R-:W-:Y:S02]  /*2040*/  ISETP.NE.AND P0, PT, R3, RZ, PT ;  /* 0x000000ff0300720c */ /* 0x000fe40003f05270 */
[----:B------:R-:W-:Y:S01]  /*2050*/  LOP3.LUT R3, R39, 0xff, RZ, 0xc0, !PT ;  /* 0x000000ff27037812 */ /* 0x000fe200078ec0ff */
[----:B------:R-:W1:Y:S01]  /*2060*/  I2F.F16 R40, R40 ;  /* 0x0000002800287306 */ /* 0x000e620000200c00 */
[----:B----4-:R-:W-:-:S02]  /*2070*/  LOP3.LUT R0, R38, 0xff, RZ, 0xc0, !PT ;  /* 0x000000ff26007812 */ /* 0x010fc400078ec0ff */
[----:B------:R-:W-:Y:S02]  /*2080*/  IADD3 R32, R32, -0x80, RZ ;  /* 0xffffff8020207810 */ /* 0x000fe40007ffe0ff */
[----:B------:R-:W-:Y:S02]  /*2090*/  IADD3 R0, R0, -0x80, RZ ;  /* 0xffffff8000007810 */ /* 0x000fe40007ffe0ff */
[----:B------:R-:W-:Y:S01]  /*20a0*/  IADD3 R2, R2, -0x80, RZ ;  /* 0xffffff8002027810 */ /* 0x000fe20007ffe0ff */
[----:B------:R-:W4:Y:S01]  /*20b0*/  I2F.F16 R43, R43 ;  /* 0x0000002b002b7306 */ /* 0x000f220000200c00 */
        /* <DEDUP_REMOVED lines=102> */
.L_x_3097:
        /* <DEDUP_REMOVED lines=93> */
.L_x_3098:
        /* <DEDUP_REMOVED lines=87> */
.L_x_3096:
[----:B------:R-:W1:Y:S02]  /*3260*/  LDC R25, c[0x0][0x23c] ;  /* 0x00008f00ff197b82 */ /* 0x000e640000000800 */
[----:B-1----:R-:W-:-:S05]  /*3270*/  IMAD.WIDE R6, R25, 0x8, R6 ;  /* 0x0000000819067825 */ /* 0x002fca00078e0206 */
[----:B0----5:R0:W5:Y:S01]  /*3280*/  LDG.E.128.CONSTANT R32, desc[UR6][R6.64] ;  /* 0x0000000606207981 */ /* 0x021162000c1e9d00 */
        /* <DEDUP_REMOVED lines=197> */
.L_x_3100:
        /* <DEDUP_REMOVED lines=93> */
.L_x_3101:
        /* <DEDUP_REMOVED lines=87> */
.L_x_3099:
        /* <DEDUP_REMOVED lines=199> */
.L_x_3103:
        /* <DEDUP_REMOVED lines=93> */
.L_x_3104:
        /* <DEDUP_REMOVED lines=87> */
.L_x_3102:
        /* <DEDUP_REMOVED lines=199> */
.L_x_3106:
        /* <DEDUP_REMOVED lines=93> */
.L_x_3107:
        /* <DEDUP_REMOVED lines=87> */
.L_x_3105:
        /* <DEDUP_REMOVED lines=9> */
.L_x_3095:
        /* <DEDUP_REMOVED lines=8> */
.L_x_3113:
        /* <DEDUP_REMOVED lines=28> */
[----:B------:R-:W-:-:S02]  /*7c50*/  LOP3.LUT R91, R91, 0x10001, RZ, 0xc0, !PT ;  /* 0x000100015b5b7812 */ /* 0x000fc400078ec0ff */
[C---:B------:R-:W-:Y:S02]  /*7c60*/  LOP3.LUT R69, R44.reuse, 0x3e003e0, RZ, 0xc0, !PT ;  /* 0x03e003e02c457812 */ /* 0x040fe400078ec0ff */
[----:B------:R-:W-:Y:S02]  /*7c70*/  LOP3.LUT R63, R44, 0x1f001f, RZ, 0xc0, !PT ;  /* 0x001f001f2c3f7812 */ /* 0x000fe400078ec0ff */
        /* <DEDUP_REMOVED lines=9> */
[----:B------:R-:W-:-:S02]  /*7d10*/  SHF.R.U32.HI R90, RZ, 0xd, R38 ;  /* 0x0000000dff5a7819 */ /* 0x000fc40000011626 */
[C---:B------:R-:W-:Y:S02]  /*7d20*/  LOP3.LUT R41, R38.reuse, 0x3e003e0, RZ, 0xc0, !PT ;  /* 0x03e003e026297812 */ /* 0x040fe400078ec0ff */
[----:B------:R-:W-:Y:S02]  /*7d30*/  LOP3.LUT R59, R38, 0x1f001f, RZ, 0xc0, !PT ;  /* 0x001f001f263b7812 */ /* 0x000fe400078ec0ff */
[----:B------:R-:W-:Y:S02]  /*7d40*/  SHF.R.U32.HI R58, RZ, 0xa, R38 ;  /* 0x0000000aff3a7819 */ /* 0x000fe40000011626 */
[----:B------:R-:W-:Y:S02]  /*7d50*/  PRMT R32, R8, 0x9910, RZ ;  /* 0x0000991008207816 */ /* 0x000fe400000000ff */
[----:B------:R-:W-:Y:S02]  /*7d60*/  LOP3.LUT R88, R88, 0x10001, RZ, 0xc0, !PT ;  /* 0x0001000158587812 */ /* 0x000fe400078ec0ff */
[----:B------:R-:W-:-:S02]  /*7d70*/  LOP3.LUT R40, R43, 0x3e003e0, RZ, 0xc0, !PT ;  /* 0x03e003e02b287812 */ /* 0x000fc400078ec0ff */
[----:B------:R-:W-:Y:S02]  /*7d80*/  LOP3.LUT R49, R43, 0x1f001f, RZ, 0xc0, !PT ;  /* 0x001f001f2b317812 */ /* 0x000fe400078ec0ff */
[----:B------:R-:W-:Y:S02]  /*7d90*/  SHF.R.U32.HI R50, RZ, 0xa, R43 ;  /* 0x0000000aff327819 */ /* 0x000fe4000001162b */
[----:B------:R-:W-:Y:S02]  /*7da0*/  SHF.R.U32.HI R87, RZ, 0xd, R37 ;  /* 0x0000000dff577819 */ /* 0x000fe40000011625 */
[----:B------:R-:W-:Y:S02]  /*7db0*/  SHF.R.U32.HI R38, RZ, 0xd, R39 ;  /* 0x0000000dff267819 */ /* 0x000fe40000011627 */
[----:B------:R-:W-:Y:S02]  /*7dc0*/  LOP3.LUT R86, R85, 0x20002, R86, 0xf8, !PT ;  /* 0x0002000255567812 */ /* 0x000fe400078ef856 */
[----:B------:R-:W-:-:S02]  /*7dd0*/  LOP3.LUT R91, R91, 0x20002, R92, 0xf8, !PT ;  /* 0x000200025b5b7812 */ /* 0x000fc400078ef85c */
[C---:B------:R-:W-:Y:S02]  /*7de0*/  LOP3.LUT R43, R37.reuse, 0x3e003e0, RZ, 0xc0, !PT ;  /* 0x03e003e0252b7812 */ /* 0x040fe400078ec0ff */
[----:B------:R-:W-:Y:S02]  /*7df0*/  LOP3.LUT R65, R37, 0x1f001f, RZ, 0xc0, !PT ;  /* 0x001f001f25417812 */ /* 0x000fe400078ec0ff */
[----:B------:R-:W-:Y:S02]  /*7e00*/  SHF.R.U32.HI R66, RZ, 0xa, R37 ;  /* 0x0000000aff427819 */ /* 0x000fe40000011625 */
[C---:B-1----:R-:W-:Y:S02]  /*7e10*/  LOP3.LUT R26, R45.reuse, 0x3e003e0, RZ, 0xc0, !PT ;  /* 0x03e003e02d1a7812 */ /* 0x042fe400078ec0ff */
        /* <DEDUP_REMOVED lines=11> */
[----:B------:R-:W-:Y:S02]  /*7ed0*/  ISETP.NE.AND P2, PT, R32, RZ, PT ;  /* 0x000000ff2000720c */ /* 0x000fe40003f45270 */
[----:B------:R-:W-:Y:S02]  /*7ee0*/  SHF.R.U32.HI R34, RZ, 0xc, R35 ;  /* 0x0000000cff227819 */ /* 0x000fe40000011623 */
[----:B------:R-:W-:-:S02]  /*7ef0*/  LOP3.LUT R83, R83, 0x40004, R84, 0xf8, !PT ;  /* 0x0004000453537812 */ /* 0x000fc400078ef854 */
        /* <DEDUP_REMOVED lines=9> */
[----:B------:R-:W-:Y:S02]  /*7f90*/  MOV R39, 0x2800 ;  /* 0x0000280000277802 */ /* 0x000fe40000000f00 */
[----:B------:R-:W-:Y:S02]  /*7fa0*/  LOP3.LUT R86, R83, 0x80008, R36, 0xf8, !PT ;  /* 0x0008000853567812 */ /* 0x000fe400078ef824 */
[----:B------:R-:W-:-:S02]  /*7fb0*/  LOP3.LUT R85, R32, 0x80008, R37, 0xf8, !PT ;  /* 0x0008000820557812 */ /* 0x000fc400078ef825 */
[----:B------:R-:W-:Y:S02]  /*7fc0*/  LOP3.LUT R96, R91, 0x80008, R34, 0xf8, !PT ;  /* 0x000800085b607812 */ /* 0x000fe400078ef822 */
[----:B------:R-:W-:Y:S02]  /*7fd0*/  LOP3.LUT R92, R90, 0x80008, R33, 0xf8, !PT ;  /* 0x000800085a5c7812 */ /* 0x000fe400078ef821 */
[----:B------:R-:W-:Y:S02]  /*7fe0*/  PRMT R4, R39, 0x7610, R4 ;  /* 0x0000761027047816 */ /* 0x000fe40000000004 */
[C---:B------:R-:W-:Y:S02]  /*7ff0*/  LOP3.LUT R70, R35.reuse, 0x3e003e0, RZ, 0xc0, !PT ;  /* 0x03e003e023467812 */ /* 0x040fe400078ec0ff */
[----:B------:R-:W-:Y:S02]  /*8000*/  LOP3.LUT R61, R35, 0x1f001f, RZ, 0xc0, !PT ;  /* 0x001f001f233d7812 */ /* 0x000fe400078ec0ff */
[----:B------:R-:W-:-:S02]  /*8010*/  SHF.R.U32.HI R64, RZ, 0xa, R35 ;  /* 0x0000000aff407819 */ /* 0x000fc40000011623 */
[----:B------:R-:W-:Y:S02]  /*8020*/  LOP3.LUT R7, R47, 0x3e003e0, RZ, 0xc0, !PT ;  /* 0x03e003e02f077812 */ /* 0x000fe400078ec0ff */
[----:B------:R-:W-:Y:S02]  /*8030*/  LOP3.LUT R71, R71, 0x64006400, RZ, 0xfc, !PT ;  /* 0x6400640047477812 */ /* 0x000fe400078efcff */
[C---:B------:R-:W-:Y:S02]  /*8040*/  LOP3.LUT R0, R46.reuse, 0x1f001f, RZ, 0xc0, !PT ;  /* 0x001f001f2e007812 */ /* 0x040fe400078ec0ff */
        /* <DEDUP_REMOVED lines=54> */
[----:B------:R-:W-:Y:S02]  /*83b0*/  ISETP.GE.AND P3, PT, R10, 0x2, PT ;  /* 0x000000020a00780c */ /* 0x000fe40003f66270 */
[----:B--2---:R-:W-:Y:S02]  /*83c0*/  SHF.R.U32.HI R83, RZ, 0xb, R28 ;  /* 0x0000000bff537819 */ /* 0x004fe4000001161c */
[C---:B------:R-:W-:Y:S02]  /*83d0*/  LOP3.LUT R84, R28.reuse, 0x3e003e0, RZ, 0xc0, !PT ;  /* 0x03e003e01c547812 */ /* 0x040fe400078ec0ff */
[----:B------:R-:W-:-:S02]  /*83e0*/  LOP3.LUT R32, R28, 0x1f001f, RZ, 0xc0, !PT ;  /* 0x001f001f1c207812 */ /* 0x000fc400078ec0ff */
[----:B------:R-:W-:Y:S02]  /*83f0*/  SHF.R.U32.HI R34, RZ, 0xa, R28 ;  /* 0x0000000aff227819 */ /* 0x000fe4000001161c */
        /* <DEDUP_REMOVED lines=14> */
[----:B------:R-:W-:Y:S01]  /*84e0*/  LOP3.LUT R28, R92, 0x100010, R87, 0xf8, !PT ;  /* 0x001000105c1c7812 */ /* 0x000fe200078ef857 */
[----:B------:R-:W-:Y:S01]  /*84f0*/  HADD2 R92, R74, -1040, -1040 ;  /* 0xe410e4104a5c7430 */ /* 0x000fe20000000000 */
        /* <DEDUP_REMOVED lines=176> */
.L_x_3111:
        /* <DEDUP_REMOVED lines=82> */
.L_x_3112:
        /* <DEDUP_REMOVED lines=79> */
.L_x_3110:
[----:B------:R-:W-:Y:S01]  /*9a10*/  IADD3 R11, R11, 0x20, RZ ;  /* 0x000000200b0b7810 */ /* 0x000fe20007ffe0ff */
[----:B------:R-:W-:Y:S01]  /*9a20*/  UIADD3 UR4, UR4, 0x40, URZ ;  /* 0x0000004004047890 */ /* 0x000fe2000fffe03f */
[----:B-1----:R-:W-:Y:S02]  /*9a30*/  IMAD.WIDE R6, R25, 0x4, R2 ;  /* 0x0000000419067825 */ /* 0x002fe400078e0202 */
[C---:B------:R-:W-:Y:S02]  /*9a40*/  ISETP.GE.AND P2, PT, R11.reuse, UR5, PT ;  /* 0x000000050b007c0c */ /* 0x040fe4000bf46270 */
[----:B------:R-:W-:-:S13]  /*9a50*/  ISETP.LT.AND P3, PT, R11, R12, PT ;  /* 0x0000000c0b00720c */ /* 0x000fda0003f61270 */
[----:B------:R-:W-:Y:S05]  /*9a60*/  @!P2 BRA P3, `(.L_x_3113) ;  /* 0xffffffe00008a947 */ /* 0x000fea000183ffff */
.L_x_3109:
        /* <DEDUP_REMOVED lines=12> */
[----:B------:R-:W-:-:S03]  /*9b30*/  HADD2.F32 R20, -RZ, R20.H0_H0 ;  /* 0x20000014ff147230 */ /* 0x000fc60000004100 */
[----:B------:R-:W-:Y:S01]  /*9b40*/  ISETP.LT.OR P0, PT, R23, 0x3, !P0 ;  /* 0x000000031700780c */ /* 0x000fe20004701670 */
[----:B------:R-:W-:-:S12]  /*9b50*/  HADD2.F32 R23, -RZ, R19.H0_H0 ;  /* 0x20000013ff177230 */ /* 0x000fd80000004100 */
.L_x_3127:
        /* <DEDUP_REMOVED lines=8> */
[----:B-----5:R-:W-:Y:S02]  /*9be0*/  SHF.R.U32.HI R33, RZ, 0x8, R26 ;  /* 0x00000008ff217819 */ /* 0x020fe4000001161a */
        /* <DEDUP_REMOVED lines=136> */
.L_x_3116:
        /* <DEDUP_REMOVED lines=90> */
.L_x_3118:
        /* <DEDUP_REMOVED lines=87> */
.L_x_3117:
        /* <DEDUP_REMOVED lines=142> */
.L_x_3119:
        /* <DEDUP_REMOVED lines=90> */
.L_x_3121:
        /* <DEDUP_REMOVED lines=87> */
.L_x_3120:
        /* <DEDUP_REMOVED lines=141> */
.L_x_3122:
        /* <DEDUP_REMOVED lines=90> */
.L_x_3124:
        /* <DEDUP_REMOVED lines=87> */
.L_x_3123:
        /* <DEDUP_REMOVED lines=141> */
.L_x_3125:
        /* <DEDUP_REMOVED lines=90> */
.L_x_3126:
        /* <DEDUP_REMOVED lines=39> */
[----:B-1----:R-:W-:Y:S02]  /*e830*/  HADD2.F32 R3, -RZ, R24.H0_H0 ;  /* 0x20000018ff037230 */ /* 0x002fe40000004100 */
[----:B------:R-:W-:Y:S01]  /*e840*/  FFMA.FTZ R44, R29, R43, R44 ;  /* 0x0000002b1d2c7223 */ /* 0x000fe2000001002c */
[--C-:B------:R-:W-:Y:S02]  /*e850*/  HADD2.F32 R2, -RZ, R25.reuse.H0_H0 ;  /* 0x20000019ff027230 */ /* 0x100fe40000004100 */
[----:B------:R-:W-:-:S02]  /*e860*/  HADD2.F32 R4, -RZ, R25.H1_H1 ;  /* 0x30000019ff047230 */ /* 0x000fc40000004100 */
[-C--:B------:R-:W-:Y:S01]  /*e870*/  FFMA.FTZ R25, R27, R3.reuse, R0 ;  /* 0x000000031b197223 */ /* 0x080fe20000010000 */
[----:B------:R-:W-:Y:S02]  /*e880*/  HADD2.F32 R29, -RZ, R39.H0_H0 ;  /* 0x20000027ff1d7230 */ /* 0x000fe40000004100 */
[----:B------:R-:W-:Y:S02]  /*e890*/  HADD2.F32 R24, -RZ, R24.H1_H1 ;  /* 0x30000018ff187230 */ /* 0x000fe40000004100 */
[----:B------:R-:W-:Y:S02]  /*e8a0*/  HADD2.F32 R27, -RZ, R38.H0_H0 ;  /* 0x20000026ff1b7230 */ /* 0x000fe40000004100 */
        /* <DEDUP_REMOVED lines=40> */
.L_x_3115:
[----:B------:R-:W0:Y:S01]  /*eb30*/  LDC R25, c[0x0][0x23c] ;  /* 0x00008f00ff197b82 */ /* 0x000e220000000800 */
[----:B------:R-:W-:Y:S01]  /*eb40*/  IADD3 R11, R11, 0x20, RZ ;  /* 0x000000200b0b7810 */ /* 0x000fe20007ffe0ff */
[----:B------:R-:W-:-:S03]  /*eb50*/  UIADD3 UR4, UR4, 0x40, URZ ;  /* 0x0000004004047890 */ /* 0x000fc6000fffe03f */
[C---:B------:R-:W-:Y:S02]  /*eb60*/  ISETP.GE.AND P2, PT, R11.reuse, UR5, PT ;  /* 0x000000050b007c0c */ /* 0x040fe4000bf46270 */
[----:B------:R-:W-:Y:S01]  /*eb70*/  ISETP.LT.AND P3, PT, R11, R12, PT ;  /* 0x0000000c0b00720c */ /* 0x000fe20003f61270 */
[----:B0-----:R-:W-:-:S12]  /*eb80*/  IMAD.WIDE R6, R25, 0x10, R6 ;  /* 0x0000001019067825 */ /* 0x001fd800078e0206 */
[----:B------:R-:W-:Y:S05]  /*eb90*/  @!P2 BRA P3, `(.L_x_3127) ;  /* 0xffffffac00f0a947 */ /* 0x000fea000183ffff */
.L_x_3114:
        /* <DEDUP_REMOVED lines=19> */
.L_x_3131:
[----:B------:R-:W0:Y:S02]  /*ecd0*/  LDS R2, [R0] ;  /* 0x0000000000027984 */ /* 0x000e240000000800 */
[----:B0-----:R-:W-:-:S10]  /*ece0*/  HFMA2.MMA R3, R2, 1, 1, R13 ;  /* 0x3c003c0002037835 */ /* 0x001fd4000000000d */
[----:B------:R-:W0:Y:S02]  /*ecf0*/  ATOMS.CAST.SPIN R3, [R0], R2, R3 ;  /* 0x000000020003738d */ /* 0x000e240001800003 */
[----:B0-----:R-:W-:-:S13]  /*ed00*/  ISETP.EQ.U32.AND P0, PT, R3, 0x1, PT ;  /* 0x000000010300780c */ /* 0x001fda0003f02070 */
[----:B------:R-:W-:Y:S05]  /*ed10*/  @!P0 BRA `(.L_x_3131) ;  /* 0xfffffffc00ec8947 */ /* 0x000fea000383ffff */
[----:B------:R-:W-:Y:S05]  /*ed20*/  BRA `(.L_x_3129) ;  /* 0x00000000000c7947 */ /* 0x000fea0003800000 */
.L_x_3130:
[----:B------:R-:W2:Y:S02]  /*ed30*/  LD.E R0, desc[UR6][R6.64] ;  /* 0x0000000606007980 */ /* 0x000ea4000c101900 */
[----:B--2---:R-:W-:-:S05]  /*ed40*/  IADD3 R3, R13, R0, RZ ;  /* 0x000000000d037210 */ /* 0x004fca0007ffe0ff */
[----:B------:R0:W-:Y:S02]  /*ed50*/  ST.E desc[UR6][R6.64], R3 ;  /* 0x0000000306007985 */ /* 0x0001e4000c101906 */
.L_x_3129:
[----:B------:R-:W-:Y:S05]  /*ed60*/  BSYNC B0 ;  /* 0x0000000000007941 */ /* 0x000fea0003800000 */
.L_x_3128:
[----:B------:R1:W-:Y:S01]  /*ed70*/  ATOM.E.ADD.F16x2.RN.STRONG.GPU P0, RZ, desc[UR6][R6.64+0x4], R11 ;  /* 0x0000040b06ff79a2 */ /* 0x0003e2000810e1c6 */
[----:B------:R-:W-:Y:S04]  /*ed80*/  BSSY B0, `(.L_x_3132) ;  /* 0x000000f000007945 */ /* 0x000fe80003800000 */
[----:B-1----:R-:W-:Y:S05]  /*ed90*/  @P0 BRA `(.L_x_3133) ;  /* 0x0000000000340947 */ /* 0x002fea0003800000 */
[----:B------:R-:W1:Y:S02]  /*eda0*/  QSPC.E.S P0, RZ, [R6+0x4] ;  /* 0x0000040006ff73aa */ /* 0x000e640000000500 */
[----:B-1----:R-:W-:Y:S05]  /*edb0*/  @!P0 BRA `(.L_x_3134) ;  /* 0x0000000000208947 */ /* 0x002fea0003800000 */
[----:B------:R-:W-:-:S04]  /*edc0*/  MOV R2, R6 ;  /* 0x0000000600027202 */ /* 0x000fc80000000f00 */
[----:B------:R-:W-:-:S07]  /*edd0*/  MOV R0, R2 ;  /* 0x0000000200007202 */ /* 0x000fce0000000f00 */
.L_x_3135:
[----:B------:R-:W0:Y:S02]  /*ede0*/  LDS R2, [R0+0x4] ;  /* 0x0000040000027984 */ /* 0x000e240000000800 */
[----:B0-----:R-:W-:-:S06]  /*edf0*/  HADD2 R3, R2, R11 ;  /* 0x0000000b02037230 */ /* 0x001fcc0000000000 */
[----:B------:R-:W0:Y:S02]  /*ee00*/  ATOMS.CAST.SPIN R3, [R0+0x4], R2, R3 ;  /* 0x000004020003738d */ /* 0x000e240001800003 */
[----:B0-----:R-:W-:-:S13]  /*ee10*/  ISETP.EQ.U32.AND P0, PT, R3, 0x1, PT ;  /* 0x000000010300780c */ /* 0x001fda0003f02070 */
[----:B------:R-:W-:Y:S05]  /*ee20*/  @!P0 BRA `(.L_x_3135) ;  /* 0xfffffffc00ec8947 */ /* 0x000fea000383ffff */
[----:B------:R-:W-:Y:S05]  /*ee30*/  BRA `(.L_x_3133) ;  /* 0x00000000000c7947 */ /* 0x000fea0003800000 */
.L_x_3134:
[----:B------:R-:W0:Y:S02]  /*ee40*/  LD.E R0, desc[UR6][R6.64+0x4] ;  /* 0x0000040606007980 */ /* 0x000e24000c101900 */
[----:B0-----:R-:W-:-:S05]  /*ee50*/  IADD3 R3, R11, R0, RZ ;  /* 0x000000000b037210 */ /* 0x001fca0007ffe0ff */
[----:B------:R1:W-:Y:S02]  /*ee60*/  ST.E desc[UR6][R6.64+0x4], R3 ;  /* 0x0000040306007985 */ /* 0x0003e4000c101906 */
.L_x_3133:
[----:B------:R-:W-:Y:S05]  /*ee70*/  BSYNC B0 ;  /* 0x0000000000007941 */ /* 0x000fea0003800000 */
.L_x_3132:
        /* <DEDUP_REMOVED lines=13> */
.L_x_3139:
[----:B------:R-:W0:Y:S02]  /*ef50*/  LDS R2, [R0] ;  /* 0x0000000000027984 */ /* 0x000e240000000800 */
[----:B0-----:R-:W-:-:S10]  /*ef60*/  HFMA2.MMA R3, R2, 1, 1, R11 ;  /* 0x3c003c0002037835 */ /* 0x001fd4000000000b */
[----:B------:R-:W0:Y:S02]  /*ef70*/  ATOMS.CAST.SPIN R3, [R0], R2, R3 ;  /* 0x000000020003738d */ /* 0x000e240001800003 */
[----:B0-----:R-:W-:-:S13]  /*ef80*/  ISETP.EQ.U32.AND P0, PT, R3, 0x1, PT ;  /* 0x000000010300780c */ /* 0x001fda0003f02070 */
[----:B------:R-:W-:Y:S05]  /*ef90*/  @!P0 BRA `(.L_x_3139) ;  /* 0xfffffffc00ec8947 */ /* 0x000fea000383ffff */
[----:B------:R-:W-:Y:S05]  /*efa0*/  BRA `(.L_x_3137) ;  /* 0x00000000000c7947 */ /* 0x000fea0003800000 */
.L_x_3138:
[----:B------:R-:W2:Y:S02]  /*efb0*/  LD.E R0, desc[UR6][R6.64] ;  /* 0x0000000606007980 */ /* 0x000ea4000c101900 */
[----:B--2---:R-:W-:-:S05]  /*efc0*/  IADD3 R3, R11, R0, RZ ;  /* 0x000000000b037210 */ /* 0x004fca0007ffe0ff */
[----:B------:R0:W-:Y:S02]  /*efd0*/  ST.E desc[UR6][R6.64], R3 ;  /* 0x0000000306007985 */ /* 0x0001e4000c101906 */
.L_x_3137:
[----:B------:R-:W-:Y:S05]  /*efe0*/  BSYNC B0 ;  /* 0x0000000000007941 */ /* 0x000fea0003800000 */
.L_x_3136:
[----:B------:R1:W-:Y:S01]  /*eff0*/  ATOM.E.ADD.F16x2.RN.STRONG.GPU P0, RZ, desc[UR6][R6.64+0x4], R9 ;  /* 0x0000040906ff79a2 */ /* 0x0003e2000810e1c6 */
[----:B------:R-:W-:Y:S04]  /*f000*/  BSSY B0, `(.L_x_3140) ;  /* 0x000000f000007945 */ /* 0x000fe80003800000 */
[----:B-1----:R-:W-:Y:S05]  /*f010*/  @P0 BRA `(.L_x_3141) ;  /* 0x0000000000340947 */ /* 0x002fea0003800000 */
[----:B------:R-:W1:Y:S02]  /*f020*/  QSPC.E.S P0, RZ, [R6+0x4] ;  /* 0x0000040006ff73aa */ /* 0x000e640000000500 */
[----:B-1----:R-:W-:Y:S05]  /*f030*/  @!P0 BRA `(.L_x_3142) ;  /* 0x0000000000208947 */ /* 0x002fea0003800000 */
[----:B------:R-:W-:-:S04]  /*f040*/  MOV R2, R6 ;  /* 0x0000000600027202 */ /* 0x000fc80000000f00 */
[----:B------:R-:W-:-:S07]  /*f050*/  MOV R0, R2 ;  /* 0x0000000200007202 */ /* 0x000fce0000000f00 */
.L_x_3143:
[----:B------:R-:W0:Y:S02]  /*f060*/  LDS R2, [R0+0x4] ;  /* 0x0000040000027984 */ /* 0x000e240000000800 */
[----:B0-----:R-:W-:-:S06]  /*f070*/  HADD2 R3, R2, R9 ;  /* 0x0000000902037230 */ /* 0x001fcc0000000000 */
[----:B------:R-:W0:Y:S02]  /*f080*/  ATOMS.CAST.SPIN R3, [R0+0x4], R2, R3 ;  /* 0x000004020003738d */ /* 0x000e240001800003 */
[----:B0-----:R-:W-:-:S13]  /*f090*/  ISETP.EQ.U32.AND P0, PT, R3, 0x1, PT ;  /* 0x000000010300780c */ /* 0x001fda0003f02070 */
[----:B------:R-:W-:Y:S05]  /*f0a0*/  @!P0 BRA `(.L_x_3143) ;  /* 0xfffffffc00ec8947 */ /* 0x000fea000383ffff */
[----:B------:R-:W-:Y:S05]  /*f0b0*/  BRA `(.L_x_3141) ;  /* 0x00000000000c7947 */ /* 0x000fea0003800000 */
.L_x_3142:
[----:B------:R-:W0:Y:S02]  /*f0c0*/  LD.E R0, desc[UR6][R6.64+0x4] ;  /* 0x0000040606007980 */ /* 0x000e24000c101900 */
[----:B0-----:R-:W-:-:S05]  /*f0d0*/  IADD3 R3, R9, R0, RZ ;  /* 0x0000000009037210 */ /* 0x001fca0007ffe0ff */
[----:B------:R1:W-:Y:S02]  /*f0e0*/  ST.E desc[UR6][R6.64+0x4], R3 ;  /* 0x0000040306007985 */ /* 0x0003e4000c101906 */
.L_x_3141:
[----:B------:R-:W-:Y:S05]  /*f0f0*/  BSYNC B0 ;  /* 0x0000000000007941 */ /* 0x000fea0003800000 */
.L_x_3140:
        /* <DEDUP_REMOVED lines=13> */
.L_x_3147:
[----:B------:R-:W0:Y:S02]  /*f1d0*/  LDS R2, [R0] ;  /* 0x0000000000027984 */ /* 0x000e240000000800 */
[----:B0-----:R-:W-:-:S10]  /*f1e0*/  HFMA2.MMA R3, R2, 1, 1, R15 ;  /* 0x3c003c0002037835 */ /* 0x001fd4000000000f */
[----:B------:R-:W0:Y:S02]  /*f1f0*/  ATOMS.CAST.SPIN R3, [R0], R2, R3 ;  /* 0x000000020003738d */ /* 0x000e240001800003 */
[----:B0-----:R-:W-:-:S13]  /*f200*/  ISETP.EQ.U32.AND P0, PT, R3, 0x1, PT ;  /* 0x000000010300780c */ /* 0x001fda0003f02070 */
[----:B------:R-:W-:Y:S05]  /*f210*/  @!P0 BRA `(.L_x_3147) ;  /* 0xfffffffc00ec8947 */ /* 0x000fea000383ffff */
[----:B------:R-:W-:Y:S05]  /*f220*/  BRA `(.L_x_3145) ;  /* 0x00000000000c7947 */ /* 0x000fea0003800000 */
.L_x_3146:
[----:B------:R-:W2:Y:S02]  /*f230*/  LD.E R0, desc[UR6][R6.64] ;  /* 0x0000000606007980 */ /* 0x000ea4000c101900 */
[----:B--2---:R-:W-:-:S05]  /*f240*/  IADD3 R3, R15, R0, RZ ;  /* 0x000000000f037210 */ /* 0x004fca0007ffe0ff */
[----:B------:R0:W-:Y:S02]  /*f250*/  ST.E desc[UR6][R6.64], R3 ;  /* 0x0000000306007985 */ /* 0x0001e4000c101906 */
.L_x_3145:
[----:B------:R-:W-:Y:S05]  /*f260*/  BSYNC B0 ;  /* 0x0000000000007941 */ /* 0x000fea0003800000 */
.L_x_3144:
[----:B------:R1:W-:Y:S02]  /*f270*/  ATOM.E.ADD.F16x2.RN.STRONG.GPU P0, RZ, desc[UR6][R6.64+0x4], R5 ;  /* 0x0000040506ff79a2 */ /* 0x0003e4000810e1c6 */
[----:B-1----:R-:W-:Y:S05]  /*f280*/  @P0 EXIT ;  /* 0x000000000000094d */ /* 0x002fea0003800000 */
[----:B------:R-:W1:Y:S02]  /*f290*/  QSPC.E.S P0, RZ, [R6+0x4] ;  /* 0x0000040006ff73aa */ /* 0x000e640000000500 */
[----:B-1----:R-:W-:Y:S05]  /*f2a0*/  @!P0 BRA `(.L_x_3148) ;  /* 0x0000000000208947 */ /* 0x002fea0003800000 */
[----:B------:R-:W-:-:S04]  /*f2b0*/  MOV R2, R6 ;  /* 0x0000000600027202 */ /* 0x000fc80000000f00 */
[----:B------:R-:W-:-:S07]  /*f2c0*/  MOV R0, R2 ;  /* 0x0000000200007202 */ /* 0x000fce0000000f00 */
.L_x_3149:
[----:B------:R-:W0:Y:S02]  /*f2d0*/  LDS R2, [R0+0x4] ;  /* 0x0000040000027984 */ /* 0x000e240000000800 */
[----:B0-----:R-:W-:-:S06]  /*f2e0*/  HADD2 R3, R2, R5 ;  /* 0x0000000502037230 */ /* 0x001fcc0000000000 */
[----:B------:R-:W0:Y:S02]  /*f2f0*/  ATOMS.CAST.SPIN R3, [R0+0x4], R2, R3 ;  /* 0x000004020003738d */ /* 0x000e240001800003 */
[----:B0-----:R-:W-:-:S13]  /*f300*/  ISETP.EQ.U32.AND P0, PT, R3, 0x1, PT ;  /* 0x000000010300780c */ /* 0x001fda0003f02070 */
[----:B------:R-:W-:Y:S05]  /*f310*/  @!P0 BRA `(.L_x_3149) ;  /* 0xfffffffc00ec8947 */ /* 0x000fea000383ffff */
[----:B------:R-:W-:Y:S05]  /*f320*/  EXIT ;  /* 0x000000000000794d */ /* 0x000fea0003800000 */
.L_x_3148:
[----:B------:R-:W0:Y:S02]  /*f330*/  LD.E R0, desc[UR6][R6.64+0x4] ;  /* 0x0000040606007980 */ /* 0x000e24000c101900 */
[----:B0-----:R-:W-:-:S05]  /*f340*/  IADD3 R3, R5, R0, RZ ;  /* 0x0000000005037210 */ /* 0x001fca0007ffe0ff */
[----:B------:R-:W-:Y:S01]  /*f350*/  ST.E desc[UR6][R6.64+0x4], R3 ;  /* 0x0000040306007985 */ /* 0x000fe2000c101906 */
[----:B------:R-:W-:Y:S05]  /*f360*/  EXIT ;  /* 0x000000000000794d */ /* 0x000fea0003800000 */
.L_x_3150:
        /* <DEDUP_REMOVED lines=9> */
.L_x_5223:


//--------------------- .text._Z23gemm_half_q_half_kernelILi3ELi140ELb1ELb1ELi32EEvPK6__halfPKjS4_S2_PS0_iiiiPKtS7_iiiiiibS2_i --------------------------
	.section	.text._Z23gemm_half_q_half_kernelILi3ELi140ELb1ELb1ELi32EEvPK6__halfPKjS4_S2_PS0_iiiiPKtS7_iiiiiibS2_i,"ax",@progbits
	.align	128
        .global         _Z23gemm_half_q_half_kernelILi3ELi140ELb1ELb1ELi32EEvPK6__halfPKjS4_S2_PS0_iiiiPKtS7_iiiiiibS2_i
        .type           _Z23gemm_half_q_half_kernelILi3ELi140ELb1ELb1ELi32EEvPK6__halfPKjS4_S2_PS0_iiiiPKtS7_iiiiiibS2_i,@function
        .size           _Z23gemm_half_q_half_kernelILi3ELi140ELb1ELb1ELi32EEvPK6__halfPKjS4_S2_PS0_iiiiPKtS7_iiiiiibS2_i,(.L_x_5224 - _Z23gemm_half_q_half_kernelILi3ELi140ELb1ELb1ELi32EEvPK6__halfPKjS4_S2_PS0_iiiiPKtS7_iiiiiibS2_i)
        .other          _Z23gemm_half_q_half_kernelILi3ELi140ELb1ELb1ELi32EEvPK6__halfPKjS4_S2_PS0_iiiiPKtS7_iiiiiibS2_i,@"STO_CUDA_ENTRY STV_DEFAULT"
_Z23gemm_half_q_half_kernelILi3ELi140ELb1ELb1ELi32EEvPK6__halfPKjS4_S2_PS0_iiiiPKtS7_iiiiiibS2_i:
.text._Z23gemm_half_q_half_kernelILi3ELi140ELb1ELb1ELi32EEvPK6__halfPKjS4_S2_PS0_iiiiPKtS7_iiiiiibS2_i:
        /* <DEDUP_REMOVED lines=36> */
.L_x_3151:
        /* <DEDUP_REMOVED lines=29> */
.L_x_3156:
        /* <DEDUP_REMOVED lines=37> */
.L_x_3155:
        /* <DEDUP_REMOVED lines=24> */
.L_x_3157:
        /* <DEDUP_REMOVED lines=14> */
.L_x_3154:
        /* <DEDUP_REMOVED lines=10> */
.L_x_3159:
        /* <DEDUP_REMOVED lines=37> */
.L_x_3158:
        /* <DEDUP_REMOVED lines=24> */
.L_x_3160:
        /* <DEDUP_REMOVED lines=13> */
.L_x_3153:
[----:B------:R-:W-:Y:S05]  /*0e00*/  BSYNC B0 ;  /* 0x0000000000007941 */ /* 0x000fea0003800000 */
.L_x_3152:
        /* <DEDUP_REMOVED lines=17> */
.L_x_3163:
        /* <DEDUP_REMOVED lines=19> */
.L_x_3162:
        /* <DEDUP_REMOVED lines=14> */
.L_x_3164:
[----:B------:R-:W-:-:S13]  /*1130*/  ISETP.LT.OR P0, PT, R3, R10, P0 ;  /* 0x0000000a0300720c */ /* 0x000fda0000701670 */
[----:B012---:R-:W0:Y:S01]  /*1140*/  @P0 LDC.64 R6, c[0x0][0x230] ;  /* 0x00008c00ff060b82 */ /* 0x007e220000000a00 */
[----:B------:R-:W-:-:S04]  /*1150*/  @P0 IMAD R2, R2, 0x3, R3 ;  /* 0x0000000302020824 */ /* 0x000fc800078e0203 */
[----:B------:R-:W-:-:S04]  /*1160*/  @P0 IMAD R3, R2, R23, R0 ;  /* 0x0000001702030224 */ /* 0x000fc800078e0200 */
[----:B0-----:R-:W-:-:S05]  /*1170*/  @P0 IMAD.WIDE R2, R3, 0x2, R6 ;  /* 0x0000000203020825 */ /* 0x001fca00078e0206 */
[----:B------:R1:W-:Y:S02]  /*1180*/  @P0 STG.E.64 desc[UR6][R2.64], RZ ;  /* 0x000000ff02000986 */ /* 0x0003e4000c101b06 */
.L_x_3161:
        /* <DEDUP_REMOVED lines=25> */
.L_x_3166:
        /* <DEDUP_REMOVED lines=41> */
.L_x_3165:
        /* <DEDUP_REMOVED lines=12> */
.L_x_3167:
        /* <DEDUP_REMOVED lines=8> */
.L_x_3168:
        /* <DEDUP_REMOVED lines=11> */
.L_x_3169:
        /* <DEDUP_REMOVED lines=8> */
.L_x_3170:
        /* <DEDUP_REMOVED lines=9> */
.L_x_3171:
        /* <DEDUP_REMOVED lines=34> */
.L_x_3185:
        /* <DEDUP_REMOVED lines=197> */
.L_x_3174:
        /* <DEDUP_REMOVED lines=93> */
.L_x_3175:
        /* <DEDUP_REMOVED lines=87> */
.L_x_3173:
        /* <DEDUP_REMOVED lines=200> */
.L_x_3177:
        /* <DEDUP_REMOVED lines=93> */
.L_x_3178:
        /* <DEDUP_REMOVED lines=87> */
.L_x_3176:
        /* <DEDUP_REMOVED lines=199> */
.L_x_3180:
        /* <DEDUP_REMOVED lines=93> */
.L_x_3181:
        /* <DEDUP_REMOVED lines=87> */
.L_x_3179:
        /* <DEDUP_REMOVED lines=199> */
.L_x_3183:
        /* <DEDUP_REMOVED lines=93> */
.L_x_3184:
        /* <DEDUP_REMOVED lines=87> */
.L_x_3182:
        /* <DEDUP_REMOVED lines=9> */
.L_x_3172:
        /* <DEDUP_REMOVED lines=12> */
.L_x_3199:
        /* <DEDUP_REMOVED lines=146> */
.L_x_3188:
        /* <DEDUP_REMOVED lines=90> */
.L_x_3190:
        /* <DEDUP_REMOVED lines=87> */
.L_x_3189:
        /* <DEDUP_REMOVED lines=142> */
.L_x_3191:
        /* <DEDUP_REMOVED lines=90> */
.L_x_3193:
        /* <DEDUP_REMOVED lines=87> */
.L_x_3192:
        /* <DEDUP_REMOVED lines=141> */
.L_x_3194:
        /* <DEDUP_REMOVED lines=90> */
.L_x_3196:
        /* <DEDUP_REMOVED lines=87> */
.L_x_3195:
        /* <DEDUP_REMOVED lines=141> */
.L_x_3197:
        /* <DEDUP_REMOVED lines=90> */
.L_x_3198:
        /* <DEDUP_REMOVED lines=87> */
.L_x_3187:
[----:B------:R-:W0:Y:S01]  /*cab0*/  LDC R23, c[0x0][0x23c] ;  /* 0x00008f00ff177b82 */ /* 0x000e220000000800 */
[----:B------:R-:W-:Y:S01]  /*cac0*/  IADD3 R11, R11, 0x20, RZ ;  /* 0x000000200b0b7810 */ /* 0x000fe20007ffe0ff */
[----:B------:R-:W-:-:S03]  /*cad0*/  UIADD3 UR4, UR4, 0x40, URZ ;  /* 0x0000004004047890 */ /* 0x000fc6000fffe03f */
[C---:B------:R-:W-:Y:S02]  /*cae0*/  ISETP.GE.AND P2, PT, R11.reuse, UR5, PT ;  /* 0x000000050b007c0c */ /* 0x040fe4000bf46270 */
[----:B------:R-:W-:Y:S01]  /*caf0*/  ISETP.LT.AND P3, PT, R11, R12, PT ;  /* 0x0000000c0b00720c */ /* 0x000fe20003f61270 */
[----:B0-----:R-:W-:-:S12]  /*cb00*/  IMAD.WIDE R6, R23, 0x10, R6 ;  /* 0x0000001017067825 */ /* 0x001fd800078e0206 */
[----:B------:R-:W-:Y:S05]  /*cb10*/  @!P2 BRA P3, `(.L_x_3199) ;  /* 0xffffffac00eca947 */ /* 0x000fea000183ffff */
.L_x_3186:
        /* <DEDUP_REMOVED lines=11> */
.L_x_3204:
        /* <DEDUP_REMOVED lines=316> */
.L_x_3202:
        /* <DEDUP_REMOVED lines=82> */
.L_x_3203:
        /* <DEDUP_REMOVED lines=79> */
.L_x_3201:
[----:B------:R-:W-:Y:S01]  /*e9a0*/  IADD3 R11, R11, 0x20, RZ ;  /* 0x000000200b0b7810 */ /* 0x000fe20007ffe0ff */
[----:B------:R-:W-:Y:S01]  /*e9b0*/  UIADD3 UR4, UR4, 0x40, URZ ;  /* 0x0000004004047890 */ /* 0x000fe2000fffe03f */
[----:B-1----:R-:W-:Y:S02]  /*e9c0*/  IMAD.WIDE R6, R23, 0x4, R2 ;  /* 0x0000000417067825 */ /* 0x002fe400078e0202 */
[C---:B------:R-:W-:Y:S02]  /*e9d0*/  ISETP.GE.AND P2, PT, R11.reuse, UR5, PT ;  /* 0x000000050b007c0c */ /* 0x040fe4000bf46270 */
[----:B------:R-:W-:-:S13]  /*e9e0*/  ISETP.LT.AND P3, PT, R11, R12, PT ;  /* 0x0000000c0b00720c */ /* 0x000fda0003f61270 */
[----:B------:R-:W-:Y:S05]  /*e9f0*/  @!P2 BRA P3, `(.L_x_3204) ;  /* 0xffffffe00074a947 */ /* 0x000fea000183ffff */
.L_x_3200:
        /* <DEDUP_REMOVED lines=19> */
.L_x_3208:
[----:B------:R-:W0:Y:S02]  /*eb30*/  LDS R2, [R0] ;  /* 0x0000000000027984 */ /* 0x000e240000000800 */
[----:B0-----:R-:W-:-:S06]  /*eb40*/  HADD2 R3, R2, R17 ;  /* 0x0000001102037230 */ /* 0x001fcc0000000000 */
[----:B------:R-:W0:Y:S02]  /*eb50*/  ATOMS.CAST.SPIN R3, [R0], R2, R3 ;  /* 0x000000020003738d */ /* 0x000e240001800003 */
[----:B0-----:R-:W-:-:S13]  /*eb60*/  ISETP.EQ.U32.AND P0, PT, R3, 0x1, PT ;  /* 0x000000010300780c */ /* 0x001fda0003f02070 */
[----:B------:R-:W-:Y:S05]  /*eb70*/  @!P0 BRA `(.L_x_3208) ;  /* 0xfffffffc00ec8947 */ /* 0x000fea000383ffff */
[----:B------:R-:W-:Y:S05]  /*eb80*/  BRA `(.L_x_3206) ;  /* 0x00000000000c7947 */ /* 0x000fea0003800000 */
.L_x_3207:
[----:B------:R-:W2:Y:S02]  /*eb90*/  LD.E R0, desc[UR6][R6.64] ;  /* 0x0000000606007980 */ /* 0x000ea4000c101900 */
[----:B--2---:R-:W-:-:S05]  /*eba0*/  IADD3 R3, R17, R0, RZ ;  /* 0x0000000011037210 */ /* 0x004fca0007ffe0ff */
[----:B------:R0:W-:Y:S02]  /*ebb0*/  ST.E desc[UR6][R6.64], R3 ;  /* 0x0000000306007985 */ /* 0x0001e4000c101906 */
.L_x_3206:
[----:B------:R-:W-:Y:S05]  /*ebc0*/  BSYNC B0 ;  /* 0x0000000000007941 */ /* 0x000fea0003800000 */
.L_x_3205:
[----:B------:R1:W-:Y:S01]  /*ebd0*/  ATOM.E.ADD.F16x2.RN.STRONG.GPU P0, RZ, desc[UR6][R6.64+0x4], R11 ;  /* 0x0000040b06ff79a2 */ /* 0x0003e2000810e1c6 */
[----:B------:R-:W-:Y:S04]  /*ebe0*/  BSSY B0, `(.L_x_3209) ;  /* 0x000000f000007945 */ /* 0x000fe80003800000 */
[----:B-1----:R-:W-:Y:S05]  /*ebf0*/  @P0 BRA `(.L_x_3210) ;  /* 0x0000000000340947 */ /* 0x002fea0003800000 */
[----:B------:R-:W1:Y:S02]  /*ec00*/  QSPC.E.S P0, RZ, [R6+0x4] ;  /* 0x0000040006ff73aa */ /* 0x000e640000000500 */
[----:B-1----:R-:W-:Y:S05]  /*ec10*/  @!P0 BRA `(.L_x_3211) ;  /* 0x0000000000208947 */ /* 0x002fea0003800000 */
[----:B------:R-:W-:-:S04]  /*ec20*/  MOV R2, R6 ;  /* 0x0000000600027202 */ /* 0x000fc80000000f00 */
[----:B------:R-:W-:-:S07]  /*ec30*/  MOV R0, R2 ;  /* 0x0000000200007202 */ /* 0x000fce0000000f00 */
.L_x_3212:
[----:B------:R-:W0:Y:S02]  /*ec40*/  LDS R2, [R0+0x4] ;  /* 0x0000040000027984 */ /* 0x000e240000000800 */
[----:B0-----:R-:W-:-:S10]  /*ec50*/  HFMA2.MMA R3, R2, 1, 1, R11 ;  /* 0x3c003c0002037835 */ /* 0x001fd4000000000b */
[----:B------:R-:W0:Y:S02]  /*ec60*/  ATOMS.CAST.SPIN R3, [R0+0x4], R2, R3 ;  /* 0x000004020003738d */ /* 0x000e240001800003 */
[----:B0-----:R-:W-:-:S13]  /*ec70*/  ISETP.EQ.U32.AND P0, PT, R3, 0x1, PT ;  /* 0x000000010300780c */ /* 0x001fda0003f02070 */
[----:B------:R-:W-:Y:S05]  /*ec80*/  @!P0 BRA `(.L_x_3212) ;  /* 0xfffffffc00ec8947 */ /* 0x000fea000383ffff */
[----:B------:R-:W-:Y:S05]  /*ec90*/  BRA `(.L_x_3210) ;  /* 0x00000000000c7947 */ /* 0x000fea0003800000 */
.L_x_3211:
[----:B------:R-:W0:Y:S02]  /*eca0*/  LD.E R0, desc[UR6][R6.64+0x4] ;  /* 0x0000040606007980 */ /* 0x000e24000c101900 */
[----:B0-----:R-:W-:-:S05]  /*ecb0*/  IADD3 R3, R11, R0, RZ ;  /* 0x000000000b037210 */ /* 0x001fca0007ffe0ff */
[----:B------:R1:W-:Y:S02]  /*ecc0*/  ST.E desc[UR6][R6.64+0x4], R3 ;  /* 0x0000040306007985 */ /* 0x0003e4000c101906 */
.L_x_3210:
[----:B------:R-:W-:Y:S05]  /*ecd0*/  BSYNC B0 ;  /* 0x0000000000007941 */ /* 0x000fea0003800000 */
.L_x_3209:
        /* <DEDUP_REMOVED lines=13> */
.L_x_3216:
[----:B------:R-:W0:Y:S02]  /*edb0*/  LDS R2, [R0] ;  /* 0x0000000000027984 */ /* 0x000e240000000800 */
[----:B0-----:R-:W-:-:S06]  /*edc0*/  HADD2 R3, R2, R11 ;  /* 0x0000000b02037230 */ /* 0x001fcc0000000000 */
[----:B------:R-:W0:Y:S02]  /*edd0*/  ATOMS.CAST.SPIN R3, [R0], R2, R3 ;  /* 0x000000020003738d */ /* 0x000e240001800003 */
[----:B0-----:R-:W-:-:S13]  /*ede0*/  ISETP.EQ.U32.AND P0, PT, R3, 0x1, PT ;  /* 0x000000010300780c */ /* 0x001fda0003f02070 */
[----:B------:R-:W-:Y:S05]  /*edf0*/  @!P0 BRA `(.L_x_3216) ;  /* 0xfffffffc00ec8947 */ /* 0x000fea000383ffff */
[----:B------:R-:W-:Y:S05]  /*ee00*/  BRA `(.L_x_3214) ;  /* 0x00000000000c7947 */ /* 0x000fea0003800000 */
.L_x_3215:
[----:B------:R-:W2:Y:S02]  /*ee10*/  LD.E R0, desc[UR6][R6.64] ;  /* 0x0000000606007980 */ /* 0x000ea4000c101900 */
[----:B--2---:R-:W-:-:S05]  /*ee20*/  IADD3 R3, R11, R0, RZ ;  /* 0x000000000b037210 */ /* 0x004fca0007ffe0ff */
[----:B------:R0:W-:Y:S02]  /*ee30*/  ST.E desc[UR6][R6.64], R3 ;  /* 0x0000000306007985 */ /* 0x0001e4000c101906 */
.L_x_3214:
[----:B------:R-:W-:Y:S05]  /*ee40*/  BSYNC B0 ;  /* 0x0000000000007941 */ /* 0x000fea0003800000 */
.L_x_3213:
[----:B------:R1:W-:Y:S01]  /*ee50*/  ATOM.E.ADD.F16x2.RN.STRONG.GPU P0, RZ, desc[UR6][R6.64+0x4], R9 ;  /* 0x0000040906ff79a2 */ /* 0x0003e2000810e1c6 */
[----:B------:R-:W-:Y:S04]  /*ee60*/  BSSY B0, `(.L_x_3217) ;  /* 0x000000f000007945 */ /* 0x000fe80003800000 */
[----:B-1----:R-:W-:Y:S05]  /*ee70*/  @P0 BRA `(.L_x_3218) ;  /* 0x0000000000340947 */ /* 0x002fea0003800000 */
[----:B------:R-:W1:Y:S02]  /*ee80*/  QSPC.E.S P0, RZ, [R6+0x4] ;  /* 0x0000040006ff73aa */ /* 0x000e640000000500 */
[----:B-1----:R-:W-:Y:S05]  /*ee90*/  @!P0 BRA `(.L_x_3219) ;  /* 0x0000000000208947 */ /* 0x002fea0003800000 */
[----:B------:R-:W-:-:S04]  /*eea0*/  MOV R2, R6 ;  /* 0x0000000600027202 */ /* 0x000fc80000000f00 */
[----:B------:R-:W-:-:S07]  /*eeb0*/  MOV R0, R2 ;  /* 0x0000000200007202 */ /* 0x000fce0000000f00 */
.L_x_3220:
[----:B------:R-:W0:Y:S02]  /*eec0*/  LDS R2, [R0+0x4] ;  /* 0x0000040000027984 */ /* 0x000e240000000800 */
[----:B0-----:R-:W-:-:S10]  /*eed0*/  HFMA2.MMA R3, R2, 1, 1, R9 ;  /* 0x3c003c0002037835 */ /* 0x001fd40000000009 */
[----:B------:R-:W0:Y:S02]  /*eee0*/  ATOMS.CAST.SPIN R3, [R0+0x4], R2, R3 ;  /* 0x000004020003738d */ /* 0x000e240001800003 */
[----:B0-----:R-:W-:-:S13]  /*eef0*/  ISETP.EQ.U32.AND P0, PT, R3, 0x1, PT ;  /* 0x000000010300780c */ /* 0x001fda0003f02070 */
[----:B------:R-:W-:Y:S05]  /*ef00*/  @!P0 BRA `(.L_x_3220) ;  /* 0xfffffffc00ec8947 */ /* 0x000fea000383ffff */
[----:B------:R-:W-:Y:S05]  /*ef10*/  BRA `(.L_x_3218) ;  /* 0x00000000000c7947 */ /* 0x000fea0003800000 */
.L_x_3219:
[----:B------:R-:W0:Y:S02]  /*ef20*/  LD.E R0, desc[UR6][R6.64+0x4] ;  /* 0x0000040606007980 */ /* 0x000e24000c101900 */
[----:B0-----:R-:W-:-:S05]  /*ef30*/  IADD3 R3, R9, R0, RZ ;  /* 0x0000000009037210 */ /* 0x001fca0007ffe0ff */
[----:B------:R1:W-:Y:S02]  /*ef40*/  ST.E desc[UR6][R6.64+0x4], R3 ;  /* 0x0000040306007985 */ /* 0x0003e4000c101906 */
.L_x_3218:
[----:B------:R-:W-:Y:S05]  /*ef50*/  BSYNC B0 ;  /* 0x0000000000007941 */ /* 0x000fea0003800000 */
.L_x_3217:
        /* <DEDUP_REMOVED lines=13> */
.L_x_3224:
[----:B------:R-:W0:Y:S02]  /*f030*/  LDS R2, [R0] ;  /* 0x0000000000027984 */ /* 0x000e240000000800 */
[----:B0-----:R-:W-:-:S06]  /*f040*/  HADD2 R3, R2, R19 ;  /* 0x0000001302037230 */ /* 0x001fcc0000000000 */
[----:B------:R-:W0:Y:S02]  /*f050*/  ATOMS.CAST.SPIN R3, [R0], R2, R3 ;  /* 0x000000020003738d */ /* 0x000e240001800003 */
[----:B0-----:R-:W-:-:S13]  /*f060*/  ISETP.EQ.U32.AND P0, PT, R3, 0x1, PT ;  /* 0x000000010300780c */ /* 0x001fda0003f02070 */
[----:B------:R-:W-:Y:S05]  /*f070*/  @!P0 BRA `(.L_x_3224) ;  /* 0xfffffffc00ec8947 */ /* 0x000fea000383ffff */
[----:B------:R-:W-:Y:S05]  /*f080*/  BRA `(.L_x_3222) ;  /* 0x00000000000c7947 */ /* 0x000fea0003800000 */
.L_x_3223:
[----:B------:R-:W2:Y:S02]  /*f090*/  LD.E R0, desc[UR6][R6.64] ;  /* 0x0000000606007980 */ /* 0x000ea4000c101900 */
[----:B--2---:R-:W-:-:S05]  /*f0a0*/  IADD3 R3, R19, R0, RZ ;  /* 0x0000000013037210 */ /* 0x004fca0007ffe0ff */
[----:B------:R0:W-:Y:S02]  /*f0b0*/  ST.E desc[UR6][R6.64], R3 ;  /* 0x0000000306007985 */ /* 0x0001e4000c101906 */
.L_x_3222:
[----:B------:R-:W-:Y:S05]  /*f0c0*/  BSYNC B0 ;  /* 0x0000000000007941 */ /* 0x000fea0003800000 */
.L_x_3221:
[----:B------:R1:W-:Y:S02]  /*f0d0*/  ATOM.E.ADD.F16x2.RN.STRONG.GPU P0, RZ, desc[UR6][R6.64+0x4], R5 ;  /* 0x0000040506ff79a2 */ /* 0x0003e4000810e1c6 */
[----:B-1----:R-:W-:Y:S05]  /*f0e0*/  @P0 EXIT ;  /* 0x000000000000094d */ /* 0x002fea0003800000 */
[----:B------:R-:W1:Y:S02]  /*f0f0*/  QSPC.E.S P0, RZ, [R6+0x4] ;  /* 0x0000040006ff73aa */ /* 0x000e640000000500 */
[----:B-1----:R-:W-:Y:S05]  /*f100*/  @!P0 BRA `(.L_x_3225) ;  /* 0x0000000000208947 */ /* 0x002fea0003800000 */
[----:B------:R-:W-:-:S04]  /*f110*/  MOV R2, R6 ;  /* 0x0000000600027202 */ /* 0x000fc80000000f00 */
[----:B------:R-:W-:-:S07]  /*f120*/  MOV R0, R2 ;  /* 0x0000000200007202 */ /* 0x000fce0000000f00 */
.L_x_3226:
[----:B------:R-:W0:Y:S02]  /*f130*/  LDS R2, [R0+0x4] ;  /* 0x0000040000027984 */ /* 0x000e240000000800 */
[----:B0-----:R-:W-:-:S10]  /*f140*/  HFMA2.MMA R3, R2, 1, 1, R5 ;  /* 0x3c003c0002037835 */ /* 0x001fd40000000005 */
[----:B------:R-:W0:Y:S02]  /*f150*/  ATOMS.CAST.SPIN R3, [R0+0x4], R2, R3 ;  /* 0x000004020003738d */ /* 0x000e240001800003 */
[----:B0-----:R-:W-:-:S13]  /*f160*/  ISETP.EQ.U32.AND P0, PT, R3, 0x1, PT ;  /* 0x000000010300780c */ /* 0x001fda0003f02070 */
[----:B------:R-:W-:Y:S05]  /*f170*/  @!P0 BRA `(.L_x_3226) ;  /* 0xfffffffc00ec8947 */ /* 0x000fea000383ffff */
[----:B------:R-:W-:Y:S05]  /*f180*/  EXIT ;  /* 0x000000000000794d */ /* 0x000fea0003800000 */
.L_x_3225:
[----:B------:R-:W0:Y:S02]  /*f190*/  LD.E R0, desc[UR6][R6.64+0x4] ;  /* 0x0000040606007980 */ /* 0x000e24000c101900 */
[----:B0-----:R-:W-:-:S05]  /*f1a0*/  IADD3 R3, R5, R0, RZ ;  /* 0x0000000005037210 */ /* 0x001fca0007ffe0ff */
[----:B------:R-:W-:Y:S01]  /*f1b0*/  ST.E desc[UR6][R6.64+0x4], R3 ;  /* 0x0000040306007985 */ /* 0x000fe2000c101906 */
[----:B------:R-:W-:Y:S05]  /*f1c0*/  EXIT ;  /* 0x000000000000794d */ /* 0x000fea0003800000 */
.L_x_3227:
        /* <DEDUP_REMOVED lines=11> */
.L_x_5224:


//--------------------- .text._Z23gemm_half_q_half_kernelILi3ELi20ELb1ELb1ELi32EEvPK6__halfPKjS4_S2_PS0_iiiiPKtS7_iiiiiibS2_i --------------------------
	.section	.text._Z23gemm_half_q_half_kernelILi3ELi20ELb1ELb1ELi32EEvPK6__halfPKjS4_S2_PS0_iiiiPKtS7_iiiiiibS2_i,"ax",@progbits
	.align	128
        .global         _Z23gemm_half_q_half_kernelILi3ELi20ELb1ELb1ELi32EEvPK6__halfPKjS4_S2_PS0_iiiiPKtS7_iiiiiibS2_i
        .type           _Z23gemm_half_q_half_kernelILi3ELi20ELb1ELb1ELi32EEvPK6__halfPKjS4_S2_PS0_iiiiPKtS7_iiiiiibS2_i,@function
        .size           _Z23gemm_half_q_half_kernelILi3ELi20ELb1ELb1ELi32EEvPK6__halfPKjS4_S2_PS0_iiiiPKtS7_iiiiiibS2_i,(.L_x_5225 - _Z23gemm_half_q_half_kernelILi3ELi20ELb1ELb1ELi32EEvPK6__halfPKjS4_S2_PS0_iiiiPKtS7_iiiiiibS2_i)
        .other          _Z23gemm_half_q_half_kernelILi3ELi20ELb1ELb1ELi32EEvPK6__halfPKjS4_S2_PS0_iiiiPKtS7_iiiiiibS2_i,@"STO_CUDA_ENTRY STV_DEFAULT"
_Z23gemm_half_q_half_kernelILi3ELi20ELb1ELb1ELi32EEvPK6__halfPKjS4_S2_PS0_iiiiPKtS7_iiiiiibS2_i:
.text._Z23gemm_half_q_half_kernelILi3ELi20ELb1ELb1ELi32EEvPK6__halfPKjS4_S2_PS0_iiiiPKtS7_iiiiiibS2_i:
        /* <DEDUP_REMOVED lines=8> */
[----:B------:R-:W2:Y:S01]  /*0080*/  S2R R15, SR_CTAID.Z ;  /* 0x00000000000f7919 */ /* 0x000ea20000002700 */
[----:B------:R-:W3:Y:S01]  /*0090*/  LDC R25, c[0x0][0x240] ;  /* 0x00009000ff197b82 */ /* 0x000ee20000000800 */
[----:B------:R-:W-:Y:S01]  /*00a0*/  PRMT R7, RZ, 0x7610, R7 ;  /* 0x00007610ff077816 */ /* 0x000fe20000000007 */
[----:B------:R-:W4:Y:S01]  /*00b0*/  S2R R22, SR_TID.X ;  /* 0x0000000000167919 */ /* 0x000f220000002100 */
        /* <DEDUP_REMOVED lines=24> */
.L_x_3228:
        /* <DEDUP_REMOVED lines=17> */
[----:B------:R-:W-:-:S03]  /*0350*/  ULDC.64 UR8, c[0x0][0x210] ;  /* 0x0000840000087ab9 */ /* 0x000fc60000000a00 */
[----:B------:R-:W-:-:S05]  /*0360*/  LEA.HI.X R7, R5, UR5, R4, 0x1, P0 ;  /* 0x0000000505077c11 */ /* 0x000fca00080f0c04 */
[----:B------:R-:W2:Y:S01]  /*0370*/  LDG.E.U16.CONSTANT R6, desc[UR6][R6.64] ;  /* 0x0000000606067981 */ /* 0x000ea2000c1e9500 */
[----:B------:R-:W0:Y:S01]  /*0380*/  S2UR UR5, SR_CgaCtaId ;  /* 0x00000000000579c3 */ /* 0x000e220000008800 */
[----:B------:R-:W-:Y:S01]  /*0390*/  IMAD R4, R14, R25, RZ ;  /* 0x000000190e047224 */ /* 0x000fe200078e02ff */
[----:B------:R-:W-:Y:S01]  /*03a0*/  ISETP.GT.AND P2, PT, R18, 0x3, PT ;  /* 0x000000031200780c */ /* 0x000fe20003f44270 */
[----:B------:R-:W-:Y:S01]  /*03b0*/  UMOV UR4, 0x400 ;  /* 0x0000040000047882 */ /* 0x000fe20000000000 */
[----:B------:R-:W-:Y:S02]  /*03c0*/  HFMA2.MMA R13, -RZ, RZ, 0, 0 ;  /* 0x00000000ff0d7435 */ /* 0x000fe400000001ff */
[----:B------:R-:W-:Y:S01]  /*03d0*/  LEA R5, R4, R4, 0x1 ;  /* 0x0000000404057211 */ /* 0x000fe200078e08ff */
        /* <DEDUP_REMOVED lines=10> */
.L_x_3233:
        /* <DEDUP_REMOVED lines=16> */
.L_x_3232:
        /* <DEDUP_REMOVED lines=16> */
.L_x_3231:
        /* <DEDUP_REMOVED lines=17> */
.L_x_3235:
        /* <DEDUP_REMOVED lines=16> */
.L_x_3234:
        /* <DEDUP_REMOVED lines=14> */
.L_x_3230:
[----:B------:R-:W-:Y:S05]  /*0970*/  BSYNC B0 ;  /* 0x0000000000007941 */ /* 0x000fea0003800000 */
.L_x_3229:
        /* <DEDUP_REMOVED lines=20> */
.L_x_3238:
        /* <DEDUP_REMOVED lines=11> */
.L_x_3237:
        /* <DEDUP_REMOVED lines=8> */
[----:B-1----:R-:W-:-:S11]  /*0bf0*/  @P2 IMAD.WIDE R4, R21, 0x2, R6 ;  /* 0x0000000215042825 */ /* 0x002fd600078e0206 */
[----:B------:R2:W-:Y:S02]  /*0c00*/  @P0 STG.E.64 desc[UR6][R4.64], RZ ;  /* 0x000000ff04000986 */ /* 0x0005e4000c101b06 */
.L_x_3236:
[----:B------:R-:W3:Y:S08]  /*0c10*/  LDC R30, c[0x0][0x25c] ;  /* 0x00009700ff1e7b82 */ /* 0x000ef00000000800 */
[----:B------:R-:W-:Y:S01]  /*0c20*/  BAR.SYNC.DEFER_BLOCKING 0x0 ;  /* 0x0000000000007b1d */ /* 0x000fe20000010000 */
[----:B------:R-:W-:-:S07]  /*0c30*/  ISETP.GE.AND P0, PT, R19, R20, PT ;  /* 0x000000141300720c */ /* 0x000fce0003f06270 */
[----:B------:R-:W4:Y:S06]  /*0c40*/  LDC R32, c[0x0][0x264] ;  /* 0x00009900ff207b82 */ /* 0x000f2c0000000800 */
[----:B------:R-:W-:Y:S05]  /*0c50*/  @P0 BRA `(.L_x_3239) ;  /* 0x0000000000d40947 */ /* 0x000fea0003800000 */
[----:B------:R-:W3:Y:S01]  /*0c60*/  LDC.64 R10, c[0x0][0x248] ;  /* 0x00009200ff0a7b82 */ /* 0x000ee20000000a00 */
[----:B-12---:R-:W-:-:S07]  /*0c70*/  SHF.L.U32 R5, R15, 0x6, RZ ;  /* 0x000000060f057819 */ /* 0x006fce00000006ff */
[----:B0-----:R-:W0:Y:S08]  /*0c80*/  LDC.64 R12, c[0x0][0x220] ;  /* 0x00008800ff0c7b82 */ /* 0x001e300000000a00 */
        /* <DEDUP_REMOVED lines=9> */
[----:B012---:R-:W-:-:S07]  /*0d20*/  SHF.R.S32.HI R27, RZ, 0x3, R7 ;  /* 0x00000003ff1b7819 */ /* 0x007fce0000011407 */
.L_x_3240:
        /* <DEDUP_REMOVED lines=40> */
.L_x_3239:
        /* <DEDUP_REMOVED lines=10> */
[C---:B---3--:R-:W-:Y:S02]  /*1050*/  ISETP.GT.AND P3, PT, R19.reuse, R30, PT ;  /* 0x0000001e1300720c */ /* 0x048fe40003f64270 */
[----:B----4-:R-:W-:Y:S02]  /*1060*/  ISETP.GT.AND P5, PT, R19, R32, PT ;  /* 0x000000201300720c */ /* 0x010fe40003fa4270 */
[----:B------:R-:W-:Y:S01]  /*1070*/  MOV R4, RZ ;  /* 0x000000ff00047202 */ /* 0x000fe20000000f00 */
[----:B------:R-:W-:Y:S10]  /*1080*/  @!P2 BRA `(.L_x_3241) ;  /* 0x00000000001ca947 */ /* 0x000ff40003800000 */
[----:B------:R-:W2:Y:S02]  /*1090*/  LDC R4, c[0x0][0x25c] ;  /* 0x00009700ff047b82 */ /* 0x000ea40000000800 */
[----:B--2---:R-:W-:-:S04]  /*10a0*/  VIMNMX R4, R19, R4, PT ;  /* 0x0000000413047248 */ /* 0x004fc80003fe0100 */
[----:B------:R-:W-:-:S04]  /*10b0*/  IADD3 R4, R4, -UR4, RZ ;  /* 0x8000000404047c10 */ /* 0x000fc8000fffe0ff */
[----:B-1----:R-:W-:-:S04]  /*10c0*/  SHF.R.S32.HI R5, RZ, 0x1f, R4 ;  /* 0x0000001fff057819 */ /* 0x002fc80000011404 */
[----:B------:R-:W-:-:S04]  /*10d0*/  LEA.HI R5, R5, R4, RZ, 0x5 ;  /* 0x0000000405057211 */ /* 0x000fc800078f28ff */
[----:B------:R-:W-:-:S05]  /*10e0*/  SHF.R.S32.HI R5, RZ, 0x5, R5 ;  /* 0x00000005ff057819 */ /* 0x000fca0000011405 */
[----:B------:R-:W-:-:S07]  /*10f0*/  IMAD R4, R5, 0x6, RZ ;  /* 0x0000000605047824 */ /* 0x000fce00078e02ff */
.L_x_3241:
        /* <DEDUP_REMOVED lines=8> */
.L_x_3242:
[----:B-1----:R-:W-:Y:S01]  /*1180*/  HFMA2.MMA R5, -RZ, RZ, 0, 0 ;  /* 0x00000000ff057435 */ /* 0x002fe200000001ff */
        /* <DEDUP_REMOVED lines=10> */
.L_x_3243:
        /* <DEDUP_REMOVED lines=8> */
.L_x_3244:
        /* <DEDUP_REMOVED lines=9> */
.L_x_3245:
        /* <DEDUP_REMOVED lines=13> */
[----:B------:R-:W-:Y:S02]  /*1410*/  IADD3 R2, P2, R2, R3, RZ ;  /* 0x0000000302027210 */ /* 0x000fe40007f5e0ff */
[----:B------:R-:W-:Y:S02]  /*1420*/  PRMT R28, RZ, 0x5410, RZ ;  /* 0x00005410ff1c7816 */ /* 0x000fe400000000ff */
[----:B------:R-:W-:-:S02]  /*1430*/  LEA.HI.X.SX32 R3, R3, R4, 0x1, P2 ;  /* 0x0000000403037211 */ /* 0x000fc400010f0eff */
[C---:B------:R-:W-:Y:S01]  /*1440*/  LEA R36, P2, R2.reuse, UR8, 0x2 ;  /* 0x0000000802247c11 */ /* 0x040fe2000f8410ff */
[----:B0-----:R-:W-:Y:S01]  /*1450*/  ULEA UR4, UR5, UR4, 0x18 ;  /* 0x0000000405047291 */ /* 0x001fe2000f8ec03f */
[----:B------:R-:W-:Y:S02]  /*1460*/  PRMT R29, RZ, 0x5410, RZ ;  /* 0x00005410ff1d7816 */ /* 0x000fe400000000ff */
[----:B------:R-:W-:Y:S01]  /*1470*/  LEA.HI.X R37, R2, UR9, R3, 0x2, P2 ;  /* 0x0000000902257c11 */ /* 0x000fe200090f1403 */
[----:B------:R-:W-:Y:S08]  /*1480*/  @P0 BRA `(.L_x_3246) ;  /* 0x00000020001c0947 */ /* 0x000ff00003800000 */
[----:B------:R-:W-:Y:S01]  /*1490*/  PRMT R31, RZ, 0x7610, R31 ;  /* 0x00007610ff1f7816 */ /* 0x000fe2000000001f */
[----:B------:R-:W-:Y:S01]  /*14a0*/  ULDC UR8, c[0x0][0x260] ;  /* 0x0000980000087ab9 */ /* 0x000fe20000000800 */
[----:B------:R-:W-:-:S05]  /*14b0*/  ULDC UR9, c[0x0][0x240] ;  /* 0x0000900000097ab9 */ /* 0x000fca0000000800 */
.L_x_3250:
[----:B0-----:R-:W0:Y:S02]  /*14c0*/  LDC R21, c[0x0][0x23c] ;  /* 0x00008f00ff157b82 */ /* 0x001e240000000800 */
        /* <DEDUP_REMOVED lines=11> */
[----:B------:R-:W-:Y:S02]  /*1580*/  SHF.R.U32.HI R90, RZ, 0xf, R39 ;  /* 0x0000000fff5a7819 */ /* 0x000fe40000011627 */
        /* <DEDUP_REMOVED lines=19> */
[C---:B------:R-:W-:Y:S02]  /*16c0*/  LOP3.LUT R41, R14.reuse, 0x3e003e0, RZ, 0xc0, !PT ;  /* 0x03e003e00e297812 */ /* 0x040fe400078ec0ff */
[----:B------:R-:W-:Y:S02]  /*16d0*/  LOP3.LUT R57, R14, 0x1f001f, RZ, 0xc0, !PT ;  /* 0x001f001f0e397812 */ /* 0x000fe400078ec0ff */
[----:B------:R-:W-:-:S02]  /*16e0*/  SHF.R.U32.HI R59, RZ, 0xa, R14 ;  /* 0x0000000aff3b7819 */ /* 0x000fc4000001160e */
[----:B------:R-:W-:Y:S02]  /*16f0*/  LOP3.LUT R88, R87, 0x20002, R88, 0xf8, !PT ;  /* 0x0002000257587812 */ /* 0x000fe400078ef858 */
[----:B------:R-:W-:Y:S02]  /*1700*/  SHF.R.U32.HI R14, RZ, 0xd, R15 ;  /* 0x0000000dff0e7819 */ /* 0x000fe4000001160f */
[----:B------:R-:W-:Y:S02]  /*1710*/  LOP3.LUT R91, R90, 0x20002, R91, 0xf8, !PT ;  /* 0x000200025a5b7812 */ /* 0x000fe400078ef85b */
[----:B------:R-:W-:Y:S02]  /*1720*/  SHF.R.U32.HI R86, RZ, 0xd, R13 ;  /* 0x0000000dff567819 */ /* 0x000fe4000001160d */
[C---:B------:R-:W-:Y:S02]  /*1730*/  LOP3.LUT R43, R13.reuse, 0x3e003e0, RZ, 0xc0, !PT ;  /* 0x03e003e00d2b7812 */ /* 0x040fe400078ec0ff */
[----:B------:R-:W-:-:S02]  /*1740*/  LOP3.LUT R64, R13, 0x1f001f, RZ, 0xc0, !PT ;  /* 0x001f001f0d407812 */ /* 0x000fc400078ec0ff */
[----:B------:R-:W-:Y:S02]  /*1750*/  SHF.R.U32.HI R65, RZ, 0xa, R13 ;  /* 0x0000000aff417819 */ /* 0x000fe4000001160d */
[----:B------:R-:W-:Y:S02]  /*1760*/  LOP3.LUT R83, R8, 0x20002, R83, 0xf8, !PT ;  /* 0x0002000208537812 */ /* 0x000fe400078ef853 */
[----:B------:R-:W-:Y:S02]  /*1770*/  LOP3.LUT R85, R84, 0x20002, R85, 0xf8, !PT ;  /* 0x0002000254557812 */ /* 0x000fe400078ef855 */
        /* <DEDUP_REMOVED lines=10> */
[----:B------:R-:W-:Y:S02]  /*1820*/  LOP3.LUT R91, R91, 0x40004, R14, 0xf8, !PT ;  /* 0x000400045b5b7812 */ /* 0x000fe400078ef80e */
        /* <DEDUP_REMOVED lines=8> */
[----:B------:R-:W-:Y:S02]  /*18b0*/  PRMT R8, R16, 0x9910, RZ ;  /* 0x0000991010087816 */ /* 0x000fe400000000ff */
        /* <DEDUP_REMOVED lines=28> */
[----:B------:R-:W-:Y:S02]  /*1a80*/  ISETP.NE.AND P0, PT, R8, RZ, PT ;  /* 0x000000ff0800720c */ /* 0x000fe40003f05270 */
[----:B------:R-:W-:Y:S02]  /*1a90*/  MOV R33, 0x2800 ;  /* 0x0000280000217802 */ /* 0x000fe40000000f00 */
[----:B------:R-:W-:-:S02]  /*1aa0*/  LOP3.LUT R42, R42, 0x64006400, RZ, 0xfc, !PT ;  /* 0x640064002a2a7812 */ /* 0x000fc400078efcff */
        /* <DEDUP_REMOVED lines=42> */
[----:B------:R-:W-:-:S02]  /*1d50*/  ISETP.GE.AND P2, PT, R18, 0x2, PT ;  /* 0x000000021200780c */ /* 0x000fc40003f46270 */
[----:B--2---:R-:W-:Y:S02]  /*1d60*/  SHF.R.U32.HI R88, RZ, 0xb, R7 ;  /* 0x0000000bff587819 */ /* 0x004fe40000011607 */
        /* <DEDUP_REMOVED lines=14> */
[----:B------:R-:W-:Y:S01]  /*1e50*/  LOP3.LUT R5, R89, 0x100010, R84, 0xf8, !PT ;  /* 0x0010001059057812 */ /* 0x000fe200078ef854 */
[----:B------:R-:W-:Y:S01]  /*1e60*/  HADD2 R89, R56, -1040, -1040 ;  /* 0xe410e41038597430 */ /* 0x000fe20000000000 */
[----:B------:R-:W-:Y:S02]  /*1e70*/  LOP3.LUT R88, R43, 0x64006400, RZ, 0xfc, !PT ;  /* 0x640064002b587812 */ /* 0x000fe400078efcff */
[----:B------:R-:W-:-:S02]  /*1e80*/  LOP3.LUT R91, R6, 0x3e003e0, RZ, 0xc0, !PT ;  /* 0x03e003e0065b7812 */ /* 0x000fc400078ec0ff */
[----:B------:R-:W-:Y:S01]  /*1e90*/  LOP3.LUT R12, R6, 0x1f001f, RZ, 0xc0, !PT ;  /* 0x001f001f060c7812 */ /* 0x000fe200078ec0ff */
[-C--:B------:R-:W-:Y:S01]  /*1ea0*/  HFMA2 R42, R88, R33.reuse.H0_H0, -48, -48 ;  /* 0xd200d200582a7431 */ /* 0x080fe20000040021 */
[----:B------:R-:W-:Y:S02]  /*1eb0*/  SHF.R.U32.HI R13, RZ, 0xa, R6 ;  /* 0x0000000aff0d7819 */ /* 0x000fe40000011606 */
        /* <DEDUP_REMOVED lines=182> */
.L_x_3248:
        /* <DEDUP_REMOVED lines=85> */
.L_x_3249:
        /* <DEDUP_REMOVED lines=79> */
.L_x_3247:
[----:B------:R-:W1:Y:S01]  /*3460*/  S2UR UR5, SR_CTAID.Z ;  /* 0x00000000000579c3 */ /* 0x000e620000002700 */
[----:B------:R-:W-:Y:S01]  /*3470*/  IADD3 R19, R19, 0x20, RZ ;  /* 0x0000002013137810 */ /* 0x000fe20007ffe0ff */
[----:B------:R-:W-:Y:S01]  /*3480*/  UIADD3 UR4, UR4, 0x40, URZ ;  /* 0x0000004004047890 */ /* 0x000fe2000fffe03f */
[----:B-----5:R-:W-:Y:S02]  /*3490*/  IMAD.WIDE R36, R21, 0x4, R2 ;  /* 0x0000000415247825 */ /* 0x020fe400078e0202 */
[----:B------:R-:W-:Y:S01]  /*34a0*/  ISETP.GE.AND P0, PT, R19, UR8, PT ;  /* 0x0000000813007c0c */ /* 0x000fe2000bf06270 */
[----:B-1----:R-:W-:-:S04]  /*34b0*/  ULEA UR5, UR5, 0x20, 0x5 ;  /* 0x0000002005057891 */ /* 0x002fc8000f8e283f */
[----:B------:R-:W-:-:S04]  /*34c0*/  UISETP.LT.AND UP0, UPT, UR5, UR9, UPT ;  /* 0x000000090500728c */ /* 0x000fc8000bf01270 */
[----:B------:R-:W-:-:S06]  /*34d0*/  USEL UR5, UR5, UR9, UP0 ;  /* 0x0000000905057287 */ /* 0x000fcc0008000000 */
[----:B------:R-:W-:-:S13]  /*34e0*/  ISETP.LT.AND P2, PT, R19, UR5, PT ;  /* 0x0000000513007c0c */ /* 0x000fda000bf41270 */
[----:B------:R-:W-:Y:S05]  /*34f0*/  @!P0 BRA P2, `(.L_x_3250) ;  /* 0xffffffdc00f08947 */ /* 0x000fea000103ffff */
.L_x_3246:
        /* <DEDUP_REMOVED lines=8> */
.L_x_3255:
[----:B------:R-:W0:Y:S01]  /*3580*/  LDC R21, c[0x0][0x23c] ;  /* 0x00008f00ff157b82 */ /* 0x000e220000000800 */
[----:B-----5:R1:W5:Y:S01]  /*3590*/  LDG.E.128.CONSTANT R12, desc[UR6][R36.64] ;  /* 0x00000006240c7981 */ /* 0x020362000c1e9d00 */
[----:B0-----:R-:W-:-:S05]  /*35a0*/  IMAD.WIDE R4, R21, 0x4, R36 ;  /* 0x0000000415047825 */ /* 0x001fca00078e0224 */
[----:B------:R1:W5:Y:S01]  /*35b0*/  LDG.E.128.CONSTANT R8, desc[UR6][R4.64] ;  /* 0x0000000604087981 */ /* 0x000362000c1e9d00 */
[----:B------:R-:W-:Y:S01]  /*35c0*/  IMAD.WIDE R2, R21, 0x4, R4 ;  /* 0x0000000415027825 */ /* 0x000fe200078e0204 */
[----:B------:R-:W-:Y:S06]  /*35d0*/  @!P1 BRA `(.L_x_3252) ;  /* 0x0000001c005c9947 */ /* 0x000fec0003800000 */
[----:B-1----:R-:W2:Y:S01]  /*35e0*/  LDG.E.128.CONSTANT R4, desc[UR6][R2.64] ;  /* 0x0000000602047981 */ /* 0x002ea2000c1e9d00 */
[----:B-----5:R-:W-:Y:S02]  /*35f0*/  SHF.R.U32.HI R32, RZ, 0xf, R12 ;  /* 0x0000000fff207819 */ /* 0x020fe4000001160c */
[--C-:B------:R-:W-:Y:S02]  /*3600*/  SHF.R.U32.HI R46, RZ, 0xe, R10.reuse ;  /* 0x0000000eff2e7819 */ /* 0x100fe4000001160a */
[C---:B------:R-:W-:Y:S02]  /*3610*/  LOP3.LUT R42, R10.reuse, 0x380038, RZ, 0xc0, !PT ;  /* 0x003800380a2a7812 */ /* 0x040fe400078ec0ff */
[----:B------:R-:W-:Y:S02]  /*3620*/  SHF.R.U32.HI R55, RZ, 0x6, R10 ;  /* 0x00000006ff377819 */ /* 0x000fe4000001160a */
[----:B------:R-:W-:Y:S01]  /*3630*/  LOP3.LUT R65, R10, 0x70007, RZ, 0xc0, !PT ;  /* 0x000700070a417812 */ /* 0x000fe200078ec0ff */
[----:B------:R-:W-:Y:S01]  /*3640*/  HFMA2.MMA R10, -RZ, RZ, 0, 0.015625 ;  /* 0x00002400ff0a7435 */ /* 0x000fe200000001ff */
[----:B------:R-:W-:-:S02]  /*3650*/  SHF.R.U32.HI R35, RZ, 0xe, R8 ;  /* 0x0000000eff237819 */ /* 0x000fc40000011608 */
[C---:B------:R-:W-:Y:S02]  /*3660*/  LOP3.LUT R34, R8.reuse, 0x380038, RZ, 0xc0, !PT ;  /* 0x0038003808227812 */ /* 0x040fe400078ec0ff */
[----:B------:R-:W-:Y:S02]  /*3670*/  SHF.R.U32.HI R60, RZ, 0x6, R8 ;  /* 0x00000006ff3c7819 */ /* 0x000fe40000011608 */
[----:B------:R-:W-:Y:S02]  /*3680*/  LOP3.LUT R67, R8, 0x70007, RZ, 0xc0, !PT ;  /* 0x0007000708437812 */ /* 0x000fe400078ec0ff */
[C---:B------:R-:W-:Y:S02]  /*3690*/  LOP3.LUT R33, R12.reuse, 0x380038, RZ, 0xc0, !PT ;  /* 0x003800380c217812 */ /* 0x040fe400078ec0ff */
[----:B------:R-:W-:Y:S02]  /*36a0*/  SHF.R.U32.HI R52, RZ, 0x6, R12 ;  /* 0x00000006ff347819 */ /* 0x000fe4000001160c */
[----:B------:R-:W-:-:S02]  /*36b0*/  LOP3.LUT R63, R12, 0x70007, RZ, 0xc0, !PT ;  /* 0x000700070c3f7812 */ /* 0x000fc400078ec0ff */
[----:B------:R-:W-:Y:S02]  /*36c0*/  LOP3.LUT R8, R32, 0x10001, RZ, 0xc0, !PT ;  /* 0x0001000120087812 */ /* 0x000fe400078ec0ff */
[--C-:B------:R-:W-:Y:S02]  /*36d0*/  SHF.R.U32.HI R36, RZ, 0xf, R13.reuse ;  /* 0x0000000fff247819 */ /* 0x100fe4000001160d */
[C---:B------:R-:W-:Y:S02]  /*36e0*/  LOP3.LUT R37, R13.reuse, 0x380038, RZ, 0xc0, !PT ;  /* 0x003800380d257812 */ /* 0x040fe400078ec0ff */
[----:B------:R-:W-:Y:S02]  /*36f0*/  SHF.R.U32.HI R12, RZ, 0x6, R13 ;  /* 0x00000006ff0c7819 */ /* 0x000fe4000001160d */
        /* <DEDUP_REMOVED lines=9> */
[--C-:B------:R-:W-:Y:S02]  /*3790*/  SHF.R.U32.HI R41, RZ, 0xe, R9.reuse ;  /* 0x0000000eff297819 */ /* 0x100fe40000011609 */
[C---:B------:R-:W-:Y:S02]  /*37a0*/  LOP3.LUT R38, R9.reuse, 0x380038, RZ, 0xc0, !PT ;  /* 0x0038003809267812 */ /* 0x040fe400078ec0ff */
[----:B------:R-:W-:Y:S02]  /*37b0*/  SHF.R.U32.HI R15, RZ, 0x6, R9 ;  /* 0x00000006ff0f7819 */ /* 0x000fe40000011609 */
[----:B------:R-:W-:Y:S02]  /*37c0*/  LOP3.LUT R64, R9, 0x70007, RZ, 0xc0, !PT ;  /* 0x0007000709407812 */ /* 0x000fe400078ec0ff */
[----:B------:R-:W-:-:S02]  /*37d0*/  LOP3.LUT R50, R8, 0x20002, R35, 0xf8, !PT ;  /* 0x0002000208327812 */ /* 0x000fc400078ef823 */
[----:B------:R-:W-:Y:S02]  /*37e0*/  SHF.R.U32.HI R9, RZ, 0xe, R11 ;  /* 0x0000000eff097819 */ /* 0x000fe4000001160b */
[----:B------:R-:W-:Y:S02]  /*37f0*/  LOP3.LUT R36, R36, 0x10001, RZ, 0xc0, !PT ;  /* 0x0001000124247812 */ /* 0x000fe400078ec0ff */
[----:B------:R-:W-:Y:S02]  /*3800*/  LOP3.LUT R8, R47, 0x10001, RZ, 0xc0, !PT ;  /* 0x000100012f087812 */ /* 0x000fe400078ec0ff */
[----:B------:R-:W-:Y:S02]  /*3810*/  LOP3.LUT R43, R43, 0x10001, RZ, 0xc0, !PT ;  /* 0x000100012b2b7812 */ /* 0x000fe400078ec0ff */
[----:B------:R-:W-:Y:S02]  /*3820*/  PRMT R32, R10, 0x7610, R32 ;  /* 0x000076100a207816 */ /* 0x000fe40000000020 */
[----:B------:R-:W-:-:S02]  /*3830*/  PRMT R10, R16, 0x9910, RZ ;  /* 0x00009910100a7816 */ /* 0x000fc400000000ff */
[----:B------:R-:W-:Y:S02]  /*3840*/  LOP3.LUT R47, R36, 0x20002, R41, 0xf8, !PT ;  /* 0x00020002242f7812 */ /* 0x000fe400078ef829 */
[----:B------:R-:W-:Y:S02]  /*3850*/  LOP3.LUT R49, R8, 0x20002, R9, 0xf8, !PT ;  /* 0x0002000208317812 */ /* 0x000fe400078ef809 */
[----:B------:R-:W-:Y:S02]  /*3860*/  LOP3.LUT R70, R43, 0x20002, R46, 0xf8, !PT ;  /* 0x000200022b467812 */ /* 0x000fe400078ef82e */
[C---:B------:R-:W-:Y:S02]  /*3870*/  LOP3.LUT R45, R11.reuse, 0x380038, RZ, 0xc0, !PT ;  /* 0x003800380b2d7812 */ /* 0x040fe400078ec0ff */
[----:B------:R-:W-:Y:S02]  /*3880*/  SHF.R.U32.HI R59, RZ, 0x6, R11 ;  /* 0x00000006ff3b7819 */ /* 0x000fe4000001160b */
[----:B------:R-:W-:-:S02]  /*3890*/  LOP3.LUT R66, R11, 0x70007, RZ, 0xc0, !PT ;  /* 0x000700070b427812 */ /* 0x000fc400078ec0ff */
[----:B------:R-:W-:Y:S02]  /*38a0*/  ISETP.NE.AND P2, PT, R10, RZ, PT ;  /* 0x000000ff0a00720c */ /* 0x000fe40003f45270 */
[----:B------:R-:W-:Y:S02]  /*38b0*/  LOP3.LUT R77, R34, 0x64006400, RZ, 0xfc, !PT ;  /* 0x64006400224d7812 */ /* 0x000fe400078efcff */
[----:B------:R-:W-:Y:S02]  /*38c0*/  LOP3.LUT R75, R42, 0x64006400, RZ, 0xfc, !PT ;  /* 0x640064002a4b7812 */ /* 0x000fe400078efcff */
[----:B------:R-:W-:Y:S02]  /*38d0*/  LOP3.LUT R34, R52, 0x380038, RZ, 0xc0, !PT ;  /* 0x0038003834227812 */ /* 0x000fe400078ec0ff */
[----:B------:R-:W-:Y:S02]  /*38e0*/  LOP3.LUT R42, R15, 0x380038, RZ, 0xc0, !PT ;  /* 0x003800380f2a7812 */ /* 0x000fe400078ec0ff */
[----:B------:R-:W-:-:S02]  /*38f0*/  MOV R40, 0x3000 ;  /* 0x0000300000287802 */ /* 0x000fc40000000f00 */
        /* <DEDUP_REMOVED lines=32> */
[----:B------:R-:W-:Y:S01]  /*3b00*/  ISETP.GE.AND P3, PT, R18, 0x2, PT ;  /* 0x000000021200780c */ /* 0x000fe20003f66270 */
[----:B------:R-:W-:Y:S02]  /*3b10*/  HADD2 R88, R66, -1028, -1028 ;  /* 0xe404e40442587430 */ /* 0x000fe40000000000 */
[----:B------:R-:W-:Y:S01]  /*3b20*/  HADD2 R67, R67, -1028, -1028 ;  /* 0xe404e40443437430 */ /* 0x000fe20000000000 */
[--C-:B--2---:R-:W-:Y:S02]  /*3b30*/  SHF.R.U32.HI R35, RZ, 0xd, R4.reuse ;  /* 0x0000000dff237819 */ /* 0x104fe40000011604 */
        /* <DEDUP_REMOVED lines=12> */
[----:B------:R-:W-:Y:S02]  /*3c00*/  LOP3.LUT R7, R47, 0x40004, R4, 0xf8, !PT ;  /* 0x000400042f077812 */ /* 0x000fe400078ef804 */
[----:B------:R-:W-:-:S02]  /*3c10*/  LOP3.LUT R6, R70, 0x40004, R41, 0xf8, !PT ;  /* 0x0004000446067812 */ /* 0x000fc400078ef829 */
[----:B------:R-:W-:Y:S02]  /*3c20*/  LOP3.LUT R41, R38, 0x64006400, RZ, 0xfc, !PT ;  /* 0x6400640026297812 */ /* 0x000fe400078efcff */
[----:B------:R-:W-:Y:S02]  /*3c30*/  LOP3.LUT R47, R14, 0x380038, RZ, 0xc0, !PT ;  /* 0x003800380e2f7812 */ /* 0x000fe400078ec0ff */
[C---:B------:R-:W-:Y:S01]  /*3c40*/  LOP3.LUT R43, R5.reuse, 0x380038, RZ, 0xc0, !PT ;  /* 0x00380038052b7812 */ /* 0x040fe200078ec0ff */
[----:B------:R-:W-:Y:S01]  /*3c50*/  HFMA2 R76, R41, R40.H0_H0, -132, -132 ;  /* 0xd820d820294c7431 */ /* 0x000fe20000040028 */
[----:B------:R-:W-:Y:S02]  /*3c60*/  SHF.R.U32.HI R9, RZ, 0x6, R5 ;  /* 0x00000006ff097819 */ /* 0x000fe40000011605 */
[----:B------:R-:W-:Y:S02]  /*3c70*/  LOP3.LUT R54, R5, 0x70007, RZ, 0xc0, !PT ;  /* 0x0007000705367812 */ /* 0x000fe400078ec0ff */
[----:B------:R-:W-:-:S02]  /*3c80*/  LOP3.LUT R38, R12, 0x380038, RZ, 0xc0, !PT ;  /* 0x003800380c267812 */ /* 0x000fc400078ec0ff */
[----:B------:R-:W-:Y:S02]  /*3c90*/  LOP3.LUT R5, R50, 0x40004, R35, 0xf8, !PT ;  /* 0x0004000432057812 */ /* 0x000fe400078ef823 */
[----:B------:R-:W-:Y:S02]  /*3ca0*/  LOP3.LUT R35, R60, 0x380038, RZ, 0xc0, !PT ;  /* 0x003800383c237812 */ /* 0x000fe400078ec0ff */
[----:B------:R-:W-:Y:S02]  /*3cb0*/  LOP3.LUT R79, R47, 0x64006400, RZ, 0xfc, !PT ;  /* 0x640064002f4f7812 */ /* 0x000fe400078efcff */
[----:B------:R-:W-:Y:S02]  /*3cc0*/  LOP3.LUT R4, R49, 0x40004, R46, 0xf8, !PT ;  /* 0x0004000431047812 */ /* 0x000fe400078ef82e */
        /* <DEDUP_REMOVED lines=199> */
.L_x_3253:
        /* <DEDUP_REMOVED lines=82> */
.L_x_3254:
        /* <DEDUP_REMOVED lines=79> */
.L_x_3252:
[----:B------:R-:W-:Y:S01]  /*5350*/  IADD3 R19, R19, 0x20, RZ ;  /* 0x0000002013137810 */ /* 0x000fe20007ffe0ff */
[----:B------:R-:W-:Y:S01]  /*5360*/  UIADD3 UR4, UR4, 0x40, URZ ;  /* 0x0000004004047890 */ /* 0x000fe2000fffe03f */
[----:B-1----:R-:W-:Y:S02]  /*5370*/  IMAD.WIDE R36, R21, 0x4, R2 ;  /* 0x0000000415247825 */ /* 0x002fe400078e0202 */
[C---:B------:R-:W-:Y:S02]  /*5380*/  ISETP.GE.AND P2, PT, R19.reuse, UR5, PT ;  /* 0x0000000513007c0c */ /* 0x040fe4000bf46270 */
[----:B------:R-:W-:-:S13]  /*5390*/  ISETP.LT.AND P3, PT, R19, R20, PT ;  /* 0x000000141300720c */ /* 0x000fda0003f61270 */
[----:B------:R-:W-:Y:S05]  /*53a0*/  @!P2 BRA P3, `(.L_x_3255) ;  /* 0xffffffe00074a947 */ /* 0x000fea000183ffff */
.L_x_3251:
        /* <DEDUP_REMOVED lines=9> */
[----:B-----5:R-:W-:-:S04]  /*5440*/  IMAD R8, R21, UR4, R2 ;  /* 0x0000000415087c24 */ /* 0x020fc8000f8e0202 */
        /* <DEDUP_REMOVED lines=9> */
.L_x_3259:
[----:B------:R-:W0:Y:S02]  /*54e0*/  LDS R2, [R10] ;  /* 0x000000000a027984 */ /* 0x000e240000000800 */
[----:B0-----:R-:W-:-:S06]  /*54f0*/  HADD2 R3, R2, R31 ;  /* 0x0000001f02037230 */ /* 0x001fcc0000000000 */
[----:B------:R-:W0:Y:S02]  /*5500*/  ATOMS.CAST.SPIN R3, [R10], R2, R3 ;  /* 0x000000020a03738d */ /* 0x000e240001800003 */
[----:B0-----:R-:W-:-:S13]  /*5510*/  ISETP.EQ.U32.AND P0, PT, R3, 0x1, PT ;  /* 0x000000010300780c */ /* 0x001fda0003f02070 */
[----:B------:R-:W-:Y:S05]  /*5520*/  @!P0 BRA `(.L_x_3259) ;  /* 0xfffffffc00ec8947 */ /* 0x000fea000383ffff */
[----:B------:R-:W-:Y:S05]  /*5530*/  BRA `(.L_x_3257) ;  /* 0x00000000000c7947 */ /* 0x000fea0003800000 */
.L_x_3258:
[----:B------:R-:W2:Y:S02]  /*5540*/  LD.E R2, desc[UR6][R4.64] ;  /* 0x0000000604027980 */ /* 0x000ea4000c101900 */
[----:B--2---:R-:W-:-:S05]  /*5550*/  IADD3 R3, R31, R2, RZ ;  /* 0x000000021f037210 */ /* 0x004fca0007ffe0ff */
[----:B------:R0:W-:Y:S02]  /*5560*/  ST.E desc[UR6][R4.64], R3 ;  /* 0x0000000304007985 */ /* 0x0001e4000c101906 */
.L_x_3257:
[----:B------:R-:W-:Y:S05]  /*5570*/  BSYNC B0 ;  /* 0x0000000000007941 */ /* 0x000fea0003800000 */
.L_x_3256:
[----:B------:R1:W-:Y:S01]  /*5580*/  ATOM.E.ADD.F16x2.RN.STRONG.GPU P0, RZ, desc[UR6][R4.64+0x4], R9 ;  /* 0x0000040904ff79a2 */ /* 0x0003e2000810e1c6 */
[----:B------:R-:W-:Y:S04]  /*5590*/  BSSY B0, `(.L_x_3260) ;  /* 0x000000f000007945 */ /* 0x000fe80003800000 */
[----:B-1----:R-:W-:Y:S05]  /*55a0*/  @P0 BRA `(.L_x_3261) ;  /* 0x0000000000340947 */ /* 0x002fea0003800000 */
[----:B------:R-:W1:Y:S02]  /*55b0*/  QSPC.E.S P0, RZ, [R4+0x4] ;  /* 0x0000040004ff73aa */ /* 0x000e640000000500 */
[----:B-1----:R-:W-:Y:S05]  /*55c0*/  @!P0 BRA `(.L_x_3262) ;  /* 0x0000000000208947 */ /* 0x002fea0003800000 */
[----:B------:R-:W-:-:S04]  /*55d0*/  MOV R2, R4 ;  /* 0x0000000400027202 */ /* 0x000fc80000000f00 */
[----:B0-----:R-:W-:-:S07]  /*55e0*/  MOV R4, R2 ;  /* 0x0000000200047202 */ /* 0x001fce0000000f00 */
.L_x_3263:
[----:B------:R-:W0:Y:S02]  /*55f0*/  LDS R2, [R4+0x4] ;  /* 0x0000040004027984 */ /* 0x000e240000000800 */
[----:B0-----:R-:W-:-:S10]  /*5600*/  HFMA2.MMA R3, R2, 1, 1, R9 ;  /* 0x3c003c0002037835 */ /* 0x001fd40000000009 */
[----:B------:R-:W0:Y:S02]  /*5610*/  ATOMS.CAST.SPIN R3, [R4+0x4], R2, R3 ;  /* 0x000004020403738d */ /* 0x000e240001800003 */
[----:B0-----:R-:W-:-:S13]  /*5620*/  ISETP.EQ.U32.AND P0, PT, R3, 0x1, PT ;  /* 0x000000010300780c */ /* 0x001fda0003f02070 */
[----:B------:R-:W-:Y:S05]  /*5630*/  @!P0 BRA `(.L_x_3263) ;  /* 0xfffffffc00ec8947 */ /* 0x000fea000383ffff */
[----:B------:R-:W-:Y:S05]  /*5640*/  BRA `(.L_x_3261) ;  /* 0x00000000000c7947 */ /* 0x000fea0003800000 */
.L_x_3262:
[----:B------:R-:W0:Y:S02]  /*5650*/  LD.E R2, desc[UR6][R4.64+0x4] ;  /* 0x0000040604027980 */ /* 0x000e24000c101900 */
[----:B0-----:R-:W-:-:S05]  /*5660*/  IADD3 R3, R9, R2, RZ ;  /* 0x0000000209037210 */ /* 0x001fca0007ffe0ff */
[----:B------:R1:W-:Y:S02]  /*5670*/  ST.E desc[UR6][R4.64+0x4], R3 ;  /* 0x0000040304007985 */ /* 0x0003e4000c101906 */
.L_x_3261:
[----:B------:R-:W-:Y:S05]  /*5680*/  BSYNC B0 ;  /* 0x0000000000007941 */ /* 0x000fea0003800000 */
.L_x_3260:
        /* <DEDUP_REMOVED lines=13> */
.L_x_3267:
[----:B------:R-:W0:Y:S02]  /*5760*/  LDS R2, [R10] ;  /* 0x000000000a027984 */ /* 0x000e240000000800 */
[----:B0-----:R-:W-:-:S06]  /*5770*/  HADD2 R3, R2, R9 ;  /* 0x0000000902037230 */ /* 0x001fcc0000000000 */
[----:B------:R-:W0:Y:S02]  /*5780*/  ATOMS.CAST.SPIN R3, [R10], R2, R3 ;  /* 0x000000020a03738d */ /* 0x000e240001800003 */
[----:B0-----:R-:W-:-:S13]  /*5790*/  ISETP.EQ.U32.AND P0, PT, R3, 0x1, PT ;  /* 0x000000010300780c */ /* 0x001fda0003f02070 */
[----:B------:R-:W-:Y:S05]  /*57a0*/  @!P0 BRA `(.L_x_3267) ;  /* 0xfffffffc00ec8947 */ /* 0x000fea000383ffff */
[----:B------:R-:W-:Y:S05]  /*57b0*/  BRA `(.L_x_3265) ;  /* 0x00000000000c7947 */ /* 0x000fea0003800000 */
.L_x_3266:
[----:B------:R-:W2:Y:S02]  /*57c0*/  LD.E R2, desc[UR6][R4.64] ;  /* 0x0000000604027980 */ /* 0x000ea4000c101900 */
[----:B--2---:R-:W-:-:S05]  /*57d0*/  IADD3 R3, R9, R2, RZ ;  /* 0x0000000209037210 */ /* 0x004fca0007ffe0ff */
[----:B------:R0:W-:Y:S02]  /*57e0*/  ST.E desc[UR6][R4.64], R3 ;  /* 0x0000000304007985 */ /* 0x0001e4000c101906 */
.L_x_3265:
[----:B------:R-:W-:Y:S05]  /*57f0*/  BSYNC B0 ;  /* 0x0000000000007941 */ /* 0x000fea0003800000 */
.L_x_3264:
[----:B------:R1:W-:Y:S01]  /*5800*/  ATOM.E.ADD.F16x2.RN.STRONG.GPU P0, RZ, desc[UR6][R4.64+0x4], R17 ;  /* 0x0000041104ff79a2 */ /* 0x0003e2000810e1c6 */
[----:B------:R-:W-:Y:S04]  /*5810*/  BSSY B0, `(.L_x_3268) ;  /* 0x000000f000007945 */ /* 0x000fe80003800000 */
[----:B-1----:R-:W-:Y:S05]  /*5820*/  @P0 BRA `(.L_x_3269) ;  /* 0x0000000000340947 */ /* 0x002fea0003800000 */
[----:B------:R-:W1:Y:S02]  /*5830*/  QSPC.E.S P0, RZ, [R4+0x4] ;  /* 0x0000040004ff73aa */ /* 0x000e640000000500 */
[----:B-1----:R-:W-:Y:S05]  /*5840*/  @!P0 BRA `(.L_x_3270) ;  /* 0x0000000000208947 */ /* 0x002fea0003800000 */
[----:B------:R-:W-:-:S04]  /*5850*/  MOV R2, R4 ;  /* 0x0000000400027202 */ /* 0x000fc80000000f00 */
[----:B0-----:R-:W-:-:S07]  /*5860*/  MOV R4, R2 ;  /* 0x0000000200047202 */ /* 0x001fce0000000f00 */
.L_x_3271:
[----:B------:R-:W0:Y:S02]  /*5870*/  LDS R2, [R4+0x4] ;  /* 0x0000040004027984 */ /* 0x000e240000000800 */
[----:B0-----:R-:W-:-:S10]  /*5880*/  HFMA2.MMA R3, R2, 1, 1, R17 ;  /* 0x3c003c0002037835 */ /* 0x001fd40000000011 */
[----:B------:R-:W0:Y:S02]  /*5890*/  ATOMS.CAST.SPIN R3, [R4+0x4], R2, R3 ;  /* 0x000004020403738d */ /* 0x000e240001800003 */
[----:B0-----:R-:W-:-:S13]  /*58a0*/  ISETP.EQ.U32.AND P0, PT, R3, 0x1, PT ;  /* 0x000000010300780c */ /* 0x001fda0003f02070 */
[----:B------:R-:W-:Y:S05]  /*58b0*/  @!P0 BRA `(.L_x_3271) ;  /* 0xfffffffc00ec8947 */ /* 0x000fea000383ffff */
[----:B------:R-:W-:Y:S05]  /*58c0*/  BRA `(.L_x_3269) ;  /* 0x00000000000c7947 */ /* 0x000fea0003800000 */
.L_x_3270:
[----:B------:R-:W0:Y:S02]  /*58d0*/  LD.E R2, desc[UR6][R4.64+0x4] ;  /* 0x0000040604027980 */ /* 0x000e24000c101900 */
[----:B0-----:R-:W-:-:S05]  /*58e0*/  IADD3 R3, R17, R2, RZ ;  /* 0x0000000211037210 */ /* 0x001fca0007ffe0ff */
[----:B------:R1:W-:Y:S02]  /*58f0*/  ST.E desc[UR6][R4.64+0x4], R3 ;  /* 0x0000040304007985 */ /* 0x0003e4000c101906 */
.L_x_3269:
[----:B------:R-:W-:Y:S05]  /*5900*/  BSYNC B0 ;  /* 0x0000000000007941 */ /* 0x000fea0003800000 */
.L_x_3268:
        /* <DEDUP_REMOVED lines=13> */
.L_x_3275:
[----:B------:R-:W0:Y:S02]  /*59e0*/  LDS R2, [R0] ;  /* 0x0000000000027984 */ /* 0x000e240000000800 */
[----:B0-----:R-:W-:-:S06]  /*59f0*/  HADD2 R3, R2, R7 ;  /* 0x0000000702037230 */ /* 0x001fcc0000000000 */
[----:B------:R-:W0:Y:S02]  /*5a00*/  ATOMS.CAST.SPIN R3, [R0], R2, R3 ;  /* 0x000000020003738d */ /* 0x000e240001800003 */
[----:B0-----:R-:W-:-:S13]  /*5a10*/  ISETP.EQ.U32.AND P0, PT, R3, 0x1, PT ;  /* 0x000000010300780c */ /* 0x001fda0003f02070 */
[----:B------:R-:W-:Y:S05]  /*5a20*/  @!P0 BRA `(.L_x_3275) ;  /* 0xfffffffc00ec8947 */ /* 0x000fea000383ffff */
[----:B------:R-:W-:Y:S05]  /*5a30*/  BRA `(.L_x_3273) ;  /* 0x00000000000c7947 */ /* 0x000fea0003800000 */
.L_x_3274:
[----:B------:R-:W2:Y:S02]  /*5a40*/  LD.E R0, desc[UR6][R4.64] ;  /* 0x0000000604007980 */ /* 0x000ea4000c101900 */
[----:B--2---:R-:W-:-:S05]  /*5a50*/  IADD3 R3, R7, R0, RZ ;  /* 0x0000000007037210 */ /* 0x004fca0007ffe0ff */
[----:B------:R0:W-:Y:S02]  /*5a60*/  ST.E desc[UR6][R4.64], R3 ;  /* 0x0000000304007985 */ /* 0x0001e4000c101906 */
.L_x_3273:
[----:B------:R-:W-:Y:S05]  /*5a70*/  BSYNC B0 ;  /* 0x0000000000007941 */ /* 0x000fea0003800000 */
.L_x_3272:
[----:B------:R1:W-:Y:S02]  /*5a80*/  ATOM.E.ADD.F16x2.RN.STRONG.GPU P0, RZ, desc[UR6][R4.64+0x4], R29 ;  /* 0x0000041d04ff79a2 */ /* 0x0003e4000810e1c6 */
[----:B-1----:R-:W-:Y:S05]  /*5a90*/  @P0 EXIT ;  /* 0x000000000000094d */ /* 0x002fea0003800000 */
[----:B------:R-:W1:Y:S02]  /*5aa0*/  QSPC.E.S P0, RZ, [R4+0x4] ;  /* 0x0000040004ff73aa */ /* 0x000e640000000500 */
[----:B-1----:R-:W-:Y:S05]  /*5ab0*/  @!P0 BRA `(.L_x_3276) ;  /* 0x0000000000208947 */ /* 0x002fea0003800000 */
[----:B------:R-:W-:-:S04]  /*5ac0*/  MOV R2, R4 ;  /* 0x0000000400027202 */ /* 0x000fc80000000f00 */
[----:B------:R-:W-:-:S07]  /*5ad0*/  MOV R0, R2 ;  /* 0x0000000200007202 */ /* 0x000fce0000000f00 */
.L_x_3277:
[----:B------:R-:W0:Y:S02]  /*5ae0*/  LDS R2, [R0+0x4] ;  /* 0x0000040000027984 */ /* 0x000e240000000800 */
[----:B0-----:R-:W-:-:S10]  /*5af0*/  HFMA2.MMA R3, R2, 1, 1, R29 ;  /* 0x3c003c0002037835 */ /* 0x001fd4000000001d */
[----:B------:R-:W0:Y:S02]  /*5b00*/  ATOMS.CAST.SPIN R3, [R0+0x4], R2, R3 ;  /* 0x000004020003738d */ /* 0x000e240001800003 */
[----:B0-----:R-:W-:-:S13]  /*5b10*/  ISETP.EQ.U32.AND P0, PT, R3, 0x1, PT ;  /* 0x000000010300780c */ /* 0x001fda0003f02070 */
[----:B------:R-:W-:Y:S05]  /*5b20*/  @!P0 BRA `(.L_x_3277) ;  /* 0xfffffffc00ec8947 */ /* 0x000fea000383ffff */
[----:B------:R-:W-:Y:S05]  /*5b30*/  EXIT ;  /* 0x000000000000794d */ /* 0x000fea0003800000 */
.L_x_3276:
[----:B------:R-:W0:Y:S02]  /*5b40*/  LD.E R0, desc[UR6][R4.64+0x4] ;  /* 0x0000040604007980 */ /* 0x000e24000c101900 */
[----:B0-----:R-:W-:-:S05]  /*5b50*/  IADD3 R3, R29, R0, RZ ;  /* 0x000000001d037210 */ /* 0x001fca0007ffe0ff */
[----:B------:R-:W-:Y:S01]  /*5b60*/  ST.E desc[UR6][R4.64+0x4], R3 ;  /* 0x0000040304007985 */ /* 0x000fe2000c101906 */
[----:B------:R-:W-:Y:S05]  /*5b70*/  EXIT ;  /* 0x000000000000794d */ /* 0x000fea0003800000 */
.L_x_3278:
        /* <DEDUP_REMOVED lines=16> */
.L_x_5225:


//--------------------- .text._Z23gemm_half_q_half_kernelILi3ELi38ELb1ELb1ELi32EEvPK6__halfPKjS4_S2_PS0_iiiiPKtS7_iiiiiibS2_i --------------------------
	.section	.text._Z23gemm_half_q_half_kernelILi3ELi38ELb1ELb1ELi32EEvPK6__halfPKjS4_S2_PS0_iiiiPKtS7_iiiiiibS2_i,"ax",@progbits
	.align	128
        .global         _Z23gemm_half_q_half_kernelILi3ELi38ELb1ELb1ELi32EEvPK6__halfPKjS4_S2_PS0_iiiiPKtS7_iiiiiibS2_i
        .type           _Z23gemm_half_q_half_kernelILi3ELi38ELb1ELb1ELi32EEvPK6__halfPKjS4_S2_PS0_iiiiPKtS7_iiiiiibS2_i,@function
        .size           _Z23gemm_half_q_half_kernelILi3ELi38ELb1ELb1ELi32EEvPK6__halfPKjS4_S2_PS0_iiiiPKtS7_iiiiiibS2_i,(.L_x_5226 - _Z23gemm_half_q_half_kernelILi3ELi38ELb1ELb1ELi32EEvPK6__halfPKjS4_S2_PS0_iiiiPKtS7_iiiiiibS2_i)
        .other          _Z23gemm_half_q_half_kernelILi3ELi38ELb1ELb1ELi32EEvPK6__halfPKjS4_S2_PS0_iiiiPKtS7_iiiiiibS2_i,@"STO_CUDA_ENTRY STV_DEFAULT"
_Z23gemm_half_q_half_kernelILi3ELi38ELb1ELb1ELi32EEvPK6__halfPKjS4_S2_PS0_iiiiPKtS7_iiiiiibS2_i:
.text._Z23gemm_half_q_half_kernelILi3ELi38ELb1ELb1ELi32EEvPK6__halfPKjS4_S2_PS0_iiiiPKtS7_iiiiiibS2_i:
        /* <DEDUP_REMOVED lines=36> */
.L_x_3279:
        /* <DEDUP_REMOVED lines=29> */
.L_x_3284:
        /* <DEDUP_REMOVED lines=28> */
[----:B------:R-:W-:-:S05]  /*05d0*/  IMAD R7, R24, 0x40, R5 ;  /* 0x0000004018077824 */ /* 0x000fca00078e0205 */
        /* <DEDUP_REMOVED lines=8> */
.L_x_3283:
        /* <DEDUP_REMOVED lines=24> */
.L_x_3285:
        /* <DEDUP_REMOVED lines=14> */
.L_x_3282:
        /* <DEDUP_REMOVED lines=8> */
[----:B------:R-:W-:Y:S01]  /*0940*/  VIADD R27, R20, 0xfffffffd ;  /* 0xfffffffd141b7836 */ /* 0x000fe20000000000 */
[----:B------:R-:W-:-:S11]  /*0950*/  ULDC.64 UR4, c[0x0][0x210] ;  /* 0x0000840000047ab9 */ /* 0x000fd60000000a00 */
.L_x_3287:
        /* <DEDUP_REMOVED lines=37> */
.L_x_3286:
        /* <DEDUP_REMOVED lines=24> */
.L_x_3288:
        /* <DEDUP_REMOVED lines=13> */
.L_x_3281:
[----:B------:R-:W-:Y:S05]  /*0e00*/  BSYNC B0 ;  /* 0x0000000000007941 */ /* 0x000fea0003800000 */
.L_x_3280:
        /* <DEDUP_REMOVED lines=17> */
.L_x_3291:
[----:B----4-:R-:W-:Y:S01]  /*0f20*/  IMAD R4, R3, 0x3, R14 ;  /* 0x0000000303047824 */ /* 0x010fe200078e020e */
[----:B------:R-:W-:-:S03]  /*0f30*/  IADD3 R14, R14, 0x4, RZ ;  /* 0x000000040e0e7810 */ /* 0x000fc60007ffe0ff */
[CCC-:B012---:R-:W-:Y:S01]  /*0f40*/  IMAD R5, R4.reuse, R23.reuse, R2.reuse ;  /* 0x0000001704057224 */ /* 0x1c7fe200078e0202 */
[C---:B------:R-:W-:Y:S02]  /*0f50*/  IADD3 R6, R4.reuse, 0x1, RZ ;  /* 0x0000000104067810 */ /* 0x040fe40007ffe0ff */
[C---:B------:R-:W-:Y:S02]  /*0f60*/  IADD3 R8, R4.reuse, 0x2, RZ ;  /* 0x0000000204087810 */ /* 0x040fe40007ffe0ff */
[----:B------:R-:W-:Y:S01]  /*0f70*/  IADD3 R10, R4, 0x3, RZ ;  /* 0x00000003040a7810 */ /* 0x000fe20007ffe0ff */
[--C-:B------:R-:W-:Y:S01]  /*0f80*/  IMAD R7, R6, R23, R2.reuse ;  /* 0x0000001706077224 */ /* 0x100fe200078e0202 */
        /* <DEDUP_REMOVED lines=12> */
.L_x_3290:
[----:B----4-:R-:W-:-:S04]  /*1050*/  IADD3 R4, R20, -R14, RZ ;  /* 0x8000000e14047210 */ /* 0x010fc80007ffe0ff */
[----:B------:R-:W-:-:S13]  /*1060*/  ISETP.GT.AND P2, PT, R4, 0x1, PT ;  /* 0x000000010400780c */ /* 0x000fda0003f44270 */
[----:B------:R-:W-:Y:S05]  /*1070*/  @!P2 BRA `(.L_x_3292) ;  /* 0x00000000002ca947 */ /* 0x000fea0003800000 */
[----:B012---:R-:W0:Y:S01]  /*1080*/  LDC.64 R6, c[0x0][0x230] ;  /* 0x00008c00ff067b82 */ /* 0x007e220000000a00 */
[----:B------:R-:W-:Y:S01]  /*1090*/  IMAD R4, R3, 0x3, R14 ;  /* 0x0000000303047824 */ /* 0x000fe200078e020e */
[----:B------:R-:W-:Y:S02]  /*10a0*/  PLOP3.LUT P0, PT, PT, PT, PT, 0x8, 0x0 ;  /* 0x000000000000781c */ /* 0x000fe40003f0e170 */
[----:B------:R-:W-:Y:S01]  /*10b0*/  IADD3 R14, R14, 0x2, RZ ;  /* 0x000000020e0e7810 */ /* 0x000fe20007ffe0ff */
[C---:B------:R-:W-:Y:S02]  /*10c0*/  VIADD R8, R4.reuse, 0x1 ;  /* 0x0000000104087836 */ /* 0x040fe40000000000 */
[-CC-:B------:R-:W-:Y:S02]  /*10d0*/  IMAD R5, R4, R23.reuse, R2.reuse ;  /* 0x0000001704057224 */ /* 0x180fe400078e0202 */
[----:B------:R-:W-:Y:S02]  /*10e0*/  IMAD R9, R8, R23, R2 ;  /* 0x0000001708097224 */ /* 0x000fe400078e0202 */
[----:B0-----:R-:W-:-:S04]  /*10f0*/  IMAD.WIDE R4, R5, 0x2, R6 ;  /* 0x0000000205047825 */ /* 0x001fc800078e0206 */
[----:B------:R-:W-:Y:S01]  /*1100*/  IMAD.WIDE R6, R9, 0x2, R6 ;  /* 0x0000000209067825 */ /* 0x000fe200078e0206 */
[----:B------:R3:W-:Y:S04]  /*1110*/  STG.E.64 desc[UR6][R4.64], RZ ;  /* 0x000000ff04007986 */ /* 0x0007e8000c101b06 */
[----:B------:R3:W-:Y:S02]  /*1120*/  STG.E.64 desc[UR6][R6.64], RZ ;  /* 0x000000ff06007986 */ /* 0x0007e4000c101b06 */
.L_x_3292:
[----:B------:R-:W-:-:S13]  /*1130*/  ISETP.LT.OR P0, PT, R14, R20, P0 ;  /* 0x000000140e00720c */ /* 0x000fda0000701670 */
[----:B0123--:R-:W0:Y:S01]  /*1140*/  @P0 LDC.64 R4, c[0x0][0x230] ;  /* 0x00008c00ff040b82 */ /* 0x00fe220000000a00 */
[----:B------:R-:W-:-:S04]  /*1150*/  @P0 IMAD R3, R3, 0x3, R14 ;  /* 0x0000000303030824 */ /* 0x000fc800078e020e */
[----:B------:R-:W-:-:S04]  /*1160*/  @P0 IMAD R3, R3, R23, R2 ;  /* 0x0000001703030224 */ /* 0x000fc800078e0202 */
[----:B0-----:R-:W-:-:S05]  /*1170*/  @P0 IMAD.WIDE R4, R3, 0x2, R4 ;  /* 0x0000000203040825 */ /* 0x001fca00078e0204 */
[----:B------:R3:W-:Y:S02]  /*1180*/  @P0 STG.E.64 desc[UR6][R4.64], RZ ;  /* 0x000000ff04000986 */ /* 0x0007e4000c101b06 */
.L_x_3289:
[----:B-----5:R-:W4:Y:S08]  /*1190*/  LDC R32, c[0x0][0x25c] ;  /* 0x00009700ff207b82 */ /* 0x020f300000000800 */
[----:B------:R-:W-:Y:S01]  /*11a0*/  BAR.SYNC.DEFER_BLOCKING 0x0 ;  /* 0x0000000000007b1d */ /* 0x000fe20000010000 */
[----:B------:R-:W-:-:S05]  /*11b0*/  ISETP.GE.AND P0, PT, R21, R22, PT ;  /* 0x000000161500720c */ /* 0x000fca0003f06270 */
[----:B------:R-:W-:Y:S02]  /*11c0*/  ULDC UR5, c[0x0][0x258] ;  /* 0x0000960000057ab9 */ /* 0x000fe40000000800 */
[----:B------:R-:W0:Y:S01]  /*11d0*/  LDC R34, c[0x0][0x264] ;  /* 0x00009900ff227b82 */ /* 0x000e220000000800 */
[----:B------:R-:W-:Y:S01]  /*11e0*/  ULDC UR8, c[0x0][0x260] ;  /* 0x0000980000087ab9 */ /* 0x000fe20000000800 */
[----:B------:R-:W-:Y:S01]  /*11f0*/  ULDC UR9, c[0x0][0x268] ;  /* 0x00009a0000097ab9 */ /* 0x000fe20000000800 */
[C---:B------:R-:W-:Y:S02]  /*1200*/  VIMNMX R30, R21.reuse, UR5, PT ;  /* 0x00000005151e7c48 */ /* 0x040fe4000bfe0100 */
[C---:B------:R-:W-:Y:S02]  /*1210*/  ISETP.GT.AND P5, PT, R21.reuse, UR5, PT ;  /* 0x0000000515007c0c */ /* 0x040fe4000bfa4270 */
[C---:B------:R-:W-:Y:S02]  /*1220*/  ISETP.GT.AND P4, PT, R21.reuse, UR8, PT ;  /* 0x0000000815007c0c */ /* 0x040fe4000bf84270 */
[----:B------:R-:W-:-:S02]  /*1230*/  ISETP.GT.AND P3, PT, R21, UR9, PT ;  /* 0x0000000915007c0c */ /* 0x000fc4000bf64270 */
[----:B------:R-:W-:Y:S02]  /*1240*/  SHF.R.S32.HI R31, RZ, 0x1f, R30 ;  /* 0x0000001fff1f7819 */ /* 0x000fe4000001141e */
[----:B----4-:R-:W-:Y:S01]  /*1250*/  ISETP.GT.AND P2, PT, R21, R32, PT ;  /* 0x000000201500720c */ /* 0x010fe20003f44270 */
[----:B------:R-:W-:-:S12]  /*1260*/  @P0 BRA `(.L_x_3293) ;  /* 0x0000000000d40947 */ /* 0x000fd80003800000 */
[----:B0-----:R-:W0:Y:S01]  /*1270*/  LDC.64 R10, c[0x0][0x248] ;  /* 0x00009200ff0a7b82 */ /* 0x001e220000000a00 */
[----:B-123--:R-:W-:-:S07]  /*1280*/  SHF.L.U32 R5, R0, 0x6, RZ ;  /* 0x0000000600057819 */ /* 0x00efce00000006ff */
        /* <DEDUP_REMOVED lines=10> */
.L_x_3294:
        /* <DEDUP_REMOVED lines=41> */
.L_x_3293:
[----:B------:R-:W-:Y:S01]  /*15c0*/  LEA.HI R31, R31, R30, RZ, 0x5 ;  /* 0x0000001e1f1f7211 */ /* 0x000fe200078f28ff */
[----:B------:R-:W-:Y:S01]  /*15d0*/  HFMA2.MMA R3, -RZ, RZ, 0, 0 ;  /* 0x00000000ff037435 */ /* 0x000fe200000001ff */
[----:B0-----:R-:W-:Y:S01]  /*15e0*/  ISETP.GT.AND P6, PT, R21, R34, PT ;  /* 0x000000221500720c */ /* 0x001fe20003fc4270 */
[----:B---3--:R-:W-:Y:S01]  /*15f0*/  HFMA2.MMA R4, -RZ, RZ, 0, 0 ;  /* 0x00000000ff047435 */ /* 0x008fe200000001ff */
[----:B------:R-:W-:Y:S01]  /*1600*/  IMAD.MOV.U32 R7, RZ, RZ, RZ ;  /* 0x000000ffff077224 */ /* 0x000fe200078e00ff */
[----:B------:R-:W-:Y:S02]  /*1610*/  MOV R8, RZ ;  /* 0x000000ff00087202 */ /* 0x000fe40000000f00 */
[----:B------:R-:W-:Y:S01]  /*1620*/  SHF.R.S32.HI R31, RZ, 0x5, R31 ;  /* 0x00000005ff1f7819 */ /* 0x000fe2000001141f */
[----:B------:R-:W-:Y:S07]  /*1630*/  @!P5 BRA `(.L_x_3295) ;  /* 0x00000000001cd947 */ /* 0x000fee0003800000 */
[----:B------:R-:W0:Y:S02]  /*1640*/  LDC R4, c[0x0][0x25c] ;  /* 0x00009700ff047b82 */ /* 0x000e240000000800 */
[----:B0-----:R-:W-:-:S04]  /*1650*/  VIMNMX R4, R21, R4, PT ;  /* 0x0000000415047248 */ /* 0x001fc80003fe0100 */
[----:B------:R-:W-:-:S04]  /*1660*/  IADD3 R4, R4, -UR5, RZ ;  /* 0x8000000504047c10 */ /* 0x000fc8000fffe0ff */
[----:B-12---:R-:W-:-:S04]  /*1670*/  SHF.R.S32.HI R5, RZ, 0x1f, R4 ;  /* 0x0000001fff057819 */ /* 0x006fc80000011404 */
[----:B------:R-:W-:-:S04]  /*1680*/  LEA.HI R5, R5, R4, RZ, 0x5 ;  /* 0x0000000405057211 */ /* 0x000fc800078f28ff */
[----:B------:R-:W-:-:S05]  /*1690*/  SHF.R.S32.HI R5, RZ, 0x5, R5 ;  /* 0x00000005ff057819 */ /* 0x000fca0000011405 */
[----:B------:R-:W-:-:S07]  /*16a0*/  IMAD R4, R5, 0x6, RZ ;  /* 0x0000000605047824 */ /* 0x000fce00078e02ff */
.L_x_3295:
[----:B------:R-:W-:Y:S05]  /*16b0*/  @!P2 BRA `(.L_x_3296) ;  /* 0x00000000001ca947 */ /* 0x000fea0003800000 */
[----:B-12---:R-:W0:Y:S02]  /*16c0*/  LDC R6, c[0x0][0x260] ;  /* 0x00009800ff067b82 */ /* 0x006e240000000800 */
[----:B0-----:R-:W-:-:S04]  /*16d0*/  VIMNMX R3, R21, R6, PT ;  /* 0x0000000615037248 */ /* 0x001fc80003fe0100 */
[----:B------:R-:W-:-:S04]  /*16e0*/  IADD3 R3, R3, -R32, RZ ;  /* 0x8000002003037210 */ /* 0x000fc80007ffe0ff */
[----:B------:R-:W-:-:S04]  /*16f0*/  SHF.R.S32.HI R6, RZ, 0x1f, R3 ;  /* 0x0000001fff067819 */ /* 0x000fc80000011403 */
[----:B------:R-:W-:-:S04]  /*1700*/  LEA.HI R6, R6, R3, RZ, 0x5 ;  /* 0x0000000306067211 */ /* 0x000fc800078f28ff */
[----:B------:R-:W-:-:S05]  /*1710*/  SHF.R.S32.HI R6, RZ, 0x5, R6 ;  /* 0x00000005ff067819 */ /* 0x000fca0000011406 */
[----:B------:R-:W-:-:S07]  /*1720*/  IMAD R3, R6, 0x5, RZ ;  /* 0x0000000506037824 */ /* 0x000fce00078e02ff */
.L_x_3296:
[----:B------:R-:W-:Y:S05]  /*1730*/  @!P4 BRA `(.L_x_3297) ;  /* 0x00000000001cc947 */ /* 0x000fea0003800000 */
[----:B-12---:R-:W0:Y:S02]  /*1740*/  LDC R6, c[0x0][0x264] ;  /* 0x00009900ff067b82 */ /* 0x006e240000000800 */
[----:B0-----:R-:W-:-:S04]  /*1750*/  VIMNMX R5, R21, R6, PT ;  /* 0x0000000615057248 */ /* 0x001fc80003fe0100 */
[----:B------:R-:W-:-:S04]  /*1760*/  IADD3 R5, R5, -UR8, RZ ;  /* 0x8000000805057c10 */ /* 0x000fc8000fffe0ff */
[----:B------:R-:W-:-:S04]  /*1770*/  SHF.R.S32.HI R6, RZ, 0x1f, R5 ;  /* 0x0000001fff067819 */ /* 0x000fc80000011405 */
[----:B------:R-:W-:-:S04]  /*1780*/  LEA.HI R6, R6, R5, RZ, 0x5 ;  /* 0x0000000506067211 */ /* 0x000fc800078f28ff */
[----:B------:R-:W-:-:S04]  /*1790*/  SHF.R.S32.HI R6, RZ, 0x5, R6 ;  /* 0x00000005ff067819 */ /* 0x000fc80000011406 */
[----:B------:R-:W-:-:S07]  /*17a0*/  SHF.L.U32 R8, R6, 0x2, RZ ;  /* 0x0000000206087819 */ /* 0x000fce00000006ff */
.L_x_3297:
        /* <DEDUP_REMOVED lines=8> */
.L_x_3298:
[----:B-12---:R-:W-:Y:S01]  /*1830*/  MOV R6, RZ ;  /* 0x000000ff00067202 */ /* 0x006fe20000000f00 */
        /* <DEDUP_REMOVED lines=8> */
.L_x_3299:
        /* <DEDUP_REMOVED lines=21> */
[----:B------:R-:W0:Y:S01]  /*1a10*/  LDC R23, c[0x0][0x23c] ;  /* 0x00008f00ff177b82 */ /* 0x000e220000000800 */
[----:B------:R-:W-:Y:S01]  /*1a20*/  PRMT R32, RZ, 0x7610, R32 ;  /* 0x00007610ff207816 */ /* 0x000fe20000000020 */
[----:B------:R-:W-:Y:S01]  /*1a30*/  ULDC UR5, c[0x0][0x25c] ;  /* 0x0000970000057ab9 */ /* 0x000fe20000000800 */
[----:B------:R-:W-:-:S05]  /*1a40*/  ULDC UR8, c[0x0][0x240] ;  /* 0x0000900000087ab9 */ /* 0x000fca0000000800 */
.L_x_3307:
        /* <DEDUP_REMOVED lines=11> */
[----:B------:R-:W-:Y:S02]  /*1b00*/  LOP3.LUT R37, R13, 0x3f003f, RZ, 0xc0, !PT ;  /* 0x003f003f0d257812 */ /* 0x000fe400078ec0ff */
[----:B------:R-:W-:Y:S02]  /*1b10*/  SHF.R.U32.HI R40, RZ, 0x6, R13 ;  /* 0x00000006ff287819 */ /* 0x000fe4000001160d */
[----:B------:R-:W-:Y:S02]  /*1b20*/  SHF.R.U32.HI R45, RZ, 0xc, R14 ;  /* 0x0000000cff2d7819 */ /* 0x000fe4000001160e */
[----:B------:R-:W-:-:S02]  /*1b30*/  ISETP.NE.AND P0, PT, R12, RZ, PT ;  /* 0x000000ff0c00720c */ /* 0x000fc40003f05270 */
[----:B------:R-:W-:Y:S02]  /*1b40*/  LOP3.LUT R42, R14, 0x3f003f, RZ, 0xc0, !PT ;  /* 0x003f003f0e2a7812 */ /* 0x000fe400078ec0ff */
[----:B------:R-:W-:Y:S02]  /*1b50*/  SHF.R.U32.HI R46, RZ, 0x6, R14 ;  /* 0x00000006ff2e7819 */ /* 0x000fe4000001160e */
[--C-:B------:R-:W-:Y:S02]  /*1b60*/  SHF.R.U32.HI R47, RZ, 0xc, R15.reuse ;  /* 0x0000000cff2f7819 */ /* 0x100fe4000001160f */
        /* <DEDUP_REMOVED lines=21> */
[----:B------:R-:W-:Y:S02]  /*1cc0*/  LOP3.LUT R48, R10, 0x3f003f, RZ, 0xc0, !PT ;  /* 0x003f003f0a307812 */ /* 0x000fe400078ec0ff */
[----:B------:R-:W-:Y:S02]  /*1cd0*/  SHF.R.U32.HI R49, RZ, 0x6, R10 ;  /* 0x00000006ff317819 */ /* 0x000fe4000001160a */
[----:B------:R-:W-:Y:S02]  /*1ce0*/  SHF.R.U32.HI R54, RZ, 0x8, R11 ;  /* 0x00000008ff367819 */ /* 0x000fe4000001160b */
[----:B------:R-:W-:Y:S02]  /*1cf0*/  LOP3.LUT R10, R9, 0x300030, R12, 0xf8, !PT ;  /* 0x00300030090a7812 */ /* 0x000fe400078ef80c */
[----:B------:R-:W-:Y:S02]  /*1d00*/  LOP3.LUT R50, R36, 0x300030, R15, 0xf8, !PT ;  /* 0x0030003024327812 */ /* 0x000fe400078ef80f */
[----:B--2---:R-:W-:-:S02]  /*1d10*/  SHF.R.U32.HI R12, RZ, 0xc, R5 ;  /* 0x0000000cff0c7819 */ /* 0x004fc40000011605 */
[----:B------:R-:W-:Y:S02]  /*1d20*/  SHF.R.U32.HI R15, RZ, 0xc, R6 ;  /* 0x0000000cff0f7819 */ /* 0x000fe40000011606 */
[----:B------:R-:W-:Y:S02]  /*1d30*/  LOP3.LUT R59, R47, 0x300030, R54, 0xf8, !PT ;  /* 0x003000302f3b7812 */ /* 0x000fe400078ef836 */
[----:B------:R-:W-:Y:S02]  /*1d40*/  SHF.R.U32.HI R9, RZ, 0xc, R4 ;  /* 0x0000000cff097819 */ /* 0x000fe40000011604 */
[--C-:B------:R-:W-:Y:S02]  /*1d50*/  SHF.R.U32.HI R36, RZ, 0xc, R7.reuse ;  /* 0x0000000cff247819 */ /* 0x100fe40000011607 */
[----:B------:R-:W-:Y:S02]  /*1d60*/  LOP3.LUT R54, R7, 0x3f003f, RZ, 0xc0, !PT ;  /* 0x003f003f07367812 */ /* 0x000fe400078ec0ff */
[----:B------:R-:W-:-:S02]  /*1d70*/  SHF.R.U32.HI R55, RZ, 0x6, R7 ;  /* 0x00000006ff377819 */ /* 0x000fc40000011607 */
[--C-:B------:R-:W-:Y:S02]  /*1d80*/  SHF.R.U32.HI R57, RZ, 0xa, R11.reuse ;  /* 0x0000000aff397819 */ /* 0x100fe4000001160b */
[----:B------:R-:W-:Y:S02]  /*1d90*/  LOP3.LUT R56, R11, 0x3f003f, RZ, 0xc0, !PT ;  /* 0x003f003f0b387812 */ /* 0x000fe400078ec0ff */
[----:B------:R-:W-:Y:S02]  /*1da0*/  SHF.R.U32.HI R58, RZ, 0x6, R11 ;  /* 0x00000006ff3a7819 */ /* 0x000fe4000001160b */
[----:B------:R-:W-:Y:S02]  /*1db0*/  LOP3.LUT R7, R12, 0xf000f, RZ, 0xc0, !PT ;  /* 0x000f000f0c077812 */ /* 0x000fe400078ec0ff */
[----:B------:R-:W-:Y:S02]  /*1dc0*/  LOP3.LUT R45, R41, 0x300030, R8, 0xf8, !PT ;  /* 0x00300030292d7812 */ /* 0x000fe400078ef808 */
        /* <DEDUP_REMOVED lines=130> */
.L_x_3302:
        /* <DEDUP_REMOVED lines=51> */
.L_x_3303:
        /* <DEDUP_REMOVED lines=45> */
.L_x_3301:
        /* <DEDUP_REMOVED lines=15> */
[----:B------:R-:W-:Y:S02]  /*2ce0*/  SHF.R.U32.HI R40, RZ, 0x6, R13 ;  /* 0x00000006ff287819 */ /* 0x000fe4000001160d */
[--C-:B------:R-:W-:Y:S02]  /*2cf0*/  SHF.R.U32.HI R45, RZ, 0xc, R14.reuse ;  /* 0x0000000cff2d7819 */ /* 0x100fe4000001160e */
[----:B------:R-:W-:Y:S02]  /*2d00*/  LOP3.LUT R42, R14, 0x3f003f, RZ, 0xc0, !PT ;  /* 0x003f003f0e2a7812 */ /* 0x000fe400078ec0ff */
[----:B------:R-:W-:Y:S02]  /*2d10*/  SHF.R.U32.HI R46, RZ, 0x6, R14 ;  /* 0x00000006ff2e7819 */ /* 0x000fe4000001160e */
[----:B----4-:R-:W-:-:S02]  /*2d20*/  SHF.R.U32.HI R12, RZ, 0x8, R8 ;  /* 0x00000008ff0c7819 */ /* 0x010fc40000011608 */
[--C-:B------:R-:W-:Y:S02]  /*2d30*/  SHF.R.U32.HI R13, RZ, 0xa, R8.reuse ;  /* 0x0000000aff0d7819 */ /* 0x100fe40000011608 */
[----:B------:R-:W-:Y:S02]  /*2d40*/  LOP3.LUT R35, R8, 0x3f003f, RZ, 0xc0, !PT ;  /* 0x003f003f08237812 */ /* 0x000fe400078ec0ff */
[----:B------:R-:W-:Y:S02]  /*2d50*/  SHF.R.U32.HI R39, RZ, 0x6, R8 ;  /* 0x00000006ff277819 */ /* 0x000fe40000011608 */
[----:B------:R-:W-:Y:S02]  /*2d60*/  SHF.R.U32.HI R49, RZ, 0xc, R15 ;  /* 0x0000000cff317819 */ /* 0x000fe4000001160f */
[--C-:B------:R-:W-:Y:S02]  /*2d70*/  SHF.R.U32.HI R8, RZ, 0x8, R9.reuse ;  /* 0x00000008ff087819 */ /* 0x100fe40000011609 */
[----:B------:R-:W-:-:S02]  /*2d80*/  SHF.R.U32.HI R14, RZ, 0xa, R9 ;  /* 0x0000000aff0e7819 */ /* 0x000fc40000011609 */
[----:B------:R-:W-:Y:S02]  /*2d90*/  LOP3.LUT R43, R9, 0x3f003f, RZ, 0xc0, !PT ;  /* 0x003f003f092b7812 */ /* 0x000fe400078ec0ff */
[----:B------:R-:W-:Y:S02]  /*2da0*/  SHF.R.U32.HI R44, RZ, 0x6, R9 ;  /* 0x00000006ff2c7819 */ /* 0x000fe40000011609 */
[----:B------:R-:W-:Y:S02]  /*2db0*/  LOP3.LUT R9, R38, 0xf000f, RZ, 0xc0, !PT ;  /* 0x000f000f26097812 */ /* 0x000fe400078ec0ff */
[----:B------:R-:W-:Y:S02]  /*2dc0*/  LOP3.LUT R41, R41, 0xf000f, RZ, 0xc0, !PT ;  /* 0x000f000f29297812 */ /* 0x000fe400078ec0ff */
        /* <DEDUP_REMOVED lines=9> */
[----:B------:R-:W-:Y:S02]  /*2e60*/  LOP3.LUT R10, R9, 0x300030, R12, 0xf8, !PT ;  /* 0x00300030090a7812 */ /* 0x000fe400078ef80c */
[----:B------:R-:W-:Y:S02]  /*2e70*/  LOP3.LUT R45, R41, 0x300030, R8, 0xf8, !PT ;  /* 0x00300030292d7812 */ /* 0x000fe400078ef808 */
[----:B---3--:R-:W-:Y:S02]  /*2e80*/  SHF.R.U32.HI R12, RZ, 0xc, R5 ;  /* 0x0000000cff0c7819 */ /* 0x008fe40000011605 */
[----:B------:R-:W-:Y:S02]  /*2e90*/  SHF.R.U32.HI R41, RZ, 0xc, R6 ;  /* 0x0000000cff297819 */ /* 0x000fe40000011606 */
[----:B------:R-:W-:-:S02]  /*2ea0*/  SHF.R.U32.HI R55, RZ, 0xc, R7 ;  /* 0x0000000cff377819 */ /* 0x000fc40000011607 */
[----:B------:R-:W-:Y:S02]  /*2eb0*/  LOP3.LUT R58, R54, 0x300030, R53, 0xf8, !PT ;  /* 0x00300030363a7812 */ /* 0x000fe400078ef835 */
[----:B------:R-:W-:Y:S02]  /*2ec0*/  LOP3.LUT R53, R7, 0x3f003f, RZ, 0xc0, !PT ;  /* 0x003f003f07357812 */ /* 0x000fe400078ec0ff */
[----:B------:R-:W-:Y:S02]  /*2ed0*/  SHF.R.U32.HI R54, RZ, 0x6, R7 ;  /* 0x00000006ff367819 */ /* 0x000fe40000011607 */
[----:B------:R-:W-:Y:S02]  /*2ee0*/  LOP3.LUT R49, R38, 0x300030, R15, 0xf8, !PT ;  /* 0x0030003026317812 */ /* 0x000fe400078ef80f */
[----:B------:R-:W-:Y:S02]  /*2ef0*/  SHF.R.U32.HI R9, RZ, 0xc, R4 ;  /* 0x0000000cff097819 */ /* 0x000fe40000011604 */
[----:B------:R-:W-:-:S02]  /*2f00*/  LOP3.LUT R7, R12, 0xf000f, RZ, 0xc0, !PT ;  /* 0x000f000f0c077812 */ /* 0x000fc400078ec0ff */
[----:B------:R-:W-:Y:S02]  /*2f10*/  LOP3.LUT R41, R41, 0xf000f, RZ, 0xc0, !PT ;  /* 0x000f000f29297812 */ /* 0x000fe400078ec0ff */
[----:B------:R-:W-:Y:S02]  /*2f20*/  LOP3.LUT R40, R40, 0x3f003f, RZ, 0xc0, !PT ;  /* 0x003f003f28287812 */ /* 0x000fe400078ec0ff */
[--C-:B------:R-:W-:Y:S02]  /*2f30*/  SHF.R.U32.HI R59, RZ, 0xa, R11.reuse ;  /* 0x0000000aff3b7819 */ /* 0x100fe4000001160b */
[----:B------:R-:W-:Y:S02]  /*2f40*/  LOP3.LUT R56, R11, 0x3f003f, RZ, 0xc0, !PT ;  /* 0x003f003f0b387812 */ /* 0x000fe400078ec0ff */
[----:B------:R-:W-:Y:S02]  /*2f50*/  SHF.R.U32.HI R57, RZ, 0x6, R11 ;  /* 0x00000006ff397819 */ /* 0x000fe4000001160b */
[----:B------:R-:W-:-:S02]  /*2f60*/  LOP3.LUT R15, R6, 0x3f003f, RZ, 0xc0, !PT ;  /* 0x003f003f060f7812 */ /* 0x000fc400078ec0ff */
[----:B------:R-:W-:Y:S02]  /*2f70*/  LOP3.LUT R12, R55, 0xf000f, RZ, 0xc0, !PT ;  /* 0x000f000f370c7812 */ /* 0x000fe400078ec0ff */
[----:B------:R-:W-:Y:S02]  /*2f80*/  LOP3.LUT R11, R5, 0x3f003f, RZ, 0xc0, !PT ;  /* 0x003f003f050b7812 */ /* 0x000fe400078ec0ff */
[----:B------:R-:W-:Y:S02]  /*2f90*/  LOP3.LUT R8, R4, 0x3f003f, RZ, 0xc0, !PT ;  /* 0x003f003f04087812 */ /* 0x000fe400078ec0ff */
[----:B------:R-:W-:Y:S02]  /*2fa0*/  SHF.R.U32.HI R5, RZ, 0x6, R5 ;  /* 0x00000006ff057819 */ /* 0x000fe40000011605 */
[----:B------:R-:W-:Y:S02]  /*2fb0*/  SHF.R.U32.HI R38, RZ, 0x6, R6 ;  /* 0x00000006ff267819 */ /* 0x000fe40000011606 */
        /* <DEDUP_REMOVED lines=126> */
.L_x_3305:
        /* <DEDUP_REMOVED lines=51> */
.L_x_3306:
        /* <DEDUP_REMOVED lines=45> */
.L_x_3304:
[----:B------:R-:W-:Y:S01]  /*3da0*/  LEA R4, R0, 0x20, 0x5 ;  /* 0x0000002000047811 */ /* 0x000fe200078e28ff */
[----:B------:R-:W-:Y:S01]  /*3db0*/  VIADD R21, R21, 0x20 ;  /* 0x0000002015157836 */ /* 0x000fe20000000000 */
[----:B------:R-:W-:Y:S01]  /*3dc0*/  UIADD3 UR4, UR4, 0x40, URZ ;  /* 0x0000004004047890 */ /* 0x000fe2000fffe03f */
[----:B01----:R-:W-:Y:S01]  /*3dd0*/  IMAD.WIDE R2, R23, 0x18, R2 ;  /* 0x0000001817027825 */ /* 0x003fe200078e0202 */
[----:B------:R-:W-:Y:S02]  /*3de0*/  VIMNMX R4, R4, UR8, PT ;  /* 0x0000000804047c48 */ /* 0x000fe4000bfe0100 */
[C---:B------:R-:W-:Y:S02]  /*3df0*/  ISETP.GE.AND P0, PT, R21.reuse, UR5, PT ;  /* 0x0000000515007c0c */ /* 0x040fe4000bf06270 */
[----:B------:R-:W-:-:S13]  /*3e00*/  ISETP.LT.AND P2, PT, R21, R4, PT ;  /* 0x000000041500720c */ /* 0x000fda0003f41270 */
[----:B------:R-:W-:Y:S05]  /*3e10*/  @!P0 BRA P2, `(.L_x_3307) ;  /* 0xffffffdc000c8947 */ /* 0x000fea000103ffff */
.L_x_3300:
        /* <DEDUP_REMOVED lines=8> */
.L_x_3312:
[----:B0-----:R-:W0:Y:S01]  /*3ea0*/  LDC R23, c[0x0][0x23c] ;  /* 0x00008f00ff177b82 */ /* 0x001e220000000800 */
[----:B-----5:R1:W5:Y:S01]  /*3eb0*/  LDG.E.128.CONSTANT R12, desc[UR6][R2.64] ;  /* 0x00000006020c7981 */ /* 0x020362000c1e9d00 */
[----:B0-----:R-:W-:-:S05]  /*3ec0*/  IMAD.WIDE R4, R23, 0x4, R2 ;  /* 0x0000000417047825 */ /* 0x001fca00078e0202 */
[----:B------:R0:W5:Y:S01]  /*3ed0*/  LDG.E.128.CONSTANT R8, desc[UR6][R4.64] ;  /* 0x0000000604087981 */ /* 0x000162000c1e9d00 */
[----:B-1----:R-:W-:Y:S01]  /*3ee0*/  IMAD.WIDE R2, R23, 0x4, R4 ;  /* 0x0000000417027825 */ /* 0x002fe200078e0204 */
[----:B------:R-:W-:Y:S06]  /*3ef0*/  @!P1 BRA `(.L_x_3309) ;  /* 0x0000001c005c9947 */ /* 0x000fec0003800000 */
[----:B0-----:R-:W2:Y:S01]  /*3f00*/  LDG.E.128.CONSTANT R4, desc[UR6][R2.64] ;  /* 0x0000000602047981 */ /* 0x001ea2000c1e9d00 */
[--C-:B-----5:R-:W-:Y:S01]  /*3f10*/  SHF.R.U32.HI R36, RZ, 0xf, R12.reuse ;  /* 0x0000000fff247819 */ /* 0x120fe2000001160c */
[----:B------:R-:W-:Y:S01]  /*3f20*/  HFMA2.MMA R42, -RZ, RZ, 0, 0.015625 ;  /* 0x00002400ff2a7435 */ /* 0x000fe200000001ff */
        /* <DEDUP_REMOVED lines=30> */
[----:B------:R-:W-:Y:S02]  /*4110*/  PRMT R10, R18, 0x9910, RZ ;  /* 0x00009910120a7816 */ /* 0x000fe400000000ff */
[----:B------:R-:W-:Y:S02]  /*4120*/  LOP3.LUT R40, R40, 0x10001, RZ, 0xc0, !PT ;  /* 0x0001000128287812 */ /* 0x000fe400078ec0ff */
[----:B------:R-:W-:Y:S02]  /*4130*/  SHF.R.U32.HI R52, RZ, 0xe, R11 ;  /* 0x0000000eff347819 */ /* 0x000fe4000001160b */
[----:B------:R-:W-:Y:S02]  /*4140*/  LOP3.LUT R51, R51, 0x10001, RZ, 0xc0, !PT ;  /* 0x0001000133337812 */ /* 0x000fe400078ec0ff */
[----:B------:R-:W-:-:S02]  /*4150*/  LOP3.LUT R45, R40, 0x20002, R45, 0xf8, !PT ;  /* 0x00020002282d7812 */ /* 0x000fc400078ef82d */
[----:B------:R-:W-:Y:S02]  /*4160*/  ISETP.NE.AND P2, PT, R10, RZ, PT ;  /* 0x000000ff0a00720c */ /* 0x000fe40003f45270 */
[----:B------:R-:W-:Y:S02]  /*4170*/  LOP3.LUT R47, R47, 0x10001, RZ, 0xc0, !PT ;  /* 0x000100012f2f7812 */ /* 0x000fe400078ec0ff */
[----:B------:R-:W-:Y:S02]  /*4180*/  LOP3.LUT R54, R51, 0x20002, R52, 0xf8, !PT ;  /* 0x0002000233367812 */ /* 0x000fe400078ef834 */
[C---:B------:R-:W-:Y:S02]  /*4190*/  LOP3.LUT R53, R11.reuse, 0x380038, RZ, 0xc0, !PT ;  /* 0x003800380b357812 */ /* 0x040fe400078ec0ff */
[----:B------:R-:W-:Y:S02]  /*41a0*/  SHF.R.U32.HI R58, RZ, 0x6, R11 ;  /* 0x00000006ff3a7819 */ /* 0x000fe4000001160b */
[----:B------:R-:W-:-:S02]  /*41b0*/  LOP3.LUT R67, R11, 0x70007, RZ, 0xc0, !PT ;  /* 0x000700070b437812 */ /* 0x000fc400078ec0ff */
[----:B------:R-:W-:Y:S02]  /*41c0*/  LOP3.LUT R50, R47, 0x20002, R50, 0xf8, !PT ;  /* 0x000200022f327812 */ /* 0x000fe400078ef832 */
[----:B------:R-:W-:Y:S02]  /*41d0*/  LOP3.LUT R81, R38, 0x64006400, RZ, 0xfc, !PT ;  /* 0x6400640026517812 */ /* 0x000fe400078efcff */
        /* <DEDUP_REMOVED lines=27> */
[----:B------:R-:W-:Y:S01]  /*4390*/  LOP3.LUT R95, R72, 0x64006400, RZ, 0xfc, !PT ;  /* 0x64006400485f7812 */ /* 0x000fe200078efcff */
[----:B------:R-:W-:Y:S01]  /*43a0*/  HADD2 R94, R94, -1028, -1028 ;  /* 0xe404e4045e5e7430 */ /* 0x000fe20000000000 */
        /* <DEDUP_REMOVED lines=20> */
[----:B------:R-:W-:Y:S02]  /*44f0*/  LOP3.LUT R7, R45, 0x40004, R4, 0xf8, !PT ;  /* 0x000400042d077812 */ /* 0x000fe400078ef804 */
[----:B------:R-:W-:Y:S02]  /*4500*/  LOP3.LUT R47, R5, 0x380038, RZ, 0xc0, !PT ;  /* 0x00380038052f7812 */ /* 0x000fe400078ec0ff */
[----:B------:R-:W-:-:S02]  /*4510*/  SHF.R.U32.HI R11, RZ, 0x6, R5 ;  /* 0x00000006ff0b7819 */ /* 0x000fc40000011605 */
[----:B------:R-:W-:Y:S02]  /*4520*/  LOP3.LUT R66, R5, 0x70007, RZ, 0xc0, !PT ;  /* 0x0007000705427812 */ /* 0x000fe400078ec0ff */
[----:B------:R-:W-:Y:S02]  /*4530*/  LOP3.LUT R4, R54, 0x40004, R51, 0xf8, !PT ;  /* 0x0004000436047812 */ /* 0x000fe400078ef833 */
[--C-:B------:R-:W-:Y:S02]  /*4540*/  SHF.R.U32.HI R5, RZ, 0xd, R6.reuse ;  /* 0x0000000dff057819 */ /* 0x100fe40000011606 */
[C---:B------:R-:W-:Y:S02]  /*4550*/  LOP3.LUT R52, R6.reuse, 0x380038, RZ, 0xc0, !PT ;  /* 0x0038003806347812 */ /* 0x040fe400078ec0ff */
[----:B------:R-:W-:Y:S02]  /*4560*/  SHF.R.U32.HI R60, RZ, 0x6, R6 ;  /* 0x00000006ff3c7819 */ /* 0x000fe40000011606 */
[----:B------:R-:W-:-:S02]  /*4570*/  LOP3.LUT R68, R6, 0x70007, RZ, 0xc0, !PT ;  /* 0x0007000706447812 */ /* 0x000fc400078ec0ff */
[----:B------:R-:W-:Y:S02]  /*4580*/  LOP3.LUT R51, R14, 0x380038, RZ, 0xc0, !PT ;  /* 0x003800380e337812 */ /* 0x000fe400078ec0ff */
[----:B------:R-:W-:Y:S02]  /*4590*/  LOP3.LUT R6, R42, 0x40004, R39, 0xf8, !PT ;  /* 0x000400042a067812 */ /* 0x000fe400078ef827 */
        /* <DEDUP_REMOVED lines=204> */
.L_x_3310:
        /* <DEDUP_REMOVED lines=82> */
.L_x_3311:
        /* <DEDUP_REMOVED lines=79> */
.L_x_3309:
[----:B------:R-:W-:Y:S01]  /*5c70*/  IADD3 R21, R21, 0x20, RZ ;  /* 0x0000002015157810 */ /* 0x000fe20007ffe0ff */
[----:B------:R-:W-:Y:S01]  /*5c80*/  UIADD3 UR4, UR4, 0x40, URZ ;  /* 0x0000004004047890 */ /* 0x000fe2000fffe03f */
[----:B------:R-:W-:Y:S02]  /*5c90*/  IMAD.WIDE R2, R23, 0x4, R2 ;  /* 0x0000000417027825 */ /* 0x000fe400078e0202 */
[C---:B------:R-:W-:Y:S02]  /*5ca0*/  ISETP.GE.AND P2, PT, R21.reuse, UR5, PT ;  /* 0x0000000515007c0c */ /* 0x040fe4000bf46270 */
[----:B------:R-:W-:-:S13]  /*5cb0*/  ISETP.LT.AND P3, PT, R21, R22, PT ;  /* 0x000000161500720c */ /* 0x000fda0003f61270 */
[----:B------:R-:W-:Y:S05]  /*5cc0*/  @!P2 BRA P3, `(.L_x_3312) ;  /* 0xffffffe00074a947 */ /* 0x000fea000183ffff */
.L_x_3308:
        /* <DEDUP_REMOVED lines=14> */
.L_x_3317:
[----:B------:R-:W-:Y:S05]  /*5db0*/  @!P1 BRA `(.L_x_3314) ;  /* 0x0000000c00dc9947 */ /* 0x000fea0003800000 */
[----:B0-----:R-:W2:Y:S01]  /*5dc0*/  LDG.E.128.CONSTANT R4, desc[UR6][R2.64] ;  /* 0x0000000602047981 */ /* 0x001ea2000c1e9d00 */
        /* <DEDUP_REMOVED lines=152> */
.L_x_3315:
        /* <DEDUP_REMOVED lines=48> */
.L_x_3316:
        /* <DEDUP_REMOVED lines=46> */
.L_x_3314:
[----:B------:R-:W-:Y:S01]  /*6d30*/  IADD3 R21, R21, 0x10, RZ ;  /* 0x0000001015157810 */ /* 0x000fe20007ffe0ff */
[----:B------:R-:W-:Y:S01]  /*6d40*/  UIADD3 UR4, UR4, 0x20, URZ ;  /* 0x0000002004047890 */ /* 0x000fe2000fffe03f */
[----:B------:R-:W-:Y:S02]  /*6d50*/  IADD3 R2, P3, R2, R13, RZ ;  /* 0x0000000d02027210 */ /* 0x000fe40007f7e0ff */
[C---:B------:R-:W-:Y:S02]  /*6d60*/  ISETP.GE.AND P2, PT, R21.reuse, UR5, PT ;  /* 0x0000000515007c0c */ /* 0x040fe4000bf46270 */
[----:B------:R-:W-:Y:S02]  /*6d70*/  ISETP.LT.AND P4, PT, R21, R22, PT ;  /* 0x000000161500720c */ /* 0x000fe40003f81270 */
[----:B------:R-:W-:-:S11]  /*6d80*/  IADD3.X R3, R3, R0, RZ, P3, !PT ;  /* 0x0000000003037210 */ /* 0x000fd60001ffe4ff */
[----:B------:R-:W-:Y:S05]  /*6d90*/  @!P2 BRA P4, `(.L_x_3317) ;  /* 0xfffffff00004a947 */ /* 0x000fea000203ffff */
.L_x_3313:
[----:B------:R-:W-:Y:S05]  /*6da0*/  @!P1 EXIT ;  /* 0x000000000000994d */ /* 0x000fea0003800000 */
[----:B------:R-:W1:Y:S01]  /*6db0*/  S2R R0, SR_CTAID.X ;  /* 0x0000000000007919 */ /* 0x000e620000002500 */
[----:B------:R-:W2:Y:S01]  /*6dc0*/  S2UR UR4, SR_CTAID.Y ;  /* 0x00000000000479c3 */ /* 0x000ea20000002600 */
[----:B-----5:R-:W-:Y:S01]  /*6dd0*/  HMUL2 R13, R32, R18.H0_H0 ;  /* 0x20000012200d7232 */ /* 0x020fe20000000000 */
[----:B------:R-:W1:Y:S06]  /*6de0*/  S2R R3, SR_TID.X ;  /* 0x0000000000037919 */ /* 0x000e6c0000002100 */
[----:B------:R-:W3:Y:S08]  /*6df0*/  LDC R8, c[0x0][0x23c] ;  /* 0x00008f00ff087b82 */ /* 0x000ef00000000800 */
[----:B------:R-:W4:Y:S01]  /*6e00*/  LDC.64 R6, c[0x0][0x230] ;  /* 0x00008c00ff067b82 */ /* 0x000f220000000a00 */
[----:B--2---:R-:W-:Y:S01]  /*6e10*/  UIMAD UR4, UR4, 0x3, URZ ;  /* 0x00000003040478a4 */ /* 0x004fe2000f8e023f */
[----:B-1----:R-:W-:-:S05]  /*6e20*/  LEA R0, R0, R3, 0x5 ;  /* 0x0000000300007211 */ /* 0x002fca00078e28ff */
[----:B------:R-:W-:-:S04]  /*6e30*/  IMAD.SHL.U32 R0, R0, 0x4, RZ ;  /* 0x0000000400007824 */ /* 0x000fc800078e00ff */
[----:B---3--:R-:W-:-:S04]  /*6e40*/  IMAD R9, R8, UR4, R0 ;  /* 0x0000000408097c24 */ /* 0x008fc8000f8e0200 */
[----:B----4-:R-:W-:-:S05]  /*6e50*/  IMAD.WIDE R2, R9, 0x2, R6 ;  /* 0x0000000209027825 */ /* 0x010fca00078e0206 */
[----:B------:R1:W-:Y:S01]  /*6e60*/  ATOM.E.ADD.F16x2.RN.STRONG.GPU P0, RZ, desc[UR6][R2.64], R13 ;  /* 0x0000000d02ff79a2 */ /* 0x0003e2000810e1c6 */
[----:B------:R-:W-:Y:S01]  /*6e70*/  BSSY B0, `(.L_x_3318) ;  /* 0x0000010000007945 */ /* 0x000fe20003800000 */
[----:B------:R-:W-:-:S03]  /*6e80*/  HMUL2 R33, R33, R18.H0_H0 ;  /* 0x2000001221217232 */ /* 0x000fc60000000000 */
[----:B-1----:R-:W-:Y:S05]  /*6e90*/  @P0 BRA `(.L_x_3319) ;  /* 0x0000000000340947 */ /* 0x002fea0003800000 */
[----:B------:R-:W1:Y:S02]  /*6ea0*/  QSPC.E.S P0, RZ, [R2] ;  /* 0x0000000002ff73aa */ /* 0x000e640000000500 */
[----:B-1----:R-:W-:Y:S05]  /*6eb0*/  @!P0 BRA `(.L_x_3320) ;  /* 0x0000000000208947 */ /* 0x002fea0003800000 */
[----:B0-----:R-:W-:-:S04]  /*6ec0*/  MOV R4, R2 ;  /* 0x0000000200047202 */ /* 0x001fc80000000f00 */
[----:B------:R-:W-:-:S07]  /*6ed0*/  MOV R4, R4 ;  /* 0x0000000400047202 */ /* 0x000fce0000000f00 */
.L_x_3321:
[----:B------:R-:W0:Y:S02]  /*6ee0*/  LDS R10, [R4] ;  /* 0x00000000040a7984 */ /* 0x000e240000000800 */
[----:B0-----:R-:W-:-:S06]  /*6ef0*/  HADD2 R11, R10, R13 ;  /* 0x0000000d0a0b7230 */ /* 0x001fcc0000000000 */
[----:B------:R-:W0:Y:S02]  /*6f00*/  ATOMS.CAST.SPIN R11, [R4], R10, R11 ;  /* 0x0000000a040b738d */ /* 0x000e24000180000b */
[----:B0-----:R-:W-:-:S13]  /*6f10*/  ISETP.EQ.U32.AND P0, PT, R11, 0x1, PT ;  /* 0x000000010b00780c */ /* 0x001fda0003f02070 */
[----:B------:R-:W-:Y:S05]  /*6f20*/  @!P0 BRA `(.L_x_3321) ;  /* 0xfffffffc00ec8947 */ /* 0x000fea000383ffff */
[----:B------:R-:W-:Y:S05]  /*6f30*/  BRA `(.L_x_3319) ;  /* 0x00000000000c7947 */ /* 0x000fea0003800000 */
.L_x_3320:
[----:B------:R-:W0:Y:S02]  /*6f40*/  LD.E R0, desc[UR6][R2.64] ;  /* 0x0000000602007980 */ /* 0x000e24000c101900 */
[----:B0-----:R-:W-:-:S05]  /*6f50*/  IADD3 R5, R13, R0, RZ ;  /* 0x000000000d057210 */ /* 0x001fca0007ffe0ff */
[----:B------:R1:W-:Y:S02]  /*6f60*/  ST.E desc[UR6][R2.64], R5 ;  /* 0x0000000502007985 */ /* 0x0003e4000c101906 */
.L_x_3319:
[----:B------:R-:W-:Y:S05]  /*6f70*/  BSYNC B0 ;  /* 0x0000000000007941 */ /* 0x000fea0003800000 */
.L_x_3318:
[----:B------:R2:W-:Y:S01]  /*6f80*/  ATOM.E.ADD.F16x2.RN.STRONG.GPU P0, RZ, desc[UR6][R2.64+0x4], R33 ;  /* 0x0000042102ff79a2 */ /* 0x0005e2000810e1c6 */
[----:B------:R-:W-:Y:S04]  /*6f90*/  BSSY B0, `(.L_x_3322) ;  /* 0x000000e000007945 */ /* 0x000fe80003800000 */
[----:B--2---:R-:W-:Y:S05]  /*6fa0*/  @P0 BRA `(.L_x_3323) ;  /* 0x0000000000300947 */ /* 0x004fea0003800000 */
[----:B------:R-:W2:Y:S02]  /*6fb0*/  QSPC.E.S P0, RZ, [R2+0x4] ;  /* 0x0000040002ff73aa */ /* 0x000ea40000000500 */
[----:B--2---:R-:W-:Y:S05]  /*6fc0*/  @!P0 BRA `(.L_x_3324) ;  /* 0x00000000001c8947 */ /* 0x004fea0003800000 */
[----:B-1----:R-:W-:-:S07]  /*6fd0*/  MOV R2, R2 ;  /* 0x0000000200027202 */ /* 0x002fce0000000f00 */
.L_x_3325:
[----:B0-----:R-:W0:Y:S02]  /*6fe0*/  LDS R4, [R2+0x4] ;  /* 0x0000040002047984 */ /* 0x001e240000000800 */
[----:B0-----:R-:W-:-:S10]  /*6ff0*/  HFMA2.MMA R5, R4, 1, 1, R33 ;  /* 0x3c003c0004057835 */ /* 0x001fd40000000021 */
[----:B------:R-:W0:Y:S02]  /*7000*/  ATOMS.CAST.SPIN R5, [R2+0x4], R4, R5 ;  /* 0x000004040205738d */ /* 0x000e240001800005 */
[----:B0-----:R-:W-:-:S13]  /*7010*/  ISETP.EQ.U32.AND P0, PT, R5, 0x1, PT ;  /* 0x000000010500780c */ /* 0x001fda0003f02070 */
[----:B------:R-:W-:Y:S05]  /*7020*/  @!P0 BRA `(.L_x_3325) ;  /* 0xfffffffc00ec8947 */ /* 0x000fea000383ffff */
[----:B------:R-:W-:Y:S05]  /*7030*/  BRA `(.L_x_3323) ;  /* 0x00000000000c7947 */ /* 0x000fea0003800000 */
.L_x_3324:
[----:B------:R-:W0:Y:S02]  /*7040*/  LD.E R0, desc[UR6][R2.64+0x4] ;  /* 0x0000040602007980 */ /* 0x000e24000c101900 */
[----:B01----:R-:W-:-:S05]  /*7050*/  IADD3 R5, R33, R0, RZ ;  /* 0x0000000021057210 */ /* 0x003fca0007ffe0ff */
[----:B------:R2:W-:Y:S02]  /*7060*/  ST.E desc[UR6][R2.64+0x4], R5 ;  /* 0x0000040502007985 */ /* 0x0005e4000c101906 */
.L_x_3323:
[----:B------:R-:W-:Y:S05]  /*7070*/  BSYNC B0 ;  /* 0x0000000000007941 */ /* 0x000fea0003800000 */
.L_x_3322:
[----:B------:R-:W-:-:S13]  /*7080*/  ISETP.GE.AND P0, PT, R20, 0x2, PT ;  /* 0x000000021400780c */ /* 0x000fda0003f06270 */
[----:B------:R-:W-:Y:S05]  /*7090*/  @!P0 EXIT ;  /* 0x000000000000894d */ /* 0x000fea0003800000 */
[----:B------:R-:W-:Y:S01]  /*70a0*/  IADD3 R9, R9, R8, RZ ;  /* 0x0000000809097210 */ /* 0x000fe20007ffe0ff */
[----:B------:R-:W-:-:S04]  /*70b0*/  HMUL2 R13, R28, R19.H0_H0 ;  /* 0x200000131c0d7232 */ /* 0x000fc80000000000 */
[----:B-12---:R-:W-:-:S05]  /*70c0*/  IMAD.WIDE R2, R9, 0x2, R6 ;  /* 0x0000000209027825 */ /* 0x006fca00078e0206 */
        /* <DEDUP_REMOVED lines=8> */
.L_x_3329:
[----:B------:R-:W0:Y:S02]  /*7150*/  LDS R10, [R4] ;  /* 0x00000000040a7984 */ /* 0x000e240000000800 */
[----:B0-----:R-:W-:-:S06]  /*7160*/  HADD2 R11, R10, R13 ;  /* 0x0000000d0a0b7230 */ /* 0x001fcc0000000000 */
[----:B------:R-:W0:Y:S02]  /*7170*/  ATOMS.CAST.SPIN R11, [R4], R10, R11 ;  /* 0x0000000a040b738d */ /* 0x000e24000180000b */
[----:B0-----:R-:W-:-:S13]  /*7180*/  ISETP.EQ.U32.AND P0, PT, R11, 0x1, PT ;  /* 0x000000010b00780c */ /* 0x001fda0003f02070 */
[----:B------:R-:W-:Y:S05]  /*7190*/  @!P0 BRA `(.L_x_3329) ;  /* 0xfffffffc00ec8947 */ /* 0x000fea000383ffff */
[----:B------:R-:W-:Y:S05]  /*71a0*/  BRA `(.L_x_3327) ;  /* 0x00000000000c7947 */ /* 0x000fea0003800000 */
.L_x_3328:
[----:B------:R-:W0:Y:S02]  /*71b0*/  LD.E R0, desc[UR6][R2.64] ;  /* 0x0000000602007980 */ /* 0x000e24000c101900 */
[----:B0-----:R-:W-:-:S05]  /*71c0*/  IADD3 R5, R13, R0, RZ ;  /* 0x000000000d057210 */ /* 0x001fca0007ffe0ff */
[----:B------:R1:W-:Y:S02]  /*71d0*/  ST.E desc[UR6][R2.64], R5 ;  /* 0x0000000502007985 */ /* 0x0003e4000c101906 */
.L_x_3327:
[----:B------:R-:W-:Y:S05]  /*71e0*/  BSYNC B0 ;  /* 0x0000000000007941 */ /* 0x000fea0003800000 */
.L_x_3326:
[----:B------:R2:W-:Y:S01]  /*71f0*/  ATOM.E.ADD.F16x2.RN.STRONG.GPU P0, RZ, desc[UR6][R2.64+0x4], R19 ;  /* 0x0000041302ff79a2 */ /* 0x0005e2000810e1c6 */
[----:B------:R-:W-:Y:S04]  /*7200*/  BSSY B0, `(.L_x_3330) ;  /* 0x000000e000007945 */ /* 0x000fe80003800000 */
[----:B--2---:R-:W-:Y:S05]  /*7210*/  @P0 BRA `(.L_x_3331) ;  /* 0x0000000000300947 */ /* 0x004fea0003800000 */
[----:B------:R-:W2:Y:S02]  /*7220*/  QSPC.E.S P0, RZ, [R2+0x4] ;  /* 0x0000040002ff73aa */ /* 0x000ea40000000500 */
[----:B--2---:R-:W-:Y:S05]  /*7230*/  @!P0 BRA `(.L_x_3332) ;  /* 0x00000000001c8947 */ /* 0x004fea0003800000 */
[----:B-1----:R-:W-:-:S07]  /*7240*/  MOV R2, R2 ;  /* 0x0000000200027202 */ /* 0x002fce0000000f00 */
.L_x_3333:
[----:B0-----:R-:W0:Y:S02]  /*7250*/  LDS R4, [R2+0x4] ;  /* 0x0000040002047984 */ /* 0x001e240000000800 */
[----:B0-----:R-:W-:-:S10]  /*7260*/  HFMA2.MMA R5, R4, 1, 1, R19 ;  /* 0x3c003c0004057835 */ /* 0x001fd40000000013 */
[----:B------:R-:W0:Y:S02]  /*7270*/  ATOMS.CAST.SPIN R5, [R2+0x4], R4, R5 ;  /* 0x000004040205738d */ /* 0x000e240001800005 */
[----:B0-----:R-:W-:-:S13]  /*7280*/  ISETP.EQ.U32.AND P0, PT, R5, 0x1, PT ;  /* 0x000000010500780c */ /* 0x001fda0003f02070 */
[----:B------:R-:W-:Y:S05]  /*7290*/  @!P0 BRA `(.L_x_3333) ;  /* 0xfffffffc00ec8947 */ /* 0x000fea000383ffff */
[----:B------:R-:W-:Y:S05]  /*72a0*/  BRA `(.L_x_3331) ;  /* 0x00000000000c7947 */ /* 0x000fea0003800000 */
.L_x_3332:
[----:B------:R-:W0:Y:S02]  /*72b0*/  LD.E R0, desc[UR6][R2.64+0x4] ;  /* 0x0000040602007980 */ /* 0x000e24000c101900 */
[----:B01----:R-:W-:-:S05]  /*72c0*/  IADD3 R5, R19, R0, RZ ;  /* 0x0000000013057210 */ /* 0x003fca0007ffe0ff */
[----:B------:R2:W-:Y:S02]  /*72d0*/  ST.E desc[UR6][R2.64+0x4], R5 ;  /* 0x0000040502007985 */ /* 0x0005e4000c101906 */
.L_x_3331:
[----:B------:R-:W-:Y:S05]  /*72e0*/  BSYNC B0 ;  /* 0x0000000000007941 */ /* 0x000fea0003800000 */
.L_x_3330:
[----:B------:R-:W-:-:S13]  /*72f0*/  ISETP.NE.AND P0, PT, R20, 0x2, PT ;  /* 0x000000021400780c */ /* 0x000fda0003f05270 */
[----:B------:R-:W-:Y:S05]  /*7300*/  @!P0 EXIT ;  /* 0x000000000000894d */ /* 0x000fea0003800000 */
[----:B-12---:R-:W-:Y:S01]  /*7310*/  IADD3 R3, R9, R8, RZ ;  /* 0x0000000809037210 */ /* 0x006fe20007ffe0ff */
        /* <DEDUP_REMOVED lines=10> */
.L_x_3337:
[----:B------:R-:W0:Y:S02]  /*73c0*/  LDS R6, [R4] ;  /* 0x0000000004067984 */ /* 0x000e240000000800 */
[----:B0-----:R-:W-:-:S06]  /*73d0*/  HADD2 R7, R6, R9 ;  /* 0x0000000906077230 */ /* 0x001fcc0000000000 */
[----:B------:R-:W0:Y:S02]  /*73e0*/  ATOMS.CAST.SPIN R7, [R4], R6, R7 ;  /* 0x000000060407738d */ /* 0x000e240001800007 */
[----:B0-----:R-:W-:-:S13]  /*73f0*/  ISETP.EQ.U32.AND P0, PT, R7, 0x1, PT ;  /* 0x000000010700780c */ /* 0x001fda0003f02070 */
[----:B------:R-:W-:Y:S05]  /*7400*/  @!P0 BRA `(.L_x_3337) ;  /* 0xfffffffc00ec8947 */ /* 0x000fea000383ffff */
[----:B------:R-:W-:Y:S05]  /*7410*/  BRA `(.L_x_3335) ;  /* 0x00000000000c7947 */ /* 0x000fea0003800000 */
.L_x_3336:
[----:B------:R-:W0:Y:S02]  /*7420*/  LD.E R0, desc[UR6][R2.64] ;  /* 0x0000000602007980 */ /* 0x000e24000c101900 */
[----:B0-----:R-:W-:-:S05]  /*7430*/  IADD3 R5, R9, R0, RZ ;  /* 0x0000000009057210 */ /* 0x001fca0007ffe0ff */
[----:B------:R1:W-:Y:S02]  /*7440*/  ST.E desc[UR6][R2.64], R5 ;  /* 0x0000000502007985 */ /* 0x0003e4000c101906 */
.L_x_3335:
[----:B------:R-:W-:Y:S05]  /*7450*/  BSYNC B0 ;  /* 0x0000000000007941 */ /* 0x000fea0003800000 */
.L_x_3334:
[----:B------:R2:W-:Y:S02]  /*7460*/  ATOM.E.ADD.F16x2.RN.STRONG.GPU P0, RZ, desc[UR6][R2.64+0x4], R17 ;  /* 0x0000041102ff79a2 */ /* 0x0005e4000810e1c6 */
[----:B--2---:R-:W-:Y:S05]  /*7470*/  @P0 EXIT ;  /* 0x000000000000094d */ /* 0x004fea0003800000 */
[----:B------:R-:W2:Y:S02]  /*7480*/  QSPC.E.S P0, RZ, [R2+0x4] ;  /* 0x0000040002ff73aa */ /* 0x000ea40000000500 */
[----:B--2---:R-:W-:Y:S05]  /*7490*/  @!P0 BRA `(.L_x_3338) ;  /* 0x00000000001c8947 */ /* 0x004fea0003800000 */
[----:B-1----:R-:W-:-:S07]  /*74a0*/  MOV R2, R2 ;  /* 0x0000000200027202 */ /* 0x002fce0000000f00 */
.L_x_3339:
[----:B0-----:R-:W0:Y:S02]  /*74b0*/  LDS R4, [R2+0x4] ;  /* 0x0000040002047984 */ /* 0x001e240000000800 */
[----:B0-----:R-:W-:-:S10]  /*74c0*/  HFMA2.MMA R5, R4, 1, 1, R17 ;  /* 0x3c003c0004057835 */ /* 0x001fd40000000011 */
[----:B------:R-:W0:Y:S02]  /*74d0*/  ATOMS.CAST.SPIN R5, [R2+0x4], R4, R5 ;  /* 0x000004040205738d */ /* 0x000e240001800005 */
[----:B0-----:R-:W-:-:S13]  /*74e0*/  ISETP.EQ.U32.AND P0, PT, R5, 0x1, PT ;  /* 0x000000010500780c */ /* 0x001fda0003f02070 */
[----:B------:R-:W-:Y:S05]  /*74f0*/  @!P0 BRA `(.L_x_3339) ;  /* 0xfffffffc00ec8947 */ /* 0x000fea000383ffff */
[----:B------:R-:W-:Y:S05]  /*7500*/  EXIT ;  /* 0x000000000000794d */ /* 0x000fea0003800000 */
.L_x_3338:
[----:B------:R-:W0:Y:S02]  /*7510*/  LD.E R0, desc[UR6][R2.64+0x4] ;  /* 0x0000040602007980 */ /* 0x000e24000c101900 */
[----:B01----:R-:W-:-:S05]  /*7520*/  IADD3 R5, R17, R0, RZ ;  /* 0x0000000011057210 */ /* 0x003fca0007ffe0ff */
[----:B------:R-:W-:Y:S01]  /*7530*/  ST.E desc[UR6][R2.64+0x4], R5 ;  /* 0x0000040502007985 */ /* 0x000fe2000c101906 */
[----:B------:R-:W-:Y:S05]  /*7540*/  EXIT ;  /* 0x000000000000794d */ /* 0x000fea0003800000 */
.L_x_3340:
        /* <DEDUP_REMOVED lines=11> */
.L_x_5226:


//--------------------- .text._Z23gemm_half_q_half_kernelILi3ELi128ELb1ELb1ELi32EEvPK6__halfPKjS4_S2_PS0_iiiiPKtS7_iiiiiibS2_i --------------------------
	.section	.text._Z23gemm_half_q_half_kernelILi3ELi128ELb1ELb1ELi32EEvPK6__halfPKjS4_S2_PS0_iiiiPKtS7_iiiiiibS2_i,"ax",@progbits
	.align	128
        .global         _Z23gemm_half_q_half_kernelILi3ELi128ELb1ELb1ELi32EEvPK6__halfPKjS4_S2_PS0_iiiiPKtS7_iiiiiibS2_i
        .type           _Z23gemm_half_q_half_kernelILi3ELi128ELb1ELb1ELi32EEvPK6__halfPKjS4_S2_PS0_iiiiPKtS7_iiiiiibS2_i,@function
        .size           _Z23gemm_half_q_half_kernelILi3ELi128ELb1ELb1ELi32EEvPK6__halfPKjS4_S2_PS0_iiiiPKtS7_iiiiiibS2_i,(.L_x_5227 - _Z23gemm_half_q_half_kernelILi3ELi128ELb1ELb1ELi32EEvPK6__halfPKjS4_S2_PS0_iiiiPKtS7_iiiiiibS2_i)
        .other          _Z23gemm_half_q_half_kernelILi3ELi128ELb1ELb1ELi32EEvPK6__halfPKjS4_S2_PS0_iiiiPKtS7_iiiiiibS2_i,@"STO_CUDA_ENTRY STV_DEFAULT"
_Z23gemm_half_q_half_kernelILi3ELi128ELb1ELb1ELi32EEvPK6__halfPKjS4_S2_PS0_iiiiPKtS7_iiiiiibS2_i:
.text._Z23gemm_half_q_half_kernelILi3ELi128ELb1ELb1ELi32EEvPK6__halfPKjS4_S2_PS0_iiiiPKtS7_iiiiiibS2_i:
        /* <DEDUP_REMOVED lines=38> */
.L_x_3341:
        /* <DEDUP_REMOVED lines=36> */
.L_x_3346:
        /* <DEDUP_REMOVED lines=16> */
.L_x_3345:
        /* <DEDUP_REMOVED lines=16> */
.L_x_3344:
        /* <DEDUP_REMOVED lines=17> */
.L_x_3348:
        /* <DEDUP_REMOVED lines=16> */
.L_x_3347:
[----:B------:R-:W-:-:S04]  /*08b0*/  IADD3 R10, R15, -R24, RZ ;  /* 0x800000180f0a7210 */ /* 0x000fc80007ffe0ff */
[----:B------:R-:W-:-:S13]  /*08c0*/  ISETP.GT.AND P2, PT, R10, 0x1, PT ;  /* 0x000000010a00780c */ /* 0x000fda0003f44270 */
[----:B------:R-:W-:Y:S01]  /*08d0*/  @P2 PLOP3.LUT P0, PT, PT, PT, PT, 0x8, 0x0 ;  /* 0x000000000000281c */ /* 0x000fe20003f0e170 */
[C---:B------:R-:W-:Y:S01]  /*08e0*/  @P2 IMAD.WIDE R10, R7.reuse, 0x2, R8 ;  /* 0x00000002070a2825 */ /* 0x040fe200078e0208 */
        /* <DEDUP_REMOVED lines=10> */
.L_x_3343:
[----:B------:R-:W-:Y:S05]  /*0990*/  BSYNC B0 ;  /* 0x0000000000007941 */ /* 0x000fea0003800000 */
.L_x_3342:
[----:B------:R-:W-:Y:S02]  /*09a0*/  ULDC UR5, c[0x0][0x23c] ;  /* 0x00008f0000057ab9 */ /* 0x000fe40000000800 */
[----:B------:R-:W-:-:S13]  /*09b0*/  ISETP.GE.AND P0, PT, R2, UR5, PT ;  /* 0x0000000502007c0c */ /* 0x000fda000bf06270 */
[----:B------:R-:W-:Y:S05]  /*09c0*/  @P0 EXIT ;  /* 0x000000000000094d */ /* 0x000fea0003800000 */
[----:B0-----:R-:W0:Y:S02]  /*09d0*/  LDC.U8 R7, c[0x0][0x270] ;  /* 0x00009c00ff077b82 */ /* 0x001e240000000000 */
[----:B0-----:R-:W-:-:S04]  /*09e0*/  PRMT R7, R7, 0x8880, RZ ;  /* 0x0000888007077816 */ /* 0x001fc800000000ff */
[----:B------:R-:W-:-:S04]  /*09f0*/  ISETP.NE.AND P0, PT, R7, RZ, PT ;  /* 0x000000ff0700720c */ /* 0x000fc80003f05270 */
[----:B------:R-:W-:-:S04]  /*0a00*/  ISETP.NE.OR P0, PT, R3, RZ, !P0 ;  /* 0x000000ff0300720c */ /* 0x000fc80004705670 */
[----:B------:R-:W-:-:S13]  /*0a10*/  ISETP.LT.OR P0, PT, R0, 0x1, P0 ;  /* 0x000000010000780c */ /* 0x000fda0000701670 */
[----:B------:R-:W-:Y:S05]  /*0a20*/  @P0 BRA `(.L_x_3349) ;  /* 0x00000000009c0947 */ /* 0x000fea0003800000 */
[----:B-1----:R-:W0:Y:S01]  /*0a30*/  LDC.64 R8, c[0x0][0x230] ;  /* 0x00008c00ff087b82 */ /* 0x002e220000000a00 */
[----:B------:R-:W-:Y:S01]  /*0a40*/  SHF.L.U32 R6, R6, 0x7, RZ ;  /* 0x0000000706067819 */ /* 0x000fe200000006ff */
[----:B------:R-:W-:Y:S01]  /*0a50*/  IMAD R7, R4, UR5, RZ ;  /* 0x0000000504077c24 */ /* 0x000fe2000f8e02ff */
        /* <DEDUP_REMOVED lines=9> */
.L_x_3351:
        /* <DEDUP_REMOVED lines=15> */
.L_x_3350:
        /* <DEDUP_REMOVED lines=12> */
.L_x_3349:
[----:B------:R-:W0:Y:S08]  /*0ca0*/  LDC R11, c[0x0][0x25c] ;  /* 0x00009700ff0b7b82 */ /* 0x000e300000000800 */
        /* <DEDUP_REMOVED lines=11> */
[C---:B0-----:R-:W-:Y:S02]  /*0d60*/  ISETP.GT.AND P4, PT, R16.reuse, R11, PT ;  /* 0x0000000b1000720c */ /* 0x041fe40003f84270 */
[----:B---3--:R-:W-:Y:S01]  /*0d70*/  ISETP.GT.AND P5, PT, R16, R19, PT ;  /* 0x000000131000720c */ /* 0x008fe20003fa4270 */
[----:B------:R-:W-:-:S12]  /*0d80*/  @P6 BRA `(.L_x_3352) ;  /* 0x0000000000d46947 */ /* 0x000fd80003800000 */
[----:B--2---:R-:W0:Y:S01]  /*0d90*/  LDC.64 R4, c[0x0][0x248] ;  /* 0x00009200ff047b82 */ /* 0x004e220000000a00 */
[----:B------:R-:W-:-:S07]  /*0da0*/  SHF.L.U32 R21, R3, 0x6, RZ ;  /* 0x0000000603157819 */ /* 0x000fce00000006ff */
[----:B------:R-:W2:Y:S08]  /*0db0*/  LDC.64 R6, c[0x0][0x220] ;  /* 0x00008800ff067b82 */ /* 0x000eb00000000a00 */
[----:B-1----:R-:W1:Y:S01]  /*0dc0*/  LDC.64 R8, c[0x0][0x228] ;  /* 0x00008a00ff087b82 */ /* 0x002e620000000a00 */
        /* <DEDUP_REMOVED lines=9> */
.L_x_3353:
[----:B-----5:R-:W-:-:S05]  /*0e60*/  IADD3 R23, R3, UR4, RZ ;  /* 0x0000000403177c10 */ /* 0x020fca000fffe0ff */
        /* <DEDUP_REMOVED lines=39> */
.L_x_3352:
[----:B------:R-:W-:Y:S01]  /*10e0*/  HFMA2.MMA R3, -RZ, RZ, 0, 0 ;  /* 0x00000000ff037435 */ /* 0x000fe200000001ff */
[----:B------:R-:W-:Y:S02]  /*10f0*/  LEA.HI R33, R33, R30, RZ, 0x5 ;  /* 0x0000001e21217211 */ /* 0x000fe400078f28ff */
[----:B--2---:R-:W-:Y:S01]  /*1100*/  MOV R4, RZ ;  /* 0x000000ff00047202 */ /* 0x004fe20000000f00 */
[----:B------:R-:W-:Y:S07]  /*1110*/  @!P0 BRA `(.L_x_3354) ;  /* 0x00000000001c8947 */ /* 0x000fee0003800000 */
[----:B------:R-:W0:Y:S02]  /*1120*/  LDC R5, c[0x0][0x25c] ;  /* 0x00009700ff057b82 */ /* 0x000e240000000800 */
[----:B0-----:R-:W-:-:S04]  /*1130*/  VIMNMX R4, R16, R5, PT ;  /* 0x0000000510047248 */ /* 0x001fc80003fe0100 */
[----:B------:R-:W-:-:S04]  /*1140*/  IADD3 R4, R4, -UR6, RZ ;  /* 0x8000000604047c10 */ /* 0x000fc8000fffe0ff */
[----:B------:R-:W-:-:S04]  /*1150*/  SHF.R.S32.HI R5, RZ, 0x1f, R4 ;  /* 0x0000001fff057819 */ /* 0x000fc80000011404 */
[----:B------:R-:W-:-:S04]  /*1160*/  LEA.HI R5, R5, R4, RZ, 0x5 ;  /* 0x0000000405057211 */ /* 0x000fc800078f28ff */
[----:B------:R-:W-:-:S05]  /*1170*/  SHF.R.S32.HI R5, RZ, 0x5, R5 ;  /* 0x00000005ff057819 */ /* 0x000fca0000011405 */
[----:B------:R-:W-:-:S07]  /*1180*/  IMAD R4, R5, 0x6, RZ ;  /* 0x0000000605047824 */ /* 0x000fce00078e02ff */
.L_x_3354:
        /* <DEDUP_REMOVED lines=8> */
.L_x_3355:
        /* <DEDUP_REMOVED lines=11> */
.L_x_3356:
        /* <DEDUP_REMOVED lines=8> */
.L_x_3357:
        /* <DEDUP_REMOVED lines=9> */
.L_x_3358:
        /* <DEDUP_REMOVED lines=9> */
[----:B-1----:R-:W-:Y:S02]  /*1460*/  PRMT R22, RZ, 0x5410, RZ ;  /* 0x00005410ff167816 */ /* 0x002fe400000000ff */
[----:B------:R-:W-:Y:S01]  /*1470*/  PRMT R27, RZ, 0x5410, RZ ;  /* 0x00005410ff1b7816 */ /* 0x000fe200000000ff */
[----:B------:R-:W-:Y:S06]  /*1480*/  @P0 BRA `(.L_x_3359) ;  /* 0x0000006000100947 */ /* 0x000fec0003800000 */
[----:B------:R-:W0:Y:S01]  /*1490*/  S2UR UR6, SR_CgaCtaId ;  /* 0x00000000000679c3 */ /* 0x000e220000008800 */
[----:B------:R-:W-:Y:S01]  /*14a0*/  IMAD R3, R3, UR5, RZ ;  /* 0x0000000503037c24 */ /* 0x000fe2000f8e02ff */
[----:B------:R-:W-:Y:S01]  /*14b0*/  USHF.R.S32.HI UR4, URZ, 0x1f, UR5 ;  /* 0x0000001f3f047899 */ /* 0x000fe20008011405 */
[----:B------:R-:W-:Y:S01]  /*14c0*/  PRMT R4, R12, 0x9910, RZ ;  /* 0x000099100c047816 */ /* 0x000fe200000000ff */
[----:B------:R-:W-:Y:S01]  /*14d0*/  ULDC.64 UR10, c[0x0][0x218] ;  /* 0x00008600000a7ab9 */ /* 0x000fe20000000a00 */
[----:B------:R-:W-:Y:S01]  /*14e0*/  SHF.R.S32.HI R6, RZ, 0x1f, R2 ;  /* 0x0000001fff067819 */ /* 0x000fe20000011402 */
[----:B------:R-:W-:Y:S01]  /*14f0*/  HADD2.F32 R23, -RZ, R23.H0_H0 ;  /* 0x20000017ff177230 */ /* 0x000fe20000004100 */
[--C-:B------:R-:W-:Y:S01]  /*1500*/  SHF.R.S32.HI R5, RZ, 0x1f, R3.reuse ;  /* 0x0000001fff057819 */ /* 0x100fe20000011403 */
[----:B------:R-:W-:Y:S01]  /*1510*/  HADD2.F32 R24, -RZ, R24.H0_H0 ;  /* 0x20000018ff187230 */ /* 0x000fe20000004100 */
[C---:B------:R-:W-:Y:S01]  /*1520*/  IADD3 R29, P2, P3, R2.reuse, UR5, R3 ;  /* 0x00000005021d7c10 */ /* 0x040fe2000fb5e003 */
[----:B------:R-:W-:Y:S01]  /*1530*/  HADD2.F32 R25, -RZ, R25.H0_H0 ;  /* 0x20000019ff197230 */ /* 0x000fe20000004100 */
[----:B------:R-:W-:Y:S01]  /*1540*/  IADD3 R2, P4, R2, R3, RZ ;  /* 0x0000000302027210 */ /* 0x000fe20007f9e0ff */
[----:B------:R-:W-:Y:S01]  /*1550*/  HADD2.F32 R26, -RZ, R26.H0_H0 ;  /* 0x2000001aff1a7230 */ /* 0x000fe20000004100 */
[----:B------:R-:W-:Y:S01]  /*1560*/  ISETP.NE.AND P0, PT, R4, RZ, PT ;  /* 0x000000ff0400720c */ /* 0x000fe20003f05270 */
[----:B------:R-:W-:Y:S01]  /*1570*/  ULDC UR5, c[0x0][0x23c] ;  /* 0x00008f0000057ab9 */ /* 0x000fe20000000800 */
[----:B------:R-:W-:Y:S01]  /*1580*/  IADD3.X R4, R6, UR4, R5, P2, P3 ;  /* 0x0000000406047c10 */ /* 0x000fe200097e6405 */
[----:B------:R-:W-:Y:S01]  /*1590*/  UMOV UR4, 0x400 ;  /* 0x0000040000047882 */ /* 0x000fe20000000000 */
[----:B------:R-:W-:-:S02]  /*15a0*/  LEA R28, P2, R29, UR10, 0x2 ;  /* 0x0000000a1d1c7c11 */ /* 0x000fc4000f8410ff */
[----:B------:R-:W-:Y:S02]  /*15b0*/  IADD3.X R5, R5, R6, RZ, P4, !PT ;  /* 0x0000000605057210 */ /* 0x000fe400027fe4ff */
[----:B------:R-:W-:Y:S02]  /*15c0*/  LEA R30, P3, R2, UR10, 0x2 ;  /* 0x0000000a021e7c11 */ /* 0x000fe4000f8610ff */
[----:B------:R-:W-:Y:S01]  /*15d0*/  ISETP.LT.OR P0, PT, R0, 0x3, !P0 ;  /* 0x000000030000780c */ /* 0x000fe20004701670 */
[----:B0-----:R-:W-:Y:S01]  /*15e0*/  ULEA UR4, UR6, UR4, 0x18 ;  /* 0x0000000406047291 */ /* 0x001fe2000f8ec03f */
[----:B------:R-:W-:Y:S02]  /*15f0*/  LEA.HI.X R29, R29, UR11, R4, 0x2, P2 ;  /* 0x0000000b1d1d7c11 */ /* 0x000fe400090f1404 */
[----:B------:R-:W-:Y:S01]  /*1600*/  LEA.HI.X R31, R2, UR11, R5, 0x2, P3 ;  /* 0x0000000b021f7c11 */ /* 0x000fe200098f1405 */
[----:B------:R-:W-:Y:S01]  /*1610*/  ULDC UR6, c[0x0][0x258] ;  /* 0x0000960000067ab9 */ /* 0x000fe20000000800 */
[----:B------:R-:W-:-:S07]  /*1620*/  PRMT R18, R18, 0x5410, RZ ;  /* 0x0000541012127816 */ /* 0x000fce00000000ff */
.L_x_3372:
[----:B------:R-:W-:Y:S05]  /*1630*/  @!P1 BRA `(.L_x_3360) ;  /* 0x0000001400d49947 */ /* 0x000fea0003800000 */
        /* <DEDUP_REMOVED lines=29> */
[----:B------:R-:W-:Y:S02]  /*1810*/  LEA.HI R41, R10, 0xffffff80, RZ, 0x8 ;  /* 0xffffff800a297811 */ /* 0x000fe400078f40ff */
[----:B------:R-:W-:Y:S02]  /*1820*/  LEA.HI R47, R4, 0xffffff80, RZ, 0x8 ;  /* 0xffffff80042f7811 */ /* 0x000fe400078f40ff */
[----:B------:R-:W-:Y:S01]  /*1830*/  LEA.HI R46, R5, 0xffffff80, RZ, 0x8 ;  /* 0xffffff80052e7811 */ /* 0x000fe200078f40ff */
[----:B------:R5:W0:Y:S01]  /*1840*/  I2F.F16 R49, R0 ;  /* 0x0000000000317306 */ /* 0x000a220000200c00 */
[----:B----4-:R-:W-:Y:S02]  /*1850*/  SHF.R.U32.HI R2, RZ, 0x8, R5 ;  /* 0x00000008ff027819 */ /* 0x010fe40000011605 */
[----:B------:R-:W-:Y:S02]  /*1860*/  LEA.HI R45, R6, 0xffffff80, RZ, 0x8 ;  /* 0xffffff80062d7811 */ /* 0x000fe400078f40ff */
        /* <DEDUP_REMOVED lines=10> */
[----:B------:R-:W-:Y:S02]  /*1910*/  SHF.R.U32.HI R0, RZ, 0x8, R8 ;  /* 0x00000008ff007819 */ /* 0x000fe40000011608 */
[----:B------:R-:W-:Y:S01]  /*1920*/  LOP3.LUT R3, R3, 0xff, RZ, 0xc0, !PT ;  /* 0x000000ff03037812 */ /* 0x000fe200078ec0ff */
[----:B------:R-:W4:Y:S01]  /*1930*/  I2F.F16 R47, R47 ;  /* 0x0000002f002f7306 */ /* 0x000f220000200c00 */
[----:B-----5:R-:W-:Y:S02]  /*1940*/  SHF.R.U32.HI R2, RZ, 0x8, R9 ;  /* 0x00000008ff027819 */ /* 0x020fe40000011609 */
[----:B------:R-:W-:Y:S02]  /*1950*/  LOP3.LUT R0, R0, 0xff, RZ, 0xc0, !PT ;  /* 0x000000ff00007812 */ /* 0x000fe400078ec0ff */
[----:B------:R-:W-:-:S02]  /*1960*/  LOP3.LUT R2, R2, 0xff, RZ, 0xc0, !PT ;  /* 0x000000ff02027812 */ /* 0x000fc400078ec0ff */
[----:B------:R-:W-:Y:S01]  /*1970*/  IADD3 R3, R3, -0x80, RZ ;  /* 0xffffff8003037810 */ /* 0x000fe20007ffe0ff */
[----:B------:R-:W0:Y:S01]  /*1980*/  I2F.F16 R46, R46 ;  /* 0x0000002e002e7306 */ /* 0x000e220000200c00 */
[----:B------:R-:W-:Y:S02]  /*1990*/  IADD3 R0, R0, -0x80, RZ ;  /* 0xffffff8000007810 */ /* 0x000fe40007ffe0ff */
[----:B------:R-:W-:Y:S02]  /*19a0*/  IADD3 R2, R2, -0x80, RZ ;  /* 0xffffff8002027810 */ /* 0x000fe40007ffe0ff */
[----:B------:R-:W-:Y:S02]  /*19b0*/  SHF.R.U32.HI R8, RZ, 0x10, R8 ;  /* 0x00000010ff087819 */ /* 0x000fe40000011608 */
[----:B------:R-:W-:Y:S01]  /*19c0*/  SHF.R.U32.HI R9, RZ, 0x10, R9 ;  /* 0x00000010ff097819 */ /* 0x000fe20000011609 */
[----:B------:R5:W0:Y:S01]  /*19d0*/  I2F.F16 R53, R3 ;  /* 0x0000000300357306 */ /* 0x000a220000200c00 */
[----:B------:R-:W-:-:S02]  /*19e0*/  SHF.R.U32.HI R4, RZ, 0x10, R4 ;  /* 0x00000010ff047819 */ /* 0x000fc40000011604 */
[----:B------:R-:W-:Y:S02]  /*19f0*/  SHF.R.U32.HI R5, RZ, 0x10, R5 ;  /* 0x00000010ff057819 */ /* 0x000fe40000011605 */
[----:B------:R-:W-:Y:S02]  /*1a00*/  SHF.R.U32.HI R6, RZ, 0x10, R6 ;  /* 0x00000010ff067819 */ /* 0x000fe40000011606 */
[----:B------:R-:W-:Y:S01]  /*1a10*/  SHF.R.U32.HI R7, RZ, 0x10, R7 ;  /* 0x00000010ff077819 */ /* 0x000fe20000011607 */
[----:B------:R1:W0:Y:S01]  /*1a20*/  I2F.F16 R56, R0 ;  /* 0x0000000000387306 */ /* 0x0002220000200c00 */
[--C-:B-----5:R-:W-:Y:S02]  /*1a30*/  SHF.R.U32.HI R3, RZ, 0x8, R10.reuse ;  /* 0x00000008ff037819 */ /* 0x120fe4000001160a */
[----:B------:R-:W-:Y:S02]  /*1a40*/  SHF.R.U32.HI R10, RZ, 0x10, R10 ;  /* 0x00000010ff0a7819 */ /* 0x000fe4000001160a */
[----:B------:R-:W-:-:S02]  /*1a50*/  LOP3.LUT R8, R8, 0xff, RZ, 0xc0, !PT ;  /* 0x000000ff08087812 */ /* 0x000fc400078ec0ff */
[----:B------:R-:W-:Y:S01]  /*1a60*/  LOP3.LUT R9, R9, 0xff, RZ, 0xc0, !PT ;  /* 0x000000ff09097812 */ /* 0x000fe200078ec0ff */
[----:B------:R5:W0:Y:S01]  /*1a70*/  I2F.F16 R57, R2 ;  /* 0x0000000200397306 */ /* 0x000a220000200c00 */
[--C-:B-1----:R-:W-:Y:S02]  /*1a80*/  SHF.R.U32.HI R0, RZ, 0x8, R11.reuse ;  /* 0x00000008ff007819 */ /* 0x102fe4000001160b */
[----:B------:R-:W-:Y:S02]  /*1a90*/  SHF.R.U32.HI R11, RZ, 0x10, R11 ;  /* 0x00000010ff0b7819 */ /* 0x000fe4000001160b */
[----:B------:R-:W-:Y:S02]  /*1aa0*/  LOP3.LUT R10, R10, 0xff, RZ, 0xc0, !PT ;  /* 0x000000ff0a0a7812 */ /* 0x000fe400078ec0ff */
[----:B------:R-:W-:Y:S01]  /*1ab0*/  LOP3.LUT R4, R4, 0xff, RZ, 0xc0, !PT ;  /* 0x000000ff04047812 */ /* 0x000fe200078ec0ff */
[----:B------:R-:W1:Y:S01]  /*1ac0*/  I2F.F16 R45, R45 ;  /* 0x0000002d002d7306 */ /* 0x000e620000200c00 */
[----:B-----5:R-:W-:-:S02]  /*1ad0*/  PRMT R2, R14, 0x9910, RZ ;  /* 0x000099100e027816 */ /* 0x020fc400000000ff */
[----:B------:R-:W-:Y:S02]  /*1ae0*/  LOP3.LUT R5, R5, 0xff, RZ, 0xc0, !PT ;  /* 0x000000ff05057812 */ /* 0x000fe400078ec0ff */
[----:B------:R-:W-:Y:S02]  /*1af0*/  ISETP.NE.AND P2, PT, R2, RZ, PT ;  /* 0x000000ff0200720c */ /* 0x000fe40003f45270 */
        /* <DEDUP_REMOVED lines=23> */
[----:B------:R0:W0:Y:S08]  /*1c70*/  I2F.F16 R50, R5 ;  /* 0x0000000500327306 */ /* 0x0000300000200c00 */
        /* <DEDUP_REMOVED lines=20> */
[C---:B------:R-:W-:Y:S01]  /*1dc0*/  FFMA.FTZ R60, R3.reuse, R60, RZ ;  /* 0x0000003c033c7223 */ /* 0x040fe200000100ff */
[C---:B------:R-:W-:Y:S01]  /*1dd0*/  FFMA.FTZ R63, R3.reuse, R2, RZ ;  /* 0x00000002033f7223 */ /* 0x040fe200000100ff */
[----:B------:R-:W-:Y:S01]  /*1de0*/  FFMA.FTZ R65, R3, R4, RZ ;  /* 0x0000000403417223 */ /* 0x000fe200000100ff */
[----:B------:R-:W-:Y:S01]  /*1df0*/  HADD2.F32 R0, -RZ, R49.H0_H0 ;  /* 0x20000031ff007230 */ /* 0x000fe20000004100 */
[----:B------:R-:W0:Y:S01]  /*1e00*/  LDS.64 R2, [UR4+0x8] ;  /* 0x00000804ff027984 */ /* 0x000e220008000a00 */
[----:B------:R-:W-:-:S02]  /*1e10*/  HADD2.F32 R4, -RZ, R51.H0_H0 ;  /* 0x20000033ff047230 */ /* 0x000fc40000004100 */
[C---:B------:R-:W-:Y:S01]  /*1e20*/  FFMA.FTZ R65, R5.reuse, R6, R65 ;  /* 0x0000000605417223 */ /* 0x040fe20000010041 */
[----:B------:R-:W-:Y:S02]  /*1e30*/  HADD2.F32 R6, -RZ, R50.H0_H0 ;  /* 0x20000032ff067230 */ /* 0x000fe40000004100 */
[----:B------:R-:W-:Y:S01]  /*1e40*/  FFMA.FTZ R0, R0, R5, R61 ;  /* 0x0000000500007223 */ /* 0x000fe2000001003d */
[----:B------:R-:W-:Y:S01]  /*1e50*/  FFMA.FTZ R61, R5, R4, R60 ;  /* 0x00000004053d7223 */ /* 0x000fe2000001003c */
[----:B------:R-:W-:Y:S02]  /*1e60*/  HADD2.F32 R4, -RZ, R53.H0_H0 ;  /* 0x20000035ff047230 */ /* 0x000fe40000004100 */
[----:B------:R-:W-:-:S03]  /*1e70*/  HADD2.F32 R60, -RZ, R52.H0_H0 ;  /* 0x20000034ff3c7230 */ /* 0x000fc60000004100 */
[----:B------:R-:W-:Y:S01]  /*1e80*/  FFMA.FTZ R63, R5, R4, R63 ;  /* 0x00000004053f7223 */ /* 0x000fe2000001003f */
[----:B------:R-:W-:Y:S02]  /*1e90*/  HADD2.F32 R5, -RZ, R48.H0_H0 ;  /* 0x20000030ff057230 */ /* 0x000fe40000004100 */
[--C-:B------:R-:W-:Y:S02]  /*1ea0*/  HADD2.F32 R4, -RZ, R7.reuse.H0_H0 ;  /* 0x20000007ff047230 */ /* 0x100fe40000004100 */
[----:B------:R-:W-:-:S03]  /*1eb0*/  HADD2.F32 R7, -RZ, R7.H1_H1 ;  /* 0x30000007ff077230 */ /* 0x000fc60000004100 */
[----:B------:R-:W-:Y:S01]  /*1ec0*/  FFMA.FTZ R0, R5, R4, R0 ;  /* 0x0000000405007223 */ /* 0x000fe20000010000 */
[C---:B------:R-:W-:Y:S01]  /*1ed0*/  FFMA.FTZ R6, R4.reuse, R6, R61 ;  /* 0x0000000604067223 */ /* 0x040fe2000001003d */
[C---:B------:R-:W-:Y:S01]  /*1ee0*/  FFMA.FTZ R63, R4.reuse, R60, R63 ;  /* 0x0000003c043f7223 */ /* 0x040fe2000001003f */
        /* <DEDUP_REMOVED lines=12> */
[----:B0-----:R-:W-:-:S05]  /*1fb0*/  HADD2.F32 R4, -RZ, R2.H0_H0 ;  /* 0x20000002ff047230 */ /* 0x001fca0000004100 */
[----:B------:R-:W-:Y:S01]  /*1fc0*/  FFMA.FTZ R7, R5, R4, R0 ;  /* 0x0000000405077223 */ /* 0x000fe20000010000 */
[----:B------:R-:W-:Y:S02]  /*1fd0*/  HADD2.F32 R0, -RZ, R34.H0_H0 ;  /* 0x20000022ff007230 */ /* 0x000fe40000004100 */
[C---:B------:R-:W-:Y:S01]  /*1fe0*/  FFMA.FTZ R60, R4.reuse, R60, R63 ;  /* 0x0000003c043c7223 */ /* 0x040fe2000001003f */
[----:B------:R-:W-:Y:S02]  /*1ff0*/  HADD2.F32 R5, -RZ, R2.H1_H1 ;  /* 0x30000002ff057230 */ /* 0x000fe40000004100 */
        /* <DEDUP_REMOVED lines=40> */
.L_x_3361:
[----:B------:R-:W-:Y:S05]  /*2280*/  @!P3 BRA `(.L_x_3360) ;  /* 0x0000000800c0b947 */ /* 0x000fea0003800000 */
[----:B0-----:R-:W-:-:S04]  /*2290*/  PRMT R0, R13, 0x9910, RZ ;  /* 0x000099100d007816 */ /* 0x001fc800000000ff */
[----:B------:R-:W-:-:S13]  /*22a0*/  ISETP.NE.AND P2, PT, R0, RZ, PT ;  /* 0x000000ff0000720c */ /* 0x000fda0003f45270 */
[----:B------:R-:W-:Y:S05]  /*22b0*/  @!P2 BRA `(.L_x_3362) ;  /* 0x000000040058a947 */ /* 0x000fea0003800000 */
[----:B------:R-:W0:Y:S01]  /*22c0*/  LDS.64 R2, [UR4+0x40] ;  /* 0x00004004ff027984 */ /* 0x000e220008000a00 */
        /* <DEDUP_REMOVED lines=11> */
[----:B------:R-:W0:Y:S01]  /*2380*/  LDS.64 R4, [UR4+0x48] ;  /* 0x00004804ff047984 */ /* 0x000e220008000a00 */
[----:B------:R-:W-:Y:S01]  /*2390*/  FFMA.FTZ R7, R6, R7, RZ ;  /* 0x0000000706077223 */ /* 0x000fe200000100ff */
[----:B------:R-:W-:Y:S02]  /*23a0*/  HADD2.F32 R0, -RZ, R49.H0_H0 ;  /* 0x20000031ff007230 */ /* 0x000fe40000004100 */
[----:B------:R-:W-:Y:S01]  /*23b0*/  FFMA.FTZ R60, R60, R2, R65 ;  /* 0x000000023c3c7223 */ /* 0x000fe20000010041 */
[----:B------:R-:W-:Y:S02]  /*23c0*/  HADD2.F32 R6, -RZ, R51.H0_H0 ;  /* 0x20000033ff067230 */ /* 0x000fe40000004100 */
[----:B------:R-:W-:-:S02]  /*23d0*/  HADD2.F32 R65, -RZ, R11.H0_H0 ;  /* 0x2000000bff417230 */ /* 0x000fc40000004100 */
[-C--:B------:R-:W-:Y:S01]  /*23e0*/  FFMA.FTZ R0, R0, R2.reuse, R61 ;  /* 0x0000000200007223 */ /* 0x080fe2000001003d */
[----:B------:R-:W-:Y:S02]  /*23f0*/  HADD2.F32 R61, -RZ, R48.H0_H0 ;  /* 0x20000030ff3d7230 */ /* 0x000fe40000004100 */
[-C--:B------:R-:W-:Y:S01]  /*2400*/  FFMA.FTZ R6, R6, R2.reuse, R63 ;  /* 0x0000000206067223 */ /* 0x080fe2000001003f */
[----:B------:R-:W-:Y:S01]  /*2410*/  FFMA.FTZ R2, R62, R2, R7 ;  /* 0x000000023e027223 */ /* 0x000fe20000010007 */
[--C-:B------:R-:W-:Y:S02]  /*2420*/  HADD2.F32 R7, -RZ, R3.reuse.H0_H0 ;  /* 0x20000003ff077230 */ /* 0x100fe40000004100 */
[----:B------:R-:W-:Y:S02]  /*2430*/  HADD2.F32 R63, -RZ, R50.H0_H0 ;  /* 0x20000032ff3f7230 */ /* 0x000fe40000004100 */
        /* <DEDUP_REMOVED lines=13> */
[----:B------:R-:W-:Y:S01]  /*2510*/  FFMA.FTZ R60, R63, R3, R60 ;  /* 0x000000033f3c7223 */ /* 0x000fe2000001003c */
[----:B------:R-:W-:-:S05]  /*2520*/  HADD2.F32 R63, -RZ, R44.H0_H0 ;  /* 0x2000002cff3f7230 */ /* 0x000fca0000004100 */
[----:B------:R-:W-:Y:S01]  /*2530*/  FFMA.FTZ R2, R63, R3, R2 ;  /* 0x000000033f027223 */ /* 0x000fe20000010002 */
[----:B------:R-:W-:Y:S02]  /*2540*/  HADD2.F32 R3, -RZ, R34.H0_H0 ;  /* 0x20000022ff037230 */ /* 0x000fe40000004100 */
[----:B0-----:R-:W-:Y:S02]  /*2550*/  HADD2.F32 R7, -RZ, R4.H0_H0 ;  /* 0x20000004ff077230 */ /* 0x001fe40000004100 */
[----:B------:R-:W-:-:S03]  /*2560*/  HADD2.F32 R63, -RZ, R32.H0_H0 ;  /* 0x20000020ff3f7230 */ /* 0x000fc60000004100 */
[-C--:B------:R-:W-:Y:S01]  /*2570*/  FFMA.FTZ R0, R61, R7.reuse, R0 ;  /* 0x000000073d007223 */ /* 0x080fe20000010000 */
[----:B------:R-:W-:Y:S02]  /*2580*/  HADD2.F32 R61, -RZ, R33.H0_H0 ;  /* 0x20000021ff3d7230 */ /* 0x000fe40000004100 */
[-C--:B------:R-:W-:Y:S01]  /*2590*/  FFMA.FTZ R6, R3, R7.reuse, R6 ;  /* 0x0000000703067223 */ /* 0x080fe20000010006 */
[-C--:B------:R-:W-:Y:S01]  /*25a0*/  FFMA.FTZ R2, R63, R7.reuse, R2 ;  /* 0x000000073f027223 */ /* 0x080fe20000010002 */
[----:B------:R-:W-:Y:S02]  /*25b0*/  HADD2.F32 R3, -RZ, R4.H1_H1 ;  /* 0x30000004ff037230 */ /* 0x000fe40000004100 */
[----:B------:R-:W-:Y:S01]  /*25c0*/  FFMA.FTZ R60, R61, R7, R60 ;  /* 0x000000073d3c7223 */ /* 0x000fe2000001003c */
[----:B------:R-:W-:Y:S02]  /*25d0*/  HADD2.F32 R7, -RZ, R56.H0_H0 ;  /* 0x20000038ff077230 */ /* 0x000fe40000004100 */
        /* <DEDUP_REMOVED lines=14> */
[----:B------:R-:W-:Y:S02]  /*26c0*/  HADD2.F32 R7, -RZ, R43.H0_H0 ;  /* 0x2000002bff077230 */ /* 0x000fe40000004100 */
[-C--:B------:R-:W-:Y:S01]  /*26d0*/  FFMA.FTZ R6, R6, R0.reuse, R63 ;  /* 0x0000000006067223 */ /* 0x080fe2000001003f */
[----:B------:R-:W-:Y:S01]  /*26e0*/  FFMA.FTZ R0, R60, R0, R3 ;  /* 0x000000003c007223 */ /* 0x000fe20000010003 */
[----:B------:R-:W-:-:S02]  /*26f0*/  HADD2.F32 R3, -RZ, R42.H0_H0 ;  /* 0x2000002aff037230 */ /* 0x000fc40000004100 */
[-C--:B------:R-:W-:Y:S01]  /*2700*/  FFMA.FTZ R4, R7, R5.reuse, R4 ;  /* 0x0000000507047223 */ /* 0x080fe20000010004 */
[----:B------:R-:W-:Y:S02]  /*2710*/  HADD2.F32 R7, -RZ, R41.H0_H0 ;  /* 0x20000029ff077230 */ /* 0x000fe40000004100 */
[----:B------:R-:W-:Y:S02]  /*2720*/  HADD2.F32 R61, -RZ, R40.H0_H0 ;  /* 0x20000028ff3d7230 */ /* 0x000fe40000004100 */
        /* <DEDUP_REMOVED lines=8> */
[----:B------:R-:W-:-:S02]  /*27b0*/  F2FP.F16.F32.PACK_AB R3, RZ, R3 ;  /* 0x00000003ff03723e */ /* 0x000fc400000000ff */
[----:B------:R-:W-:Y:S02]  /*27c0*/  F2FP.F16.F32.PACK_AB R6, RZ, R6 ;  /* 0x00000006ff06723e */ /* 0x000fe400000000ff */
[----:B------:R-:W-:Y:S02]  /*27d0*/  F2FP.F16.F32.PACK_AB R5, RZ, R5 ;  /* 0x00000005ff05723e */ /* 0x000fe400000000ff */
[----:B------:R-:W-:Y:S02]  /*27e0*/  PRMT R4, R4, 0x5410, R3 ;  /* 0x0000541004047816 */ /* 0x000fe40000000003 */
[----:B------:R-:W-:-:S04]  /*27f0*/  PRMT R6, R6, 0x5410, R5 ;  /* 0x0000541006067816 */ /* 0x000fc80000000005 */
[----:B------:R-:W-:Y:S01]  /*2800*/  HFMA2.MMA R21, R4, 1, 1, R21 ;  /* 0x3c003c0004157835 */ /* 0x000fe20000000015 */
[----:B------:R-:W-:-:S10]  /*2810*/  HADD2 R20, R6, R20 ;  /* 0x0000001406147230 */ /* 0x000fd40000000000 */
.L_x_3362:
        /* <DEDUP_REMOVED lines=41> */
[-C--:B------:R-:W-:Y:S01]  /*2ab0*/  FFMA.FTZ R6, R7, R3.reuse, R6 ;  /* 0x0000000307067223 */ /* 0x080fe20000010006 */
[--C-:B-1----:R-:W-:Y:S02]  /*2ac0*/  HADD2.F32 R7, -RZ, R4.reuse.H0_H0 ;  /* 0x20000004ff077230 */ /* 0x102fe40000004100 */
[-C--:B------:R-:W-:Y:S01]  /*2ad0*/  FFMA.FTZ R2, R47, R3.reuse, R2 ;  /* 0x000000032f027223 */ /* 0x080fe20000010002 */
[-C--:B------:R-:W-:Y:S01]  /*2ae0*/  FFMA.FTZ R36, R45, R3.reuse, R36 ;  /* 0x000000032d247223 */ /* 0x080fe20000010024 */
[----:B------:R-:W-:Y:S01]  /*2af0*/  FFMA.FTZ R38, R37, R3, R0 ;  /* 0x0000000325267223 */ /* 0x000fe20000010000 */
[----:B------:R-:W-:Y:S02]  /*2b00*/  HADD2.F32 R4, -RZ, R4.H1_H1 ;  /* 0x30000004ff047230 */ /* 0x000fe40000004100 */
        /* <DEDUP_REMOVED lines=40> */
.L_x_3360:
        /* <DEDUP_REMOVED lines=13> */
[----:B------:R-:W-:Y:S02]  /*2e60*/  IADD3 R3, R3, -0x80, RZ ;  /* 0xffffff8003037810 */ /* 0x000fe40007ffe0ff */
[----:B------:R-:W-:Y:S01]  /*2e70*/  IADD3 R36, R32, -0x80, RZ ;  /* 0xffffff8020247810 */ /* 0x000fe20007ffe0ff */
[----:B------:R4:W0:Y:S01]  /*2e80*/  I2F.F16 R38, R2 ;  /* 0x0000000200267306 */ /* 0x0008220000200c00 */
[----:B-1----:R-:W-:Y:S02]  /*2e90*/  SHF.R.U32.HI R0, RZ, 0x8, R4 ;  /* 0x00000008ff007819 */ /* 0x002fe40000011604 */
[----:B------:R-:W-:Y:S02]  /*2ea0*/  LEA.HI R43, R4, 0xffffff80, RZ, 0x8 ;  /* 0xffffff80042b7811 */ /* 0x000fe400078f40ff */
[----:B------:R-:W-:-:S02]  /*2eb0*/  LOP3.LUT R0, R0, 0xff, RZ, 0xc0, !PT ;  /* 0x000000ff00007812 */ /* 0x000fc400078ec0ff */
[----:B------:R-:W-:Y:S01]  /*2ec0*/  LEA.HI R42, R5, 0xffffff80, RZ, 0x8 ;  /* 0xffffff80052a7811 */ /* 0x000fe200078f40ff */
[----:B------:R1:W0:Y:S01]  /*2ed0*/  I2F.F16 R37, R3 ;  /* 0x0000000300257306 */ /* 0x0002220000200c00 */
[----:B------:R-:W-:Y:S02]  /*2ee0*/  IADD3 R0, R0, -0x80, RZ ;  /* 0xffffff8000007810 */ /* 0x000fe40007ffe0ff */
[----:B----4-:R-:W-:Y:S02]  /*2ef0*/  SHF.R.U32.HI R2, RZ, 0x8, R5 ;  /* 0x00000008ff027819 */ /* 0x010fe40000011605 */
[----:B------:R-:W-:Y:S02]  /*2f00*/  LEA.HI R41, R6, 0xffffff80, RZ, 0x8 ;  /* 0xffffff8006297811 */ /* 0x000fe400078f40ff */
[----:B------:R-:W-:Y:S01]  /*2f10*/  LOP3.LUT R2, R2, 0xff, RZ, 0xc0, !PT ;  /* 0x000000ff02027812 */ /* 0x000fe200078ec0ff */
[----:B------:R4:W0:Y:S01]  /*2f20*/  I2F.F16 R45, R0 ;  /* 0x00000000002d7306 */ /* 0x0008220000200c00 */
[----:B-1----:R-:W-:-:S02]  /*2f30*/  SHF.R.U32.HI R3, RZ, 0x8, R6 ;  /* 0x00000008ff037819 */ /* 0x002fc40000011606 */
[----:B------:R-:W-:Y:S02]  /*2f40*/  IADD3 R2, R2, -0x80, RZ ;  /* 0xffffff8002027810 */ /* 0x000fe40007ffe0ff */
[----:B------:R-:W-:Y:S02]  /*2f50*/  LOP3.LUT R3, R3, 0xff, RZ, 0xc0, !PT ;  /* 0x000000ff03037812 */ /* 0x000fe400078ec0ff */
[----:B------:R-:W-:Y:S01]  /*2f60*/  LEA.HI R40, R7, 0xffffff80, RZ, 0x8 ;  /* 0xffffff8007287811 */ /* 0x000fe200078f40ff */
[----:B------:R2:W1:Y:S01]  /*2f70*/  I2F.F16 R47, R2 ;  /* 0x00000002002f7306 */ /* 0x0004620000200c00 */
[----:B----4-:R-:W-:Y:S02]  /*2f80*/  SHF.R.U32.HI R0, RZ, 0x8, R7 ;  /* 0x00000008ff007819 */ /* 0x010fe40000011607 */
[----:B------:R-:W-:Y:S02]  /*2f90*/  IADD3 R3, R3, -0x80, RZ ;  /* 0xffffff8003037810 */ /* 0x000fe40007ffe0ff */
[----:B------:R-:W-:-:S02]  /*2fa0*/  LOP3.LUT R0, R0, 0xff, RZ, 0xc0, !PT ;  /* 0x000000ff00007812 */ /* 0x000fc400078ec0ff */
[----:B------:R-:W-:Y:S01]  /*2fb0*/  SHF.R.U32.HI R4, RZ, 0x10, R4 ;  /* 0x00000010ff047819 */ /* 0x000fe20000011604 */
[----:B------:R4:W0:Y:S01]  /*2fc0*/  I2F.F16 R49, R3 ;  /* 0x0000000300317306 */ /* 0x0008220000200c00 */
[----:B------:R-:W-:Y:S02]  /*2fd0*/  IADD3 R55, R0, -0x80, RZ ;  /* 0xffffff8000377810 */ /* 0x000fe40007ffe0ff */
[----:B------:R-:W-:Y:S02]  /*2fe0*/  SHF.R.U32.HI R5, RZ, 0x10, R5 ;  /* 0x00000010ff057819 */ /* 0x000fe40000011605 */
[----:B------:R-:W-:Y:S02]  /*2ff0*/  SHF.R.U32.HI R6, RZ, 0x10, R6 ;  /* 0x00000010ff067819 */ /* 0x000fe40000011606 */
[----:B------:R-:W-:Y:S01]  /*3000*/  SHF.R.U32.HI R7, RZ, 0x10, R7 ;  /* 0x00000010ff077819 */ /* 0x000fe20000011607 */
[----:B------:R-:W0:Y:S01]  /*3010*/  I2F.F16 R43, R43 ;  /* 0x0000002b002b7306 */ /* 0x000e220000200c00 */
[----:B------:R-:W-:-:S02]  /*3020*/  LOP3.LUT R4, R4, 0xff, RZ, 0xc0, !PT ;  /* 0x000000ff04047812 */ /* 0x000fc400078ec0ff */
[----:B------:R-:W-:Y:S02]  /*3030*/  LOP3.LUT R5, R5, 0xff, RZ, 0xc0, !PT ;  /* 0x000000ff05057812 */ /* 0x000fe400078ec0ff */
[----:B------:R-:W-:Y:S02]  /*3040*/  LOP3.LUT R6, R6, 0xff, RZ, 0xc0, !PT ;  /* 0x000000ff06067812 */ /* 0x000fe400078ec0ff */
[----:B------:R-:W-:Y:S01]  /*3050*/  LOP3.LUT R7, R7, 0xff, RZ, 0xc0, !PT ;  /* 0x000000ff07077812 */ /* 0x000fe200078ec0ff */
[----:B------:R-:W0:Y:S01]  /*3060*/  I2F.F16 R42, R42 ;  /* 0x0000002a002a7306 */ /* 0x000e220000200c00 */
[----:B------:R-:W-:Y:S02]  /*3070*/  IADD3 R4, R4, -0x80, RZ ;  /* 0xffffff8004047810 */ /* 0x000fe40007ffe0ff */
        /* <DEDUP_REMOVED lines=16> */
[----:B------:R-:W-:Y:S02]  /*3180*/  LOP3.LUT R2, R10, 0xff, RZ, 0xc0, !PT ;  /* 0x000000ff0a027812 */ /* 0x000fe400078ec0ff */
[----:B------:R2:W0:Y:S01]  /*3190*/  I2F.F16 R53, R0 ;  /* 0x0000000000357306 */ /* 0x0004220000200c00 */
[----:B----4-:R-:W-:Y:S02]  /*31a0*/  LOP3.LUT R3, R11, 0xff, RZ, 0xc0, !PT ;  /* 0x000000ff0b037812 */ /* 0x010fe400078ec0ff */
[----:B------:R-:W-:-:S02]  /*31b0*/  IADD3 R51, R2, -0x80, RZ ;  /* 0xffffff8002337810 */ /* 0x000fc40007ffe0ff */
[----:B------:R-:W-:Y:S02]  /*31c0*/  SHF.R.U32.HI R2, RZ, 0x8, R8 ;  /* 0x00000008ff027819 */ /* 0x000fe40000011608 */
[----:B------:R-:W-:Y:S01]  /*31d0*/  IADD3 R3, R3, -0x80, RZ ;  /* 0xffffff8003037810 */ /* 0x000fe20007ffe0ff */
[----:B------:R-:W4:Y:S01]  /*31e0*/  I2F.F16 R52, R52 ;  /* 0x0000003400347306 */ /* 0x000f220000200c00 */
[----:B--2---:R-:W-:Y:S02]  /*31f0*/  SHF.R.U32.HI R0, RZ, 0x8, R9 ;  /* 0x00000008ff007819 */ /* 0x004fe40000011609 */
[----:B------:R-:W-:Y:S02]  /*3200*/  LOP3.LUT R2, R2, 0xff, RZ, 0xc0, !PT ;  /* 0x000000ff02027812 */ /* 0x000fe400078ec0ff */
[----:B------:R-:W-:Y:S02]  /*3210*/  LOP3.LUT R0, R0, 0xff, RZ, 0xc0, !PT ;  /* 0x000000ff00007812 */ /* 0x000fe400078ec0ff */
[----:B------:R-:W-:Y:S01]  /*3220*/  IADD3 R2, R2, -0x80, RZ ;  /* 0xffffff8002027810 */ /* 0x000fe20007ffe0ff */
[----:B------:R2:W0:Y:S01]  /*3230*/  I2F.F16 R50, R3 ;  /* 0x0000000300327306 */ /* 0x0004220000200c00 */
[----:B------:R-:W-:-:S02]  /*3240*/  IADD3 R0, R0, -0x80, RZ ;  /* 0xffffff8000007810 */ /* 0x000fc40007ffe0ff */
[----:B------:R-:W-:Y:S02]  /*3250*/  LEA.HI R35, R8, 0xffffff80, RZ, 0x8 ;  /* 0xffffff8008237811 */ /* 0x000fe400078f40ff */
[----:B------:R-:W-:Y:S02]  /*3260*/  LEA.HI R34, R9, 0xffffff80, RZ, 0x8 ;  /* 0xffffff8009227811 */ /* 0x000fe400078f40ff */
[----:B------:R-:W-:Y:S01]  /*3270*/  LEA.HI R33, R10, 0xffffff80, RZ, 0x8 ;  /* 0xffffff800a217811 */ /* 0x000fe200078f40ff */
[----:B------:R3:W0:Y:S01]  /*3280*/  I2F.F16 R56, R2 ;  /* 0x0000000200387306 */ /* 0x0006220000200c00 */
[----:B--2---:R-:W-:Y:S02]  /*3290*/  SHF.R.U32.HI R3, RZ, 0x8, R10 ;  /* 0x00000008ff037819 */ /* 0x004fe4000001160a */
[----:B------:R-:W-:Y:S02]  /*32a0*/  SHF.R.U32.HI R8, RZ, 0x10, R8 ;  /* 0x00000010ff087819 */ /* 0x000fe40000011608 */
[----:B------:R-:W-:-:S02]  /*32b0*/  SHF.R.U32.HI R9, RZ, 0x10, R9 ;  /* 0x00000010ff097819 */ /* 0x000fc40000011609 */
[----:B------:R-:W-:Y:S01]  /*32c0*/  SHF.R.U32.HI R10, RZ, 0x10, R10 ;  /* 0x00000010ff0a7819 */ /* 0x000fe2000001160a */
[----:B------:R2:W0:Y:S01]  /*32d0*/  I2F.F16 R57, R0 ;  /* 0x0000000000397306 */ /* 0x0004220000200c00 */
[----:B------:R-:W-:Y:S02]  /*32e0*/  LEA.HI R32, R11, 0xffffff80, RZ, 0x8 ;  /* 0xffffff800b207811 */ /* 0x000fe400078f40ff */
[--C-:B---3--:R-:W-:Y:S02]  /*32f0*/  SHF.R.U32.HI R2, RZ, 0x8, R11.reuse ;  /* 0x00000008ff027819 */ /* 0x108fe4000001160b */
[----:B------:R-:W-:Y:S02]  /*3300*/  SHF.R.U32.HI R11, RZ, 0x10, R11 ;  /* 0x00000010ff0b7819 */ /* 0x000fe4000001160b */
[----:B------:R-:W-:Y:S01]  /*3310*/  LOP3.LUT R8, R8, 0xff, RZ, 0xc0, !PT ;  /* 0x000000ff08087812 */ /* 0x000fe200078ec0ff */
[----:B------:R-:W3:Y:S01]  /*3320*/  I2F.F16 R35, R35 ;  /* 0x0000002300237306 */ /* 0x000ee20000200c00 */
[----:B--2---:R-:W-:-:S02]  /*3330*/  PRMT R0, R14, 0x9910, RZ ;  /* 0x000099100e007816 */ /* 0x004fc400000000ff */
[----:B------:R-:W-:Y:S02]  /*3340*/  LOP3.LUT R9, R9, 0xff, RZ, 0xc0, !PT ;  /* 0x000000ff09097812 */ /* 0x000fe400078ec0ff */
[----:B------:R-:W-:Y:S02]  /*3350*/  LOP3.LUT R10, R10, 0xff, RZ, 0xc0, !PT ;  /* 0x000000ff0a0a7812 */ /* 0x000fe400078ec0ff */
[----:B------:R-:W-:Y:S01]  /*3360*/  ISETP.NE.AND P2, PT, R0, RZ, PT ;  /* 0x000000ff0000720c */ /* 0x000fe20003f45270 */
[----:B------:R-:W2:Y:S01]  /*3370*/  I2F.F16 R34, R34 ;  /* 0x0000002200227306 */ /* 0x000ea20000200c00 */
[----:B------:R-:W-:Y:S02]  /*3380*/  LOP3.LUT R3, R3, 0xff, RZ, 0xc0, !PT ;  /* 0x000000ff03037812 */ /* 0x000fe400078ec0ff */
[----:B------:R-:W-:Y:S02]  /*3390*/  LOP3.LUT R2, R2, 0xff, RZ, 0xc0, !PT ;  /* 0x000000ff02027812 */ /* 0x000fe400078ec0ff */
[----:B------:R-:W-:-:S02]  /*33a0*/  LOP3.LUT R0, R11, 0xff, RZ, 0xc0, !PT ;  /* 0x000000ff0b007812 */ /* 0x000fc400078ec0ff */
[----:B------:R-:W-:Y:S01]  /*33b0*/  IADD3 R8, R8, -0x80, RZ ;  /* 0xffffff8008087810 */ /* 0x000fe20007ffe0ff */
[----:B------:R-:W0:Y:S01]  /*33c0*/  I2F.F16 R33, R33 ;  /* 0x0000002100217306 */ /* 0x000e220000200c00 */
[----:B------:R-:W-:Y:S02]  /*33d0*/  IADD3 R9, R9, -0x80, RZ ;  /* 0xffffff8009097810 */ /* 0x000fe40007ffe0ff */
        /* <DEDUP_REMOVED lines=13> */
[----:B------:R-:W1:Y:S01]  /*34b0*/  LDS.64 R6, [UR4+0x10] ;  /* 0x00001004ff067984 */ /* 0x000e620008000a00 */
[----:B0-----:R-:W-:Y:S02]  /*34c0*/  HADD2.F32 R0, -RZ, R39.H0_H0 ;  /* 0x20000027ff007230 */ /* 0x001fe40000004100 */
[----:B------:R-:W-:Y:S02]  /*34d0*/  HADD2.F32 R60, -RZ, R38.H0_H0 ;  /* 0x20000026ff3c7230 */ /* 0x000fe40000004100 */
[----:B------:R-:W-:Y:S02]  /*34e0*/  HADD2.F32 R2, -RZ, R37.H0_H0 ;  /* 0x20000025ff027230 */ /* 0x000fe40000004100 */
[----:B------:R-:W-:Y:S02]  /*34f0*/  HADD2.F32 R4, -RZ, R36.H0_H0 ;  /* 0x20000024ff047230 */ /* 0x000fe40000004100 */
[----:B------:R-:W-:Y:S02]  /*3500*/  HADD2.F32 R62, -RZ, R54.H0_H0 ;  /* 0x20000036ff3e7230 */ /* 0x000fe40000004100 */
[----:B-1----:R-:W-:-:S02]  /*3510*/  HADD2.F32 R3, -RZ, R6.H0_H0 ;  /* 0x20000006ff037230 */ /* 0x002fc40000004100 */
        /* <DEDUP_REMOVED lines=79> */
.L_x_3364:
        /* <DEDUP_REMOVED lines=90> */
.L_x_3365:
        /* <DEDUP_REMOVED lines=23> */
[----:B------:R-:W-:Y:S02]  /*4120*/  HADD2.F32 R36, -RZ, R49.H0_H0 ;  /* 0x20000031ff247230 */ /* 0x000fe40000004100 */
[-C--:B------:R-:W-:Y:S01]  /*4130*/  FFMA.FTZ R7, R38, R6.reuse, RZ ;  /* 0x0000000626077223 */ /* 0x080fe200000100ff */
[-C--:B------:R-:W-:Y:S01]  /*4140*/  FFMA.FTZ R37, R37, R6.reuse, RZ ;  /* 0x0000000625257223 */ /* 0x080fe200000100ff */
        /* <DEDUP_REMOVED lines=19> */
[----:B------:R-:W-:Y:S01]  /*4280*/  FFMA.FTZ R38, R37, R3, R0 ;  /* 0x0000000325267223 */ /* 0x000fe20000010000 */
        /* <DEDUP_REMOVED lines=41> */
.L_x_3363:
        /* <DEDUP_REMOVED lines=200> */
.L_x_3367:
        /* <DEDUP_REMOVED lines=90> */
.L_x_3368:
        /* <DEDUP_REMOVED lines=87> */
.L_x_3366:
        /* <DEDUP_REMOVED lines=200> */
.L_x_3370:
        /* <DEDUP_REMOVED lines=90> */
.L_x_3371:
        /* <DEDUP_REMOVED lines=87> */
.L_x_3369:
        /* <DEDUP_REMOVED lines=9> */
.L_x_3359:
        /* <DEDUP_REMOVED lines=20> */
.L_x_3376:
[----:B------:R-:W0:Y:S02]  /*7610*/  LDS R4, [R0] ;  /* 0x0000000000047984 */ /* 0x000e240000000800 */
[----:B0-----:R-:W-:-:S10]  /*7620*/  HFMA2.MMA R5, R4, 1, 1, R27 ;  /* 0x3c003c0004057835 */ /* 0x001fd4000000001b */
[----:B------:R-:W0:Y:S02]  /*7630*/  ATOMS.CAST.SPIN R5, [R0], R4, R5 ;  /* 0x000000040005738d */ /* 0x000e240001800005 */
[----:B0-----:R-:W-:-:S13]  /*7640*/  ISETP.EQ.U32.AND P0, PT, R5, 0x1, PT ;  /* 0x000000010500780c */ /* 0x001fda0003f02070 */
[----:B------:R-:W-:Y:S05]  /*7650*/  @!P0 BRA `(.L_x_3376) ;  /* 0xfffffffc00ec8947 */ /* 0x000fea000383ffff */
[----:B------:R-:W-:Y:S05]  /*7660*/  BRA `(.L_x_3374) ;  /* 0x00000000000c7947 */ /* 0x000fea0003800000 */
.L_x_3375:
[----:B------:R-:W2:Y:S02]  /*7670*/  LD.E R0, desc[UR8][R6.64] ;  /* 0x0000000806007980 */ /* 0x000ea4000c101900 */
[----:B--2---:R-:W-:-:S05]  /*7680*/  IADD3 R5, R27, R0, RZ ;  /* 0x000000001b057210 */ /* 0x004fca0007ffe0ff */
[----:B------:R0:W-:Y:S02]  /*7690*/  ST.E desc[UR8][R6.64], R5 ;  /* 0x0000000506007985 */ /* 0x0001e4000c101908 */
.L_x_3374:
[----:B------:R-:W-:Y:S05]  /*76a0*/  BSYNC B0 ;  /* 0x0000000000007941 */ /* 0x000fea0003800000 */
.L_x_3373:
[----:B------:R1:W-:Y:S01]  /*76b0*/  ATOM.E.ADD.F16x2.RN.STRONG.GPU P0, RZ, desc[UR8][R6.64+0x4], R9 ;  /* 0x0000040906ff79a2 */ /* 0x0003e2000810e1c8 */
[----:B------:R-:W-:Y:S04]  /*76c0*/  BSSY B0, `(.L_x_3377) ;  /* 0x000000f000007945 */ /* 0x000fe80003800000 */
[----:B-1----:R-:W-:Y:S05]  /*76d0*/  @P0 BRA `(.L_x_3378) ;  /* 0x0000000000340947 */ /* 0x002fea0003800000 */
[----:B------:R-:W1:Y:S02]  /*76e0*/  QSPC.E.S P0, RZ, [R6+0x4] ;  /* 0x0000040006ff73aa */ /* 0x000e640000000500 */
[----:B-1----:R-:W-:Y:S05]  /*76f0*/  @!P0 BRA `(.L_x_3379) ;  /* 0x0000000000208947 */ /* 0x002fea0003800000 */
[----:B------:R-:W-:-:S04]  /*7700*/  MOV R4, R6 ;  /* 0x0000000600047202 */ /* 0x000fc80000000f00 */
[----:B------:R-:W-:-:S07]  /*7710*/  MOV R0, R4 ;  /* 0x0000000400007202 */ /* 0x000fce0000000f00 */
.L_x_3380:
[----:B------:R-:W0:Y:S02]  /*7720*/  LDS R4, [R0+0x4] ;  /* 0x0000040000047984 */ /* 0x000e240000000800 */
[----:B0-----:R-:W-:-:S06]  /*7730*/  HADD2 R5, R4, R9 ;  /* 0x0000000904057230 */ /* 0x001fcc0000000000 */
[----:B------:R-:W0:Y:S02]  /*7740*/  ATOMS.CAST.SPIN R5, [R0+0x4], R4, R5 ;  /* 0x000004040005738d */ /* 0x000e240001800005 */
[----:B0-----:R-:W-:-:S13]  /*7750*/  ISETP.EQ.U32.AND P0, PT, R5, 0x1, PT ;  /* 0x000000010500780c */ /* 0x001fda0003f02070 */
[----:B------:R-:W-:Y:S05]  /*7760*/  @!P0 BRA `(.L_x_3380) ;  /* 0xfffffffc00ec8947 */ /* 0x000fea000383ffff */
[----:B------:R-:W-:Y:S05]  /*7770*/  BRA `(.L_x_3378) ;  /* 0x00000000000c7947 */ /* 0x000fea0003800000 */
.L_x_3379:
[----:B------:R-:W0:Y:S02]  /*7780*/  LD.E R0, desc[UR8][R6.64+0x4] ;  /* 0x0000040806007980 */ /* 0x000e24000c101900 */
[----:B0-----:R-:W-:-:S05]  /*7790*/  IADD3 R5, R9, R0, RZ ;  /* 0x0000000009057210 */ /* 0x001fca0007ffe0ff */
[----:B------:R1:W-:Y:S02]  /*77a0*/  ST.E desc[UR8][R6.64+0x4], R5 ;  /* 0x0000040506007985 */ /* 0x0003e4000c101908 */
.L_x_3378:
[----:B------:R-:W-:Y:S05]  /*77b0*/  BSYNC B0 ;  /* 0x0000000000007941 */ /* 0x000fea0003800000 */
.L_x_3377:
        /* <DEDUP_REMOVED lines=13> */
.L_x_3384:
[----:B------:R-:W0:Y:S02]  /*7890*/  LDS R4, [R0] ;  /* 0x0000000000047984 */ /* 0x000e240000000800 */
[----:B0-----:R-:W-:-:S10]  /*78a0*/  HFMA2.MMA R5, R4, 1, 1, R21 ;  /* 0x3c003c0004057835 */ /* 0x001fd40000000015 */
[----:B------:R-:W0:Y:S02]  /*78b0*/  ATOMS.CAST.SPIN R5, [R0], R4, R5 ;  /* 0x000000040005738d */ /* 0x000e240001800005 */
[----:B0-----:R-:W-:-:S13]  /*78c0*/  ISETP.EQ.U32.AND P0, PT, R5, 0x1, PT ;  /* 0x000000010500780c */ /* 0x001fda0003f02070 */
[----:B------:R-:W-:Y:S05]  /*78d0*/  @!P0 BRA `(.L_x_3384) ;  /* 0xfffffffc00ec8947 */ /* 0x000fea000383ffff */
[----:B------:R-:W-:Y:S05]  /*78e0*/  BRA `(.L_x_3382) ;  /* 0x00000000000c7947 */ /* 0x000fea0003800000 */
.L_x_3383:
[----:B------:R-:W2:Y:S02]  /*78f0*/  LD.E R0, desc[UR8][R6.64] ;  /* 0x0000000806007980 */ /* 0x000ea4000c101900 */
[----:B--2---:R-:W-:-:S05]  /*7900*/  IADD3 R5, R21, R0, RZ ;  /* 0x0000000015057210 */ /* 0x004fca0007ffe0ff */
[----:B------:R0:W-:Y:S02]  /*7910*/  ST.E desc[UR8][R6.64], R5 ;  /* 0x0000000506007985 */ /* 0x0001e4000c101908 */
.L_x_3382:
[----:B------:R-:W-:Y:S05]  /*7920*/  BSYNC B0 ;  /* 0x0000000000007941 */ /* 0x000fea0003800000 */
.L_x_3381:
[----:B------:R1:W-:Y:S01]  /*7930*/  ATOM.E.ADD.F16x2.RN.STRONG.GPU P0, RZ, desc[UR8][R6.64+0x4], R13 ;  /* 0x0000040d06ff79a2 */ /* 0x0003e2000810e1c8 */
[----:B------:R-:W-:Y:S04]  /*7940*/  BSSY B0, `(.L_x_3385) ;  /* 0x000000f000007945 */ /* 0x000fe80003800000 */
[----:B-1----:R-:W-:Y:S05]  /*7950*/  @P0 BRA `(.L_x_3386) ;  /* 0x0000000000340947 */ /* 0x002fea0003800000 */
[----:B------:R-:W1:Y:S02]  /*7960*/  QSPC.E.S P0, RZ, [R6+0x4] ;  /* 0x0000040006ff73aa */ /* 0x000e640000000500 */
[----:B-1----:R-:W-:Y:S05]  /*7970*/  @!P0 BRA `(.L_x_3387) ;  /* 0x0000000000208947 */ /* 0x002fea0003800000 */
[----:B------:R-:W-:-:S04]  /*7980*/  MOV R4, R6 ;  /* 0x0000000600047202 */ /* 0x000fc80000000f00 */
[----:B------:R-:W-:-:S07]  /*7990*/  MOV R0, R4 ;  /* 0x0000000400007202 */ /* 0x000fce0000000f00 */
.L_x_3388:
[----:B------:R-:W0:Y:S02]  /*79a0*/  LDS R4, [R0+0x4] ;  /* 0x0000040000047984 */ /* 0x000e240000000800 */
[----:B0-----:R-:W-:-:S06]  /*79b0*/  HADD2 R5, R4, R13 ;  /* 0x0000000d04057230 */ /* 0x001fcc0000000000 */
[----:B------:R-:W0:Y:S02]  /*79c0*/  ATOMS.CAST.SPIN R5, [R0+0x4], R4, R5 ;  /* 0x000004040005738d */ /* 0x000e240001800005 */
[----:B0-----:R-:W-:-:S13]  /*79d0*/  ISETP.EQ.U32.AND P0, PT, R5, 0x1, PT ;  /* 0x000000010500780c */ /* 0x001fda0003f02070 */
[----:B------:R-:W-:Y:S05]  /*79e0*/  @!P0 BRA `(.L_x_3388) ;  /* 0xfffffffc00ec8947 */ /* 0x000fea000383ffff */
[----:B------:R-:W-:Y:S05]  /*79f0*/  BRA `(.L_x_3386) ;  /* 0x00000000000c7947 */ /* 0x000fea0003800000 */
.L_x_3387:
[----:B------:R-:W0:Y:S02]  /*7a00*/  LD.E R0, desc[UR8][R6.64+0x4] ;  /* 0x0000040806007980 */ /* 0x000e24000c101900 */
[----:B0-----:R-:W-:-:S05]  /*7a10*/  IADD3 R5, R13, R0, RZ ;  /* 0x000000000d057210 */ /* 0x001fca0007ffe0ff */
[----:B------:R1:W-:Y:S02]  /*7a20*/  ST.E desc[UR8][R6.64+0x4], R5 ;  /* 0x0000040506007985 */ /* 0x0003e4000c101908 */
.L_x_3386:
[----:B------:R-:W-:Y:S05]  /*7a30*/  BSYNC B0 ;  /* 0x0000000000007941 */ /* 0x000fea0003800000 */
.L_x_3385:
        /* <DEDUP_REMOVED lines=13> */
.L_x_3392:
[----:B------:R-:W0:Y:S02]  /*7b10*/  LDS R2, [R0] ;  /* 0x0000000000027984 */ /* 0x000e240000000800 */
[----:B0-----:R-:W-:-:S10]  /*7b20*/  HFMA2.MMA R3, R2, 1, 1, R19 ;  /* 0x3c003c0002037835 */ /* 0x001fd40000000013 */
[----:B------:R-:W0:Y:S02]  /*7b30*/  ATOMS.CAST.SPIN R3, [R0], R2, R3 ;  /* 0x000000020003738d */ /* 0x000e240001800003 */
[----:B0-----:R-:W-:-:S13]  /*7b40*/  ISETP.EQ.U32.AND P0, PT, R3, 0x1, PT ;  /* 0x000000010300780c */ /* 0x001fda0003f02070 */
[----:B------:R-:W-:Y:S05]  /*7b50*/  @!P0 BRA `(.L_x_3392) ;  /* 0xfffffffc00ec8947 */ /* 0x000fea000383ffff */
[----:B------:R-:W-:Y:S05]  /*7b60*/  BRA `(.L_x_3390) ;  /* 0x00000000000c7947 */ /* 0x000fea0003800000 */
.L_x_3391:
[----:B------:R-:W2:Y:S02]  /*7b70*/  LD.E R0, desc[UR8][R4.64] ;  /* 0x0000000804007980 */ /* 0x000ea4000c101900 */
[----:B--2---:R-:W-:-:S05]  /*7b80*/  IADD3 R3, R19, R0, RZ ;  /* 0x0000000013037210 */ /* 0x004fca0007ffe0ff */
[----:B------:R0:W-:Y:S02]  /*7b90*/  ST.E desc[UR8][R4.64], R3 ;  /* 0x0000000304007985 */ /* 0x0001e4000c101908 */
.L_x_3390:
[----:B------:R-:W-:Y:S05]  /*7ba0*/  BSYNC B0 ;  /* 0x0000000000007941 */ /* 0x000fea0003800000 */
.L_x_3389:
[----:B------:R1:W-:Y:S02]  /*7bb0*/  ATOM.E.ADD.F16x2.RN.STRONG.GPU P0, RZ, desc[UR8][R4.64+0x4], R7 ;  /* 0x0000040704ff79a2 */ /* 0x0003e4000810e1c8 */
[----:B-1----:R-:W-:Y:S05]  /*7bc0*/  @P0 EXIT ;  /* 0x000000000000094d */ /* 0x002fea0003800000 */
[----:B------:R-:W1:Y:S02]  /*7bd0*/  QSPC.E.S P0, RZ, [R4+0x4] ;  /* 0x0000040004ff73aa */ /* 0x000e640000000500 */
[----:B-1----:R-:W-:Y:S05]  /*7be0*/  @!P0 BRA `(.L_x_3393) ;  /* 0x0000000000208947 */ /* 0x002fea0003800000 */
[----:B------:R-:W-:-:S04]  /*7bf0*/  MOV R2, R4 ;  /* 0x0000000400027202 */ /* 0x000fc80000000f00 */
[----:B------:R-:W-:-:S07]  /*7c00*/  MOV R0, R2 ;  /* 0x0000000200007202 */ /* 0x000fce0000000f00 */
.L_x_3394:
[----:B------:R-:W0:Y:S02]  /*7c10*/  LDS R2, [R0+0x4] ;  /* 0x0000040000027984 */ /* 0x000e240000000800 */
[----:B0-----:R-:W-:-:S06]  /*7c20*/  HADD2 R3, R2, R7 ;  /* 0x0000000702037230 */ /* 0x001fcc0000000000 */
[----:B------:R-:W0:Y:S02]  /*7c30*/  ATOMS.CAST.SPIN R3, [R0+0x4], R2, R3 ;  /* 0x000004020003738d */ /* 0x000e240001800003 */
[----:B0-----:R-:W-:-:S13]  /*7c40*/  ISETP.EQ.U32.AND P0, PT, R3, 0x1, PT ;  /* 0x000000010300780c */ /* 0x001fda0003f02070 */
[----:B------:R-:W-:Y:S05]  /*7c50*/  @!P0 BRA `(.L_x_3394) ;  /* 0xfffffffc00ec8947 */ /* 0x000fea000383ffff */
[----:B------:R-:W-:Y:S05]  /*7c60*/  EXIT ;  /* 0x000000000000794d */ /* 0x000fea0003800000 */
.L_x_3393:
[----:B------:R-:W0:Y:S02]  /*7c70*/  LD.E R0, desc[UR8][R4.64+0x4] ;  /* 0x0000040804007980 */ /* 0x000e24000c101900 */
[----:B0-----:R-:W-:-:S05]  /*7c80*/  IADD3 R3, R7, R0, RZ ;  /* 0x0000000007037210 */ /* 0x001fca0007ffe0ff */
[----:B------:R-:W-:Y:S01]  /*7c90*/  ST.E desc[UR8][R4.64+0x4], R3 ;  /* 0x0000040304007985 */ /* 0x000fe2000c101908 */
[----:B------:R-:W-:Y:S05]  /*7ca0*/  EXIT ;  /* 0x000000000000794d */ /* 0x000fea0003800000 */
.L_x_3395:
        /* <DEDUP_REMOVED lines=13> */
.L_x_5227:


//--------------------- .text._Z23gemm_half_q_half_kernelILi2ELi190ELb1ELb1ELi64EEvPK6__halfPKjS4_S2_PS0_iiiiPKtS7_iiiiiibS2_i --------------------------
	.section	.text._Z23gemm_half_q_half_kernelILi2ELi190ELb1ELb1ELi64EEvPK6__halfPKjS4_S2_PS0_iiiiPKtS7_iiiiiibS2_i,"ax",@progbits
	.align	128
        .global         _Z23gemm_half_q_half_kernelILi2ELi190ELb1ELb1ELi64EEvPK6__halfPKjS4_S2_PS0_iiiiPKtS7_iiiiiibS2_i
        .type           _Z23gemm_half_q_half_kernelILi2ELi190ELb1ELb1ELi64EEvPK6__halfPKjS4_S2_PS0_iiiiPKtS7_iiiiiibS2_i,@function
        .size           _Z23gemm_half_q_half_kernelILi2ELi190ELb1ELb1ELi64EEvPK6__halfPKjS4_S2_PS0_iiiiPKtS7_iiiiiibS2_i,(.L_x_5228 - _Z23gemm_half_q_half_kernelILi2ELi190ELb1ELb1ELi64EEvPK6__halfPKjS4_S2_PS0_iiiiPKtS7_iiiiiibS2_i)
        .other          _Z23gemm_half_q_half_kernelILi2ELi190ELb1ELb1ELi64EEvPK6__halfPKjS4_S2_PS0_iiiiPKtS7_iiiiiibS2_i,@"STO_CUDA_ENTRY STV_DEFAULT"
_Z23gemm_half_q_half_kernelILi2ELi190ELb1ELb1ELi64EEvPK6__halfPKjS4_S2_PS0_iiiiPKtS7_iiiiiibS2_i:
.text._Z23gemm_half_q_half_kernelILi2ELi190ELb1ELb1ELi64EEvPK6__halfPKjS4_S2_PS0_iiiiPKtS7_iiiiiibS2_i:
        /* <DEDUP_REMOVED lines=12> */
[----:B-1----:R-:W-:-:S05]  /*00c0*/  IMAD R5, R2, -0x2, R5 ;  /* 0xfffffffe02057824 */ /* 0x002fca00078e0205 */
[C---:B------:R-:W-:Y:S02]  /*00d0*/  ISETP.GE.AND P1, PT, R5.reuse, 0x1, PT ;  /* 0x000000010500780c */ /* 0x040fe40003f26270 */
[----:B------:R-:W-:-:S11]  /*00e0*/  VIMNMX R3, R5, 0x2, PT ;  /* 0x0000000205037848 */ /* 0x000fd60003fe0100 */
[----:B------:R-:W-:Y:S05]  /*00f0*/  @!P1 BRA `(.L_x_3396) ;  /* 0x0000000000289947 */ /* 0x000fea0003800000 */
[----:B------:R-:W-:Y:S01]  /*0100*/  ISETP.GE.AND P0, PT, R3, 0x2, PT ;  /* 0x000000020300780c */ /* 0x000fe20003f06270 */
[----:B------:R-:W1:-:S12]  /*0110*/  LDC.64 R12, c[0x0][0x278] ;  /* 0x00009e00ff0c7b82 */ /* 0x000e580000000a00 */
[----:B------:R-:W5:Y:S08]  /*0120*/  @P0 LDC R7, c[0x0][0x280] ;  /* 0x0000a000ff070b82 */ /* 0x000f700000000800 */
[----:B------:R-:W5:Y:S02]  /*0130*/  @P0 LDC.64 R14, c[0x0][0x278] ;  /* 0x00009e00ff0e0b82 */ /* 0x000f640000000a00 */
[----:B-----5:R-:W-:-:S02]  /*0140*/  @P0 IMAD.WIDE R14, R7, 0x2, R14 ;  /* 0x00000002070e0825 */ /* 0x020fc400078e020e */
[----:B-1----:R-:W5:Y:S04]  /*0150*/  LDG.E.U16 R7, desc[UR6][R12.64] ;  /* 0x000000060c077981 */ /* 0x002f68000c1e1500 */
[----:B------:R-:W2:Y:S01]  /*0160*/  @P0 LDG.E.U16 R6, desc[UR6][R14.64] ;  /* 0x000000060e060981 */ /* 0x000ea2000c1e1500 */
[----:B-----5:R-:W-:Y:S02]  /*0170*/  PRMT R4, R7, 0x7610, R4 ;  /* 0x0000761007047816 */ /* 0x020fe40000000004 */
[----:B--2---:R-:W-:-:S04]  /*0180*/  @P0 LOP3.LUT R8, R6, R7, RZ, 0xfc, !PT ;  /* 0x0000000706080212 */ /* 0x004fc800078efcff */
[----:B------:R-:W-:-:S07]  /*0190*/  @P0 PRMT R4, R8, 0x7610, R4 ;  /* 0x0000761008040816 */ /* 0x000fce0000000004 */
.L_x_3396:
        /* <DEDUP_REMOVED lines=29> */
.L_x_3401:
        /* <DEDUP_REMOVED lines=37> */
.L_x_3400:
        /* <DEDUP_REMOVED lines=24> */
.L_x_3402:
        /* <DEDUP_REMOVED lines=14> */
.L_x_3399:
        /* <DEDUP_REMOVED lines=10> */
.L_x_3404:
        /* <DEDUP_REMOVED lines=37> */
.L_x_3403:
        /* <DEDUP_REMOVED lines=24> */
.L_x_3405:
        /* <DEDUP_REMOVED lines=13> */
.L_x_3398:
[----:B------:R-:W-:Y:S05]  /*0d60*/  BSYNC B0 ;  /* 0x0000000000007941 */ /* 0x000fea0003800000 */
.L_x_3397:
[----:B------:R-:W-:Y:S02]  /*0d70*/  ULDC UR4, c[0x0][0x23c] ;  /* 0x00008f0000047ab9 */ /* 0x000fe40000000800 */
[----:B--23--:R-:W-:-:S04]  /*0d80*/  MOV R9, UR4 ;  /* 0x0000000400097c02 */ /* 0x00cfc80008000f00 */
        /* <DEDUP_REMOVED lines=15> */
.L_x_3408:
[----:B------:R-:W-:Y:S02]  /*0e80*/  LEA R8, R2, R23, 0x1 ;  /* 0x0000001702087211 */ /* 0x000fe400078e08ff */
[----:B------:R-:W-:Y:S02]  /*0e90*/  IADD3 R23, R23, 0x4, RZ ;  /* 0x0000000417177810 */ /* 0x000fe40007ffe0ff */
[C---:B--2---:R-:W-:Y:S01]  /*0ea0*/  IADD3 R10, R8.reuse, 0x1, RZ ;  /* 0x00000001080a7810 */ /* 0x044fe20007ffe0ff */
[CCC-:B------:R-:W-:Y:S01]  /*0eb0*/  IMAD R11, R8.reuse, R9.reuse, R4.reuse ;  /* 0x00000009080b7224 */ /* 0x1c0fe200078e0204 */
[C---:B-1----:R-:W-:Y:S02]  /*0ec0*/  IADD3 R12, R8.reuse, 0x2, RZ ;  /* 0x00000002080c7810 */ /* 0x042fe40007ffe0ff */
        /* <DEDUP_REMOVED lines=14> */
.L_x_3407:
        /* <DEDUP_REMOVED lines=14> */
.L_x_3409:
[----:B------:R-:W-:-:S13]  /*1090*/  ISETP.LT.OR P0, PT, R23, R3, P0 ;  /* 0x000000031700720c */ /* 0x000fda0000701670 */
[----:B--23--:R-:W2:Y:S01]  /*10a0*/  @P0 LDC.64 R10, c[0x0][0x230] ;  /* 0x00008c00ff0a0b82 */ /* 0x00cea20000000a00 */
[----:B------:R-:W-:-:S05]  /*10b0*/  @P0 LEA R2, R2, R23, 0x1 ;  /* 0x0000001702020211 */ /* 0x000fca00078e08ff */
[----:B------:R-:W-:-:S04]  /*10c0*/  @P0 IMAD R3, R2, R9, R4 ;  /* 0x0000000902030224 */ /* 0x000fc800078e0204 */
[----:B--2---:R-:W-:-:S05]  /*10d0*/  @P0 IMAD.WIDE R2, R3, 0x2, R10 ;  /* 0x0000000203020825 */ /* 0x004fca00078e020a */
[----:B------:R2:W-:Y:S02]  /*10e0*/  @P0 STG.E.64 desc[UR6][R2.64], RZ ;  /* 0x000000ff02000986 */ /* 0x0005e4000c101b06 */
.L_x_3406:
        /* <DEDUP_REMOVED lines=15> */
.L_x_3411:
        /* <DEDUP_REMOVED lines=44> */
.L_x_3410:
        /* <DEDUP_REMOVED lines=24> */
.L_x_3412:
        /* <DEDUP_REMOVED lines=8> */
.L_x_3413:
        /* <DEDUP_REMOVED lines=10> */
.L_x_3414:
        /* <DEDUP_REMOVED lines=8> */
.L_x_3415:
        /* <DEDUP_REMOVED lines=10> */
.L_x_3416:
[----:B------:R-:W-:Y:S01]  /*1860*/  LEA R8, R13, R8, 0x3 ;  /* 0x000000080d087211 */ /* 0x000fe200078e18ff */
[----:B------:R-:W0:Y:S01]  /*1870*/  S2UR UR5, SR_CgaCtaId ;  /* 0x00000000000579c3 */ /* 0x000e220000008800 */
        /* <DEDUP_REMOVED lines=15> */
[----:B------:R-:W-:Y:S02]  /*1970*/  LEA R26, P0, R2, UR10, 0x2 ;  /* 0x0000000a021a7c11 */ /* 0x000fe4000f8010ff */
[----:B-----5:R-:W-:Y:S02]  /*1980*/  IADD3 R25, R16, R25, RZ ;  /* 0x0000001910197210 */ /* 0x020fe40007ffe0ff */
[----:B------:R-:W-:Y:S02]  /*1990*/  LEA.HI.X R27, R2, UR11, R3, 0x2, P0 ;  /* 0x0000000b021b7c11 */ /* 0x000fe400080f1403 */
[----:B------:R-:W-:-:S04]  /*19a0*/  ISETP.GE.AND P0, PT, R16, R17, PT ;  /* 0x000000111000720c */ /* 0x000fc80003f06270 */
[----:B------:R-:W-:-:S13]  /*19b0*/  ISETP.GE.OR P0, PT, R16, UR8, P0 ;  /* 0x0000000810007c0c */ /* 0x000fda0008706670 */
[----:B------:R-:W-:Y:S05]  /*19c0*/  @P0 BRA `(.L_x_3417) ;  /* 0x0000004800f40947 */ /* 0x000fea0003800000 */
[----:B------:R-:W-:Y:S01]  /*19d0*/  IADD3 R4, P0, P2, R4, R9, R11 ;  /* 0x0000000904047210 */ /* 0x000fe20007a1e00b */
[----:B------:R-:W-:Y:S01]  /*19e0*/  ULDC UR5, c[0x0][0x258] ;  /* 0x0000960000057ab9 */ /* 0x000fe20000000800 */
[----:B------:R-:W-:Y:S02]  /*19f0*/  SHF.R.S32.HI R9, RZ, 0x1f, R9 ;  /* 0x0000001fff097819 */ /* 0x000fe40000011409 */
[----:B------:R-:W-:Y:S02]  /*1a00*/  LEA R28, P3, R4, UR10, 0x2 ;  /* 0x0000000a041c7c11 */ /* 0x000fe4000f8610ff */
[----:B------:R-:W-:Y:S02]  /*1a10*/  IADD3.X R9, R0, R9, R13, P0, P2 ;  /* 0x0000000900097210 */ /* 0x000fe400007e440d */
[----:B------:R-:W-:Y:S02]  /*1a20*/  MOV R20, RZ ;  /* 0x000000ff00147202 */ /* 0x000fe40000000f00 */
[----:B------:R-:W-:-:S02]  /*1a30*/  LEA.HI.X R29, R4, UR11, R9, 0x2, P3 ;  /* 0x0000000b041d7c11 */ /* 0x000fc400098f1409 */
[----:B------:R-:W-:-:S07]  /*1a40*/  PRMT R21, RZ, 0x7610, R21 ;  /* 0x00007610ff157816 */ /* 0x000fce0000000015 */
.L_x_3426:
        /* <DEDUP_REMOVED lines=13> */
[----:B-----5:R-:W-:Y:S06]  /*1b20*/  @!P1 BRA `(.L_x_3418) ;  /* 0x0000001000949947 */ /* 0x020fec0003800000 */
[----:B------:R-:W2:Y:S04]  /*1b30*/  LDG.E.128.CONSTANT R8, desc[UR6][R26.64] ;  /* 0x000000061a087981 */ /* 0x000ea8000c1e9d00 */
[----:B------:R-:W3:Y:S01]  /*1b40*/  LDG.E.128.CONSTANT R12, desc[UR6][R28.64] ;  /* 0x000000061c0c7981 */ /* 0x000ee2000c1e9d00 */
[----:B--2---:R-:W-:Y:S02]  /*1b50*/  LOP3.LUT R0, R8, 0xff, RZ, 0xc0, !PT ;  /* 0x000000ff08007812 */ /* 0x004fe400078ec0ff */
[----:B------:R-:W-:Y:S02]  /*1b60*/  LOP3.LUT R2, R9, 0xff, RZ, 0xc0, !PT ;  /* 0x000000ff09027812 */ /* 0x000fe400078ec0ff */
[----:B------:R-:W-:Y:S02]  /*1b70*/  IADD3 R0, R0, -0x80, RZ ;  /* 0xffffff8000007810 */ /* 0x000fe40007ffe0ff */
[----:B------:R-:W-:-:S02]  /*1b80*/  IADD3 R39, R2, -0x80, RZ ;  /* 0xffffff8002277810 */ /* 0x000fc40007ffe0ff */
        /* <DEDUP_REMOVED lines=101> */
[----:B------:R5:W0:Y:S02]  /*21e0*/  I2F.F16 R53, R4 ;  /* 0x0000000400357306 */ /* 0x000a240000200c00 */
[----:B-----5:R-:W-:-:S04]  /*21f0*/  PRMT R4, R6, 0x9910, RZ ;  /* 0x0000991006047816 */ /* 0x020fc800000000ff */
[----:B------:R-:W-:-:S04]  /*2200*/  ISETP.NE.AND P0, PT, R4, RZ, PT ;  /* 0x000000ff0400720c */ /* 0x000fc80003f05270 */
[----:B------:R-:W-:Y:S01]  /*2210*/  ISETP.LT.OR P0, PT, R5, 0x2, !P0 ;  /* 0x000000020500780c */ /* 0x000fe20004701670 */
[----:B01234-:R-:W-:-:S12]  /*2220*/  @!P2 BRA `(.L_x_3419) ;  /* 0x000000040068a947 */ /* 0x01ffd80003800000 */
[----:B------:R-:W0:Y:S01]  /*2230*/  LDS.64 R56, [UR4] ;  /* 0x00000004ff387984 */ /* 0x000e220008000a00 */
        /* <DEDUP_REMOVED lines=89> */
.L_x_3419:
        /* <DEDUP_REMOVED lines=21> */
[--C-:B------:R-:W-:Y:S02]  /*2920*/  HADD2.F32 R57, -RZ, R2.reuse.H0_H0 ;  /* 0x20000002ff397230 */ /* 0x100fe40000004100 */
[----:B------:R-:W-:Y:S02]  /*2930*/  HADD2.F32 R56, -RZ, R2.H1_H1 ;  /* 0x30000002ff387230 */ /* 0x000fe40000004100 */
[----:B------:R-:W-:Y:S02]  /*2940*/  HADD2.F32 R3, -RZ, R40.H0_H0 ;  /* 0x20000028ff037230 */ /* 0x000fe40000004100 */
[----:B------:R-:W-:Y:S02]  /*2950*/  HADD2.F32 R2, -RZ, R39.H0_H0 ;  /* 0x20000027ff027230 */ /* 0x000fe40000004100 */
[-C--:B------:R-:W-:Y:S01]  /*2960*/  FFMA.FTZ R39, R0, R57.reuse, RZ ;  /* 0x0000003900277223 */ /* 0x080fe200000100ff */
[----:B------:R-:W-:Y:S02]  /*2970*/  HADD2.F32 R0, -RZ, R47.H0_H0 ;  /* 0x2000002fff007230 */ /* 0x000fe40000004100 */
[-C--:B------:R-:W-:Y:S01]  /*2980*/  FFMA.FTZ R3, R3, R57.reuse, RZ ;  /* 0x0000003903037223 */ /* 0x080fe200000100ff */
[-C--:B------:R-:W-:Y:S01]  /*2990*/  FFMA.FTZ R41, R2, R57.reuse, RZ ;  /* 0x0000003902297223 */ /* 0x080fe200000100ff */
[----:B------:R-:W-:Y:S01]  /*29a0*/  FFMA.FTZ R57, R4, R57, RZ ;  /* 0x0000003904397223 */ /* 0x000fe200000100ff */
[----:B------:R-:W-:-:S02]  /*29b0*/  HADD2.F32 R4, -RZ, R50.H0_H0 ;  /* 0x20000032ff047230 */ /* 0x000fc40000004100 */
[-C--:B------:R-:W-:Y:S01]  /*29c0*/  FFMA.FTZ R3, R10, R56.reuse, R3 ;  /* 0x000000380a037223 */ /* 0x080fe20000010003 */
        /* <DEDUP_REMOVED lines=8> */
[-C--:B------:R-:W-:Y:S01]  /*2a50*/  FFMA.FTZ R0, R0, R58.reuse, R39 ;  /* 0x0000003a00007223 */ /* 0x080fe20000010027 */
[----:B------:R-:W-:Y:S01]  /*2a60*/  FFMA.FTZ R58, R10, R58, R57 ;  /* 0x0000003a0a3a7223 */ /* 0x000fe20000010039 */
[-C--:B------:R-:W-:Y:S01]  /*2a70*/  FFMA.FTZ R10, R31, R59.reuse, R2 ;  /* 0x0000003b1f0a7223 */ /* 0x080fe20000010002 */
[-C--:B------:R-:W-:Y:S01]  /*2a80*/  FFMA.FTZ R30, R11, R59.reuse, R4 ;  /* 0x0000003b0b1e7223 */ /* 0x080fe20000010004 */
[-C--:B------:R-:W-:Y:S01]  /*2a90*/  FFMA.FTZ R0, R3, R59.reuse, R0 ;  /* 0x0000003b03007223 */ /* 0x080fe20000010000 */
[--C-:B-1----:R-:W-:Y:S02]  /*2aa0*/  HADD2.F32 R2, -RZ, R9.reuse.H0_H0 ;  /* 0x20000009ff027230 */ /* 0x102fe40000004100 */
[----:B------:R-:W-:Y:S01]  /*2ab0*/  FFMA.FTZ R58, R33, R59, R58 ;  /* 0x0000003b213a7223 */ /* 0x000fe2000001003a */
[----:B------:R-:W-:Y:S02]  /*2ac0*/  HADD2.F32 R4, -RZ, R9.H1_H1 ;  /* 0x30000009ff047230 */ /* 0x000fe40000004100 */
[----:B------:R-:W-:-:S02]  /*2ad0*/  HADD2.F32 R3, -RZ, R8.H0_H0 ;  /* 0x20000008ff037230 */ /* 0x000fc40000004100 */
[----:B------:R-:W-:Y:S02]  /*2ae0*/  HADD2.F32 R9, -RZ, R42.H0_H0 ;  /* 0x2000002aff097230 */ /* 0x000fe40000004100 */
[----:B------:R-:W-:Y:S02]  /*2af0*/  HADD2.F32 R8, -RZ, R8.H1_H1 ;  /* 0x30000008ff087230 */ /* 0x000fe40000004100 */
[----:B------:R-:W-:Y:S02]  /*2b00*/  HADD2.F32 R11, -RZ, R43.H0_H0 ;  /* 0x2000002bff0b7230 */ /* 0x000fe40000004100 */
[-C--:B------:R-:W-:Y:S01]  /*2b10*/  FFMA.FTZ R9, R9, R3.reuse, R0 ;  /* 0x0000000309097223 */ /* 0x080fe20000010000 */
[----:B------:R-:W-:Y:S02]  /*2b20*/  HADD2.F32 R31, -RZ, R44.H0_H0 ;  /* 0x2000002cff1f7230 */ /* 0x000fe40000004100 */
[----:B------:R-:W-:Y:S02]  /*2b30*/  HADD2.F32 R0, -RZ, R13.H0_H0 ;  /* 0x2000000dff007230 */ /* 0x000fe40000004100 */
[-C--:B------:R-:W-:Y:S01]  /*2b40*/  FFMA.FTZ R11, R11, R3.reuse, R10 ;  /* 0x000000030b0b7223 */ /* 0x080fe2000001000a */
[----:B------:R-:W-:Y:S01]  /*2b50*/  FFMA.FTZ R9, R12, R8, R9 ;  /* 0x000000080c097223 */ /* 0x000fe20000010009 */
[----:B------:R-:W-:Y:S01]  /*2b60*/  FFMA.FTZ R31, R31, R3, R30 ;  /* 0x000000031f1f7223 */ /* 0x000fe2000001001e */
[----:B------:R-:W-:-:S02]  /*2b70*/  HADD2.F32 R12, -RZ, R15.H0_H0 ;  /* 0x2000000fff0c7230 */ /* 0x000fc40000004100 */
[----:B------:R-:W-:Y:S01]  /*2b80*/  FFMA.FTZ R3, R45, R3, R58 ;  /* 0x000000032d037223 */ /* 0x000fe2000001003a */
[----:B------:R-:W-:Y:S02]  /*2b90*/  HADD2.F32 R10, -RZ, R53.H0_H0 ;  /* 0x20000035ff0a7230 */ /* 0x000fe40000004100 */
[-C--:B------:R-:W-:Y:S01]  /*2ba0*/  FFMA.FTZ R11, R0, R8.reuse, R11 ;  /* 0x00000008000b7223 */ /* 0x080fe2000001000b */
[-C--:B------:R-:W-:Y:S01]  /*2bb0*/  FFMA.FTZ R31, R14, R8.reuse, R31 ;  /* 0x000000080e1f7223 */ /* 0x080fe2000001001f */
[----:B------:R-:W-:Y:S01]  /*2bc0*/  FFMA.FTZ R3, R12, R8, R3 ;  /* 0x000000080c037223 */ /* 0x000fe20000010003 */
[----:B------:R-:W-:Y:S02]  /*2bd0*/  HADD2.F32 R8, -RZ, R55.H0_H0 ;  /* 0x20000037ff087230 */ /* 0x000fe40000004100 */
[-C--:B------:R-:W-:Y:S01]  /*2be0*/  FFMA.FTZ R11, R10, R2.reuse, R11 ;  /* 0x000000020a0b7223 */ /* 0x080fe2000001000b */
[----:B------:R-:W-:Y:S02]  /*2bf0*/  HADD2.F32 R0, -RZ, R35.H0_H0 ;  /* 0x20000023ff007230 */ /* 0x000fe40000004100 */
[-C--:B------:R-:W-:Y:S01]  /*2c00*/  FFMA.FTZ R9, R52, R2.reuse, R9 ;  /* 0x0000000234097223 */ /* 0x080fe20000010009 */
[-C--:B------:R-:W-:Y:S01]  /*2c10*/  FFMA.FTZ R31, R54, R2.reuse, R31 ;  /* 0x00000002361f7223 */ /* 0x080fe2000001001f */
[----:B------:R-:W-:Y:S01]  /*2c20*/  FFMA.FTZ R3, R8, R2, R3 ;  /* 0x0000000208037223 */ /* 0x000fe20000010003 */
[----:B------:R-:W-:-:S02]  /*2c30*/  HADD2.F32 R10, -RZ, R37.H0_H0 ;  /* 0x20000025ff0a7230 */ /* 0x000fc40000004100 */
[-C--:B------:R-:W-:Y:S01]  /*2c40*/  FFMA.FTZ R11, R0, R4.reuse, R11 ;  /* 0x00000004000b7223 */ /* 0x080fe2000001000b */
[--C-:B------:R-:W-:Y:S02]  /*2c50*/  HADD2.F32 R0, -RZ, R18.reuse.H0_H0 ;  /* 0x20000012ff007230 */ /* 0x100fe40000004100 */
[-C--:B------:R-:W-:Y:S01]  /*2c60*/  FFMA.FTZ R9, R34, R4.reuse, R9 ;  /* 0x0000000422097223 */ /* 0x080fe20000010009 */
[----:B------:R-:W-:Y:S02]  /*2c70*/  HADD2.F32 R2, -RZ, R18.H1_H1 ;  /* 0x30000012ff027230 */ /* 0x000fe40000004100 */
[-C--:B------:R-:W-:Y:S01]  /*2c80*/  FFMA.FTZ R31, R36, R4.reuse, R31 ;  /* 0x00000004241f7223 */ /* 0x080fe2000001001f */
[--C-:B------:R-:W-:Y:S02]  /*2c90*/  HADD2.F32 R8, -RZ, R19.reuse.H0_H0 ;  /* 0x20000013ff087230 */ /* 0x100fe40000004100 */
[----:B------:R-:W-:Y:S01]  /*2ca0*/  FFMA.FTZ R3, R10, R4, R3 ;  /* 0x000000040a037223 */ /* 0x000fe20000010003 */
[----:B------:R-:W-:-:S02]  /*2cb0*/  HADD2.F32 R12, -RZ, R19.H1_H1 ;  /* 0x30000013ff0c7230 */ /* 0x000fc40000004100 */
        /* <DEDUP_REMOVED lines=12> */
.L_x_3418:
        /* <DEDUP_REMOVED lines=47> */
[----:B------:R-:W-:-:S04]  /*3070*/  SHF.R.U32.HI R15, RZ, 0x10, R15 ;  /* 0x00000010ff0f7819 */ /* 0x000fc8000001160f */
        /* <DEDUP_REMOVED lines=59> */
[----:B------:R-:W0:Y:S08]  /*3430*/  I2F.F16 R30, R14 ;  /* 0x0000000e001e7306 */ /* 0x000e300000200c00 */
[----:B------:R-:W0:Y:S08]  /*3440*/  I2F.F16 R55, R0 ;  /* 0x0000000000377306 */ /* 0x000e300000200c00 */
[----:B------:R-:W0:Y:S08]  /*3450*/  I2F.F16 R31, R2 ;  /* 0x00000002001f7306 */ /* 0x000e300000200c00 */
[----:B------:R-:W0:Y:S08]  /*3460*/  I2F.F16 R56, R3 ;  /* 0x0000000300387306 */ /* 0x000e300000200c00 */
[----:B------:R2:W0:Y:S02]  /*3470*/  I2F.F16 R54, R4 ;  /* 0x0000000400367306 */ /* 0x0004240000200c00 */
[----:B--2---:R-:W-:-:S04]  /*3480*/  PRMT R4, R6, 0x9910, RZ ;  /* 0x0000991006047816 */ /* 0x004fc800000000ff */
[----:B------:R-:W-:-:S04]  /*3490*/  ISETP.NE.AND P0, PT, R4, RZ, PT ;  /* 0x000000ff0400720c */ /* 0x000fc80003f05270 */
[----:B------:R-:W-:Y:S01]  /*34a0*/  ISETP.LT.OR P0, PT, R5, 0x2, !P0 ;  /* 0x000000020500780c */ /* 0x000fe20004701670 */
[----:B01-34-:R-:W-:-:S12]  /*34b0*/  @!P2 BRA `(.L_x_3421) ;  /* 0x000000040068a947 */ /* 0x01bfd80003800000 */
        /* <DEDUP_REMOVED lines=90> */
.L_x_3421:
        /* <DEDUP_REMOVED lines=15> */
[----:B------:R-:W-:Y:S02]  /*3b50*/  HADD2.F32 R58, -RZ, R2.H1_H1 ;  /* 0x30000002ff3a7230 */ /* 0x000fe40000004100 */
[--C-:B------:R-:W-:Y:S02]  /*3b60*/  HADD2.F32 R60, -RZ, R3.reuse.H0_H0 ;  /* 0x20000003ff3c7230 */ /* 0x100fe40000004100 */
[----:B------:R-:W-:Y:S02]  /*3b70*/  HADD2.F32 R59, -RZ, R3.H1_H1 ;  /* 0x30000003ff3b7230 */ /* 0x000fe40000004100 */
[----:B------:R-:W-:Y:S02]  /*3b80*/  HADD2.F32 R2, -RZ, R36.H0_H0 ;  /* 0x20000024ff027230 */ /* 0x000fe40000004100 */
[----:B------:R-:W-:Y:S02]  /*3b90*/  HADD2.F32 R3, -RZ, R37.H0_H0 ;  /* 0x20000025ff037230 */ /* 0x000fe40000004100 */
[----:B------:R-:W-:-:S02]  /*3ba0*/  HADD2.F32 R36, -RZ, R13.H0_H0 ;  /* 0x2000000dff247230 */ /* 0x000fc40000004100 */
[-C--:B------:R-:W-:Y:S01]  /*3bb0*/  FFMA.FTZ R13, R0, R57.reuse, RZ ;  /* 0x00000039000d7223 */ /* 0x080fe200000100ff */
[-C--:B------:R-:W-:Y:S01]  /*3bc0*/  FFMA.FTZ R35, R2, R57.reuse, RZ ;  /* 0x0000003902237223 */ /* 0x080fe200000100ff */
[-C--:B------:R-:W-:Y:S01]  /*3bd0*/  FFMA.FTZ R3, R3, R57.reuse, RZ ;  /* 0x0000003903037223 */ /* 0x080fe200000100ff */
[----:B------:R-:W-:Y:S01]  /*3be0*/  FFMA.FTZ R57, R4, R57, RZ ;  /* 0x0000003904397223 */ /* 0x000fe200000100ff */
[----:B------:R-:W-:Y:S02]  /*3bf0*/  HADD2.F32 R4, -RZ, R45.H0_H0 ;  /* 0x2000002dff047230 */ /* 0x000fe40000004100 */
        /* <DEDUP_REMOVED lines=18> */
[----:B-1----:R-:W-:Y:S02]  /*3d20*/  HADD2.F32 R3, -RZ, R14.H0_H0 ;  /* 0x2000000eff037230 */ /* 0x002fe40000004100 */
[----:B------:R-:W-:Y:S01]  /*3d30*/  FFMA.FTZ R60, R35, R59, R60 ;  /* 0x0000003b233c7223 */ /* 0x000fe2000001003c */
        /* <DEDUP_REMOVED lines=45> */
.L_x_3420:
        /* <DEDUP_REMOVED lines=205> */
.L_x_3423:
        /* <DEDUP_REMOVED lines=91> */
.L_x_3422:
        /* <DEDUP_REMOVED lines=205> */
.L_x_3425:
        /* <DEDUP_REMOVED lines=91> */
.L_x_3424:
        /* <DEDUP_REMOVED lines=9> */
.L_x_3417:
        /* <DEDUP_REMOVED lines=10> */
.L_x_3432:
        /* <DEDUP_REMOVED lines=9> */
[----:B--2---:R-:W-:Y:S02]  /*66d0*/  @!P2 PRMT R19, R9, 0x7610, R19 ;  /* 0x000076100913a816 */ /* 0x004fe40000000013 */
[----:B------:R-:W-:Y:S02]  /*66e0*/  @!P2 PRMT R18, R8, 0x7610, R18 ;  /* 0x000076100812a816 */ /* 0x000fe40000000012 */
[----:B------:R-:W-:Y:S02]  /*66f0*/  @!P2 PRMT R19, R19, 0x7610, R9 ;  /* 0x000076101313a816 */ /* 0x000fe40000000009 */
[----:B---3--:R-:W-:-:S02]  /*6700*/  @!P2 IADD3 R25, R3, R16, RZ ;  /* 0x000000100319a210 */ /* 0x008fc40007ffe0ff */
[----:B------:R-:W-:Y:S02]  /*6710*/  @!P2 PRMT R18, R18, 0x7610, R8 ;  /* 0x000076101212a816 */ /* 0x000fe40000000008 */
[----:B0-----:R-:W-:Y:S01]  /*6720*/  MOV R9, R0 ;  /* 0x0000000000097202 */ /* 0x001fe20000000f00 */
        /* <DEDUP_REMOVED lines=28> */
[----:B------:R-:W-:-:S05]  /*68f0*/  LOP3.LUT R2, R2, 0x64006400, RZ, 0xfc, !PT ;  /* 0x6400640002027812 */ /* 0x000fca00078efcff */
        /* <DEDUP_REMOVED lines=16> */
[----:B--2---:R-:W-:Y:S02]  /*6a00*/  SHF.R.U32.HI R3, RZ, 0xc, R12 ;  /* 0x0000000cff037819 */ /* 0x004fe4000001160c */
[----:B------:R-:W-:Y:S02]  /*6a10*/  LOP3.LUT R46, R31, 0x300030, R42, 0xf8, !PT ;  /* 0x003000301f2e7812 */ /* 0x000fe400078ef82a */
[----:B------:R-:W-:-:S02]  /*6a20*/  LOP3.LUT R55, R49, 0x300030, R30, 0xf8, !PT ;  /* 0x0030003031377812 */ /* 0x000fc400078ef81e */
[--C-:B------:R-:W-:Y:S02]  /*6a30*/  SHF.R.U32.HI R4, RZ, 0xc, R13.reuse ;  /* 0x0000000cff047819 */ /* 0x100fe4000001160d */
[----:B------:R-:W-:Y:S02]  /*6a40*/  LOP3.LUT R30, R13, 0x3f003f, RZ, 0xc0, !PT ;  /* 0x003f003f0d1e7812 */ /* 0x000fe400078ec0ff */
[----:B------:R-:W-:Y:S02]  /*6a50*/  SHF.R.U32.HI R31, RZ, 0x6, R13 ;  /* 0x00000006ff1f7819 */ /* 0x000fe4000001160d */
[----:B------:R-:W-:Y:S02]  /*6a60*/  SHF.R.U32.HI R13, RZ, 0xc, R14 ;  /* 0x0000000cff0d7819 */ /* 0x000fe4000001160e */
[----:B------:R-:W-:Y:S02]  /*6a70*/  SHF.R.U32.HI R8, RZ, 0xa, R28 ;  /* 0x0000000aff087819 */ /* 0x000fe4000001161c */
[----:B------:R-:W-:-:S02]  /*6a80*/  LOP3.LUT R40, R11, 0x300030, R34, 0xf8, !PT ;  /* 0x003000300b287812 */ /* 0x000fc400078ef822 */
        /* <DEDUP_REMOVED lines=8> */
[----:B------:R-:W-:Y:S02]  /*6b10*/  LOP3.LUT R11, R12, 0x3f003f, RZ, 0xc0, !PT ;  /* 0x003f003f0c0b7812 */ /* 0x000fe400078ec0ff */
[----:B------:R-:W-:Y:S02]  /*6b20*/  SHF.R.U32.HI R14, RZ, 0x6, R14 ;  /* 0x00000006ff0e7819 */ /* 0x000fe4000001160e */
[----:B------:R-:W-:Y:S02]  /*6b30*/  LOP3.LUT R13, R3, 0x300030, R8, 0xf8, !PT ;  /* 0x00300030030d7812 */ /* 0x000fe400078ef808 */
[----:B------:R-:W-:-:S02]  /*6b40*/  SHF.R.U32.HI R28, RZ, 0x6, R28 ;  /* 0x00000006ff1c7819 */ /* 0x000fc4000001161c */
[----:B------:R-:W-:Y:S02]  /*6b50*/  SHF.R.U32.HI R12, RZ, 0x6, R12 ;  /* 0x00000006ff0c7819 */ /* 0x000fe4000001160c */
        /* <DEDUP_REMOVED lines=115> */
.L_x_3429:
        /* <DEDUP_REMOVED lines=43> */
.L_x_3428:
        /* <DEDUP_REMOVED lines=11> */
[----:B--2---:R-:W-:Y:S02]  /*75f0*/  SHF.R.U32.HI R8, RZ, 0xc, R32 ;  /* 0x0000000cff087819 */ /* 0x004fe40000011620 */
[----:B------:R-:W-:Y:S02]  /*7600*/  SHF.R.U32.HI R37, RZ, 0xc, R33 ;  /* 0x0000000cff257819 */ /* 0x000fe40000011621 */
[----:B------:R-:W-:Y:S02]  /*7610*/  SHF.R.U32.HI R41, RZ, 0xc, R34 ;  /* 0x0000000cff297819 */ /* 0x000fe40000011622 */
[----:B------:R-:W-:Y:S02]  /*7620*/  SHF.R.U32.HI R46, RZ, 0xc, R35 ;  /* 0x0000000cff2e7819 */ /* 0x000fe40000011623 */
[----:B------:R-:W-:-:S02]  /*7630*/  LOP3.LUT R3, R8, 0xf000f, RZ, 0xc0, !PT ;  /* 0x000f000f08037812 */ /* 0x000fc400078ec0ff */
[----:B------:R-:W-:Y:S02]  /*7640*/  LOP3.LUT R38, R34, 0x3f003f, RZ, 0xc0, !PT ;  /* 0x003f003f22267812 */ /* 0x000fe400078ec0ff */
[----:B----4-:R-:W-:Y:S02]  /*7650*/  SHF.R.U32.HI R2, RZ, 0x8, R28 ;  /* 0x00000008ff027819 */ /* 0x010fe4000001161c */
[----:B------:R-:W-:Y:S02]  /*7660*/  SHF.R.U32.HI R42, RZ, 0x6, R34 ;  /* 0x00000006ff2a7819 */ /* 0x000fe40000011622 */
[--C-:B------:R-:W-:Y:S02]  /*7670*/  SHF.R.U32.HI R43, RZ, 0x8, R30.reuse ;  /* 0x00000008ff2b7819 */ /* 0x100fe4000001161e */
[----:B------:R-:W-:Y:S02]  /*7680*/  SHF.R.U32.HI R47, RZ, 0xa, R30 ;  /* 0x0000000aff2f7819 */ /* 0x000fe4000001161e */
[----:B------:R-:W-:-:S02]  /*7690*/  LOP3.LUT R44, R30, 0x3f003f, RZ, 0xc0, !PT ;  /* 0x003f003f1e2c7812 */ /* 0x000fc400078ec0ff */
[----:B------:R-:W-:Y:S02]  /*76a0*/  SHF.R.U32.HI R45, RZ, 0x6, R30 ;  /* 0x00000006ff2d7819 */ /* 0x000fe4000001161e */
        /* <DEDUP_REMOVED lines=13> */
[----:B------:R-:W-:Y:S02]  /*7780*/  LOP3.LUT R29, R3, 0x300030, R2, 0xf8, !PT ;  /* 0x00300030031d7812 */ /* 0x000fe400078ef802 */
[----:B------:R-:W-:Y:S02]  /*7790*/  LOP3.LUT R4, R32, 0x3f003f, RZ, 0xc0, !PT ;  /* 0x003f003f20047812 */ /* 0x000fe400078ec0ff */
[----:B---3--:R-:W-:Y:S02]  /*77a0*/  SHF.R.U32.HI R2, RZ, 0xc, R12 ;  /* 0x0000000cff027819 */ /* 0x008fe4000001160c */
[----:B------:R-:W-:-:S02]  /*77b0*/  SHF.R.U32.HI R32, RZ, 0x6, R32 ;  /* 0x00000006ff207819 */ /* 0x000fc40000011620 */
[----:B------:R-:W-:Y:S02]  /*77c0*/  LOP3.LUT R36, R33, 0x3f003f, RZ, 0xc0, !PT ;  /* 0x003f003f21247812 */ /* 0x000fe400078ec0ff */
[----:B------:R-:W-:Y:S02]  /*77d0*/  LOP3.LUT R41, R37, 0x300030, R34, 0xf8, !PT ;  /* 0x0030003025297812 */ /* 0x000fe400078ef822 */
[----:B------:R-:W-:Y:S02]  /*77e0*/  LOP3.LUT R46, R8, 0x300030, R43, 0xf8, !PT ;  /* 0x00300030082e7812 */ /* 0x000fe400078ef82b */
        /* <DEDUP_REMOVED lines=21> */
[----:B------:R-:W-:Y:S02]  /*7940*/  LOP3.LUT R13, R13, 0x300030, R10, 0xf8, !PT ;  /* 0x003000300d0d7812 */ /* 0x000fe400078ef80a */
[----:B------:R-:W-:Y:S02]  /*7950*/  SHF.R.U32.HI R28, RZ, 0x6, R28 ;  /* 0x00000006ff1c7819 */ /* 0x000fe4000001161c */
[----:B------:R-:W-:Y:S02]  /*7960*/  SHF.R.U32.HI R12, RZ, 0x6, R12 ;  /* 0x00000006ff0c7819 */ /* 0x000fe4000001160c */
[----:B------:R-:W-:Y:S02]  /*7970*/  LOP3.LUT R34, R34, 0xf000f, RZ, 0xc0, !PT ;  /* 0x000f000f22227812 */ /* 0x000fe400078ec0ff */
[----:B------:R-:W-:Y:S02]  /*7980*/  LOP3.LUT R10, R32, 0x64006400, RZ, 0xfc, !PT ;  /* 0x64006400200a7812 */ /* 0x000fe400078efcff */
        /* <DEDUP_REMOVED lines=117> */
.L_x_3431:
        /* <DEDUP_REMOVED lines=43> */
.L_x_3430:
        /* <DEDUP_REMOVED lines=8> */
.L_x_3427:
        /* <DEDUP_REMOVED lines=8> */
.L_x_3436:
        /* <DEDUP_REMOVED lines=12> */
[----:B------:R-:W-:Y:S02]  /*8550*/  IMAD.WIDE R10, R9, 0x4, R32 ;  /* 0x00000004090a7825 */ /* 0x000fe400078e0220 */
[----:B------:R-:W2:Y:S04]  /*8560*/  @!P2 LDG.E.U16.CONSTANT R3, desc[UR6][R2.64] ;  /* 0x000000060203a981 */ /* 0x000ea8000c1e9500 */
[----:B------:R-:W5:Y:S04]  /*8570*/  LDG.E.128.CONSTANT R32, desc[UR6][R32.64] ;  /* 0x0000000620207981 */ /* 0x000f68000c1e9d00 */
[----:B------:R1:W5:Y:S01]  /*8580*/  LDG.E.128.CONSTANT R28, desc[UR6][R10.64] ;  /* 0x000000060a1c7981 */ /* 0x000362000c1e9d00 */
[----:B---3--:R-:W-:-:S02]  /*8590*/  @!P2 PRMT R18, R12, 0x7610, R18 ;  /* 0x000076100c12a816 */ /* 0x008fc40000000012 */
[----:B------:R-:W-:Y:S02]  /*85a0*/  @!P2 PRMT R19, R13, 0x7610, R19 ;  /* 0x000076100d13a816 */ /* 0x000fe40000000013 */
[----:B------:R-:W-:Y:S02]  /*85b0*/  @!P2 PRMT R18, R18, 0x7610, R12 ;  /* 0x000076101212a816 */ /* 0x000fe4000000000c */
[----:B------:R-:W-:Y:S02]  /*85c0*/  @!P2 PRMT R19, R19, 0x7610, R13 ;  /* 0x000076101313a816 */ /* 0x000fe4000000000d */
[----:B--2---:R-:W-:Y:S01]  /*85d0*/  @!P2 IADD3 R25, R3, R16, RZ ;  /* 0x000000100319a210 */ /* 0x004fe20007ffe0ff */
[----:B------:R-:W-:Y:S01]  /*85e0*/  IMAD.WIDE R2, R9, 0x4, R10 ;  /* 0x0000000409027825 */ /* 0x000fe200078e020a */
[----:B-1----:R-:W-:Y:S06]  /*85f0*/  @!P1 BRA `(.L_x_3434) ;  /* 0x0000001800589947 */ /* 0x002fec0003800000 */
[----:B------:R-:W2:Y:S01]  /*8600*/  LDG.E.128.CONSTANT R12, desc[UR6][R2.64] ;  /* 0x00000006020c7981 */ /* 0x000ea2000c1e9d00 */
[----:B-----5:R-:W-:Y:S02]  /*8610*/  SHF.R.U32.HI R46, RZ, 0xf, R40 ;  /* 0x0000000fff2e7819 */ /* 0x020fe40000011628 */
[--C-:B------:R-:W-:Y:S02]  /*8620*/  SHF.R.U32.HI R84, RZ, 0xf, R42.reuse ;  /* 0x0000000fff547819 */ /* 0x100fe4000001162a */
[----:B------:R-:W-:Y:S02]  /*8630*/  SHF.R.U32.HI R86, RZ, 0xf, R43 ;  /* 0x0000000fff567819 */ /* 0x000fe4000001162b */
        /* <DEDUP_REMOVED lines=25> */
[----:B------:R-:W-:Y:S02]  /*87d0*/  LOP3.LUT R46, R46, 0x10001, RZ, 0xc0, !PT ;  /* 0x000100012e2e7812 */ /* 0x000fe400078ec0ff */
[----:B------:R-:W-:-:S02]  /*87e0*/  LOP3.LUT R84, R84, 0x10001, RZ, 0xc0, !PT ;  /* 0x0001000154547812 */ /* 0x000fc400078ec0ff */
[----:B------:R-:W-:Y:S02]  /*87f0*/  LOP3.LUT R86, R86, 0x10001, RZ, 0xc0, !PT ;  /* 0x0001000156567812 */ /* 0x000fe400078ec0ff */
        /* <DEDUP_REMOVED lines=25> */
[----:B------:R-:W-:Y:S02]  /*8990*/  LOP3.LUT R81, R81, 0x10001, RZ, 0xc0, !PT ;  /* 0x0001000151517812 */ /* 0x000fe400078ec0ff */
[----:B------:R-:W-:Y:S02]  /*89a0*/  SHF.R.U32.HI R33, RZ, 0xd, R34 ;  /* 0x0000000dff217819 */ /* 0x000fe40000011622 */
[C---:B------:R-:W-:Y:S02]  /*89b0*/  LOP3.LUT R36, R34.reuse, 0x3e003e0, RZ, 0xc0, !PT ;  /* 0x03e003e022247812 */ /* 0x040fe400078ec0ff */
[----:B------:R-:W-:-:S02]  /*89c0*/  LOP3.LUT R61, R34, 0x1f001f, RZ, 0xc0, !PT ;  /* 0x001f001f223d7812 */ /* 0x000fc400078ec0ff */
[----:B------:R-:W-:Y:S02]  /*89d0*/  SHF.R.U32.HI R63, RZ, 0xa, R34 ;  /* 0x0000000aff3f7819 */ /* 0x000fe40000011622 */
[----:B------:R-:W-:Y:S02]  /*89e0*/  PRMT R31, R7, 0x9910, RZ ;  /* 0x00009910071f7816 */ /* 0x000fe400000000ff */
[----:B------:R-:W-:Y:S02]  /*89f0*/  SHF.R.U32.HI R34, RZ, 0xd, R35 ;  /* 0x0000000dff227819 */ /* 0x000fe40000011623 */
[----:B------:R-:W-:Y:S02]  /*8a00*/  LOP3.LUT R47, R46, 0x20002, R47, 0xf8, !PT ;  /* 0x000200022e2f7812 */ /* 0x000fe400078ef82f */
[----:B------:R-:W-:Y:S02]  /*8a10*/  LOP3.LUT R84, R84, 0x20002, R85, 0xf8, !PT ;  /* 0x0002000254547812 */ /* 0x000fe400078ef855 */
[----:B------:R-:W-:-:S02]  /*8a20*/  LOP3.LUT R87, R86, 0x20002, R87, 0xf8, !PT ;  /* 0x0002000256577812 */ /* 0x000fc400078ef857 */
[----:B------:R-:W-:Y:S02]  /*8a30*/  LOP3.LUT R82, R81, 0x20002, R82, 0xf8, !PT ;  /* 0x0002000251527812 */ /* 0x000fe400078ef852 */
[----:B------:R-:W-:Y:S02]  /*8a40*/  ISETP.NE.AND P2, PT, R31, RZ, PT ;  /* 0x000000ff1f00720c */ /* 0x000fe40003f45270 */
[----:B------:R-:W-:Y:S02]  /*8a50*/  LOP3.LUT R47, R47, 0x40004, R48, 0xf8, !PT ;  /* 0x000400042f2f7812 */ /* 0x000fe400078ef830 */
[----:B------:R-:W-:Y:S02]  /*8a60*/  LOP3.LUT R84, R84, 0x40004, R33, 0xf8, !PT ;  /* 0x0004000454547812 */ /* 0x000fe400078ef821 */
[----:B------:R-:W-:Y:S02]  /*8a70*/  LOP3.LUT R31, R87, 0x40004, R34, 0xf8, !PT ;  /* 0x00040004571f7812 */ /* 0x000fe400078ef822 */
[----:B------:R-:W-:-:S02]  /*8a80*/  LOP3.LUT R83, R82, 0x40004, R83, 0xf8, !PT ;  /* 0x0004000452537812 */ /* 0x000fc400078ef853 */
[----:B------:R-:W-:Y:S02]  /*8a90*/  LOP3.LUT R81, R47, 0x80008, R32, 0xf8, !PT ;  /* 0x000800082f517812 */ /* 0x000fe400078ef820 */
        /* <DEDUP_REMOVED lines=9> */
[----:B------:R-:W-:Y:S02]  /*8b30*/  MOV R39, 0x2800 ;  /* 0x0000280000277802 */ /* 0x000fe40000000f00 */
        /* <DEDUP_REMOVED lines=45> */
[----:B------:R-:W-:Y:S02]  /*8e10*/  HFMA2 R11, R102, R39.H0_H0, -48, -48 ;  /* 0xd200d200660b7431 */ /* 0x000fe40000040027 */
[----:B------:R-:W-:Y:S01]  /*8e20*/  HADD2 R86, R86, -1040, -1040 ;  /* 0xe410e41056567430 */ /* 0x000fe20000000000 */
[--C-:B--2---:R-:W-:Y:S02]  /*8e30*/  SHF.R.U32.HI R46, RZ, 0xb, R12.reuse ;  /* 0x0000000bff2e7819 */ /* 0x104fe4000001160c */
[C---:B------:R-:W-:Y:S02]  /*8e40*/  LOP3.LUT R47, R12.reuse, 0x3e003e0, RZ, 0xc0, !PT ;  /* 0x03e003e00c2f7812 */ /* 0x040fe400078ec0ff */
[----:B------:R-:W-:Y:S02]  /*8e50*/  LOP3.LUT R29, R12, 0x1f001f, RZ, 0xc0, !PT ;  /* 0x001f001f0c1d7812 */ /* 0x000fe400078ec0ff */
[----:B------:R-:W-:Y:S02]  /*8e60*/  SHF.R.U32.HI R30, RZ, 0xa, R12 ;  /* 0x0000000aff1e7819 */ /* 0x000fe4000001160c */
[----:B------:R-:W-:-:S02]  /*8e70*/  SHF.R.U32.HI R12, RZ, 0xb, R13 ;  /* 0x0000000bff0c7819 */ /* 0x000fc4000001160d */
[--C-:B------:R-:W-:Y:S02]  /*8e80*/  SHF.R.U32.HI R82, RZ, 0xb, R14.reuse ;  /* 0x0000000bff527819 */ /* 0x100fe4000001160e */
[----:B------:R-:W-:Y:S02]  /*8e90*/  SHF.R.U32.HI R84, RZ, 0xb, R15 ;  /* 0x0000000bff547819 */ /* 0x000fe4000001160f */
[C---:B------:R-:W-:Y:S02]  /*8ea0*/  LOP3.LUT R85, R14.reuse, 0x3e003e0, RZ, 0xc0, !PT ;  /* 0x03e003e00e557812 */ /* 0x040fe400078ec0ff */
[----:B------:R-:W-:Y:S02]  /*8eb0*/  LOP3.LUT R32, R14, 0x1f001f, RZ, 0xc0, !PT ;  /* 0x001f001f0e207812 */ /* 0x000fe400078ec0ff */
[----:B------:R-:W-:Y:S02]  /*8ec0*/  SHF.R.U32.HI R33, RZ, 0xa, R14 ;  /* 0x0000000aff217819 */ /* 0x000fe4000001160e */
[----:B------:R-:W-:-:S02]  /*8ed0*/  LOP3.LUT R89, R15, 0x3e003e0, RZ, 0xc0, !PT ;  /* 0x03e003e00f597812 */ /* 0x000fc400078ec0ff */
[----:B------:R-:W-:Y:S02]  /*8ee0*/  LOP3.LUT R34, R15, 0x1f001f, RZ, 0xc0, !PT ;  /* 0x001f001f0f227812 */ /* 0x000fe400078ec0ff */
[----:B------:R-:W-:Y:S02]  /*8ef0*/  SHF.R.U32.HI R35, RZ, 0xa, R15 ;  /* 0x0000000aff237819 */ /* 0x000fe4000001160f */
[----:B------:R-:W-:Y:S02]  /*8f00*/  LOP3.LUT R14, R83, 0x100010, R12, 0xf8, !PT ;  /* 0x00100010530e7812 */ /* 0x000fe400078ef80c */
[----:B------:R-:W-:Y:S02]  /*8f10*/  LOP3.LUT R12, R87, 0x100010, R82, 0xf8, !PT ;  /* 0x00100010570c7812 */ /* 0x000fe400078ef852 */
[----:B------:R-:W-:Y:S02]  /*8f20*/  LOP3.LUT R15, R91, 0x100010, R84, 0xf8, !PT ;  /* 0x001000105b0f7812 */ /* 0x000fe400078ef854 */
[----:B------:R-:W-:Y:S01]  /*8f30*/  LOP3.LUT R82, R45, 0x64006400, RZ, 0xfc, !PT ;  /* 0x640064002d527812 */ /* 0x000fe200078efcff */
[----:B------:R-:W-:Y:S01]  /*8f40*/  HFMA2 R45, R98, R39.H0_H0, -48, -48 ;  /* 0xd200d200622d7431 */ /* 0x000fe20000040027 */
[----:B------:R-:W-:-:S02]  /*8f50*/  LOP3.LUT R84, R8, 0x64006400, RZ, 0xfc, !PT ;  /* 0x6400640008547812 */ /* 0x000fc400078efcff */
[C---:B------:R-:W-:Y:S01]  /*8f60*/  LOP3.LUT R48, R13.reuse, 0x3e003e0, RZ, 0xc0, !PT ;  /* 0x03e003e00d307812 */ /* 0x040fe200078ec0ff */
[-C--:B------:R-:W-:Y:S01]  /*8f70*/  HFMA2 R38, R82, R39.reuse.H0_H0, -48, -48 ;  /* 0xd200d20052267431 */ /* 0x080fe20000040027 */
[----:B------:R-:W-:Y:S02]  /*8f80*/  LOP3.LUT R28, R13, 0x1f001f, RZ, 0xc0, !PT ;  /* 0x001f001f0d1c7812 */ /* 0x000fe400078ec0ff */
[----:B------:R-:W-:Y:S02]  /*8f90*/  SHF.R.U32.HI R31, RZ, 0xa, R13 ;  /* 0x0000000aff1f7819 */ /* 0x000fe4000001160d */
[----:B------:R-:W-:Y:S02]  /*8fa0*/  LOP3.LUT R13, R81, 0x100010, R46, 0xf8, !PT ;  /* 0x00100010510d7812 */ /* 0x000fe400078ef82e */
[----:B------:R-:W-:Y:S02]  /*8fb0*/  LOP3.LUT R81, R65, 0x1f001f, RZ, 0xc0, !PT ;  /* 0x001f001f41517812 */ /* 0x000fe400078ec0ff */
        /* <DEDUP_REMOVED lines=83> */
[----:B------:R-:W-:Y:S02]  /*94f0*/  HFMA2 R39, R106, R39.H0_H0, -48, -48 ;  /* 0xd200d2006a277431 */ /* 0x000fe40000040027 */
        /* <DEDUP_REMOVED lines=45> */
[----:B------:R-:W-:-:S05]  /*97d0*/  HFMA2.MMA R93, R60, R14, R93 ;  /* 0x0000000e3c5d7235 */ /* 0x000fca000000005d */
        /* <DEDUP_REMOVED lines=43> */
.L_x_3435:
        /* <DEDUP_REMOVED lines=77> */
.L_x_3434:
[----:B------:R-:W-:Y:S01]  /*9f60*/  IADD3 R16, R16, 0x20, RZ ;  /* 0x0000002010107810 */ /* 0x000fe20007ffe0ff */
[----:B------:R-:W-:Y:S01]  /*9f70*/  UIADD3 UR4, UR4, 0x40, URZ ;  /* 0x0000004004047890 */ /* 0x000fe2000fffe03f */
[----:B------:R-:W-:Y:S02]  /*9f80*/  IMAD.WIDE R26, R9, 0x4, R2 ;  /* 0x00000004091a7825 */ /* 0x000fe400078e0202 */
[C---:B------:R-:W-:Y:S02]  /*9f90*/  ISETP.GE.AND P2, PT, R16.reuse, UR5, PT ;  /* 0x0000000510007c0c */ /* 0x040fe4000bf46270 */
[----:B------:R-:W-:-:S13]  /*9fa0*/  ISETP.LT.AND P3, PT, R16, R17, PT ;  /* 0x000000111000720c */ /* 0x000fda0003f61270 */
[----:B------:R-:W-:Y:S05]  /*9fb0*/  @!P2 BRA P3, `(.L_x_3436) ;  /* 0xffffffe40034a947 */ /* 0x000fea000183ffff */
.L_x_3433:
        /* <DEDUP_REMOVED lines=8> */
.L_x_3446:
        /* <DEDUP_REMOVED lines=14> */
[----:B------:R-:W0:Y:S01]  /*a120*/  LDC R9, c[0x0][0x23c] ;  /* 0x00008f00ff097b82 */ /* 0x000e220000000800 */
[----:B-----5:R-:W2:Y:S01]  /*a130*/  LDG.E.128.CONSTANT R36, desc[UR6][R26.64] ;  /* 0x000000061a247981 */ /* 0x020ea2000c1e9d00 */
[----:B0-----:R-:W-:-:S04]  /*a140*/  IMAD.WIDE R28, R9, 0x4, R26 ;  /* 0x00000004091c7825 */ /* 0x001fc800078e021a */
[C---:B------:R-:W-:Y:S02]  /*a150*/  IMAD.WIDE R12, R9.reuse, 0x4, R28 ;  /* 0x00000004090c7825 */ /* 0x040fe400078e021c */
[----:B------:R-:W5:Y:S02]  /*a160*/  LDG.E.128.CONSTANT R28, desc[UR6][R28.64] ;  /* 0x000000061c1c7981 */ /* 0x000f64000c1e9d00 */
[----:B------:R-:W-:Y:S02]  /*a170*/  IMAD.WIDE R8, R9, 0x4, R12 ;  /* 0x0000000409087825 */ /* 0x000fe400078e020c */
[----:B------:R-:W5:Y:S04]  /*a180*/  LDG.E.128.CONSTANT R12, desc[UR6][R12.64] ;  /* 0x000000060c0c7981 */ /* 0x000f68000c1e9d00 */
[----:B------:R-:W5:Y:S01]  /*a190*/  LDG.E.128.CONSTANT R8, desc[UR6][R8.64] ;  /* 0x0000000608087981 */ /* 0x000f62000c1e9d00 */
[----:B------:R-:W-:-:S04]  /*a1a0*/  PRMT R0, R7, 0x9910, RZ ;  /* 0x0000991007007816 */ /* 0x000fc800000000ff */
[----:B------:R-:W-:Y:S02]  /*a1b0*/  ISETP.NE.AND P2, PT, R0, RZ, PT ;  /* 0x000000ff0000720c */ /* 0x000fe40003f45270 */
[----:B------:R-:W-:Y:S02]  /*a1c0*/  MOV R32, 0x2c00 ;  /* 0x00002c0000207802 */ /* 0x000fe40000000f00 */
[C---:B--2---:R-:W-:Y:S02]  /*a1d0*/  LOP3.LUT R3, R37.reuse, 0xf000f, RZ, 0xc0, !PT ;  /* 0x000f000f25037812 */ /* 0x044fe400078ec0ff */
        /* <DEDUP_REMOVED lines=8> */
[----:B------:R-:W-:-:S02]  /*a260*/  SHF.R.U32.HI R36, RZ, 0x8, R36 ;  /* 0x00000008ff247819 */ /* 0x000fc40000011624 */
[C---:B------:R-:W-:Y:S02]  /*a270*/  LOP3.LUT R42, R39.reuse, 0xf000f, RZ, 0xc0, !PT ;  /* 0x000f000f272a7812 */ /* 0x040fe400078ec0ff */
[----:B------:R-:W-:Y:S02]  /*a280*/  LOP3.LUT R43, R39, 0xf000f0, RZ, 0xc0, !PT ;  /* 0x00f000f0272b7812 */ /* 0x000fe400078ec0ff */
        /* <DEDUP_REMOVED lines=25> */
[-C--:B------:R-:W-:Y:S02]  /*a420*/  HFMA2 R40, R41, R32.reuse.H0_H0, -72, -72 ;  /* 0xd480d48029287431 */ /* 0x080fe40000040020 */
[----:B------:R-:W-:Y:S02]  /*a430*/  HADD2 R47, R48, -1032, -1032 ;  /* 0xe408e408302f7430 */ /* 0x000fe40000000000 */
[----:B------:R-:W-:Y:S02]  /*a440*/  HADD2 R41, R42, -1032, -1032 ;  /* 0xe408e4082a297430 */ /* 0x000fe40000000000 */
[-C--:B------:R-:W-:Y:S02]  /*a450*/  HFMA2 R48, R49, R32.reuse.H0_H0, -72, -72 ;  /* 0xd480d48031307431 */ /* 0x080fe40000040020 */
[----:B------:R-:W-:-:S02]  /*a460*/  HFMA2 R42, R43, R32.H0_H0, -72, -72 ;  /* 0xd480d4802b2a7431 */ /* 0x000fc40000040020 */
[----:B------:R-:W-:Y:S02]  /*a470*/  HADD2 R49, R50, -1032, -1032 ;  /* 0xe408e40832317430 */ /* 0x000fe40000000000 */
[----:B------:R-:W-:Y:S02]  /*a480*/  HADD2 R37, R0, -1032, -1032 ;  /* 0xe408e40800257430 */ /* 0x000fe40000000000 */
[-C--:B------:R-:W-:Y:S02]  /*a490*/  HFMA2 R33, R33, R32.reuse.H0_H0, -72, -72 ;  /* 0xd480d48021217431 */ /* 0x080fe40000040020 */
[----:B------:R-:W-:Y:S02]  /*a4a0*/  HADD2 R36, R4, -1032, -1032 ;  /* 0xe408e40804247430 */ /* 0x000fe40000000000 */
[----:B------:R-:W-:Y:S02]  /*a4b0*/  HFMA2 R38, R35, R32.H0_H0, -72, -72 ;  /* 0xd480d48023267431 */ /* 0x000fe40000040020 */
[----:B------:R-:W-:-:S02]  /*a4c0*/  HADD2 R39, R39, -1032, -1032 ;  /* 0xe408e40827277430 */ /* 0x000fc40000000000 */
[----:B------:R-:W-:Y:S02]  /*a4d0*/  HADD2 R43, R2, -1032, -1032 ;  /* 0xe408e408022b7430 */ /* 0x000fe40000000000 */
        /* <DEDUP_REMOVED lines=94> */
.L_x_3439:
        /* <DEDUP_REMOVED lines=91> */
.L_x_3440:
[C---:B-----5:R-:W-:Y:S02]  /*b070*/  LOP3.LUT R0, R28.reuse, 0xf000f, RZ, 0xc0, !PT ;  /* 0x000f000f1c007812 */ /* 0x060fe400078ec0ff */
[----:B------:R-:W-:Y:S02]  /*b080*/  LOP3.LUT R2, R28, 0xf000f0, RZ, 0xc0, !PT ;  /* 0x00f000f01c027812 */ /* 0x000fe400078ec0ff */
        /* <DEDUP_REMOVED lines=20> */
[----:B------:R-:W-:Y:S01]  /*b1d0*/  LOP3.LUT R28, R28, 0xf000f0, RZ, 0xc0, !PT ;  /* 0x00f000f01c1c7812 */ /* 0x000fe200078ec0ff */
[----:B------:R-:W-:Y:S01]  /*b1e0*/  HFMA2 R37, R37, R32.H0_H0, -72, -72 ;  /* 0xd480d48025257431 */ /* 0x000fe20000040020 */
        /* <DEDUP_REMOVED lines=120> */
.L_x_3441:
        /* <DEDUP_REMOVED lines=32> */
[-C--:B------:R-:W-:Y:S01]  /*bb70*/  FFMA.FTZ R4, R4, R50.reuse, R3 ;  /* 0x0000003204047223 */ /* 0x080fe20000010003 */
[----:B------:R-:W-:Y:S01]  /*bb80*/  FFMA.FTZ R50, R34, R50, R49 ;  /* 0x0000003222327223 */ /* 0x000fe20000010031 */
[-C--:B------:R-:W-:Y:S01]  /*bb90*/  FFMA.FTZ R0, R31, R51.reuse, R0 ;  /* 0x000000331f007223 */ /* 0x080fe20000010000 */
[-C--:B------:R-:W-:Y:S01]  /*bba0*/  FFMA.FTZ R34, R35, R51.reuse, R2 ;  /* 0x0000003323227223 */ /* 0x080fe20000010002 */
[----:B------:R-:W-:Y:S01]  /*bbb0*/  FFMA.FTZ R36, R37, R51, R4 ;  /* 0x0000003325247223 */ /* 0x000fe20000010004 */
[----:B-1----:R-:W-:-:S02]  /*bbc0*/  HADD2.F32 R3, -RZ, R28.H0_H0 ;  /* 0x2000001cff037230 */ /* 0x002fc40000004100 */
        /* <DEDUP_REMOVED lines=53> */
.L_x_3442:
[----:B------:R-:W-:Y:S02]  /*bf20*/  LOP3.LUT R0, R12, 0xf000f0, RZ, 0xc0, !PT ;  /* 0x00f000f00c007812 */ /* 0x000fe400078ec0ff */
        /* <DEDUP_REMOVED lines=47> */
[C---:B------:R-:W-:Y:S01]  /*c220*/  LOP3.LUT R14, R8.reuse, 0xf000f, RZ, 0xc0, !PT ;  /* 0x000f000f080e7812 */ /* 0x040fe200078ec0ff */
[----:B------:R-:W-:Y:S01]  /*c230*/  HADD2 R39, R4, -1032, -1032 ;  /* 0xe408e40804277430 */ /* 0x000fe20000000000 */
[----:B------:R-:W-:Y:S01]  /*c240*/  LOP3.LUT R15, R8, 0xf000f0, RZ, 0xc0, !PT ;  /* 0x00f000f0080f7812 */ /* 0x000fe200078ec0ff */
[----:B------:R-:W-:-:S02]  /*c250*/  HADD2 R41, R12, -1032, -1032 ;  /* 0xe408e4080c297430 */ /* 0x000fc40000000000 */
        /* <DEDUP_REMOVED lines=92> */
.L_x_3443:
        /* <DEDUP_REMOVED lines=91> */
.L_x_3444:
[C---:B------:R-:W-:Y:S02]  /*cdd0*/  LOP3.LUT R2, R9.reuse, 0xf000f, RZ, 0xc0, !PT ;  /* 0x000f000f09027812 */ /* 0x040fe400078ec0ff */
[----:B------:R-:W-:Y:S02]  /*cde0*/  LOP3.LUT R0, R9, 0xf000f0, RZ, 0xc0, !PT ;  /* 0x00f000f009007812 */ /* 0x000fe400078ec0ff */
[----:B------:R-:W-:Y:S02]  /*cdf0*/  LOP3.LUT R4, R11, 0xf000f0, RZ, 0xc0, !PT ;  /* 0x00f000f00b047812 */ /* 0x000fe400078ec0ff */
[----:B------:R-:W-:Y:S02]  /*ce00*/  SHF.R.U32.HI R9, RZ, 0x8, R9 ;  /* 0x00000008ff097819 */ /* 0x000fe40000011609 */
[----:B------:R-:W-:Y:S02]  /*ce10*/  SHF.R.U32.HI R31, RZ, 0x8, R10 ;  /* 0x00000008ff1f7819 */ /* 0x000fe4000001160a */
[----:B------:R-:W-:-:S02]  /*ce20*/  SHF.R.U32.HI R8, RZ, 0x8, R8 ;  /* 0x00000008ff087819 */ /* 0x000fc40000011608 */
[----:B------:R-:W-:Y:S02]  /*ce30*/  LOP3.LUT R35, R4, 0x64006400, RZ, 0xfc, !PT ;  /* 0x6400640004237812 */ /* 0x000fe400078efcff */
[C---:B------:R-:W-:Y:S02]  /*ce40*/  LOP3.LUT R30, R10.reuse, 0xf000f, RZ, 0xc0, !PT ;  /* 0x000f000f0a1e7812 */ /* 0x040fe400078ec0ff */
[----:B------:R-:W-:Y:S02]  /*ce50*/  LOP3.LUT R3, R10, 0xf000f0, RZ, 0xc0, !PT ;  /* 0x00f000f00a037812 */ /* 0x000fe400078ec0ff */
[----:B------:R-:W-:Y:S02]  /*ce60*/  LOP3.LUT R34, R11, 0xf000f, RZ, 0xc0, !PT ;  /* 0x000f000f0b227812 */ /* 0x000fe400078ec0ff */
[----:B------:R-:W-:Y:S02]  /*ce70*/  SHF.R.U32.HI R36, RZ, 0x8, R11 ;  /* 0x00000008ff247819 */ /* 0x000fe4000001160b */
        /* <DEDUP_REMOVED lines=130> */
.L_x_3445:
        /* <DEDUP_REMOVED lines=14> */
[----:B------:R-:W-:Y:S01]  /*d780*/  FFMA.FTZ R31, R42, R38, R31 ;  /* 0x000000262a1f7223 */ /* 0x000fe2000001001f */
[----:B------:R-:W-:Y:S02]  /*d790*/  HADD2.F32 R14, -RZ, R14.H1_H1 ;  /* 0x3000000eff0e7230 */ /* 0x000fe40000004100 */
[----:B------:R-:W-:-:S02]  /*d7a0*/  HADD2.F32 R30, -RZ, R30.H1_H1 ;  /* 0x3000001eff1e7230 */ /* 0x000fc40000004100 */
[-C--:B------:R-:W-:Y:S01]  /*d7b0*/  FFMA.FTZ R3, R3, R39.reuse, RZ ;  /* 0x0000002703037223 */ /* 0x080fe200000100ff */
[----:B------:R-:W-:Y:S01]  /*d7c0*/  FFMA.FTZ R39, R4, R39, RZ ;  /* 0x0000002704277223 */ /* 0x000fe200000100ff */
        /* <DEDUP_REMOVED lines=25> */
[----:B------:R-:W-:Y:S02]  /*d960*/  HADD2.F32 R9, -RZ, R34.H0_H0 ;  /* 0x20000022ff097230 */ /* 0x000fe40000004100 */
        /* <DEDUP_REMOVED lines=46> */
.L_x_3438:
[----:B------:R-:W0:Y:S01]  /*dc50*/  LDC R9, c[0x0][0x23c] ;  /* 0x00008f00ff097b82 */ /* 0x000e220000000800 */
[----:B------:R-:W-:Y:S01]  /*dc60*/  IADD3 R16, R16, 0x20, RZ ;  /* 0x0000002010107810 */ /* 0x000fe20007ffe0ff */
[----:B------:R-:W-:-:S03]  /*dc70*/  UIADD3 UR4, UR4, 0x40, URZ ;  /* 0x0000004004047890 */ /* 0x000fc6000fffe03f */
[C---:B------:R-:W-:Y:S02]  /*dc80*/  ISETP.GE.AND P2, PT, R16.reuse, UR5, PT ;  /* 0x0000000510007c0c */ /* 0x040fe4000bf46270 */
[----:B------:R-:W-:Y:S01]  /*dc90*/  ISETP.LT.AND P3, PT, R16, R17, PT ;  /* 0x000000111000720c */ /* 0x000fe20003f61270 */
[----:B0-----:R-:W-:-:S12]  /*dca0*/  IMAD.WIDE R26, R9, 0x10, R26 ;  /* 0x00000010091a7825 */ /* 0x001fd800078e021a */
[----:B------:R-:W-:Y:S05]  /*dcb0*/  @!P2 BRA P3, `(.L_x_3446) ;  /* 0xffffffc000e0a947 */ /* 0x000fea000183ffff */
.L_x_3437:
        /* <DEDUP_REMOVED lines=8> */
.L_x_3450:
[----:B------:R-:W-:Y:S01]  /*dd40*/  ISETP.NE.AND P2, PT, R16, R25, PT ;  /* 0x000000191000720c */ /* 0x000fe20003f45270 */
[----:B------:R-:W0:Y:S01]  /*dd50*/  LDC R9, c[0x0][0x23c] ;  /* 0x00008f00ff097b82 */ /* 0x000e220000000800 */
[----:B-----5:R1:W5:Y:S11]  /*dd60*/  LDG.E.128.CONSTANT R32, desc[UR6][R26.64] ;  /* 0x000000061a207981 */ /* 0x020376000c1e9d00 */
[----:B------:R-:W2:Y:S01]  /*dd70*/  @!P2 LDC.64 R10, c[0x0][0x248] ;  /* 0x00009200ff0aab82 */ /* 0x000ea20000000a00 */
[----:B------:R-:W-:-:S02]  /*dd80*/  @!P2 IADD3 R20, R20, 0x1, RZ ;  /* 0x000000011414a810 */ /* 0x000fc40007ffe0ff */
[----:B------:R-:W-:Y:S02]  /*dd90*/  @!P2 LEA R3, R16, 0x1, 0x1 ;  /* 0x000000011003a811 */ /* 0x000fe400078e08ff */
[----:B------:R-:W-:Y:S01]  /*dda0*/  @!P2 LEA R0, R20, R1, 0x3 ;  /* 0x000000011400a211 */ /* 0x000fe200078e18ff */
[----:B0-----:R-:W-:-:S05]  /*ddb0*/  IMAD.WIDE R12, R9, 0x4, R26 ;  /* 0x00000004090c7825 */ /* 0x001fca00078e021a */
[----:B------:R1:W5:Y:S01]  /*ddc0*/  LDG.E.128.CONSTANT R28, desc[UR6][R12.64] ;  /* 0x000000060c1c7981 */ /* 0x000362000c1e9d00 */
[----:B--2---:R-:W-:-:S03]  /*ddd0*/  @!P2 IMAD.WIDE R10, R3, 0x2, R10 ;  /* 0x00000002030aa825 */ /* 0x004fc600078e020a */
        /* <DEDUP_REMOVED lines=8> */
[----:B-1----:R-:W-:Y:S06]  /*de60*/  @!P1 BRA `(.L_x_3448) ;  /* 0x0000001800009947 */ /* 0x002fec0003800000 */
        /* <DEDUP_REMOVED lines=28> */
[----:B------:R-:W-:Y:S01]  /*e030*/  LOP3.LUT R78, R30, 0x70007, RZ, 0xc0, !PT ;  /* 0x000700071e4e7812 */ /* 0x000fe200078ec0ff */
[----:B------:R-:W-:Y:S01]  /*e040*/  HFMA2.MMA R30, -RZ, RZ, 0, 0.015625 ;  /* 0x00002400ff1e7435 */ /* 0x000fe200000001ff */
[----:B------:R-:W-:Y:S02]  /*e050*/  LOP3.LUT R10, R0, 0x10001, RZ, 0xc0, !PT ;  /* 0x00010001000a7812 */ /* 0x000fe400078ec0ff */
[----:B------:R-:W-:-:S02]  /*e060*/  LOP3.LUT R37, R37, 0x10001, RZ, 0xc0, !PT ;  /* 0x0001000125257812 */ /* 0x000fc400078ec0ff */
[----:B------:R-:W-:Y:S02]  /*e070*/  LOP3.LUT R38, R38, 0x10001, RZ, 0xc0, !PT ;  /* 0x0001000126267812 */ /* 0x000fe400078ec0ff */
[----:B------:R-:W-:Y:S02]  /*e080*/  LOP3.LUT R44, R10, 0x20002, R11, 0xf8, !PT ;  /* 0x000200020a2c7812 */ /* 0x000fe400078ef80b */
[----:B------:R-:W-:Y:S02]  /*e090*/  SHF.R.U32.HI R43, RZ, 0xe, R31 ;  /* 0x0000000eff2b7819 */ /* 0x000fe4000001161f */
[----:B------:R-:W-:Y:S02]  /*e0a0*/  PRMT R10, R7, 0x9910, RZ ;  /* 0x00009910070a7816 */ /* 0x000fe400000000ff */
[----:B------:R-:W-:Y:S02]  /*e0b0*/  LOP3.LUT R42, R42, 0x10001, RZ, 0xc0, !PT ;  /* 0x000100012a2a7812 */ /* 0x000fe400078ec0ff */
[----:B------:R-:W-:-:S02]  /*e0c0*/  LOP3.LUT R45, R37, 0x20002, R28, 0xf8, !PT ;  /* 0x00020002252d7812 */ /* 0x000fc400078ef81c */
[----:B------:R-:W-:Y:S02]  /*e0d0*/  LOP3.LUT R46, R38, 0x20002, R29, 0xf8, !PT ;  /* 0x00020002262e7812 */ /* 0x000fe400078ef81d */
[----:B------:R-:W-:Y:S02]  /*e0e0*/  PRMT R0, R30, 0x7610, R0 ;  /* 0x000076101e007816 */ /* 0x000fe40000000000 */
[----:B------:R-:W-:Y:S02]  /*e0f0*/  LOP3.LUT R52, R42, 0x20002, R43, 0xf8, !PT ;  /* 0x000200022a347812 */ /* 0x000fe400078ef82b */
[----:B------:R-:W-:Y:S02]  /*e100*/  ISETP.NE.AND P2, PT, R10, RZ, PT ;  /* 0x000000ff0a00720c */ /* 0x000fe40003f45270 */
[----:B------:R-:W-:Y:S02]  /*e110*/  LOP3.LUT R41, R31, 0x380038, RZ, 0xc0, !PT ;  /* 0x003800381f297812 */ /* 0x000fe400078ec0ff */
[----:B------:R-:W-:-:S02]  /*e120*/  SHF.R.U32.HI R72, RZ, 0x6, R31 ;  /* 0x00000006ff487819 */ /* 0x000fc4000001161f */
[----:B------:R-:W-:Y:S02]  /*e130*/  LOP3.LUT R79, R31, 0x70007, RZ, 0xc0, !PT ;  /* 0x000700071f4f7812 */ /* 0x000fe400078ec0ff */
[----:B------:R-:W-:Y:S02]  /*e140*/  LOP3.LUT R55, R41, 0x64006400, RZ, 0xfc, !PT ;  /* 0x6400640029377812 */ /* 0x000fe400078efcff */
[----:B------:R-:W-:Y:S02]  /*e150*/  MOV R48, 0x3000 ;  /* 0x0000300000307802 */ /* 0x000fe40000000f00 */
        /* <DEDUP_REMOVED lines=22> */
[----:B--2---:R-:W-:Y:S02]  /*e2c0*/  SHF.R.U32.HI R37, RZ, 0xd, R14 ;  /* 0x0000000dff257819 */ /* 0x004fe4000001160e */
[--C-:B------:R-:W-:Y:S02]  /*e2d0*/  SHF.R.U32.HI R11, RZ, 0xd, R12.reuse ;  /* 0x0000000dff0b7819 */ /* 0x100fe4000001160c */
        /* <DEDUP_REMOVED lines=8> */
[----:B------:R-:W-:Y:S02]  /*e360*/  SHF.R.U32.HI R43, RZ, 0xd, R15 ;  /* 0x0000000dff2b7819 */ /* 0x000fe4000001160f */
[----:B------:R-:W-:Y:S02]  /*e370*/  LOP3.LUT R37, R8, 0x64006400, RZ, 0xfc, !PT ;  /* 0x6400640008257812 */ /* 0x000fe400078efcff */
[----:B------:R-:W-:Y:S02]  /*e380*/  LOP3.LUT R8, R73, 0x380038, RZ, 0xc0, !PT ;  /* 0x0038003849087812 */ /* 0x000fe400078ec0ff */
[C---:B------:R-:W-:Y:S01]  /*e390*/  LOP3.LUT R38, R13.reuse, 0x380038, RZ, 0xc0, !PT ;  /* 0x003800380d267812 */ /* 0x040fe200078ec0ff */
[----:B------:R-:W-:Y:S01]  /*e3a0*/  HFMA2 R54, R37, R48.H0_H0, -132, -132 ;  /* 0xd820d82025367431 */ /* 0x000fe20000040030 */
[----:B------:R-:W-:Y:S02]  /*e3b0*/  SHF.R.U32.HI R29, RZ, 0x6, R13 ;  /* 0x00000006ff1d7819 */ /* 0x000fe4000001160d */
[----:B------:R-:W-:-:S02]  /*e3c0*/  LOP3.LUT R67, R13, 0x70007, RZ, 0xc0, !PT ;  /* 0x000700070d437812 */ /* 0x000fc400078ec0ff */
[C---:B------:R-:W-:Y:S02]  /*e3d0*/  LOP3.LUT R50, R15.reuse, 0x380038, RZ, 0xc0, !PT ;  /* 0x003800380f327812 */ /* 0x040fe400078ec0ff */
[----:B------:R-:W-:Y:S02]  /*e3e0*/  SHF.R.U32.HI R31, RZ, 0x6, R15 ;  /* 0x00000006ff1f7819 */ /* 0x000fe4000001160f */
[----:B------:R-:W-:Y:S02]  /*e3f0*/  LOP3.LUT R71, R15, 0x70007, RZ, 0xc0, !PT ;  /* 0x000700070f477812 */ /* 0x000fe400078ec0ff */
[----:B------:R-:W-:Y:S02]  /*e400*/  LOP3.LUT R13, R44, 0x40004, R11, 0xf8, !PT ;  /* 0x000400042c0d7812 */ /* 0x000fe400078ef80b */
[----:B------:R-:W-:Y:S02]  /*e410*/  LOP3.LUT R15, R45, 0x40004, R12, 0xf8, !PT ;  /* 0x000400042d0f7812 */ /* 0x000fe400078ef80c */
[----:B------:R-:W-:Y:S01]  /*e420*/  LOP3.LUT R12, R52, 0x40004, R43, 0xf8, !PT ;  /* 0x00040004340c7812 */ /* 0x000fe200078ef82b */
        /* <DEDUP_REMOVED lines=215> */
.L_x_3449:
        /* <DEDUP_REMOVED lines=77> */
.L_x_3448:
[----:B------:R-:W-:Y:S01]  /*f670*/  IADD3 R16, R16, 0x20, RZ ;  /* 0x0000002010107810 */ /* 0x000fe20007ffe0ff */
[----:B------:R-:W-:Y:S01]  /*f680*/  UIADD3 UR4, UR4, 0x40, URZ ;  /* 0x0000004004047890 */ /* 0x000fe2000fffe03f */
[----:B------:R-:W-:Y:S02]  /*f690*/  IMAD.WIDE R26, R9, 0x4, R2 ;  /* 0x00000004091a7825 */ /* 0x000fe400078e0202 */
[C---:B------:R-:W-:Y:S02]  /*f6a0*/  ISETP.GE.AND P2, PT, R16.reuse, UR5, PT ;  /* 0x0000000510007c0c */ /* 0x040fe4000bf46270 */
[----:B------:R-:W-:-:S13]  /*f6b0*/  ISETP.LT.AND P3, PT, R16, R17, PT ;  /* 0x000000111000720c */ /* 0x000fda0003f61270 */
[----:B------:R-:W-:Y:S05]  /*f6c0*/  @!P2 BRA P3, `(.L_x_3450) ;  /* 0xffffffe4009ca947 */ /* 0x000fea000183ffff */
.L_x_3447:
        /* <DEDUP_REMOVED lines=11> */
.L_x_3454:
        /* <DEDUP_REMOVED lines=18> */
[----:B-----5:R-:W-:Y:S01]  /*f8a0*/  MOV R43, 0x2c00 ;  /* 0x00002c00002b7802 */ /* 0x020fe20000000f00 */
[----:B------:R-:W-:Y:S01]  /*f8b0*/  HFMA2.MMA R4, -RZ, RZ, 0, 0.015625 ;  /* 0x00002400ff047435 */ /* 0x000fe200000001ff */
[----:B------:R-:W-:-:S04]  /*f8c0*/  PRMT R2, R7, 0x9910, RZ ;  /* 0x0000991007027816 */ /* 0x000fc800000000ff */
        /* <DEDUP_REMOVED lines=8> */
[C---:B------:R-:W-:Y:S02]  /*f950*/  LOP3.LUT R4, R9.reuse, 0xc000c, RZ, 0xc0, !PT ;  /* 0x000c000c09047812 */ /* 0x040fe400078ec0ff */
[----:B------:R-:W-:Y:S02]  /*f960*/  SHF.R.U32.HI R49, RZ, 0x8, R9 ;  /* 0x00000008ff317819 */ /* 0x000fe40000011609 */
[----:B------:R-:W-:Y:S02]  /*f970*/  SHF.R.U32.HI R14, RZ, 0x8, R8 ;  /* 0x00000008ff0e7819 */ /* 0x000fe40000011608 */
[C---:B------:R-:W-:Y:S02]  /*f980*/  LOP3.LUT R34, R9.reuse, 0x300030, RZ, 0xc0, !PT ;  /* 0x0030003009227812 */ /* 0x040fe400078ec0ff */
[----:B------:R-:W-:-:S02]  /*f990*/  LOP3.LUT R42, R9, 0xc000c0, RZ, 0xc0, !PT ;  /* 0x00c000c0092a7812 */ /* 0x000fc400078ec0ff */
[----:B------:R-:W-:Y:S02]  /*f9a0*/  LOP3.LUT R15, R9, 0x30003, RZ, 0xc0, !PT ;  /* 0x00030003090f7812 */ /* 0x000fe400078ec0ff */
[----:B------:R-:W-:Y:S02]  /*f9b0*/  SHF.R.U32.HI R54, RZ, 0x8, R11 ;  /* 0x00000008ff367819 */ /* 0x000fe4000001160b */
[C---:B------:R-:W-:Y:S02]  /*f9c0*/  LOP3.LUT R37, R11.reuse, 0x300030, RZ, 0xc0, !PT ;  /* 0x003000300b257812 */ /* 0x040fe400078ec0ff */
[C---:B------:R-:W-:Y:S02]  /*f9d0*/  LOP3.LUT R45, R11.reuse, 0xc000c0, RZ, 0xc0, !PT ;  /* 0x00c000c00b2d7812 */ /* 0x040fe400078ec0ff */
[----:B------:R-:W-:Y:S02]  /*f9e0*/  LOP3.LUT R52, R11, 0x30003, RZ, 0xc0, !PT ;  /* 0x000300030b347812 */ /* 0x000fe400078ec0ff */
[----:B------:R-:W-:-:S02]  /*f9f0*/  LOP3.LUT R29, R10, 0x64006400, RZ, 0xfc, !PT ;  /* 0x640064000a1d7812 */ /* 0x000fc400078efcff */
[----:B------:R-:W-:Y:S02]  /*fa00*/  LOP3.LUT R9, R4, 0x64006400, RZ, 0xfc, !PT ;  /* 0x6400640004097812 */ /* 0x000fe400078efcff */
[----:B------:R-:W-:Y:S01]  /*fa10*/  LOP3.LUT R10, R49, 0xc000c, RZ, 0xc0, !PT ;  /* 0x000c000c310a7812 */ /* 0x000fe200078ec0ff */
[----:B------:R-:W-:Y:S01]  /*fa20*/  HFMA2 R29, R29, R0.H1_H1, -258, -258 ;  /* 0xdc08dc081d1d7431 */ /* 0x000fe20000060000 */
        /* <DEDUP_REMOVED lines=123> */
.L_x_3453:
        /* <DEDUP_REMOVED lines=44> */
.L_x_3452:
[----:B------:R-:W-:Y:S01]  /*104a0*/  IADD3 R16, R16, 0x10, RZ ;  /* 0x0000001010107810 */ /* 0x000fe20007ffe0ff */
[----:B------:R-:W-:Y:S01]  /*104b0*/  UIADD3 UR4, UR4, 0x20, URZ ;  /* 0x0000002004047890 */ /* 0x000fe2000fffe03f */
[----:B------:R-:W-:Y:S02]  /*104c0*/  IADD3 R26, P3, R26, R3, RZ ;  /* 0x000000031a1a7210 */ /* 0x000fe40007f7e0ff */
[C---:B------:R-:W-:Y:S02]  /*104d0*/  ISETP.GE.AND P2, PT, R16.reuse, UR5, PT ;  /* 0x0000000510007c0c */ /* 0x040fe4000bf46270 */
[----:B------:R-:W-:Y:S02]  /*104e0*/  ISETP.LT.AND P4, PT, R16, R17, PT ;  /* 0x000000111000720c */ /* 0x000fe40003f81270 */
[----:B------:R-:W-:-:S11]  /*104f0*/  IADD3.X R27, R27, R5, RZ, P3, !PT ;  /* 0x000000051b1b7210 */ /* 0x000fd60001ffe4ff */
[----:B------:R-:W-:Y:S05]  /*10500*/  @!P2 BRA P4, `(.L_x_3454) ;  /* 0xfffffff0009ca947 */ /* 0x000fea000203ffff */
.L_x_3451:
[----:B------:R-:W-:Y:S05]  /*10510*/  @!P1 EXIT ;  /* 0x000000000000994d */ /* 0x000fea0003800000 */
[----:B------:R-:W0:Y:S01]  /*10520*/  S2R R0, SR_CTAID.X ;  /* 0x0000000000007919 */ /* 0x000e220000002500 */
[----:B------:R-:W1:Y:S01]  /*10530*/  S2UR UR4, SR_CTAID.Y ;  /* 0x00000000000479c3 */ /* 0x000e620000002600 */
[----:B------:R-:W-:Y:S01]  /*10540*/  HMUL2 R21, R21, R7.H0_H0 ;  /* 0x2000000715157232 */ /* 0x000fe20000000000 */
[----:B------:R-:W0:Y:S06]  /*10550*/  S2R R3, SR_TID.X ;  /* 0x0000000000037919 */ /* 0x000e2c0000002100 */
[----:B-----5:R-:W2:Y:S08]  /*10560*/  LDC.64 R14, c[0x0][0x238] ;  /* 0x00008e00ff0e7b82 */ /* 0x020eb00000000a00 */
[----:B------:R-:W3:Y:S01]  /*10570*/  LDC.64 R8, c[0x0][0x230] ;  /* 0x00008c00ff087b82 */ /* 0x000ee20000000a00 */
[----:B-1----:R-:W-:Y:S01]  /*10580*/  USHF.L.U32 UR4, UR4, 0x1, URZ ;  /* 0x0000000104047899 */ /* 0x002fe2000800063f */
[----:B0-----:R-:W-:-:S04]  /*10590*/  LEA R0, R0, R3, 0x6 ;  /* 0x0000000300007211 */ /* 0x001fc800078e30ff */
[----:B------:R-:W-:-:S05]  /*105a0*/  SHF.L.U32 R0, R0, 0x2, RZ ;  /* 0x0000000200007819 */ /* 0x000fca00000006ff */
[----:B--2---:R-:W-:-:S04]  /*105b0*/  IMAD R10, R15, UR4, R0 ;  /* 0x000000040f0a7c24 */ /* 0x004fc8000f8e0200 */
[----:B---3--:R-:W-:-:S05]  /*105c0*/  IMAD.WIDE R2, R10, 0x2, R8 ;  /* 0x000000020a027825 */ /* 0x008fca00078e0208 */
[----:B------:R0:W-:Y:S01]  /*105d0*/  ATOM.E.ADD.F16x2.RN.STRONG.GPU P0, RZ, desc[UR6][R2.64], R21 ;  /* 0x0000001502ff79a2 */ /* 0x0001e2000810e1c6 */
[----:B------:R-:W-:Y:S01]  /*105e0*/  IADD3 R5, RZ, -UR4, RZ ;  /* 0x80000004ff057c10 */ /* 0x000fe2000fffe0ff */
[----:B------:R-:W-:Y:S01]  /*105f0*/  BSSY B0, `(.L_x_3455) ;  /* 0x0000011000007945 */ /* 0x000fe20003800000 */
[----:B------:R-:W-:Y:S02]  /*10600*/  HMUL2 R7, R22, R7.H0_H0 ;  /* 0x2000000716077232 */ /* 0x000fe40000000000 */
[----:B------:R-:W-:Y:S01]  /*10610*/  VIADDMNMX R0, R5, R14, 0x2, PT ;  /* 0x0000000205007446 */ /* 0x000fe2000380010e */
[----:B0-----:R-:W-:Y:S06]  /*10620*/  @P0 BRA `(.L_x_3456) ;  /* 0x0000000000340947 */ /* 0x001fec0003800000 */
[----:B------:R-:W0:Y:S02]  /*10630*/  QSPC.E.S P0, RZ, [R2] ;  /* 0x0000000002ff73aa */ /* 0x000e240000000500 */
[----:B0-----:R-:W-:Y:S05]  /*10640*/  @!P0 BRA `(.L_x_3457) ;  /* 0x0000000000208947 */ /* 0x001fea0003800000 */
[----:B------:R-:W-:-:S04]  /*10650*/  MOV R4, R2 ;  /* 0x0000000200047202 */ /* 0x000fc80000000f00 */
[----:B------:R-:W-:-:S07]  /*10660*/  MOV R4, R4 ;  /* 0x0000000400047202 */ /* 0x000fce0000000f00 */
.L_x_3458:
[----:B------:R-:W0:Y:S02]  /*10670*/  LDS R12, [R4] ;  /* 0x00000000040c7984 */ /* 0x000e240000000800 */
[----:B0-----:R-:W-:-:S06]  /*10680*/  HADD2 R13, R12, R21 ;  /* 0x000000150c0d7230 */ /* 0x001fcc0000000000 */
[----:B------:R-:W0:Y:S02]  /*10690*/  ATOMS.CAST.SPIN R13, [R4], R12, R13 ;  /* 0x0000000c040d738d */ /* 0x000e24000180000d */
[----:B0-----:R-:W-:-:S13]  /*106a0*/  ISETP.EQ.U32.AND P0, PT, R13, 0x1, PT ;  /* 0x000000010d00780c */ /* 0x001fda0003f02070 */
[----:B------:R-:W-:Y:S05]  /*106b0*/  @!P0 BRA `(.L_x_3458) ;  /* 0xfffffffc00ec8947 */ /* 0x000fea000383ffff */
[----:B------:R-:W-:Y:S05]  /*106c0*/  BRA `(.L_x_3456) ;  /* 0x00000000000c7947 */ /* 0x000fea0003800000 */
.L_x_3457:
[----:B------:R-:W2:Y:S02]  /*106d0*/  LD.E R4, desc[UR6][R2.64] ;  /* 0x0000000602047980 */ /* 0x000ea4000c101900 */
[----:B--2---:R-:W-:-:S05]  /*106e0*/  IADD3 R5, R21, R4, RZ ;  /* 0x0000000415057210 */ /* 0x004fca0007ffe0ff */
[----:B------:R0:W-:Y:S02]  /*106f0*/  ST.E desc[UR6][R2.64], R5 ;  /* 0x0000000502007985 */ /* 0x0001e4000c101906 */
.L_x_3456:
[----:B------:R-:W-:Y:S05]  /*10700*/  BSYNC B0 ;  /* 0x0000000000007941 */ /* 0x000fea0003800000 */
.L_x_3455:
[----:B------:R1:W-:Y:S01]  /*10710*/  ATOM.E.ADD.F16x2.RN.STRONG.GPU P0, RZ, desc[UR6][R2.64+0x4], R7 ;  /* 0x0000040702ff79a2 */ /* 0x0003e2000810e1c6 */
[----:B------:R-:W-:Y:S04]  /*10720*/  BSSY B0, `(.L_x_3459) ;  /* 0x000000e000007945 */ /* 0x000fe80003800000 */
[----:B-1----:R-:W-:Y:S05]  /*10730*/  @P0 BRA `(.L_x_3460) ;  /* 0x0000000000300947 */ /* 0x002fea0003800000 */
[----:B------:R-:W1:Y:S02]  /*10740*/  QSPC.E.S P0, RZ, [R2+0x4] ;  /* 0x0000040002ff73aa */ /* 0x000e640000000500 */
[----:B-1----:R-:W-:Y:S05]  /*10750*/  @!P0 BRA `(.L_x_3461) ;  /* 0x00000000001c8947 */ /* 0x002fea0003800000 */
[----:B0-----:R-:W-:-:S07]  /*10760*/  MOV R2, R2 ;  /* 0x0000000200027202 */ /* 0x001fce0000000f00 */
.L_x_3462:
[----:B------:R-:W0:Y:S02]  /*10770*/  LDS R4, [R2+0x4] ;  /* 0x0000040002047984 */ /* 0x000e240000000800 */
[----:B0-----:R-:W-:-:S10]  /*10780*/  HFMA2.MMA R5, R4, 1, 1, R7 ;  /* 0x3c003c0004057835 */ /* 0x001fd40000000007 */
[----:B------:R-:W0:Y:S02]  /*10790*/  ATOMS.CAST.SPIN R5, [R2+0x4], R4, R5 ;  /* 0x000004040205738d */ /* 0x000e240001800005 */
[----:B0-----:R-:W-:-:S13]  /*107a0*/  ISETP.EQ.U32.AND P0, PT, R5, 0x1, PT ;  /* 0x000000010500780c */ /* 0x001fda0003f02070 */
[----:B------:R-:W-:Y:S05]  /*107b0*/  @!P0 BRA `(.L_x_3462) ;  /* 0xfffffffc00ec8947 */ /* 0x000fea000383ffff */
[----:B------:R-:W-:Y:S05]  /*107c0*/  BRA `(.L_x_3460) ;  /* 0x00000000000c7947 */ /* 0x000fea0003800000 */
.L_x_3461:
[----:B------:R-:W0:Y:S02]  /*107d0*/  LD.E R4, desc[UR6][R2.64+0x4] ;  /* 0x0000040602047980 */ /* 0x000e24000c101900 */
[----:B0-----:R-:W-:-:S05]  /*107e0*/  IADD3 R5, R7, R4, RZ ;  /* 0x0000000407057210 */ /* 0x001fca0007ffe0ff */
[----:B------:R1:W-:Y:S02]  /*107f0*/  ST.E desc[UR6][R2.64+0x4], R5 ;  /* 0x0000040502007985 */ /* 0x0003e4000c101906 */
.L_x_3460:
[----:B------:R-:W-:Y:S05]  /*10800*/  BSYNC B0 ;  /* 0x0000000000007941 */ /* 0x000fea0003800000 */
.L_x_3459:
        /* <DEDUP_REMOVED lines=13> */
.L_x_3466:
[----:B------:R-:W0:Y:S02]  /*108e0*/  LDS R6, [R4] ;  /* 0x0000000004067984 */ /* 0x000e240000000800 */
[----:B0-----:R-:W-:-:S06]  /*108f0*/  HADD2 R7, R6, R23 ;  /* 0x0000001706077230 */ /* 0x001fcc0000000000 */
[----:B------:R-:W0:Y:S02]  /*10900*/  ATOMS.CAST.SPIN R7, [R4], R6, R7 ;  /* 0x000000060407738d */ /* 0x000e240001800007 */
[----:B0-----:R-:W-:-:S13]  /*10910*/  ISETP.EQ.U32.AND P0, PT, R7, 0x1, PT ;  /* 0x000000010700780c */ /* 0x001fda0003f02070 */
[----:B------:R-:W-:Y:S05]  /*10920*/  @!P0 BRA `(.L_x_3466) ;  /* 0xfffffffc00ec8947 */ /* 0x000fea000383ffff */
[----:B------:R-:W-:Y:S05]  /*10930*/  BRA `(.L_x_3464) ;  /* 0x00000000000c7947 */ /* 0x000fea0003800000 */
.L_x_3465:
[----:B------:R-:W2:Y:S02]  /*10940*/  LD.E R0, desc[UR6][R2.64] ;  /* 0x0000000602007980 */ /* 0x000ea4000c101900 */
[----:B--2---:R-:W-:-:S05]  /*10950*/  IADD3 R5, R23, R0, RZ ;  /* 0x0000000017057210 */ /* 0x004fca0007ffe0ff */
[----:B------:R0:W-:Y:S02]  /*10960*/  ST.E desc[UR6][R2.64], R5 ;  /* 0x0000000502007985 */ /* 0x0001e4000c101906 */
.L_x_3464:
[----:B------:R-:W-:Y:S05]  /*10970*/  BSYNC B0 ;  /* 0x0000000000007941 */ /* 0x000fea0003800000 */
.L_x_3463:
[----:B------:R1:W-:Y:S02]  /*10980*/  ATOM.E.ADD.F16x2.RN.STRONG.GPU P0, RZ, desc[UR6][R2.64+0x4], R9 ;  /* 0x0000040902ff79a2 */ /* 0x0003e4000810e1c6 */
[----:B-1----:R-:W-:Y:S05]  /*10990*/  @P0 EXIT ;  /* 0x000000000000094d */ /* 0x002fea0003800000 */
[----:B------:R-:W1:Y:S02]  /*109a0*/  QSPC.E.S P0, RZ, [R2+0x4] ;  /* 0x0000040002ff73aa */ /* 0x000e640000000500 */
[----:B-1----:R-:W-:Y:S05]  /*109b0*/  @!P0 BRA `(.L_x_3467) ;  /* 0x00000000001c8947 */ /* 0x002fea0003800000 */
[----:B0-----:R-:W-:-:S07]  /*109c0*/  MOV R2, R2 ;  /* 0x0000000200027202 */ /* 0x001fce0000000f00 */
.L_x_3468:
[----:B------:R-:W0:Y:S02]  /*109d0*/  LDS R4, [R2+0x4] ;  /* 0x0000040002047984 */ /* 0x000e240000000800 */
[----:B0-----:R-:W-:-:S10]  /*109e0*/  HFMA2.MMA R5, R4, 1, 1, R9 ;  /* 0x3c003c0004057835 */ /* 0x001fd40000000009 */
[----:B------:R-:W0:Y:S02]  /*109f0*/  ATOMS.CAST.SPIN R5, [R2+0x4], R4, R5 ;  /* 0x000004040205738d */ /* 0x000e240001800005 */
[----:B0-----:R-:W-:-:S13]  /*10a00*/  ISETP.EQ.U32.AND P0, PT, R5, 0x1, PT ;  /* 0x000000010500780c */ /* 0x001fda0003f02070 */
[----:B------:R-:W-:Y:S05]  /*10a10*/  @!P0 BRA `(.L_x_3468) ;  /* 0xfffffffc00ec8947 */ /* 0x000fea000383ffff */
[----:B------:R-:W-:Y:S05]  /*10a20*/  EXIT ;  /* 0x000000000000794d */ /* 0x000fea0003800000 */
.L_x_3467:
[----:B------:R-:W0:Y:S02]  /*10a30*/  LD.E R0, desc[UR6][R2.64+0x4] ;  /* 0x0000040602007980 */ /* 0x000e24000c101900 */
[----:B0-----:R-:W-:-:S05]  /*10a40*/  IADD3 R5, R9, R0, RZ ;  /* 0x0000000009057210 */ /* 0x001fca0007ffe0ff */
[----:B------:R-:W-:Y:S01]  /*10a50*/  ST.E desc[UR6][R2.64+0x4], R5 ;  /* 0x0000040502007985 */ /* 0x000fe2000c101906 */
[----:B------:R-:W-:Y:S05]  /*10a60*/  EXIT ;  /* 0x000000000000794d */ /* 0x000fea0003800000 */
.L_x_3469:
        /* <DEDUP_REMOVED lines=9> */
.L_x_5228:


//--------------------- .text._Z23gemm_half_q_half_kernelILi2ELi160ELb1ELb1ELi64EEvPK6__halfPKjS4_S2_PS0_iiiiPKtS7_iiiiiibS2_i --------------------------
	.section	.text._Z23gemm_half_q_half_kernelILi2ELi160ELb1ELb1ELi64EEvPK6__halfPKjS4_S2_PS0_iiiiPKtS7_iiiiiibS2_i,"ax",@progbits
	.align	128
        .global         _Z23gemm_half_q_half_kernelILi2ELi160ELb1ELb1ELi64EEvPK6__halfPKjS4_S2_PS0_iiiiPKtS7_iiiiiibS2_i
        .type           _Z23gemm_half_q_half_kernelILi2ELi160ELb1ELb1ELi64EEvPK6__halfPKjS4_S2_PS0_iiiiPKtS7_iiiiiibS2_i,@function
        .size           _Z23gemm_half_q_half_kernelILi2ELi160ELb1ELb1ELi64EEvPK6__halfPKjS4_S2_PS0_iiiiPKtS7_iiiiiibS2_i,(.L_x_5229 - _Z23gemm_half_q_half_kernelILi2ELi160ELb1ELb1ELi64EEvPK6__halfPKjS4_S2_PS0_iiiiPKtS7_iiiiiibS2_i)
        .other          _Z23gemm_half_q_half_kernelILi2ELi160ELb1ELb1ELi64EEvPK6__halfPKjS4_S2_PS0_iiiiPKtS7_iiiiiibS2_i,@"STO_CUDA_ENTRY STV_DEFAULT"
_Z23gemm_half_q_half_kernelILi2ELi160ELb1ELb1ELi64EEvPK6__halfPKjS4_S2_PS0_iiiiPKtS7_iiiiiibS2_i:
.text._Z23gemm_half_q_half_kernelILi2ELi160ELb1ELb1ELi64EEvPK6__halfPKjS4_S2_PS0_iiiiPKtS7_iiiiiibS2_i:
        /* <DEDUP_REMOVED lines=19> */
[----:B------:R-:W5:Y:S01]  /*0130*/  @P0 LDC.64 R12, c[0x0][0x278] ;  /* 0x00009e00ff0c0b82 */ /* 0x000f620000000a00 */
[----:B-1----:R-:W2:Y:S01]  /*0140*/  LDG.E.U16 R3, desc[UR6][R2.64] ;  /* 0x0000000602037981 */ /* 0x002ea2000c1e1500 */
[----:B-----5:R-:W-:-:S05]  /*0150*/  @P0 IMAD.WIDE R12, R9, 0x2, R12 ;  /* 0x00000002090c0825 */ /* 0x020fca00078e020c */
[----:B------:R-:W5:Y:S01]  /*0160*/  @P0 LDG.E.U16 R0, desc[UR6][R12.64] ;  /* 0x000000060c000981 */ /* 0x000f62000c1e1500 */
[----:B--2---:R-:W-:Y:S02]  /*0170*/  PRMT R9, R3, 0x7610, R9 ;  /* 0x0000761003097816 */ /* 0x004fe40000000009 */
[----:B-----5:R-:W-:-:S04]  /*0180*/  @P0 LOP3.LUT R14, R0, R3, RZ, 0xfc, !PT ;  /* 0x00000003000e0212 */ /* 0x020fc800078efcff */
[----:B------:R-:W-:-:S07]  /*0190*/  @P0 PRMT R9, R14, 0x7610, R9 ;  /* 0x000076100e090816 */ /* 0x000fce0000000009 */
.L_x_3470:
[----:B------:R-:W-:-:S04]  /*01a0*/  PRMT R2, R9, 0x9910, RZ ;  /* 0x0000991009027816 */ /* 0x000fc800000000ff */
[----:B------:R-:W-:Y:S02]  /*01b0*/  ISETP.NE.AND P0, PT, R2, RZ, PT ;  /* 0x000000ff0200720c */ /* 0x000fe40003f05270 */
[----:B----4-:R-:W-:-:S04]  /*01c0*/  SHF.L.U32 R2, R4, 0x6, RZ ;  /* 0x0000000604027819 */ /* 0x010fc800000006ff */
[----:B---3--:R-:W-:-:S07]  /*01d0*/  VIADDMNMX R17, R2, 0x40, R10, PT ;  /* 0x0000004002117846 */ /* 0x008fce000380010a */
        /* <DEDUP_REMOVED lines=21> */
[----:B------:R-:W-:Y:S01]  /*0330*/  SHF.L.U32 R13, R12, 0x1, RZ ;  /* 0x000000010c0d7819 */ /* 0x000fe200000006ff */
[----:B0-----:R-:W-:-:S03]  /*0340*/  ULEA UR4, UR5, UR4, 0x18 ;  /* 0x0000000405047291 */ /* 0x001fc6000f8ec03f */
        /* <DEDUP_REMOVED lines=9> */
.L_x_3475:
        /* <DEDUP_REMOVED lines=16> */
.L_x_3474:
        /* <DEDUP_REMOVED lines=16> */
.L_x_3473:
        /* <DEDUP_REMOVED lines=17> */
.L_x_3477:
        /* <DEDUP_REMOVED lines=16> */
.L_x_3476:
        /* <DEDUP_REMOVED lines=14> */
.L_x_3472:
[----:B------:R-:W-:Y:S05]  /*08d0*/  BSYNC B0 ;  /* 0x0000000000007941 */ /* 0x000fea0003800000 */
.L_x_3471:
        /* <DEDUP_REMOVED lines=10> */
[----:B------:R-:W-:Y:S01]  /*0980*/  IMAD R11, R11, R16, RZ ;  /* 0x000000100b0b7224 */ /* 0x000fe200078e02ff */
[----:B------:R-:W-:Y:S02]  /*0990*/  ISETP.GT.AND P2, PT, R5, 0x3, PT ;  /* 0x000000030500780c */ /* 0x000fe40003f44270 */
[----:B------:R-:W-:Y:S02]  /*09a0*/  PLOP3.LUT P0, PT, PT, PT, PT, 0x80, 0x0 ;  /* 0x000000000000781c */ /* 0x000fe40003f0f070 */
[----:B------:R-:W-:-:S04]  /*09b0*/  LEA R8, R8, R11, 0x7 ;  /* 0x0000000b08087211 */ /* 0x000fc800078e38ff */
[----:B------:R-:W-:-:S04]  /*09c0*/  LEA R8, R7, R8, 0x1 ;  /* 0x0000000807087211 */ /* 0x000fc800078e08ff */
[----:B------:R-:W-:Y:S01]  /*09d0*/  SHF.L.U32 R11, R8, 0x1, RZ ;  /* 0x00000001080b7819 */ /* 0x000fe200000006ff */
[----:B------:R-:W-:-:S04]  /*09e0*/  HFMA2.MMA R8, -RZ, RZ, 0, 0 ;  /* 0x00000000ff087435 */ /* 0x000fc800000001ff */
[----:B0-----:R-:W-:Y:S01]  /*09f0*/  IMAD.WIDE R10, R11, 0x2, R12 ;  /* 0x000000020b0a7825 */ /* 0x001fe200078e020c */
[----:B------:R-:W-:Y:S06]  /*0a00*/  @!P2 BRA `(.L_x_3479) ;  /* 0x000000000034a947 */ /* 0x000fec0003800000 */
[----:B------:R-:W-:Y:S02]  /*0a10*/  PLOP3.LUT P0, PT, PT, PT, PT, 0x8, 0x0 ;  /* 0x000000000000781c */ /* 0x000fe40003f0e170 */
[----:B------:R-:W-:-:S11]  /*0a20*/  IADD3 R7, R5, -0x3, RZ ;  /* 0xfffffffd05077810 */ /* 0x000fd60007ffe0ff */
.L_x_3480:
        /* <DEDUP_REMOVED lines=11> */
.L_x_3479:
        /* <DEDUP_REMOVED lines=10> */
.L_x_3478:
[----:B-1----:R-:W0:Y:S01]  /*0b80*/  LDC.64 R10, c[0x0][0x248] ;  /* 0x00009200ff0a7b82 */ /* 0x002e220000000a00 */
        /* <DEDUP_REMOVED lines=14> */
.L_x_3482:
        /* <DEDUP_REMOVED lines=44> */
.L_x_3481:
        /* <DEDUP_REMOVED lines=24> */
.L_x_3483:
        /* <DEDUP_REMOVED lines=8> */
.L_x_3484:
        /* <DEDUP_REMOVED lines=10> */
.L_x_3485:
        /* <DEDUP_REMOVED lines=8> */
.L_x_3486:
        /* <DEDUP_REMOVED lines=10> */
.L_x_3487:
        /* <DEDUP_REMOVED lines=18> */
[C---:B-----5:R-:W-:Y:S02]  /*1410*/  IADD3 R23, R2.reuse, R23, RZ ;  /* 0x0000001702177210 */ /* 0x060fe40007ffe0ff */
[----:B------:R-:W-:Y:S02]  /*1420*/  LEA.HI.X R15, R15, UR11, R4, 0x2, P0 ;  /* 0x0000000b0f0f7c11 */ /* 0x000fe400080f1404 */
[----:B------:R-:W-:-:S04]  /*1430*/  ISETP.GE.AND P0, PT, R2, R17, PT ;  /* 0x000000110200720c */ /* 0x000fc80003f06270 */
[----:B------:R-:W-:-:S13]  /*1440*/  ISETP.GE.OR P0, PT, R2, UR8, P0 ;  /* 0x0000000802007c0c */ /* 0x000fda0008706670 */
[----:B------:R-:W-:Y:S05]  /*1450*/  @P0 BRA `(.L_x_3488) ;  /* 0x0000004800d00947 */ /* 0x000fea0003800000 */
[----:B------:R-:W-:Y:S01]  /*1460*/  IADD3 R9, P2, P3, R9, R16, R8 ;  /* 0x0000001009097210 */ /* 0x000fe20007b5e008 */
[----:B------:R-:W-:Y:S01]  /*1470*/  ULDC UR5, c[0x0][0x258] ;  /* 0x0000960000057ab9 */ /* 0x000fe20000000800 */
[----:B------:R-:W-:Y:S02]  /*1480*/  SHF.R.S32.HI R16, RZ, 0x1f, R16 ;  /* 0x0000001fff107819 */ /* 0x000fe40000011410 */
[----:B------:R-:W-:Y:S02]  /*1490*/  PRMT R4, R0, 0x9910, RZ ;  /* 0x0000991000047816 */ /* 0x000fe400000000ff */
[----:B------:R-:W-:Y:S02]  /*14a0*/  IADD3.X R16, R5, R16, R10, P2, P3 ;  /* 0x0000001005107210 */ /* 0x000fe400017e640a */
[----:B------:R-:W-:Y:S02]  /*14b0*/  ISETP.NE.AND P0, PT, R4, RZ, PT ;  /* 0x000000ff0400720c */ /* 0x000fe40003f05270 */
[----:B------:R-:W-:-:S02]  /*14c0*/  LEA R12, P2, R9, UR10, 0x2 ;  /* 0x0000000a090c7c11 */ /* 0x000fc4000f8410ff */
[----:B------:R-:W-:Y:S02]  /*14d0*/  ISETP.LT.OR P0, PT, R6, 0x2, !P0 ;  /* 0x000000020600780c */ /* 0x000fe40004701670 */
[----:B------:R-:W-:Y:S02]  /*14e0*/  LEA.HI.X R13, R9, UR11, R16, 0x2, P2 ;  /* 0x0000000b090d7c11 */ /* 0x000fe400090f1410 */
[----:B------:R-:W-:Y:S02]  /*14f0*/  MOV R18, RZ ;  /* 0x000000ff00127202 */ /* 0x000fe40000000f00 */
[----:B------:R-:W-:-:S07]  /*1500*/  PRMT R24, R24, 0x5410, RZ ;  /* 0x0000541018187816 */ /* 0x000fce00000000ff */
.L_x_3497:
        /* <DEDUP_REMOVED lines=17> */
[----:B--2---:R-:W-:Y:S02]  /*1620*/  LOP3.LUT R19, R5, 0xff, RZ, 0xc0, !PT ;  /* 0x000000ff05137812 */ /* 0x004fe400078ec0ff */
[----:B------:R-:W-:Y:S02]  /*1630*/  LOP3.LUT R16, R4, 0xff, RZ, 0xc0, !PT ;  /* 0x000000ff04107812 */ /* 0x000fe400078ec0ff */
[----:B------:R-:W-:Y:S02]  /*1640*/  IADD3 R46, R19, -0x80, RZ ;  /* 0xffffff80132e7810 */ /* 0x000fe40007ffe0ff */
[----:B------:R-:W-:-:S02]  /*1650*/  LOP3.LUT R19, R6, 0xff, RZ, 0xc0, !PT ;  /* 0x000000ff06137812 */ /* 0x000fc400078ec0ff */
[----:B------:R-:W-:Y:S02]  /*1660*/  IADD3 R16, R16, -0x80, RZ ;  /* 0xffffff8010107810 */ /* 0x000fe40007ffe0ff */
[----:B------:R-:W-:Y:S01]  /*1670*/  IADD3 R43, R19, -0x80, RZ ;  /* 0xffffff80132b7810 */ /* 0x000fe20007ffe0ff */
[----:B------:R-:W0:Y:S01]  /*1680*/  I2F.F16 R46, R46 ;  /* 0x0000002e002e7306 */ /* 0x000e220000200c00 */
[----:B------:R-:W-:Y:S02]  /*1690*/  LOP3.LUT R19, R7, 0xff, RZ, 0xc0, !PT ;  /* 0x000000ff07137812 */ /* 0x000fe400078ec0ff */
[----:B------:R-:W-:Y:S02]  /*16a0*/  LEA.HI R38, R4, 0xffffff80, RZ, 0x8 ;  /* 0xffffff8004267811 */ /* 0x000fe400078f40ff */
[----:B------:R-:W-:Y:S02]  /*16b0*/  IADD3 R40, R19, -0x80, RZ ;  /* 0xffffff8013287810 */ /* 0x000fe40007ffe0ff */
[----:B---3--:R-:W-:Y:S01]  /*16c0*/  LOP3.LUT R19, R8, 0xff, RZ, 0xc0, !PT ;  /* 0x000000ff08137812 */ /* 0x008fe200078ec0ff */
[----:B------:R1:W2:Y:S01]  /*16d0*/  I2F.F16 R50, R16 ;  /* 0x0000001000327306 */ /* 0x0002a20000200c00 */
[----:B------:R-:W-:-:S02]  /*16e0*/  LOP3.LUT R26, R11, 0xff, RZ, 0xc0, !PT ;  /* 0x000000ff0b1a7812 */ /* 0x000fc400078ec0ff */
[----:B------:R-:W-:Y:S02]  /*16f0*/  IADD3 R30, R19, -0x80, RZ ;  /* 0xffffff80131e7810 */ /* 0x000fe40007ffe0ff */
[----:B------:R-:W-:Y:S02]  /*1700*/  LEA.HI R37, R5, 0xffffff80, RZ, 0x8 ;  /* 0xffffff8005257811 */ /* 0x000fe400078f40ff */
[--C-:B------:R-:W-:Y:S01]  /*1710*/  SHF.R.U32.HI R27, RZ, 0x8, R5.reuse ;  /* 0x00000008ff1b7819 */ /* 0x100fe20000011605 */
[----:B------:R-:W3:Y:S01]  /*1720*/  I2F.F16 R38, R38 ;  /* 0x0000002600267306 */ /* 0x000ee20000200c00 */
[----:B-1----:R-:W-:Y:S02]  /*1730*/  LOP3.LUT R16, R9, 0xff, RZ, 0xc0, !PT ;  /* 0x000000ff09107812 */ /* 0x002fe400078ec0ff */
[----:B------:R-:W-:Y:S02]  /*1740*/  SHF.R.U32.HI R5, RZ, 0x10, R5 ;  /* 0x00000010ff057819 */ /* 0x000fe40000011605 */
[----:B------:R-:W-:-:S02]  /*1750*/  IADD3 R22, R16, -0x80, RZ ;  /* 0xffffff8010167810 */ /* 0x000fc40007ffe0ff */
[----:B------:R-:W-:Y:S01]  /*1760*/  LOP3.LUT R16, R10, 0xff, RZ, 0xc0, !PT ;  /* 0x000000ff0a107812 */ /* 0x000fe200078ec0ff */
[----:B------:R-:W1:Y:S01]  /*1770*/  I2F.F16 R37, R37 ;  /* 0x0000002500257306 */ /* 0x000e620000200c00 */
[----:B------:R-:W-:Y:S02]  /*1780*/  IADD3 R41, R26, -0x80, RZ ;  /* 0xffffff801a297810 */ /* 0x000fe40007ffe0ff */
[----:B------:R-:W-:Y:S02]  /*1790*/  IADD3 R19, R16, -0x80, RZ ;  /* 0xffffff8010137810 */ /* 0x000fe40007ffe0ff */
[--C-:B------:R-:W-:Y:S02]  /*17a0*/  SHF.R.U32.HI R16, RZ, 0x8, R4.reuse ;  /* 0x00000008ff107819 */ /* 0x100fe40000011604 */
[----:B------:R-:W-:Y:S01]  /*17b0*/  SHF.R.U32.HI R4, RZ, 0x10, R4 ;  /* 0x00000010ff047819 */ /* 0x000fe20000011604 */
[----:B------:R-:W4:Y:S01]  /*17c0*/  I2F.F16 R43, R43 ;  /* 0x0000002b002b7306 */ /* 0x000f220000200c00 */
[----:B------:R-:W-:-:S02]  /*17d0*/  LOP3.LUT R26, R16, 0xff, RZ, 0xc0, !PT ;  /* 0x000000ff101a7812 */ /* 0x000fc400078ec0ff */
[----:B------:R-:W-:Y:S02]  /*17e0*/  LOP3.LUT R4, R4, 0xff, RZ, 0xc0, !PT ;  /* 0x000000ff04047812 */ /* 0x000fe400078ec0ff */
[----:B------:R-:W-:Y:S02]  /*17f0*/  LOP3.LUT R5, R5, 0xff, RZ, 0xc0, !PT ;  /* 0x000000ff05057812 */ /* 0x000fe400078ec0ff */
[----:B------:R-:W-:Y:S01]  /*1800*/  IADD3 R4, R4, -0x80, RZ ;  /* 0xffffff8004047810 */ /* 0x000fe20007ffe0ff */
[----:B------:R5:W0:Y:S01]  /*1810*/  I2F.F16 R16, R41 ;  /* 0x0000002900107306 */ /* 0x000a220000200c00 */
[----:B------:R-:W-:Y:S02]  /*1820*/  LEA.HI R36, R6, 0xffffff80, RZ, 0x8 ;  /* 0xffffff8006247811 */ /* 0x000fe400078f40ff */
[----:B------:R-:W-:Y:S02]  /*1830*/  IADD3 R26, R26, -0x80, RZ ;  /* 0xffffff801a1a7810 */ /* 0x000fe40007ffe0ff */
[----:B------:R-:W-:-:S02]  /*1840*/  IADD3 R5, R5, -0x80, RZ ;  /* 0xffffff8005057810 */ /* 0x000fc40007ffe0ff */
[----:B------:R-:W-:Y:S01]  /*1850*/  LEA.HI R35, R7, 0xffffff80, RZ, 0x8 ;  /* 0xffffff8007237811 */ /* 0x000fe200078f40ff */
[----:B------:R2:W0:Y:S01]  /*1860*/  I2F.F16 R39, R4 ;  /* 0x0000000400277306 */ /* 0x0004220000200c00 */
[--C-:B-----5:R-:W-:Y:S02]  /*1870*/  SHF.R.U32.HI R41, RZ, 0x8, R6.reuse ;  /* 0x00000008ff297819 */ /* 0x120fe40000011606 */
[----:B------:R-:W-:Y:S02]  /*1880*/  SHF.R.U32.HI R6, RZ, 0x10, R6 ;  /* 0x00000010ff067819 */ /* 0x000fe40000011606 */
[----:B------:R-:W-:Y:S02]  /*1890*/  LEA.HI R34, R8, 0xffffff80, RZ, 0x8 ;  /* 0xffffff8008227811 */ /* 0x000fe400078f40ff */
[----:B------:R-:W-:Y:S01]  /*18a0*/  LOP3.LUT R6, R6, 0xff, RZ, 0xc0, !PT ;  /* 0x000000ff06067812 */ /* 0x000fe200078ec0ff */
[----:B------:R5:W0:Y:S01]  /*18b0*/  I2F.F16 R49, R26 ;  /* 0x0000001a00317306 */ /* 0x000a220000200c00 */
[----:B--2---:R-:W-:-:S02]  /*18c0*/  SHF.R.U32.HI R4, RZ, 0x8, R7 ;  /* 0x00000008ff047819 */ /* 0x004fc40000011607 */
[----:B------:R-:W-:Y:S02]  /*18d0*/  IADD3 R6, R6, -0x80, RZ ;  /* 0xffffff8006067810 */ /* 0x000fe40007ffe0ff */
[----:B------:R-:W-:Y:S02]  /*18e0*/  LOP3.LUT R4, R4, 0xff, RZ, 0xc0, !PT ;  /* 0x000000ff04047812 */ /* 0x000fe400078ec0ff */
[----:B------:R-:W-:Y:S01]  /*18f0*/  LEA.HI R33, R9, 0xffffff80, RZ, 0x8 ;  /* 0xffffff8009217811 */ /* 0x000fe200078f40ff */
[----:B------:R2:W0:Y:S01]  /*1900*/  I2F.F16 R44, R6 ;  /* 0x00000006002c7306 */ /* 0x0004220000200c00 */
[----:B------:R-:W-:Y:S02]  /*1910*/  IADD3 R48, R4, -0x80, RZ ;  /* 0xffffff8004307810 */ /* 0x000fe40007ffe0ff */
[----:B------:R-:W-:Y:S02]  /*1920*/  SHF.R.U32.HI R4, RZ, 0x8, R8 ;  /* 0x00000008ff047819 */ /* 0x000fe40000011608 */
[----:B-----5:R-:W-:-:S02]  /*1930*/  LOP3.LUT R26, R41, 0xff, RZ, 0xc0, !PT ;  /* 0x000000ff291a7812 */ /* 0x020fc400078ec0ff */
[----:B------:R-:W-:Y:S01]  /*1940*/  LOP3.LUT R4, R4, 0xff, RZ, 0xc0, !PT ;  /* 0x000000ff04047812 */ /* 0x000fe200078ec0ff */
[----:B------:R5:W0:Y:S01]  /*1950*/  I2F.F16 R41, R5 ;  /* 0x0000000500297306 */ /* 0x000a220000200c00 */
[----:B------:R-:W-:Y:S02]  /*1960*/  LEA.HI R32, R10, 0xffffff80, RZ, 0x8 ;  /* 0xffffff800a207811 */ /* 0x000fe400078f40ff */
[----:B------:R-:W-:Y:S02]  /*1970*/  IADD3 R4, R4, -0x80, RZ ;  /* 0xffffff8004047810 */ /* 0x000fe40007ffe0ff */
[----:B------:R-:W-:Y:S02]  /*1980*/  LEA.HI R31, R11, 0xffffff80, RZ, 0x8 ;  /* 0xffffff800b1f7811 */ /* 0x000fe400078f40ff */
[----:B--2---:R-:W-:Y:S01]  /*1990*/  SHF.R.U32.HI R6, RZ, 0x8, R10 ;  /* 0x00000008ff067819 */ /* 0x004fe2000001160a */
[----:B------:R2:W0:Y:S01]  /*19a0*/  I2F.F16 R52, R4 ;  /* 0x0000000400347306 */ /* 0x0004220000200c00 */
[----:B-----5:R-:W-:-:S02]  /*19b0*/  SHF.R.U32.HI R5, RZ, 0x8, R9 ;  /* 0x00000008ff057819 */ /* 0x020fc40000011609 */
[----:B------:R-:W-:Y:S02]  /*19c0*/  SHF.R.U32.HI R7, RZ, 0x10, R7 ;  /* 0x00000010ff077819 */ /* 0x000fe40000011607 */
[----:B------:R-:W-:Y:S02]  /*19d0*/  LOP3.LUT R5, R5, 0xff, RZ, 0xc0, !PT ;  /* 0x000000ff05057812 */ /* 0x000fe400078ec0ff */
[----:B------:R-:W-:Y:S01]  /*19e0*/  SHF.R.U32.HI R8, RZ, 0x10, R8 ;  /* 0x00000010ff087819 */ /* 0x000fe20000011608 */
[----:B------:R-:W0:Y:S01]  /*19f0*/  I2F.F16 R36, R36 ;  /* 0x0000002400247306 */ /* 0x000e220000200c00 */
[----:B--2---:R-:W-:Y:S02]  /*1a00*/  SHF.R.U32.HI R4, RZ, 0x8, R11 ;  /* 0x00000008ff047819 */ /* 0x004fe4000001160b */
[----:B------:R-:W-:Y:S02]  /*1a10*/  SHF.R.U32.HI R9, RZ, 0x10, R9 ;  /* 0x00000010ff097819 */ /* 0x000fe40000011609 */
[----:B------:R-:W-:-:S02]  /*1a20*/  IADD3 R5, R5, -0x80, RZ ;  /* 0xffffff8005057810 */ /* 0x000fc40007ffe0ff */
[----:B------:R-:W-:Y:S01]  /*1a30*/  SHF.R.U32.HI R10, RZ, 0x10, R10 ;  /* 0x00000010ff0a7819 */ /* 0x000fe2000001160a */
[----:B------:R-:W2:Y:S01]  /*1a40*/  I2F.F16 R35, R35 ;  /* 0x0000002300237306 */ /* 0x000ea20000200c00 */
[----:B------:R-:W-:Y:S02]  /*1a50*/  SHF.R.U32.HI R11, RZ, 0x10, R11 ;  /* 0x00000010ff0b7819 */ /* 0x000fe4000001160b */
[----:B------:R-:W-:Y:S02]  /*1a60*/  LOP3.LUT R27, R27, 0xff, RZ, 0xc0, !PT ;  /* 0x000000ff1b1b7812 */ /* 0x000fe400078ec0ff */
[----:B------:R-:W-:Y:S02]  /*1a70*/  LOP3.LUT R7, R7, 0xff, RZ, 0xc0, !PT ;  /* 0x000000ff07077812 */ /* 0x000fe400078ec0ff */
[----:B------:R-:W-:Y:S01]  /*1a80*/  LOP3.LUT R8, R8, 0xff, RZ, 0xc0, !PT ;  /* 0x000000ff08087812 */ /* 0x000fe200078ec0ff */
[----:B------:R5:W0:Y:S01]  /*1a90*/  I2F.F16 R53, R5 ;  /* 0x0000000500357306 */ /* 0x000a220000200c00 */
[----:B------:R-:W-:-:S02]  /*1aa0*/  LOP3.LUT R9, R9, 0xff, RZ, 0xc0, !PT ;  /* 0x000000ff09097812 */ /* 0x000fc400078ec0ff */
[----:B------:R-:W-:Y:S02]  /*1ab0*/  LOP3.LUT R6, R6, 0xff, RZ, 0xc0, !PT ;  /* 0x000000ff06067812 */ /* 0x000fe400078ec0ff */
[----:B------:R-:W-:Y:S02]  /*1ac0*/  LOP3.LUT R10, R10, 0xff, RZ, 0xc0, !PT ;  /* 0x000000ff0a0a7812 */ /* 0x000fe400078ec0ff */
[----:B------:R-:W-:Y:S01]  /*1ad0*/  LOP3.LUT R4, R4, 0xff, RZ, 0xc0, !PT ;  /* 0x000000ff04047812 */ /* 0x000fe200078ec0ff */
[----:B------:R-:W0:Y:S01]  /*1ae0*/  I2F.F16 R34, R34 ;  /* 0x0000002200227306 */ /* 0x000e220000200c00 */
[----:B------:R-:W-:Y:S02]  /*1af0*/  LOP3.LUT R11, R11, 0xff, RZ, 0xc0, !PT ;  /* 0x000000ff0b0b7812 */ /* 0x000fe400078ec0ff */
[----:B-----5:R-:W-:Y:S02]  /*1b00*/  PRMT R5, R3, 0x9910, RZ ;  /* 0x0000991003057816 */ /* 0x020fe400000000ff */
[----:B------:R-:W-:-:S02]  /*1b10*/  IADD3 R27, R27, -0x80, RZ ;  /* 0xffffff801b1b7810 */ /* 0x000fc40007ffe0ff */
[----:B------:R-:W-:Y:S01]  /*1b20*/  IADD3 R26, R26, -0x80, RZ ;  /* 0xffffff801a1a7810 */ /* 0x000fe20007ffe0ff */
        /* <DEDUP_REMOVED lines=35> */
[----:B------:R-:W-:-:S03]  /*1d60*/  HADD2.F32 R10, -RZ, R10.H1_H1 ;  /* 0x3000000aff0a7230 */ /* 0x000fc60000004100 */
[----:B------:R-:W-:Y:S01]  /*1d70*/  FFMA.FTZ R4, R4, R5, RZ ;  /* 0x0000000504047223 */ /* 0x000fe200000100ff */
[C---:B------:R-:W-:Y:S01]  /*1d80*/  FFMA.FTZ R61, R5.reuse, R60, RZ ;  /* 0x0000003c053d7223 */ /* 0x040fe200000100ff */
[C---:B------:R-:W-:Y:S01]  /*1d90*/  FFMA.FTZ R63, R5.reuse, R6, RZ ;  /* 0x00000006053f7223 */ /* 0x040fe200000100ff */
[----:B------:R-:W-:Y:S01]  /*1da0*/  FFMA.FTZ R8, R5, R8, RZ ;  /* 0x0000000805087223 */ /* 0x000fe200000100ff */
[----:B------:R-:W-:Y:S01]  /*1db0*/  FFMA.FTZ R9, R7, R10, R4 ;  /* 0x0000000a07097223 */ /* 0x000fe20000010004 */
[----:B------:R-:W-:Y:S01]  /*1dc0*/  FFMA.FTZ R5, R10, R59, R61 ;  /* 0x0000003b0a057223 */ /* 0x000fe2000001003d */
[----:B------:R-:W-:Y:S02]  /*1dd0*/  HADD2.F32 R6, -RZ, R39.H0_H0 ;  /* 0x20000027ff067230 */ /* 0x000fe40000004100 */
[----:B------:R-:W-:Y:S02]  /*1de0*/  HADD2.F32 R4, -RZ, R11.H0_H0 ;  /* 0x2000000bff047230 */ /* 0x000fe40000004100 */
[----:B------:R-:W-:-:S02]  /*1df0*/  HADD2.F32 R7, -RZ, R45.H0_H0 ;  /* 0x2000002dff077230 */ /* 0x000fc40000004100 */
[----:B------:R-:W-:Y:S02]  /*1e00*/  HADD2.F32 R59, -RZ, R48.H0_H0 ;  /* 0x20000030ff3b7230 */ /* 0x000fe40000004100 */
        /* <DEDUP_REMOVED lines=27> */
[----:B------:R-:W-:Y:S02]  /*1fc0*/  HADD2.F32 R26, -RZ, R26.H1_H1 ;  /* 0x3000001aff1a7230 */ /* 0x000fe40000004100 */
        /* <DEDUP_REMOVED lines=42> */
.L_x_3490:
[----:B------:R-:W-:Y:S05]  /*2270*/  @P0 BRA `(.L_x_3489) ;  /* 0x0000000400680947 */ /* 0x000fea0003800000 */
        /* <DEDUP_REMOVED lines=27> */
[----:B------:R-:W-:-:S02]  /*2430*/  HADD2.F32 R50, -RZ, R49.H0_H0 ;  /* 0x20000031ff327230 */ /* 0x000fc40000004100 */
[-C--:B------:R-:W-:Y:S01]  /*2440*/  FFMA.FTZ R49, R6, R27.reuse, RZ ;  /* 0x0000001b06317223 */ /* 0x080fe200000100ff */
[----:B------:R-:W-:Y:S01]  /*2450*/  FFMA.FTZ R43, R4, R27, RZ ;  /* 0x0000001b042b7223 */ /* 0x000fe200000100ff */
        /* <DEDUP_REMOVED lines=16> */
[----:B-1----:R-:W-:Y:S02]  /*2560*/  HADD2.F32 R6, -RZ, R8.H0_H0 ;  /* 0x20000008ff067230 */ /* 0x002fe40000004100 */
[----:B------:R-:W-:-:S02]  /*2570*/  HADD2.F32 R10, -RZ, R19.H0_H0 ;  /* 0x20000013ff0a7230 */ /* 0x000fc40000004100 */
[----:B------:R-:W-:Y:S02]  /*2580*/  HADD2.F32 R8, -RZ, R8.H1_H1 ;  /* 0x30000008ff087230 */ /* 0x000fe40000004100 */
[-C--:B------:R-:W-:Y:S01]  /*2590*/  FFMA.FTZ R5, R30, R6.reuse, R5 ;  /* 0x000000061e057223 */ /* 0x080fe20000010005 */
[-C--:B------:R-:W-:Y:S01]  /*25a0*/  FFMA.FTZ R7, R22, R6.reuse, R7 ;  /* 0x0000000616077223 */ /* 0x080fe20000010007 */
        /* <DEDUP_REMOVED lines=39> */
.L_x_3489:
        /* <DEDUP_REMOVED lines=10> */
[----:B------:R-:W-:Y:S01]  /*28c0*/  IADD3 R27, R27, -0x80, RZ ;  /* 0xffffff801b1b7810 */ /* 0x000fe20007ffe0ff */
[----:B------:R1:W3:Y:S01]  /*28d0*/  I2F.F16 R51, R19 ;  /* 0x0000001300337306 */ /* 0x0002e20000200c00 */
[----:B------:R-:W-:-:S02]  /*28e0*/  LEA.HI R35, R4, 0xffffff80, RZ, 0x8 ;  /* 0xffffff8004237811 */ /* 0x000fc400078f40ff */
[----:B------:R-:W-:Y:S02]  /*28f0*/  IADD3 R26, R26, -0x80, RZ ;  /* 0xffffff801a1a7810 */ /* 0x000fe40007ffe0ff */
[C---:B------:R-:W-:Y:S02]  /*2900*/  LEA.HI R34, R5.reuse, 0xffffff80, RZ, 0x8 ;  /* 0xffffff8005227811 */ /* 0x040fe400078f40ff */
[----:B------:R-:W-:Y:S01]  /*2910*/  LOP3.LUT R22, R5, 0xff, RZ, 0xc0, !PT ;  /* 0x000000ff05167812 */ /* 0x000fe200078ec0ff */
[----:B------:R4:W0:Y:S01]  /*2920*/  I2F.F16 R37, R27 ;  /* 0x0000001b00257306 */ /* 0x0008220000200c00 */
[--C-:B-1----:R-:W-:Y:S02]  /*2930*/  SHF.R.U32.HI R19, RZ, 0x8, R4.reuse ;  /* 0x00000008ff137819 */ /* 0x102fe40000011604 */
[----:B------:R-:W-:Y:S02]  /*2940*/  SHF.R.U32.HI R4, RZ, 0x10, R4 ;  /* 0x00000010ff047819 */ /* 0x000fe40000011604 */
[----:B------:R-:W-:-:S02]  /*2950*/  IADD3 R22, R22, -0x80, RZ ;  /* 0xffffff8016167810 */ /* 0x000fc40007ffe0ff */
[----:B------:R-:W-:Y:S01]  /*2960*/  LOP3.LUT R4, R4, 0xff, RZ, 0xc0, !PT ;  /* 0x000000ff04047812 */ /* 0x000fe200078ec0ff */
[----:B------:R1:W0:Y:S01]  /*2970*/  I2F.F16 R40, R26 ;  /* 0x0000001a00287306 */ /* 0x0002220000200c00 */
[--C-:B----4-:R-:W-:Y:S02]  /*2980*/  SHF.R.U32.HI R27, RZ, 0x8, R5.reuse ;  /* 0x00000008ff1b7819 */ /* 0x110fe40000011605 */
[----:B------:R-:W-:Y:S02]  /*2990*/  SHF.R.U32.HI R5, RZ, 0x10, R5 ;  /* 0x00000010ff057819 */ /* 0x000fe40000011605 */
[----:B------:R-:W-:Y:S02]  /*29a0*/  IADD3 R4, R4, -0x80, RZ ;  /* 0xffffff8004047810 */ /* 0x000fe40007ffe0ff */
[----:B------:R-:W-:Y:S01]  /*29b0*/  LOP3.LUT R5, R5, 0xff, RZ, 0xc0, !PT ;  /* 0x000000ff05057812 */ /* 0x000fe200078ec0ff */
[----:B------:R-:W4:Y:S01]  /*29c0*/  I2F.F16 R43, R22 ;  /* 0x00000016002b7306 */ /* 0x000f220000200c00 */
[----:B-1----:R-:W-:-:S02]  /*29d0*/  LOP3.LUT R26, R19, 0xff, RZ, 0xc0, !PT ;  /* 0x000000ff131a7812 */ /* 0x002fc400078ec0ff */
[----:B------:R-:W-:Y:S02]  /*29e0*/  IADD3 R5, R5, -0x80, RZ ;  /* 0xffffff8005057810 */ /* 0x000fe40007ffe0ff */
[----:B------:R-:W-:Y:S02]  /*29f0*/  IADD3 R26, R26, -0x80, RZ ;  /* 0xffffff801a1a7810 */ /* 0x000fe40007ffe0ff */
[----:B------:R-:W-:Y:S01]  /*2a00*/  LEA.HI R33, R6, 0xffffff80, RZ, 0x8 ;  /* 0xffffff8006217811 */ /* 0x000fe200078f40ff */
[----:B------:R-:W1:Y:S01]  /*2a10*/  I2F.F16 R35, R35 ;  /* 0x0000002300237306 */ /* 0x000e620000200c00 */
[----:B------:R-:W-:Y:S02]  /*2a20*/  LEA.HI R32, R7, 0xffffff80, RZ, 0x8 ;  /* 0xffffff8007207811 */ /* 0x000fe400078f40ff */
[----:B------:R-:W-:-:S04]  /*2a30*/  LOP3.LUT R27, R27, 0xff, RZ, 0xc0, !PT ;  /* 0x000000ff1b1b7812 */ /* 0x000fc800078ec0ff */
[----:B------:R-:W-:Y:S01]  /*2a40*/  IADD3 R27, R27, -0x80, RZ ;  /* 0xffffff801b1b7810 */ /* 0x000fe20007ffe0ff */
[----:B------:R-:W0:Y:S08]  /*2a50*/  I2F.F16 R50, R26 ;  /* 0x0000001a00327306 */ /* 0x000e300000200c00 */
        /* <DEDUP_REMOVED lines=9> */
[----:B------:R-:W0:Y:S01]  /*2af0*/  I2F.F16 R22, R36 ;  /* 0x0000002400167306 */ /* 0x000e220000200c00 */
[--C-:B--2---:R-:W-:Y:S02]  /*2b00*/  SHF.R.U32.HI R38, RZ, 0x8, R6.reuse ;  /* 0x00000008ff267819 */ /* 0x104fe40000011606 */
[----:B------:R-:W-:Y:S02]  /*2b10*/  SHF.R.U32.HI R6, RZ, 0x10, R6 ;  /* 0x00000010ff067819 */ /* 0x000fe40000011606 */
[----:B------:R-:W-:Y:S02]  /*2b20*/  LOP3.LUT R26, R38, 0xff, RZ, 0xc0, !PT ;  /* 0x000000ff261a7812 */ /* 0x000fe400078ec0ff */
[----:B------:R-:W-:Y:S01]  /*2b30*/  LOP3.LUT R6, R6, 0xff, RZ, 0xc0, !PT ;  /* 0x000000ff06067812 */ /* 0x000fe200078ec0ff */
[----:B------:R2:W0:Y:S01]  /*2b40*/  I2F.F16 R36, R4 ;  /* 0x0000000400247306 */ /* 0x0004220000200c00 */
[----:B------:R-:W-:Y:S02]  /*2b50*/  IADD3 R26, R26, -0x80, RZ ;  /* 0xffffff801a1a7810 */ /* 0x000fe40007ffe0ff */
[----:B------:R-:W-:-:S05]  /*2b60*/  IADD3 R6, R6, -0x80, RZ ;  /* 0xffffff8006067810 */ /* 0x000fca0007ffe0ff */
[----:B------:R3:W0:Y:S01]  /*2b70*/  I2F.F16 R38, R5 ;  /* 0x0000000500267306 */ /* 0x0006220000200c00 */
[--C-:B--2---:R-:W-:Y:S02]  /*2b80*/  SHF.R.U32.HI R4, RZ, 0x8, R7.reuse ;  /* 0x00000008ff047819 */ /* 0x104fe40000011607 */
[----:B------:R-:W-:Y:S02]  /*2b90*/  SHF.R.U32.HI R7, RZ, 0x10, R7 ;  /* 0x00000010ff077819 */ /* 0x000fe40000011607 */
[----:B------:R-:W-:Y:S02]  /*2ba0*/  LOP3.LUT R4, R4, 0xff, RZ, 0xc0, !PT ;  /* 0x000000ff04047812 */ /* 0x000fe400078ec0ff */
[----:B------:R-:W-:Y:S01]  /*2bb0*/  LOP3.LUT R7, R7, 0xff, RZ, 0xc0, !PT ;  /* 0x000000ff07077812 */ /* 0x000fe200078ec0ff */
[----:B------:R2:W0:Y:S01]  /*2bc0*/  I2F.F16 R41, R6 ;  /* 0x0000000600297306 */ /* 0x0004220000200c00 */
[----:B---3--:R-:W-:Y:S02]  /*2bd0*/  LOP3.LUT R5, R9, 0xff, RZ, 0xc0, !PT ;  /* 0x000000ff09057812 */ /* 0x008fe400078ec0ff */
[----:B------:R-:W-:-:S02]  /*2be0*/  IADD3 R49, R4, -0x80, RZ ;  /* 0xffffff8004317810 */ /* 0x000fc40007ffe0ff */
[----:B------:R-:W-:Y:S02]  /*2bf0*/  IADD3 R46, R5, -0x80, RZ ;  /* 0xffffff80052e7810 */ /* 0x000fe40007ffe0ff */
        /* <DEDUP_REMOVED lines=13> */
[----:B------:R-:W-:Y:S02]  /*2cd0*/  IADD3 R7, R7, -0x80, RZ ;  /* 0xffffff8007077810 */ /* 0x000fe40007ffe0ff */
[----:B------:R-:W-:-:S03]  /*2ce0*/  LOP3.LUT R8, R8, 0xff, RZ, 0xc0, !PT ;  /* 0x000000ff08087812 */ /* 0x000fc600078ec0ff */
[----:B------:R4:W0:Y:S01]  /*2cf0*/  I2F.F16 R44, R6 ;  /* 0x00000006002c7306 */ /* 0x0008220000200c00 */
[--C-:B--2---:R-:W-:Y:S02]  /*2d00*/  SHF.R.U32.HI R4, RZ, 0x8, R9.reuse ;  /* 0x00000008ff047819 */ /* 0x104fe40000011609 */
[----:B------:R-:W-:Y:S02]  /*2d10*/  SHF.R.U32.HI R9, RZ, 0x10, R9 ;  /* 0x00000010ff097819 */ /* 0x000fe40000011609 */
[----:B------:R-:W-:Y:S02]  /*2d20*/  LOP3.LUT R4, R4, 0xff, RZ, 0xc0, !PT ;  /* 0x000000ff04047812 */ /* 0x000fe400078ec0ff */
[----:B------:R-:W-:Y:S01]  /*2d30*/  LOP3.LUT R9, R9, 0xff, RZ, 0xc0, !PT ;  /* 0x000000ff09097812 */ /* 0x000fe200078ec0ff */
[----:B------:R2:W0:Y:S01]  /*2d40*/  I2F.F16 R53, R5 ;  /* 0x0000000500357306 */ /* 0x0004220000200c00 */
[----:B----4-:R-:W-:Y:S02]  /*2d50*/  SHF.R.U32.HI R6, RZ, 0x8, R10 ;  /* 0x00000008ff067819 */ /* 0x010fe4000001160a */
[----:B------:R-:W-:-:S02]  /*2d60*/  IADD3 R4, R4, -0x80, RZ ;  /* 0xffffff8004047810 */ /* 0x000fc40007ffe0ff */
[----:B------:R-:W-:Y:S02]  /*2d70*/  SHF.R.U32.HI R10, RZ, 0x10, R10 ;  /* 0x00000010ff0a7819 */ /* 0x000fe4000001160a */
[----:B------:R-:W-:Y:S01]  /*2d80*/  LOP3.LUT R6, R6, 0xff, RZ, 0xc0, !PT ;  /* 0x000000ff06067812 */ /* 0x000fe200078ec0ff */
[----:B------:R4:W0:Y:S01]  /*2d90*/  I2F.F16 R55, R4 ;  /* 0x0000000400377306 */ /* 0x0008220000200c00 */
[--C-:B--2---:R-:W-:Y:S02]  /*2da0*/  SHF.R.U32.HI R5, RZ, 0x8, R11.reuse ;  /* 0x00000008ff057819 */ /* 0x104fe4000001160b */
[----:B------:R-:W-:Y:S02]  /*2db0*/  SHF.R.U32.HI R11, RZ, 0x10, R11 ;  /* 0x00000010ff0b7819 */ /* 0x000fe4000001160b */
[----:B------:R-:W-:Y:S02]  /*2dc0*/  LOP3.LUT R10, R10, 0xff, RZ, 0xc0, !PT ;  /* 0x000000ff0a0a7812 */ /* 0x000fe400078ec0ff */
[----:B------:R-:W-:Y:S01]  /*2dd0*/  LOP3.LUT R5, R5, 0xff, RZ, 0xc0, !PT ;  /* 0x000000ff05057812 */ /* 0x000fe200078ec0ff */
[----:B------:R2:W0:Y:S01]  /*2de0*/  I2F.F16 R42, R26 ;  /* 0x0000001a002a7306 */ /* 0x0004220000200c00 */
[----:B------:R-:W-:-:S02]  /*2df0*/  LOP3.LUT R11, R11, 0xff, RZ, 0xc0, !PT ;  /* 0x000000ff0b0b7812 */ /* 0x000fc400078ec0ff */
[----:B----4-:R-:W-:Y:S02]  /*2e00*/  PRMT R4, R3, 0x9910, RZ ;  /* 0x0000991003047816 */ /* 0x010fe400000000ff */
[----:B------:R-:W-:Y:S02]  /*2e10*/  IADD3 R8, R8, -0x80, RZ ;  /* 0xffffff8008087810 */ /* 0x000fe40007ffe0ff */
[----:B------:R-:W-:Y:S01]  /*2e20*/  IADD3 R9, R9, -0x80, RZ ;  /* 0xffffff8009097810 */ /* 0x000fe20007ffe0ff */
[----:B------:R-:W4:Y:S01]  /*2e30*/  I2F.F16 R49, R49 ;  /* 0x0000003100317306 */ /* 0x000f220000200c00 */
[----:B------:R-:W-:Y:S02]  /*2e40*/  IADD3 R6, R6, -0x80, RZ ;  /* 0xffffff8006067810 */ /* 0x000fe40007ffe0ff */
[----:B------:R-:W-:Y:S02]  /*2e50*/  IADD3 R10, R10, -0x80, RZ ;  /* 0xffffff800a0a7810 */ /* 0x000fe40007ffe0ff */
[----:B------:R-:W-:-:S02]  /*2e60*/  IADD3 R5, R5, -0x80, RZ ;  /* 0xffffff8005057810 */ /* 0x000fc40007ffe0ff */
[----:B------:R-:W-:Y:S01]  /*2e70*/  IADD3 R11, R11, -0x80, RZ ;  /* 0xffffff800b0b7810 */ /* 0x000fe20007ffe0ff */
[----:B------:R2:W0:Y:S01]  /*2e80*/  I2F.F16 R48, R7 ;  /* 0x0000000700307306 */ /* 0x0004220000200c00 */
[----:B------:R-:W-:-:S07]  /*2e90*/  ISETP.NE.AND P2, PT, R4, RZ, PT ;  /* 0x000000ff0400720c */ /* 0x000fce0003f45270 */
        /* <DEDUP_REMOVED lines=8> */
[----:B-1-34-:R-:W-:Y:S05]  /*2f20*/  @!P2 BRA `(.L_x_3492) ;  /* 0x000000040068a947 */ /* 0x01afea0003800000 */
[----:B--2---:R-:W1:Y:S01]  /*2f30*/  LDS.64 R10, [UR4+0x10] ;  /* 0x00001004ff0a7984 */ /* 0x004e620008000a00 */
[----:B0-----:R-:W-:Y:S02]  /*2f40*/  HADD2.F32 R6, -RZ, R40.H0_H0 ;  /* 0x20000028ff067230 */ /* 0x001fe40000004100 */
[----:B------:R-:W-:Y:S01]  /*2f50*/  HADD2.F32 R4, -RZ, R51.H0_H0 ;  /* 0x20000033ff047230 */ /* 0x000fe20000004100 */
[----:B------:R-:W0:Y:S01]  /*2f60*/  LDS.64 R26, [UR4+0x18] ;  /* 0x00001804ff1a7984 */ /* 0x000e220008000a00 */
[----:B------:R-:W-:Y:S02]  /*2f70*/  HADD2.F32 R60, -RZ, R43.H0_H0 ;  /* 0x2000002bff3c7230 */ /* 0x000fe40000004100 */
[----:B------:R-:W-:Y:S02]  /*2f80*/  HADD2.F32 R8, -RZ, R37.H0_H0 ;  /* 0x20000025ff087230 */ /* 0x000fe40000004100 */
[--C-:B-1----:R-:W-:Y:S02]  /*2f90*/  HADD2.F32 R5, -RZ, R10.reuse.H0_H0 ;  /* 0x2000000aff057230 */ /* 0x102fe40000004100 */
[----:B------:R-:W-:-:S02]  /*2fa0*/  HADD2.F32 R9, -RZ, R10.H1_H1 ;  /* 0x3000000aff097230 */ /* 0x000fc40000004100 */
[----:B------:R-:W-:Y:S02]  /*2fb0*/  HADD2.F32 R10, -RZ, R42.H0_H0 ;  /* 0x2000002aff0a7230 */ /* 0x000fe40000004100 */
[C---:B------:R-:W-:Y:S01]  /*2fc0*/  FFMA.FTZ R63, R5.reuse, R6, RZ ;  /* 0x00000006053f7223 */ /* 0x040fe200000100ff */
[----:B------:R-:W-:Y:S01]  /*2fd0*/  FFMA.FTZ R7, R4, R5, RZ ;  /* 0x0000000504077223 */ /* 0x000fe200000100ff */
[C---:B------:R-:W-:Y:S01]  /*2fe0*/  FFMA.FTZ R60, R5.reuse, R60, RZ ;  /* 0x0000003c053c7223 */ /* 0x040fe200000100ff */
[----:B------:R-:W-:Y:S01]  /*2ff0*/  FFMA.FTZ R8, R5, R8, RZ ;  /* 0x0000000805087223 */ /* 0x000fe200000100ff */
[----:B------:R-:W-:Y:S02]  /*3000*/  HADD2.F32 R4, -RZ, R50.H0_H0 ;  /* 0x20000032ff047230 */ /* 0x000fe40000004100 */
[----:B------:R-:W-:Y:S01]  /*3010*/  FFMA.FTZ R5, R9, R10, R63 ;  /* 0x0000000a09057223 */ /* 0x000fe2000001003f */
[----:B------:R-:W-:Y:S02]  /*3020*/  HADD2.F32 R6, -RZ, R39.H0_H0 ;  /* 0x20000027ff067230 */ /* 0x000fe40000004100 */
        /* <DEDUP_REMOVED lines=21> */
[C---:B------:R-:W-:Y:S01]  /*3180*/  FFMA.FTZ R9, R11.reuse, R4, R8 ;  /* 0x000000040b097223 */ /* 0x040fe20000010008 */
[----:B0-----:R-:W-:Y:S02]  /*3190*/  HADD2.F32 R4, -RZ, R26.H0_H0 ;  /* 0x2000001aff047230 */ /* 0x001fe40000004100 */
        /* <DEDUP_REMOVED lines=51> */
.L_x_3492:
[----:B------:R-:W-:Y:S05]  /*34d0*/  @P0 BRA `(.L_x_3491) ;  /* 0x0000000400680947 */ /* 0x000fea0003800000 */
[----:B--2---:R-:W1:Y:S01]  /*34e0*/  LDS.64 R4, [UR4+0x90] ;  /* 0x00009004ff047984 */ /* 0x004e620008000a00 */
        /* <DEDUP_REMOVED lines=16> */
[--C-:B-1----:R-:W-:Y:S02]  /*35f0*/  HADD2.F32 R11, -RZ, R5.reuse.H0_H0 ;  /* 0x20000005ff0b7230 */ /* 0x102fe40000004100 */
[----:B------:R-:W-:Y:S02]  /*3600*/  HADD2.F32 R10, -RZ, R5.H1_H1 ;  /* 0x30000005ff0a7230 */ /* 0x000fe40000004100 */
[----:B------:R-:W-:-:S02]  /*3610*/  HADD2.F32 R27, -RZ, R4.H0_H0 ;  /* 0x20000004ff1b7230 */ /* 0x000fc40000004100 */
[----:B------:R-:W-:Y:S02]  /*3620*/  HADD2.F32 R5, -RZ, R43.H0_H0 ;  /* 0x2000002bff057230 */ /* 0x000fe40000004100 */
[----:B------:R-:W-:Y:S02]  /*3630*/  HADD2.F32 R26, -RZ, R4.H1_H1 ;  /* 0x30000004ff1a7230 */ /* 0x000fe40000004100 */
[-C--:B------:R-:W-:Y:S01]  /*3640*/  FFMA.FTZ R39, R6, R27.reuse, RZ ;  /* 0x0000001b06277223 */ /* 0x080fe200000100ff */
[----:B------:R-:W-:Y:S02]  /*3650*/  HADD2.F32 R4, -RZ, R51.H0_H0 ;  /* 0x20000033ff047230 */ /* 0x000fe40000004100 */
[-C--:B------:R-:W-:Y:S01]  /*3660*/  FFMA.FTZ R5, R5, R27.reuse, RZ ;  /* 0x0000001b05057223 */ /* 0x080fe200000100ff */
[-C--:B------:R-:W-:Y:S02]  /*3670*/  FFMA.FTZ R7, R7, R27.reuse, RZ ;  /* 0x0000001b07077223 */ /* 0x080fe400000100ff */
[----:B------:R-:W-:Y:S01]  /*3680*/  FFMA.FTZ R37, R4, R27, RZ ;  /* 0x0000001b04257223 */ /* 0x000fe200000100ff */
        /* <DEDUP_REMOVED lines=8> */
[-C--:B------:R-:W-:Y:S01]  /*3710*/  FFMA.FTZ R5, R5, R11.reuse, R4 ;  /* 0x0000000b05057223 */ /* 0x080fe20000010004 */
        /* <DEDUP_REMOVED lines=10> */
[----:B0-----:R-:W-:Y:S02]  /*37c0*/  HADD2.F32 R6, -RZ, R8.H0_H0 ;  /* 0x20000008ff067230 */ /* 0x001fe40000004100 */
        /* <DEDUP_REMOVED lines=15> */
[-C--:B------:R-:W-:Y:S01]  /*38c0*/  FFMA.FTZ R6, R6, R4.reuse, R5 ;  /* 0x0000000406067223 */ /* 0x080fe20000010005 */
[----:B------:R-:W-:Y:S01]  /*38d0*/  FFMA.FTZ R8, R54, R4, R7 ;  /* 0x0000000436087223 */ /* 0x000fe20000010007 */
[----:B------:R-:W-:-:S02]  /*38e0*/  HADD2.F32 R9, -RZ, R9.H1_H1 ;  /* 0x30000009ff097230 */ /* 0x000fc40000004100 */
[----:B------:R-:W-:Y:S01]  /*38f0*/  FFMA.FTZ R10, R10, R4, R27 ;  /* 0x000000040a0a7223 */ /* 0x000fe2000001001b */
[----:B------:R-:W-:Y:S02]  /*3900*/  HADD2.F32 R5, -RZ, R30.H0_H0 ;  /* 0x2000001eff057230 */ /* 0x000fe40000004100 */
        /* <DEDUP_REMOVED lines=11> */
[----:B------:R-:W-:Y:S01]  /*39c0*/  FFMA.FTZ R4, R19, R9, R4 ;  /* 0x0000000913047223 */ /* 0x000fe20000010004 */
        /* <DEDUP_REMOVED lines=11> */
.L_x_3491:
[----:B0-----:R-:W-:-:S05]  /*3a80*/  IMAD.WIDE R14, R16, 0x8, R14 ;  /* 0x00000008100e7825 */ /* 0x001fca00078e020e */
[----:B--2--5:R0:W5:Y:S01]  /*3a90*/  LDG.E.128.CONSTANT R4, desc[UR6][R14.64] ;  /* 0x000000060e047981 */ /* 0x024162000c1e9d00 */
        /* <DEDUP_REMOVED lines=200> */
.L_x_3494:
        /* <DEDUP_REMOVED lines=91> */
.L_x_3493:
        /* <DEDUP_REMOVED lines=202> */
.L_x_3496:
        /* <DEDUP_REMOVED lines=91> */
.L_x_3495:
[----:B------:R-:W-:Y:S01]  /*5f20*/  IADD3 R2, R2, 0x20, RZ ;  /* 0x0000002002027810 */ /* 0x000fe20007ffe0ff */
[----:B0-----:R-:W-:Y:S01]  /*5f30*/  IMAD.WIDE R14, R16, 0x8, R14 ;  /* 0x00000008100e7825 */ /* 0x001fe200078e020e */
[----:B------:R-:W-:Y:S02]  /*5f40*/  UIADD3 UR4, UR4, 0x40, URZ ;  /* 0x0000004004047890 */ /* 0x000fe4000fffe03f */
[----:B------:R-:W-:Y:S01]  /*5f50*/  ISETP.GE.AND P2, PT, R2, UR5, PT ;  /* 0x0000000502007c0c */ /* 0x000fe2000bf46270 */
[----:B------:R-:W-:Y:S01]  /*5f60*/  IMAD.WIDE R12, R16, 0x8, R12 ;  /* 0x00000008100c7825 */ /* 0x000fe200078e020c */
[----:B------:R-:W-:Y:S02]  /*5f70*/  ISETP.LT.AND P3, PT, R2, R17, PT ;  /* 0x000000110200720c */ /* 0x000fe40003f61270 */
[----:B--2---:R-:W-:-:S11]  /*5f80*/  MOV R26, R14 ;  /* 0x0000000e001a7202 */ /* 0x004fd60000000f00 */
[----:B------:R-:W-:Y:S05]  /*5f90*/  @!P2 BRA P3, `(.L_x_3497) ;  /* 0xffffffb4005ca947 */ /* 0x000fea000183ffff */
.L_x_3488:
[----:B------:R-:W-:Y:S01]  /*5fa0*/  ISETP.GE.AND P0, PT, R2, R17, PT ;  /* 0x000000110200720c */ /* 0x000fe20003f06270 */
[----:B------:R-:W-:-:S03]  /*5fb0*/  ULDC UR5, c[0x0][0x25c] ;  /* 0x0000970000057ab9 */ /* 0x000fc60000000800 */
[----:B------:R-:W-:-:S13]  /*5fc0*/  ISETP.GE.OR P0, PT, R2, UR5, P0 ;  /* 0x0000000502007c0c */ /* 0x000fda0008706670 */
[----:B------:R-:W-:Y:S05]  /*5fd0*/  @P0 BRA `(.L_x_3498) ;  /* 0x0000001c00a80947 */ /* 0x000fea0003800000 */
[----:B-----5:R-:W0:Y:S01]  /*5fe0*/  S2R R4, SR_CTAID.Y ;  /* 0x0000000000047919 */ /* 0x020e220000002600 */
[----:B------:R-:W0:Y:S01]  /*5ff0*/  LDC R5, c[0x0][0x238] ;  /* 0x00008e00ff057b82 */ /* 0x000e220000000800 */
[----:B------:R-:W-:Y:S01]  /*6000*/  PRMT R6, R0, 0x9910, RZ ;  /* 0x0000991000067816 */ /* 0x000fe200000000ff */
[----:B------:R-:W-:Y:S01]  /*6010*/  ULDC UR5, c[0x0][0x25c] ;  /* 0x0000970000057ab9 */ /* 0x000fe20000000800 */
[----:B------:R-:W-:Y:S02]  /*6020*/  SHF.R.S32.HI R19, RZ, 0x1f, R16 ;  /* 0x0000001fff137819 */ /* 0x000fe40000011410 */
[----:B------:R-:W-:-:S03]  /*6030*/  ISETP.NE.AND P0, PT, R6, RZ, PT ;  /* 0x000000ff0600720c */ /* 0x000fc60003f05270 */
[----:B------:R-:W1:Y:S01]  /*6040*/  LDC R22, c[0x0][0x23c] ;  /* 0x00008f00ff167b82 */ /* 0x000e620000000800 */
[----:B0-----:R-:W-:-:S05]  /*6050*/  IMAD R4, R4, -0x2, R5 ;  /* 0xfffffffe04047824 */ /* 0x001fca00078e0205 */
[----:B------:R-:W-:-:S13]  /*6060*/  ISETP.LT.OR P0, PT, R4, 0x2, !P0 ;  /* 0x000000020400780c */ /* 0x000fda0004701670 */
.L_x_3503:
[----:B------:R-:W-:-:S13]  /*6070*/  ISETP.NE.AND P2, PT, R2, R23, PT ;  /* 0x000000170200720c */ /* 0x000fda0003f45270 */
[----:B------:R-:W0:Y:S01]  /*6080*/  @!P2 LDC.64 R8, c[0x0][0x248] ;  /* 0x00009200ff08ab82 */ /* 0x000e220000000a00 */
[----:B------:R-:W-:Y:S02]  /*6090*/  @!P2 IADD3 R18, R18, 0x1, RZ ;  /* 0x000000011212a810 */ /* 0x000fe40007ffe0ff */
[----:B-----5:R-:W-:Y:S02]  /*60a0*/  @!P2 LEA R5, R2, 0x1, 0x1 ;  /* 0x000000010205a811 */ /* 0x020fe400078e08ff */
[----:B------:R-:W-:Y:S02]  /*60b0*/  @!P2 LEA R10, R18, R1, 0x3 ;  /* 0x00000001120aa211 */ /* 0x000fe400078e18ff */
[----:B------:R-:W-:-:S04]  /*60c0*/  MOV R27, R15 ;  /* 0x0000000f001b7202 */ /* 0x000fc80000000f00 */
[----:B------:R-:W2:Y:S01]  /*60d0*/  @!P2 LDL.64 R10, [R10] ;  /* 0x000000000a0aa983 */ /* 0x000ea20000100a00 */
[----:B0-----:R-:W-:-:S03]  /*60e0*/  @!P2 IMAD.WIDE R8, R5, 0x2, R8 ;  /* 0x000000020508a825 */ /* 0x001fc600078e0208 */
[----:B------:R0:W5:Y:S04]  /*60f0*/  LDG.E.128.CONSTANT R4, desc[UR6][R26.64] ;  /* 0x000000061a047981 */ /* 0x000168000c1e9d00 */
[----:B------:R-:W3:Y:S01]  /*6100*/  @!P2 LDG.E.U16.CONSTANT R9, desc[UR6][R8.64] ;  /* 0x000000060809a981 */ /* 0x000ee2000c1e9500 */
[----:B-1----:R-:W-:Y:S02]  /*6110*/  MOV R16, R22 ;  /* 0x0000001600107202 */ /* 0x002fe40000000f00 */
[----:B--2---:R-:W-:Y:S02]  /*6120*/  @!P2 PRMT R28, R10, 0x7610, R28 ;  /* 0x000076100a1ca816 */ /* 0x004fe4000000001c */
[----:B------:R-:W-:Y:S02]  /*6130*/  @!P2 PRMT R29, R11, 0x7610, R29 ;  /* 0x000076100b1da816 */ /* 0x000fe4000000001d */
[----:B------:R-:W-:-:S02]  /*6140*/  @!P2 PRMT R28, R28, 0x7610, R10 ;  /* 0x000076101c1ca816 */ /* 0x000fc4000000000a */
[----:B------:R-:W-:Y:S02]  /*6150*/  @!P2 PRMT R29, R29, 0x7610, R11 ;  /* 0x000076101d1da816 */ /* 0x000fe4000000000b */
[----:B---3--:R-:W-:Y:S01]  /*6160*/  @!P2 IADD3 R23, R9, R2, RZ ;  /* 0x000000020917a210 */ /* 0x008fe20007ffe0ff */
[----:B0-----:R-:W-:Y:S06]  /*6170*/  @!P1 BRA `(.L_x_3499) ;  /* 0x0000000c00889947 */ /* 0x001fec0003800000 */
        /* <DEDUP_REMOVED lines=9> */
[----:B------:R-:W-:Y:S02]  /*6210*/  ISETP.NE.AND P2, PT, R4, RZ, PT ;  /* 0x000000ff0400720c */ /* 0x000fe40003f45270 */
[----:B------:R-:W-:Y:S02]  /*6220*/  LOP3.LUT R36, R7, 0x3f003f, RZ, 0xc0, !PT ;  /* 0x003f003f07247812 */ /* 0x000fe400078ec0ff */
[----:B------:R-:W-:Y:S02]  /*6230*/  SHF.R.U32.HI R37, RZ, 0x6, R7 ;  /* 0x00000006ff257819 */ /* 0x000fe40000011607 */
[----:B------:R-:W-:-:S02]  /*6240*/  LOP3.LUT R51, R51, 0xf000f, RZ, 0xc0, !PT ;  /* 0x000f000f33337812 */ /* 0x000fc400078ec0ff */
[--C-:B------:R-:W-:Y:S02]  /*6250*/  SHF.R.U32.HI R47, RZ, 0xc, R5.reuse ;  /* 0x0000000cff2f7819 */ /* 0x100fe40000011605 */
[----:B------:R-:W-:Y:S02]  /*6260*/  LOP3.LUT R30, R5, 0x3f003f, RZ, 0xc0, !PT ;  /* 0x003f003f051e7812 */ /* 0x000fe400078ec0ff */
[----:B------:R-:W-:Y:S02]  /*6270*/  SHF.R.U32.HI R31, RZ, 0x6, R5 ;  /* 0x00000006ff1f7819 */ /* 0x000fe40000011605 */
[--C-:B------:R-:W-:Y:S02]  /*6280*/  SHF.R.U32.HI R48, RZ, 0xc, R6.reuse ;  /* 0x0000000cff307819 */ /* 0x100fe40000011606 */
        /* <DEDUP_REMOVED lines=10> */
[----:B------:R-:W-:-:S04]  /*6330*/  LOP3.LUT R33, R33, 0x3f003f, RZ, 0xc0, !PT ;  /* 0x003f003f21217812 */ /* 0x000fc800078ec0ff */
[----:B------:R-:W-:-:S05]  /*6340*/  LOP3.LUT R33, R33, 0x64006400, RZ, 0xfc, !PT ;  /* 0x6400640021217812 */ /* 0x000fca00078efcff */
        /* <DEDUP_REMOVED lines=10> */
[----:B------:R-:W-:Y:S02]  /*63f0*/  SHF.R.U32.HI R52, RZ, 0x8, R11 ;  /* 0x00000008ff347819 */ /* 0x000fe4000001160b */
[----:B------:R-:W-:Y:S02]  /*6400*/  LOP3.LUT R9, R9, 0x300030, R4, 0xf8, !PT ;  /* 0x0030003009097812 */ /* 0x000fe400078ef804 */
[----:B------:R-:W-:-:S02]  /*6410*/  LOP3.LUT R4, R51, 0x300030, R52, 0xf8, !PT ;  /* 0x0030003033047812 */ /* 0x000fc400078ef834 */
[--C-:B------:R-:W-:Y:S02]  /*6420*/  SHF.R.U32.HI R5, RZ, 0xa, R11.reuse ;  /* 0x0000000aff057819 */ /* 0x100fe4000001160b */
[----:B------:R-:W-:Y:S02]  /*6430*/  LOP3.LUT R44, R11, 0x3f003f, RZ, 0xc0, !PT ;  /* 0x003f003f0b2c7812 */ /* 0x000fe400078ec0ff */
[----:B------:R-:W-:Y:S02]  /*6440*/  SHF.R.U32.HI R45, RZ, 0x6, R11 ;  /* 0x00000006ff2d7819 */ /* 0x000fe4000001160b */
[----:B--2---:R-:W-:Y:S02]  /*6450*/  SHF.R.U32.HI R52, RZ, 0xc, R14 ;  /* 0x0000000cff347819 */ /* 0x004fe4000001160e */
        /* <DEDUP_REMOVED lines=8> */
[----:B------:R-:W-:Y:S02]  /*64e0*/  LOP3.LUT R11, R11, 0xf000f, RZ, 0xc0, !PT ;  /* 0x000f000f0b0b7812 */ /* 0x000fe400078ec0ff */
[----:B------:R-:W-:Y:S02]  /*64f0*/  SHF.R.U32.HI R54, RZ, 0xc, R15 ;  /* 0x0000000cff367819 */ /* 0x000fe4000001160f */
[----:B------:R-:W-:Y:S02]  /*6500*/  LOP3.LUT R10, R10, 0x300030, R7, 0xf8, !PT ;  /* 0x003000300a0a7812 */ /* 0x000fe400078ef807 */
[----:B------:R-:W-:Y:S02]  /*6510*/  LOP3.LUT R7, R48, 0x300030, R49, 0xf8, !PT ;  /* 0x0030003030077812 */ /* 0x000fe400078ef831 */
[----:B------:R-:W-:Y:S02]  /*6520*/  LOP3.LUT R51, R51, 0xf000f, RZ, 0xc0, !PT ;  /* 0x000f000f33337812 */ /* 0x000fe400078ec0ff */
[----:B------:R-:W-:-:S02]  /*6530*/  LOP3.LUT R6, R53, 0x300030, R6, 0xf8, !PT ;  /* 0x0030003035067812 */ /* 0x000fc400078ef806 */
[----:B------:R-:W-:Y:S02]  /*6540*/  LOP3.LUT R52, R35, 0x64006400, RZ, 0xfc, !PT ;  /* 0x6400640023347812 */ /* 0x000fe400078efcff */
[----:B------:R-:W-:Y:S02]  /*6550*/  LOP3.LUT R48, R12, 0x3f003f, RZ, 0xc0, !PT ;  /* 0x003f003f0c307812 */ /* 0x000fe400078ec0ff */
[----:B------:R-:W-:Y:S02]  /*6560*/  SHF.R.U32.HI R49, RZ, 0x6, R12 ;  /* 0x00000006ff317819 */ /* 0x000fe4000001160c */
[----:B------:R-:W-:Y:S02]  /*6570*/  LOP3.LUT R11, R11, 0x300030, R50, 0xf8, !PT ;  /* 0x003000300b0b7812 */ /* 0x000fe400078ef832 */
        /* <DEDUP_REMOVED lines=8> */
[----:B------:R-:W-:Y:S02]  /*6600*/  SHF.R.U32.HI R13, RZ, 0x6, R13 ;  /* 0x00000006ff0d7819 */ /* 0x000fe4000001160d */
[----:B------:R-:W-:-:S02]  /*6610*/  SHF.R.U32.HI R14, RZ, 0x6, R14 ;  /* 0x00000006ff0e7819 */ /* 0x000fc4000001160e */
[----:B------:R-:W-:Y:S01]  /*6620*/  SHF.R.U32.HI R15, RZ, 0x6, R15 ;  /* 0x00000006ff0f7819 */ /* 0x000fe2000001160f */
[----:B------:R-:W-:Y:S01]  /*6630*/  HADD2 R36, R30, -1056, -1056 ;  /* 0xe420e4201e247430 */ /* 0x000fe20000000000 */
[----:B------:R-:W-:Y:S01]  /*6640*/  LOP3.LUT R8, R51, 0x300030, R8, 0xf8, !PT ;  /* 0x0030003033087812 */ /* 0x000fe200078ef808 */
[----:B------:R-:W-:Y:S01]  /*6650*/  HADD2 R31, R52, -1056, -1056 ;  /* 0xe420e420341f7430 */ /* 0x000fe20000000000 */
[----:B------:R-:W-:Y:S01]  /*6660*/  LOP3.LUT R51, R49, 0x3f003f, RZ, 0xc0, !PT ;  /* 0x003f003f31337812 */ /* 0x000fe200078ec0ff */
[----:B------:R-:W-:Y:S01]  /*6670*/  HADD2 R37, R34, -1056, -1056 ;  /* 0xe420e42022257430 */ /* 0x000fe20000000000 */
        /* <DEDUP_REMOVED lines=69> */
[-C--:B------:R-:W-:Y:S02]  /*6ad0*/  HFMA2 R5, R14, R6.reuse, R4 ;  /* 0x000000060e057231 */ /* 0x080fe40000000004 */
[----:B------:R-:W-:Y:S02]  /*6ae0*/  HFMA2 R60, R12, R6, R60 ;  /* 0x000000060c3c7231 */ /* 0x000fe4000000003c */
[-C--:B------:R-:W-:Y:S01]  /*6af0*/  HFMA2 R5, R46, R7.reuse, R5 ;  /* 0x000000072e057231 */ /* 0x080fe20000000005 */
[-C--:B------:R-:W-:Y:S01]  /*6b00*/  HFMA2.MMA R59, R15, R6.reuse, R59 ;  /* 0x000000060f3b7235 */ /* 0x080fe2000000003b */
[----:B------:R-:W-:Y:S01]  /*6b10*/  HFMA2 R60, R44, R7, R60 ;  /* 0x000000072c3c7231 */ /* 0x000fe2000000003c */
[----:B------:R-:W-:Y:S01]  /*6b20*/  HFMA2.MMA R58, R13, R6, R58 ;  /* 0x000000060d3a7235 */ /* 0x000fe2000000003a */
[----:B-1----:R-:W-:-:S02]  /*6b30*/  HFMA2 R6, R50, R8, R5 ;  /* 0x0000000832067231 */ /* 0x002fc40000000005 */
[----:B------:R-:W-:Y:S02]  /*6b40*/  HFMA2 R60, R48, R8, R60 ;  /* 0x00000008303c7231 */ /* 0x000fe4000000003c */
[-C--:B------:R-:W-:Y:S01]  /*6b50*/  HFMA2 R6, R41, R9.reuse, R6 ;  /* 0x0000000929067231 */ /* 0x080fe20000000006 */
        /* <DEDUP_REMOVED lines=9> */
[----:B------:R-:W-:-:S02]  /*6bf0*/  HADD2 R6, R6.H0_H0, R6.H1_H1 ;  /* 0x3000000606067230 */ /* 0x000fc40000000800 */
[----:B------:R-:W-:-:S03]  /*6c00*/  HADD2 R60, R60.H0_H0, R60.H1_H1 ;  /* 0x3000003c3c3c7230 */ /* 0x000fc60000000800 */
        /* <DEDUP_REMOVED lines=12> */
.L_x_3500:
[----:B------:R-:W-:Y:S05]  /*6cd0*/  @P0 BRA `(.L_x_3499) ;  /* 0x0000000000b00947 */ /* 0x000fea0003800000 */
[----:B------:R-:W0:Y:S01]  /*6ce0*/  LDS.128 R4, [UR4+0x80] ;  /* 0x00008004ff047984 */ /* 0x000e220008000c00 */
[----:B------:R-:W-:Y:S02]  /*6cf0*/  MOV R58, R33 ;  /* 0x00000021003a7202 */ /* 0x000fe40000000f00 */
[----:B------:R-:W-:Y:S01]  /*6d00*/  MOV R59, R34 ;  /* 0x00000022003b7202 */ /* 0x000fe20000000f00 */
        /* <DEDUP_REMOVED lines=41> */
.L_x_3499:
        /* <DEDUP_REMOVED lines=11> */
[--C-:B--2---:R-:W-:Y:S02]  /*7050*/  SHF.R.U32.HI R48, RZ, 0xc, R5.reuse ;  /* 0x0000000cff307819 */ /* 0x104fe40000011605 */
[----:B------:R-:W-:Y:S02]  /*7060*/  LOP3.LUT R34, R5, 0x3f003f, RZ, 0xc0, !PT ;  /* 0x003f003f05227812 */ /* 0x000fe400078ec0ff */
[----:B------:R-:W-:Y:S02]  /*7070*/  SHF.R.U32.HI R35, RZ, 0x6, R5 ;  /* 0x00000006ff237819 */ /* 0x000fe40000011605 */
[----:B------:R-:W-:Y:S02]  /*7080*/  SHF.R.U32.HI R49, RZ, 0xc, R6 ;  /* 0x0000000cff317819 */ /* 0x000fe40000011606 */
[----:B------:R-:W-:-:S02]  /*7090*/  SHF.R.U32.HI R50, RZ, 0xc, R7 ;  /* 0x0000000cff327819 */ /* 0x000fc40000011607 */
[----:B------:R-:W-:Y:S02]  /*70a0*/  LOP3.LUT R43, R7, 0x3f003f, RZ, 0xc0, !PT ;  /* 0x003f003f072b7812 */ /* 0x000fe400078ec0ff */
[----:B------:R-:W-:Y:S02]  /*70b0*/  SHF.R.U32.HI R45, RZ, 0x6, R7 ;  /* 0x00000006ff2d7819 */ /* 0x000fe40000011607 */
[--C-:B----4-:R-:W-:Y:S02]  /*70c0*/  SHF.R.U32.HI R5, RZ, 0x8, R8.reuse ;  /* 0x00000008ff057819 */ /* 0x110fe40000011608 */
[--C-:B------:R-:W-:Y:S02]  /*70d0*/  SHF.R.U32.HI R47, RZ, 0xa, R8.reuse ;  /* 0x0000000aff2f7819 */ /* 0x100fe40000011608 */
[----:B------:R-:W-:Y:S02]  /*70e0*/  LOP3.LUT R38, R8, 0x3f003f, RZ, 0xc0, !PT ;  /* 0x003f003f08267812 */ /* 0x000fe400078ec0ff */
[----:B------:R-:W-:-:S02]  /*70f0*/  SHF.R.U32.HI R33, RZ, 0x6, R8 ;  /* 0x00000006ff217819 */ /* 0x000fc40000011608 */
[----:B------:R-:W-:Y:S02]  /*7100*/  SHF.R.U32.HI R46, RZ, 0xc, R4 ;  /* 0x0000000cff2e7819 */ /* 0x000fe40000011604 */
[----:B------:R-:W-:Y:S02]  /*7110*/  LOP3.LUT R36, R6, 0x3f003f, RZ, 0xc0, !PT ;  /* 0x003f003f06247812 */ /* 0x000fe400078ec0ff */
[----:B------:R-:W-:Y:S02]  /*7120*/  SHF.R.U32.HI R37, RZ, 0x6, R6 ;  /* 0x00000006ff257819 */ /* 0x000fe40000011606 */
        /* <DEDUP_REMOVED lines=13> */
[----:B------:R-:W-:Y:S02]  /*7200*/  LOP3.LUT R10, R10, 0x300030, R7, 0xf8, !PT ;  /* 0x003000300a0a7812 */ /* 0x000fe400078ef807 */
[----:B------:R-:W-:-:S02]  /*7210*/  SHF.R.U32.HI R51, RZ, 0x8, R11 ;  /* 0x00000008ff337819 */ /* 0x000fc4000001160b */
[--C-:B------:R-:W-:Y:S02]  /*7220*/  SHF.R.U32.HI R4, RZ, 0xa, R11.reuse ;  /* 0x0000000aff047819 */ /* 0x100fe4000001160b */
[----:B------:R-:W-:Y:S02]  /*7230*/  LOP3.LUT R41, R11, 0x3f003f, RZ, 0xc0, !PT ;  /* 0x003f003f0b297812 */ /* 0x000fe400078ec0ff */
[----:B------:R-:W-:Y:S02]  /*7240*/  SHF.R.U32.HI R32, RZ, 0x6, R11 ;  /* 0x00000006ff207819 */ /* 0x000fe4000001160b */
[----:B------:R-:W-:Y:S02]  /*7250*/  LOP3.LUT R7, R48, 0x300030, R9, 0xf8, !PT ;  /* 0x0030003030077812 */ /* 0x000fe400078ef809 */
[----:B------:R-:W-:Y:S02]  /*7260*/  LOP3.LUT R11, R46, 0x300030, R5, 0xf8, !PT ;  /* 0x003000302e0b7812 */ /* 0x000fe400078ef805 */
[----:B---3--:R-:W-:-:S02]  /*7270*/  SHF.R.U32.HI R9, RZ, 0xc, R12 ;  /* 0x0000000cff097819 */ /* 0x008fc4000001160c */
        /* <DEDUP_REMOVED lines=12> */
[----:B------:R-:W-:Y:S02]  /*7340*/  SHF.R.U32.HI R14, RZ, 0xc, R15 ;  /* 0x0000000cff0e7819 */ /* 0x000fe4000001160f */
[----:B------:R-:W-:Y:S02]  /*7350*/  LOP3.LUT R9, R12, 0x300030, R47, 0xf8, !PT ;  /* 0x003000300c097812 */ /* 0x000fe400078ef82f */
[----:B------:R-:W-:Y:S02]  /*7360*/  LOP3.LUT R12, R45, 0x3f003f, RZ, 0xc0, !PT ;  /* 0x003f003f2d0c7812 */ /* 0x000fe400078ec0ff */
[----:B------:R-:W-:Y:S02]  /*7370*/  LOP3.LUT R48, R15, 0x3f003f, RZ, 0xc0, !PT ;  /* 0x003f003f0f307812 */ /* 0x000fe400078ec0ff */
[----:B------:R-:W-:Y:S02]  /*7380*/  LOP3.LUT R6, R13, 0x300030, R6, 0xf8, !PT ;  /* 0x003000300d067812 */ /* 0x000fe400078ef806 */
        /* <DEDUP_REMOVED lines=123> */
.L_x_3502:
        /* <DEDUP_REMOVED lines=44> */
.L_x_3501:
        /* <DEDUP_REMOVED lines=8> */
.L_x_3498:
[----:B------:R-:W-:Y:S05]  /*7e80*/  @!P1 EXIT ;  /* 0x000000000000994d */ /* 0x000fea0003800000 */
[----:B------:R-:W0:Y:S01]  /*7e90*/  S2R R2, SR_CTAID.X ;  /* 0x0000000000027919 */ /* 0x000e220000002500 */
[----:B------:R-:W1:Y:S01]  /*7ea0*/  S2UR UR4, SR_CTAID.Y ;  /* 0x00000000000479c3 */ /* 0x000e620000002600 */
[----:B------:R-:W-:Y:S01]  /*7eb0*/  HMUL2 R21, R21, R3.H0_H0 ;  /* 0x2000000315157232 */ /* 0x000fe20000000000 */
[----:B-----5:R-:W0:Y:S06]  /*7ec0*/  S2R R7, SR_TID.X ;  /* 0x0000000000077919 */ /* 0x020e2c0000002100 */
[----:B------:R-:W2:Y:S08]  /*7ed0*/  LDC.64 R4, c[0x0][0x230] ;  /* 0x00008c00ff047b82 */ /* 0x000eb00000000a00 */
[----:B------:R-:W3:Y:S01]  /*7ee0*/  LDC R13, c[0x0][0x238] ;  /* 0x00008e00ff0d7b82 */ /* 0x000ee20000000800 */
[----:B-1----:R-:W-:Y:S01]  /*7ef0*/  USHF.L.U32 UR4, UR4, 0x1, URZ ;  /* 0x0000000104047899 */ /* 0x002fe2000800063f */
[----:B0-----:R-:W-:-:S04]  /*7f00*/  LEA R2, R2, R7, 0x6 ;  /* 0x0000000702027211 */ /* 0x001fc800078e30ff */
[----:B------:R-:W-:-:S05]  /*7f10*/  SHF.L.U32 R11, R2, 0x2, RZ ;  /* 0x00000002020b7819 */ /* 0x000fca00000006ff */
[----:B------:R-:W-:-:S04]  /*7f20*/  IMAD R11, R16, UR4, R11 ;  /* 0x00000004100b7c24 */ /* 0x000fc8000f8e020b */
[----:B--2---:R-:W-:-:S05]  /*7f30*/  IMAD.WIDE R6, R11, 0x2, R4 ;  /* 0x000000020b067825 */ /* 0x004fca00078e0204 */
[----:B------:R0:W-:Y:S01]  /*7f40*/  ATOM.E.ADD.F16x2.RN.STRONG.GPU P0, RZ, desc[UR6][R6.64], R21 ;  /* 0x0000001506ff79a2 */ /* 0x0001e2000810e1c6 */
[----:B------:R-:W-:Y:S01]  /*7f50*/  IADD3 R8, RZ, -UR4, RZ ;  /* 0x80000004ff087c10 */ /* 0x000fe2000fffe0ff */
[----:B------:R-:W-:Y:S01]  /*7f60*/  BSSY B0, `(.L_x_3504) ;  /* 0x0000011000007945 */ /* 0x000fe20003800000 */
[----:B------:R-:W-:Y:S02]  /*7f70*/  HMUL2 R9, R20, R3.H0_H0 ;  /* 0x2000000314097232 */ /* 0x000fe40000000000 */
[----:B---3--:R-:W-:Y:S01]  /*7f80*/  VIADDMNMX R8, R8, R13, 0x2, PT ;  /* 0x0000000208087446 */ /* 0x008fe2000380010d */
[----:B0-----:R-:W-:Y:S06]  /*7f90*/  @P0 BRA `(.L_x_3505) ;  /* 0x0000000000340947 */ /* 0x001fec0003800000 */
[----:B------:R-:W0:Y:S02]  /*7fa0*/  QSPC.E.S P0, RZ, [R6] ;  /* 0x0000000006ff73aa */ /* 0x000e240000000500 */
[----:B0-----:R-:W-:Y:S05]  /*7fb0*/  @!P0 BRA `(.L_x_3506) ;  /* 0x0000000000208947 */ /* 0x001fea0003800000 */
[----:B------:R-:W-:-:S04]  /*7fc0*/  MOV R2, R6 ;  /* 0x0000000600027202 */ /* 0x000fc80000000f00 */
[----:B------:R-:W-:-:S07]  /*7fd0*/  MOV R10, R2 ;  /* 0x00000002000a7202 */ /* 0x000fce0000000f00 */
.L_x_3507:
[----:B------:R-:W0:Y:S02]  /*7fe0*/  LDS R2, [R10] ;  /* 0x000000000a027984 */ /* 0x000e240000000800 */
[----:B0-----:R-:W-:-:S06]  /*7ff0*/  HADD2 R3, R2, R21 ;  /* 0x0000001502037230 */ /* 0x001fcc0000000000 */
[----:B------:R-:W0:Y:S02]  /*8000*/  ATOMS.CAST.SPIN R3, [R10], R2, R3 ;  /* 0x000000020a03738d */ /* 0x000e240001800003 */
[----:B0-----:R-:W-:-:S13]  /*8010*/  ISETP.EQ.U32.AND P0, PT, R3, 0x1, PT ;  /* 0x000000010300780c */ /* 0x001fda0003f02070 */
[----:B------:R-:W-:Y:S05]  /*8020*/  @!P0 BRA `(.L_x_3507) ;  /* 0xfffffffc00ec8947 */ /* 0x000fea000383ffff */
[----:B------:R-:W-:Y:S05]  /*8030*/  BRA `(.L_x_3505) ;  /* 0x00000000000c7947 */ /* 0x000fea0003800000 */
.L_x_3506:
[----:B------:R-:W2:Y:S02]  /*8040*/  LD.E R2, desc[UR6][R6.64] ;  /* 0x0000000606027980 */ /* 0x000ea4000c101900 */
[----:B--2---:R-:W-:-:S05]  /*8050*/  IADD3 R3, R21, R2, RZ ;  /* 0x0000000215037210 */ /* 0x004fca0007ffe0ff */
[----:B------:R0:W-:Y:S02]  /*8060*/  ST.E desc[UR6][R6.64], R3 ;  /* 0x0000000306007985 */ /* 0x0001e4000c101906 */
.L_x_3505:
[----:B------:R-:W-:Y:S05]  /*8070*/  BSYNC B0 ;  /* 0x0000000000007941 */ /* 0x000fea0003800000 */
.L_x_3504:
[----:B------:R1:W-:Y:S01]  /*8080*/  ATOM.E.ADD.F16x2.RN.STRONG.GPU P0, RZ, desc[UR6][R6.64+0x4], R9 ;  /* 0x0000040906ff79a2 */ /* 0x0003e2000810e1c6 */
[----:B------:R-:W-:Y:S04]  /*8090*/  BSSY B0, `(.L_x_3508) ;  /* 0x000000f000007945 */ /* 0x000fe80003800000 */
[----:B-1----:R-:W-:Y:S05]  /*80a0*/  @P0 BRA `(.L_x_3509) ;  /* 0x0000000000340947 */ /* 0x002fea0003800000 */
[----:B------:R-:W1:Y:S02]  /*80b0*/  QSPC.E.S P0, RZ, [R6+0x4] ;  /* 0x0000040006ff73aa */ /* 0x000e640000000500 */
[----:B-1----:R-:W-:Y:S05]  /*80c0*/  @!P0 BRA `(.L_x_3510) ;  /* 0x0000000000208947 */ /* 0x002fea0003800000 */
[----:B------:R-:W-:-:S04]  /*80d0*/  MOV R2, R6 ;  /* 0x0000000600027202 */ /* 0x000fc80000000f00 */
[----:B0-----:R-:W-:-:S07]  /*80e0*/  MOV R6, R2 ;  /* 0x0000000200067202 */ /* 0x001fce0000000f00 */
.L_x_3511:
[----:B------:R-:W0:Y:S02]  /*80f0*/  LDS R2, [R6+0x4] ;  /* 0x0000040006027984 */ /* 0x000e240000000800 */
[----:B0-----:R-:W-:-:S10]  /*8100*/  HFMA2.MMA R3, R2, 1, 1, R9 ;  /* 0x3c003c0002037835 */ /* 0x001fd40000000009 */
[----:B------:R-:W0:Y:S02]  /*8110*/  ATOMS.CAST.SPIN R3, [R6+0x4], R2, R3 ;  /* 0x000004020603738d */ /* 0x000e240001800003 */
[----:B0-----:R-:W-:-:S13]  /*8120*/  ISETP.EQ.U32.AND P0, PT, R3, 0x1, PT ;  /* 0x000000010300780c */ /* 0x001fda0003f02070 */
[----:B------:R-:W-:Y:S05]  /*8130*/  @!P0 BRA `(.L_x_3511) ;  /* 0xfffffffc00ec8947 */ /* 0x000fea000383ffff */
[----:B------:R-:W-:Y:S05]  /*8140*/  BRA `(.L_x_3509) ;  /* 0x00000000000c7947 */ /* 0x000fea0003800000 */
.L_x_3510:
[----:B------:R-:W0:Y:S02]  /*8150*/  LD.E R2, desc[UR6][R6.64+0x4] ;  /* 0x0000040606027980 */ /* 0x000e24000c101900 */
[----:B0-----:R-:W-:-:S05]  /*8160*/  IADD3 R3, R9, R2, RZ ;  /* 0x0000000209037210 */ /* 0x001fca0007ffe0ff */
[----:B------:R1:W-:Y:S02]  /*8170*/  ST.E desc[UR6][R6.64+0x4], R3 ;  /* 0x0000040306007985 */ /* 0x0003e4000c101906 */
.L_x_3509:
[----:B------:R-:W-:Y:S05]  /*8180*/  BSYNC B0 ;  /* 0x0000000000007941 */ /* 0x000fea0003800000 */
.L_x_3508:
        /* <DEDUP_REMOVED lines=13> */
.L_x_3515:
[----:B------:R-:W0:Y:S02]  /*8260*/  LDS R2, [R0] ;  /* 0x0000000000027984 */ /* 0x000e240000000800 */
[----:B0-----:R-:W-:-:S06]  /*8270*/  HADD2 R3, R2, R25 ;  /* 0x0000001902037230 */ /* 0x001fcc0000000000 */
[----:B------:R-:W0:Y:S02]  /*8280*/  ATOMS.CAST.SPIN R3, [R0], R2, R3 ;  /* 0x000000020003738d */ /* 0x000e240001800003 */
[----:B0-----:R-:W-:-:S13]  /*8290*/  ISETP.EQ.U32.AND P0, PT, R3, 0x1, PT ;  /* 0x000000010300780c */ /* 0x001fda0003f02070 */
[----:B------:R-:W-:Y:S05]  /*82a0*/  @!P0 BRA `(.L_x_3515) ;  /* 0xfffffffc00ec8947 */ /* 0x000fea000383ffff */
[----:B------:R-:W-:Y:S05]  /*82b0*/  BRA `(.L_x_3513) ;  /* 0x00000000000c7947 */ /* 0x000fea0003800000 */
.L_x_3514:
[----:B------:R-:W2:Y:S02]  /*82c0*/  LD.E R0, desc[UR6][R4.64] ;  /* 0x0000000604007980 */ /* 0x000ea4000c101900 */
[----:B--2---:R-:W-:-:S05]  /*82d0*/  IADD3 R3, R25, R0, RZ ;  /* 0x0000000019037210 */ /* 0x004fca0007ffe0ff */
[----:B------:R0:W-:Y:S02]  /*82e0*/  ST.E desc[UR6][R4.64], R3 ;  /* 0x0000000304007985 */ /* 0x0001e4000c101906 */
.L_x_3513:
[----:B------:R-:W-:Y:S05]  /*82f0*/  BSYNC B0 ;  /* 0x0000000000007941 */ /* 0x000fea0003800000 */
.L_x_3512:
[----:B------:R1:W-:Y:S02]  /*8300*/  ATOM.E.ADD.F16x2.RN.STRONG.GPU P0, RZ, desc[UR6][R4.64+0x4], R7 ;  /* 0x0000040704ff79a2 */ /* 0x0003e4000810e1c6 */
[----:B-1----:R-:W-:Y:S05]  /*8310*/  @P0 EXIT ;  /* 0x000000000000094d */ /* 0x002fea0003800000 */
[----:B------:R-:W1:Y:S02]  /*8320*/  QSPC.E.S P0, RZ, [R4+0x4] ;  /* 0x0000040004ff73aa */ /* 0x000e640000000500 */
[----:B-1----:R-:W-:Y:S05]  /*8330*/  @!P0 BRA `(.L_x_3516) ;  /* 0x0000000000208947 */ /* 0x002fea0003800000 */
[----:B------:R-:W-:-:S04]  /*8340*/  MOV R2, R4 ;  /* 0x0000000400027202 */ /* 0x000fc80000000f00 */
[----:B------:R-:W-:-:S07]  /*8350*/  MOV R0, R2 ;  /* 0x0000000200007202 */ /* 0x000fce0000000f00 */
.L_x_3517:
[----:B------:R-:W0:Y:S02]  /*8360*/  LDS R2, [R0+0x4] ;  /* 0x0000040000027984 */ /* 0x000e240000000800 */
[----:B0-----:R-:W-:-:S10]  /*8370*/  HFMA2.MMA R3, R2, 1, 1, R7 ;  /* 0x3c003c0002037835 */ /* 0x001fd40000000007 */
[----:B------:R-:W0:Y:S02]  /*8380*/  ATOMS.CAST.SPIN R3, [R0+0x4], R2, R3 ;  /* 0x000004020003738d */ /* 0x000e240001800003 */
[----:B0-----:R-:W-:-:S13]  /*8390*/  ISETP.EQ.U32.AND P0, PT, R3, 0x1, PT ;  /* 0x000000010300780c */ /* 0x001fda0003f02070 */
[----:B------:R-:W-:Y:S05]  /*83a0*/  @!P0 BRA `(.L_x_3517) ;  /* 0xfffffffc00ec8947 */ /* 0x000fea000383ffff */
[----:B------:R-:W-:Y:S05]  /*83b0*/  EXIT ;  /* 0x000000000000794d */ /* 0x000fea0003800000 */
.L_x_3516:
[----:B------:R-:W0:Y:S02]  /*83c0*/  LD.E R0, desc[UR6][R4.64+0x4] ;  /* 0x0000040604007980 */ /* 0x000e24000c101900 */
[----:B0-----:R-:W-:-:S05]  /*83d0*/  IADD3 R3, R7, R0, RZ ;  /* 0x0000000007037210 */ /* 0x001fca0007ffe0ff */
[----:B------:R-:W-:Y:S01]  /*83e0*/  ST.E desc[UR6][R4.64+0x4], R3 ;  /* 0x0000040304007985 */ /* 0x000fe2000c101906 */
[----:B------:R-:W-:Y:S05]  /*83f0*/  EXIT ;  /* 0x000000000000794d */ /* 0x000fea0003800000 */
.L_x_3518:
        /* <DEDUP_REMOVED lines=16> */
.L_x_5229:


//--------------------- .text._Z23gemm_half_q_half_kernelILi2ELi40ELb1ELb1ELi64EEvPK6__halfPKjS4_S2_PS0_iiiiPKtS7_iiiiiibS2_i --------------------------
	.section	.text._Z23gemm_half_q_half_kernelILi2ELi40ELb1ELb1ELi64EEvPK6__halfPKjS4_S2_PS0_iiiiPKtS7_iiiiiibS2_i,"ax",@progbits
	.align	128
        .global         _Z23gemm_half_q_half_kernelILi2ELi40ELb1ELb1ELi64EEvPK6__halfPKjS4_S2_PS0_iiiiPKtS7_iiiiiibS2_i
        .type           _Z23gemm_half_q_half_kernelILi2ELi40ELb1ELb1ELi64EEvPK6__halfPKjS4_S2_PS0_iiiiPKtS7_iiiiiibS2_i,@function
        .size           _Z23gemm_half_q_half_kernelILi2ELi40ELb1ELb1ELi64EEvPK6__halfPKjS4_S2_PS0_iiiiPKtS7_iiiiiibS2_i,(.L_x_5230 - _Z23gemm_half_q_half_kernelILi2ELi40ELb1ELb1ELi64EEvPK6__halfPKjS4_S2_PS0_iiiiPKtS7_iiiiiibS2_i)
        .other          _Z23gemm_half_q_half_kernelILi2ELi40ELb1ELb1ELi64EEvPK6__halfPKjS4_S2_PS0_iiiiPKtS7_iiiiiibS2_i,@"STO_CUDA_ENTRY STV_DEFAULT"
_Z23gemm_half_q_half_kernelILi2ELi40ELb1ELb1ELi64EEvPK6__halfPKjS4_S2_PS0_iiiiPKtS7_iiiiiibS2_i:
.text._Z23gemm_half_q_half_kernelILi2ELi40ELb1ELb1ELi64EEvPK6__halfPKjS4_S2_PS0_iiiiPKtS7_iiiiiibS2_i:
        /* <DEDUP_REMOVED lines=8> */
[----:B------:R-:W2:Y:S01]  /*0080*/  S2R R7, SR_CTAID.Z ;  /* 0x0000000000077919 */ /* 0x000ea20000002700 */
[----:B------:R-:W3:Y:S01]  /*0090*/  LDC R8, c[0x0][0x240] ;  /* 0x00009000ff087b82 */ /* 0x000ee20000000800 */
[----:B------:R-:W-:Y:S01]  /*00a0*/  PRMT R9, RZ, 0x7610, R9 ;  /* 0x00007610ff097816 */ /* 0x000fe20000000009 */
[----:B-1----:R-:W-:-:S05]  /*00b0*/  IMAD R6, R11, -0x2, R6 ;  /* 0xfffffffe0b067824 */ /* 0x002fca00078e0206 */
[C---:B------:R-:W-:Y:S02]  /*00c0*/  ISETP.GE.AND P1, PT, R6.reuse, 0x1, PT ;  /* 0x000000010600780c */ /* 0x040fe40003f26270 */
[----:B------:R-:W-:-:S11]  /*00d0*/  VIMNMX R4, R6, 0x2, PT ;  /* 0x0000000206047848 */ /* 0x000fd60003fe0100 */
[----:B------:R-:W-:Y:S05]  /*00e0*/  @!P1 BRA `(.L_x_3519) ;  /* 0x0000000000289947 */ /* 0x000fea0003800000 */
[----:B------:R-:W-:Y:S01]  /*00f0*/  ISETP.GE.AND P0, PT, R4, 0x2, PT ;  /* 0x000000020400780c */ /* 0x000fe20003f06270 */
[----:B------:R-:W1:-:S12]  /*0100*/  LDC.64 R2, c[0x0][0x278] ;  /* 0x00009e00ff027b82 */ /* 0x000e580000000a00 */
[----:B------:R-:W4:Y:S08]  /*0110*/  @P0 LDC R9, c[0x0][0x280] ;  /* 0x0000a000ff090b82 */ /* 0x000f300000000800 */
[----:B------:R-:W4:Y:S01]  /*0120*/  @P0 LDC.64 R12, c[0x0][0x278] ;  /* 0x00009e00ff0c0b82 */ /* 0x000f220000000a00 */
[----:B-1----:R-:W5:Y:S01]  /*0130*/  LDG.E.U16 R3, desc[UR8][R2.64] ;  /* 0x0000000802037981 */ /* 0x002f62000c1e1500 */
[----:B----4-:R-:W-:-:S05]  /*0140*/  @P0 IMAD.WIDE R12, R9, 0x2, R12 ;  /* 0x00000002090c0825 */ /* 0x010fca00078e020c */
[----:B------:R-:W4:Y:S01]  /*0150*/  @P0 LDG.E.U16 R0, desc[UR8][R12.64] ;  /* 0x000000080c000981 */ /* 0x000f22000c1e1500 */
[----:B-----5:R-:W-:Y:S02]  /*0160*/  PRMT R9, R3, 0x7610, R9 ;  /* 0x0000761003097816 */ /* 0x020fe40000000009 */
[----:B----4-:R-:W-:-:S04]  /*0170*/  @P0 LOP3.LUT R10, R0, R3, RZ, 0xfc, !PT ;  /* 0x00000003000a0212 */ /* 0x010fc800078efcff */
[----:B------:R-:W-:-:S07]  /*0180*/  @P0 PRMT R9, R10, 0x7610, R9 ;  /* 0x000076100a090816 */ /* 0x000fce0000000009 */
.L_x_3519:
[----:B------:R-:W-:Y:S01]  /*0190*/  PRMT R2, R9, 0x9910, RZ ;  /* 0x0000991009027816 */ /* 0x000fe200000000ff */
[----:B------:R-:W1:Y:S03]  /*01a0*/  S2UR UR4, SR_CTAID.X ;  /* 0x00000000000479c3 */ /* 0x000e660000002500 */
[----:B------:R-:W-:Y:S02]  /*01b0*/  ISETP.NE.AND P0, PT, R2, RZ, PT ;  /* 0x000000ff0200720c */ /* 0x000fe40003f05270 */
[----:B--2---:R-:W-:-:S04]  /*01c0*/  SHF.L.U32 R2, R7, 0x6, RZ ;  /* 0x0000000607027819 */ /* 0x004fc800000006ff */
[----:B---3--:R-:W-:-:S07]  /*01d0*/  VIADDMNMX R17, R2, 0x40, R8, PT ;  /* 0x0000004002117846 */ /* 0x008fce0003800108 */
[----:B-1----:R-:W-:Y:S05]  /*01e0*/  @!P0 EXIT ;  /* 0x000000000000894d */ /* 0x002fea0003800000 */
[----:B0-----:R-:W-:Y:S01]  /*01f0*/  IADD3 R10, R2, R5, RZ ;  /* 0x00000005020a7210 */ /* 0x001fe20007ffe0ff */
[----:B------:R-:W-:Y:S01]  /*0200*/  USHF.L.U32 UR4, UR4, 0x8, URZ ;  /* 0x0000000804047899 */ /* 0x000fe2000800063f */
[----:B------:R-:W-:Y:S02]  /*0210*/  BSSY B0, `(.L_x_3520) ;  /* 0x000006c000007945 */ /* 0x000fe40003800000 */
[----:B------:R-:W-:-:S03]  /*0220*/  ISETP.GE.OR P0, PT, R10, R17, !P1 ;  /* 0x000000110a00720c */ /* 0x000fc60004f06670 */
[----:B------:R-:W-:-:S10]  /*0230*/  LEA R9, R5, UR4, 0x2 ;  /* 0x0000000405097c11 */ /* 0x000fd4000f8e10ff */
        /* <DEDUP_REMOVED lines=26> */
.L_x_3524:
        /* <DEDUP_REMOVED lines=16> */
.L_x_3523:
        /* <DEDUP_REMOVED lines=16> */
.L_x_3522:
        /* <DEDUP_REMOVED lines=17> */
.L_x_3526:
        /* <DEDUP_REMOVED lines=16> */
.L_x_3525:
        /* <DEDUP_REMOVED lines=14> */
.L_x_3521:
[----:B------:R-:W-:Y:S05]  /*08d0*/  BSYNC B0 ;  /* 0x0000000000007941 */ /* 0x000fea0003800000 */
.L_x_3520:
        /* <DEDUP_REMOVED lines=11> */
[----:B------:R-:W-:Y:S01]  /*0990*/  IMAD R11, R11, R16, RZ ;  /* 0x000000100b0b7224 */ /* 0x000fe200078e02ff */
[----:B------:R-:W-:Y:S02]  /*09a0*/  ISETP.GT.AND P2, PT, R4, 0x3, PT ;  /* 0x000000030400780c */ /* 0x000fe40003f44270 */
[----:B------:R-:W-:Y:S02]  /*09b0*/  PLOP3.LUT P0, PT, PT, PT, PT, 0x80, 0x0 ;  /* 0x000000000000781c */ /* 0x000fe40003f0f070 */
[----:B------:R-:W-:-:S04]  /*09c0*/  LEA R8, R11, UR4, 0x1 ;  /* 0x000000040b087c11 */ /* 0x000fc8000f8e08ff */
[----:B------:R-:W-:-:S05]  /*09d0*/  LEA R5, R5, R8, 0x2 ;  /* 0x0000000805057211 */ /* 0x000fca00078e10ff */
[----:B0-----:R-:W-:Y:S01]  /*09e0*/  IMAD.WIDE R10, R5, 0x2, R12 ;  /* 0x00000002050a7825 */ /* 0x001fe200078e020c */
[----:B------:R-:W-:Y:S01]  /*09f0*/  HFMA2.MMA R5, -RZ, RZ, 0, 0 ;  /* 0x00000000ff057435 */ /* 0x000fe200000001ff */
[----:B------:R-:W-:Y:S10]  /*0a00*/  @!P2 BRA `(.L_x_3528) ;  /* 0x000000000034a947 */ /* 0x000ff40003800000 */
[----:B------:R-:W-:Y:S02]  /*0a10*/  PLOP3.LUT P0, PT, PT, PT, PT, 0x8, 0x0 ;  /* 0x000000000000781c */ /* 0x000fe40003f0e170 */
[----:B------:R-:W-:-:S11]  /*0a20*/  IADD3 R8, R4, -0x3, RZ ;  /* 0xfffffffd04087810 */ /* 0x000fd60007ffe0ff */
.L_x_3529:
        /* <DEDUP_REMOVED lines=11> */
.L_x_3528:
[----:B------:R-:W-:-:S04]  /*0ae0*/  IADD3 R8, R4, -R5, RZ ;  /* 0x8000000504087210 */ /* 0x000fc80007ffe0ff */
[----:B------:R-:W-:-:S13]  /*0af0*/  ISETP.GT.AND P2, PT, R8, 0x1, PT ;  /* 0x000000010800780c */ /* 0x000fda0003f44270 */
[----:B------:R-:W-:Y:S01]  /*0b00*/  @P2 PLOP3.LUT P0, PT, PT, PT, PT, 0x8, 0x0 ;  /* 0x000000000000281c */ /* 0x000fe20003f0e170 */
[----:B------:R0:W-:Y:S01]  /*0b10*/  @P2 STG.E.64 desc[UR8][R10.64], RZ ;  /* 0x000000ff0a002986 */ /* 0x0001e2000c101b08 */
[----:B------:R-:W-:-:S04]  /*0b20*/  @P2 IADD3 R5, R5, 0x2, RZ ;  /* 0x0000000205052810 */ /* 0x000fc80007ffe0ff */
[----:B------:R-:W-:Y:S01]  /*0b30*/  ISETP.LT.OR P0, PT, R5, R4, P0 ;  /* 0x000000040500720c */ /* 0x000fe20000701670 */
[----:B------:R-:W-:-:S05]  /*0b40*/  @P2 IMAD.WIDE R4, R16, 0x2, R10 ;  /* 0x0000000210042825 */ /* 0x000fca00078e020a */
[----:B------:R2:W-:Y:S01]  /*0b50*/  @P2 STG.E.64 desc[UR8][R4.64], RZ ;  /* 0x000000ff04002986 */ /* 0x0005e2000c101b08 */
[----:B0-----:R-:W-:-:S06]  /*0b60*/  @P2 IMAD.WIDE R10, R16, 0x2, R4 ;  /* 0x00000002100a2825 */ /* 0x001fcc00078e0204 */
[----:B------:R2:W-:Y:S02]  /*0b70*/  @P0 STG.E.64 desc[UR8][R10.64], RZ ;  /* 0x000000ff0a000986 */ /* 0x0005e4000c101b08 */
.L_x_3527:
[----:B--2---:R-:W0:Y:S01]  /*0b80*/  LDC.64 R4, c[0x0][0x248] ;  /* 0x00009200ff047b82 */ /* 0x004e220000000a00 */
[----:B------:R-:W-:-:S05]  /*0b90*/  SHF.L.U32 R11, R7, 0x7, RZ ;  /* 0x00000007070b7819 */ /* 0x000fca00000006ff */
[----:B01----:R-:W-:-:S05]  /*0ba0*/  IMAD.WIDE R10, R11, 0x2, R4 ;  /* 0x000000020b0a7825 */ /* 0x003fca00078e0204 */
        /* <DEDUP_REMOVED lines=12> */
.L_x_3531:
        /* <DEDUP_REMOVED lines=44> */
.L_x_3530:
        /* <DEDUP_REMOVED lines=26> */
.L_x_3532:
        /* <DEDUP_REMOVED lines=8> */
.L_x_3533:
        /* <DEDUP_REMOVED lines=8> */
.L_x_3534:
        /* <DEDUP_REMOVED lines=8> */
.L_x_3535:
        /* <DEDUP_REMOVED lines=10> */
.L_x_3536:
        /* <DEDUP_REMOVED lines=21> */
[----:B------:R-:W-:Y:S01]  /*1440*/  IADD3 R23, R2, R23, RZ ;  /* 0x0000001702177210 */ /* 0x000fe20007ffe0ff */
[----:B------:R-:W-:Y:S06]  /*1450*/  @P0 BRA `(.L_x_3537) ;  /* 0x0000001c00a40947 */ /* 0x000fec0003800000 */
[----:B------:R-:W0:Y:S01]  /*1460*/  LDC R22, c[0x0][0x23c] ;  /* 0x00008f00ff167b82 */ /* 0x000e220000000800 */
[----:B------:R-:W-:Y:S01]  /*1470*/  PRMT R4, R0, 0x9910, RZ ;  /* 0x0000991000047816 */ /* 0x000fe200000000ff */
[----:B------:R-:W-:Y:S01]  /*1480*/  ULDC UR5, c[0x0][0x25c] ;  /* 0x0000970000057ab9 */ /* 0x000fe20000000800 */
[----:B------:R-:W-:Y:S02]  /*1490*/  SHF.R.S32.HI R19, RZ, 0x1f, R16 ;  /* 0x0000001fff137819 */ /* 0x000fe40000011410 */
[----:B------:R-:W-:Y:S02]  /*14a0*/  ISETP.NE.AND P0, PT, R4, RZ, PT ;  /* 0x000000ff0400720c */ /* 0x000fe40003f05270 */
[----:B------:R-:W-:Y:S02]  /*14b0*/  MOV R18, RZ ;  /* 0x000000ff00127202 */ /* 0x000fe40000000f00 */
[----:B------:R-:W-:Y:S02]  /*14c0*/  ISETP.LT.OR P0, PT, R6, 0x2, !P0 ;  /* 0x000000020600780c */ /* 0x000fe40004701670 */
[----:B------:R-:W-:-:S11]  /*14d0*/  PRMT R24, R24, 0x5410, RZ ;  /* 0x0000541018187816 */ /* 0x000fd600000000ff */
.L_x_3542:
[----:B------:R-:W-:-:S13]  /*14e0*/  ISETP.NE.AND P2, PT, R2, R23, PT ;  /* 0x000000170200720c */ /* 0x000fda0003f45270 */
[----:B------:R-:W1:Y:S01]  /*14f0*/  @!P2 LDC.64 R8, c[0x0][0x248] ;  /* 0x00009200ff08ab82 */ /* 0x000e620000000a00 */
[----:B------:R-:W-:Y:S02]  /*1500*/  @!P2 IADD3 R18, R18, 0x1, RZ ;  /* 0x000000011212a810 */ /* 0x000fe40007ffe0ff */
[----:B-----5:R-:W-:Y:S02]  /*1510*/  @!P2 SHF.L.U32 R5, R2, 0x1, RZ ;  /* 0x000000010205a819 */ /* 0x020fe400000006ff */
        /* <DEDUP_REMOVED lines=194> */
.L_x_3539:
        /* <DEDUP_REMOVED lines=45> */
.L_x_3538:
        /* <DEDUP_REMOVED lines=186> */
.L_x_3541:
        /* <DEDUP_REMOVED lines=44> */
.L_x_3540:
        /* <DEDUP_REMOVED lines=8> */
.L_x_3537:
        /* <DEDUP_REMOVED lines=11> */
.L_x_3552:
        /* <DEDUP_REMOVED lines=15> */
[----:B------:R-:W0:Y:S01]  /*3490*/  LDC R13, c[0x0][0x23c] ;  /* 0x00008f00ff0d7b82 */ /* 0x000e220000000800 */
[----:B------:R-:W2:Y:S01]  /*34a0*/  LDG.E.128.CONSTANT R32, desc[UR8][R30.64] ;  /* 0x000000081e207981 */ /* 0x000ea2000c1e9d00 */
[----:B0-----:R-:W-:-:S04]  /*34b0*/  IMAD.WIDE R4, R13, 0x4, R30 ;  /* 0x000000040d047825 */ /* 0x001fc800078e021e */
[C---:B------:R-:W-:Y:S02]  /*34c0*/  IMAD.WIDE R8, R13.reuse, 0x4, R4 ;  /* 0x000000040d087825 */ /* 0x040fe400078e0204 */
[----:B------:R-:W5:Y:S02]  /*34d0*/  LDG.E.128.CONSTANT R4, desc[UR8][R4.64] ;  /* 0x0000000804047981 */ /* 0x000f64000c1e9d00 */
[----:B------:R-:W-:Y:S02]  /*34e0*/  IMAD.WIDE R12, R13, 0x4, R8 ;  /* 0x000000040d0c7825 */ /* 0x000fe400078e0208 */
[----:B------:R-:W5:Y:S04]  /*34f0*/  LDG.E.128.CONSTANT R8, desc[UR8][R8.64] ;  /* 0x0000000808087981 */ /* 0x000f68000c1e9d00 */
[----:B------:R-:W5:Y:S01]  /*3500*/  LDG.E.128.CONSTANT R12, desc[UR8][R12.64] ;  /* 0x000000080c0c7981 */ /* 0x000f62000c1e9d00 */
[----:B------:R-:W-:-:S04]  /*3510*/  PRMT R16, R3, 0x9910, RZ ;  /* 0x0000991003107816 */ /* 0x000fc800000000ff */
[----:B------:R-:W-:Y:S01]  /*3520*/  ISETP.NE.AND P2, PT, R16, RZ, PT ;  /* 0x000000ff1000720c */ /* 0x000fe20003f45270 */
[----:B------:R-:W-:Y:S01]  /*3530*/  HFMA2.MMA R27, -RZ, RZ, 0, 0.0625 ;  /* 0x00002c00ff1b7435 */ /* 0x000fe200000001ff */
        /* <DEDUP_REMOVED lines=38> */
[-C--:B------:R-:W-:Y:S02]  /*37a0*/  HFMA2 R45, R44, R27.reuse.H0_H0, -72, -72 ;  /* 0xd480d4802c2d7431 */ /* 0x080fe4000004001b */
[-C--:B------:R-:W-:Y:S02]  /*37b0*/  HFMA2 R36, R42, R27.reuse.H0_H0, -72, -72 ;  /* 0xd480d4802a247431 */ /* 0x080fe4000004001b */
[----:B------:R-:W-:Y:S02]  /*37c0*/  HADD2 R51, R16, -1032, -1032 ;  /* 0xe408e40810337430 */ /* 0x000fe40000000000 */
[----:B------:R-:W-:-:S02]  /*37d0*/  HFMA2 R48, R48, R27.H0_H0, -72, -72 ;  /* 0xd480d48030307431 */ /* 0x000fc4000004001b */
[----:B------:R-:W-:Y:S02]  /*37e0*/  HADD2 R50, R22, -1032, -1032 ;  /* 0xe408e40816327430 */ /* 0x000fe40000000000 */
[-C--:B------:R-:W-:Y:S02]  /*37f0*/  HFMA2 R47, R26, R27.reuse.H0_H0, -72, -72 ;  /* 0xd480d4801a2f7431 */ /* 0x080fe4000004001b */
[-C--:B------:R-:W-:Y:S02]  /*3800*/  HFMA2 R46, R46, R27.reuse.H0_H0, -72, -72 ;  /* 0xd480d4802e2e7431 */ /* 0x080fe4000004001b */
[----:B------:R-:W-:Y:S02]  /*3810*/  HADD2 R41, R19, -1032, -1032 ;  /* 0xe408e40813297430 */ /* 0x000fe40000000000 */
[----:B------:R-:W-:Y:S02]  /*3820*/  HFMA2 R39, R32, R27.H0_H0, -72, -72 ;  /* 0xd480d48020277431 */ /* 0x000fe4000004001b */
[----:B------:R-:W-:-:S02]  /*3830*/  HADD2 R44, R34, -1032, -1032 ;  /* 0xe408e408222c7430 */ /* 0x000fc40000000000 */
[-C--:B------:R-:W-:Y:S02]  /*3840*/  HFMA2 R38, R38, R27.reuse.H0_H0, -72, -72 ;  /* 0xd480d48026267431 */ /* 0x080fe4000004001b */
[----:B------:R-:W-:Y:S02]  /*3850*/  HADD2 R43, R35, -1032, -1032 ;  /* 0xe408e408232b7430 */ /* 0x000fe40000000000 */
        /* <DEDUP_REMOVED lines=41> */
[--C-:B------:R-:W-:Y:S02]  /*3af0*/  HADD2.F32 R22, -RZ, R41.reuse.H0_H0 ;  /* 0x20000029ff167230 */ /* 0x100fe40000004100 */
[----:B------:R-:W-:Y:S01]  /*3b00*/  FFMA.FTZ R35, R35, R54, R19 ;  /* 0x0000003623237223 */ /* 0x000fe20000010013 */
[----:B------:R-:W-:Y:S02]  /*3b10*/  HADD2.F32 R54, -RZ, R42.H0_H0 ;  /* 0x2000002aff367230 */ /* 0x000fe40000004100 */
[----:B------:R-:W-:Y:S02]  /*3b20*/  HADD2.F32 R32, -RZ, R32.H1_H1 ;  /* 0x30000020ff207230 */ /* 0x000fe40000004100 */
[----:B------:R-:W-:Y:S01]  /*3b30*/  FFMA.FTZ R22, R22, R26, R53 ;  /* 0x0000001a16167223 */ /* 0x000fe20000010035 */
[----:B------:R-:W-:-:S02]  /*3b40*/  HADD2.F32 R19, -RZ, R41.H1_H1 ;  /* 0x30000029ff137230 */ /* 0x000fc40000004100 */
[C---:B------:R-:W-:Y:S01]  /*3b50*/  FFMA.FTZ R54, R26.reuse, R54, R35 ;  /* 0x000000361a367223 */ /* 0x040fe20000010023 */
[--C-:B------:R-:W-:Y:S02]  /*3b60*/  HADD2.F32 R34, -RZ, R44.reuse.H0_H0 ;  /* 0x2000002cff227230 */ /* 0x100fe40000004100 */
        /* <DEDUP_REMOVED lines=15> */
[----:B------:R-:W-:-:S02]  /*3c60*/  HADD2.F32 R34, -RZ, R36.H0_H0 ;  /* 0x20000024ff227230 */ /* 0x000fc40000004100 */
[C---:B------:R-:W-:Y:S01]  /*3c70*/  FFMA.FTZ R32, R16.reuse, R26, R35 ;  /* 0x0000001a10207223 */ /* 0x040fe20000010023 */
[----:B------:R-:W-:Y:S02]  /*3c80*/  HADD2.F32 R22, -RZ, R39.H1_H1 ;  /* 0x30000027ff167230 */ /* 0x000fe40000004100 */
[--C-:B------:R-:W-:Y:S02]  /*3c90*/  HADD2.F32 R54, -RZ, R37.reuse.H0_H0 ;  /* 0x20000025ff367230 */ /* 0x100fe40000004100 */
[----:B------:R-:W-:Y:S01]  /*3ca0*/  FFMA.FTZ R53, R16, R34, R53 ;  /* 0x0000002210357223 */ /* 0x000fe20000010035 */
[----:B------:R-:W-:Y:S02]  /*3cb0*/  HADD2.F32 R26, -RZ, R38.H1_H1 ;  /* 0x30000026ff1a7230 */ /* 0x000fe40000004100 */
[----:B------:R-:W-:Y:S01]  /*3cc0*/  FFMA.FTZ R19, R22, R33, R19 ;  /* 0x0000002116137223 */ /* 0x000fe20000010013 */
        /* <DEDUP_REMOVED lines=22> */
.L_x_3545:
        /* <DEDUP_REMOVED lines=19> */
[-C--:B------:R-:W-:Y:S01]  /*3f60*/  FFMA.FTZ R55, R40, R52.reuse, R55 ;  /* 0x0000003428377223 */ /* 0x080fe20000010037 */
        /* <DEDUP_REMOVED lines=9> */
[-C--:B------:R-:W-:Y:S01]  /*4000*/  FFMA.FTZ R16, R16, R34.reuse, R51 ;  /* 0x0000002210107223 */ /* 0x080fe20000010033 */
[--C-:B------:R-:W-:Y:S02]  /*4010*/  HADD2.F32 R40, -RZ, R45.reuse.H0_H0 ;  /* 0x2000002dff287230 */ /* 0x100fe40000004100 */
[----:B------:R-:W-:Y:S02]  /*4020*/  HADD2.F32 R49, -RZ, R46.H1_H1 ;  /* 0x3000002eff317230 */ /* 0x000fe40000004100 */
[----:B------:R-:W-:Y:S02]  /*4030*/  HADD2.F32 R19, -RZ, R48.H1_H1 ;  /* 0x30000030ff137230 */ /* 0x000fe40000004100 */
[----:B------:R-:W-:Y:S01]  /*4040*/  FFMA.FTZ R34, R40, R34, R53 ;  /* 0x0000002228227223 */ /* 0x000fe20000010035 */
[----:B------:R-:W-:-:S02]  /*4050*/  HADD2.F32 R51, -RZ, R45.H1_H1 ;  /* 0x3000002dff337230 */ /* 0x000fc40000004100 */
[-C--:B------:R-:W-:Y:S01]  /*4060*/  FFMA.FTZ R45, R47, R35.reuse, R22 ;  /* 0x000000232f2d7223 */ /* 0x080fe20000010016 */
[-C--:B------:R-:W-:Y:S01]  /*4070*/  FFMA.FTZ R47, R49, R35.reuse, R26 ;  /* 0x00000023312f7223 */ /* 0x080fe2000001001a */
[--C-:B-1----:R-:W-:Y:S02]  /*4080*/  HADD2.F32 R22, -RZ, R32.reuse.H0_H0 ;  /* 0x20000020ff167230 */ /* 0x102fe40000004100 */
[-C--:B------:R-:W-:Y:S01]  /*4090*/  FFMA.FTZ R19, R19, R35.reuse, R16 ;  /* 0x0000002313137223 */ /* 0x080fe20000010010 */
[--C-:B------:R-:W-:Y:S02]  /*40a0*/  HADD2.F32 R26, -RZ, R41.reuse.H0_H0 ;  /* 0x20000029ff1a7230 */ /* 0x100fe40000004100 */
[----:B------:R-:W-:Y:S01]  /*40b0*/  FFMA.FTZ R35, R51, R35, R34 ;  /* 0x0000002333237223 */ /* 0x000fe20000010022 */
[----:B------:R-:W-:Y:S02]  /*40c0*/  HADD2.F32 R32, -RZ, R32.H1_H1 ;  /* 0x30000020ff207230 */ /* 0x000fe40000004100 */
[----:B------:R-:W-:-:S02]  /*40d0*/  HADD2.F32 R34, -RZ, R41.H1_H1 ;  /* 0x30000029ff227230 */ /* 0x000fc40000004100 */
[----:B------:R-:W-:Y:S01]  /*40e0*/  FFMA.FTZ R19, R26, R22, R19 ;  /* 0x000000161a137223 */ /* 0x000fe20000010013 */
[----:B------:R-:W-:Y:S02]  /*40f0*/  HADD2.F32 R40, -RZ, R44.H0_H0 ;  /* 0x2000002cff287230 */ /* 0x000fe40000004100 */
[--C-:B------:R-:W-:Y:S02]  /*4100*/  HADD2.F32 R46, -RZ, R43.reuse.H0_H0 ;  /* 0x2000002bff2e7230 */ /* 0x100fe40000004100 */
        /* <DEDUP_REMOVED lines=45> */
.L_x_3546:
[C---:B-----5:R-:W-:Y:S02]  /*43e0*/  LOP3.LUT R16, R4.reuse, 0xf000f, RZ, 0xc0, !PT ;  /* 0x000f000f04107812 */ /* 0x060fe400078ec0ff */
[----:B------:R-:W-:Y:S02]  /*43f0*/  LOP3.LUT R19, R4, 0xf000f0, RZ, 0xc0, !PT ;  /* 0x00f000f004137812 */ /* 0x000fe400078ec0ff */
[----:B------:R-:W-:Y:S02]  /*4400*/  SHF.R.U32.HI R33, RZ, 0x8, R5 ;  /* 0x00000008ff217819 */ /* 0x000fe40000011605 */
[----:B------:R-:W-:Y:S02]  /*4410*/  LOP3.LUT R34, R6, 0xf000f, RZ, 0xc0, !PT ;  /* 0x000f000f06227812 */ /* 0x000fe400078ec0ff */
[----:B------:R-:W-:Y:S02]  /*4420*/  SHF.R.U32.HI R36, RZ, 0x8, R6 ;  /* 0x00000008ff247819 */ /* 0x000fe40000011606 */
[----:B------:R-:W-:-:S02]  /*4430*/  SHF.R.U32.HI R4, RZ, 0x8, R4 ;  /* 0x00000008ff047819 */ /* 0x000fc40000011604 */
[----:B------:R-:W-:Y:S02]  /*4440*/  SHF.R.U32.HI R41, RZ, 0x8, R7 ;  /* 0x00000008ff297819 */ /* 0x000fe40000011607 */
[----:B------:R-:W-:Y:S02]  /*4450*/  LOP3.LUT R35, R6, 0xf000f0, RZ, 0xc0, !PT ;  /* 0x00f000f006237812 */ /* 0x000fe400078ec0ff */
[C---:B------:R-:W-:Y:S02]  /*4460*/  LOP3.LUT R39, R7.reuse, 0xf000f, RZ, 0xc0, !PT ;  /* 0x000f000f07277812 */ /* 0x040fe400078ec0ff */
[----:B------:R-:W-:Y:S02]  /*4470*/  LOP3.LUT R40, R7, 0xf000f0, RZ, 0xc0, !PT ;  /* 0x00f000f007287812 */ /* 0x000fe400078ec0ff */
[C---:B------:R-:W-:Y:S02]  /*4480*/  LOP3.LUT R26, R5.reuse, 0xf000f, RZ, 0xc0, !PT ;  /* 0x000f000f051a7812 */ /* 0x040fe400078ec0ff */
[----:B------:R-:W-:-:S02]  /*4490*/  LOP3.LUT R32, R5, 0xf000f0, RZ, 0xc0, !PT ;  /* 0x00f000f005207812 */ /* 0x000fc400078ec0ff */
[C---:B------:R-:W-:Y:S02]  /*44a0*/  LOP3.LUT R6, R33.reuse, 0xf000f, RZ, 0xc0, !PT ;  /* 0x000f000f21067812 */ /* 0x040fe400078ec0ff */
[----:B------:R-:W-:Y:S02]  /*44b0*/  LOP3.LUT R37, R34, 0x64006400, RZ, 0xfc, !PT ;  /* 0x6400640022257812 */ /* 0x000fe400078efcff */
[----:B------:R-:W-:Y:S02]  /*44c0*/  LOP3.LUT R7, R36, 0xf000f, RZ, 0xc0, !PT ;  /* 0x000f000f24077812 */ /* 0x000fe400078ec0ff */
[----:B------:R-:W-:Y:S01]  /*44d0*/  LOP3.LUT R5, R4, 0xf000f, RZ, 0xc0, !PT ;  /* 0x000f000f04057812 */ /* 0x000fe200078ec0ff */
[----:B------:R-:W-:Y:S01]  /*44e0*/  HADD2 R37, R37, -1032, -1032 ;  /* 0xe408e40825257430 */ /* 0x000fe20000000000 */
        /* <DEDUP_REMOVED lines=28> */
[-C--:B------:R-:W-:Y:S01]  /*46b0*/  HFMA2 R41, R38, R27.reuse.H0_H0, -72, -72 ;  /* 0xd480d48026297431 */ /* 0x080fe2000004001b */
[----:B------:R-:W-:Y:S01]  /*46c0*/  LOP3.LUT R19, R8, 0xf000f, RZ, 0xc0, !PT ;  /* 0x000f000f08137812 */ /* 0x000fe200078ec0ff */
[----:B------:R-:W-:Y:S02]  /*46d0*/  HADD2 R26, R5, -1032, -1032 ;  /* 0xe408e408051a7430 */ /* 0x000fe40000000000 */
[----:B------:R-:W-:Y:S02]  /*46e0*/  HFMA2 R38, R4, R27.H0_H0, -72, -72 ;  /* 0xd480d48004267431 */ /* 0x000fe4000004001b */
[----:B------:R-:W-:-:S02]  /*46f0*/  HADD2 R42, R6, -1032, -1032 ;  /* 0xe408e408062a7430 */ /* 0x000fc40000000000 */
        /* <DEDUP_REMOVED lines=48> */
[----:B------:R-:W-:Y:S02]  /*4a00*/  HADD2.F32 R32, -RZ, R32.H1_H1 ;  /* 0x30000020ff207230 */ /* 0x000fe40000004100 */
[C---:B------:R-:W-:Y:S01]  /*4a10*/  FFMA.FTZ R49, R7.reuse, R48, R16 ;  /* 0x0000003007317223 */ /* 0x040fe20000010010 */
[----:B------:R-:W-:Y:S02]  /*4a20*/  HADD2.F32 R5, -RZ, R26.H1_H1 ;  /* 0x3000001aff057230 */ /* 0x000fe40000004100 */
[C---:B------:R-:W-:Y:S01]  /*4a30*/  FFMA.FTZ R50, R7.reuse, R51, R50 ;  /* 0x0000003307327223 */ /* 0x040fe20000010032 */
[----:B------:R-:W-:Y:S01]  /*4a40*/  FFMA.FTZ R52, R7, R53, R52 ;  /* 0x0000003507347223 */ /* 0x000fe20000010034 */
[----:B------:R-:W-:Y:S02]  /*4a50*/  HADD2.F32 R7, -RZ, R42.H1_H1 ;  /* 0x3000002aff077230 */ /* 0x000fe40000004100 */
        /* <DEDUP_REMOVED lines=40> */
.L_x_3547:
        /* <DEDUP_REMOVED lines=9> */
[----:B------:R-:W-:Y:S02]  /*4d70*/  HADD2.F32 R5, -RZ, R34.H0_H0 ;  /* 0x20000022ff057230 */ /* 0x000fe40000004100 */
[----:B------:R-:W-:Y:S02]  /*4d80*/  HADD2.F32 R50, -RZ, R4.H1_H1 ;  /* 0x30000004ff327230 */ /* 0x000fe40000004100 */
[-C--:B------:R-:W-:Y:S01]  /*4d90*/  FFMA.FTZ R53, R6, R49.reuse, RZ ;  /* 0x0000003106357223 */ /* 0x080fe200000100ff */
[----:B------:R-:W-:Y:S02]  /*4da0*/  HADD2.F32 R4, -RZ, R36.H0_H0 ;  /* 0x20000024ff047230 */ /* 0x000fe40000004100 */
[-C--:B------:R-:W-:Y:S01]  /*4db0*/  FFMA.FTZ R5, R5, R49.reuse, RZ ;  /* 0x0000003105057223 */ /* 0x080fe200000100ff */
[----:B------:R-:W-:Y:S02]  /*4dc0*/  HADD2.F32 R34, -RZ, R34.H1_H1 ;  /* 0x30000022ff227230 */ /* 0x000fe40000004100 */
[----:B------:R-:W-:Y:S01]  /*4dd0*/  FFMA.FTZ R7, R7, R49, RZ ;  /* 0x0000003107077223 */ /* 0x000fe200000100ff */
[----:B------:R-:W-:-:S02]  /*4de0*/  HADD2.F32 R36, -RZ, R36.H1_H1 ;  /* 0x30000024ff247230 */ /* 0x000fc40000004100 */
[----:B------:R-:W-:Y:S01]  /*4df0*/  FFMA.FTZ R51, R4, R49, RZ ;  /* 0x0000003104337223 */ /* 0x000fe200000100ff */
        /* <DEDUP_REMOVED lines=28> */
[----:B------:R-:W-:Y:S02]  /*4fc0*/  HADD2.F32 R36, -RZ, R46.H0_H0 ;  /* 0x2000002eff247230 */ /* 0x000fe40000004100 */
        /* <DEDUP_REMOVED lines=44> */
.L_x_3548:
[C---:B------:R-:W-:Y:S02]  /*5290*/  LOP3.LUT R6, R9.reuse, 0xf000f, RZ, 0xc0, !PT ;  /* 0x000f000f09067812 */ /* 0x040fe400078ec0ff */
[----:B------:R-:W-:Y:S02]  /*52a0*/  LOP3.LUT R7, R9, 0xf000f0, RZ, 0xc0, !PT ;  /* 0x00f000f009077812 */ /* 0x000fe400078ec0ff */
        /* <DEDUP_REMOVED lines=45> */
[C---:B------:R-:W-:Y:S01]  /*5580*/  LOP3.LUT R16, R12.reuse, 0xf000f, RZ, 0xc0, !PT ;  /* 0x000f000f0c107812 */ /* 0x040fe200078ec0ff */
[----:B------:R-:W-:Y:S01]  /*5590*/  HADD2 R40, R7, -1032, -1032 ;  /* 0xe408e40807287430 */ /* 0x000fe20000000000 */
[----:B------:R-:W-:Y:S01]  /*55a0*/  LOP3.LUT R19, R12, 0xf000f0, RZ, 0xc0, !PT ;  /* 0x00f000f00c137812 */ /* 0x000fe200078ec0ff */
[----:B------:R-:W-:-:S02]  /*55b0*/  HADD2 R42, R11, -1032, -1032 ;  /* 0xe408e4080b2a7430 */ /* 0x000fc40000000000 */
        /* <DEDUP_REMOVED lines=93> */
.L_x_3549:
        /* <DEDUP_REMOVED lines=12> */
[----:B------:R-:W-:Y:S02]  /*5c50*/  HADD2.F32 R10, -RZ, R5.H1_H1 ;  /* 0x30000005ff0a7230 */ /* 0x000fe40000004100 */
[----:B------:R-:W-:Y:S01]  /*5c60*/  FFMA.FTZ R4, R4, R46, RZ ;  /* 0x0000002e04047223 */ /* 0x000fe200000100ff */
[----:B------:R-:W-:Y:S02]  /*5c70*/  HADD2.F32 R33, -RZ, R33.H1_H1 ;  /* 0x30000021ff217230 */ /* 0x000fe40000004100 */
        /* <DEDUP_REMOVED lines=76> */
.L_x_3550:
[----:B------:R-:W-:Y:S02]  /*6140*/  LOP3.LUT R5, R13, 0xf000f0, RZ, 0xc0, !PT ;  /* 0x00f000f00d057812 */ /* 0x000fe400078ec0ff */
[----:B------:R-:W-:Y:S02]  /*6150*/  LOP3.LUT R10, R15, 0xf000f0, RZ, 0xc0, !PT ;  /* 0x00f000f00f0a7812 */ /* 0x000fe400078ec0ff */
[----:B------:R-:W-:Y:S02]  /*6160*/  SHF.R.U32.HI R4, RZ, 0x8, R12 ;  /* 0x00000008ff047819 */ /* 0x000fe4000001160c */
        /* <DEDUP_REMOVED lines=53> */
[----:B------:R-:W-:Y:S02]  /*64c0*/  HADD2.F32 R41, -RZ, R16.H1_H1 ;  /* 0x30000010ff297230 */ /* 0x000fe40000004100 */
[----:B------:R-:W-:Y:S02]  /*64d0*/  HADD2.F32 R8, -RZ, R34.H0_H0 ;  /* 0x20000022ff087230 */ /* 0x000fe40000004100 */
[----:B------:R-:W-:-:S02]  /*64e0*/  HADD2.F32 R46, -RZ, R15.H1_H1 ;  /* 0x3000000fff2e7230 */ /* 0x000fc40000004100 */
[--C-:B0-----:R-:W-:Y:S02]  /*64f0*/  HADD2.F32 R5, -RZ, R6.reuse.H0_H0 ;  /* 0x20000006ff057230 */ /* 0x101fe40000004100 */
[----:B------:R-:W-:Y:S02]  /*6500*/  HADD2.F32 R40, -RZ, R6.H1_H1 ;  /* 0x30000006ff287230 */ /* 0x000fe40000004100 */
[--C-:B------:R-:W-:Y:S02]  /*6510*/  HADD2.F32 R6, -RZ, R32.reuse.H0_H0 ;  /* 0x20000020ff067230 */ /* 0x100fe40000004100 */
        /* <DEDUP_REMOVED lines=24> */
[C---:B------:R-:W-:Y:S01]  /*66a0*/  FFMA.FTZ R46, R7.reuse, R46, R9 ;  /* 0x0000002e072e7223 */ /* 0x040fe20000010009 */
[----:B------:R-:W-:Y:S01]  /*66b0*/  FFMA.FTZ R40, R7, R6, R8 ;  /* 0x0000000607287223 */ /* 0x000fe20000010008 */
[----:B------:R-:W-:-:S02]  /*66c0*/  HADD2.F32 R5, -RZ, R35.H0_H0 ;  /* 0x20000023ff057230 */ /* 0x000fc40000004100 */
[----:B------:R-:W-:Y:S01]  /*66d0*/  FFMA.FTZ R42, R7, R42, R41 ;  /* 0x0000002a072a7223 */ /* 0x000fe20000010029 */
[--C-:B-1----:R-:W-:Y:S02]  /*66e0*/  HADD2.F32 R7, -RZ, R10.reuse.H0_H0 ;  /* 0x2000000aff077230 */ /* 0x102fe40000004100 */
[----:B------:R-:W-:Y:S02]  /*66f0*/  HADD2.F32 R9, -RZ, R10.H1_H1 ;  /* 0x3000000aff097230 */ /* 0x000fe40000004100 */
[----:B------:R-:W-:Y:S02]  /*6700*/  HADD2.F32 R6, -RZ, R35.H1_H1 ;  /* 0x30000023ff067230 */ /* 0x000fe40000004100 */
[----:B------:R-:W-:Y:S01]  /*6710*/  FFMA.FTZ R5, R5, R7, R4 ;  /* 0x0000000705057223 */ /* 0x000fe20000010004 */
[----:B------:R-:W-:Y:S02]  /*6720*/  HADD2.F32 R10, -RZ, R36.H0_H0 ;  /* 0x20000024ff0a7230 */ /* 0x000fe40000004100 */
[----:B------:R-:W-:-:S02]  /*6730*/  HADD2.F32 R39, -RZ, R37.H0_H0 ;  /* 0x20000025ff277230 */ /* 0x000fc40000004100 */
[----:B------:R-:W-:Y:S01]  /*6740*/  FFMA.FTZ R5, R6, R9, R5 ;  /* 0x0000000906057223 */ /* 0x000fe20000010005 */
[----:B------:R-:W-:Y:S02]  /*6750*/  HADD2.F32 R43, -RZ, R38.H0_H0 ;  /* 0x20000026ff2b7230 */ /* 0x000fe40000004100 */
[C---:B------:R-:W-:Y:S01]  /*6760*/  FFMA.FTZ R10, R7.reuse, R10, R40 ;  /* 0x0000000a070a7223 */ /* 0x040fe20000010028 */
[----:B------:R-:W-:Y:S02]  /*6770*/  HADD2.F32 R6, -RZ, R36.H1_H1 ;  /* 0x30000024ff067230 */ /* 0x000fe40000004100 */
[C---:B------:R-:W-:Y:S01]  /*6780*/  FFMA.FTZ R41, R7.reuse, R39, R42 ;  /* 0x0000002707297223 */ /* 0x040fe2000001002a */
[----:B------:R-:W-:Y:S02]  /*6790*/  HADD2.F32 R8, -RZ, R11.H0_H0 ;  /* 0x2000000bff087230 */ /* 0x000fe40000004100 */
[----:B------:R-:W-:Y:S01]  /*67a0*/  FFMA.FTZ R43, R7, R43, R46 ;  /* 0x0000002b072b7223 */ /* 0x000fe2000001002e */
[----:B------:R-:W-:-:S02]  /*67b0*/  HADD2.F32 R42, -RZ, R38.H1_H1 ;  /* 0x30000026ff2a7230 */ /* 0x000fc40000004100 */
[C---:B------:R-:W-:Y:S01]  /*67c0*/  FFMA.FTZ R7, R9.reuse, R6, R10 ;  /* 0x0000000609077223 */ /* 0x040fe2000001000a */
[----:B------:R-:W-:Y:S02]  /*67d0*/  HADD2.F32 R39, -RZ, R22.H0_H0 ;  /* 0x20000016ff277230 */ /* 0x000fe40000004100 */
[----:B------:R-:W-:Y:S02]  /*67e0*/  HADD2.F32 R4, -RZ, R19.H0_H0 ;  /* 0x20000013ff047230 */ /* 0x000fe40000004100 */
[----:B------:R-:W-:Y:S01]  /*67f0*/  FFMA.FTZ R43, R9, R42, R43 ;  /* 0x0000002a092b7223 */ /* 0x000fe2000001002b */
[----:B------:R-:W-:Y:S02]  /*6800*/  HADD2.F32 R40, -RZ, R37.H1_H1 ;  /* 0x30000025ff287230 */ /* 0x000fe40000004100 */
[----:B------:R-:W-:Y:S01]  /*6810*/  FFMA.FTZ R10, R8, R39, R7 ;  /* 0x00000027080a7223 */ /* 0x000fe20000010007 */
[----:B------:R-:W-:Y:S02]  /*6820*/  HADD2.F32 R7, -RZ, R26.H0_H0 ;  /* 0x2000001aff077230 */ /* 0x000fe40000004100 */
[----:B------:R-:W-:Y:S01]  /*6830*/  FFMA.FTZ R5, R4, R8, R5 ;  /* 0x0000000804057223 */ /* 0x000fe20000010005 */
[----:B------:R-:W-:-:S02]  /*6840*/  HADD2.F32 R42, -RZ, R27.H0_H0 ;  /* 0x2000001bff2a7230 */ /* 0x000fc40000004100 */
[----:B------:R-:W-:Y:S01]  /*6850*/  FFMA.FTZ R41, R9, R40, R41 ;  /* 0x0000002809297223 */ /* 0x000fe20000010029 */
[----:B------:R-:W-:Y:S02]  /*6860*/  HADD2.F32 R11, -RZ, R11.H1_H1 ;  /* 0x3000000bff0b7230 */ /* 0x000fe40000004100 */
[----:B------:R-:W-:Y:S02]  /*6870*/  HADD2.F32 R4, -RZ, R19.H1_H1 ;  /* 0x30000013ff047230 */ /* 0x000fe40000004100 */
[C---:B------:R-:W-:Y:S01]  /*6880*/  FFMA.FTZ R7, R8.reuse, R7, R41 ;  /* 0x0000000708077223 */ /* 0x040fe20000010029 */
        /* <DEDUP_REMOVED lines=24> */
.L_x_3551:
        /* <DEDUP_REMOVED lines=15> */
[----:B------:R-:W-:Y:S01]  /*6b00*/  FFMA.FTZ R4, R4, R11, RZ ;  /* 0x0000000b04047223 */ /* 0x000fe200000100ff */
[----:B------:R-:W-:-:S02]  /*6b10*/  HADD2.F32 R7, -RZ, R13.H0_H0 ;  /* 0x2000000dff077230 */ /* 0x000fc40000004100 */
[----:B------:R-:W-:Y:S01]  /*6b20*/  FFMA.FTZ R16, R5, R11, RZ ;  /* 0x0000000b05107223 */ /* 0x000fe200000100ff */
[----:B------:R-:W-:Y:S02]  /*6b30*/  HADD2.F32 R11, -RZ, R32.H1_H1 ;  /* 0x30000020ff0b7230 */ /* 0x000fe40000004100 */
[-C--:B------:R-:W-:Y:S01]  /*6b40*/  FFMA.FTZ R4, R33, R39.reuse, R4 ;  /* 0x0000002721047223 */ /* 0x080fe20000010004 */
[----:B------:R-:W-:Y:S02]  /*6b50*/  HADD2.F32 R33, -RZ, R14.H0_H0 ;  /* 0x2000000eff217230 */ /* 0x000fe40000004100 */
[-C--:B------:R-:W-:Y:S01]  /*6b60*/  FFMA.FTZ R16, R43, R39.reuse, R16 ;  /* 0x000000272b107223 */ /* 0x080fe20000010010 */
[----:B------:R-:W-:Y:S02]  /*6b70*/  HADD2.F32 R43, -RZ, R34.H1_H1 ;  /* 0x30000022ff2b7230 */ /* 0x000fe40000004100 */
[----:B------:R-:W-:Y:S01]  /*6b80*/  FFMA.FTZ R6, R11, R39, R6 ;  /* 0x000000270b067223 */ /* 0x000fe20000010006 */
[----:B------:R-:W-:-:S02]  /*6b90*/  HADD2.F32 R5, -RZ, R12.H0_H0 ;  /* 0x2000000cff057230 */ /* 0x000fc40000004100 */
[-C--:B------:R-:W-:Y:S01]  /*6ba0*/  FFMA.FTZ R7, R7, R41.reuse, R16 ;  /* 0x0000002907077223 */ /* 0x080fe20000010010 */
[----:B------:R-:W-:Y:S02]  /*6bb0*/  HADD2.F32 R12, -RZ, R12.H1_H1 ;  /* 0x3000000cff0c7230 */ /* 0x000fe40000004100 */
[----:B------:R-:W-:Y:S01]  /*6bc0*/  FFMA.FTZ R11, R33, R41, R6 ;  /* 0x00000029210b7223 */ /* 0x000fe20000010006 */
[----:B------:R-:W-:Y:S02]  /*6bd0*/  HADD2.F32 R33, -RZ, R15.H0_H0 ;  /* 0x2000000fff217230 */ /* 0x000fe40000004100 */
[----:B------:R-:W-:Y:S01]  /*6be0*/  FFMA.FTZ R40, R43, R39, R40 ;  /* 0x000000272b287223 */ /* 0x000fe20000010028 */
[----:B------:R-:W-:Y:S01]  /*6bf0*/  FFMA.FTZ R5, R5, R41, R4 ;  /* 0x0000002905057223 */ /* 0x000fe20000010004 */
[----:B------:R-:W-:Y:S02]  /*6c00*/  HADD2.F32 R4, -RZ, R13.H1_H1 ;  /* 0x3000000dff047230 */ /* 0x000fe40000004100 */
        /* <DEDUP_REMOVED lines=59> */
.L_x_3544:
        /* <DEDUP_REMOVED lines=8> */
.L_x_3543:
[----:B------:R-:W-:Y:S05]  /*7040*/  @!P1 EXIT ;  /* 0x000000000000994d */ /* 0x000fea0003800000 */
[----:B-----5:R-:W0:Y:S01]  /*7050*/  S2R R7, SR_CTAID.X ;  /* 0x0000000000077919 */ /* 0x020e220000002500 */
[----:B------:R-:W1:Y:S01]  /*7060*/  S2UR UR4, SR_CTAID.Y ;  /* 0x00000000000479c3 */ /* 0x000e620000002600 */
[----:B------:R-:W-:Y:S01]  /*7070*/  HMUL2 R21, R21, R3.H0_H0 ;  /* 0x2000000315157232 */ /* 0x000fe20000000000 */
[----:B------:R-:W0:Y:S06]  /*7080*/  S2R R2, SR_TID.X ;  /* 0x0000000000027919 */ /* 0x000e2c0000002100 */
        /* <DEDUP_REMOVED lines=17> */
.L_x_3556:
[----:B------:R-:W0:Y:S02]  /*71a0*/  LDS R2, [R10] ;  /* 0x000000000a027984 */ /* 0x000e240000000800 */
[----:B0-----:R-:W-:-:S10]  /*71b0*/  HFMA2.MMA R3, R2, 1, 1, R21 ;  /* 0x3c003c0002037835 */ /* 0x001fd40000000015 */
[----:B------:R-:W0:Y:S02]  /*71c0*/  ATOMS.CAST.SPIN R3, [R10], R2, R3 ;  /* 0x000000020a03738d */ /* 0x000e240001800003 */
[----:B0-----:R-:W-:-:S13]  /*71d0*/  ISETP.EQ.U32.AND P0, PT, R3, 0x1, PT ;  /* 0x000000010300780c */ /* 0x001fda0003f02070 */
[----:B------:R-:W-:Y:S05]  /*71e0*/  @!P0 BRA `(.L_x_3556) ;  /* 0xfffffffc00ec8947 */ /* 0x000fea000383ffff */
[----:B------:R-:W-:Y:S05]  /*71f0*/  BRA `(.L_x_3554) ;  /* 0x00000000000c7947 */ /* 0x000fea0003800000 */
.L_x_3555:
[----:B------:R-:W2:Y:S02]  /*7200*/  LD.E R2, desc[UR8][R6.64] ;  /* 0x0000000806027980 */ /* 0x000ea4000c101900 */
[----:B--2---:R-:W-:-:S05]  /*7210*/  IADD3 R3, R21, R2, RZ ;  /* 0x0000000215037210 */ /* 0x004fca0007ffe0ff */
[----:B------:R0:W-:Y:S02]  /*7220*/  ST.E desc[UR8][R6.64], R3 ;  /* 0x0000000306007985 */ /* 0x0001e4000c101908 */
.L_x_3554:
[----:B------:R-:W-:Y:S05]  /*7230*/  BSYNC B0 ;  /* 0x0000000000007941 */ /* 0x000fea0003800000 */
.L_x_3553:
[----:B------:R1:W-:Y:S01]  /*7240*/  ATOM.E.ADD.F16x2.RN.STRONG.GPU P0, RZ, desc[UR8][R6.64+0x4], R9 ;  /* 0x0000040906ff79a2 */ /* 0x0003e2000810e1c8 */
[----:B------:R-:W-:Y:S04]  /*7250*/  BSSY B0, `(.L_x_3557) ;  /* 0x000000f000007945 */ /* 0x000fe80003800000 */
[----:B-1----:R-:W-:Y:S05]  /*7260*/  @P0 BRA `(.L_x_3558) ;  /* 0x0000000000340947 */ /* 0x002fea0003800000 */
[----:B------:R-:W1:Y:S02]  /*7270*/  QSPC.E.S P0, RZ, [R6+0x4] ;  /* 0x0000040006ff73aa */ /* 0x000e640000000500 */
[----:B-1----:R-:W-:Y:S05]  /*7280*/  @!P0 BRA `(.L_x_3559) ;  /* 0x0000000000208947 */ /* 0x002fea0003800000 */
[----:B------:R-:W-:-:S04]  /*7290*/  MOV R2, R6 ;  /* 0x0000000600027202 */ /* 0x000fc80000000f00 */
[----:B0-----:R-:W-:-:S07]  /*72a0*/  MOV R6, R2 ;  /* 0x0000000200067202 */ /* 0x001fce0000000f00 */
.L_x_3560:
[----:B------:R-:W0:Y:S02]  /*72b0*/  LDS R2, [R6+0x4] ;  /* 0x0000040006027984 */ /* 0x000e240000000800 */
[----:B0-----:R-:W-:-:S06]  /*72c0*/  HADD2 R3, R2, R9 ;  /* 0x0000000902037230 */ /* 0x001fcc0000000000 */
[----:B------:R-:W0:Y:S02]  /*72d0*/  ATOMS.CAST.SPIN R3, [R6+0x4], R2, R3 ;  /* 0x000004020603738d */ /* 0x000e240001800003 */
[----:B0-----:R-:W-:-:S13]  /*72e0*/  ISETP.EQ.U32.AND P0, PT, R3, 0x1, PT ;  /* 0x000000010300780c */ /* 0x001fda0003f02070 */
[----:B------:R-:W-:Y:S05]  /*72f0*/  @!P0 BRA `(.L_x_3560) ;  /* 0xfffffffc00ec8947 */ /* 0x000fea000383ffff */
[----:B------:R-:W-:Y:S05]  /*7300*/  BRA `(.L_x_3558) ;  /* 0x00000000000c7947 */ /* 0x000fea0003800000 */
.L_x_3559:
[----:B------:R-:W0:Y:S02]  /*7310*/  LD.E R2, desc[UR8][R6.64+0x4] ;  /* 0x0000040806027980 */ /* 0x000e24000c101900 */
[----:B0-----:R-:W-:-:S05]  /*7320*/  IADD3 R3, R9, R2, RZ ;  /* 0x0000000209037210 */ /* 0x001fca0007ffe0ff */
[----:B------:R1:W-:Y:S02]  /*7330*/  ST.E desc[UR8][R6.64+0x4], R3 ;  /* 0x0000040306007985 */ /* 0x0003e4000c101908 */
.L_x_3558:
[----:B------:R-:W-:Y:S05]  /*7340*/  BSYNC B0 ;  /* 0x0000000000007941 */ /* 0x000fea0003800000 */
.L_x_3557:
        /* <DEDUP_REMOVED lines=13> */
.L_x_3564:
[----:B------:R-:W0:Y:S02]  /*7420*/  LDS R2, [R0] ;  /* 0x0000000000027984 */ /* 0x000e240000000800 */
[----:B0-----:R-:W-:-:S10]  /*7430*/  HFMA2.MMA R3, R2, 1, 1, R25 ;  /* 0x3c003c0002037835 */ /* 0x001fd40000000019 */
[----:B------:R-:W0:Y:S02]  /*7440*/  ATOMS.CAST.SPIN R3, [R0], R2, R3 ;  /* 0x000000020003738d */ /* 0x000e240001800003 */
[----:B0-----:R-:W-:-:S13]  /*7450*/  ISETP.EQ.U32.AND P0, PT, R3, 0x1, PT ;  /* 0x000000010300780c */ /* 0x001fda0003f02070 */
[----:B------:R-:W-:Y:S05]  /*7460*/  @!P0 BRA `(.L_x_3564) ;  /* 0xfffffffc00ec8947 */ /* 0x000fea000383ffff */
[----:B------:R-:W-:Y:S05]  /*7470*/  BRA `(.L_x_3562) ;  /* 0x00000000000c7947 */ /* 0x000fea0003800000 */
.L_x_3563:
[----:B------:R-:W2:Y:S02]  /*7480*/  LD.E R0, desc[UR8][R4.64] ;  /* 0x0000000804007980 */ /* 0x000ea4000c101900 */
[----:B--2---:R-:W-:-:S05]  /*7490*/  IADD3 R3, R25, R0, RZ ;  /* 0x0000000019037210 */ /* 0x004fca0007ffe0ff */
[----:B------:R0:W-:Y:S02]  /*74a0*/  ST.E desc[UR8][R4.64], R3 ;  /* 0x0000000304007985 */ /* 0x0001e4000c101908 */
.L_x_3562:
[----:B------:R-:W-:Y:S05]  /*74b0*/  BSYNC B0 ;  /* 0x0000000000007941 */ /* 0x000fea0003800000 */
.L_x_3561:
[----:B------:R1:W-:Y:S02]  /*74c0*/  ATOM.E.ADD.F16x2.RN.STRONG.GPU P0, RZ, desc[UR8][R4.64+0x4], R7 ;  /* 0x0000040704ff79a2 */ /* 0x0003e4000810e1c8 */
[----:B-1----:R-:W-:Y:S05]  /*74d0*/  @P0 EXIT ;  /* 0x000000000000094d */ /* 0x002fea0003800000 */
[----:B------:R-:W1:Y:S02]  /*74e0*/  QSPC.E.S P0, RZ, [R4+0x4] ;  /* 0x0000040004ff73aa */ /* 0x000e640000000500 */
[----:B-1----:R-:W-:Y:S05]  /*74f0*/  @!P0 BRA `(.L_x_3565) ;  /* 0x0000000000208947 */ /* 0x002fea0003800000 */
[----:B------:R-:W-:-:S04]  /*7500*/  MOV R2, R4 ;  /* 0x0000000400027202 */ /* 0x000fc80000000f00 */
[----:B------:R-:W-:-:S07]  /*7510*/  MOV R0, R2 ;  /* 0x0000000200007202 */ /* 0x000fce0000000f00 */
.L_x_3566:
[----:B------:R-:W0:Y:S02]  /*7520*/  LDS R2, [R0+0x4] ;  /* 0x0000040000027984 */ /* 0x000e240000000800 */
[----:B0-----:R-:W-:-:S06]  /*7530*/  HADD2 R3, R2, R7 ;  /* 0x0000000702037230 */ /* 0x001fcc0000000000 */
[----:B------:R-:W0:Y:S02]  /*7540*/  ATOMS.CAST.SPIN R3, [R0+0x4], R2, R3 ;  /* 0x000004020003738d */ /* 0x000e240001800003 */
[----:B0-----:R-:W-:-:S13]  /*7550*/  ISETP.EQ.U32.AND P0, PT, R3, 0x1, PT ;  /* 0x000000010300780c */ /* 0x001fda0003f02070 */
[----:B------:R-:W-:Y:S05]  /*7560*/  @!P0 BRA `(.L_x_3566) ;  /* 0xfffffffc00ec8947 */ /* 0x000fea000383ffff */
[----:B------:R-:W-:Y:S05]  /*7570*/  EXIT ;  /* 0x000000000000794d */ /* 0x000fea0003800000 */
.L_x_3565:
[----:B------:R-:W0:Y:S02]  /*7580*/  LD.E R0, desc[UR8][R4.64+0x4] ;  /* 0x0000040804007980 */ /* 0x000e24000c101900 */
[----:B0-----:R-:W-:-:S05]  /*7590*/  IADD3 R3, R7, R0, RZ ;  /* 0x0000000007037210 */ /* 0x001fca0007ffe0ff */
[----:B------:R-:W-:Y:S01]  /*75a0*/  ST.E desc[UR8][R4.64+0x4], R3 ;  /* 0x0000040304007985 */ /* 0x000fe2000c101908 */
[----:B------:R-:W-:Y:S05]  /*75b0*/  EXIT ;  /* 0x000000000000794d */ /* 0x000fea0003800000 */
.L_x_3567:
        /* <DEDUP_REMOVED lines=12> */
.L_x_5230:


//--------------------- .text._Z23gemm_half_q_half_kernelILi2ELi10ELb1ELb1ELi64EEvPK6__halfPKjS4_S2_PS0_iiiiPKtS7_iiiiiibS2_i --------------------------
	.section	.text._Z23gemm_half_q_half_kernelILi2ELi10ELb1ELb1ELi64EEvPK6__halfPKjS4_S2_PS0_iiiiPKtS7_iiiiiibS2_i,"ax",@progbits
	.align	128
        .global         _Z23gemm_half_q_half_kernelILi2ELi10ELb1ELb1ELi64EEvPK6__halfPKjS4_S2_PS0_iiiiPKtS7_iiiiiibS2_i
        .type           _Z23gemm_half_q_half_kernelILi2ELi10ELb1ELb1ELi64EEvPK6__halfPKjS4_S2_PS0_iiiiPKtS7_iiiiiibS2_i,@function
        .size           _Z23gemm_half_q_half_kernelILi2ELi10ELb1ELb1ELi64EEvPK6__halfPKjS4_S2_PS0_iiiiPKtS7_iiiiiibS2_i,(.L_x_5231 - _Z23gemm_half_q_half_kernelILi2ELi10ELb1ELb1ELi64EEvPK6__halfPKjS4_S2_PS0_iiiiPKtS7_iiiiiibS2_i)
        .other          _Z23gemm_half_q_half_kernelILi2ELi10ELb1ELb1ELi64EEvPK6__halfPKjS4_S2_PS0_iiiiPKtS7_iiiiiibS2_i,@"STO_CUDA_ENTRY STV_DEFAULT"
_Z23gemm_half_q_half_kernelILi2ELi10ELb1ELb1ELi64EEvPK6__halfPKjS4_S2_PS0_iiiiPKtS7_iiiiiibS2_i:
.text._Z23gemm_half_q_half_kernelILi2ELi10ELb1ELb1ELi64EEvPK6__halfPKjS4_S2_PS0_iiiiPKtS7_iiiiiibS2_i:
        /* <DEDUP_REMOVED lines=10> */
[----:B------:R-:W4:Y:S01]  /*00a0*/  S2R R4, SR_CTAID.Z ;  /* 0x0000000000047919 */ /* 0x000f220000002700 */
[--C-:B-1----:R-:W-:Y:S01]  /*00b0*/  IMAD R12, R10, -0x2, R3.reuse ;  /* 0xfffffffe0a0c7824 */ /* 0x102fe200078e0203 */
[----:B------:R-:W-:-:S04]  /*00c0*/  PRMT R3, RZ, 0x7610, R3 ;  /* 0x00007610ff037816 */ /* 0x000fc80000000003 */
        /* <DEDUP_REMOVED lines=13> */
.L_x_3568:
        /* <DEDUP_REMOVED lines=22> */
[----:B------:R-:W-:Y:S01]  /*0300*/  SHF.L.U32 R11, R11, 0x1, RZ ;  /* 0x000000010b0b7819 */ /* 0x000fe200000006ff */
        /* <DEDUP_REMOVED lines=13> */
.L_x_3573:
        /* <DEDUP_REMOVED lines=16> */
.L_x_3572:
        /* <DEDUP_REMOVED lines=16> */
.L_x_3571:
        /* <DEDUP_REMOVED lines=17> */
.L_x_3575:
        /* <DEDUP_REMOVED lines=16> */
.L_x_3574:
        /* <DEDUP_REMOVED lines=14> */
.L_x_3570:
[----:B------:R-:W-:Y:S05]  /*08d0*/  BSYNC B0 ;  /* 0x0000000000007941 */ /* 0x000fea0003800000 */
.L_x_3569:
        /* <DEDUP_REMOVED lines=9> */
[----:B------:R-:W2:Y:S01]  /*0970*/  LDC.64 R16, c[0x0][0x230] ;  /* 0x00008c00ff107b82 */ /* 0x000ea20000000a00 */
[----:B------:R-:W-:Y:S01]  /*0980*/  IMAD R9, R10, R15, RZ ;  /* 0x0000000f0a097224 */ /* 0x000fe200078e02ff */
[----:B------:R-:W-:Y:S01]  /*0990*/  ISETP.GT.AND P2, PT, R5, 0x3, PT ;  /* 0x000000030500780c */ /* 0x000fe20003f44270 */
[----:B-1----:R-:W-:Y:S01]  /*09a0*/  HFMA2.MMA R14, -RZ, RZ, 0, 0 ;  /* 0x00000000ff0e7435 */ /* 0x002fe200000001ff */
[----:B------:R-:W-:Y:S02]  /*09b0*/  PLOP3.LUT P0, PT, PT, PT, PT, 0x80, 0x0 ;  /* 0x000000000000781c */ /* 0x000fe40003f0f070 */
[----:B------:R-:W-:-:S04]  /*09c0*/  LEA R8, R8, R9, 0x7 ;  /* 0x0000000908087211 */ /* 0x000fc800078e38ff */
[----:B------:R-:W-:-:S04]  /*09d0*/  LEA R8, R7, R8, 0x1 ;  /* 0x0000000807087211 */ /* 0x000fc800078e08ff */
[----:B------:R-:W-:-:S05]  /*09e0*/  SHF.L.U32 R9, R8, 0x1, RZ ;  /* 0x0000000108097819 */ /* 0x000fca00000006ff */
[----:B--2---:R-:W-:Y:S01]  /*09f0*/  IMAD.WIDE R8, R9, 0x2, R16 ;  /* 0x0000000209087825 */ /* 0x004fe200078e0210 */
[----:B------:R-:W-:Y:S06]  /*0a00*/  @!P2 BRA `(.L_x_3577) ;  /* 0x000000000034a947 */ /* 0x000fec0003800000 */
[----:B------:R-:W-:Y:S02]  /*0a10*/  PLOP3.LUT P0, PT, PT, PT, PT, 0x8, 0x0 ;  /* 0x000000000000781c */ /* 0x000fe40003f0e170 */
[----:B------:R-:W-:-:S11]  /*0a20*/  IADD3 R7, R5, -0x3, RZ ;  /* 0xfffffffd05077810 */ /* 0x000fd60007ffe0ff */
.L_x_3578:
[----:B01----:R-:W-:Y:S01]  /*0a30*/  IMAD.WIDE R10, R15, 0x2, R8 ;  /* 0x000000020f0a7825 */ /* 0x003fe200078e0208 */
        /* <DEDUP_REMOVED lines=10> */
.L_x_3577:
[----:B------:R-:W-:-:S04]  /*0ae0*/  IADD3 R7, R5, -R14, RZ ;  /* 0x8000000e05077210 */ /* 0x000fc80007ffe0ff */
[----:B------:R-:W-:-:S13]  /*0af0*/  ISETP.GT.AND P2, PT, R7, 0x1, PT ;  /* 0x000000010700780c */ /* 0x000fda0003f44270 */
[----:B------:R-:W-:Y:S01]  /*0b00*/  @P2 PLOP3.LUT P0, PT, PT, PT, PT, 0x8, 0x0 ;  /* 0x000000000000281c */ /* 0x000fe20003f0e170 */
[C---:B01----:R-:W-:Y:S01]  /*0b10*/  @P2 IMAD.WIDE R10, R15.reuse, 0x2, R8 ;  /* 0x000000020f0a2825 */ /* 0x043fe200078e0208 */
[----:B------:R-:W-:Y:S01]  /*0b20*/  @P2 IADD3 R14, R14, 0x2, RZ ;  /* 0x000000020e0e2810 */ /* 0x000fe20007ffe0ff */
[----:B------:R0:W-:Y:S03]  /*0b30*/  @P2 STG.E.64 desc[UR6][R8.64], RZ ;  /* 0x000000ff08002986 */ /* 0x0001e6000c101b06 */
[----:B------:R-:W-:Y:S01]  /*0b40*/  ISETP.LT.OR P0, PT, R14, R5, P0 ;  /* 0x000000050e00720c */ /* 0x000fe20000701670 */
[----:B------:R2:W-:Y:S01]  /*0b50*/  @P2 STG.E.64 desc[UR6][R10.64], RZ ;  /* 0x000000ff0a002986 */ /* 0x0005e2000c101b06 */
[----:B0-----:R-:W-:-:S11]  /*0b60*/  @P2 IMAD.WIDE R8, R15, 0x2, R10 ;  /* 0x000000020f082825 */ /* 0x001fd600078e020a */
[----:B------:R2:W-:Y:S02]  /*0b70*/  @P0 STG.E.64 desc[UR6][R8.64], RZ ;  /* 0x000000ff08000986 */ /* 0x0005e4000c101b06 */
.L_x_3576:
        /* <DEDUP_REMOVED lines=15> */
.L_x_3580:
[----:B------:R-:W0:Y:S01]  /*0c70*/  LDC.64 R16, c[0x0][0x220] ;  /* 0x00008800ff107b82 */ /* 0x000e220000000a00 */
        /* <DEDUP_REMOVED lines=9> */
[----:B------:R-:W-:-:S06]  /*0d10*/  IMAD.WIDE R20, R21, 0x2, R8 ;  /* 0x0000000215147825 */ /* 0x000fcc00078e0208 */
[----:B------:R1:W3:Y:S01]  /*0d20*/  LDG.E.U16.CONSTANT R21, desc[UR6][R20.64] ;  /* 0x0000000614157981 */ /* 0x0002e2000c1e9500 */
[----:B0-----:R-:W-:-:S06]  /*0d30*/  IMAD.WIDE R18, R14, 0x2, R18 ;  /* 0x000000020e127825 */ /* 0x001fcc00078e0212 */
[----:B------:R0:W4:Y:S01]  /*0d40*/  LDG.E.U16.CONSTANT R18, desc[UR6][R18.64] ;  /* 0x0000000612127981 */ /* 0x000122000c1e9500 */
        /* <DEDUP_REMOVED lines=10> */
[----:B------:R-:W-:Y:S02]  /*0df0*/  IADD3 R16, R16, 0x1, RZ ;  /* 0x0000000110107810 */ /* 0x000fe40007ffe0ff */
[----:B------:R-:W-:Y:S01]  /*0e00*/  IADD3 R14, R14, 0x1, RZ ;  /* 0x000000010e0e7810 */ /* 0x000fe20007ffe0ff */
[----:B------:R-:W-:Y:S02]  /*0e10*/  IMAD R22, R22, R22, RZ ;  /* 0x0000001616167224 */ /* 0x000fe400078e02ff */
[----:B------:R-:W-:-:S02]  /*0e20*/  IMAD R23, R23, R23, RZ ;  /* 0x0000001717177224 */ /* 0x000fc400078e02ff */
[----:B-1----:R-:W-:Y:S02]  /*0e30*/  IMAD R20, R16, R16, RZ ;  /* 0x0000001010147224 */ /* 0x002fe400078e02ff */
[----:B0-----:R-:W-:Y:S01]  /*0e40*/  IMAD R19, R14, R14, RZ ;  /* 0x0000000e0e137224 */ /* 0x001fe200078e02ff */
[----:B------:R-:W-:Y:S08]  /*0e50*/  I2F.F16 R22, R22 ;  /* 0x0000001600167306 */ /* 0x000ff00000200c00 */
[----:B------:R-:W0:Y:S08]  /*0e60*/  I2F.F16 R23, R23 ;  /* 0x0000001700177306 */ /* 0x000e300000200c00 */
[----:B------:R-:W-:Y:S08]  /*0e70*/  I2F.F16 R20, R20 ;  /* 0x0000001400147306 */ /* 0x000ff00000200c00 */
[----:B------:R-:W1:Y:S01]  /*0e80*/  I2F.F16 R19, R19 ;  /* 0x0000001300137306 */ /* 0x000e620000200c00 */
[----:B0-----:R-:W-:-:S02]  /*0e90*/  PRMT R23, R22, 0x5410, R23 ;  /* 0x0000541016177816 */ /* 0x001fc40000000017 */
[----:B------:R-:W-:-:S03]  /*0ea0*/  LEA R14, R5, R1, 0x3 ;  /* 0x00000001050e7211 */ /* 0x000fc600078e18ff */
[----:B----4-:R-:W-:Y:S01]  /*0eb0*/  HMUL2 R16, R23, R18.H0_H0 ;  /* 0x2000001217107232 */ /* 0x010fe20000000000 */
[----:B-1----:R-:W-:-:S05]  /*0ec0*/  PRMT R17, R19, 0x5410, R20 ;  /* 0x0000541013117816 */ /* 0x002fca0000000014 */
[----:B------:R-:W-:Y:S01]  /*0ed0*/  HMUL2 R17, R17, R18.H0_H0 ;  /* 0x2000001211117232 */ /* 0x000fe20000000000 */
[----:B---3--:R-:W-:-:S04]  /*0ee0*/  IADD3 R10, R21, R10, RZ ;  /* 0x0000000a150a7210 */ /* 0x008fc80007ffe0ff */
[----:B------:R0:W-:Y:S01]  /*0ef0*/  STL.64 [R14], R16 ;  /* 0x000000100e007387 */ /* 0x0001e20000100a00 */
[----:B------:R-:W-:Y:S02]  /*0f00*/  ISETP.GE.AND P0, PT, R10, R55, PT ;  /* 0x000000370a00720c */ /* 0x000fe40003f06270 */
[----:B------:R-:W-:-:S11]  /*0f10*/  IADD3 R5, R5, 0x1, RZ ;  /* 0x0000000105057810 */ /* 0x000fd60007ffe0ff */
[----:B0-----:R-:W-:Y:S05]  /*0f20*/  @!P0 BRA `(.L_x_3580) ;  /* 0xfffffffc00508947 */ /* 0x001fea000383ffff */
.L_x_3579:
[----:B------:R0:W5:Y:S01]  /*0f30*/  LDL.64 R8, [R1] ;  /* 0x0000000001087983 */ /* 0x0001620000100a00 */
        /* <DEDUP_REMOVED lines=23> */
.L_x_3581:
        /* <DEDUP_REMOVED lines=8> */
.L_x_3582:
        /* <DEDUP_REMOVED lines=12> */
.L_x_3583:
        /* <DEDUP_REMOVED lines=8> */
.L_x_3584:
        /* <DEDUP_REMOVED lines=8> */
.L_x_3585:
[----:B------:R-:W-:Y:S01]  /*12f0*/  LEA R10, R19, R10, 0x3 ;  /* 0x0000000a130a7211 */ /* 0x000fe200078e18ff */
[----:B------:R-:W0:Y:S01]  /*1300*/  S2UR UR5, SR_CgaCtaId ;  /* 0x00000000000579c3 */ /* 0x000e220000008800 */
[----:B------:R-:W-:Y:S01]  /*1310*/  ULDC.64 UR8, c[0x0][0x218] ;  /* 0x0000860000087ab9 */ /* 0x000fe20000000a00 */
[----:B------:R-:W-:Y:S01]  /*1320*/  UMOV UR4, 0x400 ;  /* 0x0000040000047882 */ /* 0x000fe20000000000 */
[----:B------:R-:W-:Y:S02]  /*1330*/  IADD3 R4, R13, R10, R4 ;  /* 0x0000000a0d047210 */ /* 0x000fe40007ffe004 */
        /* <DEDUP_REMOVED lines=10> */
[----:B------:R-:W-:Y:S01]  /*13e0*/  ISETP.GE.AND P0, PT, R2, R55, PT ;  /* 0x000000370200720c */ /* 0x000fe20003f06270 */
[----:B0-----:R-:W-:Y:S01]  /*13f0*/  ULEA UR4, UR5, UR4, 0x18 ;  /* 0x0000000405047291 */ /* 0x001fe2000f8ec03f */
[----:B------:R-:W-:Y:S02]  /*1400*/  LEA R4, P2, R6, UR8, 0x2 ;  /* 0x0000000806047c11 */ /* 0x000fe4000f8410ff */
[----:B------:R-:W-:Y:S02]  /*1410*/  ISETP.GE.OR P0, PT, R2, R7, P0 ;  /* 0x000000070200720c */ /* 0x000fe40000706670 */
[----:B------:R-:W-:Y:S02]  /*1420*/  LEA.HI.X R5, R6, UR9, R5, 0x2, P2 ;  /* 0x0000000906057c11 */ /* 0x000fe400090f1405 */
[----:B------:R-:W-:Y:S02]  /*1430*/  MOV R6, RZ ;  /* 0x000000ff00067202 */ /* 0x000fe40000000f00 */
[----:B------:R-:W-:-:S02]  /*1440*/  PRMT R7, RZ, 0x5410, RZ ;  /* 0x00005410ff077816 */ /* 0x000fc400000000ff */
[----:B------:R-:W-:-:S05]  /*1450*/  IADD3 R11, R2, R11, RZ ;  /* 0x0000000b020b7210 */ /* 0x000fca0007ffe0ff */
[----:B------:R-:W-:Y:S05]  /*1460*/  @P0 BRA `(.L_x_3586) ;  /* 0x0000003c00400947 */ /* 0x000fea0003800000 */
[----:B------:R-:W-:Y:S01]  /*1470*/  PRMT R6, R0, 0x9910, RZ ;  /* 0x0000991000067816 */ /* 0x000fe200000000ff */
[----:B------:R-:W-:Y:S01]  /*1480*/  ULDC UR5, c[0x0][0x264] ;  /* 0x0000990000057ab9 */ /* 0x000fe20000000800 */
[----:B------:R-:W-:Y:S02]  /*1490*/  PRMT R7, RZ, 0x7610, R7 ;  /* 0x00007610ff077816 */ /* 0x000fe40000000007 */
[----:B------:R-:W-:Y:S01]  /*14a0*/  ISETP.NE.AND P0, PT, R6, RZ, PT ;  /* 0x000000ff0600720c */ /* 0x000fe20003f05270 */
[----:B------:R-:W-:-:S03]  /*14b0*/  HFMA2.MMA R6, -RZ, RZ, 0, 0 ;  /* 0x00000000ff067435 */ /* 0x000fc600000001ff */
[----:B------:R-:W-:-:S13]  /*14c0*/  ISETP.LT.OR P0, PT, R12, 0x2, !P0 ;  /* 0x000000020c00780c */ /* 0x000fda0004701670 */
.L_x_3595:
        /* <DEDUP_REMOVED lines=17> */
[----:B------:R-:W0:Y:S01]  /*15e0*/  LDC R21, c[0x0][0x23c] ;  /* 0x00008f00ff157b82 */ /* 0x000e220000000800 */
[----:B------:R-:W-:-:S04]  /*15f0*/  PRMT R4, R3, 0x9910, RZ ;  /* 0x0000991003047816 */ /* 0x000fc800000000ff */
[----:B------:R-:W-:Y:S02]  /*1600*/  ISETP.NE.AND P2, PT, R4, RZ, PT ;  /* 0x000000ff0400720c */ /* 0x000fe40003f45270 */
[----:B------:R-:W-:Y:S01]  /*1610*/  MOV R26, 0x2c00 ;  /* 0x00002c00001a7802 */ /* 0x000fe20000000f00 */
[----:B0-----:R-:W-:-:S05]  /*1620*/  IMAD.WIDE R28, R21, 0x4, R24 ;  /* 0x00000004151c7825 */ /* 0x001fca00078e0218 */
[----:B------:R0:W5:Y:S02]  /*1630*/  LDG.E.128.CONSTANT R12, desc[UR6][R28.64] ;  /* 0x000000061c0c7981 */ /* 0x000164000c1e9d00 */
[----:B0-----:R-:W-:Y:S01]  /*1640*/  IMAD.WIDE R28, R21, 0x4, R28 ;  /* 0x00000004151c7825 */ /* 0x001fe200078e021c */
[C---:B--2---:R-:W-:Y:S02]  /*1650*/  LOP3.LUT R30, R16.reuse, 0xf000f, RZ, 0xc0, !PT ;  /* 0x000f000f101e7812 */ /* 0x044fe400078ec0ff */
[----:B------:R-:W-:Y:S02]  /*1660*/  LOP3.LUT R31, R16, 0xf000f0, RZ, 0xc0, !PT ;  /* 0x00f000f0101f7812 */ /* 0x000fe400078ec0ff */
[C---:B------:R-:W-:Y:S02]  /*1670*/  LOP3.LUT R32, R17.reuse, 0xf000f, RZ, 0xc0, !PT ;  /* 0x000f000f11207812 */ /* 0x040fe400078ec0ff */
        /* <DEDUP_REMOVED lines=44> */
[----:B------:R-:W-:Y:S01]  /*1940*/  IMAD.WIDE R20, R21, 0x4, R28 ;  /* 0x0000000415147825 */ /* 0x000fe200078e021c */
[----:B------:R-:W-:-:S03]  /*1950*/  LOP3.LUT R23, R23, 0x64006400, RZ, 0xfc, !PT ;  /* 0x6400640017177812 */ /* 0x000fc600078efcff */
        /* <DEDUP_REMOVED lines=12> */
[----:B0-----:R-:W-:-:S02]  /*1a20*/  HADD2.F32 R5, -RZ, R16.H0_H0 ;  /* 0x20000010ff057230 */ /* 0x001fc40000004100 */
[----:B------:R-:W-:Y:S02]  /*1a30*/  HADD2.F32 R45, -RZ, R16.H1_H1 ;  /* 0x30000010ff2d7230 */ /* 0x000fe40000004100 */
[--C-:B------:R-:W-:Y:S02]  /*1a40*/  HADD2.F32 R16, -RZ, R34.reuse.H0_H0 ;  /* 0x20000022ff107230 */ /* 0x100fe40000004100 */
[C---:B------:R-:W-:Y:S01]  /*1a50*/  FFMA.FTZ R48, R5.reuse, R48, RZ ;  /* 0x0000003005307223 */ /* 0x040fe200000100ff */
[----:B------:R-:W-:Y:S01]  /*1a60*/  FFMA.FTZ R49, R5, R22, RZ ;  /* 0x0000001605317223 */ /* 0x000fe200000100ff */
[----:B------:R-:W-:Y:S02]  /*1a70*/  HADD2.F32 R22, -RZ, R34.H1_H1 ;  /* 0x30000022ff167230 */ /* 0x000fe40000004100 */
[----:B------:R-:W-:Y:S01]  /*1a80*/  FFMA.FTZ R47, R4, R5, RZ ;  /* 0x00000005042f7223 */ /* 0x000fe200000100ff */
[----:B------:R-:W-:Y:S01]  /*1a90*/  FFMA.FTZ R48, R45, R50, R48 ;  /* 0x000000322d307223 */ /* 0x000fe20000010030 */
[----:B------:R-:W-:-:S02]  /*1aa0*/  HADD2.F32 R50, -RZ, R36.H1_H1 ;  /* 0x30000024ff327230 */ /* 0x000fc40000004100 */
[----:B------:R-:W-:Y:S01]  /*1ab0*/  FFMA.FTZ R16, R5, R16, RZ ;  /* 0x0000001005107223 */ /* 0x000fe200000100ff */
[----:B------:R-:W-:Y:S02]  /*1ac0*/  HADD2.F32 R23, -RZ, R17.H0_H0 ;  /* 0x20000011ff177230 */ /* 0x000fe40000004100 */
[----:B------:R-:W-:Y:S01]  /*1ad0*/  FFMA.FTZ R46, R46, R45, R47 ;  /* 0x0000002d2e2e7223 */ /* 0x000fe2000001002f */
[----:B------:R-:W-:Y:S02]  /*1ae0*/  HADD2.F32 R5, -RZ, R31.H0_H0 ;  /* 0x2000001fff057230 */ /* 0x000fe40000004100 */
[C---:B------:R-:W-:Y:S01]  /*1af0*/  FFMA.FTZ R16, R45.reuse, R22, R16 ;  /* 0x000000162d107223 */ /* 0x040fe20000010010 */
        /* <DEDUP_REMOVED lines=15> */
[----:B-1----:R-:W-:Y:S02]  /*1bf0*/  HADD2.F32 R23, -RZ, R18.H0_H0 ;  /* 0x20000012ff177230 */ /* 0x002fe40000004100 */
[C---:B------:R-:W-:Y:S01]  /*1c00*/  FFMA.FTZ R16, R17.reuse, R16, R48 ;  /* 0x0000001011107223 */ /* 0x040fe20000010030 */
[----:B------:R-:W-:Y:S02]  /*1c10*/  HADD2.F32 R46, -RZ, R38.H0_H0 ;  /* 0x20000026ff2e7230 */ /* 0x000fe40000004100 */
[----:B------:R-:W-:Y:S01]  /*1c20*/  FFMA.FTZ R22, R17, R22, R47 ;  /* 0x0000001611167223 */ /* 0x000fe2000001002f */
[----:B------:R-:W-:-:S02]  /*1c30*/  HADD2.F32 R45, -RZ, R40.H0_H0 ;  /* 0x20000028ff2d7230 */ /* 0x000fc40000004100 */
[----:B------:R-:W-:Y:S02]  /*1c40*/  HADD2.F32 R47, -RZ, R42.H0_H0 ;  /* 0x2000002aff2f7230 */ /* 0x000fe40000004100 */
[----:B------:R-:W-:Y:S01]  /*1c50*/  FFMA.FTZ R46, R46, R23, R5 ;  /* 0x000000172e2e7223 */ /* 0x000fe20000010005 */
[----:B------:R-:W-:Y:S02]  /*1c60*/  HADD2.F32 R18, -RZ, R18.H1_H1 ;  /* 0x30000012ff127230 */ /* 0x000fe40000004100 */
[C---:B------:R-:W-:Y:S01]  /*1c70*/  FFMA.FTZ R45, R23.reuse, R45, R16 ;  /* 0x0000002d172d7223 */ /* 0x040fe20000010010 */
        /* <DEDUP_REMOVED lines=45> */
.L_x_3588:
[----:B------:R0:W5:Y:S04]  /*1f50*/  LDG.E.128.CONSTANT R16, desc[UR6][R28.64] ;  /* 0x000000061c107981 */ /* 0x000168000c1e9d00 */
[----:B------:R-:W5:Y:S01]  /*1f60*/  LDG.E.128.CONSTANT R20, desc[UR6][R20.64] ;  /* 0x0000000614147981 */ /* 0x000f62000c1e9d00 */
[----:B------:R-:W-:Y:S05]  /*1f70*/  @P0 BRA `(.L_x_3589) ;  /* 0x0000000400680947 */ /* 0x000fea0003800000 */
[----:B------:R-:W1:Y:S01]  /*1f80*/  LDS.64 R4, [UR4+0x80] ;  /* 0x00008004ff047984 */ /* 0x000e620008000a00 */
[----:B------:R-:W-:Y:S02]  /*1f90*/  HADD2.F32 R50, -RZ, R30.H1_H1 ;  /* 0x3000001eff327230 */ /* 0x000fe40000004100 */
[--C-:B------:R-:W-:Y:S01]  /*1fa0*/  HADD2.F32 R45, -RZ, R36.reuse.H0_H0 ;  /* 0x20000024ff2d7230 */ /* 0x100fe20000004100 */
[----:B0-----:R-:W0:Y:S01]  /*1fb0*/  LDS.64 R28, [UR4+0x88] ;  /* 0x00008804ff1c7984 */ /* 0x001e220008000a00 */
[----:B------:R-:W-:Y:S02]  /*1fc0*/  HADD2.F32 R36, -RZ, R36.H1_H1 ;  /* 0x30000024ff247230 */ /* 0x000fe40000004100 */
[--C-:B-1----:R-:W-:Y:S02]  /*1fd0*/  HADD2.F32 R46, -RZ, R5.reuse.H0_H0 ;  /* 0x20000005ff2e7230 */ /* 0x102fe40000004100 */
[----:B------:R-:W-:Y:S02]  /*1fe0*/  HADD2.F32 R47, -RZ, R5.H1_H1 ;  /* 0x30000005ff2f7230 */ /* 0x000fe40000004100 */
[----:B------:R-:W-:-:S02]  /*1ff0*/  HADD2.F32 R49, -RZ, R4.H0_H0 ;  /* 0x20000004ff317230 */ /* 0x000fc40000004100 */
[----:B------:R-:W-:Y:S02]  /*2000*/  HADD2.F32 R48, -RZ, R4.H1_H1 ;  /* 0x30000004ff307230 */ /* 0x000fe40000004100 */
[----:B------:R-:W-:Y:S02]  /*2010*/  HADD2.F32 R5, -RZ, R32.H0_H0 ;  /* 0x20000020ff057230 */ /* 0x000fe40000004100 */
[-C--:B------:R-:W-:Y:S01]  /*2020*/  FFMA.FTZ R45, R45, R49.reuse, RZ ;  /* 0x000000312d2d7223 */ /* 0x080fe200000100ff */
[----:B------:R-:W-:Y:S02]  /*2030*/  HADD2.F32 R4, -RZ, R30.H0_H0 ;  /* 0x2000001eff047230 */ /* 0x000fe40000004100 */
[----:B------:R-:W-:Y:S02]  /*2040*/  HADD2.F32 R30, -RZ, R34.H0_H0 ;  /* 0x20000022ff1e7230 */ /* 0x000fe40000004100 */
[----:B------:R-:W-:Y:S01]  /*2050*/  FFMA.FTZ R53, R5, R49, RZ ;  /* 0x0000003105357223 */ /* 0x000fe200000100ff */
[----:B------:R-:W-:-:S02]  /*2060*/  HADD2.F32 R32, -RZ, R32.H1_H1 ;  /* 0x30000020ff207230 */ /* 0x000fc40000004100 */
[-C--:B------:R-:W-:Y:S01]  /*2070*/  FFMA.FTZ R51, R4, R49.reuse, RZ ;  /* 0x0000003104337223 */ /* 0x080fe200000100ff */
[----:B------:R-:W-:Y:S02]  /*2080*/  HADD2.F32 R34, -RZ, R34.H1_H1 ;  /* 0x30000022ff227230 */ /* 0x000fe40000004100 */
        /* <DEDUP_REMOVED lines=11> */
[----:B------:R-:W-:Y:S02]  /*2140*/  HADD2.F32 R31, -RZ, R33.H1_H1 ;  /* 0x30000021ff1f7230 */ /* 0x000fe40000004100 */
[----:B------:R-:W-:Y:S01]  /*2150*/  FFMA.FTZ R30, R30, R46, R53 ;  /* 0x0000002e1e1e7223 */ /* 0x000fe20000010035 */
[----:B------:R-:W-:-:S02]  /*2160*/  HADD2.F32 R33, -RZ, R35.H1_H1 ;  /* 0x30000023ff217230 */ /* 0x000fc40000004100 */
[-C--:B------:R-:W-:Y:S01]  /*2170*/  FFMA.FTZ R4, R4, R46.reuse, R49 ;  /* 0x0000002e04047223 */ /* 0x080fe20000010031 */
[----:B------:R-:W-:Y:S02]  /*2180*/  HADD2.F32 R37, -RZ, R37.H1_H1 ;  /* 0x30000025ff257230 */ /* 0x000fe40000004100 */
[----:B------:R-:W-:Y:S01]  /*2190*/  FFMA.FTZ R46, R34, R46, R45 ;  /* 0x0000002e222e7223 */ /* 0x000fe2000001002d */
[-C--:B------:R-:W-:Y:S01]  /*21a0*/  FFMA.FTZ R31, R31, R47.reuse, R30 ;  /* 0x0000002f1f1f7223 */ /* 0x080fe2000001001e */
[-C--:B------:R-:W-:Y:S01]  /*21b0*/  FFMA.FTZ R33, R33, R47.reuse, R32 ;  /* 0x0000002f21217223 */ /* 0x080fe20000010020 */
[-C--:B------:R-:W-:Y:S01]  /*21c0*/  FFMA.FTZ R5, R5, R47.reuse, R4 ;  /* 0x0000002f05057223 */ /* 0x080fe20000010004 */
[----:B0-----:R-:W-:Y:S02]  /*21d0*/  HADD2.F32 R30, -RZ, R28.H0_H0 ;  /* 0x2000001cff1e7230 */ /* 0x001fe40000004100 */
        /* <DEDUP_REMOVED lines=24> */
[----:B------:R-:W-:Y:S01]  /*2360*/  FFMA.FTZ R30, R32, R4, R31 ;  /* 0x00000004201e7223 */ /* 0x000fe2000001001f */
[----:B------:R-:W-:Y:S02]  /*2370*/  HADD2.F32 R32, -RZ, R43.H0_H0 ;  /* 0x2000002bff207230 */ /* 0x000fe40000004100 */
[----:B------:R-:W-:-:S02]  /*2380*/  HADD2.F32 R39, -RZ, R39.H1_H1 ;  /* 0x30000027ff277230 */ /* 0x000fc40000004100 */
[----:B------:R-:W-:Y:S02]  /*2390*/  HADD2.F32 R41, -RZ, R41.H1_H1 ;  /* 0x30000029ff297230 */ /* 0x000fe40000004100 */
        /* <DEDUP_REMOVED lines=24> */
.L_x_3589:
[C---:B-----5:R-:W-:Y:S02]  /*2520*/  LOP3.LUT R4, R12.reuse, 0xf000f, RZ, 0xc0, !PT ;  /* 0x000f000f0c047812 */ /* 0x060fe400078ec0ff */
[----:B------:R-:W-:Y:S02]  /*2530*/  LOP3.LUT R5, R12, 0xf000f0, RZ, 0xc0, !PT ;  /* 0x00f000f00c057812 */ /* 0x000fe400078ec0ff */
[----:B0-----:R-:W-:Y:S02]  /*2540*/  LOP3.LUT R28, R13, 0xf000f0, RZ, 0xc0, !PT ;  /* 0x00f000f00d1c7812 */ /* 0x001fe400078ec0ff */
[----:B------:R-:W-:Y:S02]  /*2550*/  SHF.R.U32.HI R12, RZ, 0x8, R12 ;  /* 0x00000008ff0c7819 */ /* 0x000fe4000001160c */
[----:B------:R-:W-:Y:S02]  /*2560*/  SHF.R.U32.HI R30, RZ, 0x8, R13 ;  /* 0x00000008ff1e7819 */ /* 0x000fe4000001160d */
[----:B------:R-:W-:-:S02]  /*2570*/  SHF.R.U32.HI R34, RZ, 0x8, R14 ;  /* 0x00000008ff227819 */ /* 0x000fc4000001160e */
[C---:B------:R-:W-:Y:S02]  /*2580*/  LOP3.LUT R31, R14.reuse, 0xf000f, RZ, 0xc0, !PT ;  /* 0x000f000f0e1f7812 */ /* 0x040fe400078ec0ff */
[----:B------:R-:W-:Y:S02]  /*2590*/  LOP3.LUT R32, R14, 0xf000f0, RZ, 0xc0, !PT ;  /* 0x00f000f00e207812 */ /* 0x000fe400078ec0ff */
[C---:B------:R-:W-:Y:S02]  /*25a0*/  LOP3.LUT R36, R15.reuse, 0xf000f, RZ, 0xc0, !PT ;  /* 0x000f000f0f247812 */ /* 0x040fe400078ec0ff */
        /* <DEDUP_REMOVED lines=134> */
.L_x_3590:
[----:B------:R-:W-:Y:S01]  /*2e10*/  LOP3.LUT R28, R16, 0xf000f, RZ, 0xc0, !PT ;  /* 0x000f000f101c7812 */ /* 0x000fe200078ec0ff */
[----:B------:R-:W-:Y:S06]  /*2e20*/  @P0 BRA `(.L_x_3591) ;  /* 0x0000000400680947 */ /* 0x000fec0003800000 */
        /* <DEDUP_REMOVED lines=34> */
[----:B-1----:R-:W-:Y:S02]  /*3050*/  HADD2.F32 R12, -RZ, R14.H0_H0 ;  /* 0x2000000eff0c7230 */ /* 0x002fe40000004100 */
[----:B------:R-:W-:Y:S01]  /*3060*/  FFMA.FTZ R46, R33, R45, R46 ;  /* 0x0000002d212e7223 */ /* 0x000fe2000001002e */
[----:B------:R-:W-:Y:S02]  /*3070*/  HADD2.F32 R30, -RZ, R37.H0_H0 ;  /* 0x20000025ff1e7230 */ /* 0x000fe40000004100 */
[----:B------:R-:W-:Y:S01]  /*3080*/  FFMA.FTZ R31, R31, R29, R44 ;  /* 0x0000001d1f1f7223 */ /* 0x000fe2000001002c */
[----:B------:R-:W-:Y:S02]  /*3090*/  HADD2.F32 R35, -RZ, R36.H1_H1 ;  /* 0x30000024ff237230 */ /* 0x000fe40000004100 */
        /* <DEDUP_REMOVED lines=51> */
.L_x_3591:
[----:B------:R-:W-:Y:S02]  /*33d0*/  LOP3.LUT R4, R16, 0xf000f0, RZ, 0xc0, !PT ;  /* 0x00f000f010047812 */ /* 0x000fe400078ec0ff */
[C---:B------:R-:W-:Y:S02]  /*33e0*/  LOP3.LUT R27, R18.reuse, 0xf000f, RZ, 0xc0, !PT ;  /* 0x000f000f121b7812 */ /* 0x040fe400078ec0ff */
[----:B------:R-:W-:Y:S02]  /*33f0*/  LOP3.LUT R29, R18, 0xf000f0, RZ, 0xc0, !PT ;  /* 0x00f000f0121d7812 */ /* 0x000fe400078ec0ff */
[----:B------:R-:W-:Y:S02]  /*3400*/  SHF.R.U32.HI R16, RZ, 0x8, R16 ;  /* 0x00000008ff107819 */ /* 0x000fe40000011610 */
[C---:B------:R-:W-:Y:S02]  /*3410*/  LOP3.LUT R12, R17.reuse, 0xf000f, RZ, 0xc0, !PT ;  /* 0x000f000f110c7812 */ /* 0x040fe400078ec0ff */
[----:B------:R-:W-:-:S02]  /*3420*/  LOP3.LUT R13, R17, 0xf000f0, RZ, 0xc0, !PT ;  /* 0x00f000f0110d7812 */ /* 0x000fc400078ec0ff */
[----:B------:R-:W-:Y:S02]  /*3430*/  SHF.R.U32.HI R18, RZ, 0x8, R18 ;  /* 0x00000008ff127819 */ /* 0x000fe40000011612 */
[----:B------:R-:W-:Y:S02]  /*3440*/  SHF.R.U32.HI R17, RZ, 0x8, R17 ;  /* 0x00000008ff117819 */ /* 0x000fe40000011611 */
        /* <DEDUP_REMOVED lines=35> */
[C---:B------:R-:W-:Y:S01]  /*3680*/  LOP3.LUT R19, R20.reuse, 0xf000f, RZ, 0xc0, !PT ;  /* 0x000f000f14137812 */ /* 0x040fe200078ec0ff */
[----:B------:R-:W-:Y:S01]  /*3690*/  HADD2 R33, R34, -1032, -1032 ;  /* 0xe408e40822217430 */ /* 0x000fe20000000000 */
[----:B------:R-:W-:Y:S01]  /*36a0*/  LOP3.LUT R27, R20, 0xf000f0, RZ, 0xc0, !PT ;  /* 0x00f000f0141b7812 */ /* 0x000fe200078ec0ff */
[----:B------:R-:W-:Y:S02]  /*36b0*/  HFMA2 R34, R35, R26.H0_H0, -72, -72 ;  /* 0xd480d48023227431 */ /* 0x000fe4000004001a */
[----:B------:R-:W-:-:S02]  /*36c0*/  HADD2 R35, R4, -1032, -1032 ;  /* 0xe408e40804237430 */ /* 0x000fc40000000000 */
[----:B------:R-:W-:Y:S02]  /*36d0*/  HADD2 R37, R14, -1032, -1032 ;  /* 0xe408e4080e257430 */ /* 0x000fe40000000000 */
[-C--:B------:R-:W-:Y:S02]  /*36e0*/  HFMA2 R38, R17, R26.reuse.H0_H0, -72, -72 ;  /* 0xd480d48011267431 */ /* 0x080fe4000004001a */
        /* <DEDUP_REMOVED lines=94> */
.L_x_3592:
        /* <DEDUP_REMOVED lines=91> */
.L_x_3593:
[----:B------:R-:W-:Y:S02]  /*4280*/  LOP3.LUT R5, R21, 0xf000f0, RZ, 0xc0, !PT ;  /* 0x00f000f015057812 */ /* 0x000fe400078ec0ff */
        /* <DEDUP_REMOVED lines=140> */
.L_x_3594:
        /* <DEDUP_REMOVED lines=91> */
.L_x_3587:
[----:B------:R-:W0:Y:S01]  /*5100*/  LDC R15, c[0x0][0x23c] ;  /* 0x00008f00ff0f7b82 */ /* 0x000e220000000800 */
[----:B------:R-:W-:Y:S01]  /*5110*/  IADD3 R2, R2, 0x20, RZ ;  /* 0x0000002002027810 */ /* 0x000fe20007ffe0ff */
[----:B------:R-:W-:-:S03]  /*5120*/  UIADD3 UR4, UR4, 0x40, URZ ;  /* 0x0000004004047890 */ /* 0x000fc6000fffe03f */
[C---:B------:R-:W-:Y:S02]  /*5130*/  ISETP.GE.AND P2, PT, R2.reuse, UR5, PT ;  /* 0x0000000502007c0c */ /* 0x040fe4000bf46270 */
[----:B------:R-:W-:Y:S01]  /*5140*/  ISETP.LT.AND P3, PT, R2, R55, PT ;  /* 0x000000370200720c */ /* 0x000fe20003f61270 */
[----:B0-----:R-:W-:-:S12]  /*5150*/  IMAD.WIDE R4, R15, 0x10, R24 ;  /* 0x000000100f047825 */ /* 0x001fd800078e0218 */
[----:B------:R-:W-:Y:S05]  /*5160*/  @!P2 BRA P3, `(.L_x_3595) ;  /* 0xffffffc000d8a947 */ /* 0x000fea000183ffff */
.L_x_3586:
        /* <DEDUP_REMOVED lines=14> */
.L_x_3599:
        /* <DEDUP_REMOVED lines=20> */
[----:B--2---:R-:W-:Y:S02]  /*5390*/  LOP3.LUT R25, R18, 0xc000c, RZ, 0xc0, !PT ;  /* 0x000c000c12197812 */ /* 0x004fe400078ec0ff */
        /* <DEDUP_REMOVED lines=9> */
[----:B------:R-:W-:Y:S02]  /*5430*/  LOP3.LUT R30, R17, 0x300030, RZ, 0xc0, !PT ;  /* 0x00300030111e7812 */ /* 0x000fe400078ec0ff */
[----:B------:R-:W-:Y:S02]  /*5440*/  LOP3.LUT R24, R15, 0x64006400, RZ, 0xfc, !PT ;  /* 0x640064000f187812 */ /* 0x000fe400078efcff */
[----:B------:R-:W-:Y:S02]  /*5450*/  SHF.R.U32.HI R23, RZ, 0x8, R19 ;  /* 0x00000008ff177819 */ /* 0x000fe40000011613 */
[----:B------:R-:W-:-:S02]  /*5460*/  LOP3.LUT R33, R19, 0x300030, RZ, 0xc0, !PT ;  /* 0x0030003013217812 */ /* 0x000fc400078ec0ff */
[----:B------:R-:W-:Y:S02]  /*5470*/  LOP3.LUT R15, R20, 0xc000c, RZ, 0xc0, !PT ;  /* 0x000c000c140f7812 */ /* 0x000fe400078ec0ff */
[----:B------:R-:W-:Y:S01]  /*5480*/  LOP3.LUT R28, R25, 0x64006400, RZ, 0xfc, !PT ;  /* 0x64006400191c7812 */ /* 0x000fe200078efcff */
[-C--:B------:R-:W-:Y:S01]  /*5490*/  HFMA2 R25, R42, R29.reuse.H0_H0, -258, -258 ;  /* 0xdc08dc082a197431 */ /* 0x080fe2000004001d */
[----:B------:R-:W-:Y:S02]  /*54a0*/  LOP3.LUT R36, R27, 0x64006400, RZ, 0xfc, !PT ;  /* 0x640064001b247812 */ /* 0x000fe400078efcff */
        /* <DEDUP_REMOVED lines=125> */
.L_x_3598:
        /* <DEDUP_REMOVED lines=43> */
.L_x_3597:
[----:B------:R-:W-:Y:S01]  /*5f30*/  IADD3 R2, R2, 0x10, RZ ;  /* 0x0000001002027810 */ /* 0x000fe20007ffe0ff */
[----:B------:R-:W-:Y:S01]  /*5f40*/  UIADD3 UR4, UR4, 0x20, URZ ;  /* 0x0000002004047890 */ /* 0x000fe2000fffe03f */
[----:B------:R-:W-:Y:S02]  /*5f50*/  IADD3 R4, P3, R4, R13, RZ ;  /* 0x0000000d04047210 */ /* 0x000fe40007f7e0ff */
[C---:B------:R-:W-:Y:S02]  /*5f60*/  ISETP.GE.AND P2, PT, R2.reuse, UR5, PT ;  /* 0x0000000502007c0c */ /* 0x040fe4000bf46270 */
[----:B------:R-:W-:Y:S02]  /*5f70*/  ISETP.LT.AND P4, PT, R2, R55, PT ;  /* 0x000000370200720c */ /* 0x000fe40003f81270 */
[----:B------:R-:W-:-:S11]  /*5f80*/  IADD3.X R5, R5, R12, RZ, P3, !PT ;  /* 0x0000000c05057210 */ /* 0x000fd60001ffe4ff */
[----:B------:R-:W-:Y:S05]  /*5f90*/  @!P2 BRA P4, `(.L_x_3599) ;  /* 0xfffffff000aca947 */ /* 0x000fea000203ffff */
.L_x_3596:
[----:B------:R-:W-:Y:S05]  /*5fa0*/  @!P1 EXIT ;  /* 0x000000000000994d */ /* 0x000fea0003800000 */
[----:B------:R-:W0:Y:S01]  /*5fb0*/  S2R R2, SR_CTAID.X ;  /* 0x0000000000027919 */ /* 0x000e220000002500 */
[----:B------:R-:W1:Y:S01]  /*5fc0*/  S2UR UR4, SR_CTAID.Y ;  /* 0x00000000000479c3 */ /* 0x000e620000002600 */
[----:B------:R-:W-:Y:S01]  /*5fd0*/  HMUL2 R17, R7, R3.H0_H0 ;  /* 0x2000000307117232 */ /* 0x000fe20000000000 */
[----:B------:R-:W0:Y:S06]  /*5fe0*/  S2R R11, SR_TID.X ;  /* 0x00000000000b7919 */ /* 0x000e2c0000002100 */
[----:B------:R-:W2:Y:S08]  /*5ff0*/  LDC.64 R12, c[0x0][0x238] ;  /* 0x00008e00ff0c7b82 */ /* 0x000eb00000000a00 */
        /* <DEDUP_REMOVED lines=16> */
.L_x_3603:
[----:B------:R-:W0:Y:S02]  /*6100*/  LDS R14, [R2] ;  /* 0x00000000020e7984 */ /* 0x000e240000000800 */
[----:B0-----:R-:W-:-:S06]  /*6110*/  HADD2 R15, R14, R17 ;  /* 0x000000110e0f7230 */ /* 0x001fcc0000000000 */
[----:B------:R-:W0:Y:S02]  /*6120*/  ATOMS.CAST.SPIN R15, [R2], R14, R15 ;  /* 0x0000000e020f738d */ /* 0x000e24000180000f */
[----:B0-----:R-:W-:-:S13]  /*6130*/  ISETP.EQ.U32.AND P0, PT, R15, 0x1, PT ;  /* 0x000000010f00780c */ /* 0x001fda0003f02070 */
[----:B------:R-:W-:Y:S05]  /*6140*/  @!P0 BRA `(.L_x_3603) ;  /* 0xfffffffc00ec8947 */ /* 0x000fea000383ffff */
[----:B------:R-:W-:Y:S05]  /*6150*/  BRA `(.L_x_3601) ;  /* 0x00000000000c7947 */ /* 0x000fea0003800000 */
.L_x_3602:
[----:B------:R-:W2:Y:S02]  /*6160*/  LD.E R2, desc[UR6][R6.64] ;  /* 0x0000000606027980 */ /* 0x000ea4000c101900 */
[----:B--2---:R-:W-:-:S05]  /*6170*/  IADD3 R3, R17, R2, RZ ;  /* 0x0000000211037210 */ /* 0x004fca0007ffe0ff */
[----:B------:R0:W-:Y:S02]  /*6180*/  ST.E desc[UR6][R6.64], R3 ;  /* 0x0000000306007985 */ /* 0x0001e4000c101906 */
.L_x_3601:
[----:B------:R-:W-:Y:S05]  /*6190*/  BSYNC B0 ;  /* 0x0000000000007941 */ /* 0x000fea0003800000 */
.L_x_3600:
[----:B------:R1:W-:Y:S01]  /*61a0*/  ATOM.E.ADD.F16x2.RN.STRONG.GPU P0, RZ, desc[UR6][R6.64+0x4], R19 ;  /* 0x0000041306ff79a2 */ /* 0x0003e2000810e1c6 */
[----:B------:R-:W-:Y:S04]  /*61b0*/  BSSY B0, `(.L_x_3604) ;  /* 0x000000e000007945 */ /* 0x000fe80003800000 */
[----:B-1----:R-:W-:Y:S05]  /*61c0*/  @P0 BRA `(.L_x_3605) ;  /* 0x0000000000300947 */ /* 0x002fea0003800000 */
[----:B------:R-:W1:Y:S02]  /*61d0*/  QSPC.E.S P0, RZ, [R6+0x4] ;  /* 0x0000040006ff73aa */ /* 0x000e640000000500 */
[----:B-1----:R-:W-:Y:S05]  /*61e0*/  @!P0 BRA `(.L_x_3606) ;  /* 0x00000000001c8947 */ /* 0x002fea0003800000 */
[----:B0-----:R-:W-:-:S07]  /*61f0*/  MOV R6, R6 ;  /* 0x0000000600067202 */ /* 0x001fce0000000f00 */
.L_x_3607:
[----:B------:R-:W0:Y:S02]  /*6200*/  LDS R2, [R6+0x4] ;  /* 0x0000040006027984 */ /* 0x000e240000000800 */
[----:B0-----:R-:W-:-:S10]  /*6210*/  HFMA2.MMA R3, R2, 1, 1, R19 ;  /* 0x3c003c0002037835 */ /* 0x001fd40000000013 */
[----:B------:R-:W0:Y:S02]  /*6220*/  ATOMS.CAST.SPIN R3, [R6+0x4], R2, R3 ;  /* 0x000004020603738d */ /* 0x000e240001800003 */
[----:B0-----:R-:W-:-:S13]  /*6230*/  ISETP.EQ.U32.AND P0, PT, R3, 0x1, PT ;  /* 0x000000010300780c */ /* 0x001fda0003f02070 */
[----:B------:R-:W-:Y:S05]  /*6240*/  @!P0 BRA `(.L_x_3607) ;  /* 0xfffffffc00ec8947 */ /* 0x000fea000383ffff */
[----:B------:R-:W-:Y:S05]  /*6250*/  BRA `(.L_x_3605) ;  /* 0x00000000000c7947 */ /* 0x000fea0003800000 */
.L_x_3606:
[----:B------:R-:W0:Y:S02]  /*6260*/  LD.E R2, desc[UR6][R6.64+0x4] ;  /* 0x0000040606027980 */ /* 0x000e24000c101900 */
[----:B0-----:R-:W-:-:S05]  /*6270*/  IADD3 R3, R19, R2, RZ ;  /* 0x0000000213037210 */ /* 0x001fca0007ffe0ff */
[----:B------:R1:W-:Y:S02]  /*6280*/  ST.E desc[UR6][R6.64+0x4], R3 ;  /* 0x0000040306007985 */ /* 0x0003e4000c101906 */
.L_x_3605:
[----:B------:R-:W-:Y:S05]  /*6290*/  BSYNC B0 ;  /* 0x0000000000007941 */ /* 0x000fea0003800000 */
.L_x_3604:
        /* <DEDUP_REMOVED lines=13> */
.L_x_3611:
[----:B01----:R-:W0:Y:S02]  /*6370*/  LDS R6, [R2] ;  /* 0x0000000002067984 */ /* 0x003e240000000800 */
[----:B0-----:R-:W-:-:S06]  /*6380*/  HADD2 R7, R6, R9 ;  /* 0x0000000906077230 */ /* 0x001fcc0000000000 */
[----:B------:R-:W0:Y:S02]  /*6390*/  ATOMS.CAST.SPIN R7, [R2], R6, R7 ;  /* 0x000000060207738d */ /* 0x000e240001800007 */
[----:B0-----:R-:W-:-:S13]  /*63a0*/  ISETP.EQ.U32.AND P0, PT, R7, 0x1, PT ;  /* 0x000000010700780c */ /* 0x001fda0003f02070 */
[----:B------:R-:W-:Y:S05]  /*63b0*/  @!P0 BRA `(.L_x_3611) ;  /* 0xfffffffc00ec8947 */ /* 0x000fea000383ffff */
[----:B------:R-:W-:Y:S05]  /*63c0*/  BRA `(.L_x_3609) ;  /* 0x00000000000c7947 */ /* 0x000fea0003800000 */
.L_x_3610:
[----:B------:R-:W0:Y:S02]  /*63d0*/  LD.E R0, desc[UR6][R4.64] ;  /* 0x0000000604007980 */ /* 0x000e24000c101900 */
[----:B01----:R-:W-:-:S05]  /*63e0*/  IADD3 R3, R9, R0, RZ ;  /* 0x0000000009037210 */ /* 0x003fca0007ffe0ff */
[----:B------:R2:W-:Y:S02]  /*63f0*/  ST.E desc[UR6][R4.64], R3 ;  /* 0x0000000304007985 */ /* 0x0005e4000c101906 */
.L_x_3609:
[----:B------:R-:W-:Y:S05]  /*6400*/  BSYNC B0 ;  /* 0x0000000000007941 */ /* 0x000fea0003800000 */
.L_x_3608:
[----:B------:R3:W-:Y:S02]  /*6410*/  ATOM.E.ADD.F16x2.RN.STRONG.GPU P0, RZ, desc[UR6][R4.64+0x4], R11 ;  /* 0x0000040b04ff79a2 */ /* 0x0007e4000810e1c6 */
[----:B---3--:R-:W-:Y:S05]  /*6420*/  @P0 EXIT ;  /* 0x000000000000094d */ /* 0x008fea0003800000 */
[----:B------:R-:W3:Y:S02]  /*6430*/  QSPC.E.S P0, RZ, [R4+0x4] ;  /* 0x0000040004ff73aa */ /* 0x000ee40000000500 */
[----:B---3--:R-:W-:Y:S05]  /*6440*/  @!P0 BRA `(.L_x_3612) ;  /* 0x00000000001c8947 */ /* 0x008fea0003800000 */
[----:B--2---:R-:W-:-:S07]  /*6450*/  MOV R4, R4 ;  /* 0x0000000400047202 */ /* 0x004fce0000000f00 */
.L_x_3613:
[----:B------:R-:W0:Y:S02]  /*6460*/  LDS R2, [R4+0x4] ;  /* 0x0000040004027984 */ /* 0x000e240000000800 */
[----:B01----:R-:W-:-:S10]  /*6470*/  HFMA2.MMA R3, R2, 1, 1, R11 ;  /* 0x3c003c0002037835 */ /* 0x003fd4000000000b */
[----:B------:R-:W0:Y:S02]  /*6480*/  ATOMS.CAST.SPIN R3, [R4+0x4], R2, R3 ;  /* 0x000004020403738d */ /* 0x000e240001800003 */
[----:B0-----:R-:W-:-:S13]  /*6490*/  ISETP.EQ.U32.AND P0, PT, R3, 0x1, PT ;  /* 0x000000010300780c */ /* 0x001fda0003f02070 */
[----:B------:R-:W-:Y:S05]  /*64a0*/  @!P0 BRA `(.L_x_3613) ;  /* 0xfffffffc00ec8947 */ /* 0x000fea000383ffff */
[----:B------:R-:W-:Y:S05]  /*64b0*/  EXIT ;  /* 0x000000000000794d */ /* 0x000fea0003800000 */
.L_x_3612:
[----:B------:R-:W0:Y:S02]  /*64c0*/  LD.E R0, desc[UR6][R4.64+0x4] ;  /* 0x0000040604007980 */ /* 0x000e24000c101900 */
[----:B012---:R-:W-:-:S05]  /*64d0*/  IADD3 R3, R11, R0, RZ ;  /* 0x000000000b037210 */ /* 0x007fca0007ffe0ff */
[----:B------:R-:W-:Y:S01]  /*64e0*/  ST.E desc[UR6][R4.64+0x4], R3 ;  /* 0x0000040304007985 */ /* 0x000fe2000c101906 */
[----:B------:R-:W-:Y:S05]  /*64f0*/  EXIT ;  /* 0x000000000000794d */ /* 0x000fea0003800000 */
.L_x_3614:
        /* <DEDUP_REMOVED lines=16> */
.L_x_5231:


//--------------------- .text._Z23gemm_half_q_half_kernelILi2ELi172ELb1ELb1ELi64EEvPK6__halfPKjS4_S2_PS0_iiiiPKtS7_iiiiiibS2_i --------------------------
	.section	.text._Z23gemm_half_q_half_kernelILi2ELi172ELb1ELb1ELi64EEvPK6__halfPKjS4_S2_PS0_iiiiPKtS7_iiiiiibS2_i,"ax",@progbits
	.align	128
        .global         _Z23gemm_half_q_half_kernelILi2ELi172ELb1ELb1ELi64EEvPK6__halfPKjS4_S2_PS0_iiiiPKtS7_iiiiiibS2_i
        .type           _Z23gemm_half_q_half_kernelILi2ELi172ELb1ELb1ELi64EEvPK6__halfPKjS4_S2_PS0_iiiiPKtS7_iiiiiibS2_i,@function
        .size           _Z23gemm_half_q_half_kernelILi2ELi172ELb1ELb1ELi64EEvPK6__halfPKjS4_S2_PS0_iiiiPKtS7_iiiiiibS2_i,(.L_x_5232 - _Z23gemm_half_q_half_kernelILi2ELi172ELb1ELb1ELi64EEvPK6__halfPKjS4_S2_PS0_iiiiPKtS7_iiiiiibS2_i)
        .other          _Z23gemm_half_q_half_kernelILi2ELi172ELb1ELb1ELi64EEvPK6__halfPKjS4_S2_PS0_iiiiPKtS7_iiiiiibS2_i,@"STO_CUDA_ENTRY STV_DEFAULT"
_Z23gemm_half_q_half_kernelILi2ELi172ELb1ELb1ELi64EEvPK6__halfPKjS4_S2_PS0_iiiiPKtS7_iiiiiibS2_i:
.text._Z23gemm_half_q_half_kernelILi2ELi172ELb1ELb1ELi64EEvPK6__halfPKjS4_S2_PS0_iiiiPKtS7_iiiiiibS2_i:
        /* <DEDUP_REMOVED lines=26> */
.L_x_3615:
        /* <DEDUP_REMOVED lines=29> */
.L_x_3620:
        /* <DEDUP_REMOVED lines=37> */
.L_x_3619:
        /* <DEDUP_REMOVED lines=24> */
.L_x_3621:
        /* <DEDUP_REMOVED lines=14> */
.L_x_3618:
        /* <DEDUP_REMOVED lines=10> */
.L_x_3623:
        /* <DEDUP_REMOVED lines=37> */
.L_x_3622:
        /* <DEDUP_REMOVED lines=24> */
.L_x_3624:
        /* <DEDUP_REMOVED lines=13> */
.L_x_3617:
[----:B------:R-:W-:Y:S05]  /*0d60*/  BSYNC B0 ;  /* 0x0000000000007941 */ /* 0x000fea0003800000 */
.L_x_3616:
[----:B------:R-:W-:Y:S02]  /*0d70*/  ULDC UR4, c[0x0][0x23c] ;  /* 0x00008f0000047ab9 */ /* 0x000fe40000000800 */
[----:B0-----:R-:W-:-:S04]  /*0d80*/  MOV R9, UR4 ;  /* 0x0000000400097c02 */ /* 0x001fc80008000f00 */
[----:B------:R-:W-:-:S13]  /*0d90*/  ISETP.GE.AND P0, PT, R4, R9, PT ;  /* 0x000000090400720c */ /* 0x000fda0003f06270 */
[----:B------:R-:W-:Y:S05]  /*0da0*/  @P0 EXIT ;  /* 0x000000000000094d */ /* 0x000fea0003800000 */
[----:B-12---:R-:W0:Y:S02]  /*0db0*/  LDC.U8 R3, c[0x0][0x270] ;  /* 0x00009c00ff037b82 */ /* 0x006e240000000000 */
[----:B0-----:R-:W-:-:S04]  /*0dc0*/  PRMT R3, R3, 0x8880, RZ ;  /* 0x0000888003037816 */ /* 0x001fc800000000ff */
        /* <DEDUP_REMOVED lines=8> */
[----:B------:R-:W0:Y:S01]  /*0e50*/  LDC.64 R20, c[0x0][0x230] ;  /* 0x00008c00ff147b82 */ /* 0x000e220000000a00 */
[----:B------:R-:W-:Y:S02]  /*0e60*/  PLOP3.LUT P0, PT, PT, PT, PT, 0x8, 0x0 ;  /* 0x000000000000781c */ /* 0x000fe40003f0e170 */
[----:B------:R-:W-:-:S11]  /*0e70*/  IADD3 R22, R2, -0x3, RZ ;  /* 0xfffffffd02167810 */ /* 0x000fd60007ffe0ff */
.L_x_3627:
[----:B------:R-:W-:Y:S02]  /*0e80*/  LEA R3, R0, R19, 0x1 ;  /* 0x0000001300037211 */ /* 0x000fe400078e08ff */
        /* <DEDUP_REMOVED lines=18> */
.L_x_3626:
[----:B------:R-:W-:-:S04]  /*0fb0*/  IADD3 R3, R2, -R19, RZ ;  /* 0x8000001302037210 */ /* 0x000fc80007ffe0ff */
[----:B------:R-:W-:-:S13]  /*0fc0*/  ISETP.GT.AND P2, PT, R3, 0x1, PT ;  /* 0x000000010300780c */ /* 0x000fda0003f44270 */
[----:B------:R-:W-:Y:S05]  /*0fd0*/  @!P2 BRA `(.L_x_3628) ;  /* 0x00000000002ca947 */ /* 0x000fea0003800000 */
[----:B-1----:R-:W0:Y:S01]  /*0fe0*/  LDC.64 R10, c[0x0][0x230] ;  /* 0x00008c00ff0a7b82 */ /* 0x002e220000000a00 */
        /* <DEDUP_REMOVED lines=10> */
.L_x_3628:
[----:B------:R-:W-:-:S13]  /*1090*/  ISETP.LT.OR P0, PT, R19, R2, P0 ;  /* 0x000000021300720c */ /* 0x000fda0000701670 */
[----:B------:R-:W2:Y:S01]  /*10a0*/  @P0 LDC.64 R2, c[0x0][0x230] ;  /* 0x00008c00ff020b82 */ /* 0x000ea20000000a00 */
[----:B------:R-:W-:-:S05]  /*10b0*/  @P0 LEA R0, R0, R19, 0x1 ;  /* 0x0000001300000211 */ /* 0x000fca00078e08ff */
[----:B01----:R-:W-:-:S04]  /*10c0*/  @P0 IMAD R7, R0, R9, R4 ;  /* 0x0000000900070224 */ /* 0x003fc800078e0204 */
[----:B--2---:R-:W-:-:S05]  /*10d0*/  @P0 IMAD.WIDE R2, R7, 0x2, R2 ;  /* 0x0000000207020825 */ /* 0x004fca00078e0202 */
[----:B------:R0:W-:Y:S02]  /*10e0*/  @P0 STG.E.64 desc[UR6][R2.64], RZ ;  /* 0x000000ff02000986 */ /* 0x0001e4000c101b06 */
.L_x_3625:
[----:B------:R-:W1:Y:S01]  /*10f0*/  LDC.64 R12, c[0x0][0x248] ;  /* 0x00009200ff0c7b82 */ /* 0x000e620000000a00 */
[----:B0-----:R-:W-:-:S05]  /*1100*/  SHF.L.U32 R3, R8, 0x7, RZ ;  /* 0x0000000708037819 */ /* 0x001fca00000006ff */
[----:B-1----:R-:W-:-:S05]  /*1110*/  IMAD.WIDE R2, R3, 0x2, R12 ;  /* 0x0000000203027825 */ /* 0x002fca00078e020c */
        /* <DEDUP_REMOVED lines=12> */
.L_x_3630:
        /* <DEDUP_REMOVED lines=44> */
.L_x_3629:
        /* <DEDUP_REMOVED lines=24> */
.L_x_3631:
        /* <DEDUP_REMOVED lines=8> */
.L_x_3632:
        /* <DEDUP_REMOVED lines=10> */
.L_x_3633:
        /* <DEDUP_REMOVED lines=8> */
.L_x_3634:
        /* <DEDUP_REMOVED lines=10> */
.L_x_3635:
        /* <DEDUP_REMOVED lines=21> */
[----:B------:R-:W-:-:S02]  /*19b0*/  PRMT R21, RZ, 0x5410, RZ ;  /* 0x00005410ff157816 */ /* 0x000fc400000000ff */
[C---:B------:R-:W-:Y:S02]  /*19c0*/  ISETP.GE.OR P0, PT, R17.reuse, UR8, P0 ;  /* 0x0000000811007c0c */ /* 0x040fe40008706670 */
[----:B------:R-:W-:-:S11]  /*19d0*/  IADD3 R22, R17, R22, RZ ;  /* 0x0000001611167210 */ /* 0x000fd60007ffe0ff */
[----:B------:R-:W-:Y:S05]  /*19e0*/  @P0 BRA `(.L_x_3636) ;  /* 0x0000004c00080947 */ /* 0x000fea0003800000 */
[----:B------:R-:W-:Y:S01]  /*19f0*/  IADD3 R13, P0, P2, R4, R9, R13 ;  /* 0x00000009040d7210 */ /* 0x000fe20007a1e00d */
[----:B------:R-:W-:Y:S01]  /*1a00*/  ULDC UR8, c[0x0][0x240] ;  /* 0x0000900000087ab9 */ /* 0x000fe20000000800 */
[----:B------:R-:W-:Y:S01]  /*1a10*/  SHF.R.S32.HI R9, RZ, 0x1f, R9 ;  /* 0x0000001fff097819 */ /* 0x000fe20000011409 */
[----:B------:R-:W-:Y:S01]  /*1a20*/  ULDC UR5, c[0x0][0x258] ;  /* 0x0000960000057ab9 */ /* 0x000fe20000000800 */
[----:B------:R-:W-:Y:S02]  /*1a30*/  MOV R26, RZ ;  /* 0x000000ff001a7202 */ /* 0x000fe40000000f00 */
[----:B------:R-:W-:Y:S02]  /*1a40*/  IADD3.X R0, R0, R9, R15, P0, P2 ;  /* 0x0000000900007210 */ /* 0x000fe400007e440f */
[----:B------:R-:W-:Y:S02]  /*1a50*/  LEA R4, P0, R13, UR10, 0x2 ;  /* 0x0000000a0d047c11 */ /* 0x000fe4000f8010ff */
[----:B------:R-:W-:-:S02]  /*1a60*/  PRMT R25, RZ, 0x7610, R25 ;  /* 0x00007610ff197816 */ /* 0x000fc40000000019 */
[----:B------:R-:W-:-:S09]  /*1a70*/  LEA.HI.X R13, R13, UR11, R0, 0x2, P0 ;  /* 0x0000000b0d0d7c11 */ /* 0x000fd200080f1400 */
.L_x_3645:
        /* <DEDUP_REMOVED lines=144> */
[----:B------:R-:W-:Y:S01]  /*2380*/  FFMA.FTZ R0, R57, R58, R0 ;  /* 0x0000003a39007223 */ /* 0x000fe20000010000 */
[----:B------:R-:W-:-:S02]  /*2390*/  HADD2.F32 R63, -RZ, R15.H0_H0 ;  /* 0x2000000fff3f7230 */ /* 0x000fc40000004100 */
        /* <DEDUP_REMOVED lines=72> */
.L_x_3638:
        /* <DEDUP_REMOVED lines=22> */
[-C--:B------:R-:W-:Y:S01]  /*2980*/  FFMA.FTZ R39, R62, R58.reuse, R39 ;  /* 0x0000003a3e277223 */ /* 0x080fe20000010027 */
        /* <DEDUP_REMOVED lines=21> */
[----:B------:R-:W-:Y:S01]  /*2ae0*/  FFMA.FTZ R60, R15, R59, R60 ;  /* 0x0000003b0f3c7223 */ /* 0x000fe2000001003c */
[----:B-1----:R-:W-:Y:S02]  /*2af0*/  HADD2.F32 R3, -RZ, R12.H0_H0 ;  /* 0x2000000cff037230 */ /* 0x002fe40000004100 */
        /* <DEDUP_REMOVED lines=24> */
[----:B------:R-:W-:Y:S02]  /*2c80*/  HADD2.F32 R29, -RZ, R38.H0_H0 ;  /* 0x20000026ff1d7230 */ /* 0x000fe40000004100 */
        /* <DEDUP_REMOVED lines=20> */
.L_x_3637:
        /* <DEDUP_REMOVED lines=206> */
.L_x_3640:
        /* <DEDUP_REMOVED lines=16> */
[----:B0-----:R-:W-:Y:S02]  /*3bb0*/  HADD2.F32 R59, -RZ, R2.H0_H0 ;  /* 0x20000002ff3b7230 */ /* 0x001fe40000004100 */
[--C-:B------:R-:W-:Y:S02]  /*3bc0*/  HADD2.F32 R60, -RZ, R3.reuse.H0_H0 ;  /* 0x20000003ff3c7230 */ /* 0x100fe40000004100 */
[----:B------:R-:W-:Y:S02]  /*3bd0*/  HADD2.F32 R61, -RZ, R3.H1_H1 ;  /* 0x30000003ff3d7230 */ /* 0x000fe40000004100 */
[----:B------:R-:W-:Y:S01]  /*3be0*/  FFMA.FTZ R13, R0, R59, RZ ;  /* 0x0000003b000d7223 */ /* 0x000fe200000100ff */
[----:B------:R-:W-:Y:S02]  /*3bf0*/  HADD2.F32 R3, -RZ, R38.H0_H0 ;  /* 0x20000026ff037230 */ /* 0x000fe40000004100 */
[----:B------:R-:W-:-:S02]  /*3c00*/  HADD2.F32 R58, -RZ, R2.H1_H1 ;  /* 0x30000002ff3a7230 */ /* 0x000fc40000004100 */
[----:B------:R-:W-:Y:S02]  /*3c10*/  HADD2.F32 R2, -RZ, R37.H0_H0 ;  /* 0x20000025ff027230 */ /* 0x000fe40000004100 */
[-C--:B------:R-:W-:Y:S01]  /*3c20*/  FFMA.FTZ R3, R3, R59.reuse, RZ ;  /* 0x0000003b03037223 */ /* 0x080fe200000100ff */
[----:B------:R-:W-:Y:S02]  /*3c30*/  HADD2.F32 R0, -RZ, R44.H0_H0 ;  /* 0x2000002cff007230 */ /* 0x000fe40000004100 */
[-C--:B------:R-:W-:Y:S01]  /*3c40*/  FFMA.FTZ R13, R12, R58.reuse, R13 ;  /* 0x0000003a0c0d7223 */ /* 0x080fe2000001000d */
[----:B------:R-:W-:Y:S02]  /*3c50*/  HADD2.F32 R12, -RZ, R47.H0_H0 ;  /* 0x2000002fff0c7230 */ /* 0x000fe40000004100 */
        /* <DEDUP_REMOVED lines=16> */
[----:B-1----:R-:W-:-:S02]  /*3d60*/  HADD2.F32 R3, -RZ, R14.H0_H0 ;  /* 0x2000000eff037230 */ /* 0x002fc40000004100 */
[----:B------:R-:W-:Y:S01]  /*3d70*/  FFMA.FTZ R60, R35, R61, R60 ;  /* 0x0000003d233c7223 */ /* 0x000fe2000001003c */
[----:B------:R-:W-:Y:S02]  /*3d80*/  HADD2.F32 R33, -RZ, R51.H0_H0 ;  /* 0x20000033ff217230 */ /* 0x000fe40000004100 */
[----:B------:R-:W-:Y:S02]  /*3d90*/  HADD2.F32 R13, -RZ, R50.H0_H0 ;  /* 0x20000032ff0d7230 */ /* 0x000fe40000004100 */
[----:B------:R-:W-:Y:S02]  /*3da0*/  HADD2.F32 R35, -RZ, R52.H0_H0 ;  /* 0x20000034ff237230 */ /* 0x000fe40000004100 */
        /* <DEDUP_REMOVED lines=13> */
[-C--:B------:R-:W-:Y:S01]  /*3e80*/  FFMA.FTZ R35, R30, R14.reuse, R35 ;  /* 0x0000000e1e237223 */ /* 0x080fe20000010023 */
[----:B------:R-:W-:Y:S01]  /*3e90*/  FFMA.FTZ R3, R28, R14, R3 ;  /* 0x0000000e1c037223 */ /* 0x000fe20000010003 */
[----:B------:R-:W-:Y:S02]  /*3ea0*/  HADD2.F32 R12, -RZ, R56.H0_H0 ;  /* 0x20000038ff0c7230 */ /* 0x000fe40000004100 */
[-C--:B------:R-:W-:Y:S01]  /*3eb0*/  FFMA.FTZ R0, R0, R2.reuse, R13 ;  /* 0x0000000200007223 */ /* 0x080fe2000001000d */
[----:B------:R-:W-:Y:S02]  /*3ec0*/  HADD2.F32 R15, -RZ, R15.H1_H1 ;  /* 0x3000000fff0f7230 */ /* 0x000fe40000004100 */
        /* <DEDUP_REMOVED lines=25> */
.L_x_3639:
        /* <DEDUP_REMOVED lines=205> */
.L_x_3642:
        /* <DEDUP_REMOVED lines=91> */
.L_x_3641:
        /* <DEDUP_REMOVED lines=205> */
.L_x_3644:
        /* <DEDUP_REMOVED lines=91> */
.L_x_3643:
[----:B------:R-:W-:Y:S01]  /*6560*/  LEA R0, R8, 0x40, 0x6 ;  /* 0x0000004008007811 */ /* 0x000fe200078e30ff */
[----:B------:R-:W-:Y:S01]  /*6570*/  IMAD.WIDE R10, R9, 0x8, R10 ;  /* 0x00000008090a7825 */ /* 0x000fe200078e020a */
[----:B------:R-:W-:Y:S01]  /*6580*/  IADD3 R17, R17, 0x20, RZ ;  /* 0x0000002011117810 */ /* 0x000fe20007ffe0ff */
[----:B------:R-:W-:Y:S01]  /*6590*/  UIADD3 UR4, UR4, 0x40, URZ ;  /* 0x0000004004047890 */ /* 0x000fe2000fffe03f */
[----:B------:R-:W-:Y:S01]  /*65a0*/  VIMNMX R0, R0, UR8, PT ;  /* 0x0000000800007c48 */ /* 0x000fe2000bfe0100 */
[----:B0-----:R-:W-:Y:S01]  /*65b0*/  IMAD.WIDE R6, R9, 0x8, R6 ;  /* 0x0000000809067825 */ /* 0x001fe200078e0206 */
[C---:B------:R-:W-:Y:S02]  /*65c0*/  ISETP.GE.AND P0, PT, R17.reuse, UR5, PT ;  /* 0x0000000511007c0c */ /* 0x040fe4000bf06270 */
[----:B------:R-:W-:Y:S02]  /*65d0*/  ISETP.LT.AND P2, PT, R17, R0, PT ;  /* 0x000000001100720c */ /* 0x000fe40003f41270 */
[----:B------:R-:W-:-:S02]  /*65e0*/  MOV R4, R10 ;  /* 0x0000000a00047202 */ /* 0x000fc40000000f00 */
[----:B-----5:R-:W-:-:S09]  /*65f0*/  MOV R13, R11 ;  /* 0x0000000b000d7202 */ /* 0x020fd20000000f00 */
[----:B------:R-:W-:Y:S05]  /*6600*/  @!P0 BRA P2, `(.L_x_3645) ;  /* 0xffffffb4001c8947 */ /* 0x000fea000103ffff */
.L_x_3636:
        /* <DEDUP_REMOVED lines=10> */
.L_x_3651:
        /* <DEDUP_REMOVED lines=25> */
[--C-:B------:R-:W-:Y:S02]  /*6840*/  SHF.R.U32.HI R47, RZ, 0xc, R35.reuse ;  /* 0x0000000cff2f7819 */ /* 0x100fe40000011623 */
[----:B------:R-:W-:Y:S02]  /*6850*/  LOP3.LUT R48, R35, 0x3f003f, RZ, 0xc0, !PT ;  /* 0x003f003f23307812 */ /* 0x000fe400078ec0ff */
        /* <DEDUP_REMOVED lines=15> */
[----:B------:R-:W-:-:S05]  /*6950*/  LOP3.LUT R2, R2, 0x64006400, RZ, 0xfc, !PT ;  /* 0x6400640002027812 */ /* 0x000fca00078efcff */
        /* <DEDUP_REMOVED lines=13> */
[----:B------:R-:W-:Y:S02]  /*6a30*/  LOP3.LUT R29, R3, 0x300030, R4, 0xf8, !PT ;  /* 0x00300030031d7812 */ /* 0x000fe400078ef804 */
[--C-:B------:R-:W-:Y:S02]  /*6a40*/  SHF.R.U32.HI R30, RZ, 0x8, R31.reuse ;  /* 0x00000008ff1e7819 */ /* 0x100fe4000001161f */
[--C-:B------:R-:W-:Y:S02]  /*6a50*/  SHF.R.U32.HI R56, RZ, 0xa, R31.reuse ;  /* 0x0000000aff387819 */ /* 0x100fe4000001161f */
[----:B------:R-:W-:Y:S02]  /*6a60*/  LOP3.LUT R53, R31, 0x3f003f, RZ, 0xc0, !PT ;  /* 0x003f003f1f357812 */ /* 0x000fe400078ec0ff */
[----:B------:R-:W-:Y:S02]  /*6a70*/  SHF.R.U32.HI R54, RZ, 0x6, R31 ;  /* 0x00000006ff367819 */ /* 0x000fe4000001161f */
[----:B--2---:R-:W-:-:S02]  /*6a80*/  SHF.R.U32.HI R3, RZ, 0xc, R12 ;  /* 0x0000000cff037819 */ /* 0x004fc4000001160c */
[----:B------:R-:W-:Y:S02]  /*6a90*/  LOP3.LUT R31, R37, 0x300030, R28, 0xf8, !PT ;  /* 0x00300030251f7812 */ /* 0x000fe400078ef81c */
[----:B------:R-:W-:Y:S02]  /*6aa0*/  LOP3.LUT R47, R42, 0x300030, R43, 0xf8, !PT ;  /* 0x003000302a2f7812 */ /* 0x000fe400078ef82b */
        /* <DEDUP_REMOVED lines=14> */
[----:B------:R-:W-:Y:S02]  /*6b90*/  SHF.R.U32.HI R12, RZ, 0x6, R12 ;  /* 0x00000006ff0c7819 */ /* 0x000fe4000001160c */
[----:B------:R-:W-:-:S02]  /*6ba0*/  LOP3.LUT R57, R14, 0xf000f, RZ, 0xc0, !PT ;  /* 0x000f000f0e397812 */ /* 0x000fc400078ec0ff */
[----:B------:R-:W-:Y:S02]  /*6bb0*/  LOP3.LUT R14, R3, 0x300030, R10, 0xf8, !PT ;  /* 0x00300030030e7812 */ /* 0x000fe400078ef80a */
[----:B------:R-:W-:Y:S02]  /*6bc0*/  LOP3.LUT R28, R28, 0x64006400, RZ, 0xfc, !PT ;  /* 0x640064001c1c7812 */ /* 0x000fe400078efcff */
[----:B------:R-:W-:Y:S02]  /*6bd0*/  LOP3.LUT R42, R15, 0x300030, R34, 0xf8, !PT ;  /* 0x003000300f2a7812 */ /* 0x000fe400078ef822 */
[----:B------:R-:W-:Y:S02]  /*6be0*/  LOP3.LUT R3, R11, 0x64006400, RZ, 0xfc, !PT ;  /* 0x640064000b037812 */ /* 0x000fe400078efcff */
[----:B------:R-:W-:Y:S02]  /*6bf0*/  LOP3.LUT R51, R51, 0x64006400, RZ, 0xfc, !PT ;  /* 0x6400640033337812 */ /* 0x000fe400078efcff */
[----:B------:R-:W-:-:S02]  /*6c00*/  LOP3.LUT R49, R49, 0x300030, R46, 0xf8, !PT ;  /* 0x0030003031317812 */ /* 0x000fc400078ef82e */
[----:B------:R-:W-:Y:S02]  /*6c10*/  LOP3.LUT R11, R32, 0x64006400, RZ, 0xfc, !PT ;  /* 0x64006400200b7812 */ /* 0x000fe400078efcff */
        /* <DEDUP_REMOVED lines=110> */
.L_x_3648:
        /* <DEDUP_REMOVED lines=43> */
.L_x_3647:
        /* <DEDUP_REMOVED lines=35> */
[----:B------:R-:W-:Y:S02]  /*77e0*/  SHF.R.U32.HI R41, RZ, 0x6, R29 ;  /* 0x00000006ff297819 */ /* 0x000fe4000001161d */
[----:B------:R-:W-:Y:S02]  /*77f0*/  LOP3.LUT R29, R3, 0x300030, R2, 0xf8, !PT ;  /* 0x00300030031d7812 */ /* 0x000fe400078ef802 */
[----:B------:R-:W-:Y:S02]  /*7800*/  LOP3.LUT R47, R31, 0x300030, R44, 0xf8, !PT ;  /* 0x003000301f2f7812 */ /* 0x000fe400078ef82c */
[----:B------:R-:W-:Y:S02]  /*7810*/  LOP3.LUT R56, R51, 0x300030, R30, 0xf8, !PT ;  /* 0x0030003033387812 */ /* 0x000fe400078ef81e */
[----:B------:R-:W-:-:S02]  /*7820*/  LOP3.LUT R4, R32, 0x3f003f, RZ, 0xc0, !PT ;  /* 0x003f003f20047812 */ /* 0x000fc400078ec0ff */
[----:B------:R-:W-:Y:S02]  /*7830*/  LOP3.LUT R42, R38, 0x300030, R35, 0xf8, !PT ;  /* 0x00300030262a7812 */ /* 0x000fe400078ef823 */
[----:B---3--:R-:W-:Y:S02]  /*7840*/  SHF.R.U32.HI R2, RZ, 0xc, R12 ;  /* 0x0000000cff027819 */ /* 0x008fe4000001160c */
[--C-:B------:R-:W-:Y:S02]  /*7850*/  SHF.R.U32.HI R31, RZ, 0xc, R13.reuse ;  /* 0x0000000cff1f7819 */ /* 0x100fe4000001160d */
[----:B------:R-:W-:Y:S02]  /*7860*/  LOP3.LUT R10, R13, 0x3f003f, RZ, 0xc0, !PT ;  /* 0x003f003f0d0a7812 */ /* 0x000fe400078ec0ff */
[----:B------:R-:W-:Y:S02]  /*7870*/  SHF.R.U32.HI R30, RZ, 0x6, R13 ;  /* 0x00000006ff1e7819 */ /* 0x000fe4000001160d */
[----:B------:R-:W-:-:S02]  /*7880*/  SHF.R.U32.HI R32, RZ, 0x6, R32 ;  /* 0x00000006ff207819 */ /* 0x000fc40000011620 */
[--C-:B------:R-:W-:Y:S02]  /*7890*/  SHF.R.U32.HI R13, RZ, 0xc, R14.reuse ;  /* 0x0000000cff0d7819 */ /* 0x100fe4000001160e */
[----:B------:R-:W-:Y:S02]  /*78a0*/  SHF.R.U32.HI R35, RZ, 0xc, R15 ;  /* 0x0000000cff237819 */ /* 0x000fe4000001160f */
[----:B------:R-:W-:Y:S02]  /*78b0*/  SHF.R.U32.HI R37, RZ, 0x6, R33 ;  /* 0x00000006ff257819 */ /* 0x000fe40000011621 */
[----:B------:R-:W-:Y:S02]  /*78c0*/  LOP3.LUT R36, R33, 0x3f003f, RZ, 0xc0, !PT ;  /* 0x003f003f21247812 */ /* 0x000fe400078ec0ff */
        /* <DEDUP_REMOVED lines=136> */
.L_x_3650:
        /* <DEDUP_REMOVED lines=43> */
.L_x_3649:
        /* <DEDUP_REMOVED lines=8> */
.L_x_3646:
[----:B-----5:R-:W-:Y:S01]  /*8480*/  LEA R34, R8, 0x40, 0x6 ;  /* 0x0000004008227811 */ /* 0x020fe200078e30ff */
        /* <DEDUP_REMOVED lines=10> */
.L_x_3661:
        /* <DEDUP_REMOVED lines=27> */
[C---:B------:R-:W-:Y:S02]  /*86e0*/  LOP3.LUT R3, R37.reuse, 0xf000f, RZ, 0xc0, !PT ;  /* 0x000f000f25037812 */ /* 0x040fe400078ec0ff */
        /* <DEDUP_REMOVED lines=34> */
[-C--:B------:R-:W-:Y:S02]  /*8910*/  HFMA2 R33, R33, R32.reuse.H0_H0, -72, -72 ;  /* 0xd480d48021217431 */ /* 0x080fe40000040020 */
[----:B------:R-:W-:Y:S02]  /*8920*/  HADD2 R35, R3, -1032, -1032 ;  /* 0xe408e40803237430 */ /* 0x000fe40000000000 */
[----:B------:R-:W-:Y:S02]  /*8930*/  HFMA2 R39, R39, R32.H0_H0, -72, -72 ;  /* 0xd480d48027277431 */ /* 0x000fe40000040020 */
[----:B------:R-:W-:-:S02]  /*8940*/  HADD2 R40, R40, -1032, -1032 ;  /* 0xe408e40828287430 */ /* 0x000fc40000000000 */
[-C--:B------:R-:W-:Y:S02]  /*8950*/  HFMA2 R41, R41, R32.reuse.H0_H0, -72, -72 ;  /* 0xd480d48029297431 */ /* 0x080fe40000040020 */
        /* <DEDUP_REMOVED lines=101> */
.L_x_3654:
        /* <DEDUP_REMOVED lines=91> */
.L_x_3655:
[C---:B-----5:R-:W-:Y:S02]  /*9560*/  LOP3.LUT R0, R28.reuse, 0xf000f, RZ, 0xc0, !PT ;  /* 0x000f000f1c007812 */ /* 0x060fe400078ec0ff */
[----:B------:R-:W-:Y:S02]  /*9570*/  LOP3.LUT R2, R28, 0xf000f0, RZ, 0xc0, !PT ;  /* 0x00f000f01c027812 */ /* 0x000fe400078ec0ff */
[----:B------:R-:W-:Y:S02]  /*9580*/  LOP3.LUT R4, R29, 0xf000f0, RZ, 0xc0, !PT ;  /* 0x00f000f01d047812 */ /* 0x000fe400078ec0ff */
[C---:B------:R-:W-:Y:S02]  /*9590*/  LOP3.LUT R36, R30.reuse, 0xf000f, RZ, 0xc0, !PT ;  /* 0x000f000f1e247812 */ /* 0x040fe400078ec0ff */
[----:B------:R-:W-:Y:S02]  /*95a0*/  LOP3.LUT R38, R30, 0xf000f0, RZ, 0xc0, !PT ;  /* 0x00f000f01e267812 */ /* 0x000fe400078ec0ff */
[----:B------:R-:W-:-:S02]  /*95b0*/  SHF.R.U32.HI R28, RZ, 0x8, R28 ;  /* 0x00000008ff1c7819 */ /* 0x000fc4000001161c */
        /* <DEDUP_REMOVED lines=138> */
.L_x_3656:
        /* <DEDUP_REMOVED lines=30> */
[----:B------:R-:W-:Y:S01]  /*a040*/  FFMA.FTZ R49, R56, R50, R49 ;  /* 0x0000003238317223 */ /* 0x000fe20000010031 */
[----:B------:R-:W-:Y:S02]  /*a050*/  HADD2.F32 R50, -RZ, R40.H0_H0 ;  /* 0x20000028ff327230 */ /* 0x000fe40000004100 */
[-C--:B------:R-:W-:Y:S01]  /*a060*/  FFMA.FTZ R38, R33, R51.reuse, R4 ;  /* 0x0000003321267223 */ /* 0x080fe20000010004 */
[----:B------:R-:W-:Y:S02]  /*a070*/  HADD2.F32 R31, -RZ, R31.H1_H1 ;  /* 0x3000001fff1f7230 */ /* 0x000fe40000004100 */
[----:B------:R-:W-:Y:S01]  /*a080*/  FFMA.FTZ R36, R3, R51, R2 ;  /* 0x0000003303247223 */ /* 0x000fe20000010002 */
[--C-:B-1----:R-:W-:Y:S02]  /*a090*/  HADD2.F32 R2, -RZ, R29.reuse.H0_H0 ;  /* 0x2000001dff027230 */ /* 0x102fe40000004100 */
[----:B------:R-:W-:Y:S01]  /*a0a0*/  FFMA.FTZ R52, R50, R52, R49 ;  /* 0x0000003432347223 */ /* 0x000fe20000010031 */
[----:B------:R-:W-:-:S02]  /*a0b0*/  HADD2.F32 R4, -RZ, R29.H1_H1 ;  /* 0x3000001dff047230 */ /* 0x000fc40000004100 */
[-C--:B------:R-:W-:Y:S01]  /*a0c0*/  FFMA.FTZ R0, R31, R51.reuse, R0 ;  /* 0x000000331f007223 */ /* 0x080fe20000010000 */
[----:B------:R-:W-:Y:S02]  /*a0d0*/  HADD2.F32 R35, -RZ, R40.H1_H1 ;  /* 0x30000028ff237230 */ /* 0x000fe40000004100 */
[--C-:B------:R-:W-:Y:S02]  /*a0e0*/  HADD2.F32 R3, -RZ, R28.reuse.H0_H0 ;  /* 0x2000001cff037230 */ /* 0x100fe40000004100 */
[----:B------:R-:W-:Y:S02]  /*a0f0*/  HADD2.F32 R29, -RZ, R41.H0_H0 ;  /* 0x20000029ff1d7230 */ /* 0x000fe40000004100 */
[----:B------:R-:W-:Y:S01]  /*a100*/  FFMA.FTZ R52, R35, R51, R52 ;  /* 0x0000003323347223 */ /* 0x000fe20000010034 */
[----:B------:R-:W-:Y:S02]  /*a110*/  HADD2.F32 R28, -RZ, R28.H1_H1 ;  /* 0x3000001cff1c7230 */ /* 0x000fe40000004100 */
[----:B------:R-:W-:-:S02]  /*a120*/  HADD2.F32 R31, -RZ, R43.H0_H0 ;  /* 0x2000002bff1f7230 */ /* 0x000fc40000004100 */
        /* <DEDUP_REMOVED lines=46> */
.L_x_3657:
[----:B------:R-:W-:Y:S02]  /*a410*/  LOP3.LUT R0, R12, 0xf000f0, RZ, 0xc0, !PT ;  /* 0x00f000f00c007812 */ /* 0x000fe400078ec0ff */
[C---:B------:R-:W-:Y:S02]  /*a420*/  LOP3.LUT R2, R13.reuse, 0xf000f, RZ, 0xc0, !PT ;  /* 0x000f000f0d027812 */ /* 0x040fe400078ec0ff */
[----:B------:R-:W-:Y:S02]  /*a430*/  LOP3.LUT R4, R13, 0xf000f0, RZ, 0xc0, !PT ;  /* 0x00f000f00d047812 */ /* 0x000fe400078ec0ff */
[----:B------:R-:W-:Y:S02]  /*a440*/  SHF.R.U32.HI R12, RZ, 0x8, R12 ;  /* 0x00000008ff0c7819 */ /* 0x000fe4000001160c */
        /* <DEDUP_REMOVED lines=42> */
[C---:B------:R-:W-:Y:S01]  /*a6f0*/  LOP3.LUT R14, R8.reuse, 0xf000f, RZ, 0xc0, !PT ;  /* 0x000f000f080e7812 */ /* 0x040fe200078ec0ff */
[----:B------:R-:W-:Y:S01]  /*a700*/  HFMA2 R41, R13, R32.H0_H0, -72, -72 ;  /* 0xd480d4800d297431 */ /* 0x000fe20000040020 */
[----:B------:R-:W-:Y:S01]  /*a710*/  LOP3.LUT R15, R8, 0xf000f0, RZ, 0xc0, !PT ;  /* 0x00f000f0080f7812 */ /* 0x000fe200078ec0ff */
[----:B------:R-:W-:-:S02]  /*a720*/  HADD2 R42, R42, -1032, -1032 ;  /* 0xe408e4082a2a7430 */ /* 0x000fc40000000000 */
        /* <DEDUP_REMOVED lines=94> */
.L_x_3658:
        /* <DEDUP_REMOVED lines=14> */
[----:B------:R-:W-:Y:S02]  /*adf0*/  HADD2.F32 R3, -RZ, R33.H0_H0 ;  /* 0x20000021ff037230 */ /* 0x000fe40000004100 */
[----:B------:R-:W-:-:S02]  /*ae00*/  HADD2.F32 R0, -RZ, R28.H0_H0 ;  /* 0x2000001cff007230 */ /* 0x000fc40000004100 */
[-C--:B------:R-:W-:Y:S01]  /*ae10*/  FFMA.FTZ R51, R2, R47.reuse, RZ ;  /* 0x0000002f02337223 */ /* 0x080fe200000100ff */
[-C--:B------:R-:W-:Y:S01]  /*ae20*/  FFMA.FTZ R29, R30, R46.reuse, R29 ;  /* 0x0000002e1e1d7223 */ /* 0x080fe2000001001d */
        /* <DEDUP_REMOVED lines=15> */
[----:B------:R-:W-:Y:S02]  /*af20*/  HADD2.F32 R29, -RZ, R40.H0_H0 ;  /* 0x20000028ff1d7230 */ /* 0x000fe40000004100 */
[----:B------:R-:W-:Y:S01]  /*af30*/  FFMA.FTZ R48, R30, R48, R47 ;  /* 0x000000301e307223 */ /* 0x000fe2000001002f */
[-C--:B------:R-:W-:Y:S01]  /*af40*/  FFMA.FTZ R28, R31, R49.reuse, R2 ;  /* 0x000000311f1c7223 */ /* 0x080fe20000010002 */
[-C--:B------:R-:W-:Y:S01]  /*af50*/  FFMA.FTZ R0, R3, R49.reuse, R0 ;  /* 0x0000003103007223 */ /* 0x080fe20000010000 */
[----:B------:R-:W-:Y:S01]  /*af60*/  FFMA.FTZ R30, R35, R49, R4 ;  /* 0x00000031231e7223 */ /* 0x000fe20000010004 */
[----:B-1----:R-:W-:Y:S02]  /*af70*/  HADD2.F32 R3, -RZ, R12.H0_H0 ;  /* 0x2000000cff037230 */ /* 0x002fe40000004100 */
[--C-:B------:R-:W-:Y:S02]  /*af80*/  HADD2.F32 R2, -RZ, R13.reuse.H0_H0 ;  /* 0x2000000dff027230 */ /* 0x100fe40000004100 */
[----:B------:R-:W-:-:S02]  /*af90*/  HADD2.F32 R4, -RZ, R13.H1_H1 ;  /* 0x3000000dff047230 */ /* 0x000fc40000004100 */
[-C--:B------:R-:W-:Y:S01]  /*afa0*/  FFMA.FTZ R29, R29, R3.reuse, R28 ;  /* 0x000000031d1d7223 */ /* 0x080fe2000001001c */
[----:B------:R-:W-:Y:S02]  /*afb0*/  HADD2.F32 R13, -RZ, R38.H0_H0 ;  /* 0x20000026ff0d7230 */ /* 0x000fe40000004100 */
[----:B------:R-:W-:Y:S02]  /*afc0*/  HADD2.F32 R37, -RZ, R37.H1_H1 ;  /* 0x30000025ff257230 */ /* 0x000fe40000004100 */
[----:B------:R-:W-:Y:S02]  /*afd0*/  HADD2.F32 R12, -RZ, R12.H1_H1 ;  /* 0x3000000cff0c7230 */ /* 0x000fe40000004100 */
        /* <DEDUP_REMOVED lines=46> */
.L_x_3659:
[C---:B------:R-:W-:Y:S02]  /*b2c0*/  LOP3.LUT R2, R9.reuse, 0xf000f, RZ, 0xc0, !PT ;  /* 0x000f000f09027812 */ /* 0x040fe400078ec0ff */
[----:B------:R-:W-:Y:S02]  /*b2d0*/  LOP3.LUT R0, R9, 0xf000f0, RZ, 0xc0, !PT ;  /* 0x00f000f009007812 */ /* 0x000fe400078ec0ff */
[----:B------:R-:W-:Y:S02]  /*b2e0*/  LOP3.LUT R4, R11, 0xf000f0, RZ, 0xc0, !PT ;  /* 0x00f000f00b047812 */ /* 0x000fe400078ec0ff */
[----:B------:R-:W-:Y:S02]  /*b2f0*/  SHF.R.U32.HI R9, RZ, 0x8, R9 ;  /* 0x00000008ff097819 */ /* 0x000fe40000011609 */
[----:B------:R-:W-:Y:S02]  /*b300*/  SHF.R.U32.HI R31, RZ, 0x8, R10 ;  /* 0x00000008ff1f7819 */ /* 0x000fe4000001160a */
[----:B------:R-:W-:-:S02]  /*b310*/  LOP3.LUT R37, R4, 0x64006400, RZ, 0xfc, !PT ;  /* 0x6400640004257812 */ /* 0x000fc400078efcff */
[C---:B------:R-:W-:Y:S02]  /*b320*/  LOP3.LUT R30, R10.reuse, 0xf000f, RZ, 0xc0, !PT ;  /* 0x000f000f0a1e7812 */ /* 0x040fe400078ec0ff */
        /* <DEDUP_REMOVED lines=134> */
.L_x_3660:
        /* <DEDUP_REMOVED lines=14> */
[----:B------:R-:W-:Y:S01]  /*bc70*/  FFMA.FTZ R31, R44, R40, R31 ;  /* 0x000000282c1f7223 */ /* 0x000fe2000001001f */
        /* <DEDUP_REMOVED lines=22> */
[--C-:B-1----:R-:W-:Y:S02]  /*bde0*/  HADD2.F32 R2, -RZ, R9.reuse.H0_H0 ;  /* 0x20000009ff027230 */ /* 0x102fe40000004100 */
        /* <DEDUP_REMOVED lines=53> */
.L_x_3653:
[----:B------:R-:W0:Y:S01]  /*c140*/  LDC R9, c[0x0][0x23c] ;  /* 0x00008f00ff097b82 */ /* 0x000e220000000800 */
[----:B------:R-:W-:Y:S01]  /*c150*/  IADD3 R17, R17, 0x20, RZ ;  /* 0x0000002011117810 */ /* 0x000fe20007ffe0ff */
[----:B------:R-:W-:-:S03]  /*c160*/  UIADD3 UR4, UR4, 0x40, URZ ;  /* 0x0000004004047890 */ /* 0x000fc6000fffe03f */
[C---:B------:R-:W-:Y:S02]  /*c170*/  ISETP.GE.AND P2, PT, R17.reuse, UR5, PT ;  /* 0x0000000511007c0c */ /* 0x040fe4000bf46270 */
[----:B------:R-:W-:Y:S01]  /*c180*/  ISETP.LT.AND P3, PT, R17, R18, PT ;  /* 0x000000121100720c */ /* 0x000fe20003f61270 */
[----:B0-----:R-:W-:-:S12]  /*c190*/  IMAD.WIDE R6, R9, 0x10, R6 ;  /* 0x0000001009067825 */ /* 0x001fd800078e0206 */
[----:B------:R-:W-:Y:S05]  /*c1a0*/  @!P2 BRA P3, `(.L_x_3661) ;  /* 0xffffffc000e0a947 */ /* 0x000fea000183ffff */
.L_x_3652:
        /* <DEDUP_REMOVED lines=8> */
.L_x_3665:
        /* <DEDUP_REMOVED lines=20> */
[----:B-----5:R-:W-:Y:S01]  /*c370*/  SHF.R.U32.HI R4, RZ, 0xf, R32 ;  /* 0x0000000fff047819 */ /* 0x020fe20000011620 */
[----:B------:R-:W-:Y:S01]  /*c380*/  HFMA2.MMA R47, -RZ, RZ, 0, 0.015625 ;  /* 0x00002400ff2f7435 */ /* 0x000fe200000001ff */
[----:B------:R-:W-:Y:S02]  /*c390*/  SHF.R.U32.HI R7, RZ, 0xe, R28 ;  /* 0x0000000eff077819 */ /* 0x000fe4000001161c */
[----:B------:R-:W-:Y:S02]  /*c3a0*/  LOP3.LUT R4, R4, 0x10001, RZ, 0xc0, !PT ;  /* 0x0001000104047812 */ /* 0x000fe400078ec0ff */
[--C-:B------:R-:W-:Y:S02]  /*c3b0*/  SHF.R.U32.HI R8, RZ, 0xf, R33.reuse ;  /* 0x0000000fff087819 */ /* 0x100fe40000011621 */
[----:B------:R-:W-:Y:S02]  /*c3c0*/  LOP3.LUT R10, R33, 0x380038, RZ, 0xc0, !PT ;  /* 0x00380038210a7812 */ /* 0x000fe400078ec0ff */
[----:B------:R-:W-:-:S02]  /*c3d0*/  SHF.R.U32.HI R64, RZ, 0x6, R33 ;  /* 0x00000006ff407819 */ /* 0x000fc40000011621 */
[----:B------:R-:W-:Y:S02]  /*c3e0*/  LOP3.LUT R66, R33, 0x70007, RZ, 0xc0, !PT ;  /* 0x0007000721427812 */ /* 0x000fe400078ec0ff */
[----:B------:R-:W-:Y:S02]  /*c3f0*/  LOP3.LUT R7, R4, 0x20002, R7, 0xf8, !PT ;  /* 0x0002000204077812 */ /* 0x000fe400078ef807 */
[----:B------:R-:W-:Y:S02]  /*c400*/  SHF.R.U32.HI R36, RZ, 0xf, R34 ;  /* 0x0000000fff247819 */ /* 0x000fe40000011622 */
[--C-:B------:R-:W-:Y:S02]  /*c410*/  SHF.R.U32.HI R40, RZ, 0xf, R35.reuse ;  /* 0x0000000fff287819 */ /* 0x100fe40000011623 */
[----:B------:R-:W-:Y:S02]  /*c420*/  LOP3.LUT R41, R35, 0x380038, RZ, 0xc0, !PT ;  /* 0x0038003823297812 */ /* 0x000fe400078ec0ff */
[----:B------:R-:W-:-:S02]  /*c430*/  SHF.R.U32.HI R33, RZ, 0x6, R35 ;  /* 0x00000006ff217819 */ /* 0x000fc40000011623 */
[----:B------:R-:W-:Y:S02]  /*c440*/  LOP3.LUT R67, R35, 0x70007, RZ, 0xc0, !PT ;  /* 0x0007000723437812 */ /* 0x000fe400078ec0ff */
[----:B------:R-:W-:Y:S02]  /*c450*/  SHF.R.U32.HI R27, RZ, 0xe, R29 ;  /* 0x0000000eff1b7819 */ /* 0x000fe4000001161d */
[----:B------:R-:W-:Y:S02]  /*c460*/  PRMT R4, R16, 0x9910, RZ ;  /* 0x0000991010047816 */ /* 0x000fe400000000ff */
        /* <DEDUP_REMOVED lines=16> */
[----:B------:R-:W-:Y:S02]  /*c570*/  LOP3.LUT R27, R8, 0x20002, R27, 0xf8, !PT ;  /* 0x00020002081b7812 */ /* 0x000fe400078ef81b */
[----:B------:R-:W-:Y:S02]  /*c580*/  ISETP.NE.AND P2, PT, R4, RZ, PT ;  /* 0x000000ff0400720c */ /* 0x000fe40003f45270 */
[----:B------:R-:W-:Y:S02]  /*c590*/  LOP3.LUT R40, R40, 0x10001, RZ, 0xc0, !PT ;  /* 0x0001000128287812 */ /* 0x000fe400078ec0ff */
[----:B------:R-:W-:Y:S02]  /*c5a0*/  LOP3.LUT R0, R32, 0x380038, RZ, 0xc0, !PT ;  /* 0x0038003820007812 */ /* 0x000fe400078ec0ff */
[----:B------:R-:W-:-:S02]  /*c5b0*/  SHF.R.U32.HI R65, RZ, 0x6, R32 ;  /* 0x00000006ff417819 */ /* 0x000fc40000011620 */
        /* <DEDUP_REMOVED lines=9> */
[----:B------:R-:W-:Y:S02]  /*c650*/  SHF.R.U32.HI R32, RZ, 0x6, R34 ;  /* 0x00000006ff207819 */ /* 0x000fe40000011622 */
[----:B------:R-:W-:Y:S02]  /*c660*/  MOV R46, 0x3000 ;  /* 0x00003000002e7802 */ /* 0x000fe40000000f00 */
        /* <DEDUP_REMOVED lines=39> */
[----:B------:R-:W-:-:S02]  /*c8e0*/  LOP3.LUT R36, R13, 0x380038, RZ, 0xc0, !PT ;  /* 0x003800380d247812 */ /* 0x000fc400078ec0ff */
[----:B------:R-:W-:Y:S01]  /*c8f0*/  SHF.R.U32.HI R69, RZ, 0x6, R13 ;  /* 0x00000006ff457819 */ /* 0x000fe2000001160d */
[-C--:B------:R-:W-:Y:S01]  /*c900*/  HFMA2 R62, R27, R46.reuse.H0_H0, -132, -132 ;  /* 0xd820d8201b3e7431 */ /* 0x080fe2000004002e */
[----:B------:R-:W-:Y:S01]  /*c910*/  LOP3.LUT R75, R13, 0x70007, RZ, 0xc0, !PT ;  /* 0x000700070d4b7812 */ /* 0x000fe200078ec0ff */
[----:B------:R-:W-:Y:S01]  /*c920*/  HFMA2 R27, R85, R46.H0_H0, -132, -132 ;  /* 0xd820d820551b7431 */ /* 0x000fe2000004002e */
[----:B------:R-:W-:Y:S02]  /*c930*/  LOP3.LUT R10, R28, 0x380038, RZ, 0xc0, !PT ;  /* 0x003800381c0a7812 */ /* 0x000fe400078ec0ff */
[--C-:B------:R-:W-:Y:S02]  /*c940*/  SHF.R.U32.HI R13, RZ, 0xd, R14.reuse ;  /* 0x0000000dff0d7819 */ /* 0x100fe4000001160e */
[----:B------:R-:W-:Y:S02]  /*c950*/  LOP3.LUT R40, R14, 0x380038, RZ, 0xc0, !PT ;  /* 0x003800380e287812 */ /* 0x000fe400078ec0ff */
[----:B------:R-:W-:-:S02]  /*c960*/  SHF.R.U32.HI R70, RZ, 0x6, R14 ;  /* 0x00000006ff467819 */ /* 0x000fc4000001160e */
[----:B------:R-:W-:Y:S02]  /*c970*/  LOP3.LUT R76, R14, 0x70007, RZ, 0xc0, !PT ;  /* 0x000700070e4c7812 */ /* 0x000fe400078ec0ff */
        /* <DEDUP_REMOVED lines=208> */
.L_x_3664:
        /* <DEDUP_REMOVED lines=77> */
.L_x_3663:
[----:B------:R-:W-:Y:S01]  /*db50*/  IADD3 R17, R17, 0x20, RZ ;  /* 0x0000002011117810 */ /* 0x000fe20007ffe0ff */
[----:B------:R-:W-:Y:S01]  /*db60*/  UIADD3 UR4, UR4, 0x40, URZ ;  /* 0x0000004004047890 */ /* 0x000fe2000fffe03f */
[----:B------:R-:W-:Y:S02]  /*db70*/  IMAD.WIDE R6, R9, 0x4, R2 ;  /* 0x0000000409067825 */ /* 0x000fe400078e0202 */
[C---:B------:R-:W-:Y:S02]  /*db80*/  ISETP.GE.AND P2, PT, R17.reuse, UR5, PT ;  /* 0x0000000511007c0c */ /* 0x040fe4000bf46270 */
[----:B------:R-:W-:-:S13]  /*db90*/  ISETP.LT.AND P3, PT, R17, R18, PT ;  /* 0x000000121100720c */ /* 0x000fda0003f61270 */
[----:B------:R-:W-:Y:S05]  /*dba0*/  @!P2 BRA P3, `(.L_x_3665) ;  /* 0xffffffe400a0a947 */ /* 0x000fea000183ffff */
.L_x_3662:
[----:B------:R-:W-:Y:S05]  /*dbb0*/  @!P1 EXIT ;  /* 0x000000000000994d */ /* 0x000fea0003800000 */
[----:B------:R-:W0:Y:S01]  /*dbc0*/  S2R R0, SR_CTAID.X ;  /* 0x0000000000007919 */ /* 0x000e220000002500 */
[----:B------:R-:W1:Y:S01]  /*dbd0*/  S2UR UR4, SR_CTAID.Y ;  /* 0x00000000000479c3 */ /* 0x000e620000002600 */
[----:B------:R-:W-:Y:S01]  /*dbe0*/  HMUL2 R25, R25, R16.H0_H0 ;  /* 0x2000001019197232 */ /* 0x000fe20000000000 */
[----:B------:R-:W0:Y:S06]  /*dbf0*/  S2R R3, SR_TID.X ;  /* 0x0000000000037919 */ /* 0x000e2c0000002100 */
[----:B------:R-:W2:Y:S01]  /*dc00*/  LDC.64 R10, c[0x0][0x230] ;  /* 0x00008c00ff0a7b82 */ /* 0x000ea20000000a00 */
[----:B-1----:R-:W-:Y:S01]  /*dc10*/  USHF.L.U32 UR4, UR4, 0x1, URZ ;  /* 0x0000000104047899 */ /* 0x002fe2000800063f */
[----:B0-----:R-:W-:-:S06]  /*dc20*/  LEA R0, R0, R3, 0x6 ;  /* 0x0000000300007211 */ /* 0x001fcc00078e30ff */
[----:B------:R-:W0:Y:S01]  /*dc30*/  LDC R3, c[0x0][0x238] ;  /* 0x00008e00ff037b82 */ /* 0x000e220000000800 */
[----:B------:R-:W-:-:S05]  /*dc40*/  SHF.L.U32 R0, R0, 0x2, RZ ;  /* 0x0000000200007819 */ /* 0x000fca00000006ff */
[----:B------:R-:W-:-:S04]  /*dc50*/  IMAD R4, R9, UR4, R0 ;  /* 0x0000000409047c24 */ /* 0x000fc8000f8e0200 */
[----:B--2---:R-:W-:-:S05]  /*dc60*/  IMAD.WIDE R6, R4, 0x2, R10 ;  /* 0x0000000204067825 */ /* 0x004fca00078e020a */
[----:B------:R1:W-:Y:S01]  /*dc70*/  ATOM.E.ADD.F16x2.RN.STRONG.GPU P0, RZ, desc[UR6][R6.64], R25 ;  /* 0x0000001906ff79a2 */ /* 0x0003e2000810e1c6 */
[----:B------:R-:W-:Y:S01]  /*dc80*/  IADD3 R0, RZ, -UR4, RZ ;  /* 0x80000004ff007c10 */ /* 0x000fe2000fffe0ff */
[----:B------:R-:W-:Y:S01]  /*dc90*/  BSSY B0, `(.L_x_3666) ;  /* 0x0000011000007945 */ /* 0x000fe20003800000 */
[----:B------:R-:W-:Y:S02]  /*dca0*/  HMUL2 R13, R24, R16.H0_H0 ;  /* 0x20000010180d7232 */ /* 0x000fe40000000000 */
[----:B0-----:R-:W-:Y:S01]  /*dcb0*/  VIADDMNMX R0, R0, R3, 0x2, PT ;  /* 0x0000000200007446 */ /* 0x001fe20003800103 */
[----:B-1----:R-:W-:Y:S06]  /*dcc0*/  @P0 BRA `(.L_x_3667) ;  /* 0x0000000000340947 */ /* 0x002fec0003800000 */
[----:B------:R-:W0:Y:S02]  /*dcd0*/  QSPC.E.S P0, RZ, [R6] ;  /* 0x0000000006ff73aa */ /* 0x000e240000000500 */
[----:B0-----:R-:W-:Y:S05]  /*dce0*/  @!P0 BRA `(.L_x_3668) ;  /* 0x0000000000208947 */ /* 0x001fea0003800000 */
[----:B------:R-:W-:-:S04]  /*dcf0*/  MOV R2, R6 ;  /* 0x0000000600027202 */ /* 0x000fc80000000f00 */
[----:B------:R-:W-:-:S07]  /*dd00*/  MOV R8, R2 ;  /* 0x0000000200087202 */ /* 0x000fce0000000f00 */
.L_x_3669:
[----:B------:R-:W0:Y:S02]  /*dd10*/  LDS R2, [R8] ;  /* 0x0000000008027984 */ /* 0x000e240000000800 */
[----:B0-----:R-:W-:-:S06]  /*dd20*/  HADD2 R3, R2, R25 ;  /* 0x0000001902037230 */ /* 0x001fcc0000000000 */
[----:B------:R-:W0:Y:S02]  /*dd30*/  ATOMS.CAST.SPIN R3, [R8], R2, R3 ;  /* 0x000000020803738d */ /* 0x000e240001800003 */
[----:B0-----:R-:W-:-:S13]  /*dd40*/  ISETP.EQ.U32.AND P0, PT, R3, 0x1, PT ;  /* 0x000000010300780c */ /* 0x001fda0003f02070 */
[----:B------:R-:W-:Y:S05]  /*dd50*/  @!P0 BRA `(.L_x_3669) ;  /* 0xfffffffc00ec8947 */ /* 0x000fea000383ffff */
[----:B------:R-:W-:Y:S05]  /*dd60*/  BRA `(.L_x_3667) ;  /* 0x00000000000c7947 */ /* 0x000fea0003800000 */
.L_x_3668:
[----:B------:R-:W2:Y:S02]  /*dd70*/  LD.E R2, desc[UR6][R6.64] ;  /* 0x0000000606027980 */ /* 0x000ea4000c101900 */
[----:B--2---:R-:W-:-:S05]  /*dd80*/  IADD3 R3, R25, R2, RZ ;  /* 0x0000000219037210 */ /* 0x004fca0007ffe0ff */
[----:B------:R0:W-:Y:S02]  /*dd90*/  ST.E desc[UR6][R6.64], R3 ;  /* 0x0000000306007985 */ /* 0x0001e4000c101906 */
.L_x_3667:
[----:B------:R-:W-:Y:S05]  /*dda0*/  BSYNC B0 ;  /* 0x0000000000007941 */ /* 0x000fea0003800000 */
.L_x_3666:
[----:B------:R1:W-:Y:S01]  /*ddb0*/  ATOM.E.ADD.F16x2.RN.STRONG.GPU P0, RZ, desc[UR6][R6.64+0x4], R13 ;  /* 0x0000040d06ff79a2 */ /* 0x0003e2000810e1c6 */
[----:B------:R-:W-:Y:S04]  /*ddc0*/  BSSY B0, `(.L_x_3670) ;  /* 0x000000f000007945 */ /* 0x000fe80003800000 */
[----:B-1----:R-:W-:Y:S05]  /*ddd0*/  @P0 BRA `(.L_x_3671) ;  /* 0x0000000000340947 */ /* 0x002fea0003800000 */
[----:B------:R-:W1:Y:S02]  /*dde0*/  QSPC.E.S P0, RZ, [R6+0x4] ;  /* 0x0000040006ff73aa */ /* 0x000e640000000500 */
[----:B-1----:R-:W-:Y:S05]  /*ddf0*/  @!P0 BRA `(.L_x_3672) ;  /* 0x0000000000208947 */ /* 0x002fea0003800000 */
[----:B------:R-:W-:-:S04]  /*de00*/  MOV R2, R6 ;  /* 0x0000000600027202 */ /* 0x000fc80000000f00 */
[----:B0-----:R-:W-:-:S07]  /*de10*/  MOV R6, R2 ;  /* 0x0000000200067202 */ /* 0x001fce0000000f00 */
.L_x_3673:
[----:B------:R-:W0:Y:S02]  /*de20*/  LDS R2, [R6+0x4] ;  /* 0x0000040006027984 */ /* 0x000e240000000800 */
[----:B0-----:R-:W-:-:S10]  /*de30*/  HFMA2.MMA R3, R2, 1, 1, R13 ;  /* 0x3c003c0002037835 */ /* 0x001fd4000000000d */
[----:B------:R-:W0:Y:S02]  /*de40*/  ATOMS.CAST.SPIN R3, [R6+0x4], R2, R3 ;  /* 0x000004020603738d */ /* 0x000e240001800003 */
[----:B0-----:R-:W-:-:S13]  /*de50*/  ISETP.EQ.U32.AND P0, PT, R3, 0x1, PT ;  /* 0x000000010300780c */ /* 0x001fda0003f02070 */
[----:B------:R-:W-:Y:S05]  /*de60*/  @!P0 BRA `(.L_x_3673) ;  /* 0xfffffffc00ec8947 */ /* 0x000fea000383ffff */
[----:B------:R-:W-:Y:S05]  /*de70*/  BRA `(.L_x_3671) ;  /* 0x00000000000c7947 */ /* 0x000fea0003800000 */
.L_x_3672:
[----:B------:R-:W0:Y:S02]  /*de80*/  LD.E R2, desc[UR6][R6.64+0x4] ;  /* 0x0000040606027980 */ /* 0x000e24000c101900 */
[----:B0-----:R-:W-:-:S05]  /*de90*/  IADD3 R3, R13, R2, RZ ;  /* 0x000000020d037210 */ /* 0x001fca0007ffe0ff */
[----:B------:R1:W-:Y:S02]  /*dea0*/  ST.E desc[UR6][R6.64+0x4], R3 ;  /* 0x0000040306007985 */ /* 0x0003e4000c101906 */
.L_x_3671:
[----:B------:R-:W-:Y:S05]  /*deb0*/  BSYNC B0 ;  /* 0x0000000000007941 */ /* 0x000fea0003800000 */
.L_x_3670:
        /* <DEDUP_REMOVED lines=13> */
.L_x_3677:
[----:B------:R-:W0:Y:S02]  /*df90*/  LDS R2, [R0] ;  /* 0x0000000000027984 */ /* 0x000e240000000800 */
[----:B0-----:R-:W-:-:S06]  /*dfa0*/  HADD2 R3, R2, R23 ;  /* 0x0000001702037230 */ /* 0x001fcc0000000000 */
[----:B------:R-:W0:Y:S02]  /*dfb0*/  ATOMS.CAST.SPIN R3, [R0], R2, R3 ;  /* 0x000000020003738d */ /* 0x000e240001800003 */
[----:B0-----:R-:W-:-:S13]  /*dfc0*/  ISETP.EQ.U32.AND P0, PT, R3, 0x1, PT ;  /* 0x000000010300780c */ /* 0x001fda0003f02070 */
[----:B------:R-:W-:Y:S05]  /*dfd0*/  @!P0 BRA `(.L_x_3677) ;  /* 0xfffffffc00ec8947 */ /* 0x000fea000383ffff */
[----:B------:R-:W-:Y:S05]  /*dfe0*/  BRA `(.L_x_3675) ;  /* 0x00000000000c7947 */ /* 0x000fea0003800000 */
.L_x_3676:
[----:B------:R-:W2:Y:S02]  /*dff0*/  LD.E R0, desc[UR6][R6.64] ;  /* 0x0000000606007980 */ /* 0x000ea4000c101900 */
[----:B--2---:R-:W-:-:S05]  /*e000*/  IADD3 R3, R23, R0, RZ ;  /* 0x0000000017037210 */ /* 0x004fca0007ffe0ff */
[----:B------:R0:W-:Y:S02]  /*e010*/  ST.E desc[UR6][R6.64], R3 ;  /* 0x0000000306007985 */ /* 0x0001e4000c101906 */
.L_x_3675:
[----:B------:R-:W-:Y:S05]  /*e020*/  BSYNC B0 ;  /* 0x0000000000007941 */ /* 0x000fea0003800000 */
.L_x_3674:
[----:B------:R1:W-:Y:S02]  /*e030*/  ATOM.E.ADD.F16x2.RN.STRONG.GPU P0, RZ, desc[UR6][R6.64+0x4], R5 ;  /* 0x0000040506ff79a2 */ /* 0x0003e4000810e1c6 */
[----:B-1----:R-:W-:Y:S05]  /*e040*/  @P0 EXIT ;  /* 0x000000000000094d */ /* 0x002fea0003800000 */
[----:B------:R-:W1:Y:S02]  /*e050*/  QSPC.E.S P0, RZ, [R6+0x4] ;  /* 0x0000040006ff73aa */ /* 0x000e640000000500 */
[----:B-1----:R-:W-:Y:S05]  /*e060*/  @!P0 BRA `(.L_x_3678) ;  /* 0x0000000000208947 */ /* 0x002fea0003800000 */
[----:B------:R-:W-:-:S04]  /*e070*/  MOV R2, R6 ;  /* 0x0000000600027202 */ /* 0x000fc80000000f00 */
[----:B------:R-:W-:-:S07]  /*e080*/  MOV R0, R2 ;  /* 0x0000000200007202 */ /* 0x000fce0000000f00 */
.L_x_3679:
[----:B------:R-:W0:Y:S02]  /*e090*/  LDS R2, [R0+0x4] ;  /* 0x0000040000027984 */ /* 0x000e240000000800 */
[----:B0-----:R-:W-:-:S10]  /*e0a0*/  HFMA2.MMA R3, R2, 1, 1, R5 ;  /* 0x3c003c0002037835 */ /* 0x001fd40000000005 */
[----:B------:R-:W0:Y:S02]  /*e0b0*/  ATOMS.CAST.SPIN R3, [R0+0x4], R2, R3 ;  /* 0x000004020003738d */ /* 0x000e240001800003 */
[----:B0-----:R-:W-:-:S13]  /*e0c0*/  ISETP.EQ.U32.AND P0, PT, R3, 0x1, PT ;  /* 0x000000010300780c */ /* 0x001fda0003f02070 */
[----:B------:R-:W-:Y:S05]  /*e0d0*/  @!P0 BRA `(.L_x_3679) ;  /* 0xfffffffc00ec8947 */ /* 0x000fea000383ffff */
[----:B------:R-:W-:Y:S05]  /*e0e0*/  EXIT ;  /* 0x000000000000794d */ /* 0x000fea0003800000 */
.L_x_3678:
[----:B------:R-:W0:Y:S02]  /*e0f0*/  LD.E R0, desc[UR6][R6.64+0x4] ;  /* 0x0000040606007980 */ /* 0x000e24000c101900 */
[----:B0-----:R-:W-:-:S05]  /*e100*/  IADD3 R3, R5, R0, RZ ;  /* 0x0000000005037210 */ /* 0x001fca0007ffe0ff */
[----:B------:R-:W-:Y:S01]  /*e110*/  ST.E desc[UR6][R6.64+0x4], R3 ;  /* 0x0000040306007985 */ /* 0x000fe2000c101906 */
[----:B------:R-:W-:Y:S05]  /*e120*/  EXIT ;  /* 0x000000000000794d */ /* 0x000fea0003800000 */
.L_x_3680:
        /* <DEDUP_REMOVED lines=13> */
.L_x_5232:


//--------------------- .text._Z23gemm_half_q_half_kernelILi2ELi176ELb1ELb1ELi64EEvPK6__halfPKjS4_S2_PS0_iiiiPKtS7_iiiiiibS2_i --------------------------
	.section	.text._Z23gemm_half_q_half_kernelILi2ELi176ELb1ELb1ELi64EEvPK6__halfPKjS4_S2_PS0_iiiiPKtS7_iiiiiibS2_i,"ax",@progbits
	.align	128
        .global         _Z23gemm_half_q_half_kernelILi2ELi176ELb1ELb1ELi64EEvPK6__halfPKjS4_S2_PS0_iiiiPKtS7_iiiiiibS2_i
        .type           _Z23gemm_half_q_half_kernelILi2ELi176ELb1ELb1ELi64EEvPK6__halfPKjS4_S2_PS0_iiiiPKtS7_iiiiiibS2_i,@function
        .size           _Z23gemm_half_q_half_kernelILi2ELi176ELb1ELb1ELi64EEvPK6__halfPKjS4_S2_PS0_iiiiPKtS7_iiiiiibS2_i,(.L_x_5233 - _Z23gemm_half_q_half_kernelILi2ELi176ELb1ELb1ELi64EEvPK6__halfPKjS4_S2_PS0_iiiiPKtS7_iiiiiibS2_i)
        .other          _Z23gemm_half_q_half_kernelILi2ELi176ELb1ELb1ELi64EEvPK6__halfPKjS4_S2_PS0_iiiiPKtS7_iiiiiibS2_i,@"STO_CUDA_ENTRY STV_DEFAULT"
_Z23gemm_half_q_half_kernelILi2ELi176ELb1ELb1ELi64EEvPK6__halfPKjS4_S2_PS0_iiiiPKtS7_iiiiiibS2_i:
.text._Z23gemm_half_q_half_kernelILi2ELi176ELb1ELb1ELi64EEvPK6__halfPKjS4_S2_PS0_iiiiPKtS7_iiiiiibS2_i:
        /* <DEDUP_REMOVED lines=26> */
.L_x_3681:
        /* <DEDUP_REMOVED lines=29> */
.L_x_3686:
        /* <DEDUP_REMOVED lines=37> */
.L_x_3685:
        /* <DEDUP_REMOVED lines=24> */
.L_x_3687:
        /* <DEDUP_REMOVED lines=14> */
.L_x_3684:
        /* <DEDUP_REMOVED lines=10> */
.L_x_3689:
        /* <DEDUP_REMOVED lines=37> */
.L_x_3688:
        /* <DEDUP_REMOVED lines=24> */
.L_x_3690:
        /* <DEDUP_REMOVED lines=13> */
.L_x_3683:
[----:B------:R-:W-:Y:S05]  /*0d60*/  BSYNC B0 ;  /* 0x0000000000007941 */ /* 0x000fea0003800000 */
.L_x_3682:
[----:B------:R-:W-:Y:S02]  /*0d70*/  ULDC UR4, c[0x0][0x23c] ;  /* 0x00008f0000047ab9 */ /* 0x000fe40000000800 */
[----:B0-----:R-:W-:-:S04]  /*0d80*/  MOV R16, UR4 ;  /* 0x0000000400107c02 */ /* 0x001fc80008000f00 */
[----:B------:R-:W-:-:S13]  /*0d90*/  ISETP.GE.AND P0, PT, R21, R16, PT ;  /* 0x000000101500720c */ /* 0x000fda0003f06270 */
[----:B------:R-:W-:Y:S05]  /*0da0*/  @P0 EXIT ;  /* 0x000000000000094d */ /* 0x000fea0003800000 */
[----:B--23--:R-:W0:Y:S02]  /*0db0*/  LDC.U8 R3, c[0x0][0x270] ;  /* 0x00009c00ff037b82 */ /* 0x00ce240000000000 */
        /* <DEDUP_REMOVED lines=12> */
.L_x_3693:
[----:B------:R-:W-:Y:S02]  /*0e80*/  LEA R3, R0, R11, 0x1 ;  /* 0x0000000b00037211 */ /* 0x000fe400078e08ff */
[----:B------:R-:W-:Y:S02]  /*0e90*/  IADD3 R11, R11, 0x4, RZ ;  /* 0x000000040b0b7810 */ /* 0x000fe40007ffe0ff */
[C---:B--2---:R-:W-:Y:S01]  /*0ea0*/  IADD3 R4, R3.reuse, 0x1, RZ ;  /* 0x0000000103047810 */ /* 0x044fe20007ffe0ff */
[CCC-:B------:R-:W-:Y:S01]  /*0eb0*/  IMAD R5, R3.reuse, R16.reuse, R21.reuse ;  /* 0x0000001003057224 */ /* 0x1c0fe200078e0215 */
[C---:B------:R-:W-:Y:S02]  /*0ec0*/  IADD3 R6, R3.reuse, 0x2, RZ ;  /* 0x0000000203067810 */ /* 0x040fe40007ffe0ff */
[----:B-1----:R-:W-:Y:S01]  /*0ed0*/  IADD3 R12, R3, 0x3, RZ ;  /* 0x00000003030c7810 */ /* 0x002fe20007ffe0ff */
        /* <DEDUP_REMOVED lines=13> */
.L_x_3692:
[----:B------:R-:W-:-:S04]  /*0fb0*/  IADD3 R3, R2, -R11, RZ ;  /* 0x8000000b02037210 */ /* 0x000fc80007ffe0ff */
        /* <DEDUP_REMOVED lines=13> */
.L_x_3694:
[----:B------:R-:W-:-:S13]  /*1090*/  ISETP.LT.OR P0, PT, R11, R2, P0 ;  /* 0x000000020b00720c */ /* 0x000fda0000701670 */
[----:B------:R-:W3:Y:S01]  /*10a0*/  @P0 LDC.64 R2, c[0x0][0x230] ;  /* 0x00008c00ff020b82 */ /* 0x000ee20000000a00 */
[----:B------:R-:W-:-:S05]  /*10b0*/  @P0 LEA R0, R0, R11, 0x1 ;  /* 0x0000000b00000211 */ /* 0x000fca00078e08ff */
[----:B0-2---:R-:W-:-:S04]  /*10c0*/  @P0 IMAD R5, R0, R16, R21 ;  /* 0x0000001000050224 */ /* 0x005fc800078e0215 */
[----:B---3--:R-:W-:-:S05]  /*10d0*/  @P0 IMAD.WIDE R2, R5, 0x2, R2 ;  /* 0x0000000205020825 */ /* 0x008fca00078e0202 */
[----:B------:R0:W-:Y:S02]  /*10e0*/  @P0 STG.E.64 desc[UR6][R2.64], RZ ;  /* 0x000000ff02000986 */ /* 0x0001e4000c101b06 */
.L_x_3691:
[----:B-1----:R-:W1:Y:S01]  /*10f0*/  LDC.64 R14, c[0x0][0x248] ;  /* 0x00009200ff0e7b82 */ /* 0x002e620000000a00 */
        /* <DEDUP_REMOVED lines=14> */
.L_x_3696:
        /* <DEDUP_REMOVED lines=44> */
.L_x_3695:
        /* <DEDUP_REMOVED lines=24> */
.L_x_3697:
        /* <DEDUP_REMOVED lines=8> */
.L_x_3698:
        /* <DEDUP_REMOVED lines=10> */
.L_x_3699:
        /* <DEDUP_REMOVED lines=8> */
.L_x_3700:
        /* <DEDUP_REMOVED lines=10> */
.L_x_3701:
        /* <DEDUP_REMOVED lines=20> */
[C---:B------:R-:W-:Y:S02]  /*19a0*/  ISETP.GE.AND P0, PT, R8.reuse, R7, PT ;  /* 0x000000070800720c */ /* 0x040fe40003f06270 */
[----:B------:R-:W-:-:S02]  /*19b0*/  IADD3 R17, R8, R17, RZ ;  /* 0x0000001108117210 */ /* 0x000fc40007ffe0ff */
[----:B------:R-:W-:-:S13]  /*19c0*/  ISETP.GE.OR P0, PT, R8, UR8, P0 ;  /* 0x0000000808007c0c */ /* 0x000fda0008706670 */
        /* <DEDUP_REMOVED lines=10> */
.L_x_3711:
[----:B------:R-:W-:-:S13]  /*1a70*/  ISETP.NE.AND P0, PT, R8, R17, PT ;  /* 0x000000110800720c */ /* 0x000fda0003f05270 */
[----:B------:R-:W0:Y:S01]  /*1a80*/  @!P0 LDC.64 R2, c[0x0][0x248] ;  /* 0x00009200ff028b82 */ /* 0x000e220000000a00 */
[----:B------:R-:W-:Y:S02]  /*1a90*/  @!P0 IADD3 R12, R12, 0x1, RZ ;  /* 0x000000010c0c8810 */ /* 0x000fe40007ffe0ff */
[----:B-----5:R-:W-:Y:S02]  /*1aa0*/  @!P0 SHF.L.U32 R21, R8, 0x1, RZ ;  /* 0x0000000108158819 */ /* 0x020fe400000006ff */
        /* <DEDUP_REMOVED lines=212> */
.L_x_3704:
        /* <DEDUP_REMOVED lines=38> */
[----:B------:R-:W-:Y:S01]  /*2a50*/  FFMA.FTZ R57, R40, R58, R57 ;  /* 0x0000003a28397223 */ /* 0x000fe20000010039 */
[-C--:B------:R-:W-:Y:S01]  /*2a60*/  FFMA.FTZ R16, R23, R59.reuse, R2 ;  /* 0x0000003b17107223 */ /* 0x080fe20000010002 */
[-C--:B------:R-:W-:Y:S01]  /*2a70*/  FFMA.FTZ R22, R33, R59.reuse, R4 ;  /* 0x0000003b21167223 */ /* 0x080fe20000010004 */
[----:B------:R-:W-:Y:S01]  /*2a80*/  FFMA.FTZ R0, R3, R59, R0 ;  /* 0x0000003b03007223 */ /* 0x000fe20000010000 */
[----:B-1----:R-:W-:-:S02]  /*2a90*/  HADD2.F32 R2, -RZ, R21.H0_H0 ;  /* 0x20000015ff027230 */ /* 0x002fc40000004100 */
[----:B------:R-:W-:Y:S01]  /*2aa0*/  FFMA.FTZ R60, R52, R60, R57 ;  /* 0x0000003c343c7223 */ /* 0x000fe20000010039 */
[----:B------:R-:W-:Y:S02]  /*2ab0*/  HADD2.F32 R4, -RZ, R21.H1_H1 ;  /* 0x30000015ff047230 */ /* 0x000fe40000004100 */
[----:B------:R-:W-:Y:S02]  /*2ac0*/  HADD2.F32 R39, -RZ, R34.H0_H0 ;  /* 0x20000022ff277230 */ /* 0x000fe40000004100 */
[----:B------:R-:W-:Y:S02]  /*2ad0*/  HADD2.F32 R3, -RZ, R20.H0_H0 ;  /* 0x20000014ff037230 */ /* 0x000fe40000004100 */
        /* <DEDUP_REMOVED lines=17> */
[-C--:B------:R-:W-:Y:S01]  /*2bf0*/  FFMA.FTZ R33, R26, R20.reuse, R33 ;  /* 0x000000141a217223 */ /* 0x080fe20000010021 */
[----:B------:R-:W-:Y:S02]  /*2c00*/  HADD2.F32 R0, -RZ, R35.H0_H0 ;  /* 0x20000023ff007230 */ /* 0x000fe40000004100 */
[----:B------:R-:W-:Y:S01]  /*2c10*/  FFMA.FTZ R3, R22, R20, R3 ;  /* 0x0000001416037223 */ /* 0x000fe20000010003 */
[----:B------:R-:W-:Y:S01]  /*2c20*/  FFMA.FTZ R23, R54, R2, R23 ;  /* 0x0000000236177223 */ /* 0x000fe20000010017 */
[----:B------:R-:W-:-:S02]  /*2c30*/  HADD2.F32 R20, -RZ, R37.H0_H0 ;  /* 0x20000025ff147230 */ /* 0x000fc40000004100 */
[-C--:B------:R-:W-:Y:S01]  /*2c40*/  FFMA.FTZ R33, R16, R2.reuse, R33 ;  /* 0x0000000210217223 */ /* 0x080fe20000010021 */
[----:B------:R-:W-:Y:S01]  /*2c50*/  FFMA.FTZ R3, R56, R2, R3 ;  /* 0x0000000238037223 */ /* 0x000fe20000010003 */
        /* <DEDUP_REMOVED lines=20> */
.L_x_3703:
        /* <DEDUP_REMOVED lines=206> */
.L_x_3706:
        /* <DEDUP_REMOVED lines=91> */
.L_x_3705:
        /* <DEDUP_REMOVED lines=205> */
.L_x_3708:
        /* <DEDUP_REMOVED lines=91> */
.L_x_3707:
        /* <DEDUP_REMOVED lines=205> */
.L_x_3710:
        /* <DEDUP_REMOVED lines=91> */
.L_x_3709:
[----:B------:R-:W-:Y:S01]  /*6530*/  LEA R0, R18, 0x40, 0x6 ;  /* 0x0000004012007811 */ /* 0x000fe200078e30ff */
[----:B------:R-:W-:Y:S01]  /*6540*/  UIADD3 UR4, UR4, 0x40, URZ ;  /* 0x0000004004047890 */ /* 0x000fe2000fffe03f */
[----:B------:R-:W-:Y:S01]  /*6550*/  IADD3 R8, R8, 0x20, RZ ;  /* 0x0000002008087810 */ /* 0x000fe20007ffe0ff */
[----:B------:R-:W-:Y:S01]  /*6560*/  IMAD.WIDE R28, R16, 0x8, R28 ;  /* 0x00000008101c7825 */ /* 0x000fe200078e021c */
[----:B------:R-:W-:Y:S02]  /*6570*/  VIMNMX R3, R0, UR8, PT ;  /* 0x0000000800037c48 */ /* 0x000fe4000bfe0100 */
[----:B------:R-:W-:Y:S01]  /*6580*/  ISETP.GE.AND P0, PT, R8, UR5, PT ;  /* 0x0000000508007c0c */ /* 0x000fe2000bf06270 */
[----:B0-----:R-:W-:Y:S01]  /*6590*/  IMAD.WIDE R30, R16, 0x8, R30 ;  /* 0x00000008101e7825 */ /* 0x001fe200078e021e */
[----:B------:R-:W-:-:S13]  /*65a0*/  ISETP.LT.AND P2, PT, R8, R3, PT ;  /* 0x000000030800720c */ /* 0x000fda0003f41270 */
[----:B------:R-:W-:Y:S05]  /*65b0*/  @!P0 BRA P2, `(.L_x_3711) ;  /* 0xffffffb4002c8947 */ /* 0x000fea000103ffff */
.L_x_3702:
        /* <DEDUP_REMOVED lines=10> */
.L_x_3717:
        /* <DEDUP_REMOVED lines=29> */
[----:B------:R-:W-:Y:S02]  /*6830*/  ISETP.NE.AND P2, PT, R29, RZ, PT ;  /* 0x000000ff1d00720c */ /* 0x000fe40003f45270 */
        /* <DEDUP_REMOVED lines=27> */
[----:B------:R-:W-:Y:S02]  /*69f0*/  SHF.R.U32.HI R51, RZ, 0x8, R27 ;  /* 0x00000008ff337819 */ /* 0x000fe4000001161b */
[----:B------:R-:W-:Y:S02]  /*6a00*/  LOP3.LUT R47, R46, 0x300030, R25, 0xf8, !PT ;  /* 0x003000302e2f7812 */ /* 0x000fe400078ef819 */
[----:B------:R-:W-:-:S02]  /*6a10*/  SHF.R.U32.HI R48, RZ, 0xa, R26 ;  /* 0x0000000aff307819 */ /* 0x000fc4000001161a */
[----:B------:R-:W-:Y:S02]  /*6a20*/  LOP3.LUT R44, R26, 0x3f003f, RZ, 0xc0, !PT ;  /* 0x003f003f1a2c7812 */ /* 0x000fe400078ec0ff */
[----:B------:R-:W-:Y:S02]  /*6a30*/  SHF.R.U32.HI R45, RZ, 0x6, R26 ;  /* 0x00000006ff2d7819 */ /* 0x000fe4000001161a */
[----:B--2---:R-:W-:Y:S02]  /*6a40*/  SHF.R.U32.HI R25, RZ, 0xc, R20 ;  /* 0x0000000cff197819 */ /* 0x004fe40000011614 */
[----:B------:R-:W-:Y:S02]  /*6a50*/  LOP3.LUT R26, R32, 0x300030, R29, 0xf8, !PT ;  /* 0x00300030201a7812 */ /* 0x000fe400078ef81d */
[----:B------:R-:W-:Y:S02]  /*6a60*/  SHF.R.U32.HI R29, RZ, 0xc, R21 ;  /* 0x0000000cff1d7819 */ /* 0x000fe40000011615 */
[----:B------:R-:W-:-:S02]  /*6a70*/  LOP3.LUT R56, R52, 0x300030, R51, 0xf8, !PT ;  /* 0x0030003034387812 */ /* 0x000fc400078ef833 */
[----:B------:R-:W-:Y:S02]  /*6a80*/  LOP3.LUT R42, R37, 0x300030, R24, 0xf8, !PT ;  /* 0x00300030252a7812 */ /* 0x000fe400078ef818 */
[----:B------:R-:W-:Y:S02]  /*6a90*/  SHF.R.U32.HI R32, RZ, 0xc, R22 ;  /* 0x0000000cff207819 */ /* 0x000fe40000011616 */
[----:B------:R-:W-:Y:S02]  /*6aa0*/  SHF.R.U32.HI R52, RZ, 0xc, R23 ;  /* 0x0000000cff347819 */ /* 0x000fe40000011617 */
        /* <DEDUP_REMOVED lines=10> */
[----:B------:R-:W-:Y:S02]  /*6b50*/  LOP3.LUT R24, R20, 0x3f003f, RZ, 0xc0, !PT ;  /* 0x003f003f14187812 */ /* 0x000fe400078ec0ff */
[----:B------:R-:W-:Y:S02]  /*6b60*/  SHF.R.U32.HI R21, RZ, 0x6, R21 ;  /* 0x00000006ff157819 */ /* 0x000fe40000011615 */
        /* <DEDUP_REMOVED lines=8> */
[----:B------:R-:W-:Y:S01]  /*6bf0*/  LOP3.LUT R31, R28, 0x64006400, RZ, 0xfc, !PT ;  /* 0x640064001c1f7812 */ /* 0x000fe200078efcff */
[----:B------:R-:W-:Y:S01]  /*6c00*/  HADD2 R28, R33, -1056, -1056 ;  /* 0xe420e420211c7430 */ /* 0x000fe20000000000 */
[----:B------:R-:W-:-:S02]  /*6c10*/  LOP3.LUT R22, R21, 0x3f003f, RZ, 0xc0, !PT ;  /* 0x003f003f15167812 */ /* 0x000fc400078ec0ff */
[----:B------:R-:W-:Y:S01]  /*6c20*/  LOP3.LUT R54, R54, 0x3f003f, RZ, 0xc0, !PT ;  /* 0x003f003f36367812 */ /* 0x000fe200078ec0ff */
[----:B------:R-:W-:Y:S01]  /*6c30*/  HADD2 R33, R40, -1056, -1056 ;  /* 0xe420e42028217430 */ /* 0x000fe20000000000 */
        /* <DEDUP_REMOVED lines=105> */
.L_x_3714:
        /* <DEDUP_REMOVED lines=43> */
.L_x_3713:
        /* <DEDUP_REMOVED lines=12> */
[--C-:B------:R-:W-:Y:S02]  /*7640*/  SHF.R.U32.HI R37, RZ, 0xc, R29.reuse ;  /* 0x0000000cff257819 */ /* 0x100fe4000001161d */
[----:B------:R-:W-:Y:S02]  /*7650*/  LOP3.LUT R35, R29, 0x3f003f, RZ, 0xc0, !PT ;  /* 0x003f003f1d237812 */ /* 0x000fe400078ec0ff */
[----:B------:R-:W-:Y:S02]  /*7660*/  SHF.R.U32.HI R36, RZ, 0x6, R29 ;  /* 0x00000006ff247819 */ /* 0x000fe4000001161d */
[----:B------:R-:W-:-:S02]  /*7670*/  LOP3.LUT R39, R30, 0x3f003f, RZ, 0xc0, !PT ;  /* 0x003f003f1e277812 */ /* 0x000fc400078ec0ff */
[----:B------:R-:W-:Y:S02]  /*7680*/  SHF.R.U32.HI R40, RZ, 0x6, R30 ;  /* 0x00000006ff287819 */ /* 0x000fe4000001161e */
        /* <DEDUP_REMOVED lines=8> */
[--C-:B------:R-:W-:Y:S02]  /*7710*/  SHF.R.U32.HI R24, RZ, 0x8, R25.reuse ;  /* 0x00000008ff187819 */ /* 0x100fe40000011619 */
[----:B------:R-:W-:Y:S02]  /*7720*/  SHF.R.U32.HI R31, RZ, 0xa, R25 ;  /* 0x0000000aff1f7819 */ /* 0x000fe40000011619 */
[----:B------:R-:W-:-:S02]  /*7730*/  LOP3.LUT R38, R25, 0x3f003f, RZ, 0xc0, !PT ;  /* 0x003f003f19267812 */ /* 0x000fc400078ec0ff */
[----:B------:R-:W-:Y:S02]  /*7740*/  SHF.R.U32.HI R41, RZ, 0x6, R25 ;  /* 0x00000006ff297819 */ /* 0x000fe40000011619 */
[----:B------:R-:W-:Y:S02]  /*7750*/  SHF.R.U32.HI R25, RZ, 0x8, R26 ;  /* 0x00000008ff197819 */ /* 0x000fe4000001161a */
[----:B------:R-:W-:Y:S02]  /*7760*/  LOP3.LUT R46, R42, 0xf000f, RZ, 0xc0, !PT ;  /* 0x000f000f2a2e7812 */ /* 0x000fe400078ec0ff */
[----:B------:R-:W-:Y:S02]  /*7770*/  LOP3.LUT R34, R34, 0xf000f, RZ, 0xc0, !PT ;  /* 0x000f000f22227812 */ /* 0x000fe400078ec0ff */
[----:B------:R-:W-:Y:S02]  /*7780*/  SHF.R.U32.HI R51, RZ, 0x8, R27 ;  /* 0x00000008ff337819 */ /* 0x000fe4000001161b */
[----:B------:R-:W-:-:S02]  /*7790*/  LOP3.LUT R52, R43, 0xf000f, RZ, 0xc0, !PT ;  /* 0x000f000f2b347812 */ /* 0x000fc400078ec0ff */
[----:B------:R-:W-:Y:S02]  /*77a0*/  LOP3.LUT R47, R46, 0x300030, R25, 0xf8, !PT ;  /* 0x003000302e2f7812 */ /* 0x000fe400078ef819 */
[--C-:B------:R-:W-:Y:S02]  /*77b0*/  SHF.R.U32.HI R48, RZ, 0xa, R26.reuse ;  /* 0x0000000aff307819 */ /* 0x100fe4000001161a */
[----:B------:R-:W-:Y:S02]  /*77c0*/  LOP3.LUT R44, R26, 0x3f003f, RZ, 0xc0, !PT ;  /* 0x003f003f1a2c7812 */ /* 0x000fe400078ec0ff */
[----:B------:R-:W-:Y:S02]  /*77d0*/  SHF.R.U32.HI R45, RZ, 0x6, R26 ;  /* 0x00000006ff2d7819 */ /* 0x000fe4000001161a */
[----:B------:R-:W-:Y:S02]  /*77e0*/  LOP3.LUT R37, R37, 0xf000f, RZ, 0xc0, !PT ;  /* 0x000f000f25257812 */ /* 0x000fe400078ec0ff */
[----:B---3--:R-:W-:-:S02]  /*77f0*/  SHF.R.U32.HI R25, RZ, 0xc, R20 ;  /* 0x0000000cff197819 */ /* 0x008fc40000011614 */
[----:B------:R-:W-:Y:S02]  /*7800*/  LOP3.LUT R26, R34, 0x300030, R29, 0xf8, !PT ;  /* 0x00300030221a7812 */ /* 0x000fe400078ef81d */
[----:B------:R-:W-:Y:S02]  /*7810*/  SHF.R.U32.HI R29, RZ, 0xc, R21 ;  /* 0x0000000cff1d7819 */ /* 0x000fe40000011615 */
[----:B------:R-:W-:Y:S02]  /*7820*/  LOP3.LUT R56, R52, 0x300030, R51, 0xf8, !PT ;  /* 0x0030003034387812 */ /* 0x000fe400078ef833 */
[----:B------:R-:W-:Y:S02]  /*7830*/  LOP3.LUT R42, R37, 0x300030, R24, 0xf8, !PT ;  /* 0x00300030252a7812 */ /* 0x000fe400078ef818 */
        /* <DEDUP_REMOVED lines=15> */
[----:B------:R-:W-:Y:S02]  /*7930*/  LOP3.LUT R24, R20, 0x3f003f, RZ, 0xc0, !PT ;  /* 0x003f003f14187812 */ /* 0x000fe400078ec0ff */
[----:B------:R-:W-:Y:S02]  /*7940*/  SHF.R.U32.HI R21, RZ, 0x6, R21 ;  /* 0x00000006ff157819 */ /* 0x000fe40000011615 */
        /* <DEDUP_REMOVED lines=125> */
.L_x_3716:
        /* <DEDUP_REMOVED lines=43> */
.L_x_3715:
[----:B------:R-:W-:Y:S01]  /*83d0*/  IADD3 R8, R8, 0x20, RZ ;  /* 0x0000002008087810 */ /* 0x000fe20007ffe0ff */
[----:B------:R-:W-:Y:S01]  /*83e0*/  IMAD.WIDE.U32 R2, R16, 0x18, R2 ;  /* 0x0000001810027825 */ /* 0x000fe200078e0002 */
[----:B------:R-:W-:Y:S02]  /*83f0*/  UIADD3 UR4, UR4, 0x40, URZ ;  /* 0x0000004004047890 */ /* 0x000fe4000fffe03f */
[C---:B------:R-:W-:Y:S01]  /*8400*/  ISETP.GE.AND P2, PT, R8.reuse, UR5, PT ;  /* 0x0000000508007c0c */ /* 0x040fe2000bf46270 */
[----:B-----5:R-:W-:Y:S01]  /*8410*/  IMAD R31, R59, 0x18, RZ ;  /* 0x000000183b1f7824 */ /* 0x020fe200078e02ff */
[----:B------:R-:W-:Y:S02]  /*8420*/  ISETP.LT.AND P3, PT, R8, R7, PT ;  /* 0x000000070800720c */ /* 0x000fe40003f61270 */
[----:B------:R-:W-:Y:S02]  /*8430*/  MOV R30, R2 ;  /* 0x00000002001e7202 */ /* 0x000fe40000000f00 */
[----:B------:R-:W-:-:S09]  /*8440*/  IADD3 R31, R3, R31, RZ ;  /* 0x0000001f031f7210 */ /* 0x000fd20007ffe0ff */
[----:B------:R-:W-:Y:S05]  /*8450*/  @!P2 BRA P3, `(.L_x_3717) ;  /* 0xffffffe00080a947 */ /* 0x000fea000183ffff */
.L_x_3712:
        /* <DEDUP_REMOVED lines=11> */
.L_x_3721:
[----:B------:R-:W-:Y:S01]  /*8510*/  ISETP.NE.AND P2, PT, R8, R17, PT ;  /* 0x000000110800720c */ /* 0x000fe20003f45270 */
[----:B------:R-:W0:Y:S01]  /*8520*/  LDC R16, c[0x0][0x23c] ;  /* 0x00008f00ff107b82 */ /* 0x000e220000000800 */
[----:B------:R-:W-:Y:S02]  /*8530*/  MOV R36, R30 ;  /* 0x0000001e00247202 */ /* 0x000fe40000000f00 */
[----:B------:R-:W-:-:S09]  /*8540*/  MOV R37, R31 ;  /* 0x0000001f00257202 */ /* 0x000fd20000000f00 */
[----:B------:R-:W1:Y:S01]  /*8550*/  @!P2 LDC.64 R2, c[0x0][0x248] ;  /* 0x00009200ff02ab82 */ /* 0x000e620000000a00 */
[----:B------:R-:W-:Y:S02]  /*8560*/  @!P2 IADD3 R12, R12, 0x1, RZ ;  /* 0x000000010c0ca810 */ /* 0x000fe40007ffe0ff */
[----:B------:R-:W-:Y:S02]  /*8570*/  @!P2 LEA R19, R8, 0x1, 0x1 ;  /* 0x000000010813a811 */ /* 0x000fe400078e08ff */
[----:B-----5:R-:W-:-:S06]  /*8580*/  @!P2 LEA R20, R12, R1, 0x3 ;  /* 0x000000010c14a211 */ /* 0x020fcc00078e18ff */
        /* <DEDUP_REMOVED lines=23> */
[----:B------:R-:W-:-:S02]  /*8700*/  SHF.R.U32.HI R83, RZ, 0xe, R35 ;  /* 0x0000000eff537819 */ /* 0x000fc40000011623 */
        /* <DEDUP_REMOVED lines=8> */
[----:B------:R-:W-:Y:S02]  /*8790*/  LOP3.LUT R73, R73, 0x20002, R74, 0xf8, !PT ;  /* 0x0002000249497812 */ /* 0x000fe400078ef84a */
[----:B------:R-:W-:Y:S02]  /*87a0*/  LOP3.LUT R83, R80, 0x20002, R83, 0xf8, !PT ;  /* 0x0002000250537812 */ /* 0x000fe400078ef853 */
[----:B------:R-:W-:Y:S02]  /*87b0*/  SHF.R.U32.HI R71, RZ, 0xd, R29 ;  /* 0x0000000dff477819 */ /* 0x000fe4000001161d */
[----:B------:R-:W-:-:S02]  /*87c0*/  LOP3.LUT R66, R65, 0x20002, R66, 0xf8, !PT ;  /* 0x0002000241427812 */ /* 0x000fc400078ef842 */
[----:B------:R-:W-:Y:S02]  /*87d0*/  SHF.R.U32.HI R47, RZ, 0xd, R28 ;  /* 0x0000000dff2f7819 */ /* 0x000fe4000001161c */
[----:B------:R-:W-:Y:S02]  /*87e0*/  SHF.R.U32.HI R81, RZ, 0xc, R26 ;  /* 0x0000000cff517819 */ /* 0x000fe4000001161a */
[----:B------:R-:W-:Y:S02]  /*87f0*/  SHF.R.U32.HI R85, RZ, 0xc, R27 ;  /* 0x0000000cff557819 */ /* 0x000fe4000001161b */
[----:B------:R-:W-:Y:S02]  /*8800*/  LOP3.LUT R46, R45, 0x20002, R46, 0xf8, !PT ;  /* 0x000200022d2e7812 */ /* 0x000fe400078ef82e */
[----:B------:R-:W-:Y:S02]  /*8810*/  LOP3.LUT R76, R73, 0x40004, R76, 0xf8, !PT ;  /* 0x00040004494c7812 */ /* 0x000fe400078ef84c */
[----:B------:R-:W-:-:S02]  /*8820*/  LOP3.LUT R82, R83, 0x40004, R82, 0xf8, !PT ;  /* 0x0004000453527812 */ /* 0x000fc400078ef852 */
[C---:B------:R-:W-:Y:S02]  /*8830*/  LOP3.LUT R0, R38.reuse, 0x3e003e0, RZ, 0xc0, !PT ;  /* 0x03e003e026007812 */ /* 0x040fe400078ec0ff */
[----:B------:R-:W-:Y:S02]  /*8840*/  LOP3.LUT R50, R38, 0x1f001f, RZ, 0xc0, !PT ;  /* 0x001f001f26327812 */ /* 0x000fe400078ec0ff */
[----:B------:R-:W-:Y:S01]  /*8850*/  SHF.R.U32.HI R51, RZ, 0xa, R38 ;  /* 0x0000000aff337819 */ /* 0x000fe20000011626 */
[----:B------:R-:W-:Y:S01]  /*8860*/  HFMA2.MMA R38, -RZ, RZ, 0, 0.03125 ;  /* 0x00002800ff267435 */ /* 0x000fe200000001ff */
[----:B------:R-:W-:Y:S02]  /*8870*/  SHF.R.U32.HI R72, RZ, 0xc, R25 ;  /* 0x0000000cff487819 */ /* 0x000fe40000011619 */
[----:B------:R-:W-:Y:S02]  /*8880*/  PRMT R45, R9, 0x9910, RZ ;  /* 0x00009910092d7816 */ /* 0x000fe400000000ff */
[----:B------:R-:W-:-:S02]  /*8890*/  LOP3.LUT R71, R66, 0x40004, R71, 0xf8, !PT ;  /* 0x0004000442477812 */ /* 0x000fc400078ef847 */
[C---:B------:R-:W-:Y:S02]  /*88a0*/  LOP3.LUT R40, R36.reuse, 0x3e003e0, RZ, 0xc0, !PT ;  /* 0x03e003e024287812 */ /* 0x040fe400078ec0ff */
[----:B------:R-:W-:Y:S02]  /*88b0*/  LOP3.LUT R61, R36, 0x1f001f, RZ, 0xc0, !PT ;  /* 0x001f001f243d7812 */ /* 0x000fe400078ec0ff */
[----:B------:R-:W-:Y:S02]  /*88c0*/  SHF.R.U32.HI R60, RZ, 0xa, R36 ;  /* 0x0000000aff3c7819 */ /* 0x000fe40000011624 */
[----:B------:R-:W-:Y:S02]  /*88d0*/  LOP3.LUT R41, R32, 0x3e003e0, RZ, 0xc0, !PT ;  /* 0x03e003e020297812 */ /* 0x000fe400078ec0ff */
[----:B------:R-:W-:Y:S02]  /*88e0*/  SHF.R.U32.HI R64, RZ, 0xc, R24 ;  /* 0x0000000cff407819 */ /* 0x000fe40000011618 */
[----:B------:R-:W-:-:S02]  /*88f0*/  LOP3.LUT R47, R46, 0x40004, R47, 0xf8, !PT ;  /* 0x000400042e2f7812 */ /* 0x000fc400078ef82f */
[----:B------:R-:W-:Y:S02]  /*8900*/  LOP3.LUT R88, R76, 0x80008, R81, 0xf8, !PT ;  /* 0x000800084c587812 */ /* 0x000fe400078ef851 */
[----:B------:R-:W-:Y:S02]  /*8910*/  LOP3.LUT R92, R82, 0x80008, R85, 0xf8, !PT ;  /* 0x00080008525c7812 */ /* 0x000fe400078ef855 */
[----:B------:R-:W-:Y:S02]  /*8920*/  LOP3.LUT R36, R33, 0x3e003e0, RZ, 0xc0, !PT ;  /* 0x03e003e021247812 */ /* 0x000fe400078ec0ff */
[C---:B------:R-:W-:Y:S02]  /*8930*/  LOP3.LUT R18, R35.reuse, 0x3e003e0, RZ, 0xc0, !PT ;  /* 0x03e003e023127812 */ /* 0x040fe400078ec0ff */
[----:B------:R-:W-:Y:S02]  /*8940*/  LOP3.LUT R52, R35, 0x1f001f, RZ, 0xc0, !PT ;  /* 0x001f001f23347812 */ /* 0x000fe400078ec0ff */
[----:B------:R-:W-:-:S02]  /*8950*/  SHF.R.U32.HI R53, RZ, 0xa, R35 ;  /* 0x0000000aff357819 */ /* 0x000fc40000011623 */
[----:B------:R-:W-:Y:S02]  /*8960*/  LOP3.LUT R44, R24, 0x3e003e0, RZ, 0xc0, !PT ;  /* 0x03e003e0182c7812 */ /* 0x000fe400078ec0ff */
[----:B------:R-:W-:Y:S02]  /*8970*/  LOP3.LUT R35, R29, 0x3e003e0, RZ, 0xc0, !PT ;  /* 0x03e003e01d237812 */ /* 0x000fe400078ec0ff */
[----:B------:R-:W-:Y:S02]  /*8980*/  ISETP.NE.AND P2, PT, R45, RZ, PT ;  /* 0x000000ff2d00720c */ /* 0x000fe40003f45270 */
[----:B------:R-:W-:Y:S02]  /*8990*/  LOP3.LUT R84, R71, 0x80008, R72, 0xf8, !PT ;  /* 0x0008000847547812 */ /* 0x000fe400078ef848 */
[----:B------:R-:W-:Y:S02]  /*89a0*/  LOP3.LUT R43, R25, 0x3e003e0, RZ, 0xc0, !PT ;  /* 0x03e003e0192b7812 */ /* 0x000fe400078ec0ff */
[----:B------:R-:W-:-:S02]  /*89b0*/  LOP3.LUT R80, R47, 0x80008, R64, 0xf8, !PT ;  /* 0x000800082f507812 */ /* 0x000fc400078ef840 */
[----:B------:R-:W-:Y:S02]  /*89c0*/  LOP3.LUT R41, R41, 0x64006400, RZ, 0xfc, !PT ;  /* 0x6400640029297812 */ /* 0x000fe400078efcff */
[C---:B------:R-:W-:Y:S02]  /*89d0*/  LOP3.LUT R19, R37.reuse, 0x3e003e0, RZ, 0xc0, !PT ;  /* 0x03e003e025137812 */ /* 0x040fe400078ec0ff */
        /* <DEDUP_REMOVED lines=19> */
[C---:B------:R-:W-:Y:S02]  /*8b10*/  LOP3.LUT R32, R34.reuse, 0x3e003e0, RZ, 0xc0, !PT ;  /* 0x03e003e022207812 */ /* 0x040fe400078ec0ff */
[----:B------:R-:W-:Y:S02]  /*8b20*/  LOP3.LUT R56, R34, 0x1f001f, RZ, 0xc0, !PT ;  /* 0x001f001f22387812 */ /* 0x000fe400078ec0ff */
[----:B------:R-:W-:-:S02]  /*8b30*/  SHF.R.U32.HI R55, RZ, 0xa, R34 ;  /* 0x0000000aff377819 */ /* 0x000fc40000011622 */
[----:B------:R-:W-:Y:S02]  /*8b40*/  SHF.R.U32.HI R63, RZ, 0xa, R29 ;  /* 0x0000000aff3f7819 */ /* 0x000fe4000001161d */
[C---:B------:R-:W-:Y:S02]  /*8b50*/  LOP3.LUT R33, R31.reuse, 0x3e003e0, RZ, 0xc0, !PT ;  /* 0x03e003e01f217812 */ /* 0x040fe400078ec0ff */
[----:B------:R-:W-:Y:S02]  /*8b60*/  LOP3.LUT R28, R31, 0x1f001f, RZ, 0xc0, !PT ;  /* 0x001f001f1f1c7812 */ /* 0x000fe400078ec0ff */
[----:B------:R-:W-:Y:S02]  /*8b70*/  LOP3.LUT R24, R26, 0x1f001f, RZ, 0xc0, !PT ;  /* 0x001f001f1a187812 */ /* 0x000fe400078ec0ff */
[C---:B------:R-:W-:Y:S02]  /*8b80*/  LOP3.LUT R39, R27.reuse, 0x3e003e0, RZ, 0xc0, !PT ;  /* 0x03e003e01b277812 */ /* 0x040fe400078ec0ff */
[----:B------:R-:W-:-:S02]  /*8b90*/  LOP3.LUT R25, R27, 0x1f001f, RZ, 0xc0, !PT ;  /* 0x001f001f1b197812 */ /* 0x000fc400078ec0ff */
[----:B------:R-:W-:Y:S02]  /*8ba0*/  LOP3.LUT R35, R35, 0x64006400, RZ, 0xfc, !PT ;  /* 0x6400640023237812 */ /* 0x000fe400078efcff */
[C---:B------:R-:W-:Y:S02]  /*8bb0*/  LOP3.LUT R34, R30.reuse, 0x3e003e0, RZ, 0xc0, !PT ;  /* 0x03e003e01e227812 */ /* 0x040fe400078ec0ff */
[----:B------:R-:W-:Y:S01]  /*8bc0*/  LOP3.LUT R29, R30, 0x1f001f, RZ, 0xc0, !PT ;  /* 0x001f001f1e1d7812 */ /* 0x000fe200078ec0ff */
[----:B------:R-:W-:Y:S01]  /*8bd0*/  HFMA2 R36, R35, R38.H0_H0, -48, -48 ;  /* 0xd200d20023247431 */ /* 0x000fe20000040026 */
[----:B------:R-:W-:Y:S02]  /*8be0*/  SHF.R.U32.HI R31, RZ, 0xa, R31 ;  /* 0x0000000aff1f7819 */ /* 0x000fe4000001161f */
[----:B------:R-:W-:Y:S02]  /*8bf0*/  SHF.R.U32.HI R26, RZ, 0xa, R26 ;  /* 0x0000000aff1a7819 */ /* 0x000fe4000001161a */
[----:B------:R-:W-:-:S02]  /*8c00*/  SHF.R.U32.HI R27, RZ, 0xa, R27 ;  /* 0x0000000aff1b7819 */ /* 0x000fc4000001161b */
[----:B------:R-:W-:Y:S01]  /*8c10*/  LOP3.LUT R87, R43, 0x64006400, RZ, 0xfc, !PT ;  /* 0x640064002b577812 */ /* 0x000fe200078efcff */
[-C--:B------:R-:W-:Y:S01]  /*8c20*/  HFMA2 R43, R41, R38.reuse.H0_H0, -48, -48 ;  /* 0xd200d200292b7431 */ /* 0x080fe20000040026 */
[----:B------:R-:W-:Y:S01]  /*8c30*/  SHF.R.U32.HI R30, RZ, 0xa, R30 ;  /* 0x0000000aff1e7819 */ /* 0x000fe2000001161e */
        /* <DEDUP_REMOVED lines=44> */
[----:B--2---:R-:W-:Y:S02]  /*8f00*/  LOP3.LUT R82, R21, 0x3e003e0, RZ, 0xc0, !PT ;  /* 0x03e003e015527812 */ /* 0x004fe400078ec0ff */
[----:B------:R-:W-:Y:S02]  /*8f10*/  SHF.R.U32.HI R81, RZ, 0xb, R22 ;  /* 0x0000000bff517819 */ /* 0x000fe40000011616 */
[----:B------:R-:W-:Y:S02]  /*8f20*/  SHF.R.U32.HI R83, RZ, 0xb, R23 ;  /* 0x0000000bff537819 */ /* 0x000fe40000011617 */
        /* <DEDUP_REMOVED lines=10> */
[----:B------:R-:W-:Y:S02]  /*8fd0*/  LOP3.LUT R89, R82, 0x64006400, RZ, 0xfc, !PT ;  /* 0x6400640052597812 */ /* 0x000fe400078efcff */
[----:B------:R-:W-:Y:S02]  /*8fe0*/  SHF.R.U32.HI R47, RZ, 0xb, R21 ;  /* 0x0000000bff2f7819 */ /* 0x000fe40000011615 */
[----:B------:R-:W-:Y:S01]  /*8ff0*/  LOP3.LUT R81, R44, 0x64006400, RZ, 0xfc, !PT ;  /* 0x640064002c517812 */ /* 0x000fe200078efcff */
[-C--:B------:R-:W-:Y:S01]  /*9000*/  HFMA2 R4, R89, R38.reuse.H0_H0, -48, -48 ;  /* 0xd200d20059047431 */ /* 0x080fe20000040026 */
[----:B------:R-:W-:Y:S01]  /*9010*/  LOP3.LUT R83, R46, 0x64006400, RZ, 0xfc, !PT ;  /* 0x640064002e537812 */ /* 0x000fe200078efcff */
[-C--:B------:R-:W-:Y:S01]  /*9020*/  HFMA2 R46, R19, R38.reuse.H0_H0, -48, -48 ;  /* 0xd200d200132e7431 */ /* 0x080fe20000040026 */
[----:B------:R-:W-:Y:S01]  /*9030*/  LOP3.LUT R64, R20, 0x1f001f, RZ, 0xc0, !PT ;  /* 0x001f001f14407812 */ /* 0x000fe200078ec0ff */
[-C--:B------:R-:W-:Y:S01]  /*9040*/  HFMA2 R37, R81, R38.reuse.H0_H0, -48, -48 ;  /* 0xd200d20051257431 */ /* 0x080fe20000040026 */
[----:B------:R-:W-:Y:S01]  /*9050*/  SHF.R.U32.HI R66, RZ, 0xa, R20 ;  /* 0x0000000aff427819 */ /* 0x000fe20000011614 */
[-C--:B------:R-:W-:Y:S01]  /*9060*/  HFMA2 R18, R83, R38.reuse.H0_H0, -48, -48 ;  /* 0xd200d20053127431 */ /* 0x080fe20000040026 */
[----:B------:R-:W-:Y:S01]  /*9070*/  LOP3.LUT R20, R80, 0x100010, R45, 0xf8, !PT ;  /* 0x0010001050147812 */ /* 0x000fe200078ef82d */
[-C--:B------:R-:W-:Y:S01]  /*9080*/  HFMA2 R44, R101, R38.reuse.H0_H0, -48, -48 ;  /* 0xd200d200652c7431 */ /* 0x080fe20000040026 */
[----:B------:R-:W-:Y:S01]  /*9090*/  LOP3.LUT R65, R21, 0x1f001f, RZ, 0xc0, !PT ;  /* 0x001f001f15417812 */ /* 0x000fe200078ec0ff */
[----:B------:R-:W-:Y:S01]  /*90a0*/  HFMA2 R19, R107, R38.H0_H0, -48, -48 ;  /* 0xd200d2006b137431 */ /* 0x000fe20000040026 */
[----:B------:R-:W-:-:S02]  /*90b0*/  SHF.R.U32.HI R71, RZ, 0xa, R21 ;  /* 0x0000000aff477819 */ /* 0x000fc40000011615 */
[----:B------:R-:W-:Y:S02]  /*90c0*/  LOP3.LUT R45, R42, 0x64006400, RZ, 0xfc, !PT ;  /* 0x640064002a2d7812 */ /* 0x000fe400078efcff */
[----:B------:R-:W-:Y:S02]  /*90d0*/  LOP3.LUT R21, R84, 0x100010, R47, 0xf8, !PT ;  /* 0x0010001054157812 */ /* 0x000fe400078ef82f */
        /* <DEDUP_REMOVED lines=165> */
.L_x_3720:
        /* <DEDUP_REMOVED lines=77> */
.L_x_3719:
        /* <DEDUP_REMOVED lines=8> */
.L_x_3718:
        /* <DEDUP_REMOVED lines=22> */
.L_x_3725:
[----:B------:R-:W0:Y:S02]  /*a1e0*/  LDS R2, [R8] ;  /* 0x0000000008027984 */ /* 0x000e240000000800 */
[----:B0-----:R-:W-:-:S06]  /*a1f0*/  HADD2 R3, R2, R11 ;  /* 0x0000000b02037230 */ /* 0x001fcc0000000000 */
[----:B------:R-:W0:Y:S02]  /*a200*/  ATOMS.CAST.SPIN R3, [R8], R2, R3 ;  /* 0x000000020803738d */ /* 0x000e240001800003 */
[----:B0-----:R-:W-:-:S13]  /*a210*/  ISETP.EQ.U32.AND P0, PT, R3, 0x1, PT ;  /* 0x000000010300780c */ /* 0x001fda0003f02070 */
[----:B------:R-:W-:Y:S05]  /*a220*/  @!P0 BRA `(.L_x_3725) ;  /* 0xfffffffc00ec8947 */ /* 0x000fea000383ffff */
[----:B------:R-:W-:Y:S05]  /*a230*/  BRA `(.L_x_3723) ;  /* 0x00000000000c7947 */ /* 0x000fea0003800000 */
.L_x_3724:
[----:B------:R-:W2:Y:S02]  /*a240*/  LD.E R2, desc[UR6][R4.64] ;  /* 0x0000000604027980 */ /* 0x000ea4000c101900 */
[----:B--2---:R-:W-:-:S05]  /*a250*/  IADD3 R3, R11, R2, RZ ;  /* 0x000000020b037210 */ /* 0x004fca0007ffe0ff */
[----:B------:R0:W-:Y:S02]  /*a260*/  ST.E desc[UR6][R4.64], R3 ;  /* 0x0000000304007985 */ /* 0x0001e4000c101906 */
.L_x_3723:
[----:B------:R-:W-:Y:S05]  /*a270*/  BSYNC B0 ;  /* 0x0000000000007941 */ /* 0x000fea0003800000 */
.L_x_3722:
[----:B------:R1:W-:Y:S01]  /*a280*/  ATOM.E.ADD.F16x2.RN.STRONG.GPU P0, RZ, desc[UR6][R4.64+0x4], R9 ;  /* 0x0000040904ff79a2 */ /* 0x0003e2000810e1c6 */
[----:B------:R-:W-:Y:S04]  /*a290*/  BSSY B0, `(.L_x_3726) ;  /* 0x000000f000007945 */ /* 0x000fe80003800000 */
[----:B-1----:R-:W-:Y:S05]  /*a2a0*/  @P0 BRA `(.L_x_3727) ;  /* 0x0000000000340947 */ /* 0x002fea0003800000 */
[----:B------:R-:W1:Y:S02]  /*a2b0*/  QSPC.E.S P0, RZ, [R4+0x4] ;  /* 0x0000040004ff73aa */ /* 0x000e640000000500 */
[----:B-1----:R-:W-:Y:S05]  /*a2c0*/  @!P0 BRA `(.L_x_3728) ;  /* 0x0000000000208947 */ /* 0x002fea0003800000 */
[----:B------:R-:W-:-:S04]  /*a2d0*/  MOV R2, R4 ;  /* 0x0000000400027202 */ /* 0x000fc80000000f00 */
[----:B0-----:R-:W-:-:S07]  /*a2e0*/  MOV R4, R2 ;  /* 0x0000000200047202 */ /* 0x001fce0000000f00 */
.L_x_3729:
[----:B------:R-:W0:Y:S02]  /*a2f0*/  LDS R2, [R4+0x4] ;  /* 0x0000040004027984 */ /* 0x000e240000000800 */
[----:B0-----:R-:W-:-:S10]  /*a300*/  HFMA2.MMA R3, R2, 1, 1, R9 ;  /* 0x3c003c0002037835 */ /* 0x001fd40000000009 */
[----:B------:R-:W0:Y:S02]  /*a310*/  ATOMS.CAST.SPIN R3, [R4+0x4], R2, R3 ;  /* 0x000004020403738d */ /* 0x000e240001800003 */
[----:B0-----:R-:W-:-:S13]  /*a320*/  ISETP.EQ.U32.AND P0, PT, R3, 0x1, PT ;  /* 0x000000010300780c */ /* 0x001fda0003f02070 */
[----:B------:R-:W-:Y:S05]  /*a330*/  @!P0 BRA `(.L_x_3729) ;  /* 0xfffffffc00ec8947 */ /* 0x000fea000383ffff */
[----:B------:R-:W-:Y:S05]  /*a340*/  BRA `(.L_x_3727) ;  /* 0x00000000000c7947 */ /* 0x000fea0003800000 */
.L_x_3728:
[----:B------:R-:W0:Y:S02]  /*a350*/  LD.E R2, desc[UR6][R4.64+0x4] ;  /* 0x0000040604027980 */ /* 0x000e24000c101900 */
[----:B0-----:R-:W-:-:S05]  /*a360*/  IADD3 R3, R9, R2, RZ ;  /* 0x0000000209037210 */ /* 0x001fca0007ffe0ff */
[----:B------:R1:W-:Y:S02]  /*a370*/  ST.E desc[UR6][R4.64+0x4], R3 ;  /* 0x0000040304007985 */ /* 0x0003e4000c101906 */
.L_x_3727:
[----:B------:R-:W-:Y:S05]  /*a380*/  BSYNC B0 ;  /* 0x0000000000007941 */ /* 0x000fea0003800000 */
.L_x_3726:
[----:B------:R-:W-:-:S13]  /*a390*/  ISETP.GE.AND P0, PT, R0, 0x2, PT ;  /* 0x000000020000780c */ /* 0x000fda0003f06270 */
        /* <DEDUP_REMOVED lines=12> */
.L_x_3733:
[----:B------:R-:W0:Y:S02]  /*a460*/  LDS R2, [R0] ;  /* 0x0000000000027984 */ /* 0x000e240000000800 */
[----:B0-----:R-:W-:-:S06]  /*a470*/  HADD2 R3, R2, R7 ;  /* 0x0000000702037230 */ /* 0x001fcc0000000000 */
[----:B------:R-:W0:Y:S02]  /*a480*/  ATOMS.CAST.SPIN R3, [R0], R2, R3 ;  /* 0x000000020003738d */ /* 0x000e240001800003 */
[----:B0-----:R-:W-:-:S13]  /*a490*/  ISETP.EQ.U32.AND P0, PT, R3, 0x1, PT ;  /* 0x000000010300780c */ /* 0x001fda0003f02070 */
[----:B------:R-:W-:Y:S05]  /*a4a0*/  @!P0 BRA `(.L_x_3733) ;  /* 0xfffffffc00ec8947 */ /* 0x000fea000383ffff */
[----:B------:R-:W-:Y:S05]  /*a4b0*/  BRA `(.L_x_3731) ;  /* 0x00000000000c7947 */ /* 0x000fea0003800000 */
.L_x_3732:
[----:B------:R-:W2:Y:S02]  /*a4c0*/  LD.E R0, desc[UR6][R4.64] ;  /* 0x0000000604007980 */ /* 0x000ea4000c101900 */
[----:B--2---:R-:W-:-:S05]  /*a4d0*/  IADD3 R3, R7, R0, RZ ;  /* 0x0000000007037210 */ /* 0x004fca0007ffe0ff */
[----:B------:R0:W-:Y:S02]  /*a4e0*/  ST.E desc[UR6][R4.64], R3 ;  /* 0x0000000304007985 */ /* 0x0001e4000c101906 */
.L_x_3731:
[----:B------:R-:W-:Y:S05]  /*a4f0*/  BSYNC B0 ;  /* 0x0000000000007941 */ /* 0x000fea0003800000 */
.L_x_3730:
[----:B------:R1:W-:Y:S02]  /*a500*/  ATOM.E.ADD.F16x2.RN.STRONG.GPU P0, RZ, desc[UR6][R4.64+0x4], R15 ;  /* 0x0000040f04ff79a2 */ /* 0x0003e4000810e1c6 */
[----:B-1----:R-:W-:Y:S05]  /*a510*/  @P0 EXIT ;  /* 0x000000000000094d */ /* 0x002fea0003800000 */
[----:B------:R-:W1:Y:S02]  /*a520*/  QSPC.E.S P0, RZ, [R4+0x4] ;  /* 0x0000040004ff73aa */ /* 0x000e640000000500 */
[----:B-1----:R-:W-:Y:S05]  /*a530*/  @!P0 BRA `(.L_x_3734) ;  /* 0x0000000000208947 */ /* 0x002fea0003800000 */
[----:B------:R-:W-:-:S04]  /*a540*/  MOV R2, R4 ;  /* 0x0000000400027202 */ /* 0x000fc80000000f00 */
[----:B------:R-:W-:-:S07]  /*a550*/  MOV R0, R2 ;  /* 0x0000000200007202 */ /* 0x000fce0000000f00 */
.L_x_3735:
[----:B------:R-:W0:Y:S02]  /*a560*/  LDS R2, [R0+0x4] ;  /* 0x0000040000027984 */ /* 0x000e240000000800 */
[----:B0-----:R-:W-:-:S10]  /*a570*/  HFMA2.MMA R3, R2, 1, 1, R15 ;  /* 0x3c003c0002037835 */ /* 0x001fd4000000000f */
[----:B------:R-:W0:Y:S02]  /*a580*/  ATOMS.CAST.SPIN R3, [R0+0x4], R2, R3 ;  /* 0x000004020003738d */ /* 0x000e240001800003 */
[----:B0-----:R-:W-:-:S13]  /*a590*/  ISETP.EQ.U32.AND P0, PT, R3, 0x1, PT ;  /* 0x000000010300780c */ /* 0x001fda0003f02070 */
[----:B------:R-:W-:Y:S05]  /*a5a0*/  @!P0 BRA `(.L_x_3735) ;  /* 0xfffffffc00ec8947 */ /* 0x000fea000383ffff */
[----:B------:R-:W-:Y:S05]  /*a5b0*/  EXIT ;  /* 0x000000000000794d */ /* 0x000fea0003800000 */
.L_x_3734:
[----:B------:R-:W0:Y:S02]  /*a5c0*/  LD.E R0, desc[UR6][R4.64+0x4] ;  /* 0x0000040604007980 */ /* 0x000e24000c101900 */
[----:B0-----:R-:W-:-:S05]  /*a5d0*/  IADD3 R3, R15, R0, RZ ;  /* 0x000000000f037210 */ /* 0x001fca0007ffe0ff */
[----:B------:R-:W-:Y:S01]  /*a5e0*/  ST.E desc[UR6][R4.64+0x4], R3 ;  /* 0x0000040304007985 */ /* 0x000fe2000c101906 */
[----:B------:R-:W-:Y:S05]  /*a5f0*/  EXIT ;  /* 0x000000000000794d */ /* 0x000fea0003800000 */
.L_x_3736:
        /* <DEDUP_REMOVED lines=16> */
.L_x_5233:


//--------------------- .text._Z23gemm_half_q_half_kernelILi2ELi152ELb1ELb1ELi64EEvPK6__halfPKjS4_S2_PS0_iiiiPKtS7_iiiiiibS2_i --------------------------
	.section	.text._Z23gemm_half_q_half_kernelILi2ELi152ELb1ELb1ELi64EEvPK6__halfPKjS4_S2_PS0_iiiiPKtS7_iiiiiibS2_i,"ax",@progbits
	.align	128
        .global         _Z23gemm_half_q_half_kernelILi2ELi152ELb1ELb1ELi64EEvPK6__halfPKjS4_S2_PS0_iiiiPKtS7_iiiiiibS2_i
        .type           _Z23gemm_half_q_half_kernelILi2ELi152ELb1ELb1ELi64EEvPK6__halfPKjS4_S2_PS0_iiiiPKtS7_iiiiiibS2_i,@function
        .size           _Z23gemm_half_q_half_kernelILi2ELi152ELb1ELb1ELi64EEvPK6__halfPKjS4_S2_PS0_iiiiPKtS7_iiiiiibS2_i,(.L_x_5234 - _Z23gemm_half_q_half_kernelILi2ELi152ELb1ELb1ELi64EEvPK6__halfPKjS4_S2_PS0_iiiiPKtS7_iiiiiibS2_i)
        .other          _Z23gemm_half_q_half_kernelILi2ELi152ELb1ELb1ELi64EEvPK6__halfPKjS4_S2_PS0_iiiiPKtS7_iiiiiibS2_i,@"STO_CUDA_ENTRY STV_DEFAULT"
_Z23gemm_half_q_half_kernelILi2ELi152ELb1ELb1ELi64EEvPK6__halfPKjS4_S2_PS0_iiiiPKtS7_iiiiiibS2_i:
.text._Z23gemm_half_q_half_kernelILi2ELi152ELb1ELb1ELi64EEvPK6__halfPKjS4_S2_PS0_iiiiPKtS7_iiiiiibS2_i:
        /* <DEDUP_REMOVED lines=26> */
.L_x_3737:
        /* <DEDUP_REMOVED lines=29> */
.L_x_3742:
        /* <DEDUP_REMOVED lines=37> */
.L_x_3741:
        /* <DEDUP_REMOVED lines=24> */
.L_x_3743:
        /* <DEDUP_REMOVED lines=14> */
.L_x_3740:
        /* <DEDUP_REMOVED lines=10> */
.L_x_3745:
        /* <DEDUP_REMOVED lines=37> */
.L_x_3744:
        /* <DEDUP_REMOVED lines=24> */
.L_x_3746:
        /* <DEDUP_REMOVED lines=13> */
.L_x_3739:
[----:B------:R-:W-:Y:S05]  /*0d60*/  BSYNC B0 ;  /* 0x0000000000007941 */ /* 0x000fea0003800000 */
.L_x_3738:
        /* <DEDUP_REMOVED lines=17> */
.L_x_3749:
[----:B------:R-:W-:Y:S02]  /*0e80*/  LEA R6, R2, R5, 0x1 ;  /* 0x0000000502067211 */ /* 0x000fe400078e08ff */
        /* <DEDUP_REMOVED lines=18> */
.L_x_3748:
        /* <DEDUP_REMOVED lines=14> */
.L_x_3750:
[----:B------:R-:W-:-:S13]  /*1090*/  ISETP.LT.OR P0, PT, R5, R3, P0 ;  /* 0x000000030500720c */ /* 0x000fda0000701670 */
[----:B0123--:R-:W0:Y:S01]  /*10a0*/  @P0 LDC.64 R10, c[0x0][0x230] ;  /* 0x00008c00ff0a0b82 */ /* 0x00fe220000000a00 */
[----:B------:R-:W-:-:S05]  /*10b0*/  @P0 LEA R2, R2, R5, 0x1 ;  /* 0x0000000502020211 */ /* 0x000fca00078e08ff */
[----:B------:R-:W-:-:S04]  /*10c0*/  @P0 IMAD R3, R2, R9, R8 ;  /* 0x0000000902030224 */ /* 0x000fc800078e0208 */
[----:B0-----:R-:W-:-:S05]  /*10d0*/  @P0 IMAD.WIDE R2, R3, 0x2, R10 ;  /* 0x0000000203020825 */ /* 0x001fca00078e020a */
[----:B------:R2:W-:Y:S02]  /*10e0*/  @P0 STG.E.64 desc[UR6][R2.64], RZ ;  /* 0x000000ff02000986 */ /* 0x0005e4000c101b06 */
.L_x_3747:
[----:B01----:R-:W0:Y:S01]  /*10f0*/  LDC.64 R14, c[0x0][0x248] ;  /* 0x00009200ff0e7b82 */ /* 0x003e220000000a00 */
[----:B--2---:R-:W-:-:S05]  /*1100*/  SHF.L.U32 R3, R0, 0x7, RZ ;  /* 0x0000000700037819 */ /* 0x004fca00000006ff */
[----:B0-----:R-:W-:-:S05]  /*1110*/  IMAD.WIDE R2, R3, 0x2, R14 ;  /* 0x0000000203027825 */ /* 0x001fca00078e020e */
[----:B-----5:R0:W5:Y:S01]  /*1120*/  LDG.E.U16.CONSTANT R25, desc[UR6][R2.64+0x2] ;  /* 0x0000020602197981 */ /* 0x020162000c1e9500 */
        /* <DEDUP_REMOVED lines=11> */
.L_x_3752:
        /* <DEDUP_REMOVED lines=44> */
.L_x_3751:
        /* <DEDUP_REMOVED lines=24> */
.L_x_3753:
        /* <DEDUP_REMOVED lines=8> */
.L_x_3754:
        /* <DEDUP_REMOVED lines=10> */
.L_x_3755:
        /* <DEDUP_REMOVED lines=8> */
.L_x_3756:
        /* <DEDUP_REMOVED lines=10> */
.L_x_3757:
        /* <DEDUP_REMOVED lines=8> */
[----:B------:R-:W-:Y:S01]  /*18e0*/  PRMT R5, R11, 0x7610, R11 ;  /* 0x000076100b057816 */ /* 0x000fe2000000000b */
[----:B------:R-:W-:Y:S01]  /*18f0*/  IMAD R13, R0, R9, RZ ;  /* 0x00000009000d7224 */ /* 0x000fe200078e02ff */
[----:B------:R-:W-:Y:S02]  /*1900*/  MOV R20, RZ ;  /* 0x000000ff00147202 */ /* 0x000fe40000000f00 */
        /* <DEDUP_REMOVED lines=24> */
[----:B------:R-:W-:-:S07]  /*1a90*/  PRMT R19, RZ, 0x7610, R19 ;  /* 0x00007610ff137816 */ /* 0x000fce0000000013 */
.L_x_3767:
        /* <DEDUP_REMOVED lines=124> */
[----:B------:R-:W-:Y:S02]  /*2260*/  HADD2.F32 R60, -RZ, R38.H0_H0 ;  /* 0x20000026ff3c7230 */ /* 0x000fe40000004100 */
[----:B0-----:R-:W-:Y:S01]  /*2270*/  HADD2.F32 R0, -RZ, R37.H0_H0 ;  /* 0x20000025ff007230 */ /* 0x001fe20000004100 */
[----:B------:R-:W0:Y:S01]  /*2280*/  LDS.64 R8, [UR4+0x8] ;  /* 0x00000804ff087984 */ /* 0x000e220008000a00 */
[----:B------:R-:W-:Y:S02]  /*2290*/  HADD2.F32 R59, -RZ, R47.H0_H0 ;  /* 0x2000002fff3b7230 */ /* 0x000fe40000004100 */
[----:B------:R-:W-:Y:S02]  /*22a0*/  HADD2.F32 R55, -RZ, R45.H0_H0 ;  /* 0x2000002dff377230 */ /* 0x000fe40000004100 */
[----:B------:R-:W-:Y:S02]  /*22b0*/  HADD2.F32 R2, -RZ, R39.H0_H0 ;  /* 0x20000027ff027230 */ /* 0x000fe40000004100 */
[----:B------:R-:W-:-:S02]  /*22c0*/  HADD2.F32 R4, -RZ, R40.H0_H0 ;  /* 0x20000028ff047230 */ /* 0x000fc40000004100 */
[--C-:B-1----:R-:W-:Y:S02]  /*22d0*/  HADD2.F32 R3, -RZ, R56.reuse.H0_H0 ;  /* 0x20000038ff037230 */ /* 0x102fe40000004100 */
        /* <DEDUP_REMOVED lines=27> */
[----:B0-----:R-:W-:Y:S02]  /*2490*/  HADD2.F32 R4, -RZ, R8.H0_H0 ;  /* 0x20000008ff047230 */ /* 0x001fe40000004100 */
        /* <DEDUP_REMOVED lines=53> */
.L_x_3760:
        /* <DEDUP_REMOVED lines=46> */
[--C-:B------:R-:W-:Y:S02]  /*2ad0*/  HADD2.F32 R3, -RZ, R8.reuse.H0_H0 ;  /* 0x20000008ff037230 */ /* 0x100fe40000004100 */
[----:B------:R-:W-:Y:S02]  /*2ae0*/  HADD2.F32 R9, -RZ, R41.H0_H0 ;  /* 0x20000029ff097230 */ /* 0x000fe40000004100 */
[----:B------:R-:W-:Y:S01]  /*2af0*/  FFMA.FTZ R58, R37, R57, R58 ;  /* 0x00000039253a7223 */ /* 0x000fe2000001003a */
[----:B------:R-:W-:-:S02]  /*2b00*/  HADD2.F32 R8, -RZ, R8.H1_H1 ;  /* 0x30000008ff087230 */ /* 0x000fc40000004100 */
        /* <DEDUP_REMOVED lines=21> */
[--C-:B------:R-:W-:Y:S02]  /*2c60*/  HADD2.F32 R2, -RZ, R6.reuse.H1_H1 ;  /* 0x30000006ff027230 */ /* 0x100fe40000004100 */
[-C--:B------:R-:W-:Y:S01]  /*2c70*/  FFMA.FTZ R9, R0, R4.reuse, R9 ;  /* 0x0000000400097223 */ /* 0x080fe20000010009 */
[----:B------:R-:W-:Y:S02]  /*2c80*/  HADD2.F32 R0, -RZ, R6.H0_H0 ;  /* 0x20000006ff007230 */ /* 0x000fe40000004100 */
        /* <DEDUP_REMOVED lines=17> */
.L_x_3759:
        /* <DEDUP_REMOVED lines=149> */
[----:B0-----:R-:W-:Y:S02]  /*36f0*/  HADD2.F32 R4, -RZ, R14.H0_H0 ;  /* 0x2000000eff047230 */ /* 0x001fe40000004100 */
        /* <DEDUP_REMOVED lines=53> */
.L_x_3762:
        /* <DEDUP_REMOVED lines=36> */
[----:B------:R-:W-:Y:S02]  /*3c90*/  HADD2.F32 R3, -RZ, R8.H0_H0 ;  /* 0x20000008ff037230 */ /* 0x000fe40000004100 */
[----:B------:R-:W-:Y:S01]  /*3ca0*/  FFMA.FTZ R58, R4, R58, R57 ;  /* 0x0000003a043a7223 */ /* 0x000fe20000010039 */
[----:B------:R-:W-:Y:S02]  /*3cb0*/  HADD2.F32 R13, -RZ, R24.H0_H0 ;  /* 0x20000018ff0d7230 */ /* 0x000fe40000004100 */
[----:B------:R-:W-:Y:S02]  /*3cc0*/  HADD2.F32 R35, -RZ, R32.H0_H0 ;  /* 0x20000020ff237230 */ /* 0x000fe40000004100 */
        /* <DEDUP_REMOVED lines=25> */
[----:B------:R-:W-:Y:S01]  /*3e60*/  FFMA.FTZ R35, R30, R14, R35 ;  /* 0x0000000e1e237223 */ /* 0x000fe20000010023 */
[----:B------:R-:W-:Y:S02]  /*3e70*/  HADD2.F32 R12, -RZ, R55.H0_H0 ;  /* 0x20000037ff0c7230 */ /* 0x000fe40000004100 */
[----:B------:R-:W-:-:S02]  /*3e80*/  HADD2.F32 R13, -RZ, R38.H0_H0 ;  /* 0x20000026ff0d7230 */ /* 0x000fc40000004100 */
        /* <DEDUP_REMOVED lines=23> */
.L_x_3761:
        /* <DEDUP_REMOVED lines=202> */
.L_x_3764:
        /* <DEDUP_REMOVED lines=91> */
.L_x_3763:
        /* <DEDUP_REMOVED lines=202> */
.L_x_3766:
        /* <DEDUP_REMOVED lines=91> */
.L_x_3765:
        /* <DEDUP_REMOVED lines=9> */
.L_x_3758:
        /* <DEDUP_REMOVED lines=9> */
[----:B0-----:R-:W-:-:S05]  /*65c0*/  IMAD R0, R0, -0x2, R3 ;  /* 0xfffffffe00007824 */ /* 0x001fca00078e0203 */
[----:B------:R-:W-:-:S13]  /*65d0*/  ISETP.LT.OR P0, PT, R0, 0x2, !P0 ;  /* 0x000000020000780c */ /* 0x000fda0004701670 */
.L_x_3771:
        /* <DEDUP_REMOVED lines=32> */
[----:B------:R-:W-:Y:S02]  /*67e0*/  SHF.R.U32.HI R66, RZ, 0xe, R37 ;  /* 0x0000000eff427819 */ /* 0x000fe40000011625 */
[----:B------:R-:W-:Y:S02]  /*67f0*/  LOP3.LUT R65, R65, 0x10001, RZ, 0xc0, !PT ;  /* 0x0001000141417812 */ /* 0x000fe400078ec0ff */
[----:B------:R-:W-:Y:S02]  /*6800*/  SHF.R.U32.HI R76, RZ, 0xd, R34 ;  /* 0x0000000dff4c7819 */ /* 0x000fe40000011622 */
[----:B------:R-:W-:-:S02]  /*6810*/  LOP3.LUT R73, R73, 0x20002, R74, 0xf8, !PT ;  /* 0x0002000249497812 */ /* 0x000fc400078ef84a */
[----:B------:R-:W-:Y:S02]  /*6820*/  SHF.R.U32.HI R46, RZ, 0xe, R36 ;  /* 0x0000000eff2e7819 */ /* 0x000fe40000011624 */
[----:B------:R-:W-:Y:S02]  /*6830*/  SHF.R.U32.HI R82, RZ, 0xd, R35 ;  /* 0x0000000dff527819 */ /* 0x000fe40000011623 */
[----:B------:R-:W-:Y:S02]  /*6840*/  LOP3.LUT R45, R45, 0x10001, RZ, 0xc0, !PT ;  /* 0x000100012d2d7812 */ /* 0x000fe400078ec0ff */
[----:B------:R-:W-:Y:S02]  /*6850*/  LOP3.LUT R83, R80, 0x20002, R83, 0xf8, !PT ;  /* 0x0002000250537812 */ /* 0x000fe400078ef853 */
[----:B------:R-:W-:Y:S02]  /*6860*/  SHF.R.U32.HI R71, RZ, 0xd, R33 ;  /* 0x0000000dff477819 */ /* 0x000fe40000011621 */
[----:B------:R-:W-:-:S02]  /*6870*/  LOP3.LUT R66, R65, 0x20002, R66, 0xf8, !PT ;  /* 0x0002000241427812 */ /* 0x000fc400078ef842 */
[----:B------:R-:W-:Y:S02]  /*6880*/  SHF.R.U32.HI R81, RZ, 0xc, R30 ;  /* 0x0000000cff517819 */ /* 0x000fe4000001161e */
[----:B------:R-:W-:Y:S02]  /*6890*/  LOP3.LUT R76, R73, 0x40004, R76, 0xf8, !PT ;  /* 0x00040004494c7812 */ /* 0x000fe400078ef84c */
[----:B------:R-:W-:Y:S02]  /*68a0*/  SHF.R.U32.HI R47, RZ, 0xd, R32 ;  /* 0x0000000dff2f7819 */ /* 0x000fe40000011620 */
[----:B------:R-:W-:Y:S02]  /*68b0*/  SHF.R.U32.HI R85, RZ, 0xc, R31 ;  /* 0x0000000cff557819 */ /* 0x000fe4000001161f */
[----:B------:R-:W-:Y:S02]  /*68c0*/  LOP3.LUT R46, R45, 0x20002, R46, 0xf8, !PT ;  /* 0x000200022d2e7812 */ /* 0x000fe400078ef82e */
[----:B------:R-:W-:-:S02]  /*68d0*/  LOP3.LUT R82, R83, 0x40004, R82, 0xf8, !PT ;  /* 0x0004000453527812 */ /* 0x000fc400078ef852 */
[C---:B------:R-:W-:Y:S02]  /*68e0*/  LOP3.LUT R44, R40.reuse, 0x3e003e0, RZ, 0xc0, !PT ;  /* 0x03e003e0282c7812 */ /* 0x040fe400078ec0ff */
[----:B------:R-:W-:Y:S02]  /*68f0*/  LOP3.LUT R61, R40, 0x1f001f, RZ, 0xc0, !PT ;  /* 0x001f001f283d7812 */ /* 0x000fe400078ec0ff */
[----:B------:R-:W-:Y:S02]  /*6900*/  SHF.R.U32.HI R60, RZ, 0xa, R40 ;  /* 0x0000000aff3c7819 */ /* 0x000fe40000011628 */
[----:B------:R-:W-:Y:S02]  /*6910*/  SHF.R.U32.HI R72, RZ, 0xc, R29 ;  /* 0x0000000cff487819 */ /* 0x000fe4000001161d */
[----:B------:R-:W-:Y:S02]  /*6920*/  LOP3.LUT R71, R66, 0x40004, R71, 0xf8, !PT ;  /* 0x0004000442477812 */ /* 0x000fe400078ef847 */
[----:B------:R-:W-:-:S02]  /*6930*/  LOP3.LUT R40, R36, 0x3e003e0, RZ, 0xc0, !PT ;  /* 0x03e003e024287812 */ /* 0x000fc400078ec0ff */
[----:B------:R-:W-:Y:S02]  /*6940*/  LOP3.LUT R67, R36, 0x1f001f, RZ, 0xc0, !PT ;  /* 0x001f001f24437812 */ /* 0x000fe400078ec0ff */
[----:B------:R-:W-:Y:S02]  /*6950*/  SHF.R.U32.HI R68, RZ, 0xa, R36 ;  /* 0x0000000aff447819 */ /* 0x000fe40000011624 */
[----:B------:R-:W-:Y:S02]  /*6960*/  PRMT R45, R17, 0x9910, RZ ;  /* 0x00009910112d7816 */ /* 0x000fe400000000ff */
[----:B------:R-:W-:Y:S02]  /*6970*/  LOP3.LUT R88, R76, 0x80008, R81, 0xf8, !PT ;  /* 0x000800084c587812 */ /* 0x000fe400078ef851 */
[----:B------:R-:W-:Y:S02]  /*6980*/  LOP3.LUT R10, R41, 0x3e003e0, RZ, 0xc0, !PT ;  /* 0x03e003e0290a7812 */ /* 0x000fe400078ec0ff */
[----:B------:R-:W-:-:S02]  /*6990*/  LOP3.LUT R4, R43, 0x3e003e0, RZ, 0xc0, !PT ;  /* 0x03e003e02b047812 */ /* 0x000fc400078ec0ff */
[----:B------:R-:W-:Y:S02]  /*69a0*/  LOP3.LUT R48, R43, 0x1f001f, RZ, 0xc0, !PT ;  /* 0x001f001f2b307812 */ /* 0x000fe400078ec0ff */
[----:B------:R-:W-:Y:S02]  /*69b0*/  SHF.R.U32.HI R49, RZ, 0xa, R43 ;  /* 0x0000000aff317819 */ /* 0x000fe4000001162b */
[----:B------:R-:W-:Y:S02]  /*69c0*/  LOP3.LUT R36, R33, 0x3e003e0, RZ, 0xc0, !PT ;  /* 0x03e003e021247812 */ /* 0x000fe400078ec0ff */
[----:B------:R-:W-:Y:S02]  /*69d0*/  SHF.R.U32.HI R64, RZ, 0xc, R28 ;  /* 0x0000000cff407819 */ /* 0x000fe4000001161c */
[----:B------:R-:W-:Y:S02]  /*69e0*/  LOP3.LUT R47, R46, 0x40004, R47, 0xf8, !PT ;  /* 0x000400042e2f7812 */ /* 0x000fe400078ef82f */
[----:B------:R-:W-:-:S02]  /*69f0*/  LOP3.LUT R92, R82, 0x80008, R85, 0xf8, !PT ;  /* 0x00080008525c7812 */ /* 0x000fc400078ef855 */
[----:B------:R-:W-:Y:S02]  /*6a00*/  LOP3.LUT R54, R41, 0x1f001f, RZ, 0xc0, !PT ;  /* 0x001f001f29367812 */ /* 0x000fe400078ec0ff */
[----:B------:R-:W-:Y:S02]  /*6a10*/  SHF.R.U32.HI R57, RZ, 0xa, R41 ;  /* 0x0000000aff397819 */ /* 0x000fe40000011629 */
[----:B------:R-:W-:Y:S02]  /*6a20*/  LOP3.LUT R43, R28, 0x3e003e0, RZ, 0xc0, !PT ;  /* 0x03e003e01c2b7812 */ /* 0x000fe400078ec0ff */
[----:B------:R-:W-:Y:S02]  /*6a30*/  LOP3.LUT R41, R32, 0x3e003e0, RZ, 0xc0, !PT ;  /* 0x03e003e020297812 */ /* 0x000fe400078ec0ff */
[----:B------:R-:W-:Y:S02]  /*6a40*/  LOP3.LUT R84, R71, 0x80008, R72, 0xf8, !PT ;  /* 0x0008000847547812 */ /* 0x000fe400078ef848 */
[----:B------:R-:W-:-:S02]  /*6a50*/  LOP3.LUT R26, R37, 0x3e003e0, RZ, 0xc0, !PT ;  /* 0x03e003e0251a7812 */ /* 0x000fc400078ec0ff */
[C---:B------:R-:W-:Y:S02]  /*6a60*/  LOP3.LUT R11, R38.reuse, 0x3e003e0, RZ, 0xc0, !PT ;  /* 0x03e003e0260b7812 */ /* 0x040fe400078ec0ff */
[----:B------:R-:W-:Y:S02]  /*6a70*/  LOP3.LUT R56, R38, 0x1f001f, RZ, 0xc0, !PT ;  /* 0x001f001f26387812 */ /* 0x000fe400078ec0ff */
[----:B------:R-:W-:Y:S02]  /*6a80*/  SHF.R.U32.HI R55, RZ, 0xa, R38 ;  /* 0x0000000aff377819 */ /* 0x000fe40000011626 */
[----:B------:R-:W-:Y:S02]  /*6a90*/  ISETP.NE.AND P2, PT, R45, RZ, PT ;  /* 0x000000ff2d00720c */ /* 0x000fe40003f45270 */
[C---:B------:R-:W-:Y:S02]  /*6aa0*/  LOP3.LUT R0, R42.reuse, 0x3e003e0, RZ, 0xc0, !PT ;  /* 0x03e003e02a007812 */ /* 0x040fe400078ec0ff */
[----:B------:R-:W-:-:S02]  /*6ab0*/  LOP3.LUT R50, R42, 0x1f001f, RZ, 0xc0, !PT ;  /* 0x001f001f2a327812 */ /* 0x000fc400078ec0ff */
[----:B------:R-:W-:Y:S02]  /*6ac0*/  SHF.R.U32.HI R51, RZ, 0xa, R42 ;  /* 0x0000000aff337819 */ /* 0x000fe4000001162a */
[----:B------:R-:W-:Y:S02]  /*6ad0*/  LOP3.LUT R58, R37, 0x1f001f, RZ, 0xc0, !PT ;  /* 0x001f001f253a7812 */ /* 0x000fe400078ec0ff */
[----:B------:R-:W-:Y:S02]  /*6ae0*/  SHF.R.U32.HI R59, RZ, 0xa, R37 ;  /* 0x0000000aff3b7819 */ /* 0x000fe40000011625 */
[----:B------:R-:W-:Y:S02]  /*6af0*/  MOV R38, 0x2800 ;  /* 0x0000280000267802 */ /* 0x000fe40000000f00 */
[----:B------:R-:W-:Y:S02]  /*6b00*/  LOP3.LUT R80, R47, 0x80008, R64, 0xf8, !PT ;  /* 0x000800082f507812 */ /* 0x000fe400078ef840 */
[----:B------:R-:W-:-:S02]  /*6b10*/  LOP3.LUT R85, R10, 0x64006400, RZ, 0xfc, !PT ;  /* 0x640064000a557812 */ /* 0x000fc400078efcff */
[----:B------:R-:W-:Y:S02]  /*6b20*/  LOP3.LUT R89, R36, 0x64006400, RZ, 0xfc, !PT ;  /* 0x6400640024597812 */ /* 0x000fe400078efcff */
[C---:B------:R-:W-:Y:S02]  /*6b30*/  LOP3.LUT R8, R39.reuse, 0x3e003e0, RZ, 0xc0, !PT ;  /* 0x03e003e027087812 */ /* 0x040fe400078ec0ff */
[----:B------:R-:W-:Y:S01]  /*6b40*/  LOP3.LUT R52, R39, 0x1f001f, RZ, 0xc0, !PT ;  /* 0x001f001f27347812 */ /* 0x000fe200078ec0ff */
[----:B------:R-:W-:Y:S01]  /*6b50*/  HFMA2 R36, R89, R38.H0_H0, -48, -48 ;  /* 0xd200d20059247431 */ /* 0x000fe20000040026 */
[----:B------:R-:W-:Y:S02]  /*6b60*/  SHF.R.U32.HI R53, RZ, 0xa, R39 ;  /* 0x0000000aff357819 */ /* 0x000fe40000011627 */
[----:B------:R-:W-:Y:S02]  /*6b70*/  LOP3.LUT R77, R32, 0x1f001f, RZ, 0xc0, !PT ;  /* 0x001f001f204d7812 */ /* 0x000fe400078ec0ff */
[----:B------:R-:W-:-:S02]  /*6b80*/  SHF.R.U32.HI R75, RZ, 0xa, R32 ;  /* 0x0000000aff4b7819 */ /* 0x000fc40000011620 */
[----:B------:R-:W-:Y:S02]  /*6b90*/  LOP3.LUT R62, R33, 0x1f001f, RZ, 0xc0, !PT ;  /* 0x001f001f213e7812 */ /* 0x000fe400078ec0ff */
[----:B------:R-:W-:Y:S02]  /*6ba0*/  LOP3.LUT R78, R28, 0x1f001f, RZ, 0xc0, !PT ;  /* 0x001f001f1c4e7812 */ /* 0x000fe400078ec0ff */
[----:B------:R-:W-:Y:S02]  /*6bb0*/  SHF.R.U32.HI R79, RZ, 0xa, R28 ;  /* 0x0000000aff4f7819 */ /* 0x000fe4000001161c */
[C---:B------:R-:W-:Y:S02]  /*6bc0*/  LOP3.LUT R42, R29.reuse, 0x3e003e0, RZ, 0xc0, !PT ;  /* 0x03e003e01d2a7812 */ /* 0x040fe400078ec0ff */
[----:B------:R-:W-:Y:S02]  /*6bd0*/  LOP3.LUT R69, R29, 0x1f001f, RZ, 0xc0, !PT ;  /* 0x001f001f1d457812 */ /* 0x000fe400078ec0ff */
        /* <DEDUP_REMOVED lines=62> */
[----:B--2---:R-:W-:Y:S02]  /*6fc0*/  SHF.R.U32.HI R81, RZ, 0xb, R14 ;  /* 0x0000000bff517819 */ /* 0x004fe4000001160e */
[----:B------:R-:W-:Y:S02]  /*6fd0*/  SHF.R.U32.HI R83, RZ, 0xb, R15 ;  /* 0x0000000bff537819 */ /* 0x000fe4000001160f */
        /* <DEDUP_REMOVED lines=8> */
[----:B------:R-:W-:Y:S02]  /*7060*/  LOP3.LUT R14, R88, 0x100010, R81, 0xf8, !PT ;  /* 0x00100010580e7812 */ /* 0x000fe400078ef851 */
[----:B------:R-:W-:Y:S02]  /*7070*/  LOP3.LUT R15, R92, 0x100010, R83, 0xf8, !PT ;  /* 0x001000105c0f7812 */ /* 0x000fe400078ef853 */
[----:B------:R-:W-:Y:S02]  /*7080*/  SHF.R.U32.HI R47, RZ, 0xb, R13 ;  /* 0x0000000bff2f7819 */ /* 0x000fe4000001160d */
[----:B------:R-:W-:Y:S02]  /*7090*/  LOP3.LUT R82, R13, 0x3e003e0, RZ, 0xc0, !PT ;  /* 0x03e003e00d527812 */ /* 0x000fe400078ec0ff */
[----:B------:R-:W-:Y:S02]  /*70a0*/  LOP3.LUT R81, R43, 0x64006400, RZ, 0xfc, !PT ;  /* 0x640064002b517812 */ /* 0x000fe400078efcff */
[----:B------:R-:W-:Y:S01]  /*70b0*/  LOP3.LUT R83, R46, 0x64006400, RZ, 0xfc, !PT ;  /* 0x640064002e537812 */ /* 0x000fe200078efcff */
[-C--:B------:R-:W-:Y:S01]  /*70c0*/  HFMA2 R46, R85, R38.reuse.H0_H0, -48, -48 ;  /* 0xd200d200552e7431 */ /* 0x080fe20000040026 */
[----:B------:R-:W-:Y:S01]  /*70d0*/  LOP3.LUT R64, R12, 0x1f001f, RZ, 0xc0, !PT ;  /* 0x001f001f0c407812 */ /* 0x000fe200078ec0ff */
[-C--:B------:R-:W-:Y:S01]  /*70e0*/  HFMA2 R37, R81, R38.reuse.H0_H0, -48, -48 ;  /* 0xd200d20051257431 */ /* 0x080fe20000040026 */
[----:B------:R-:W-:Y:S01]  /*70f0*/  SHF.R.U32.HI R66, RZ, 0xa, R12 ;  /* 0x0000000aff427819 */ /* 0x000fe2000001160c */
[----:B------:R-:W-:Y:S01]  /*7100*/  HFMA2 R8, R83, R38.H0_H0, -48, -48 ;  /* 0xd200d20053087431 */ /* 0x000fe20000040026 */
[----:B------:R-:W-:-:S02]  /*7110*/  LOP3.LUT R65, R13, 0x1f001f, RZ, 0xc0, !PT ;  /* 0x001f001f0d417812 */ /* 0x000fc400078ec0ff */
[----:B------:R-:W-:Y:S02]  /*7120*/  SHF.R.U32.HI R71, RZ, 0xa, R13 ;  /* 0x0000000aff477819 */ /* 0x000fe4000001160d */
[----:B------:R-:W-:Y:S02]  /*7130*/  LOP3.LUT R12, R80, 0x100010, R45, 0xf8, !PT ;  /* 0x00100010500c7812 */ /* 0x000fe400078ef82d */
        /* <DEDUP_REMOVED lines=170> */
.L_x_3770:
        /* <DEDUP_REMOVED lines=77> */
.L_x_3769:
[----:B------:R-:W-:Y:S01]  /*80b0*/  IADD3 R16, R16, 0x20, RZ ;  /* 0x0000002010107810 */ /* 0x000fe20007ffe0ff */
[----:B------:R-:W-:Y:S01]  /*80c0*/  UIADD3 UR4, UR4, 0x40, URZ ;  /* 0x0000004004047890 */ /* 0x000fe2000fffe03f */
[----:B------:R-:W-:Y:S02]  /*80d0*/  IMAD.WIDE R26, R9, 0x4, R2 ;  /* 0x00000004091a7825 */ /* 0x000fe400078e0202 */
[C---:B------:R-:W-:Y:S02]  /*80e0*/  ISETP.GE.AND P2, PT, R16.reuse, UR5, PT ;  /* 0x0000000510007c0c */ /* 0x040fe4000bf46270 */
[----:B------:R-:W-:-:S13]  /*80f0*/  ISETP.LT.AND P3, PT, R16, R7, PT ;  /* 0x000000071000720c */ /* 0x000fda0003f61270 */
[----:B------:R-:W-:Y:S05]  /*8100*/  @!P2 BRA P3, `(.L_x_3771) ;  /* 0xffffffe40034a947 */ /* 0x000fea000183ffff */
.L_x_3768:
        /* <DEDUP_REMOVED lines=11> */
.L_x_3781:
        /* <DEDUP_REMOVED lines=29> */
[----:B------:R-:W-:Y:S02]  /*8390*/  SHF.R.U32.HI R32, RZ, 0x8, R32 ;  /* 0x00000008ff207819 */ /* 0x000fe40000011620 */
        /* <DEDUP_REMOVED lines=138> */
.L_x_3774:
        /* <DEDUP_REMOVED lines=91> */
.L_x_3775:
        /* <DEDUP_REMOVED lines=144> */
.L_x_3776:
        /* <DEDUP_REMOVED lines=34> */
[-C--:B------:R-:W-:Y:S01]  /*9d10*/  FFMA.FTZ R34, R33, R49.reuse, R4 ;  /* 0x0000003121227223 */ /* 0x080fe20000010004 */
[----:B------:R-:W-:Y:S01]  /*9d20*/  FFMA.FTZ R32, R3, R49, R2 ;  /* 0x0000003103207223 */ /* 0x000fe20000010002 */
[----:B-1----:R-:W-:-:S02]  /*9d30*/  HADD2.F32 R2, -RZ, R29.H0_H0 ;  /* 0x2000001dff027230 */ /* 0x002fc40000004100 */
[-C--:B------:R-:W-:Y:S01]  /*9d40*/  FFMA.FTZ R0, R31, R49.reuse, R0 ;  /* 0x000000311f007223 */ /* 0x080fe20000010000 */
[----:B------:R-:W-:Y:S02]  /*9d50*/  HADD2.F32 R4, -RZ, R29.H1_H1 ;  /* 0x3000001dff047230 */ /* 0x000fe40000004100 */
[----:B------:R-:W-:Y:S02]  /*9d60*/  HADD2.F32 R35, -RZ, R38.H1_H1 ;  /* 0x30000026ff237230 */ /* 0x000fe40000004100 */
[--C-:B------:R-:W-:Y:S02]  /*9d70*/  HADD2.F32 R3, -RZ, R28.reuse.H0_H0 ;  /* 0x2000001cff037230 */ /* 0x100fe40000004100 */
[----:B------:R-:W-:Y:S02]  /*9d80*/  HADD2.F32 R29, -RZ, R39.H0_H0 ;  /* 0x20000027ff1d7230 */ /* 0x000fe40000004100 */
[----:B------:R-:W-:Y:S01]  /*9d90*/  FFMA.FTZ R50, R35, R49, R50 ;  /* 0x0000003123327223 */ /* 0x000fe20000010032 */
[----:B------:R-:W-:-:S02]  /*9da0*/  HADD2.F32 R28, -RZ, R28.H1_H1 ;  /* 0x3000001cff1c7230 */ /* 0x000fc40000004100 */
[----:B------:R-:W-:Y:S02]  /*9db0*/  HADD2.F32 R31, -RZ, R41.H0_H0 ;  /* 0x20000029ff1f7230 */ /* 0x000fe40000004100 */
[-C--:B------:R-:W-:Y:S01]  /*9dc0*/  FFMA.FTZ R29, R29, R3.reuse, R0 ;  /* 0x000000031d1d7223 */ /* 0x080fe20000010000 */
[----:B------:R-:W-:Y:S02]  /*9dd0*/  HADD2.F32 R36, -RZ, R39.H1_H1 ;  /* 0x30000027ff247230 */ /* 0x000fe40000004100 */
        /* <DEDUP_REMOVED lines=44> */
.L_x_3777:
        /* <DEDUP_REMOVED lines=144> */
.L_x_3778:
        /* <DEDUP_REMOVED lines=91> */
.L_x_3779:
[C---:B------:R-:W-:Y:S02]  /*af50*/  LOP3.LUT R2, R9.reuse, 0xf000f, RZ, 0xc0, !PT ;  /* 0x000f000f09027812 */ /* 0x040fe400078ec0ff */
[----:B------:R-:W-:Y:S02]  /*af60*/  LOP3.LUT R0, R9, 0xf000f0, RZ, 0xc0, !PT ;  /* 0x00f000f009007812 */ /* 0x000fe400078ec0ff */
[----:B------:R-:W-:Y:S02]  /*af70*/  LOP3.LUT R3, R10, 0xf000f0, RZ, 0xc0, !PT ;  /* 0x00f000f00a037812 */ /* 0x000fe400078ec0ff */
        /* <DEDUP_REMOVED lines=12> */
[C---:B------:R-:W-:Y:S01]  /*b040*/  LOP3.LUT R0, R8.reuse, 0xf000f0, RZ, 0xc0, !PT ;  /* 0x00f000f008007812 */ /* 0x040fe200078ec0ff */
        /* <DEDUP_REMOVED lines=125> */
.L_x_3780:
[----:B------:R-:W-:Y:S05]  /*b820*/  @P0 BRA `(.L_x_3773) ;  /* 0x0000000400680947 */ /* 0x000fea0003800000 */
[----:B------:R-:W0:Y:S01]  /*b830*/  LDS.64 R2, [UR4+0xb0] ;  /* 0x0000b004ff027984 */ /* 0x000e220008000a00 */
[--C-:B------:R-:W-:Y:S02]  /*b840*/  HADD2.F32 R0, -RZ, R31.reuse.H0_H0 ;  /* 0x2000001fff007230 */ /* 0x100fe40000004100 */
[--C-:B------:R-:W-:Y:S01]  /*b850*/  HADD2.F32 R4, -RZ, R32.reuse.H0_H0 ;  /* 0x20000020ff047230 */ /* 0x100fe20000004100 */
[----:B------:R-:W1:Y:S01]  /*b860*/  LDS.64 R8, [UR4+0xb8] ;  /* 0x0000b804ff087984 */ /* 0x000e620008000a00 */
[----:B------:R-:W-:Y:S02]  /*b870*/  HADD2.F32 R42, -RZ, R31.H1_H1 ;  /* 0x3000001fff2a7230 */ /* 0x000fe40000004100 */
[----:B------:R-:W-:Y:S02]  /*b880*/  HADD2.F32 R32, -RZ, R32.H1_H1 ;  /* 0x30000020ff207230 */ /* 0x000fe40000004100 */
[----:B0-----:R-:W-:Y:S02]  /*b890*/  HADD2.F32 R37, -RZ, R2.H0_H0 ;  /* 0x20000002ff257230 */ /* 0x001fe40000004100 */
[----:B------:R-:W-:-:S02]  /*b8a0*/  HADD2.F32 R40, -RZ, R3.H0_H0 ;  /* 0x20000003ff287230 */ /* 0x000fc40000004100 */
[----:B------:R-:W-:Y:S02]  /*b8b0*/  HADD2.F32 R39, -RZ, R3.H1_H1 ;  /* 0x30000003ff277230 */ /* 0x000fe40000004100 */
[----:B------:R-:W-:Y:S01]  /*b8c0*/  FFMA.FTZ R31, R0, R37, RZ ;  /* 0x00000025001f7223 */ /* 0x000fe200000100ff */
[----:B------:R-:W-:Y:S02]  /*b8d0*/  HADD2.F32 R38, -RZ, R2.H1_H1 ;  /* 0x30000002ff267230 */ /* 0x000fe40000004100 */
[----:B------:R-:W-:Y:S02]  /*b8e0*/  HADD2.F32 R3, -RZ, R30.H0_H0 ;  /* 0x2000001eff037230 */ /* 0x000fe40000004100 */
[----:B------:R-:W-:Y:S02]  /*b8f0*/  HADD2.F32 R2, -RZ, R14.H0_H0 ;  /* 0x2000000eff027230 */ /* 0x000fe40000004100 */
[----:B------:R-:W-:Y:S01]  /*b900*/  FFMA.FTZ R31, R42, R38, R31 ;  /* 0x000000262a1f7223 */ /* 0x000fe2000001001f */
[----:B------:R-:W-:-:S02]  /*b910*/  HADD2.F32 R30, -RZ, R30.H1_H1 ;  /* 0x3000001eff1e7230 */ /* 0x000fc40000004100 */
[-C--:B------:R-:W-:Y:S01]  /*b920*/  FFMA.FTZ R3, R3, R37.reuse, RZ ;  /* 0x0000002503037223 */ /* 0x080fe200000100ff */
        /* <DEDUP_REMOVED lines=74> */
.L_x_3773:
[----:B------:R-:W0:Y:S01]  /*bdd0*/  LDC R9, c[0x0][0x23c] ;  /* 0x00008f00ff097b82 */ /* 0x000e220000000800 */
[----:B------:R-:W-:Y:S01]  /*bde0*/  IADD3 R16, R16, 0x20, RZ ;  /* 0x0000002010107810 */ /* 0x000fe20007ffe0ff */
[----:B------:R-:W-:-:S03]  /*bdf0*/  UIADD3 UR4, UR4, 0x40, URZ ;  /* 0x0000004004047890 */ /* 0x000fc6000fffe03f */
[C---:B------:R-:W-:Y:S02]  /*be00*/  ISETP.GE.AND P2, PT, R16.reuse, UR5, PT ;  /* 0x0000000510007c0c */ /* 0x040fe4000bf46270 */
[----:B------:R-:W-:Y:S01]  /*be10*/  ISETP.LT.AND P3, PT, R16, R7, PT ;  /* 0x000000071000720c */ /* 0x000fe20003f61270 */
[----:B0-----:R-:W-:-:S12]  /*be20*/  IMAD.WIDE R26, R9, 0x10, R26 ;  /* 0x00000010091a7825 */ /* 0x001fd800078e021a */
[----:B------:R-:W-:Y:S05]  /*be30*/  @!P2 BRA P3, `(.L_x_3781) ;  /* 0xffffffc000e0a947 */ /* 0x000fea000183ffff */
.L_x_3772:
        /* <DEDUP_REMOVED lines=22> */
.L_x_3785:
[----:B------:R-:W0:Y:S02]  /*bfa0*/  LDS R2, [R10] ;  /* 0x000000000a027984 */ /* 0x000e240000000800 */
[----:B0-----:R-:W-:-:S10]  /*bfb0*/  HFMA2.MMA R3, R2, 1, 1, R19 ;  /* 0x3c003c0002037835 */ /* 0x001fd40000000013 */
[----:B------:R-:W0:Y:S02]  /*bfc0*/  ATOMS.CAST.SPIN R3, [R10], R2, R3 ;  /* 0x000000020a03738d */ /* 0x000e240001800003 */
[----:B0-----:R-:W-:-:S13]  /*bfd0*/  ISETP.EQ.U32.AND P0, PT, R3, 0x1, PT ;  /* 0x000000010300780c */ /* 0x001fda0003f02070 */
[----:B------:R-:W-:Y:S05]  /*bfe0*/  @!P0 BRA `(.L_x_3785) ;  /* 0xfffffffc00ec8947 */ /* 0x000fea000383ffff */
[----:B------:R-:W-:Y:S05]  /*bff0*/  BRA `(.L_x_3783) ;  /* 0x00000000000c7947 */ /* 0x000fea0003800000 */
.L_x_3784:
[----:B------:R-:W2:Y:S02]  /*c000*/  LD.E R2, desc[UR6][R4.64] ;  /* 0x0000000604027980 */ /* 0x000ea4000c101900 */
[----:B--2---:R-:W-:-:S05]  /*c010*/  IADD3 R3, R19, R2, RZ ;  /* 0x0000000213037210 */ /* 0x004fca0007ffe0ff */
[----:B------:R0:W-:Y:S02]  /*c020*/  ST.E desc[UR6][R4.64], R3 ;  /* 0x0000000304007985 */ /* 0x0001e4000c101906 */
.L_x_3783:
[----:B------:R-:W-:Y:S05]  /*c030*/  BSYNC B0 ;  /* 0x0000000000007941 */ /* 0x000fea0003800000 */
.L_x_3782:
[----:B------:R1:W-:Y:S01]  /*c040*/  ATOM.E.ADD.F16x2.RN.STRONG.GPU P0, RZ, desc[UR6][R4.64+0x4], R17 ;  /* 0x0000041104ff79a2 */ /* 0x0003e2000810e1c6 */
[----:B------:R-:W-:Y:S04]  /*c050*/  BSSY B0, `(.L_x_3786) ;  /* 0x000000f000007945 */ /* 0x000fe80003800000 */
[----:B-1----:R-:W-:Y:S05]  /*c060*/  @P0 BRA `(.L_x_3787) ;  /* 0x0000000000340947 */ /* 0x002fea0003800000 */
[----:B------:R-:W1:Y:S02]  /*c070*/  QSPC.E.S P0, RZ, [R4+0x4] ;  /* 0x0000040004ff73aa */ /* 0x000e640000000500 */
[----:B-1----:R-:W-:Y:S05]  /*c080*/  @!P0 BRA `(.L_x_3788) ;  /* 0x0000000000208947 */ /* 0x002fea0003800000 */
[----:B------:R-:W-:-:S04]  /*c090*/  MOV R2, R4 ;  /* 0x0000000400027202 */ /* 0x000fc80000000f00 */
[----:B0-----:R-:W-:-:S07]  /*c0a0*/  MOV R4, R2 ;  /* 0x0000000200047202 */ /* 0x001fce0000000f00 */
.L_x_3789:
[----:B------:R-:W0:Y:S02]  /*c0b0*/  LDS R2, [R4+0x4] ;  /* 0x0000040004027984 */ /* 0x000e240000000800 */
[----:B0-----:R-:W-:-:S06]  /*c0c0*/  HADD2 R3, R2, R17 ;  /* 0x0000001102037230 */ /* 0x001fcc0000000000 */
[----:B------:R-:W0:Y:S02]  /*c0d0*/  ATOMS.CAST.SPIN R3, [R4+0x4], R2, R3 ;  /* 0x000004020403738d */ /* 0x000e240001800003 */
[----:B0-----:R-:W-:-:S13]  /*c0e0*/  ISETP.EQ.U32.AND P0, PT, R3, 0x1, PT ;  /* 0x000000010300780c */ /* 0x001fda0003f02070 */
[----:B------:R-:W-:Y:S05]  /*c0f0*/  @!P0 BRA `(.L_x_3789) ;  /* 0xfffffffc00ec8947 */ /* 0x000fea000383ffff */
[----:B------:R-:W-:Y:S05]  /*c100*/  BRA `(.L_x_3787) ;  /* 0x00000000000c7947 */ /* 0x000fea0003800000 */
.L_x_3788:
[----:B------:R-:W0:Y:S02]  /*c110*/  LD.E R2, desc[UR6][R4.64+0x4] ;  /* 0x0000040604027980 */ /* 0x000e24000c101900 */
[----:B0-----:R-:W-:-:S05]  /*c120*/  IADD3 R3, R17, R2, RZ ;  /* 0x0000000211037210 */ /* 0x001fca0007ffe0ff */
[----:B------:R1:W-:Y:S02]  /*c130*/  ST.E desc[UR6][R4.64+0x4], R3 ;  /* 0x0000040304007985 */ /* 0x0003e4000c101906 */
.L_x_3787:
[----:B------:R-:W-:Y:S05]  /*c140*/  BSYNC B0 ;  /* 0x0000000000007941 */ /* 0x000fea0003800000 */
.L_x_3786:
        /* <DEDUP_REMOVED lines=13> */
.L_x_3793:
[----:B------:R-:W0:Y:S02]  /*c220*/  LDS R2, [R0] ;  /* 0x0000000000027984 */ /* 0x000e240000000800 */
[----:B0-----:R-:W-:-:S10]  /*c230*/  HFMA2.MMA R3, R2, 1, 1, R7 ;  /* 0x3c003c0002037835 */ /* 0x001fd40000000007 */
[----:B------:R-:W0:Y:S02]  /*c240*/  ATOMS.CAST.SPIN R3, [R0], R2, R3 ;  /* 0x000000020003738d */ /* 0x000e240001800003 */
[----:B0-----:R-:W-:-:S13]  /*c250*/  ISETP.EQ.U32.AND P0, PT, R3, 0x1, PT ;  /* 0x000000010300780c */ /* 0x001fda0003f02070 */
[----:B------:R-:W-:Y:S05]  /*c260*/  @!P0 BRA `(.L_x_3793) ;  /* 0xfffffffc00ec8947 */ /* 0x000fea000383ffff */
[----:B------:R-:W-:Y:S05]  /*c270*/  BRA `(.L_x_3791) ;  /* 0x00000000000c7947 */ /* 0x000fea0003800000 */
.L_x_3792:
[----:B------:R-:W2:Y:S02]  /*c280*/  LD.E R0, desc[UR6][R4.64] ;  /* 0x0000000604007980 */ /* 0x000ea4000c101900 */
[----:B--2---:R-:W-:-:S05]  /*c290*/  IADD3 R3, R7, R0, RZ ;  /* 0x0000000007037210 */ /* 0x004fca0007ffe0ff */
[----:B------:R0:W-:Y:S02]  /*c2a0*/  ST.E desc[UR6][R4.64], R3 ;  /* 0x0000000304007985 */ /* 0x0001e4000c101906 */
.L_x_3791:
[----:B------:R-:W-:Y:S05]  /*c2b0*/  BSYNC B0 ;  /* 0x0000000000007941 */ /* 0x000fea0003800000 */
.L_x_3790:
[----:B------:R1:W-:Y:S02]  /*c2c0*/  ATOM.E.ADD.F16x2.RN.STRONG.GPU P0, RZ, desc[UR6][R4.64+0x4], R23 ;  /* 0x0000041704ff79a2 */ /* 0x0003e4000810e1c6 */
[----:B-1----:R-:W-:Y:S05]  /*c2d0*/  @P0 EXIT ;  /* 0x000000000000094d */ /* 0x002fea0003800000 */
[----:B------:R-:W1:Y:S02]  /*c2e0*/  QSPC.E.S P0, RZ, [R4+0x4] ;  /* 0x0000040004ff73aa */ /* 0x000e640000000500 */
[----:B-1----:R-:W-:Y:S05]  /*c2f0*/  @!P0 BRA `(.L_x_3794) ;  /* 0x0000000000208947 */ /* 0x002fea0003800000 */
[----:B------:R-:W-:-:S04]  /*c300*/  MOV R2, R4 ;  /* 0x0000000400027202 */ /* 0x000fc80000000f00 */
[----:B------:R-:W-:-:S07]  /*c310*/  MOV R0, R2 ;  /* 0x0000000200007202 */ /* 0x000fce0000000f00 */
.L_x_3795:
[----:B------:R-:W0:Y:S02]  /*c320*/  LDS R2, [R0+0x4] ;  /* 0x0000040000027984 */ /* 0x000e240000000800 */
[----:B0-----:R-:W-:-:S06]  /*c330*/  HADD2 R3, R2, R23 ;  /* 0x0000001702037230 */ /* 0x001fcc0000000000 */
[----:B------:R-:W0:Y:S02]  /*c340*/  ATOMS.CAST.SPIN R3, [R0+0x4], R2, R3 ;  /* 0x000004020003738d */ /* 0x000e240001800003 */
[----:B0-----:R-:W-:-:S13]  /*c350*/  ISETP.EQ.U32.AND P0, PT, R3, 0x1, PT ;  /* 0x000000010300780c */ /* 0x001fda0003f02070 */
[----:B------:R-:W-:Y:S05]  /*c360*/  @!P0 BRA `(.L_x_3795) ;  /* 0xfffffffc00ec8947 */ /* 0x000fea000383ffff */
[----:B------:R-:W-:Y:S05]  /*c370*/  EXIT ;  /* 0x000000000000794d */ /* 0x000fea0003800000 */
.L_x_3794:
[----:B------:R-:W0:Y:S02]  /*c380*/  LD.E R0, desc[UR6][R4.64+0x4] ;  /* 0x0000040604007980 */ /* 0x000e24000c101900 */
[----:B0-----:R-:W-:-:S05]  /*c390*/  IADD3 R3, R23, R0, RZ ;  /* 0x0000000017037210 */ /* 0x001fca0007ffe0ff */
[----:B------:R-:W-:Y:S01]  /*c3a0*/  ST.E desc[UR6][R4.64+0x4], R3 ;  /* 0x0000040304007985 */ /* 0x000fe2000c101906 */
[----:B------:R-:W-:Y:S05]  /*c3b0*/  EXIT ;  /* 0x000000000000794d */ /* 0x000fea0003800000 */
.L_x_3796:
        /* <DEDUP_REMOVED lines=12> */
.L_x_5234:


//--------------------- .text._Z23gemm_half_q_half_kernelILi2ELi140ELb1ELb1ELi64EEvPK6__halfPKjS4_S2_PS0_iiiiPKtS7_iiiiiibS2_i --------------------------
	.section	.text._Z23gemm_half_q_half_kernelILi2ELi140ELb1ELb1ELi64EEvPK6__halfPKjS4_S2_PS0_iiiiPKtS7_iiiiiibS2_i,"ax",@progbits
	.align	128
        .global         _Z23gemm_half_q_half_kernelILi2ELi140ELb1ELb1ELi64EEvPK6__halfPKjS4_S2_PS0_iiiiPKtS7_iiiiiibS2_i
        .type           _Z23gemm_half_q_half_kernelILi2ELi140ELb1ELb1ELi64EEvPK6__halfPKjS4_S2_PS0_iiiiPKtS7_iiiiiibS2_i,@function
        .size           _Z23gemm_half_q_half_kernelILi2ELi140ELb1ELb1ELi64EEvPK6__halfPKjS4_S2_PS0_iiiiPKtS7_iiiiiibS2_i,(.L_x_5235 - _Z23gemm_half_q_half_kernelILi2ELi140ELb1ELb1ELi64EEvPK6__halfPKjS4_S2_PS0_iiiiPKtS7_iiiiiibS2_i)
        .other          _Z23gemm_half_q_half_kernelILi2ELi140ELb1ELb1ELi64EEvPK6__halfPKjS4_S2_PS0_iiiiPKtS7_iiiiiibS2_i,@"STO_CUDA_ENTRY STV_DEFAULT"
_Z23gemm_half_q_half_kernelILi2ELi140ELb1ELb1ELi64EEvPK6__halfPKjS4_S2_PS0_iiiiPKtS7_iiiiiibS2_i:
.text._Z23gemm_half_q_half_kernelILi2ELi140ELb1ELb1ELi64EEvPK6__halfPKjS4_S2_PS0_iiiiPKtS7_iiiiiibS2_i:
        /* <DEDUP_REMOVED lines=26> */
.L_x_3797:
        /* <DEDUP_REMOVED lines=29> */
.L_x_3802:
        /* <DEDUP_REMOVED lines=37> */
.L_x_3801:
        /* <DEDUP_REMOVED lines=24> */
.L_x_3803:
        /* <DEDUP_REMOVED lines=14> */
.L_x_3800:
        /* <DEDUP_REMOVED lines=10> */
.L_x_3805:
        /* <DEDUP_REMOVED lines=37> */
.L_x_3804:
        /* <DEDUP_REMOVED lines=24> */
.L_x_3806:
        /* <DEDUP_REMOVED lines=13> */
.L_x_3799:
[----:B------:R-:W-:Y:S05]  /*0d60*/  BSYNC B0 ;  /* 0x0000000000007941 */ /* 0x000fea0003800000 */
.L_x_3798:
        /* <DEDUP_REMOVED lines=17> */
.L_x_3809:
        /* <DEDUP_REMOVED lines=19> */
.L_x_3808:
        /* <DEDUP_REMOVED lines=14> */
.L_x_3810:
[----:B------:R-:W-:-:S13]  /*1090*/  ISETP.LT.OR P0, PT, R5, R3, P0 ;  /* 0x000000030500720c */ /* 0x000fda0000701670 */
[----:B0123--:R-:W0:Y:S01]  /*10a0*/  @P0 LDC.64 R10, c[0x0][0x230] ;  /* 0x00008c00ff0a0b82 */ /* 0x00fe220000000a00 */
[----:B------:R-:W-:-:S05]  /*10b0*/  @P0 LEA R2, R2, R5, 0x1 ;  /* 0x0000000502020211 */ /* 0x000fca00078e08ff */
[----:B------:R-:W-:-:S04]  /*10c0*/  @P0 IMAD R3, R2, R9, R8 ;  /* 0x0000000902030224 */ /* 0x000fc800078e0208 */
[----:B0-----:R-:W-:-:S05]  /*10d0*/  @P0 IMAD.WIDE R2, R3, 0x2, R10 ;  /* 0x0000000203020825 */ /* 0x001fca00078e020a */
[----:B------:R2:W-:Y:S02]  /*10e0*/  @P0 STG.E.64 desc[UR6][R2.64], RZ ;  /* 0x000000ff02000986 */ /* 0x0005e4000c101b06 */
.L_x_3807:
        /* <DEDUP_REMOVED lines=15> */
.L_x_3812:
        /* <DEDUP_REMOVED lines=44> */
.L_x_3811:
        /* <DEDUP_REMOVED lines=24> */
.L_x_3813:
        /* <DEDUP_REMOVED lines=8> */
.L_x_3814:
        /* <DEDUP_REMOVED lines=10> */
.L_x_3815:
        /* <DEDUP_REMOVED lines=8> */
.L_x_3816:
        /* <DEDUP_REMOVED lines=10> */
.L_x_3817:
        /* <DEDUP_REMOVED lines=36> */
.L_x_3827:
        /* <DEDUP_REMOVED lines=213> */
.L_x_3820:
        /* <DEDUP_REMOVED lines=91> */
.L_x_3819:
        /* <DEDUP_REMOVED lines=203> */
.L_x_3822:
        /* <DEDUP_REMOVED lines=91> */
.L_x_3821:
        /* <DEDUP_REMOVED lines=202> */
.L_x_3824:
        /* <DEDUP_REMOVED lines=91> */
.L_x_3823:
        /* <DEDUP_REMOVED lines=202> */
.L_x_3826:
        /* <DEDUP_REMOVED lines=91> */
.L_x_3825:
        /* <DEDUP_REMOVED lines=9> */
.L_x_3818:
        /* <DEDUP_REMOVED lines=11> */
.L_x_3837:
        /* <DEDUP_REMOVED lines=17> */
[C---:B-----5:R-:W-:Y:S02]  /*66f0*/  IMAD.WIDE R12, R9.reuse, 0x4, R28 ;  /* 0x00000004090c7825 */ /* 0x060fe400078e021c */
        /* <DEDUP_REMOVED lines=150> */
.L_x_3830:
        /* <DEDUP_REMOVED lines=91> */
.L_x_3831:
        /* <DEDUP_REMOVED lines=144> */
.L_x_3832:
        /* <DEDUP_REMOVED lines=91> */
.L_x_3833:
        /* <DEDUP_REMOVED lines=144> */
.L_x_3834:
        /* <DEDUP_REMOVED lines=91> */
.L_x_3835:
        /* <DEDUP_REMOVED lines=141> */
.L_x_3836:
        /* <DEDUP_REMOVED lines=91> */
.L_x_3829:
[----:B------:R-:W0:Y:S01]  /*a1f0*/  LDC R9, c[0x0][0x23c] ;  /* 0x00008f00ff097b82 */ /* 0x000e220000000800 */
[----:B------:R-:W-:Y:S01]  /*a200*/  IADD3 R16, R16, 0x20, RZ ;  /* 0x0000002010107810 */ /* 0x000fe20007ffe0ff */
[----:B------:R-:W-:-:S03]  /*a210*/  UIADD3 UR4, UR4, 0x40, URZ ;  /* 0x0000004004047890 */ /* 0x000fc6000fffe03f */
[C---:B------:R-:W-:Y:S02]  /*a220*/  ISETP.GE.AND P2, PT, R16.reuse, UR5, PT ;  /* 0x0000000510007c0c */ /* 0x040fe4000bf46270 */
[----:B------:R-:W-:Y:S01]  /*a230*/  ISETP.LT.AND P3, PT, R16, R7, PT ;  /* 0x000000071000720c */ /* 0x000fe20003f61270 */
[----:B0-----:R-:W-:-:S12]  /*a240*/  IMAD.WIDE R26, R9, 0x10, R26 ;  /* 0x00000010091a7825 */ /* 0x001fd800078e021a */
[----:B------:R-:W-:Y:S05]  /*a250*/  @!P2 BRA P3, `(.L_x_3837) ;  /* 0xffffffc000e0a947 */ /* 0x000fea000183ffff */
.L_x_3828:
        /* <DEDUP_REMOVED lines=11> */
.L_x_3841:
        /* <DEDUP_REMOVED lines=24> */
[----:B------:R-:W-:Y:S02]  /*a490*/  SHF.R.U32.HI R10, RZ, 0xf, R33 ;  /* 0x0000000fff0a7819 */ /* 0x000fe40000011621 */
[----:B------:R-:W-:Y:S02]  /*a4a0*/  SHF.R.U32.HI R36, RZ, 0xf, R34 ;  /* 0x0000000fff247819 */ /* 0x000fe40000011622 */
[----:B------:R-:W-:-:S02]  /*a4b0*/  SHF.R.U32.HI R40, RZ, 0xf, R35 ;  /* 0x0000000fff287819 */ /* 0x000fc40000011623 */
[----:B------:R-:W-:Y:S02]  /*a4c0*/  LOP3.LUT R11, R4, 0x20002, R11, 0xf8, !PT ;  /* 0x00020002040b7812 */ /* 0x000fe400078ef80b */
[C---:B------:R-:W-:Y:S02]  /*a4d0*/  LOP3.LUT R24, R33.reuse, 0x380038, RZ, 0xc0, !PT ;  /* 0x0038003821187812 */ /* 0x040fe400078ec0ff */
[----:B------:R-:W-:Y:S02]  /*a4e0*/  SHF.R.U32.HI R64, RZ, 0x6, R33 ;  /* 0x00000006ff407819 */ /* 0x000fe40000011621 */
[----:B------:R-:W-:Y:S02]  /*a4f0*/  LOP3.LUT R66, R33, 0x70007, RZ, 0xc0, !PT ;  /* 0x0007000721427812 */ /* 0x000fe400078ec0ff */
[----:B------:R-:W-:Y:S02]  /*a500*/  PRMT R4, R17, 0x9910, RZ ;  /* 0x0000991011047816 */ /* 0x000fe400000000ff */
[----:B------:R-:W-:-:S02]  /*a510*/  LOP3.LUT R0, R32, 0x380038, RZ, 0xc0, !PT ;  /* 0x0038003820007812 */ /* 0x000fc400078ec0ff */
[C---:B------:R-:W-:Y:S02]  /*a520*/  LOP3.LUT R43, R35.reuse, 0x380038, RZ, 0xc0, !PT ;  /* 0x00380038232b7812 */ /* 0x040fe400078ec0ff */
        /* <DEDUP_REMOVED lines=18> */
[----:B------:R-:W-:Y:S02]  /*a650*/  ISETP.NE.AND P2, PT, R4, RZ, PT ;  /* 0x000000ff0400720c */ /* 0x000fe40003f45270 */
[C---:B------:R-:W-:Y:S02]  /*a660*/  LOP3.LUT R44, R31.reuse, 0x380038, RZ, 0xc0, !PT ;  /* 0x003800381f2c7812 */ /* 0x040fe400078ec0ff */
[----:B------:R-:W-:Y:S02]  /*a670*/  SHF.R.U32.HI R30, RZ, 0x6, R31 ;  /* 0x00000006ff1e7819 */ /* 0x000fe4000001161f */
[----:B------:R-:W-:Y:S02]  /*a680*/  LOP3.LUT R79, R31, 0x70007, RZ, 0xc0, !PT ;  /* 0x000700071f4f7812 */ /* 0x000fe400078ec0ff */
[----:B------:R-:W-:-:S02]  /*a690*/  LOP3.LUT R27, R10, 0x20002, R27, 0xf8, !PT ;  /* 0x000200020a1b7812 */ /* 0x000fc400078ef81b */
[----:B------:R-:W-:Y:S02]  /*a6a0*/  LOP3.LUT R63, R0, 0x64006400, RZ, 0xfc, !PT ;  /* 0x64006400003f7812 */ /* 0x000fe400078efcff */
[----:B------:R-:W-:Y:S02]  /*a6b0*/  LOP3.LUT R42, R36, 0x20002, R39, 0xf8, !PT ;  /* 0x00020002242a7812 */ /* 0x000fe400078ef827 */
[----:B------:R-:W-:Y:S02]  /*a6c0*/  LOP3.LUT R0, R65, 0x380038, RZ, 0xc0, !PT ;  /* 0x0038003841007812 */ /* 0x000fe400078ec0ff */
[----:B------:R-:W-:Y:S02]  /*a6d0*/  LOP3.LUT R50, R40, 0x20002, R41, 0xf8, !PT ;  /* 0x0002000228327812 */ /* 0x000fe400078ef829 */
        /* <DEDUP_REMOVED lines=37> */
[----:B------:R-:W-:-:S04]  /*a930*/  HFMA2 R44, R44, R47.H0_H0, -20, -20 ;  /* 0xcd00cd002c2c7431 */ /* 0x000fc8000004002f */
        /* <DEDUP_REMOVED lines=14> */
[----:B------:R-:W-:Y:S02]  /*aa20*/  LOP3.LUT R14, R11, 0x40004, R4, 0xf8, !PT ;  /* 0x000400040b0e7812 */ /* 0x000fe400078ef804 */
[----:B------:R-:W-:Y:S02]  /*aa30*/  LOP3.LUT R4, R35, 0x380038, RZ, 0xc0, !PT ;  /* 0x0038003823047812 */ /* 0x000fe400078ec0ff */
[C---:B------:R-:W-:Y:S02]  /*aa40*/  LOP3.LUT R48, R15.reuse, 0x380038, RZ, 0xc0, !PT ;  /* 0x003800380f307812 */ /* 0x040fe400078ec0ff */
[----:B------:R-:W-:Y:S02]  /*aa50*/  SHF.R.U32.HI R73, RZ, 0x6, R15 ;  /* 0x00000006ff497819 */ /* 0x000fe4000001160f */
[----:B------:R-:W-:-:S02]  /*aa60*/  LOP3.LUT R77, R15, 0x70007, RZ, 0xc0, !PT ;  /* 0x000700070f4d7812 */ /* 0x000fc400078ec0ff */
        /* <DEDUP_REMOVED lines=15> */
[----:B------:R-:W-:Y:S01]  /*ab60*/  LOP3.LUT R13, R42, 0x40004, R13, 0xf8, !PT ;  /* 0x000400042a0d7812 */ /* 0x000fe200078ef80d */
        /* <DEDUP_REMOVED lines=37> */
[C---:B------:R-:W-:Y:S01]  /*adc0*/  LOP3.LUT R10, R73.reuse, 0x380038, RZ, 0xc0, !PT ;  /* 0x00380038490a7812 */ /* 0x040fe200078ec0ff */
        /* <DEDUP_REMOVED lines=153> */
.L_x_3840:
        /* <DEDUP_REMOVED lines=77> */
.L_x_3839:
[----:B------:R-:W-:Y:S01]  /*bc30*/  IADD3 R16, R16, 0x20, RZ ;  /* 0x0000002010107810 */ /* 0x000fe20007ffe0ff */
[----:B------:R-:W-:Y:S01]  /*bc40*/  UIADD3 UR4, UR4, 0x40, URZ ;  /* 0x0000004004047890 */ /* 0x000fe2000fffe03f */
[----:B------:R-:W-:Y:S02]  /*bc50*/  IMAD.WIDE R26, R9, 0x4, R2 ;  /* 0x00000004091a7825 */ /* 0x000fe400078e0202 */
[C---:B------:R-:W-:Y:S02]  /*bc60*/  ISETP.GE.AND P2, PT, R16.reuse, UR5, PT ;  /* 0x0000000510007c0c */ /* 0x040fe4000bf46270 */
[----:B------:R-:W-:-:S13]  /*bc70*/  ISETP.LT.AND P3, PT, R16, R7, PT ;  /* 0x000000071000720c */ /* 0x000fda0003f61270 */
[----:B------:R-:W-:Y:S05]  /*bc80*/  @!P2 BRA P3, `(.L_x_3841) ;  /* 0xffffffe400a0a947 */ /* 0x000fea000183ffff */
.L_x_3838:
        /* <DEDUP_REMOVED lines=22> */
.L_x_3845:
[----:B------:R-:W0:Y:S02]  /*bdf0*/  LDS R2, [R10] ;  /* 0x000000000a027984 */ /* 0x000e240000000800 */
[----:B0-----:R-:W-:-:S06]  /*be00*/  HADD2 R3, R2, R19 ;  /* 0x0000001302037230 */ /* 0x001fcc0000000000 */
[----:B------:R-:W0:Y:S02]  /*be10*/  ATOMS.CAST.SPIN R3, [R10], R2, R3 ;  /* 0x000000020a03738d */ /* 0x000e240001800003 */
[----:B0-----:R-:W-:-:S13]  /*be20*/  ISETP.EQ.U32.AND P0, PT, R3, 0x1, PT ;  /* 0x000000010300780c */ /* 0x001fda0003f02070 */
[----:B------:R-:W-:Y:S05]  /*be30*/  @!P0 BRA `(.L_x_3845) ;  /* 0xfffffffc00ec8947 */ /* 0x000fea000383ffff */
[----:B------:R-:W-:Y:S05]  /*be40*/  BRA `(.L_x_3843) ;  /* 0x00000000000c7947 */ /* 0x000fea0003800000 */
.L_x_3844:
[----:B------:R-:W2:Y:S02]  /*be50*/  LD.E R2, desc[UR6][R4.64] ;  /* 0x0000000604027980 */ /* 0x000ea4000c101900 */
[----:B--2---:R-:W-:-:S05]  /*be60*/  IADD3 R3, R19, R2, RZ ;  /* 0x0000000213037210 */ /* 0x004fca0007ffe0ff */
[----:B------:R0:W-:Y:S02]  /*be70*/  ST.E desc[UR6][R4.64], R3 ;  /* 0x0000000304007985 */ /* 0x0001e4000c101906 */
.L_x_3843:
[----:B------:R-:W-:Y:S05]  /*be80*/  BSYNC B0 ;  /* 0x0000000000007941 */ /* 0x000fea0003800000 */
.L_x_3842:
[----:B------:R1:W-:Y:S01]  /*be90*/  ATOM.E.ADD.F16x2.RN.STRONG.GPU P0, RZ, desc[UR6][R4.64+0x4], R17 ;  /* 0x0000041104ff79a2 */ /* 0x0003e2000810e1c6 */
[----:B------:R-:W-:Y:S04]  /*bea0*/  BSSY B0, `(.L_x_3846) ;  /* 0x000000f000007945 */ /* 0x000fe80003800000 */
[----:B-1----:R-:W-:Y:S05]  /*beb0*/  @P0 BRA `(.L_x_3847) ;  /* 0x0000000000340947 */ /* 0x002fea0003800000 */
[----:B------:R-:W1:Y:S02]  /*bec0*/  QSPC.E.S P0, RZ, [R4+0x4] ;  /* 0x0000040004ff73aa */ /* 0x000e640000000500 */
[----:B-1----:R-:W-:Y:S05]  /*bed0*/  @!P0 BRA `(.L_x_3848) ;  /* 0x0000000000208947 */ /* 0x002fea0003800000 */
[----:B------:R-:W-:-:S04]  /*bee0*/  MOV R2, R4 ;  /* 0x0000000400027202 */ /* 0x000fc80000000f00 */
[----:B0-----:R-:W-:-:S07]  /*bef0*/  MOV R4, R2 ;  /* 0x0000000200047202 */ /* 0x001fce0000000f00 */
.L_x_3849:
[----:B------:R-:W0:Y:S02]  /*bf00*/  LDS R2, [R4+0x4] ;  /* 0x0000040004027984 */ /* 0x000e240000000800 */
[----:B0-----:R-:W-:-:S10]  /*bf10*/  HFMA2.MMA R3, R2, 1, 1, R17 ;  /* 0x3c003c0002037835 */ /* 0x001fd40000000011 */
[----:B------:R-:W0:Y:S02]  /*bf20*/  ATOMS.CAST.SPIN R3, [R4+0x4], R2, R3 ;  /* 0x000004020403738d */ /* 0x000e240001800003 */
[----:B0-----:R-:W-:-:S13]  /*bf30*/  ISETP.EQ.U32.AND P0, PT, R3, 0x1, PT ;  /* 0x000000010300780c */ /* 0x001fda0003f02070 */
[----:B------:R-:W-:Y:S05]  /*bf40*/  @!P0 BRA `(.L_x_3849) ;  /* 0xfffffffc00ec8947 */ /* 0x000fea000383ffff */
[----:B------:R-:W-:Y:S05]  /*bf50*/  BRA `(.L_x_3847) ;  /* 0x00000000000c7947 */ /* 0x000fea0003800000 */
.L_x_3848:
[----:B------:R-:W0:Y:S02]  /*bf60*/  LD.E R2, desc[UR6][R4.64+0x4] ;  /* 0x0000040604027980 */ /* 0x000e24000c101900 */
[----:B0-----:R-:W-:-:S05]  /*bf70*/  IADD3 R3, R17, R2, RZ ;  /* 0x0000000211037210 */ /* 0x001fca0007ffe0ff */
[----:B------:R1:W-:Y:S02]  /*bf80*/  ST.E desc[UR6][R4.64+0x4], R3 ;  /* 0x0000040304007985 */ /* 0x0003e4000c101906 */
.L_x_3847:
[----:B------:R-:W-:Y:S05]  /*bf90*/  BSYNC B0 ;  /* 0x0000000000007941 */ /* 0x000fea0003800000 */
.L_x_3846:
        /* <DEDUP_REMOVED lines=13> */
.L_x_3853:
[----:B------:R-:W0:Y:S02]  /*c070*/  LDS R2, [R0] ;  /* 0x0000000000027984 */ /* 0x000e240000000800 */
[----:B0-----:R-:W-:-:S06]  /*c080*/  HADD2 R3, R2, R7 ;  /* 0x0000000702037230 */ /* 0x001fcc0000000000 */
[----:B------:R-:W0:Y:S02]  /*c090*/  ATOMS.CAST.SPIN R3, [R0], R2, R3 ;  /* 0x000000020003738d */ /* 0x000e240001800003 */
[----:B0-----:R-:W-:-:S13]  /*c0a0*/  ISETP.EQ.U32.AND P0, PT, R3, 0x1, PT ;  /* 0x000000010300780c */ /* 0x001fda0003f02070 */
[----:B------:R-:W-:Y:S05]  /*c0b0*/  @!P0 BRA `(.L_x_3853) ;  /* 0xfffffffc00ec8947 */ /* 0x000fea000383ffff */
[----:B------:R-:W-:Y:S05]  /*c0c0*/  BRA `(.L_x_3851) ;  /* 0x00000000000c7947 */ /* 0x000fea0003800000 */
.L_x_3852:
[----:B------:R-:W2:Y:S02]  /*c0d0*/  LD.E R0, desc[UR6][R4.64] ;  /* 0x0000000604007980 */ /* 0x000ea4000c101900 */
[----:B--2---:R-:W-:-:S05]  /*c0e0*/  IADD3 R3, R7, R0, RZ ;  /* 0x0000000007037210 */ /* 0x004fca0007ffe0ff */
[----:B------:R0:W-:Y:S02]  /*c0f0*/  ST.E desc[UR6][R4.64], R3 ;  /* 0x0000000304007985 */ /* 0x0001e4000c101906 */
.L_x_3851:
[----:B------:R-:W-:Y:S05]  /*c100*/  BSYNC B0 ;  /* 0x0000000000007941 */ /* 0x000fea0003800000 */
.L_x_3850:
[----:B------:R1:W-:Y:S02]  /*c110*/  ATOM.E.ADD.F16x2.RN.STRONG.GPU P0, RZ, desc[UR6][R4.64+0x4], R23 ;  /* 0x0000041704ff79a2 */ /* 0x0003e4000810e1c6 */
[----:B-1----:R-:W-:Y:S05]  /*c120*/  @P0 EXIT ;  /* 0x000000000000094d */ /* 0x002fea0003800000 */
[----:B------:R-:W1:Y:S02]  /*c130*/  QSPC.E.S P0, RZ, [R4+0x4] ;  /* 0x0000040004ff73aa */ /* 0x000e640000000500 */
[----:B-1----:R-:W-:Y:S05]  /*c140*/  @!P0 BRA `(.L_x_3854) ;  /* 0x0000000000208947 */ /* 0x002fea0003800000 */
[----:B------:R-:W-:-:S04]  /*c150*/  MOV R2, R4 ;  /* 0x0000000400027202 */ /* 0x000fc80000000f00 */
[----:B------:R-:W-:-:S07]  /*c160*/  MOV R0, R2 ;  /* 0x0000000200007202 */ /* 0x000fce0000000f00 */
.L_x_3855:
[----:B------:R-:W0:Y:S02]  /*c170*/  LDS R2, [R0+0x4] ;  /* 0x0000040000027984 */ /* 0x000e240000000800 */
[----:B0-----:R-:W-:-:S10]  /*c180*/  HFMA2.MMA R3, R2, 1, 1, R23 ;  /* 0x3c003c0002037835 */ /* 0x001fd40000000017 */
[----:B------:R-:W0:Y:S02]  /*c190*/  ATOMS.CAST.SPIN R3, [R0+0x4], R2, R3 ;  /* 0x000004020003738d */ /* 0x000e240001800003 */
[----:B0-----:R-:W-:-:S13]  /*c1a0*/  ISETP.EQ.U32.AND P0, PT, R3, 0x1, PT ;  /* 0x000000010300780c */ /* 0x001fda0003f02070 */
[----:B------:R-:W-:Y:S05]  /*c1b0*/  @!P0 BRA `(.L_x_3855) ;  /* 0xfffffffc00ec8947 */ /* 0x000fea000383ffff */
[----:B------:R-:W-:Y:S05]  /*c1c0*/  EXIT ;  /* 0x000000000000794d */ /* 0x000fea0003800000 */
.L_x_3854:
[----:B------:R-:W0:Y:S02]  /*c1d0*/  LD.E R0, desc[UR6][R4.64+0x4] ;  /* 0x0000040604007980 */ /* 0x000e24000c101900 */
[----:B0-----:R-:W-:-:S05]  /*c1e0*/  IADD3 R3, R23, R0, RZ ;  /* 0x0000000017037210 */ /* 0x001fca0007ffe0ff */
[----:B------:R-:W-:Y:S01]  /*c1f0*/  ST.E desc[UR6][R4.64+0x4], R3 ;  /* 0x0000040304007985 */ /* 0x000fe2000c101906 */
[----:B------:R-:W-:Y:S05]  /*c200*/  EXIT ;  /* 0x000000000000794d */ /* 0x000fea0003800000 */
.L_x_3856:
        /* <DEDUP_REMOVED lines=15> */
.L_x_5235:


//--------------------- .text._Z23gemm_half_q_half_kernelILi2ELi20ELb1ELb1ELi64EEvPK6__halfPKjS4_S2_PS0_iiiiPKtS7_iiiiiibS2_i --------------------------
	.section	.text._Z23gemm_half_q_half_kernelILi2ELi20ELb1ELb1ELi64EEvPK6__halfPKjS4_S2_PS0_iiiiPKtS7_iiiiiibS2_i,"ax",@progbits
	.align	128
        .global         _Z23gemm_half_q_half_kernelILi2ELi20ELb1ELb1ELi64EEvPK6__halfPKjS4_S2_PS0_iiiiPKtS7_iiiiiibS2_i
        .type           _Z23gemm_half_q_half_kernelILi2ELi20ELb1ELb1ELi64EEvPK6__halfPKjS4_S2_PS0_iiiiPKtS7_iiiiiibS2_i,@function
        .size           _Z23gemm_half_q_half_kernelILi2ELi20ELb1ELb1ELi64EEvPK6__halfPKjS4_S2_PS0_iiiiPKtS7_iiiiiibS2_i,(.L_x_5236 - _Z23gemm_half_q_half_kernelILi2ELi20ELb1ELb1ELi64EEvPK6__halfPKjS4_S2_PS0_iiiiPKtS7_iiiiiibS2_i)
        .other          _Z23gemm_half_q_half_kernelILi2ELi20ELb1ELb1ELi64EEvPK6__halfPKjS4_S2_PS0_iiiiPKtS7_iiiiiibS2_i,@"STO_CUDA_ENTRY STV_DEFAULT"
_Z23gemm_half_q_half_kernelILi2ELi20ELb1ELb1ELi64EEvPK6__halfPKjS4_S2_PS0_iiiiPKtS7_iiiiiibS2_i:
.text._Z23gemm_half_q_half_kernelILi2ELi20ELb1ELb1ELi64EEvPK6__halfPKjS4_S2_PS0_iiiiPKtS7_iiiiiibS2_i:
[----:B------:R-:W0:Y:S01]  /*0000*/  LDC R1, c[0x0][0x28] ;  /* 0x00000a00ff017b82 */ /* 0x000e220000000800 */
[----:B------:R-:W1:Y:S07]  /*0010*/  S2R R15, SR_CTAID.Y ;  /* 0x00000000000f7919 */ /* 0x000e6e0000002600 */
[----:B------:R-:W1:Y:S01]  /*0020*/  LDC R4, c[0x0][0x238] ;  /* 0x00008e00ff047b82 */ /* 0x000e620000000800 */
[----:B------:R-:W-:Y:S01]  /*0030*/  ULDC.64 UR8, c[0x0][0x208] ;  /* 0x0000820000087ab9 */ /* 0x000fe20000000a00 */
[----:B0-----:R-:W-:Y:S01]  /*0040*/  VIADD R1, R1, 0xfffffff0 ;  /* 0xfffffff001017836 */ /* 0x001fe20000000000 */
        /* <DEDUP_REMOVED lines=20> */
.L_x_3857:
[----:B------:R-:W-:Y:S01]  /*0190*/  PRMT R2, R5, 0x9910, RZ ;  /* 0x0000991005027816 */ /* 0x000fe200000000ff */
[----:B--2---:R-:W-:Y:S01]  /*01a0*/  IMAD.SHL.U32 R18, R14, 0x40, RZ ;  /* 0x000000400e127824 */ /* 0x004fe200078e00ff */
[----:B------:R-:W1:Y:S02]  /*01b0*/  S2UR UR4, SR_CTAID.X ;  /* 0x00000000000479c3 */ /* 0x000e640000002500 */
[----:B------:R-:W-:Y:S02]  /*01c0*/  ISETP.NE.AND P0, PT, R2, RZ, PT ;  /* 0x000000ff0200720c */ /* 0x000fe40003f05270 */
[----:B---3--:R-:W-:-:S11]  /*01d0*/  VIADDMNMX R17, R18, 0x40, R27, PT ;  /* 0x0000004012117846 */ /* 0x008fd6000380011b */
[----:B-1----:R-:W-:Y:S05]  /*01e0*/  @!P0 EXIT ;  /* 0x000000000000894d */ /* 0x002fea0003800000 */
[----:B0-----:R-:W-:Y:S01]  /*01f0*/  IMAD.IADD R2, R18, 0x1, R21 ;  /* 0x0000000112027824 */ /* 0x001fe200078e0215 */
[----:B------:R-:W-:Y:S01]  /*0200*/  USHF.L.U32 UR4, UR4, 0x8, URZ ;  /* 0x0000000804047899 */ /* 0x000fe2000800063f */
[----:B------:R-:W-:Y:S03]  /*0210*/  BSSY B0, `(.L_x_3858) ;  /* 0x000006c000007945 */ /* 0x000fe60003800000 */
[----:B------:R-:W-:Y:S02]  /*0220*/  ISETP.GE.OR P0, PT, R2, R17, !P1 ;  /* 0x000000110200720c */ /* 0x000fe40004f06670 */
[----:B------:R-:W-:-:S11]  /*0230*/  LEA R5, R21, UR4, 0x2 ;  /* 0x0000000415057c11 */ /* 0x000fd6000f8e10ff */
        /* <DEDUP_REMOVED lines=14> */
[----:B------:R-:W-:-:S03]  /*0320*/  IMAD.MOV.U32 R13, RZ, RZ, RZ ;  /* 0x000000ffff0d7224 */ /* 0x000fc600078e00ff */
        /* <DEDUP_REMOVED lines=9> */
[----:B------:R-:W-:Y:S01]  /*03c0*/  PLOP3.LUT P0, PT, PT, PT, PT, 0x8, 0x0 ;  /* 0x000000000000781c */ /* 0x000fe20003f0e170 */
[----:B------:R-:W-:-:S12]  /*03d0*/  VIADD R16, R0, 0xfffffffd ;  /* 0xfffffffd00107836 */ /* 0x000fd80000000000 */
.L_x_3862:
[C---:B------:R-:W-:Y:S01]  /*03e0*/  IMAD.WIDE R6, R27.reuse, 0x2, R2 ;  /* 0x000000021b067825 */ /* 0x040fe200078e0202 */
[----:B------:R0:W2:Y:S03]  /*03f0*/  LDG.E.U16.CONSTANT R23, desc[UR8][R2.64] ;  /* 0x0000000802177981 */ /* 0x0000a6000c1e9500 */
[C---:B------:R-:W-:Y:S02]  /*0400*/  IMAD.WIDE R8, R27.reuse, 0x2, R6 ;  /* 0x000000021b087825 */ /* 0x040fe400078e0206 */
[----:B------:R-:W3:Y:S02]  /*0410*/  LDG.E.U16.CONSTANT R7, desc[UR8][R6.64] ;  /* 0x0000000806077981 */ /* 0x000ee4000c1e9500 */
[----:B------:R-:W-:Y:S02]  /*0420*/  IMAD.WIDE R10, R27, 0x2, R8 ;  /* 0x000000021b0a7825 */ /* 0x000fe400078e0208 */
[----:B------:R-:W4:Y:S04]  /*0430*/  LDG.E.U16.CONSTANT R9, desc[UR8][R8.64] ;  /* 0x0000000808097981 */ /* 0x000f28000c1e9500 */
[----:B------:R-:W5:Y:S01]  /*0440*/  LDG.E.U16.CONSTANT R25, desc[UR8][R10.64] ;  /* 0x000000080a197981 */ /* 0x000f62000c1e9500 */
[----:B------:R-:W-:-:S05]  /*0450*/  VIADD R13, R13, 0x4 ;  /* 0x000000040d0d7836 */ /* 0x000fca0000000000 */
        /* <DEDUP_REMOVED lines=8> */
.L_x_3861:
[----:B------:R-:W-:-:S05]  /*04e0*/  IMAD.IADD R6, R0, 0x1, -R13 ;  /* 0x0000000100067824 */ /* 0x000fca00078e0a0d */
[----:B------:R-:W-:-:S13]  /*04f0*/  ISETP.GT.AND P2, PT, R6, 0x1, PT ;  /* 0x000000010600780c */ /* 0x000fda0003f44270 */
[----:B------:R-:W-:Y:S01]  /*0500*/  @P2 IMAD.WIDE R6, R27, 0x2, R2 ;  /* 0x000000021b062825 */ /* 0x000fe200078e0202 */
[----:B------:R0:W2:Y:S04]  /*0510*/  @P2 LDG.E.U16.CONSTANT R9, desc[UR8][R2.64] ;  /* 0x0000000802092981 */ /* 0x0000a8000c1e9500 */
[----:B------:R-:W3:Y:S01]  /*0520*/  @P2 LDG.E.U16.CONSTANT R11, desc[UR8][R6.64] ;  /* 0x00000008060b2981 */ /* 0x000ee2000c1e9500 */
[----:B------:R-:W-:Y:S01]  /*0530*/  @P2 VIADD R13, R13, 0x2 ;  /* 0x000000020d0d2836 */ /* 0x000fe20000000000 */
[----:B------:R-:W-:-:S04]  /*0540*/  @P2 PLOP3.LUT P0, PT, PT, PT, PT, 0x8, 0x0 ;  /* 0x000000000000281c */ /* 0x000fc80003f0e170 */
[----:B------:R-:W-:Y:S01]  /*0550*/  ISETP.LT.OR P0, PT, R13, R0, P0 ;  /* 0x000000000d00720c */ /* 0x000fe20000701670 */
[----:B0-----:R-:W-:Y:S01]  /*0560*/  @P2 IMAD.WIDE R2, R27, 0x2, R6 ;  /* 0x000000021b022825 */ /* 0x001fe200078e0206 */
[----:B--2---:R-:W-:Y:S04]  /*0570*/  @P2 STS.U16 [R12], R9 ;  /* 0x000000090c002388 */ /* 0x004fe80000000400 */
[----:B---3--:R0:W-:Y:S02]  /*0580*/  @P2 STS.U16 [R12+0x80], R11 ;  /* 0x0000800b0c002388 */ /* 0x0081e40000000400 */
[----:B0-----:R-:W-:-:S05]  /*0590*/  @P2 VIADD R12, R12, 0x100 ;  /* 0x000001000c0c2836 */ /* 0x001fca0000000000 */
[----:B------:R-:W-:Y:S05]  /*05a0*/  @!P0 BRA `(.L_x_3859) ;  /* 0x0000000000c88947 */ /* 0x000fea0003800000 */
[----:B------:R-:W2:Y:S04]  /*05b0*/  LDG.E.U16.CONSTANT R3, desc[UR8][R2.64] ;  /* 0x0000000802037981 */ /* 0x000ea8000c1e9500 */
[----:B--2---:R1:W-:Y:S01]  /*05c0*/  STS.U16 [R12], R3 ;  /* 0x000000030c007388 */ /* 0x0043e20000000400 */
[----:B------:R-:W-:Y:S05]  /*05d0*/  BRA `(.L_x_3859) ;  /* 0x0000000000bc7947 */ /* 0x000fea0003800000 */
.L_x_3860:
[----:B------:R-:W0:Y:S01]  /*05e0*/  S2UR UR6, SR_CgaCtaId ;  /* 0x00000000000679c3 */ /* 0x000e220000008800 */
[----:B------:R-:W-:Y:S01]  /*05f0*/  IMAD R3, R15, R27, RZ ;  /* 0x0000001b0f037224 */ /* 0x000fe200078e02ff */
[----:B------:R-:W-:Y:S01]  /*0600*/  ISETP.GT.AND P2, PT, R0, 0x3, PT ;  /* 0x000000030000780c */ /* 0x000fe20003f44270 */
[----:B------:R-:W-:Y:S01]  /*0610*/  UMOV UR5, 0x400 ;  /* 0x0000040000057882 */ /* 0x000fe20000000000 */
[----:B------:R-:W-:Y:S01]  /*0620*/  ULDC.64 UR10, c[0x0][0x210] ;  /* 0x00008400000a7ab9 */ /* 0x000fe20000000a00 */
[----:B------:R-:W-:Y:S01]  /*0630*/  IMAD.MOV.U32 R13, RZ, RZ, RZ ;  /* 0x000000ffff0d7224 */ /* 0x000fe200078e00ff */
        /* <DEDUP_REMOVED lines=9> */
[----:B------:R-:W-:Y:S01]  /*06d0*/  PLOP3.LUT P0, PT, PT, PT, PT, 0x8, 0x0 ;  /* 0x000000000000781c */ /* 0x000fe20003f0e170 */
[----:B------:R-:W-:-:S12]  /*06e0*/  VIADD R16, R0, 0xfffffffd ;  /* 0xfffffffd00107836 */ /* 0x000fd80000000000 */
.L_x_3864:
        /* <DEDUP_REMOVED lines=16> */
.L_x_3863:
[----:B------:R-:W-:-:S05]  /*07f0*/  IMAD.IADD R6, R0, 0x1, -R13 ;  /* 0x0000000100067824 */ /* 0x000fca00078e0a0d */
[----:B------:R-:W-:-:S13]  /*0800*/  ISETP.GT.AND P2, PT, R6, 0x1, PT ;  /* 0x000000010600780c */ /* 0x000fda0003f44270 */
[----:B------:R-:W-:Y:S01]  /*0810*/  @P2 VIADD R13, R13, 0x2 ;  /* 0x000000020d0d2836 */ /* 0x000fe20000000000 */
[----:B------:R-:W-:Y:S01]  /*0820*/  @P2 PLOP3.LUT P0, PT, PT, PT, PT, 0x8, 0x0 ;  /* 0x000000000000281c */ /* 0x000fe20003f0e170 */
[----:B------:R-:W-:Y:S01]  /*0830*/  @P2 IMAD.WIDE R6, R27, 0x2, R2 ;  /* 0x000000021b062825 */ /* 0x000fe200078e0202 */
[----:B------:R0:W2:Y:S02]  /*0840*/  @P2 LDG.E.U16.CONSTANT R11, desc[UR8][R2.64] ;  /* 0x00000008020b2981 */ /* 0x0000a4000c1e9500 */
[----:B------:R-:W-:Y:S02]  /*0850*/  ISETP.LT.OR P0, PT, R13, R0, P0 ;  /* 0x000000000d00720c */ /* 0x000fe40000701670 */
[----:B------:R-:W3:Y:S01]  /*0860*/  @P2 LDG.E.U16.CONSTANT R13, desc[UR8][R6.64] ;  /* 0x00000008060d2981 */ /* 0x000ee2000c1e9500 */
[----:B0-----:R-:W-:-:S10]  /*0870*/  @P2 IMAD.WIDE R2, R27, 0x2, R6 ;  /* 0x000000021b022825 */ /* 0x001fd400078e0206 */
[----:B------:R-:W4:Y:S04]  /*0880*/  @P0 LDG.E.U16.CONSTANT R9, desc[UR8][R2.64] ;  /* 0x0000000802090981 */ /* 0x000f28000c1e9500 */
[----:B--2---:R-:W-:Y:S04]  /*0890*/  @P2 STS.U16 [R12], R11 ;  /* 0x0000000b0c002388 */ /* 0x004fe80000000400 */
[----:B---3--:R0:W-:Y:S02]  /*08a0*/  @P2 STS.U16 [R12+0x80], R13 ;  /* 0x0000800d0c002388 */ /* 0x0081e40000000400 */
[----:B0-----:R-:W-:-:S05]  /*08b0*/  @P2 VIADD R12, R12, 0x100 ;  /* 0x000001000c0c2836 */ /* 0x001fca0000000000 */
[----:B----4-:R0:W-:Y:S02]  /*08c0*/  @P0 STS.U16 [R12], R9 ;  /* 0x000000090c000388 */ /* 0x0101e40000000400 */
.L_x_3859:
[----:B------:R-:W-:Y:S05]  /*08d0*/  BSYNC B0 ;  /* 0x0000000000007941 */ /* 0x000fea0003800000 */
.L_x_3858:
        /* <DEDUP_REMOVED lines=11> */
[----:B------:R-:W-:Y:S01]  /*0990*/  ISETP.GT.AND P2, PT, R0, 0x3, PT ;  /* 0x000000030000780c */ /* 0x000fe20003f44270 */
[----:B------:R-:W-:Y:S01]  /*09a0*/  IMAD R6, R15, R16, RZ ;  /* 0x000000100f067224 */ /* 0x000fe200078e02ff */
[----:B------:R-:W-:Y:S01]  /*09b0*/  PLOP3.LUT P0, PT, PT, PT, PT, 0x80, 0x0 ;  /* 0x000000000000781c */ /* 0x000fe20003f0f070 */
[----:B------:R-:W-:-:S03]  /*09c0*/  IMAD.MOV.U32 R13, RZ, RZ, RZ ;  /* 0x000000ffff0d7224 */ /* 0x000fc600078e00ff */
[----:B------:R-:W-:-:S05]  /*09d0*/  LEA R6, R6, UR4, 0x1 ;  /* 0x0000000406067c11 */ /* 0x000fca000f8e08ff */
[----:B------:R-:W-:-:S04]  /*09e0*/  IMAD R7, R21, 0x4, R6 ;  /* 0x0000000415077824 */ /* 0x000fc800078e0206 */
[----:B-1----:R-:W-:Y:S01]  /*09f0*/  IMAD.WIDE R2, R7, 0x2, R2 ;  /* 0x0000000207027825 */ /* 0x002fe200078e0202 */
[----:B------:R-:W-:Y:S06]  /*0a00*/  @!P2 BRA `(.L_x_3866) ;  /* 0x000000000034a947 */ /* 0x000fec0003800000 */
[----:B------:R-:W-:Y:S01]  /*0a10*/  PLOP3.LUT P0, PT, PT, PT, PT, 0x8, 0x0 ;  /* 0x000000000000781c */ /* 0x000fe20003f0e170 */
[----:B0-----:R-:W-:-:S12]  /*0a20*/  VIADD R12, R0, 0xfffffffd ;  /* 0xfffffffd000c7836 */ /* 0x001fd80000000000 */
.L_x_3867:
        /* <DEDUP_REMOVED lines=11> */
.L_x_3866:
[----:B-1----:R-:W-:-:S05]  /*0ae0*/  IMAD.IADD R6, R0, 0x1, -R13 ;  /* 0x0000000100067824 */ /* 0x002fca00078e0a0d */
[----:B------:R-:W-:-:S13]  /*0af0*/  ISETP.GT.AND P2, PT, R6, 0x1, PT ;  /* 0x000000010600780c */ /* 0x000fda0003f44270 */
[----:B------:R-:W-:Y:S01]  /*0b00*/  @P2 VIADD R13, R13, 0x2 ;  /* 0x000000020d0d2836 */ /* 0x000fe20000000000 */
[----:B------:R-:W-:Y:S01]  /*0b10*/  @P2 PLOP3.LUT P0, PT, PT, PT, PT, 0x8, 0x0 ;  /* 0x000000000000281c */ /* 0x000fe20003f0e170 */
[C---:B------:R-:W-:Y:S01]  /*0b20*/  @P2 IMAD.WIDE R6, R16.reuse, 0x2, R2 ;  /* 0x0000000210062825 */ /* 0x040fe200078e0202 */
[----:B------:R1:W-:Y:S02]  /*0b30*/  @P2 STG.E.64 desc[UR8][R2.64], RZ ;  /* 0x000000ff02002986 */ /* 0x0003e4000c101b08 */
[----:B------:R-:W-:Y:S02]  /*0b40*/  ISETP.LT.OR P0, PT, R13, R0, P0 ;  /* 0x000000000d00720c */ /* 0x000fe40000701670 */
[----:B------:R2:W-:Y:S01]  /*0b50*/  @P2 STG.E.64 desc[UR8][R6.64], RZ ;  /* 0x000000ff06002986 */ /* 0x0005e2000c101b08 */
[----:B-1----:R-:W-:-:S10]  /*0b60*/  @P2 IMAD.WIDE R2, R16, 0x2, R6 ;  /* 0x0000000210022825 */ /* 0x002fd400078e0206 */
[----:B------:R2:W-:Y:S02]  /*0b70*/  @P0 STG.E.64 desc[UR8][R2.64], RZ ;  /* 0x000000ff02000986 */ /* 0x0005e4000c101b08 */
.L_x_3865:
[----:B------:R-:W3:Y:S01]  /*0b80*/  LDC.64 R10, c[0x0][0x248] ;  /* 0x00009200ff0a7b82 */ /* 0x000ee20000000a00 */
[----:B-12---:R-:W-:-:S04]  /*0b90*/  IMAD.SHL.U32 R3, R14, 0x80, RZ ;  /* 0x000000800e037824 */ /* 0x006fc800078e00ff */
[----:B---3--:R-:W-:-:S05]  /*0ba0*/  IMAD.WIDE R2, R3, 0x2, R10 ;  /* 0x0000000203027825 */ /* 0x008fca00078e020a */
[----:B------:R1:W5:Y:S01]  /*0bb0*/  LDG.E.U16.CONSTANT R27, desc[UR8][R2.64+0x2] ;  /* 0x00000208021b7981 */ /* 0x000362000c1e9500 */
[----:B------:R-:W-:Y:S01]  /*0bc0*/  BAR.SYNC.DEFER_BLOCKING 0x0 ;  /* 0x0000000000007b1d */ /* 0x000fe20000010000 */
[----:B------:R-:W-:-:S13]  /*0bd0*/  ISETP.GE.AND P0, PT, R18, R17, PT ;  /* 0x000000111200720c */ /* 0x000fda0003f06270 */
[----:B-1----:R-:W-:Y:S05]  /*0be0*/  @P0 BRA `(.L_x_3868) ;  /* 0x0000000000d00947 */ /* 0x002fea0003800000 */
[----:B------:R1:W5:Y:S01]  /*0bf0*/  LDG.E.U16.CONSTANT R0, desc[UR8][R2.64] ;  /* 0x0000000802007981 */ /* 0x000362000c1e9500 */
[----:B------:R-:W-:Y:S01]  /*0c00*/  SHF.R.S32.HI R8, RZ, 0x1f, R5 ;  /* 0x0000001fff087819 */ /* 0x000fe20000011405 */
[----:B------:R-:W-:Y:S01]  /*0c10*/  IMAD.MOV.U32 R14, RZ, RZ, RZ ;  /* 0x000000ffff0e7224 */ /* 0x000fe200078e00ff */
[----:B------:R-:W-:Y:S01]  /*0c20*/  SHF.L.U32 R6, R5, 0x2, RZ ;  /* 0x0000000205067819 */ /* 0x000fe200000006ff */
[----:B------:R-:W-:Y:S01]  /*0c30*/  IMAD.MOV.U32 R22, RZ, RZ, R18 ;  /* 0x000000ffff167224 */ /* 0x000fe200078e0012 */
[----:B------:R-:W-:Y:S02]  /*0c40*/  LEA.HI R8, R8, R5, RZ, 0x3 ;  /* 0x0000000508087211 */ /* 0x000fe400078f18ff */
[----:B0-----:R-:W-:Y:S02]  /*0c50*/  LOP3.LUT R12, R6, 0x10, RZ, 0xc0, !PT ;  /* 0x00000010060c7812 */ /* 0x001fe400078ec0ff */
[----:B------:R-:W-:-:S07]  /*0c60*/  SHF.R.S32.HI R13, RZ, 0x3, R8 ;  /* 0x00000003ff0d7819 */ /* 0x000fce0000011408 */
.L_x_3869:
[----:B-12---:R-:W0:Y:S01]  /*0c70*/  LDC.64 R2, c[0x0][0x220] ;  /* 0x00008800ff027b82 */ /* 0x006e220000000a00 */
[----:B-----5:R-:W-:-:S04]  /*0c80*/  IMAD.IADD R9, R0, 0x1, R14 ;  /* 0x0000000100097824 */ /* 0x020fc800078e020e */
        /* <DEDUP_REMOVED lines=19> */
[----:B------:R-:W-:Y:S01]  /*0dc0*/  LOP3.LUT R2, R2, 0xf, RZ, 0xc0, !PT ;  /* 0x0000000f02027812 */ /* 0x000fe200078ec0ff */
[----:B------:R-:W-:Y:S01]  /*0dd0*/  VIADD R23, R23, 0x1 ;  /* 0x0000000117177836 */ /* 0x000fe20000000000 */
[----:B------:R-:W-:Y:S01]  /*0de0*/  IADD3 R21, R21, 0x1, RZ ;  /* 0x0000000115157810 */ /* 0x000fe20007ffe0ff */
[----:B------:R-:W-:Y:S02]  /*0df0*/  VIADD R15, R15, 0x1 ;  /* 0x000000010f0f7836 */ /* 0x000fe40000000000 */
[----:B------:R-:W-:Y:S02]  /*0e00*/  VIADD R2, R2, 0x1 ;  /* 0x0000000102027836 */ /* 0x000fe40000000000 */
[----:B------:R-:W-:Y:S02]  /*0e10*/  IMAD R21, R21, R21, RZ ;  /* 0x0000001515157224 */ /* 0x000fe400078e02ff */
[----:B------:R-:W-:Y:S02]  /*0e20*/  IMAD R15, R15, R15, RZ ;  /* 0x0000000f0f0f7224 */ /* 0x000fe400078e02ff */
[----:B------:R-:W-:-:S02]  /*0e30*/  IMAD R23, R23, R23, RZ ;  /* 0x0000001717177224 */ /* 0x000fc400078e02ff */
[----:B0-----:R-:W-:Y:S01]  /*0e40*/  IMAD R7, R2, R2, RZ ;  /* 0x0000000202077224 */ /* 0x001fe200078e02ff */
[----:B------:R-:W-:Y:S01]  /*0e50*/  I2F.F16 R21, R21 ;  /* 0x0000001500157306 */ /* 0x000fe20000200c00 */
[----:B----4-:R-:W-:-:S07]  /*0e60*/  IMAD.IADD R22, R9, 0x1, R22 ;  /* 0x0000000109167824 */ /* 0x010fce00078e0216 */
[----:B------:R-:W0:Y:S01]  /*0e70*/  I2F.F16 R8, R23 ;  /* 0x0000001700087306 */ /* 0x000e220000200c00 */
[----:B------:R-:W-:-:S07]  /*0e80*/  ISETP.GE.AND P2, PT, R22, R17, PT ;  /* 0x000000111600720c */ /* 0x000fce0003f46270 */
[----:B------:R-:W-:Y:S01]  /*0e90*/  I2F.F16 R2, R7 ;  /* 0x0000000700027306 */ /* 0x000fe20000200c00 */
[----:B0-----:R-:W-:-:S07]  /*0ea0*/  PRMT R21, R21, 0x5410, R8 ;  /* 0x0000541015157816 */ /* 0x001fce0000000008 */
[----:B------:R-:W0:Y:S02]  /*0eb0*/  I2F.F16 R15, R15 ;  /* 0x0000000f000f7306 */ /* 0x000e240000200c00 */
[----:B0-----:R-:W-:Y:S01]  /*0ec0*/  PRMT R3, R15, 0x5410, R2 ;  /* 0x000054100f037816 */ /* 0x001fe20000000002 */
[----:B---3--:R-:W-:-:S04]  /*0ed0*/  HMUL2 R2, R21, R6.H0_H0 ;  /* 0x2000000615027232 */ /* 0x008fc80000000000 */
[----:B------:R-:W-:Y:S01]  /*0ee0*/  HMUL2 R3, R3, R6.H0_H0 ;  /* 0x2000000603037232 */ /* 0x000fe20000000000 */
[C---:B------:R-:W-:Y:S01]  /*0ef0*/  LEA R6, R14.reuse, R1, 0x3 ;  /* 0x000000010e067211 */ /* 0x040fe200078e18ff */
[----:B------:R-:W-:-:S04]  /*0f00*/  VIADD R14, R14, 0x1 ;  /* 0x000000010e0e7836 */ /* 0x000fc80000000000 */
[----:B------:R2:W-:Y:S01]  /*0f10*/  STL.64 [R6], R2 ;  /* 0x0000000206007387 */ /* 0x0005e20000100a00 */
[----:B------:R-:W-:Y:S05]  /*0f20*/  @!P2 BRA `(.L_x_3869) ;  /* 0xfffffffc0050a947 */ /* 0x000fea000383ffff */
.L_x_3868:
[----:B------:R1:W5:Y:S01]  /*0f30*/  LDL.64 R10, [R1] ;  /* 0x00000000010a7983 */ /* 0x0003620000100a00 */
[----:B--2---:R-:W2:Y:S01]  /*0f40*/  LDC R2, c[0x0][0x25c] ;  /* 0x00009700ff027b82 */ /* 0x004ea20000000800 */
[----:B------:R-:W-:Y:S01]  /*0f50*/  ULDC UR4, c[0x0][0x258] ;  /* 0x0000960000047ab9 */ /* 0x000fe20000000800 */
[----:B------:R-:W-:Y:S01]  /*0f60*/  ULDC UR10, c[0x0][0x260] ;  /* 0x00009800000a7ab9 */ /* 0x000fe20000000800 */
[C---:B------:R-:W-:Y:S01]  /*0f70*/  ISETP.GT.AND P2, PT, R18.reuse, UR4, PT ;  /* 0x0000000412007c0c */ /* 0x040fe2000bf44270 */
[----:B------:R-:W-:Y:S01]  /*0f80*/  ULDC UR5, c[0x0][0x268] ;  /* 0x00009a0000057ab9 */ /* 0x000fe20000000800 */
[C---:B------:R-:W-:Y:S01]  /*0f90*/  VIMNMX R0, R18.reuse, UR4, PT ;  /* 0x0000000412007c48 */ /* 0x040fe2000bfe0100 */
[----:B------:R-:W-:Y:S01]  /*0fa0*/  HFMA2.MMA R6, -RZ, RZ, 0, 0 ;  /* 0x00000000ff067435 */ /* 0x000fe200000001ff */
[----:B------:R-:W-:Y:S01]  /*0fb0*/  ISETP.GT.AND P4, PT, R18, UR10, PT ;  /* 0x0000000a12007c0c */ /* 0x000fe2000bf84270 */
[----:B------:R-:W3:Y:S01]  /*0fc0*/  LDC R3, c[0x0][0x264] ;  /* 0x00009900ff037b82 */ /* 0x000ee20000000800 */
[----:B------:R-:W-:-:S02]  /*0fd0*/  SHF.R.S32.HI R7, RZ, 0x1f, R0 ;  /* 0x0000001fff077819 */ /* 0x000fc40000011400 */
[C---:B------:R-:W-:Y:S02]  /*0fe0*/  ISETP.GT.AND P6, PT, R18.reuse, UR5, PT ;  /* 0x0000000512007c0c */ /* 0x040fe4000bfc4270 */
[----:B0-----:R-:W-:Y:S01]  /*0ff0*/  LEA.HI R9, R7, R0, RZ, 0x5 ;  /* 0x0000000007097211 */ /* 0x001fe200078f28ff */
[----:B------:R-:W-:Y:S01]  /*1000*/  IMAD.MOV.U32 R0, RZ, RZ, RZ ;  /* 0x000000ffff007224 */ /* 0x000fe200078e00ff */
[C---:B--2---:R-:W-:Y:S02]  /*1010*/  ISETP.GT.AND P3, PT, R18.reuse, R2, PT ;  /* 0x000000021200720c */ /* 0x044fe40003f64270 */
[----:B---3--:R-:W-:Y:S01]  /*1020*/  ISETP.GT.AND P5, PT, R18, R3, PT ;  /* 0x000000031200720c */ /* 0x008fe20003fa4270 */
        /* <DEDUP_REMOVED lines=8> */
.L_x_3870:
[----:B------:R-:W-:Y:S05]  /*10b0*/  @!P3 BRA `(.L_x_3871) ;  /* 0x00000000001cb947 */ /* 0x000fea0003800000 */
[----:B------:R-:W0:Y:S02]  /*10c0*/  LDC R7, c[0x0][0x260] ;  /* 0x00009800ff077b82 */ /* 0x000e240000000800 */
[----:B0-----:R-:W-:-:S05]  /*10d0*/  VIMNMX R7, R18, R7, PT ;  /* 0x0000000712077248 */ /* 0x001fca0003fe0100 */
[----:B------:R-:W-:-:S05]  /*10e0*/  IMAD.IADD R7, R7, 0x1, -R2 ;  /* 0x0000000107077824 */ /* 0x000fca00078e0a02 */
[----:B------:R-:W-:-:S04]  /*10f0*/  SHF.R.S32.HI R0, RZ, 0x1f, R7 ;  /* 0x0000001fff007819 */ /* 0x000fc80000011407 */
[----:B------:R-:W-:-:S04]  /*1100*/  LEA.HI R0, R0, R7, RZ, 0x5 ;  /* 0x0000000700007211 */ /* 0x000fc800078f28ff */
[----:B------:R-:W-:-:S05]  /*1110*/  SHF.R.S32.HI R0, RZ, 0x5, R0 ;  /* 0x00000005ff007819 */ /* 0x000fca0000011400 */
[----:B------:R-:W-:-:S07]  /*1120*/  IMAD R0, R0, 0x5, RZ ;  /* 0x0000000500007824 */ /* 0x000fce00078e02ff */
.L_x_3871:
[----:B------:R-:W-:Y:S01]  /*1130*/  IMAD.MOV.U32 R2, RZ, RZ, RZ ;  /* 0x000000ffff027224 */ /* 0x000fe200078e00ff */
[----:B------:R-:W-:Y:S01]  /*1140*/  MOV R7, RZ ;  /* 0x000000ff00077202 */ /* 0x000fe20000000f00 */
[----:B------:R-:W-:Y:S06]  /*1150*/  @!P4 BRA `(.L_x_3872) ;  /* 0x00000000001cc947 */ /* 0x000fec0003800000 */
[----:B------:R-:W0:Y:S02]  /*1160*/  LDC R7, c[0x0][0x264] ;  /* 0x00009900ff077b82 */ /* 0x000e240000000800 */
[----:B0-----:R-:W-:-:S05]  /*1170*/  VIMNMX R7, R18, R7, PT ;  /* 0x0000000712077248 */ /* 0x001fca0003fe0100 */
[----:B------:R-:W-:-:S05]  /*1180*/  VIADD R7, R7, -UR10 ;  /* 0x8000000a07077c36 */ /* 0x000fca0008000000 */
[----:B------:R-:W-:-:S04]  /*1190*/  SHF.R.S32.HI R8, RZ, 0x1f, R7 ;  /* 0x0000001fff087819 */ /* 0x000fc80000011407 */
[----:B------:R-:W-:-:S04]  /*11a0*/  LEA.HI R8, R8, R7, RZ, 0x5 ;  /* 0x0000000708087211 */ /* 0x000fc800078f28ff */
[----:B------:R-:W-:-:S05]  /*11b0*/  SHF.R.S32.HI R8, RZ, 0x5, R8 ;  /* 0x00000005ff087819 */ /* 0x000fca0000011408 */
[----:B------:R-:W-:-:S07]  /*11c0*/  IMAD.SHL.U32 R7, R8, 0x4, RZ ;  /* 0x0000000408077824 */ /* 0x000fce00078e00ff */
.L_x_3872:
        /* <DEDUP_REMOVED lines=8> */
.L_x_3873:
[----:B------:R-:W-:Y:S01]  /*1250*/  HFMA2.MMA R3, -RZ, RZ, 0, 0 ;  /* 0x00000000ff037435 */ /* 0x000fe200000001ff */
[----:B------:R-:W-:Y:S01]  /*1260*/  SHF.R.S32.HI R9, RZ, 0x5, R9 ;  /* 0x00000005ff097819 */ /* 0x000fe20000011409 */
[----:B------:R-:W-:Y:S09]  /*1270*/  @!P6 BRA `(.L_x_3874) ;  /* 0x00000000001ce947 */ /* 0x000ff20003800000 */
[----:B------:R-:W0:Y:S02]  /*1280*/  LDC R3, c[0x0][0x26c] ;  /* 0x00009b00ff037b82 */ /* 0x000e240000000800 */
[----:B0-----:R-:W-:-:S05]  /*1290*/  VIMNMX R3, R18, R3, PT ;  /* 0x0000000312037248 */ /* 0x001fca0003fe0100 */
[----:B------:R-:W-:-:S05]  /*12a0*/  VIADD R3, R3, -UR5 ;  /* 0x8000000503037c36 */ /* 0x000fca0008000000 */
[----:B------:R-:W-:-:S04]  /*12b0*/  SHF.R.S32.HI R8, RZ, 0x1f, R3 ;  /* 0x0000001fff087819 */ /* 0x000fc80000011403 */
[----:B------:R-:W-:-:S04]  /*12c0*/  LEA.HI R8, R8, R3, RZ, 0x5 ;  /* 0x0000000308087211 */ /* 0x000fc800078f28ff */
[----:B------:R-:W-:-:S05]  /*12d0*/  SHF.R.S32.HI R8, RZ, 0x5, R8 ;  /* 0x00000005ff087819 */ /* 0x000fca0000011408 */
[----:B------:R-:W-:-:S07]  /*12e0*/  IMAD.SHL.U32 R3, R8, 0x2, RZ ;  /* 0x0000000208037824 */ /* 0x000fce00078e00ff */
.L_x_3874:
[----:B------:R-:W-:Y:S01]  /*12f0*/  IMAD R6, R9, 0x8, R6 ;  /* 0x0000000809067824 */ /* 0x000fe200078e0206 */
[----:B------:R-:W0:Y:S01]  /*1300*/  S2UR UR5, SR_CgaCtaId ;  /* 0x00000000000579c3 */ /* 0x000e220000008800 */
[C---:B------:R-:W-:Y:S01]  /*1310*/  ISETP.GE.OR P0, PT, R18.reuse, UR10, P0 ;  /* 0x0000000a12007c0c */ /* 0x040fe20008706670 */
[----:B------:R-:W-:Y:S01]  /*1320*/  ULDC.64 UR6, c[0x0][0x218] ;  /* 0x0000860000067ab9 */ /* 0x000fe20000000a00 */
[----:B------:R-:W-:Y:S01]  /*1330*/  UMOV UR4, 0x400 ;  /* 0x0000040000047882 */ /* 0x000fe20000000000 */
[----:B------:R-:W-:Y:S01]  /*1340*/  IADD3 R0, R7, R6, R0 ;  /* 0x0000000607007210 */ /* 0x000fe20007ffe000 */
[----:B-----5:R-:W-:Y:S01]  /*1350*/  IMAD.IADD R27, R18, 0x1, R27 ;  /* 0x00000001121b7824 */ /* 0x020fe200078e021b */
[----:B------:R-:W-:Y:S02]  /*1360*/  MOV R24, RZ ;  /* 0x000000ff00187202 */ /* 0x000fe40000000f00 */
        /* <DEDUP_REMOVED lines=13> */
[----:B------:R-:W-:Y:S01]  /*1440*/  PRMT R0, R11, 0x7610, R11 ;  /* 0x000076100b007816 */ /* 0x000fe2000000000b */
[----:B------:R-:W-:Y:S06]  /*1450*/  @P0 BRA `(.L_x_3875) ;  /* 0x0000001800e80947 */ /* 0x000fec0003800000 */
[----:B------:R-:W-:Y:S01]  /*1460*/  PRMT R5, R20, 0x9910, RZ ;  /* 0x0000991014057816 */ /* 0x000fe200000000ff */
[----:B------:R-:W-:Y:S01]  /*1470*/  IMAD.MOV.U32 R24, RZ, RZ, RZ ;  /* 0x000000ffff187224 */ /* 0x000fe200078e00ff */
[----:B------:R-:W-:Y:S01]  /*1480*/  PRMT R3, RZ, 0x7610, R3 ;  /* 0x00007610ff037816 */ /* 0x000fe20000000003 */
[----:B------:R-:W-:Y:S01]  /*1490*/  ULDC UR5, c[0x0][0x260] ;  /* 0x0000980000057ab9 */ /* 0x000fe20000000800 */
[----:B------:R-:W-:-:S04]  /*14a0*/  ISETP.NE.AND P0, PT, R5, RZ, PT ;  /* 0x000000ff0500720c */ /* 0x000fc80003f05270 */
[----:B------:R-:W-:-:S13]  /*14b0*/  ISETP.LT.OR P0, PT, R4, 0x2, !P0 ;  /* 0x000000020400780c */ /* 0x000fda0004701670 */
.L_x_3878:
[----:B------:R-:W-:Y:S01]  /*14c0*/  ISETP.NE.AND P2, PT, R18, R27, PT ;  /* 0x0000001b1200720c */ /* 0x000fe20003f45270 */
[----:B------:R-:W0:-:S12]  /*14d0*/  LDC R16, c[0x0][0x23c] ;  /* 0x00008f00ff107b82 */ /* 0x000e180000000800 */
[----:B------:R-:W1:Y:S01]  /*14e0*/  @!P2 LDC.64 R4, c[0x0][0x248] ;  /* 0x00009200ff04ab82 */ /* 0x000e620000000a00 */
[----:B------:R-:W-:Y:S01]  /*14f0*/  @!P2 IADD3 R24, R24, 0x1, RZ ;  /* 0x000000011818a810 */ /* 0x000fe20007ffe0ff */
[----:B------:R-:W-:-:S04]  /*1500*/  @!P2 IMAD.SHL.U32 R7, R18, 0x2, RZ ;  /* 0x000000021207a824 */ /* 0x000fc800078e00ff */
[----:B------:R-:W-:Y:S02]  /*1510*/  @!P2 IMAD R22, R24, 0x8, R1 ;  /* 0x000000081816a824 */ /* 0x000fe400078e0201 */
[----:B0-----:R-:W-:-:S04]  /*1520*/  IMAD.WIDE R28, R16, 0x4, R32 ;  /* 0x00000004101c7825 */ /* 0x001fc800078e0220 */
[----:B------:R-:W2:Y:S04]  /*1530*/  @!P2 LDL.64 R22, [R22] ;  /* 0x000000001616a983 */ /* 0x000ea80000100a00 */
        /* <DEDUP_REMOVED lines=11> */
[----:B------:R-:W-:Y:S01]  /*15f0*/  @!P2 PRMT R0, R0, 0x7610, R23 ;  /* 0x000076100000a816 */ /* 0x000fe20000000017 */
[----:B------:R-:W-:-:S04]  /*1600*/  IMAD.WIDE R22, R16, 0x4, R6 ;  /* 0x0000000410167825 */ /* 0x000fc800078e0206 */
[----:B---3--:R-:W-:Y:S01]  /*1610*/  @!P2 IMAD.IADD R27, R5, 0x1, R18 ;  /* 0x00000001051ba824 */ /* 0x008fe200078e0212 */
[----:B0-----:R-:W-:Y:S06]  /*1620*/  @!P1 BRA `(.L_x_3876) ;  /* 0x00000018005c9947 */ /* 0x001fec0003800000 */
[----:B------:R-:W2:Y:S01]  /*1630*/  LDG.E.128.CONSTANT R4, desc[UR8][R22.64] ;  /* 0x0000000816047981 */ /* 0x000ea2000c1e9d00 */
[----:B-----5:R-:W-:Y:S01]  /*1640*/  SHF.R.U32.HI R38, RZ, 0xf, R32 ;  /* 0x0000000fff267819 */ /* 0x020fe20000011620 */
[----:B------:R-:W-:Y:S01]  /*1650*/  IMAD.MOV.U32 R85, RZ, RZ, 0x2800 ;  /* 0x00002800ff557424 */ /* 0x000fe200078e00ff */
[----:B------:R-:W-:Y:S02]  /*1660*/  SHF.R.U32.HI R73, RZ, 0xf, R34 ;  /* 0x0000000fff497819 */ /* 0x000fe40000011622 */
[----:B------:R-:W-:Y:S02]  /*1670*/  SHF.R.U32.HI R80, RZ, 0xf, R35 ;  /* 0x0000000fff507819 */ /* 0x000fe40000011623 */
[----:B------:R-:W-:Y:S02]  /*1680*/  SHF.R.U32.HI R65, RZ, 0xf, R33 ;  /* 0x0000000fff417819 */ /* 0x000fe40000011621 */
[----:B------:R-:W-:Y:S02]  /*1690*/  SHF.R.U32.HI R46, RZ, 0xe, R28 ;  /* 0x0000000eff2e7819 */ /* 0x000fe4000001161c */
[----:B------:R-:W-:-:S02]  /*16a0*/  SHF.R.U32.HI R74, RZ, 0xe, R30 ;  /* 0x0000000eff4a7819 */ /* 0x000fc4000001161e */
[----:B------:R-:W-:Y:S02]  /*16b0*/  SHF.R.U32.HI R83, RZ, 0xe, R31 ;  /* 0x0000000eff537819 */ /* 0x000fe4000001161f */
[----:B------:R-:W-:Y:S02]  /*16c0*/  LOP3.LUT R45, R38, 0x10001, RZ, 0xc0, !PT ;  /* 0x00010001262d7812 */ /* 0x000fe400078ec0ff */
[----:B------:R-:W-:Y:S02]  /*16d0*/  LOP3.LUT R73, R73, 0x10001, RZ, 0xc0, !PT ;  /* 0x0001000149497812 */ /* 0x000fe400078ec0ff */
[----:B------:R-:W-:Y:S02]  /*16e0*/  LOP3.LUT R80, R80, 0x10001, RZ, 0xc0, !PT ;  /* 0x0001000150507812 */ /* 0x000fe400078ec0ff */
[----:B------:R-:W-:Y:S02]  /*16f0*/  SHF.R.U32.HI R66, RZ, 0xe, R29 ;  /* 0x0000000eff427819 */ /* 0x000fe4000001161d */
[----:B------:R-:W-:-:S02]  /*1700*/  LOP3.LUT R65, R65, 0x10001, RZ, 0xc0, !PT ;  /* 0x0001000141417812 */ /* 0x000fc400078ec0ff */
[----:B------:R-:W-:Y:S02]  /*1710*/  SHF.R.U32.HI R47, RZ, 0xd, R12 ;  /* 0x0000000dff2f7819 */ /* 0x000fe4000001160c */
[----:B------:R-:W-:Y:S02]  /*1720*/  SHF.R.U32.HI R76, RZ, 0xd, R14 ;  /* 0x0000000dff4c7819 */ /* 0x000fe4000001160e */
[----:B------:R-:W-:Y:S02]  /*1730*/  SHF.R.U32.HI R82, RZ, 0xd, R15 ;  /* 0x0000000dff527819 */ /* 0x000fe4000001160f */
[----:B------:R-:W-:Y:S02]  /*1740*/  LOP3.LUT R46, R45, 0x20002, R46, 0xf8, !PT ;  /* 0x000200022d2e7812 */ /* 0x000fe400078ef82e */
[----:B------:R-:W-:Y:S02]  /*1750*/  LOP3.LUT R73, R73, 0x20002, R74, 0xf8, !PT ;  /* 0x0002000249497812 */ /* 0x000fe400078ef84a */
[----:B------:R-:W-:-:S02]  /*1760*/  LOP3.LUT R83, R80, 0x20002, R83, 0xf8, !PT ;  /* 0x0002000250537812 */ /* 0x000fc400078ef853 */
[----:B------:R-:W-:Y:S02]  /*1770*/  SHF.R.U32.HI R71, RZ, 0xd, R13 ;  /* 0x0000000dff477819 */ /* 0x000fe4000001160d */
[----:B------:R-:W-:Y:S02]  /*1780*/  LOP3.LUT R66, R65, 0x20002, R66, 0xf8, !PT ;  /* 0x0002000241427812 */ /* 0x000fe400078ef842 */
[C---:B------:R-:W-:Y:S02]  /*1790*/  LOP3.LUT R37, R32.reuse, 0x3e003e0, RZ, 0xc0, !PT ;  /* 0x03e003e020257812 */ /* 0x040fe400078ec0ff */
[----:B------:R-:W-:Y:S02]  /*17a0*/  LOP3.LUT R61, R32, 0x1f001f, RZ, 0xc0, !PT ;  /* 0x001f001f203d7812 */ /* 0x000fe400078ec0ff */
[----:B------:R-:W-:Y:S02]  /*17b0*/  SHF.R.U32.HI R60, RZ, 0xa, R32 ;  /* 0x0000000aff3c7819 */ /* 0x000fe40000011620 */
[----:B------:R-:W-:-:S02]  /*17c0*/  SHF.R.U32.HI R64, RZ, 0xc, R8 ;  /* 0x0000000cff407819 */ /* 0x000fc40000011608 */
[----:B------:R-:W-:Y:S02]  /*17d0*/  SHF.R.U32.HI R81, RZ, 0xc, R10 ;  /* 0x0000000cff517819 */ /* 0x000fe4000001160a */
[----:B------:R-:W-:Y:S02]  /*17e0*/  SHF.R.U32.HI R84, RZ, 0xc, R11 ;  /* 0x0000000cff547819 */ /* 0x000fe4000001160b */
        /* <DEDUP_REMOVED lines=8> */
[C---:B------:R-:W-:Y:S02]  /*1870*/  LOP3.LUT R34, R29.reuse, 0x3e003e0, RZ, 0xc0, !PT ;  /* 0x03e003e01d227812 */ /* 0x040fe400078ec0ff */
[----:B------:R-:W-:-:S02]  /*1880*/  LOP3.LUT R58, R29, 0x1f001f, RZ, 0xc0, !PT ;  /* 0x001f001f1d3a7812 */ /* 0x000fc400078ec0ff */
[----:B------:R-:W-:Y:S02]  /*1890*/  SHF.R.U32.HI R59, RZ, 0xa, R29 ;  /* 0x0000000aff3b7819 */ /* 0x000fe4000001161d */
[----:B------:R-:W-:Y:S02]  /*18a0*/  LOP3.LUT R29, R30, 0x3e003e0, RZ, 0xc0, !PT ;  /* 0x03e003e01e1d7812 */ /* 0x000fe400078ec0ff */
[----:B------:R-:W-:Y:S02]  /*18b0*/  PRMT R38, R85, 0x7610, R38 ;  /* 0x0000761055267816 */ /* 0x000fe40000000026 */
[----:B------:R-:W-:Y:S02]  /*18c0*/  PRMT R45, R19, 0x9910, RZ ;  /* 0x00009910132d7816 */ /* 0x000fe400000000ff */
[----:B------:R-:W-:Y:S02]  /*18d0*/  LOP3.LUT R41, R28, 0x3e003e0, RZ, 0xc0, !PT ;  /* 0x03e003e01c297812 */ /* 0x000fe400078ec0ff */
[----:B------:R-:W-:-:S02]  /*18e0*/  LOP3.LUT R80, R47, 0x80008, R64, 0xf8, !PT ;  /* 0x000800082f507812 */ /* 0x000fc400078ef840 */
        /* <DEDUP_REMOVED lines=9> */
[----:B------:R-:W-:Y:S02]  /*1980*/  LOP3.LUT R44, R8, 0x3e003e0, RZ, 0xc0, !PT ;  /* 0x03e003e0082c7812 */ /* 0x000fe400078ec0ff */
[----:B------:R-:W-:Y:S02]  /*1990*/  LOP3.LUT R56, R30, 0x1f001f, RZ, 0xc0, !PT ;  /* 0x001f001f1e387812 */ /* 0x000fe400078ec0ff */
[----:B------:R-:W-:-:S02]  /*19a0*/  SHF.R.U32.HI R55, RZ, 0xa, R30 ;  /* 0x0000000aff377819 */ /* 0x000fc4000001161e */
[----:B------:R-:W-:Y:S02]  /*19b0*/  LOP3.LUT R35, R13, 0x3e003e0, RZ, 0xc0, !PT ;  /* 0x03e003e00d237812 */ /* 0x000fe400078ec0ff */
[----:B------:R-:W-:Y:S02]  /*19c0*/  ISETP.NE.AND P2, PT, R45, RZ, PT ;  /* 0x000000ff2d00720c */ /* 0x000fe40003f45270 */
        /* <DEDUP_REMOVED lines=16> */
[C---:B------:R-:W-:Y:S02]  /*1ad0*/  LOP3.LUT R28, R31.reuse, 0x3e003e0, RZ, 0xc0, !PT ;  /* 0x03e003e01f1c7812 */ /* 0x040fe400078ec0ff */
[----:B------:R-:W-:Y:S02]  /*1ae0*/  LOP3.LUT R52, R31, 0x1f001f, RZ, 0xc0, !PT ;  /* 0x001f001f1f347812 */ /* 0x000fe400078ec0ff */
[----:B------:R-:W-:Y:S02]  /*1af0*/  SHF.R.U32.HI R63, RZ, 0xa, R13 ;  /* 0x0000000aff3f7819 */ /* 0x000fe4000001160d */
[----:B------:R-:W-:Y:S02]  /*1b00*/  LOP3.LUT R12, R15, 0x1f001f, RZ, 0xc0, !PT ;  /* 0x001f001f0f0c7812 */ /* 0x000fe400078ec0ff */
[C---:B------:R-:W-:Y:S02]  /*1b10*/  LOP3.LUT R39, R10.reuse, 0x3e003e0, RZ, 0xc0, !PT ;  /* 0x03e003e00a277812 */ /* 0x040fe400078ec0ff */
[----:B------:R-:W-:-:S02]  /*1b20*/  LOP3.LUT R8, R10, 0x1f001f, RZ, 0xc0, !PT ;  /* 0x001f001f0a087812 */ /* 0x000fc400078ec0ff */
[C---:B------:R-:W-:Y:S02]  /*1b30*/  LOP3.LUT R40, R11.reuse, 0x3e003e0, RZ, 0xc0, !PT ;  /* 0x03e003e00b287812 */ /* 0x040fe400078ec0ff */
[----:B------:R-:W-:Y:S02]  /*1b40*/  LOP3.LUT R9, R11, 0x1f001f, RZ, 0xc0, !PT ;  /* 0x001f001f0b097812 */ /* 0x000fe400078ec0ff */
[----:B------:R-:W-:Y:S02]  /*1b50*/  LOP3.LUT R35, R35, 0x64006400, RZ, 0xfc, !PT ;  /* 0x6400640023237812 */ /* 0x000fe400078efcff */
[C---:B------:R-:W-:Y:S02]  /*1b60*/  LOP3.LUT R31, R14.reuse, 0x3e003e0, RZ, 0xc0, !PT ;  /* 0x03e003e00e1f7812 */ /* 0x040fe400078ec0ff */
[----:B------:R-:W-:Y:S02]  /*1b70*/  LOP3.LUT R13, R14, 0x1f001f, RZ, 0xc0, !PT ;  /* 0x001f001f0e0d7812 */ /* 0x000fe400078ec0ff */
[----:B------:R-:W-:-:S02]  /*1b80*/  SHF.R.U32.HI R15, RZ, 0xa, R15 ;  /* 0x0000000aff0f7819 */ /* 0x000fc4000001160f */
[----:B------:R-:W-:Y:S02]  /*1b90*/  SHF.R.U32.HI R10, RZ, 0xa, R10 ;  /* 0x0000000aff0a7819 */ /* 0x000fe4000001160a */
[----:B------:R-:W-:Y:S02]  /*1ba0*/  SHF.R.U32.HI R11, RZ, 0xa, R11 ;  /* 0x0000000aff0b7819 */ /* 0x000fe4000001160b */
[----:B------:R-:W-:Y:S01]  /*1bb0*/  LOP3.LUT R87, R43, 0x64006400, RZ, 0xfc, !PT ;  /* 0x640064002b577812 */ /* 0x000fe200078efcff */
[----:B------:R-:W-:Y:S01]  /*1bc0*/  HFMA2 R43, R41, R38.H0_H0, -48, -48 ;  /* 0xd200d200292b7431 */ /* 0x000fe20000040026 */
[----:B------:R-:W-:Y:S02]  /*1bd0*/  LOP3.LUT R101, R30, 0x64006400, RZ, 0xfc, !PT ;  /* 0x640064001e657812 */ /* 0x000fe400078efcff */
[----:B------:R-:W-:Y:S02]  /*1be0*/  SHF.R.U32.HI R14, RZ, 0xa, R14 ;  /* 0x0000000aff0e7819 */ /* 0x000fe4000001160e */
        /* <DEDUP_REMOVED lines=34> */
[----:B--2---:R-:W-:Y:S02]  /*1e10*/  LOP3.LUT R46, R4, 0x3e003e0, RZ, 0xc0, !PT ;  /* 0x03e003e0042e7812 */ /* 0x004fe400078ec0ff */
[----:B------:R-:W-:Y:S02]  /*1e20*/  SHF.R.U32.HI R85, RZ, 0xb, R7 ;  /* 0x0000000bff557819 */ /* 0x000fe40000011607 */
[----:B------:R-:W-:-:S02]  /*1e30*/  SHF.R.U32.HI R81, RZ, 0xb, R5 ;  /* 0x0000000bff517819 */ /* 0x000fc40000011605 */
[----:B------:R-:W-:Y:S02]  /*1e40*/  LOP3.LUT R47, R5, 0x3e003e0, RZ, 0xc0, !PT ;  /* 0x03e003e0052f7812 */ /* 0x000fe400078ec0ff */
[----:B------:R-:W-:Y:S02]  /*1e50*/  SHF.R.U32.HI R83, RZ, 0xb, R6 ;  /* 0x0000000bff537819 */ /* 0x000fe40000011606 */
[C---:B------:R-:W-:Y:S02]  /*1e60*/  LOP3.LUT R88, R7.reuse, 0x3e003e0, RZ, 0xc0, !PT ;  /* 0x03e003e007587812 */ /* 0x040fe400078ec0ff */
[----:B------:R-:W-:Y:S02]  /*1e70*/  LOP3.LUT R74, R7, 0x1f001f, RZ, 0xc0, !PT ;  /* 0x001f001f074a7812 */ /* 0x000fe400078ec0ff */
[----:B------:R-:W-:Y:S02]  /*1e80*/  SHF.R.U32.HI R76, RZ, 0xa, R7 ;  /* 0x0000000aff4c7819 */ /* 0x000fe40000011607 */
[----:B------:R-:W-:-:S02]  /*1e90*/  SHF.R.U32.HI R45, RZ, 0xb, R4 ;  /* 0x0000000bff2d7819 */ /* 0x000fc40000011604 */
[----:B------:R-:W-:Y:S02]  /*1ea0*/  LOP3.LUT R65, R5, 0x1f001f, RZ, 0xc0, !PT ;  /* 0x001f001f05417812 */ /* 0x000fe400078ec0ff */
[----:B------:R-:W-:Y:S02]  /*1eb0*/  SHF.R.U32.HI R71, RZ, 0xa, R5 ;  /* 0x0000000aff477819 */ /* 0x000fe40000011605 */
[C---:B------:R-:W-:Y:S02]  /*1ec0*/  LOP3.LUT R84, R6.reuse, 0x3e003e0, RZ, 0xc0, !PT ;  /* 0x03e003e006547812 */ /* 0x040fe400078ec0ff */
[----:B------:R-:W-:Y:S02]  /*1ed0*/  LOP3.LUT R72, R6, 0x1f001f, RZ, 0xc0, !PT ;  /* 0x001f001f06487812 */ /* 0x000fe400078ec0ff */
[----:B------:R-:W-:Y:S02]  /*1ee0*/  SHF.R.U32.HI R73, RZ, 0xa, R6 ;  /* 0x0000000aff497819 */ /* 0x000fe40000011606 */
[----:B------:R-:W-:-:S02]  /*1ef0*/  LOP3.LUT R7, R90, 0x100010, R85, 0xf8, !PT ;  /* 0x001000105a077812 */ /* 0x000fc400078ef855 */
[----:B------:R-:W-:Y:S02]  /*1f00*/  LOP3.LUT R29, R46, 0x64006400, RZ, 0xfc, !PT ;  /* 0x640064002e1d7812 */ /* 0x000fe400078efcff */
[----:B------:R-:W-:Y:S02]  /*1f10*/  LOP3.LUT R5, R82, 0x100010, R81, 0xf8, !PT ;  /* 0x0010001052057812 */ /* 0x000fe400078ef851 */
        /* <DEDUP_REMOVED lines=187> */
.L_x_3877:
        /* <DEDUP_REMOVED lines=77> */
.L_x_3876:
[----:B------:R-:W-:Y:S01]  /*2fa0*/  IADD3 R18, R18, 0x20, RZ ;  /* 0x0000002012127810 */ /* 0x000fe20007ffe0ff */
[----:B------:R-:W-:Y:S01]  /*2fb0*/  UIADD3 UR4, UR4, 0x40, URZ ;  /* 0x0000004004047890 */ /* 0x000fe2000fffe03f */
[----:B-----5:R-:W-:Y:S02]  /*2fc0*/  IMAD.WIDE R32, R16, 0x4, R22 ;  /* 0x0000000410207825 */ /* 0x020fe400078e0216 */
[C---:B------:R-:W-:Y:S02]  /*2fd0*/  ISETP.GE.AND P2, PT, R18.reuse, UR5, PT ;  /* 0x0000000512007c0c */ /* 0x040fe4000bf46270 */
[----:B------:R-:W-:-:S13]  /*2fe0*/  ISETP.LT.AND P3, PT, R18, R17, PT ;  /* 0x000000111200720c */ /* 0x000fda0003f61270 */
[----:B------:R-:W-:Y:S05]  /*2ff0*/  @!P2 BRA P3, `(.L_x_3878) ;  /* 0xffffffe40030a947 */ /* 0x000fea000183ffff */
.L_x_3875:
        /* <DEDUP_REMOVED lines=11> */
.L_x_3882:
[----:B------:R-:W-:Y:S01]  /*30b0*/  ISETP.NE.AND P2, PT, R18, R27, PT ;  /* 0x0000001b1200720c */ /* 0x000fe20003f45270 */
[----:B------:R-:W0:Y:S01]  /*30c0*/  LDC R16, c[0x0][0x23c] ;  /* 0x00008f00ff107b82 */ /* 0x000e220000000800 */
[----:B-----5:R1:W5:Y:S11]  /*30d0*/  LDG.E.128.CONSTANT R12, desc[UR8][R32.64] ;  /* 0x00000008200c7981 */ /* 0x020376000c1e9d00 */
[----:B------:R-:W2:Y:S01]  /*30e0*/  @!P2 LDC.64 R4, c[0x0][0x248] ;  /* 0x00009200ff04ab82 */ /* 0x000ea20000000a00 */
[----:B------:R-:W-:Y:S01]  /*30f0*/  @!P2 VIADD R24, R24, 0x1 ;  /* 0x000000011818a836 */ /* 0x000fe20000000000 */
[----:B------:R-:W-:-:S03]  /*3100*/  @!P2 LEA R7, R18, 0x1, 0x1 ;  /* 0x000000011207a811 */ /* 0x000fc600078e08ff */
[----:B------:R-:W-:-:S05]  /*3110*/  @!P2 IMAD R28, R24, 0x8, R1 ;  /* 0x00000008181ca824 */ /* 0x000fca00078e0201 */
[----:B------:R-:W3:Y:S01]  /*3120*/  @!P2 LDL.64 R22, [R28] ;  /* 0x000000001c16a983 */ /* 0x000ee20000100a00 */
[----:B--2---:R-:W-:-:S04]  /*3130*/  @!P2 IMAD.WIDE R4, R7, 0x2, R4 ;  /* 0x000000020704a825 */ /* 0x004fc800078e0204 */
[----:B0-----:R-:W-:Y:S02]  /*3140*/  IMAD.WIDE R6, R16, 0x4, R32 ;  /* 0x0000000410067825 */ /* 0x001fe400078e0220 */
[----:B------:R-:W2:Y:S04]  /*3150*/  @!P2 LDG.E.U16.CONSTANT R5, desc[UR8][R4.64] ;  /* 0x000000080405a981 */ /* 0x000ea8000c1e9500 */
[----:B------:R1:W5:Y:S01]  /*3160*/  LDG.E.128.CONSTANT R8, desc[UR8][R6.64] ;  /* 0x0000000806087981 */ /* 0x000362000c1e9d00 */
[----:B---3--:R-:W-:Y:S02]  /*3170*/  @!P2 PRMT R2, R22, 0x7610, R2 ;  /* 0x000076101602a816 */ /* 0x008fe40000000002 */
[----:B------:R-:W-:Y:S02]  /*3180*/  @!P2 PRMT R0, R23, 0x7610, R0 ;  /* 0x000076101700a816 */ /* 0x000fe40000000000 */
[----:B------:R-:W-:-:S02]  /*3190*/  @!P2 PRMT R2, R2, 0x7610, R22 ;  /* 0x000076100202a816 */ /* 0x000fc40000000016 */
[----:B------:R-:W-:Y:S01]  /*31a0*/  @!P2 PRMT R0, R0, 0x7610, R23 ;  /* 0x000076100000a816 */ /* 0x000fe20000000017 */
[----:B------:R-:W-:-:S04]  /*31b0*/  IMAD.WIDE R22, R16, 0x4, R6 ;  /* 0x0000000410167825 */ /* 0x000fc800078e0206 */
[----:B--2---:R-:W-:Y:S01]  /*31c0*/  @!P2 IMAD.IADD R27, R5, 0x1, R18 ;  /* 0x00000001051ba824 */ /* 0x004fe200078e0212 */
[----:B-1----:R-:W-:Y:S06]  /*31d0*/  @!P1 BRA `(.L_x_3880) ;  /* 0x0000001400fc9947 */ /* 0x002fec0003800000 */
[----:B------:R-:W2:Y:S01]  /*31e0*/  LDG.E.128.CONSTANT R4, desc[UR8][R22.64] ;  /* 0x0000000816047981 */ /* 0x000ea2000c1e9d00 */
[--C-:B-----5:R-:W-:Y:S01]  /*31f0*/  SHF.R.U32.HI R30, RZ, 0xf, R12.reuse ;  /* 0x0000000fff1e7819 */ /* 0x120fe2000001160c */
[----:B------:R-:W-:Y:S01]  /*3200*/  IMAD.MOV.U32 R47, RZ, RZ, 0x2400 ;  /* 0x00002400ff2f7424 */ /* 0x000fe200078e00ff */
        /* <DEDUP_REMOVED lines=32> */
[----:B------:R-:W-:Y:S02]  /*3410*/  PRMT R10, R19, 0x9910, RZ ;  /* 0x00009910130a7816 */ /* 0x000fe400000000ff */
[----:B------:R-:W-:Y:S02]  /*3420*/  LOP3.LUT R39, R30, 0x20002, R15, 0xf8, !PT ;  /* 0x000200021e277812 */ /* 0x000fe400078ef80f */
[----:B------:R-:W-:-:S02]  /*3430*/  LOP3.LUT R41, R32, 0x20002, R35, 0xf8, !PT ;  /* 0x0002000220297812 */ /* 0x000fc400078ef823 */
[----:B------:R-:W-:Y:S02]  /*3440*/  LOP3.LUT R50, R8, 0x20002, R43, 0xf8, !PT ;  /* 0x0002000208327812 */ /* 0x000fe400078ef82b */
[----:B------:R-:W-:Y:S02]  /*3450*/  LOP3.LUT R44, R36, 0x20002, R9, 0xf8, !PT ;  /* 0x00020002242c7812 */ /* 0x000fe400078ef809 */
[----:B------:R-:W-:Y:S02]  /*3460*/  ISETP.NE.AND P2, PT, R10, RZ, PT ;  /* 0x000000ff0a00720c */ /* 0x000fe40003f45270 */
[----:B------:R-:W-:Y:S02]  /*3470*/  LOP3.LUT R63, R28, 0x64006400, RZ, 0xfc, !PT ;  /* 0x640064001c3f7812 */ /* 0x000fe400078efcff */
[----:B------:R-:W-:Y:S02]  /*3480*/  LOP3.LUT R40, R11, 0x380038, RZ, 0xc0, !PT ;  /* 0x003800380b287812 */ /* 0x000fe400078ec0ff */
[----:B------:R-:W-:-:S02]  /*3490*/  SHF.R.U32.HI R70, RZ, 0x6, R11 ;  /* 0x00000006ff467819 */ /* 0x000fc4000001160b */
[----:B------:R-:W-:Y:S02]  /*34a0*/  LOP3.LUT R78, R11, 0x70007, RZ, 0xc0, !PT ;  /* 0x000700070b4e7812 */ /* 0x000fe400078ec0ff */
[----:B------:R-:W-:Y:S02]  /*34b0*/  LOP3.LUT R28, R64, 0x380038, RZ, 0xc0, !PT ;  /* 0x00380038401c7812 */ /* 0x000fe400078ec0ff */
[----:B------:R-:W-:Y:S02]  /*34c0*/  LOP3.LUT R61, R34, 0x64006400, RZ, 0xfc, !PT ;  /* 0x64006400223d7812 */ /* 0x000fe400078efcff */
[----:B------:R-:W-:Y:S02]  /*34d0*/  LOP3.LUT R34, R68, 0x380038, RZ, 0xc0, !PT ;  /* 0x0038003844227812 */ /* 0x000fe400078ec0ff */
        /* <DEDUP_REMOVED lines=25> */
[----:B--2---:R-:W-:Y:S02]  /*3670*/  SHF.R.U32.HI R30, RZ, 0xd, R4 ;  /* 0x0000000dff1e7819 */ /* 0x004fe40000011604 */
        /* <DEDUP_REMOVED lines=13> */
[----:B------:R-:W-:Y:S02]  /*3750*/  LOP3.LUT R39, R33, 0x64006400, RZ, 0xfc, !PT ;  /* 0x6400640021277812 */ /* 0x000fe400078efcff */
[C---:B------:R-:W-:Y:S02]  /*3760*/  LOP3.LUT R48, R7.reuse, 0x380038, RZ, 0xc0, !PT ;  /* 0x0038003807307812 */ /* 0x040fe400078ec0ff */
[----:B------:R-:W-:Y:S01]  /*3770*/  SHF.R.U32.HI R11, RZ, 0x6, R7 ;  /* 0x00000006ff0b7819 */ /* 0x000fe20000011607 */
[----:B------:R-:W-:Y:S01]  /*3780*/  HFMA2 R52, R39, R46.H0_H0, -132, -132 ;  /* 0xd820d82027347431 */ /* 0x000fe2000004002e */
[----:B------:R-:W-:Y:S02]  /*3790*/  LOP3.LUT R69, R7, 0x70007, RZ, 0xc0, !PT ;  /* 0x0007000707457812 */ /* 0x000fe400078ec0ff */
[----:B------:R-:W-:Y:S02]  /*37a0*/  LOP3.LUT R30, R71, 0x380038, RZ, 0xc0, !PT ;  /* 0x00380038471e7812 */ /* 0x000fe400078ec0ff */
[----:B------:R-:W-:-:S02]  /*37b0*/  LOP3.LUT R33, R12, 0x380038, RZ, 0xc0, !PT ;  /* 0x003800380c217812 */ /* 0x000fc400078ec0ff */
[----:B------:R-:W-:Y:S02]  /*37c0*/  LOP3.LUT R7, R41, 0x40004, R4, 0xf8, !PT ;  /* 0x0004000429077812 */ /* 0x000fe400078ef804 */
[----:B------:R-:W-:Y:S01]  /*37d0*/  LOP3.LUT R4, R50, 0x40004, R35, 0xf8, !PT ;  /* 0x0004000432047812 */ /* 0x000fe200078ef823 */
        /* <DEDUP_REMOVED lines=210> */
.L_x_3881:
        /* <DEDUP_REMOVED lines=77> */
.L_x_3880:
[----:B------:R-:W-:Y:S01]  /*49d0*/  VIADD R18, R18, 0x20 ;  /* 0x0000002012127836 */ /* 0x000fe20000000000 */
[----:B------:R-:W-:Y:S01]  /*49e0*/  UIADD3 UR4, UR4, 0x40, URZ ;  /* 0x0000004004047890 */ /* 0x000fe2000fffe03f */
[----:B------:R-:W-:-:S03]  /*49f0*/  IMAD.WIDE R32, R16, 0x4, R22 ;  /* 0x0000000410207825 */ /* 0x000fc600078e0216 */
[C---:B------:R-:W-:Y:S02]  /*4a00*/  ISETP.GE.AND P2, PT, R18.reuse, UR5, PT ;  /* 0x0000000512007c0c */ /* 0x040fe4000bf46270 */
[----:B------:R-:W-:-:S13]  /*4a10*/  ISETP.LT.AND P3, PT, R18, R17, PT ;  /* 0x000000111200720c */ /* 0x000fda0003f61270 */
[----:B------:R-:W-:Y:S05]  /*4a20*/  @!P2 BRA P3, `(.L_x_3882) ;  /* 0xffffffe400a0a947 */ /* 0x000fea000183ffff */
.L_x_3879:
[----:B------:R-:W-:Y:S05]  /*4a30*/  @!P1 EXIT ;  /* 0x000000000000994d */ /* 0x000fea0003800000 */
[----:B------:R-:W0:Y:S01]  /*4a40*/  S2R R5, SR_CTAID.X ;  /* 0x0000000000057919 */ /* 0x000e220000002500 */
[----:B------:R-:W1:Y:S01]  /*4a50*/  S2UR UR4, SR_CTAID.Y ;  /* 0x00000000000479c3 */ /* 0x000e620000002600 */
[----:B-----5:R-:W-:Y:S01]  /*4a60*/  HMUL2 R9, R3, R19.H0_H0 ;  /* 0x2000001303097232 */ /* 0x020fe20000000000 */
[----:B------:R-:W0:Y:S06]  /*4a70*/  S2R R0, SR_TID.X ;  /* 0x0000000000007919 */ /* 0x000e2c0000002100 */
[----:B------:R-:W2:Y:S08]  /*4a80*/  LDC.64 R6, c[0x0][0x230] ;  /* 0x00008c00ff067b82 */ /* 0x000eb00000000a00 */
[----:B------:R-:W3:Y:S01]  /*4a90*/  LDC R3, c[0x0][0x238] ;  /* 0x00008e00ff037b82 */ /* 0x000ee20000000800 */
[----:B-1----:R-:W-:Y:S01]  /*4aa0*/  USHF.L.U32 UR4, UR4, 0x1, URZ ;  /* 0x0000000104047899 */ /* 0x002fe2000800063f */
[----:B0-----:R-:W-:-:S05]  /*4ab0*/  IMAD R5, R5, 0x40, R0 ;  /* 0x0000004005057824 */ /* 0x001fca00078e0200 */
[----:B------:R-:W-:-:S05]  /*4ac0*/  SHF.L.U32 R5, R5, 0x2, RZ ;  /* 0x0000000205057819 */ /* 0x000fca00000006ff */
[----:B------:R-:W-:-:S04]  /*4ad0*/  IMAD R11, R16, UR4, R5 ;  /* 0x00000004100b7c24 */ /* 0x000fc8000f8e0205 */
[----:B--2---:R-:W-:-:S05]  /*4ae0*/  IMAD.WIDE R4, R11, 0x2, R6 ;  /* 0x000000020b047825 */ /* 0x004fca00078e0206 */
[----:B------:R0:W-:Y:S01]  /*4af0*/  ATOM.E.ADD.F16x2.RN.STRONG.GPU P0, RZ, desc[UR8][R4.64], R9 ;  /* 0x0000000904ff79a2 */ /* 0x0001e2000810e1c8 */
[----:B------:R-:W-:Y:S01]  /*4b00*/  IMAD R0, RZ, RZ, -UR4 ;  /* 0x80000004ff007e24 */ /* 0x000fe2000f8e02ff */
[----:B------:R-:W-:Y:S01]  /*4b10*/  BSSY B0, `(.L_x_3883) ;  /* 0x0000011000007945 */ /* 0x000fe20003800000 */
[----:B------:R-:W-:-:S03]  /*4b20*/  HMUL2 R19, R21, R19.H0_H0 ;  /* 0x2000001315137232 */ /* 0x000fc60000000000 */
[----:B---3--:R-:W-:Y:S01]  /*4b30*/  VIADDMNMX R0, R0, R3, 0x2, PT ;  /* 0x0000000200007446 */ /* 0x008fe20003800103 */
[----:B0-----:R-:W-:Y:S06]  /*4b40*/  @P0 BRA `(.L_x_3884) ;  /* 0x0000000000340947 */ /* 0x001fec0003800000 */
[----:B------:R-:W0:Y:S02]  /*4b50*/  QSPC.E.S P0, RZ, [R4] ;  /* 0x0000000004ff73aa */ /* 0x000e240000000500 */
[----:B0-----:R-:W-:Y:S05]  /*4b60*/  @!P0 BRA `(.L_x_3885) ;  /* 0x0000000000208947 */ /* 0x001fea0003800000 */
[----:B------:R-:W-:-:S05]  /*4b70*/  IMAD.MOV.U32 R2, RZ, RZ, R4 ;  /* 0x000000ffff027224 */ /* 0x000fca00078e0004 */
[----:B------:R-:W-:-:S07]  /*4b80*/  MOV R8, R2 ;  /* 0x0000000200087202 */ /* 0x000fce0000000f00 */
.L_x_3886:
[----:B------:R-:W0:Y:S02]  /*4b90*/  LDS R2, [R8] ;  /* 0x0000000008027984 */ /* 0x000e240000000800 */
[----:B0-----:R-:W-:-:S10]  /*4ba0*/  HFMA2.MMA R3, R2, 1, 1, R9 ;  /* 0x3c003c0002037835 */ /* 0x001fd40000000009 */
[----:B------:R-:W0:Y:S02]  /*4bb0*/  ATOMS.CAST.SPIN R3, [R8], R2, R3 ;  /* 0x000000020803738d */ /* 0x000e240001800003 */
[----:B0-----:R-:W-:-:S13]  /*4bc0*/  ISETP.EQ.U32.AND P0, PT, R3, 0x1, PT ;  /* 0x000000010300780c */ /* 0x001fda0003f02070 */
[----:B------:R-:W-:Y:S05]  /*4bd0*/  @!P0 BRA `(.L_x_3886) ;  /* 0xfffffffc00ec8947 */ /* 0x000fea000383ffff */
[----:B------:R-:W-:Y:S05]  /*4be0*/  BRA `(.L_x_3884) ;  /* 0x00000000000c7947 */ /* 0x000fea0003800000 */
.L_x_3885:
[----:B------:R-:W2:Y:S02]  /*4bf0*/  LD.E R2, desc[UR8][R4.64] ;  /* 0x0000000804027980 */ /* 0x000ea4000c101900 */
[----:B--2---:R-:W-:-:S05]  /*4c00*/  IADD3 R3, R9, R2, RZ ;  /* 0x0000000209037210 */ /* 0x004fca0007ffe0ff */
[----:B------:R0:W-:Y:S02]  /*4c10*/  ST.E desc[UR8][R4.64], R3 ;  /* 0x0000000304007985 */ /* 0x0001e4000c101908 */
.L_x_3884:
[----:B------:R-:W-:Y:S05]  /*4c20*/  BSYNC B0 ;  /* 0x0000000000007941 */ /* 0x000fea0003800000 */
.L_x_3883:
[----:B------:R1:W-:Y:S01]  /*4c30*/  ATOM.E.ADD.F16x2.RN.STRONG.GPU P0, RZ, desc[UR8][R4.64+0x4], R19 ;  /* 0x0000041304ff79a2 */ /* 0x0003e2000810e1c8 */
[----:B------:R-:W-:Y:S04]  /*4c40*/  BSSY B0, `(.L_x_3887) ;  /* 0x000000f000007945 */ /* 0x000fe80003800000 */
[----:B-1----:R-:W-:Y:S05]  /*4c50*/  @P0 BRA `(.L_x_3888) ;  /* 0x0000000000340947 */ /* 0x002fea0003800000 */
[----:B------:R-:W1:Y:S02]  /*4c60*/  QSPC.E.S P0, RZ, [R4+0x4] ;  /* 0x0000040004ff73aa */ /* 0x000e640000000500 */
[----:B-1----:R-:W-:Y:S05]  /*4c70*/  @!P0 BRA `(.L_x_3889) ;  /* 0x0000000000208947 */ /* 0x002fea0003800000 */
[----:B------:R-:W-:-:S05]  /*4c80*/  IMAD.MOV.U32 R2, RZ, RZ, R4 ;  /* 0x000000ffff027224 */ /* 0x000fca00078e0004 */
[----:B0-----:R-:W-:-:S07]  /*4c90*/  MOV R4, R2 ;  /* 0x0000000200047202 */ /* 0x001fce0000000f00 */
.L_x_3890:
[----:B------:R-:W0:Y:S02]  /*4ca0*/  LDS R2, [R4+0x4] ;  /* 0x0000040004027984 */ /* 0x000e240000000800 */
[----:B0-----:R-:W-:-:S06]  /*4cb0*/  HADD2 R3, R2, R19 ;  /* 0x0000001302037230 */ /* 0x001fcc0000000000 */
[----:B------:R-:W0:Y:S02]  /*4cc0*/  ATOMS.CAST.SPIN R3, [R4+0x4], R2, R3 ;  /* 0x000004020403738d */ /* 0x000e240001800003 */
[----:B0-----:R-:W-:-:S13]  /*4cd0*/  ISETP.EQ.U32.AND P0, PT, R3, 0x1, PT ;  /* 0x000000010300780c */ /* 0x001fda0003f02070 */
[----:B------:R-:W-:Y:S05]  /*4ce0*/  @!P0 BRA `(.L_x_3890) ;  /* 0xfffffffc00ec8947 */ /* 0x000fea000383ffff */
[----:B------:R-:W-:Y:S05]  /*4cf0*/  BRA `(.L_x_3888) ;  /* 0x00000000000c7947 */ /* 0x000fea0003800000 */
.L_x_3889:
[----:B------:R-:W0:Y:S02]  /*4d00*/  LD.E R2, desc[UR8][R4.64+0x4] ;  /* 0x0000040804027980 */ /* 0x000e24000c101900 */
[----:B0-----:R-:W-:-:S05]  /*4d10*/  IMAD.IADD R3, R19, 0x1, R2 ;  /* 0x0000000113037824 */ /* 0x001fca00078e0202 */
[----:B------:R1:W-:Y:S02]  /*4d20*/  ST.E desc[UR8][R4.64+0x4], R3 ;  /* 0x0000040304007985 */ /* 0x0003e4000c101908 */
.L_x_3888:
[----:B------:R-:W-:Y:S05]  /*4d30*/  BSYNC B0 ;  /* 0x0000000000007941 */ /* 0x000fea0003800000 */
.L_x_3887:
        /* <DEDUP_REMOVED lines=11> */
[----:B------:R-:W-:-:S05]  /*4df0*/  IMAD.MOV.U32 R2, RZ, RZ, R4 ;  /* 0x000000ffff027224 */ /* 0x000fca00078e0004 */
[----:B------:R-:W-:-:S07]  /*4e00*/  MOV R0, R2 ;  /* 0x0000000200007202 */ /* 0x000fce0000000f00 */
.L_x_3894:
[----:B------:R-:W0:Y:S02]  /*4e10*/  LDS R2, [R0] ;  /* 0x0000000000027984 */ /* 0x000e240000000800 */
[----:B0-----:R-:W-:-:S10]  /*4e20*/  HFMA2.MMA R3, R2, 1, 1, R25 ;  /* 0x3c003c0002037835 */ /* 0x001fd40000000019 */
[----:B------:R-:W0:Y:S02]  /*4e30*/  ATOMS.CAST.SPIN R3, [R0], R2, R3 ;  /* 0x000000020003738d */ /* 0x000e240001800003 */
[----:B0-----:R-:W-:-:S13]  /*4e40*/  ISETP.EQ.U32.AND P0, PT, R3, 0x1, PT ;  /* 0x000000010300780c */ /* 0x001fda0003f02070 */
[----:B------:R-:W-:Y:S05]  /*4e50*/  @!P0 BRA `(.L_x_3894) ;  /* 0xfffffffc00ec8947 */ /* 0x000fea000383ffff */
[----:B------:R-:W-:Y:S05]  /*4e60*/  BRA `(.L_x_3892) ;  /* 0x00000000000c7947 */ /* 0x000fea0003800000 */
.L_x_3893:
[----:B------:R-:W2:Y:S02]  /*4e70*/  LD.E R0, desc[UR8][R4.64] ;  /* 0x0000000804007980 */ /* 0x000ea4000c101900 */
[----:B--2---:R-:W-:-:S05]  /*4e80*/  IMAD.IADD R3, R25, 0x1, R0 ;  /* 0x0000000119037824 */ /* 0x004fca00078e0200 */
[----:B------:R0:W-:Y:S02]  /*4e90*/  ST.E desc[UR8][R4.64], R3 ;  /* 0x0000000304007985 */ /* 0x0001e4000c101908 */
.L_x_3892:
[----:B------:R-:W-:Y:S05]  /*4ea0*/  BSYNC B0 ;  /* 0x0000000000007941 */ /* 0x000fea0003800000 */
.L_x_3891:
[----:B------:R1:W-:Y:S02]  /*4eb0*/  ATOM.E.ADD.F16x2.RN.STRONG.GPU P0, RZ, desc[UR8][R4.64+0x4], R7 ;  /* 0x0000040704ff79a2 */ /* 0x0003e4000810e1c8 */
[----:B-1----:R-:W-:Y:S05]  /*4ec0*/  @P0 EXIT ;  /* 0x000000000000094d */ /* 0x002fea0003800000 */
[----:B------:R-:W1:Y:S02]  /*4ed0*/  QSPC.E.S P0, RZ, [R4+0x4] ;  /* 0x0000040004ff73aa */ /* 0x000e640000000500 */
[----:B-1----:R-:W-:Y:S05]  /*4ee0*/  @!P0 BRA `(.L_x_3895) ;  /* 0x0000000000208947 */ /* 0x002fea0003800000 */
[----:B------:R-:W-:-:S04]  /*4ef0*/  MOV R2, R4 ;  /* 0x0000000400027202 */ /* 0x000fc80000000f00 */
[----:B------:R-:W-:-:S07]  /*4f00*/  MOV R0, R2 ;  /* 0x0000000200007202 */ /* 0x000fce0000000f00 */
.L_x_3896:
[----:B------:R-:W0:Y:S02]  /*4f10*/  LDS R2, [R0+0x4] ;  /* 0x0000040000027984 */ /* 0x000e240000000800 */
[----:B0-----:R-:W-:-:S06]  /*4f20*/  HADD2 R3, R2, R7 ;  /* 0x0000000702037230 */ /* 0x001fcc0000000000 */
[----:B------:R-:W0:Y:S02]  /*4f30*/  ATOMS.CAST.SPIN R3, [R0+0x4], R2, R3 ;  /* 0x000004020003738d */ /* 0x000e240001800003 */
[----:B0-----:R-:W-:-:S13]  /*4f40*/  ISETP.EQ.U32.AND P0, PT, R3, 0x1, PT ;  /* 0x000000010300780c */ /* 0x001fda0003f02070 */
[----:B------:R-:W-:Y:S05]  /*4f50*/  @!P0 BRA `(.L_x_3896) ;  /* 0xfffffffc00ec8947 */ /* 0x000fea000383ffff */
[----:B------:R-:W-:Y:S05]  /*4f60*/  EXIT ;  /* 0x000000000000794d */ /* 0x000fea0003800000 */
.L_x_3895:
[----:B------:R-:W0:Y:S02]  /*4f70*/  LD.E R0, desc[UR8][R4.64+0x4] ;  /* 0x0000040804007980 */ /* 0x000e24000c101900 */
[----:B0-----:R-:W-:-:S05]  /*4f80*/  IMAD.IADD R3, R7, 0x1, R0 ;  /* 0x0000000107037824 */ /* 0x001fca00078e0200 */
[----:B------:R-:W-:Y:S01]  /*4f90*/  ST.E desc[UR8][R4.64+0x4], R3 ;  /* 0x0000040304007985 */ /* 0x000fe2000c101908 */
[----:B------:R-:W-:Y:S05]  /*4fa0*/  EXIT ;  /* 0x000000000000794d */ /* 0x000fea0003800000 */
.L_x_3897:
        /* <DEDUP_REMOVED lines=13> */
.L_x_5236:


//--------------------- .text._Z23gemm_half_q_half_kernelILi2ELi38ELb1ELb1ELi64EEvPK6__halfPKjS4_S2_PS0_iiiiPKtS7_iiiiiibS2_i --------------------------
	.section	.text._Z23gemm_half_q_half_kernelILi2ELi38ELb1ELb1ELi64EEvPK6__halfPKjS4_S2_PS0_iiiiPKtS7_iiiiiibS2_i,"ax",@progbits
	.align	128
        .global         _Z23gemm_half_q_half_kernelILi2ELi38ELb1ELb1ELi64EEvPK6__halfPKjS4_S2_PS0_iiiiPKtS7_iiiiiibS2_i
        .type           _Z23gemm_half_q_half_kernelILi2ELi38ELb1ELb1ELi64EEvPK6__halfPKjS4_S2_PS0_iiiiPKtS7_iiiiiibS2_i,@function
        .size           _Z23gemm_half_q_half_kernelILi2ELi38ELb1ELb1ELi64EEvPK6__halfPKjS4_S2_PS0_iiiiPKtS7_iiiiiibS2_i,(.L_x_5237 - _Z23gemm_half_q_half_kernelILi2ELi38ELb1ELb1ELi64EEvPK6__halfPKjS4_S2_PS0_iiiiPKtS7_iiiiiibS2_i)
        .other          _Z23gemm_half_q_half_kernelILi2ELi38ELb1ELb1ELi64EEvPK6__halfPKjS4_S2_PS0_iiiiPKtS7_iiiiiibS2_i,@"STO_CUDA_ENTRY STV_DEFAULT"
_Z23gemm_half_q_half_kernelILi2ELi38ELb1ELb1ELi64EEvPK6__halfPKjS4_S2_PS0_iiiiPKtS7_iiiiiibS2_i:
.text._Z23gemm_half_q_half_kernelILi2ELi38ELb1ELb1ELi64EEvPK6__halfPKjS4_S2_PS0_iiiiPKtS7_iiiiiibS2_i:
        /* <DEDUP_REMOVED lines=25> */
.L_x_3898:
[----:B------:R-:W-:Y:S01]  /*0190*/  PRMT R2, R5, 0x9910, RZ ;  /* 0x0000991005027816 */ /* 0x000fe200000000ff */
[----:B--2---:R-:W-:Y:S01]  /*01a0*/  IMAD.SHL.U32 R21, R15, 0x40, RZ ;  /* 0x000000400f157824 */ /* 0x004fe200078e00ff */
[----:B------:R-:W1:Y:S02]  /*01b0*/  S2UR UR4, SR_CTAID.X ;  /* 0x00000000000479c3 */ /* 0x000e640000002500 */
[----:B------:R-:W-:Y:S02]  /*01c0*/  ISETP.NE.AND P0, PT, R2, RZ, PT ;  /* 0x000000ff0200720c */ /* 0x000fe40003f05270 */
[----:B---3--:R-:W-:-:S11]  /*01d0*/  VIADDMNMX R18, R21, 0x40, R17, PT ;  /* 0x0000004015127846 */ /* 0x008fd60003800111 */
        /* <DEDUP_REMOVED lines=20> */
[----:B------:R-:W-:Y:S02]  /*0320*/  IMAD.MOV.U32 R7, RZ, RZ, RZ ;  /* 0x000000ffff077224 */ /* 0x000fe400078e00ff */
[----:B------:R-:W-:Y:S01]  /*0330*/  IMAD.SHL.U32 R3, R2, 0x2, RZ ;  /* 0x0000000202037824 */ /* 0x000fe200078e00ff */
[----:B0-----:R-:W-:-:S04]  /*0340*/  ULEA UR5, UR6, UR5, 0x18 ;  /* 0x0000000506057291 */ /* 0x001fc8000f8ec03f */
        /* <DEDUP_REMOVED lines=9> */
.L_x_3903:
        /* <DEDUP_REMOVED lines=14> */
[----:B0-----:R-:W-:Y:S01]  /*04c0*/  VIADD R5, R5, 0x200 ;  /* 0x0000020005057836 */ /* 0x001fe20000000000 */
[----:B------:R-:W-:Y:S06]  /*04d0*/  @!P2 BRA `(.L_x_3903) ;  /* 0xfffffffc00c0a947 */ /* 0x000fec000383ffff */
.L_x_3902:
[----:B------:R-:W-:-:S04]  /*04e0*/  IADD3 R8, R0, -R7, RZ ;  /* 0x8000000700087210 */ /* 0x000fc80007ffe0ff */
        /* <DEDUP_REMOVED lines=15> */
.L_x_3901:
        /* <DEDUP_REMOVED lines=17> */
.L_x_3905:
        /* <DEDUP_REMOVED lines=16> */
.L_x_3904:
[----:B------:R-:W-:-:S05]  /*07f0*/  IMAD.IADD R8, R0, 0x1, -R7 ;  /* 0x0000000100087824 */ /* 0x000fca00078e0a07 */
        /* <DEDUP_REMOVED lines=11> */
[----:B0-----:R-:W-:-:S05]  /*08b0*/  @P2 VIADD R5, R5, 0x100 ;  /* 0x0000010005052836 */ /* 0x001fca0000000000 */
[----:B----4-:R0:W-:Y:S02]  /*08c0*/  @P0 STS.U16 [R5], R10 ;  /* 0x0000000a05000388 */ /* 0x0101e40000000400 */
.L_x_3900:
[----:B------:R-:W-:Y:S05]  /*08d0*/  BSYNC B0 ;  /* 0x0000000000007941 */ /* 0x000fea0003800000 */
.L_x_3899:
[----:B------:R-:W-:Y:S02]  /*08e0*/  ULDC UR5, c[0x0][0x23c] ;  /* 0x00008f0000057ab9 */ /* 0x000fe40000000800 */
[----:B------:R-:W-:-:S05]  /*08f0*/  IMAD.U32 R19, RZ, RZ, UR5 ;  /* 0x00000005ff137e24 */ /* 0x000fca000f8e00ff */
[----:B------:R-:W-:-:S13]  /*0900*/  ISETP.GE.AND P0, PT, R6, R19, PT ;  /* 0x000000130600720c */ /* 0x000fda0003f06270 */
[----:B------:R-:W-:Y:S05]  /*0910*/  @P0 EXIT ;  /* 0x000000000000094d */ /* 0x000fea0003800000 */
[----:B-1----:R-:W1:Y:S02]  /*0920*/  LDC.U8 R2, c[0x0][0x270] ;  /* 0x00009c00ff027b82 */ /* 0x002e640000000000 */
[----:B-1----:R-:W-:-:S04]  /*0930*/  PRMT R2, R2, 0x8880, RZ ;  /* 0x0000888002027816 */ /* 0x002fc800000000ff */
[----:B------:R-:W-:-:S04]  /*0940*/  ISETP.NE.AND P0, PT, R2, RZ, PT ;  /* 0x000000ff0200720c */ /* 0x000fc80003f05270 */
[----:B------:R-:W-:-:S04]  /*0950*/  ISETP.NE.OR P0, PT, R15, RZ, !P0 ;  /* 0x000000ff0f00720c */ /* 0x000fc80004705670 */
[----:B------:R-:W-:-:S13]  /*0960*/  ISETP.LT.OR P0, PT, R4, 0x1, P0 ;  /* 0x000000010400780c */ /* 0x000fda0000701670 */
[----:B------:R-:W-:Y:S05]  /*0970*/  @P0 BRA `(.L_x_3906) ;  /* 0x0000000000800947 */ /* 0x000fea0003800000 */
[----:B------:R-:W1:Y:S01]  /*0980*/  LDC.64 R2, c[0x0][0x230] ;  /* 0x00008c00ff027b82 */ /* 0x000e620000000a00 */
[----:B0-----:R-:W-:Y:S01]  /*0990*/  IMAD R5, R14, R19, RZ ;  /* 0x000000130e057224 */ /* 0x001fe200078e02ff */
[----:B------:R-:W-:Y:S02]  /*09a0*/  ISETP.GT.AND P2, PT, R0, 0x3, PT ;  /* 0x000000030000780c */ /* 0x000fe40003f44270 */
[----:B------:R-:W-:Y:S02]  /*09b0*/  PLOP3.LUT P0, PT, PT, PT, PT, 0x80, 0x0 ;  /* 0x000000000000781c */ /* 0x000fe40003f0f070 */
[----:B------:R-:W-:-:S04]  /*09c0*/  LEA R5, R5, UR4, 0x1 ;  /* 0x0000000405057c11 */ /* 0x000fc8000f8e08ff */
[----:B------:R-:W-:-:S05]  /*09d0*/  LEA R5, R16, R5, 0x2 ;  /* 0x0000000510057211 */ /* 0x000fca00078e10ff */
[----:B-1----:R-:W-:-:S04]  /*09e0*/  IMAD.WIDE R2, R5, 0x2, R2 ;  /* 0x0000000205027825 */ /* 0x002fc800078e0202 */
[----:B------:R-:W-:Y:S01]  /*09f0*/  IMAD.MOV.U32 R5, RZ, RZ, RZ ;  /* 0x000000ffff057224 */ /* 0x000fe200078e00ff */
[----:B------:R-:W-:Y:S06]  /*0a00*/  @!P2 BRA `(.L_x_3907) ;  /* 0x000000000034a947 */ /* 0x000fec0003800000 */
[----:B------:R-:W-:Y:S01]  /*0a10*/  PLOP3.LUT P0, PT, PT, PT, PT, 0x8, 0x0 ;  /* 0x000000000000781c */ /* 0x000fe20003f0e170 */
[----:B------:R-:W-:-:S12]  /*0a20*/  VIADD R14, R0, 0xfffffffd ;  /* 0xfffffffd000e7836 */ /* 0x000fd80000000000 */
.L_x_3908:
        /* <DEDUP_REMOVED lines=11> */
.L_x_3907:
[----:B------:R-:W-:-:S05]  /*0ae0*/  IMAD.IADD R7, R0, 0x1, -R5 ;  /* 0x0000000100077824 */ /* 0x000fca00078e0a05 */
[----:B------:R-:W-:-:S13]  /*0af0*/  ISETP.GT.AND P2, PT, R7, 0x1, PT ;  /* 0x000000010700780c */ /* 0x000fda0003f44270 */
[----:B------:R-:W-:Y:S01]  /*0b00*/  @P2 VIADD R5, R5, 0x2 ;  /* 0x0000000205052836 */ /* 0x000fe20000000000 */
[----:B------:R-:W-:Y:S01]  /*0b10*/  @P2 PLOP3.LUT P0, PT, PT, PT, PT, 0x8, 0x0 ;  /* 0x000000000000281c */ /* 0x000fe20003f0e170 */
[----:B-1----:R-:W-:Y:S01]  /*0b20*/  @P2 IMAD.WIDE R8, R19, 0x2, R2 ;  /* 0x0000000213082825 */ /* 0x002fe200078e0202 */
[----:B------:R0:W-:Y:S02]  /*0b30*/  @P2 STG.E.64 desc[UR8][R2.64], RZ ;  /* 0x000000ff02002986 */ /* 0x0001e4000c101b08 */
[----:B------:R-:W-:Y:S02]  /*0b40*/  ISETP.LT.OR P0, PT, R5, R0, P0 ;  /* 0x000000000500720c */ /* 0x000fe40000701670 */
[----:B------:R1:W-:Y:S01]  /*0b50*/  @P2 STG.E.64 desc[UR8][R8.64], RZ ;  /* 0x000000ff08002986 */ /* 0x0003e2000c101b08 */
[----:B0-----:R-:W-:-:S10]  /*0b60*/  @P2 IMAD.WIDE R2, R19, 0x2, R8 ;  /* 0x0000000213022825 */ /* 0x001fd400078e0208 */
[----:B------:R1:W-:Y:S02]  /*0b70*/  @P0 STG.E.64 desc[UR8][R2.64], RZ ;  /* 0x000000ff02000986 */ /* 0x0003e4000c101b08 */
.L_x_3906:
[----:B------:R-:W2:Y:S01]  /*0b80*/  LDC.64 R12, c[0x0][0x248] ;  /* 0x00009200ff0c7b82 */ /* 0x000ea20000000a00 */
[----:B-1----:R-:W-:-:S05]  /*0b90*/  SHF.L.U32 R3, R15, 0x7, RZ ;  /* 0x000000070f037819 */ /* 0x002fca00000006ff */
[----:B--2---:R-:W-:-:S05]  /*0ba0*/  IMAD.WIDE R2, R3, 0x2, R12 ;  /* 0x0000000203027825 */ /* 0x004fca00078e020c */
[----:B------:R1:W5:Y:S01]  /*0bb0*/  LDG.E.U16.CONSTANT R22, desc[UR8][R2.64+0x2] ;  /* 0x0000020802167981 */ /* 0x000362000c1e9500 */
[----:B------:R-:W-:Y:S01]  /*0bc0*/  BAR.SYNC.DEFER_BLOCKING 0x0 ;  /* 0x0000000000007b1d */ /* 0x000fe20000010000 */
[----:B------:R-:W-:-:S13]  /*0bd0*/  ISETP.GE.AND P0, PT, R21, R18, PT ;  /* 0x000000121500720c */ /* 0x000fda0003f06270 */
[----:B-1----:R-:W-:Y:S05]  /*0be0*/  @P0 BRA `(.L_x_3909) ;  /* 0x0000000000d00947 */ /* 0x002fea0003800000 */
[----:B------:R1:W5:Y:S01]  /*0bf0*/  LDG.E.U16.CONSTANT R0, desc[UR8][R2.64] ;  /* 0x0000000802007981 */ /* 0x000362000c1e9500 */
[----:B------:R-:W-:Y:S01]  /*0c00*/  SHF.R.S32.HI R7, RZ, 0x1f, R6 ;  /* 0x0000001fff077819 */ /* 0x000fe20000011406 */
[----:B0-----:R-:W-:Y:S01]  /*0c10*/  IMAD.SHL.U32 R5, R6, 0x4, RZ ;  /* 0x0000000406057824 */ /* 0x001fe200078e00ff */
[----:B------:R-:W-:Y:S01]  /*0c20*/  MOV R15, R21 ;  /* 0x00000015000f7202 */ /* 0x000fe20000000f00 */
[----:B------:R-:W-:Y:S01]  /*0c30*/  IMAD.MOV.U32 R14, RZ, RZ, RZ ;  /* 0x000000ffff0e7224 */ /* 0x000fe200078e00ff */
[----:B------:R-:W-:Y:S02]  /*0c40*/  LEA.HI R7, R7, R6, RZ, 0x3 ;  /* 0x0000000607077211 */ /* 0x000fe400078f18ff */
[----:B------:R-:W-:Y:S02]  /*0c50*/  LOP3.LUT R5, R5, 0x10, RZ, 0xc0, !PT ;  /* 0x0000001005057812 */ /* 0x000fe400078ec0ff */
[----:B------:R-:W-:-:S07]  /*0c60*/  SHF.R.S32.HI R7, RZ, 0x3, R7 ;  /* 0x00000003ff077819 */ /* 0x000fce0000011407 */
.L_x_3910:
        /* <DEDUP_REMOVED lines=17> */
[--C-:B------:R-:W-:Y:S01]  /*0d80*/  SHF.R.U32.HI R2, RZ, 0xc, R16.reuse ;  /* 0x0000000cff027819 */ /* 0x100fe20000011610 */
[----:B------:R-:W-:Y:S01]  /*0d90*/  VIADD R17, R17, 0x1 ;  /* 0x0000000111117836 */ /* 0x000fe20000000000 */
[----:B------:R-:W-:Y:S02]  /*0da0*/  SHF.R.U32.HI R16, RZ, 0x8, R16 ;  /* 0x00000008ff107819 */ /* 0x000fe40000011610 */
[----:B------:R-:W-:Y:S01]  /*0db0*/  LOP3.LUT R24, R24, 0xf, RZ, 0xc0, !PT ;  /* 0x0000000f18187812 */ /* 0x000fe200078ec0ff */
[----:B------:R-:W-:Y:S01]  /*0dc0*/  IMAD R17, R17, R17, RZ ;  /* 0x0000001111117224 */ /* 0x000fe200078e02ff */
[----:B------:R-:W-:-:S02]  /*0dd0*/  LOP3.LUT R2, R2, 0xf, RZ, 0xc0, !PT ;  /* 0x0000000f02027812 */ /* 0x000fc400078ec0ff */
[----:B------:R-:W-:Y:S02]  /*0de0*/  LOP3.LUT R16, R16, 0xf, RZ, 0xc0, !PT ;  /* 0x0000000f10107812 */ /* 0x000fe400078ec0ff */
[----:B------:R-:W-:Y:S01]  /*0df0*/  IADD3 R24, R24, 0x1, RZ ;  /* 0x0000000118187810 */ /* 0x000fe20007ffe0ff */
[----:B------:R-:W-:Y:S01]  /*0e00*/  VIADD R2, R2, 0x1 ;  /* 0x0000000102027836 */ /* 0x000fe20000000000 */
[----:B------:R-:W-:Y:S01]  /*0e10*/  I2F.F16 R17, R17 ;  /* 0x0000001100117306 */ /* 0x000fe20000200c00 */
[----:B------:R-:W-:Y:S02]  /*0e20*/  VIADD R16, R16, 0x1 ;  /* 0x0000000110107836 */ /* 0x000fe40000000000 */
[----:B------:R-:W-:Y:S02]  /*0e30*/  IMAD R24, R24, R24, RZ ;  /* 0x0000001818187224 */ /* 0x000fe400078e02ff */
[----:B0-----:R-:W-:Y:S02]  /*0e40*/  IMAD R9, R2, R2, RZ ;  /* 0x0000000202097224 */ /* 0x001fe400078e02ff */
[----:B------:R-:W-:-:S02]  /*0e50*/  IMAD R16, R16, R16, RZ ;  /* 0x0000001010107224 */ /* 0x000fc400078e02ff */
[----:B------:R-:W0:Y:S01]  /*0e60*/  I2F.F16 R24, R24 ;  /* 0x0000001800187306 */ /* 0x000e220000200c00 */
[----:B----4-:R-:W-:-:S05]  /*0e70*/  IMAD.IADD R15, R10, 0x1, R15 ;  /* 0x000000010a0f7824 */ /* 0x010fca00078e020f */
[----:B------:R-:W-:Y:S02]  /*0e80*/  ISETP.GE.AND P2, PT, R15, R18, PT ;  /* 0x000000120f00720c */ /* 0x000fe40003f46270 */
[----:B------:R-:W-:Y:S01]  /*0e90*/  I2F.F16 R9, R9 ;  /* 0x0000000900097306 */ /* 0x000fe20000200c00 */
[----:B0-----:R-:W-:-:S07]  /*0ea0*/  PRMT R17, R17, 0x5410, R24 ;  /* 0x0000541011117816 */ /* 0x001fce0000000018 */
[----:B------:R-:W0:Y:S01]  /*0eb0*/  I2F.F16 R16, R16 ;  /* 0x0000001000107306 */ /* 0x000e220000200c00 */
[----:B---3--:R-:W-:Y:S01]  /*0ec0*/  HMUL2 R2, R17, R8.H0_H0 ;  /* 0x2000000811027232 */ /* 0x008fe20000000000 */
[----:B0-----:R-:W-:-:S05]  /*0ed0*/  PRMT R3, R16, 0x5410, R9 ;  /* 0x0000541010037816 */ /* 0x001fca0000000009 */
[----:B------:R-:W-:Y:S01]  /*0ee0*/  HMUL2 R3, R3, R8.H0_H0 ;  /* 0x2000000803037232 */ /* 0x000fe20000000000 */
[C---:B------:R-:W-:Y:S01]  /*0ef0*/  LEA R8, R14.reuse, R1, 0x3 ;  /* 0x000000010e087211 */ /* 0x040fe200078e18ff */
[----:B------:R-:W-:-:S04]  /*0f00*/  VIADD R14, R14, 0x1 ;  /* 0x000000010e0e7836 */ /* 0x000fc80000000000 */
[----:B------:R2:W-:Y:S01]  /*0f10*/  STL.64 [R8], R2 ;  /* 0x0000000208007387 */ /* 0x0005e20000100a00 */
[----:B------:R-:W-:Y:S05]  /*0f20*/  @!P2 BRA `(.L_x_3910) ;  /* 0xfffffffc0050a947 */ /* 0x000fea000383ffff */
.L_x_3909:
[----:B--2---:R1:W5:Y:S01]  /*0f30*/  LDL.64 R8, [R1] ;  /* 0x0000000001087983 */ /* 0x0043620000100a00 */
[----:B------:R-:W2:Y:S01]  /*0f40*/  LDC R2, c[0x0][0x25c] ;  /* 0x00009700ff027b82 */ /* 0x000ea20000000800 */
[----:B------:R-:W-:Y:S01]  /*0f50*/  ULDC UR4, c[0x0][0x258] ;  /* 0x0000960000047ab9 */ /* 0x000fe20000000800 */
[----:B------:R-:W-:Y:S01]  /*0f60*/  ULDC UR5, c[0x0][0x260] ;  /* 0x0000980000057ab9 */ /* 0x000fe20000000800 */
[C---:B------:R-:W-:Y:S01]  /*0f70*/  ISETP.GT.AND P2, PT, R21.reuse, UR4, PT ;  /* 0x0000000415007c0c */ /* 0x040fe2000bf44270 */
[----:B------:R-:W-:Y:S01]  /*0f80*/  ULDC UR6, c[0x0][0x268] ;  /* 0x00009a0000067ab9 */ /* 0x000fe20000000800 */
[C---:B------:R-:W-:Y:S01]  /*0f90*/  VIMNMX R0, R21.reuse, UR4, PT ;  /* 0x0000000415007c48 */ /* 0x040fe2000bfe0100 */
[----:B------:R-:W-:Y:S01]  /*0fa0*/  IMAD.MOV.U32 R11, RZ, RZ, RZ ;  /* 0x000000ffff0b7224 */ /* 0x000fe200078e00ff */
[C---:B------:R-:W-:Y:S01]  /*0fb0*/  ISETP.GT.AND P4, PT, R21.reuse, UR5, PT ;  /* 0x0000000515007c0c */ /* 0x040fe2000bf84270 */
[----:B------:R-:W3:Y:S01]  /*0fc0*/  LDC R3, c[0x0][0x264] ;  /* 0x00009900ff037b82 */ /* 0x000ee20000000800 */
[----:B0-----:R-:W-:Y:S01]  /*0fd0*/  SHF.R.S32.HI R5, RZ, 0x1f, R0 ;  /* 0x0000001fff057819 */ /* 0x001fe20000011400 */
[----:B------:R-:W-:Y:S01]  /*0fe0*/  IMAD.MOV.U32 R13, RZ, RZ, RZ ;  /* 0x000000ffff0d7224 */ /* 0x000fe200078e00ff */
[----:B------:R-:W-:-:S02]  /*0ff0*/  ISETP.GT.AND P6, PT, R21, UR6, PT ;  /* 0x0000000615007c0c */ /* 0x000fc4000bfc4270 */
[----:B------:R-:W-:Y:S01]  /*1000*/  LEA.HI R12, R5, R0, RZ, 0x5 ;  /* 0x00000000050c7211 */ /* 0x000fe200078f28ff */
[----:B------:R-:W-:Y:S01]  /*1010*/  HFMA2.MMA R0, -RZ, RZ, 0, 0 ;  /* 0x00000000ff007435 */ /* 0x000fe200000001ff */
[----:B------:R-:W-:Y:S02]  /*1020*/  MOV R5, RZ ;  /* 0x000000ff00057202 */ /* 0x000fe40000000f00 */
        /* <DEDUP_REMOVED lines=10> */
.L_x_3911:
        /* <DEDUP_REMOVED lines=8> */
.L_x_3912:
[----:B------:R-:W-:Y:S05]  /*1150*/  @!P4 BRA `(.L_x_3913) ;  /* 0x00000000001cc947 */ /* 0x000fea0003800000 */
[----:B------:R-:W0:Y:S02]  /*1160*/  LDC R10, c[0x0][0x264] ;  /* 0x00009900ff0a7b82 */ /* 0x000e240000000800 */
[----:B0-----:R-:W-:-:S04]  /*1170*/  VIMNMX R7, R21, R10, PT ;  /* 0x0000000a15077248 */ /* 0x001fc80003fe0100 */
[----:B------:R-:W-:-:S04]  /*1180*/  IADD3 R7, R7, -UR5, RZ ;  /* 0x8000000507077c10 */ /* 0x000fc8000fffe0ff */
[----:B------:R-:W-:-:S04]  /*1190*/  SHF.R.S32.HI R10, RZ, 0x1f, R7 ;  /* 0x0000001fff0a7819 */ /* 0x000fc80000011407 */
[----:B------:R-:W-:-:S04]  /*11a0*/  LEA.HI R10, R10, R7, RZ, 0x5 ;  /* 0x000000070a0a7211 */ /* 0x000fc800078f28ff */
[----:B------:R-:W-:-:S05]  /*11b0*/  SHF.R.S32.HI R10, RZ, 0x5, R10 ;  /* 0x00000005ff0a7819 */ /* 0x000fca000001140a */
[----:B------:R-:W-:-:S07]  /*11c0*/  IMAD.SHL.U32 R13, R10, 0x4, RZ ;  /* 0x000000040a0d7824 */ /* 0x000fce00078e00ff */
.L_x_3913:
        /* <DEDUP_REMOVED lines=8> */
.L_x_3914:
        /* <DEDUP_REMOVED lines=10> */
.L_x_3915:
[----:B------:R-:W-:Y:S01]  /*12f0*/  LEA R5, R12, R5, 0x3 ;  /* 0x000000050c057211 */ /* 0x000fe200078e18ff */
[----:B------:R-:W0:Y:S01]  /*1300*/  S2UR UR5, SR_CgaCtaId ;  /* 0x00000000000579c3 */ /* 0x000e220000008800 */
[----:B------:R-:W-:Y:S01]  /*1310*/  ISETP.GE.OR P0, PT, R21, R2, P0 ;  /* 0x000000021500720c */ /* 0x000fe20000706670 */
[----:B------:R-:W-:Y:S01]  /*1320*/  ULDC.64 UR6, c[0x0][0x218] ;  /* 0x0000860000067ab9 */ /* 0x000fe20000000a00 */
[----:B------:R-:W-:Y:S01]  /*1330*/  IADD3 R0, R13, R5, R0 ;  /* 0x000000050d007210 */ /* 0x000fe20007ffe000 */
[----:B------:R-:W-:Y:S01]  /*1340*/  UMOV UR4, 0x400 ;  /* 0x0000040000047882 */ /* 0x000fe20000000000 */
[----:B-----5:R-:W-:Y:S01]  /*1350*/  PRMT R2, R8, 0x7610, R8 ;  /* 0x0000761008027816 */ /* 0x020fe20000000008 */
[----:B------:R-:W-:Y:S01]  /*1360*/  IMAD.MOV.U32 R28, RZ, RZ, RZ ;  /* 0x000000ffff1c7224 */ /* 0x000fe200078e00ff */
[----:B------:R-:W-:Y:S01]  /*1370*/  IADD3 R0, R10, R0, R11 ;  /* 0x000000000a007210 */ /* 0x000fe20007ffe00b */
[----:B------:R-:W-:Y:S01]  /*1380*/  IMAD.IADD R22, R21, 0x1, R22 ;  /* 0x0000000115167824 */ /* 0x000fe200078e0216 */
[----:B------:R-:W-:-:S02]  /*1390*/  PRMT R26, RZ, 0x5410, RZ ;  /* 0x00005410ff1a7816 */ /* 0x000fc400000000ff */
[----:B------:R-:W-:Y:S01]  /*13a0*/  PRMT R25, RZ, 0x5410, RZ ;  /* 0x00005410ff197816 */ /* 0x000fe200000000ff */
[----:B------:R-:W-:Y:S01]  /*13b0*/  IMAD R3, R0, R19, RZ ;  /* 0x0000001300037224 */ /* 0x000fe200078e02ff */
[----:B------:R-:W-:Y:S02]  /*13c0*/  SHF.R.S32.HI R0, RZ, 0x1f, R6 ;  /* 0x0000001fff007819 */ /* 0x000fe40000011406 */
[----:B------:R-:W-:Y:S02]  /*13d0*/  PRMT R24, RZ, 0x5410, RZ ;  /* 0x00005410ff187816 */ /* 0x000fe400000000ff */
[----:B------:R-:W-:-:S04]  /*13e0*/  IADD3 R6, P2, R6, R3, RZ ;  /* 0x0000000306067210 */ /* 0x000fc80007f5e0ff */
[----:B------:R-:W-:Y:S02]  /*13f0*/  LEA.HI.X.SX32 R3, R3, R0, 0x1, P2 ;  /* 0x0000000003037211 */ /* 0x000fe400010f0eff */
[C---:B------:R-:W-:Y:S01]  /*1400*/  LEA R12, P2, R6.reuse, UR6, 0x2 ;  /* 0x00000006060c7c11 */ /* 0x040fe2000f8410ff */
[----:B0-----:R-:W-:Y:S01]  /*1410*/  ULEA UR4, UR5, UR4, 0x18 ;  /* 0x0000000405047291 */ /* 0x001fe2000f8ec03f */
[----:B------:R-:W-:Y:S02]  /*1420*/  PRMT R0, R9, 0x7610, R9 ;  /* 0x0000761009007816 */ /* 0x000fe40000000009 */
[----:B------:R-:W-:Y:S02]  /*1430*/  LEA.HI.X R13, R6, UR7, R3, 0x2, P2 ;  /* 0x00000007060d7c11 */ /* 0x000fe400090f1403 */
[----:B------:R-:W-:Y:S01]  /*1440*/  PRMT R3, RZ, 0x5410, RZ ;  /* 0x00005410ff037816 */ /* 0x000fe200000000ff */
        /* <DEDUP_REMOVED lines=8> */
[----:B------:R-:W-:-:S11]  /*14d0*/  PRMT R26, RZ, 0x7610, R26 ;  /* 0x00007610ff1a7816 */ /* 0x000fd6000000001a */
.L_x_3921:
[----:B------:R-:W-:Y:S01]  /*14e0*/  ISETP.NE.AND P2, PT, R21, R22, PT ;  /* 0x000000161500720c */ /* 0x000fe20003f45270 */
[----:B-----5:R1:W5:-:S12]  /*14f0*/  LDG.E.128.CONSTANT R32, desc[UR8][R12.64] ;  /* 0x000000080c207981 */ /* 0x020358000c1e9d00 */
[----:B------:R-:W2:Y:S01]  /*1500*/  @!P2 LDC.64 R4, c[0x0][0x248] ;  /* 0x00009200ff04ab82 */ /* 0x000ea20000000a00 */
[----:B------:R-:W-:Y:S02]  /*1510*/  @!P2 VIADD R28, R28, 0x1 ;  /* 0x000000011c1ca836 */ /* 0x000fe40000000000 */
[----:B------:R-:W-:-:S03]  /*1520*/  @!P2 IMAD.SHL.U32 R7, R21, 0x2, RZ ;  /* 0x000000021507a824 */ /* 0x000fc600078e00ff */
[----:B------:R-:W-:Y:S01]  /*1530*/  @!P2 LEA R6, R28, R1, 0x3 ;  /* 0x000000011c06a211 */ /* 0x000fe200078e18ff */
[----:B--2---:R-:W-:-:S05]  /*1540*/  @!P2 IMAD.WIDE R4, R7, 0x2, R4 ;  /* 0x000000020704a825 */ /* 0x004fca00078e0204 */
[----:B------:R-:W2:Y:S04]  /*1550*/  @!P2 LDL.64 R6, [R6] ;  /* 0x000000000606a983 */ /* 0x000ea80000100a00 */
[----:B------:R-:W3:Y:S01]  /*1560*/  @!P2 LDG.E.U16.CONSTANT R4, desc[UR8][R4.64+0x2] ;  /* 0x000002080404a981 */ /* 0x000ee2000c1e9500 */
[----:B0-----:R-:W-:Y:S01]  /*1570*/  IMAD.MOV.U32 R19, RZ, RZ, R14 ;  /* 0x000000ffff137224 */ /* 0x001fe200078e000e */
[----:B--2---:R-:W-:Y:S02]  /*1580*/  @!P2 PRMT R2, R6, 0x7610, R2 ;  /* 0x000076100602a816 */ /* 0x004fe40000000002 */
[----:B------:R-:W-:Y:S01]  /*1590*/  @!P2 PRMT R0, R7, 0x7610, R0 ;  /* 0x000076100700a816 */ /* 0x000fe20000000000 */
[----:B---3--:R-:W-:Y:S01]  /*15a0*/  @!P2 IMAD.IADD R22, R4, 0x1, R21 ;  /* 0x000000010416a824 */ /* 0x008fe200078e0215 */
[----:B------:R-:W-:-:S02]  /*15b0*/  @!P2 PRMT R2, R2, 0x7610, R6 ;  /* 0x000076100202a816 */ /* 0x000fc40000000006 */
[----:B------:R-:W-:Y:S01]  /*15c0*/  @!P2 PRMT R0, R0, 0x7610, R7 ;  /* 0x000076100000a816 */ /* 0x000fe20000000007 */
        /* <DEDUP_REMOVED lines=11> */
[----:B------:R-:W-:Y:S02]  /*1680*/  LOP3.LUT R38, R34, 0x3f003f, RZ, 0xc0, !PT ;  /* 0x003f003f22267812 */ /* 0x000fe400078ec0ff */
[----:B------:R-:W-:Y:S02]  /*1690*/  SHF.R.U32.HI R41, RZ, 0x6, R34 ;  /* 0x00000006ff297819 */ /* 0x000fe40000011622 */
[----:B------:R-:W-:-:S02]  /*16a0*/  ISETP.NE.AND P2, PT, R17, RZ, PT ;  /* 0x000000ff1100720c */ /* 0x000fc40003f45270 */
        /* <DEDUP_REMOVED lines=14> */
[----:B------:R-:W-:-:S03]  /*1790*/  LOP3.LUT R30, R30, 0x64006400, RZ, 0xfc, !PT ;  /* 0x640064001e1e7812 */ /* 0x000fc600078efcff */
[----:B------:R-:W-:Y:S02]  /*17a0*/  HADD2 R15, R15, -1056, -1056 ;  /* 0xe420e4200f0f7430 */ /* 0x000fe40000000000 */
[----:B------:R-:W-:Y:S01]  /*17b0*/  HADD2 R30, R30, -1056, -1056 ;  /* 0xe420e4201e1e7430 */ /* 0x000fe20000000000 */
[--C-:B---3--:R-:W-:Y:S02]  /*17c0*/  SHF.R.U32.HI R17, RZ, 0x8, R8.reuse ;  /* 0x00000008ff117819 */ /* 0x108fe40000011608 */
[--C-:B------:R-:W-:Y:S02]  /*17d0*/  SHF.R.U32.HI R27, RZ, 0xa, R8.reuse ;  /* 0x0000000aff1b7819 */ /* 0x100fe40000011608 */
[----:B------:R-:W-:Y:S02]  /*17e0*/  LOP3.LUT R33, R8, 0x3f003f, RZ, 0xc0, !PT ;  /* 0x003f003f08217812 */ /* 0x000fe400078ec0ff */
[----:B------:R-:W-:Y:S02]  /*17f0*/  SHF.R.U32.HI R34, RZ, 0x6, R8 ;  /* 0x00000006ff227819 */ /* 0x000fe40000011608 */
[----:B------:R-:W-:-:S02]  /*1800*/  SHF.R.U32.HI R8, RZ, 0x8, R9 ;  /* 0x00000008ff087819 */ /* 0x000fc40000011609 */
[--C-:B------:R-:W-:Y:S02]  /*1810*/  SHF.R.U32.HI R37, RZ, 0xa, R9.reuse ;  /* 0x0000000aff257819 */ /* 0x100fe40000011609 */
[----:B------:R-:W-:Y:S02]  /*1820*/  LOP3.LUT R35, R9, 0x3f003f, RZ, 0xc0, !PT ;  /* 0x003f003f09237812 */ /* 0x000fe400078ec0ff */
[----:B------:R-:W-:Y:S02]  /*1830*/  SHF.R.U32.HI R36, RZ, 0x6, R9 ;  /* 0x00000006ff247819 */ /* 0x000fe40000011609 */
[--C-:B------:R-:W-:Y:S02]  /*1840*/  SHF.R.U32.HI R9, RZ, 0x8, R10.reuse ;  /* 0x00000008ff097819 */ /* 0x100fe4000001160a */
[----:B------:R-:W-:Y:S02]  /*1850*/  SHF.R.U32.HI R43, RZ, 0x8, R11 ;  /* 0x00000008ff2b7819 */ /* 0x000fe4000001160b */
[----:B------:R-:W-:-:S02]  /*1860*/  SHF.R.U32.HI R47, RZ, 0xa, R10 ;  /* 0x0000000aff2f7819 */ /* 0x000fc4000001160a */
[----:B------:R-:W-:Y:S02]  /*1870*/  LOP3.LUT R44, R10, 0x3f003f, RZ, 0xc0, !PT ;  /* 0x003f003f0a2c7812 */ /* 0x000fe400078ec0ff */
[----:B------:R-:W-:Y:S02]  /*1880*/  SHF.R.U32.HI R45, RZ, 0x6, R10 ;  /* 0x00000006ff2d7819 */ /* 0x000fe4000001160a */
[----:B------:R-:W-:Y:S02]  /*1890*/  LOP3.LUT R10, R16, 0x300030, R17, 0xf8, !PT ;  /* 0x00300030100a7812 */ /* 0x000fe400078ef811 */
[----:B------:R-:W-:Y:S02]  /*18a0*/  LOP3.LUT R39, R31, 0x300030, R8, 0xf8, !PT ;  /* 0x003000301f277812 */ /* 0x000fe400078ef808 */
[----:B------:R-:W-:Y:S02]  /*18b0*/  LOP3.LUT R46, R40, 0x300030, R9, 0xf8, !PT ;  /* 0x00300030282e7812 */ /* 0x000fe400078ef809 */
[----:B--2---:R-:W-:-:S02]  /*18c0*/  SHF.R.U32.HI R9, RZ, 0xc, R4 ;  /* 0x0000000cff097819 */ /* 0x004fc40000011604 */
[----:B------:R-:W-:Y:S02]  /*18d0*/  SHF.R.U32.HI R16, RZ, 0xc, R5 ;  /* 0x0000000cff107819 */ /* 0x000fe40000011605 */
[----:B------:R-:W-:Y:S02]  /*18e0*/  SHF.R.U32.HI R17, RZ, 0xc, R6 ;  /* 0x0000000cff117819 */ /* 0x000fe40000011606 */
[----:B------:R-:W-:Y:S02]  /*18f0*/  SHF.R.U32.HI R31, RZ, 0xc, R7 ;  /* 0x0000000cff1f7819 */ /* 0x000fe40000011607 */
[--C-:B------:R-:W-:Y:S02]  /*1900*/  SHF.R.U32.HI R56, RZ, 0xa, R11.reuse ;  /* 0x0000000aff387819 */ /* 0x100fe4000001160b */
[----:B------:R-:W-:Y:S02]  /*1910*/  LOP3.LUT R53, R11, 0x3f003f, RZ, 0xc0, !PT ;  /* 0x003f003f0b357812 */ /* 0x000fe400078ec0ff */
[----:B------:R-:W-:-:S02]  /*1920*/  SHF.R.U32.HI R54, RZ, 0x6, R11 ;  /* 0x00000006ff367819 */ /* 0x000fc4000001160b */
[----:B------:R-:W-:Y:S02]  /*1930*/  LOP3.LUT R55, R42, 0x300030, R43, 0xf8, !PT ;  /* 0x003000302a377812 */ /* 0x000fe400078ef82b */
        /* <DEDUP_REMOVED lines=127> */
.L_x_3918:
        /* <DEDUP_REMOVED lines=43> */
.L_x_3917:
        /* <DEDUP_REMOVED lines=16> */
[----:B------:R-:W-:Y:S02]  /*24e0*/  SHF.R.U32.HI R41, RZ, 0x6, R34 ;  /* 0x00000006ff297819 */ /* 0x000fe40000011622 */
[--C-:B----4-:R-:W-:Y:S02]  /*24f0*/  SHF.R.U32.HI R48, RZ, 0x8, R11.reuse ;  /* 0x00000008ff307819 */ /* 0x110fe4000001160b */
[--C-:B------:R-:W-:Y:S02]  /*2500*/  SHF.R.U32.HI R54, RZ, 0xa, R11.reuse ;  /* 0x0000000aff367819 */ /* 0x100fe4000001160b */
[----:B------:R-:W-:Y:S02]  /*2510*/  LOP3.LUT R52, R11, 0x3f003f, RZ, 0xc0, !PT ;  /* 0x003f003f0b347812 */ /* 0x000fe400078ec0ff */
[----:B------:R-:W-:Y:S02]  /*2520*/  SHF.R.U32.HI R53, RZ, 0x6, R11 ;  /* 0x00000006ff357819 */ /* 0x000fe4000001160b */
[----:B------:R-:W-:-:S02]  /*2530*/  LOP3.LUT R47, R35, 0x3f003f, RZ, 0xc0, !PT ;  /* 0x003f003f232f7812 */ /* 0x000fc400078ec0ff */
        /* <DEDUP_REMOVED lines=8> */
[--C-:B------:R-:W-:Y:S02]  /*25c0*/  SHF.R.U32.HI R8, RZ, 0x8, R9.reuse ;  /* 0x00000008ff087819 */ /* 0x100fe40000011609 */
[--C-:B------:R-:W-:Y:S02]  /*25d0*/  SHF.R.U32.HI R37, RZ, 0xa, R9.reuse ;  /* 0x0000000aff257819 */ /* 0x100fe40000011609 */
[----:B------:R-:W-:Y:S02]  /*25e0*/  LOP3.LUT R34, R9, 0x3f003f, RZ, 0xc0, !PT ;  /* 0x003f003f09227812 */ /* 0x000fe400078ec0ff */
[----:B------:R-:W-:-:S02]  /*25f0*/  SHF.R.U32.HI R35, RZ, 0x6, R9 ;  /* 0x00000006ff237819 */ /* 0x000fc40000011609 */
[----:B------:R-:W-:Y:S02]  /*2600*/  LOP3.LUT R9, R36, 0xf000f, RZ, 0xc0, !PT ;  /* 0x000f000f24097812 */ /* 0x000fe400078ec0ff */
[--C-:B------:R-:W-:Y:S02]  /*2610*/  SHF.R.U32.HI R45, RZ, 0xa, R10.reuse ;  /* 0x0000000aff2d7819 */ /* 0x100fe4000001160a */
[----:B------:R-:W-:Y:S02]  /*2620*/  LOP3.LUT R43, R10, 0x3f003f, RZ, 0xc0, !PT ;  /* 0x003f003f0a2b7812 */ /* 0x000fe400078ec0ff */
[----:B------:R-:W-:Y:S02]  /*2630*/  SHF.R.U32.HI R44, RZ, 0x6, R10 ;  /* 0x00000006ff2c7819 */ /* 0x000fe4000001160a */
[----:B------:R-:W-:Y:S02]  /*2640*/  LOP3.LUT R51, R42, 0xf000f, RZ, 0xc0, !PT ;  /* 0x000f000f2a337812 */ /* 0x000fe400078ec0ff */
[----:B---3--:R-:W-:-:S02]  /*2650*/  SHF.R.U32.HI R36, RZ, 0xc, R6 ;  /* 0x0000000cff247819 */ /* 0x008fc40000011606 */
[----:B------:R-:W-:Y:S02]  /*2660*/  LOP3.LUT R10, R27, 0x300030, R16, 0xf8, !PT ;  /* 0x003000301b0a7812 */ /* 0x000fe400078ef810 */
[----:B------:R-:W-:Y:S02]  /*2670*/  LOP3.LUT R46, R11, 0x300030, R40, 0xf8, !PT ;  /* 0x003000300b2e7812 */ /* 0x000fe400078ef828 */
[----:B------:R-:W-:Y:S02]  /*2680*/  SHF.R.U32.HI R16, RZ, 0xc, R5 ;  /* 0x0000000cff107819 */ /* 0x000fe40000011605 */
[----:B------:R-:W-:Y:S02]  /*2690*/  SHF.R.U32.HI R40, RZ, 0xc, R7 ;  /* 0x0000000cff287819 */ /* 0x000fe40000011607 */
[----:B------:R-:W-:Y:S02]  /*26a0*/  LOP3.LUT R15, R32, 0x3f003f, RZ, 0xc0, !PT ;  /* 0x003f003f200f7812 */ /* 0x000fe400078ec0ff */
[----:B------:R-:W-:-:S02]  /*26b0*/  LOP3.LUT R39, R9, 0x300030, R8, 0xf8, !PT ;  /* 0x0030003009277812 */ /* 0x000fc400078ef808 */
[----:B------:R-:W-:Y:S02]  /*26c0*/  SHF.R.U32.HI R32, RZ, 0x6, R32 ;  /* 0x00000006ff207819 */ /* 0x000fe40000011620 */
[----:B------:R-:W-:Y:S02]  /*26d0*/  LOP3.LUT R56, R51, 0x300030, R48, 0xf8, !PT ;  /* 0x0030003033387812 */ /* 0x000fe400078ef830 */
        /* <DEDUP_REMOVED lines=138> */
.L_x_3920:
        /* <DEDUP_REMOVED lines=43> */
.L_x_3919:
[----:B------:R-:W-:Y:S01]  /*3230*/  VIADD R21, R21, 0x20 ;  /* 0x0000002015157836 */ /* 0x000fe20000000000 */
[----:B------:R-:W-:Y:S01]  /*3240*/  UIADD3 UR4, UR4, 0x40, URZ ;  /* 0x0000004004047890 */ /* 0x000fe2000fffe03f */
[----:B------:R-:W-:-:S03]  /*3250*/  IMAD.WIDE.U32 R12, R19, 0x18, R12 ;  /* 0x00000018130c7825 */ /* 0x000fc600078e000c */
[----:B------:R-:W-:Y:S01]  /*3260*/  ISETP.GE.AND P2, PT, R21, UR5, PT ;  /* 0x0000000515007c0c */ /* 0x000fe2000bf46270 */
[----:B------:R-:W-:Y:S01]  /*3270*/  IMAD R5, R57, 0x18, RZ ;  /* 0x0000001839057824 */ /* 0x000fe200078e02ff */
[----:B------:R-:W-:-:S03]  /*3280*/  ISETP.LT.AND P3, PT, R21, R18, PT ;  /* 0x000000121500720c */ /* 0x000fc60003f61270 */
[----:B------:R-:W-:-:S10]  /*3290*/  IMAD.IADD R13, R13, 0x1, R5 ;  /* 0x000000010d0d7824 */ /* 0x000fd400078e0205 */
[----:B------:R-:W-:Y:S05]  /*32a0*/  @!P2 BRA P3, `(.L_x_3921) ;  /* 0xffffffe0008ca947 */ /* 0x000fea000183ffff */
.L_x_3916:
        /* <DEDUP_REMOVED lines=11> */
.L_x_3925:
[----:B------:R-:W-:Y:S01]  /*3360*/  ISETP.NE.AND P2, PT, R21, R22, PT ;  /* 0x000000161500720c */ /* 0x000fe20003f45270 */
[----:B------:R-:W0:-:S12]  /*3370*/  LDC R19, c[0x0][0x23c] ;  /* 0x00008f00ff137b82 */ /* 0x000e180000000800 */
[----:B------:R-:W1:Y:S01]  /*3380*/  @!P2 LDC.64 R4, c[0x0][0x248] ;  /* 0x00009200ff04ab82 */ /* 0x000e620000000a00 */
[----:B------:R-:W-:Y:S02]  /*3390*/  @!P2 IADD3 R28, R28, 0x1, RZ ;  /* 0x000000011c1ca810 */ /* 0x000fe40007ffe0ff */
[----:B------:R-:W-:-:S03]  /*33a0*/  @!P2 LEA R7, R21, 0x1, 0x1 ;  /* 0x000000011507a811 */ /* 0x000fc600078e08ff */
[----:B------:R-:W-:-:S05]  /*33b0*/  @!P2 IMAD R27, R28, 0x8, R1 ;  /* 0x000000081c1ba824 */ /* 0x000fca00078e0201 */
[----:B------:R-:W2:Y:S01]  /*33c0*/  @!P2 LDL.64 R16, [R27] ;  /* 0x000000001b10a983 */ /* 0x000ea20000100a00 */
[----:B-1----:R-:W-:-:S04]  /*33d0*/  @!P2 IMAD.WIDE R4, R7, 0x2, R4 ;  /* 0x000000020704a825 */ /* 0x002fc800078e0204 */
[----:B0-----:R-:W-:Y:S02]  /*33e0*/  IMAD.WIDE R6, R19, 0x4, R12 ;  /* 0x0000000413067825 */ /* 0x001fe400078e020c */
[----:B------:R-:W3:Y:S04]  /*33f0*/  @!P2 LDG.E.U16.CONSTANT R4, desc[UR8][R4.64] ;  /* 0x000000080404a981 */ /* 0x000ee8000c1e9500 */
[----:B-----5:R-:W5:Y:S04]  /*3400*/  LDG.E.128.CONSTANT R12, desc[UR8][R12.64] ;  /* 0x000000080c0c7981 */ /* 0x020f68000c1e9d00 */
        /* <DEDUP_REMOVED lines=37> */
[----:B------:R-:W-:Y:S02]  /*3660*/  PRMT R11, R20, 0x9910, RZ ;  /* 0x00009910140b7816 */ /* 0x000fe400000000ff */
[----:B------:R-:W-:Y:S02]  /*3670*/  LOP3.LUT R33, R33, 0x10001, RZ, 0xc0, !PT ;  /* 0x0001000121217812 */ /* 0x000fe400078ec0ff */
[----:B------:R-:W-:-:S02]  /*3680*/  LOP3.LUT R34, R29, 0x20002, R32, 0xf8, !PT ;  /* 0x000200021d227812 */ /* 0x000fc400078ef820 */
[----:B------:R-:W-:Y:S02]  /*3690*/  LOP3.LUT R35, R35, 0x10001, RZ, 0xc0, !PT ;  /* 0x0001000123237812 */ /* 0x000fe400078ec0ff */
[----:B------:R-:W-:Y:S02]  /*36a0*/  LOP3.LUT R39, R39, 0x10001, RZ, 0xc0, !PT ;  /* 0x0001000127277812 */ /* 0x000fe400078ec0ff */
[----:B------:R-:W-:Y:S02]  /*36b0*/  ISETP.NE.AND P2, PT, R11, RZ, PT ;  /* 0x000000ff0b00720c */ /* 0x000fe40003f45270 */
[----:B------:R-:W-:Y:S02]  /*36c0*/  LOP3.LUT R33, R33, 0x20002, R38, 0xf8, !PT ;  /* 0x0002000221217812 */ /* 0x000fe400078ef826 */
[----:B------:R-:W-:Y:S02]  /*36d0*/  LOP3.LUT R44, R35, 0x20002, R42, 0xf8, !PT ;  /* 0x00020002232c7812 */ /* 0x000fe400078ef82a */
[----:B------:R-:W-:-:S02]  /*36e0*/  LOP3.LUT R50, R39, 0x20002, R48, 0xf8, !PT ;  /* 0x0002000227327812 */ /* 0x000fc400078ef830 */
[----:B------:R-:W-:Y:S02]  /*36f0*/  LOP3.LUT R37, R14, 0x380038, RZ, 0xc0, !PT ;  /* 0x003800380e257812 */ /* 0x000fe400078ec0ff */
[----:B------:R-:W-:Y:S02]  /*3700*/  SHF.R.U32.HI R65, RZ, 0x6, R12 ;  /* 0x00000006ff417819 */ /* 0x000fe4000001160c */
[----:B------:R-:W-:Y:S02]  /*3710*/  LOP3.LUT R27, R12, 0x380038, RZ, 0xc0, !PT ;  /* 0x003800380c1b7812 */ /* 0x000fe400078ec0ff */
[----:B------:R-:W-:Y:S02]  /*3720*/  LOP3.LUT R53, R30, 0x64006400, RZ, 0xfc, !PT ;  /* 0x640064001e357812 */ /* 0x000fe400078efcff */
[----:B------:R-:W-:Y:S02]  /*3730*/  LOP3.LUT R61, R37, 0x64006400, RZ, 0xfc, !PT ;  /* 0x64006400253d7812 */ /* 0x000fe400078efcff */
[----:B------:R-:W-:-:S02]  /*3740*/  LOP3.LUT R59, R43, 0x64006400, RZ, 0xfc, !PT ;  /* 0x640064002b3b7812 */ /* 0x000fc400078efcff */
[----:B------:R-:W-:Y:S02]  /*3750*/  LOP3.LUT R68, R12, 0x70007, RZ, 0xc0, !PT ;  /* 0x000700070c447812 */ /* 0x000fe400078ec0ff */
[----:B------:R-:W-:Y:S02]  /*3760*/  MOV R46, 0x3000 ;  /* 0x00003000002e7802 */ /* 0x000fe40000000f00 */
        /* <DEDUP_REMOVED lines=38> */
[C---:B------:R-:W-:Y:S02]  /*39d0*/  LOP3.LUT R38, R5.reuse, 0x380038, RZ, 0xc0, !PT ;  /* 0x0038003805267812 */ /* 0x040fe400078ec0ff */
        /* <DEDUP_REMOVED lines=8> */
[----:B------:R-:W-:Y:S02]  /*3a60*/  LOP3.LUT R6, R34, 0x40004, R29, 0xf8, !PT ;  /* 0x0004000422067812 */ /* 0x000fe400078ef81d */
[----:B------:R-:W-:Y:S02]  /*3a70*/  LOP3.LUT R34, R8, 0x380038, RZ, 0xc0, !PT ;  /* 0x0038003808227812 */ /* 0x000fe400078ec0ff */
[----:B------:R-:W-:Y:S02]  /*3a80*/  LOP3.LUT R37, R33, 0x64006400, RZ, 0xfc, !PT ;  /* 0x6400640021257812 */ /* 0x000fe400078efcff */
[----:B------:R-:W-:Y:S02]  /*3a90*/  LOP3.LUT R29, R65, 0x380038, RZ, 0xc0, !PT ;  /* 0x00380038411d7812 */ /* 0x000fe400078ec0ff */
[----:B------:R-:W-:Y:S01]  /*3aa0*/  LOP3.LUT R33, R32, 0x64006400, RZ, 0xfc, !PT ;  /* 0x6400640020217812 */ /* 0x000fe200078efcff */
[-C--:B------:R-:W-:Y:S01]  /*3ab0*/  HFMA2 R58, R37, R46.reuse.H0_H0, -132, -132 ;  /* 0xd820d820253a7431 */ /* 0x080fe2000004002e */
[----:B------:R-:W-:Y:S01]  /*3ac0*/  LOP3.LUT R4, R50, 0x40004, R35, 0xf8, !PT ;  /* 0x0004000432047812 */ /* 0x000fe200078ef823 */
        /* <DEDUP_REMOVED lines=206> */
.L_x_3924:
        /* <DEDUP_REMOVED lines=77> */
.L_x_3923:
[----:B------:R-:W-:Y:S01]  /*4c80*/  VIADD R21, R21, 0x20 ;  /* 0x0000002015157836 */ /* 0x000fe20000000000 */
[----:B------:R-:W-:Y:S01]  /*4c90*/  UIADD3 UR4, UR4, 0x40, URZ ;  /* 0x0000004004047890 */ /* 0x000fe2000fffe03f */
[----:B-----5:R-:W-:-:S03]  /*4ca0*/  IMAD.WIDE R12, R19, 0x4, R16 ;  /* 0x00000004130c7825 */ /* 0x020fc600078e0210 */
[C---:B------:R-:W-:Y:S02]  /*4cb0*/  ISETP.GE.AND P2, PT, R21.reuse, UR5, PT ;  /* 0x0000000515007c0c */ /* 0x040fe4000bf46270 */
[----:B------:R-:W-:-:S13]  /*4cc0*/  ISETP.LT.AND P3, PT, R21, R18, PT ;  /* 0x000000121500720c */ /* 0x000fda0003f61270 */
[----:B------:R-:W-:Y:S05]  /*4cd0*/  @!P2 BRA P3, `(.L_x_3925) ;  /* 0xffffffe400a0a947 */ /* 0x000fea000183ffff */
.L_x_3922:
        /* <DEDUP_REMOVED lines=14> */
.L_x_3929:
[----:B------:R-:W-:-:S13]  /*4dc0*/  ISETP.NE.AND P2, PT, R21, R22, PT ;  /* 0x000000161500720c */ /* 0x000fda0003f45270 */
[----:B------:R-:W0:Y:S01]  /*4dd0*/  @!P2 LDC.64 R4, c[0x0][0x248] ;  /* 0x00009200ff04ab82 */ /* 0x000e220000000a00 */
[----:B------:R-:W-:Y:S01]  /*4de0*/  @!P2 VIADD R28, R28, 0x1 ;  /* 0x000000011c1ca836 */ /* 0x000fe20000000000 */
[----:B------:R-:W-:-:S03]  /*4df0*/  @!P2 LEA R7, R21, 0x1, 0x1 ;  /* 0x000000011507a811 */ /* 0x000fc600078e08ff */
[----:B------:R-:W-:Y:S02]  /*4e00*/  @!P2 IMAD R6, R28, 0x8, R1 ;  /* 0x000000081c06a824 */ /* 0x000fe400078e0201 */
[----:B0-----:R-:W-:-:S04]  /*4e10*/  @!P2 IMAD.WIDE R4, R7, 0x2, R4 ;  /* 0x000000020704a825 */ /* 0x001fc800078e0204 */
        /* <DEDUP_REMOVED lines=10> */
[----:B-----5:R-:W-:Y:S01]  /*4ec0*/  IMAD.MOV.U32 R34, RZ, RZ, 0x3400 ;  /* 0x00003400ff227424 */ /* 0x020fe200078e00ff */
[----:B------:R-:W-:Y:S01]  /*4ed0*/  MOV R8, 0x2400 ;  /* 0x0000240000087802 */ /* 0x000fe20000000f00 */
[----:B------:R-:W-:Y:S01]  /*4ee0*/  IMAD.MOV.U32 R40, RZ, RZ, 0x2c00 ;  /* 0x00002c00ff287424 */ /* 0x000fe200078e00ff */
[----:B------:R-:W-:Y:S02]  /*4ef0*/  ISETP.NE.AND P2, PT, R9, RZ, PT ;  /* 0x000000ff0900720c */ /* 0x000fe40003f45270 */
[C---:B--2---:R-:W-:Y:S02]  /*4f00*/  LOP3.LUT R16, R5.reuse, 0xc000c, RZ, 0xc0, !PT ;  /* 0x000c000c05107812 */ /* 0x044fe400078ec0ff */
[----:B------:R-:W-:Y:S02]  /*4f10*/  SHF.R.U32.HI R51, RZ, 0x8, R5 ;  /* 0x00000008ff337819 */ /* 0x000fe40000011605 */
[----:B------:R-:W-:-:S02]  /*4f20*/  LOP3.LUT R33, R5, 0x300030, RZ, 0xc0, !PT ;  /* 0x0030003005217812 */ /* 0x000fc400078ec0ff */
[C---:B------:R-:W-:Y:S02]  /*4f30*/  LOP3.LUT R41, R5.reuse, 0xc000c0, RZ, 0xc0, !PT ;  /* 0x00c000c005297812 */ /* 0x040fe400078ec0ff */
        /* <DEDUP_REMOVED lines=9> */
[----:B------:R-:W-:Y:S01]  /*4fd0*/  LOP3.LUT R5, R49, 0xc000c, RZ, 0xc0, !PT ;  /* 0x000c000c31057812 */ /* 0x000fe200078ec0ff */
[----:B------:R-:W-:Y:S01]  /*4fe0*/  HFMA2 R19, R19, R34.H0_H0, -258, -258 ;  /* 0xdc08dc0813137431 */ /* 0x000fe20000040022 */
[----:B------:R-:W-:-:S02]  /*4ff0*/  SHF.R.U32.HI R55, RZ, 0x8, R7 ;  /* 0x00000008ff377819 */ /* 0x000fc40000011607 */
[C---:B------:R-:W-:Y:S02]  /*5000*/  LOP3.LUT R36, R7.reuse, 0x300030, RZ, 0xc0, !PT ;  /* 0x0030003007247812 */ /* 0x040fe400078ec0ff */
[C---:B------:R-:W-:Y:S02]  /*5010*/  LOP3.LUT R44, R7.reuse, 0xc000c0, RZ, 0xc0, !PT ;  /* 0x00c000c0072c7812 */ /* 0x040fe400078ec0ff */
        /* <DEDUP_REMOVED lines=25> */
[----:B------:R-:W-:Y:S01]  /*51b0*/  LOP3.LUT R10, R10, 0x64006400, RZ, 0xfc, !PT ;  /* 0x640064000a0a7812 */ /* 0x000fe200078efcff */
[----:B------:R-:W-:Y:S01]  /*51c0*/  HFMA2 R32, R32, R34.H0_H0, -258, -258 ;  /* 0xdc08dc0820207431 */ /* 0x000fe20000040022 */
        /* <DEDUP_REMOVED lines=49> */
[----:B------:R-:W-:Y:S02]  /*54e0*/  HFMA2 R48, R57, R8.H0_H0, -18, -18 ;  /* 0xcc80cc8039307431 */ /* 0x000fe40000040008 */
        /* <DEDUP_REMOVED lines=48> */
.L_x_3928:
        /* <DEDUP_REMOVED lines=44> */
.L_x_3927:
[----:B------:R-:W-:Y:S01]  /*5ab0*/  VIADD R21, R21, 0x10 ;  /* 0x0000001015157836 */ /* 0x000fe20000000000 */
[----:B------:R-:W-:Y:S01]  /*5ac0*/  IADD3 R12, P3, R12, R15, RZ ;  /* 0x0000000f0c0c7210 */ /* 0x000fe20007f7e0ff */
[----:B------:R-:W-:-:S03]  /*5ad0*/  UIADD3 UR4, UR4, 0x20, URZ ;  /* 0x0000002004047890 */ /* 0x000fc6000fffe03f */
[C---:B------:R-:W-:Y:S02]  /*5ae0*/  ISETP.GE.AND P2, PT, R21.reuse, UR5, PT ;  /* 0x0000000515007c0c */ /* 0x040fe4000bf46270 */
[----:B------:R-:W-:Y:S02]  /*5af0*/  ISETP.LT.AND P4, PT, R21, R18, PT ;  /* 0x000000121500720c */ /* 0x000fe40003f81270 */
[----:B------:R-:W-:-:S11]  /*5b00*/  IADD3.X R13, R13, R14, RZ, P3, !PT ;  /* 0x0000000e0d0d7210 */ /* 0x000fd60001ffe4ff */
[----:B------:R-:W-:Y:S05]  /*5b10*/  @!P2 BRA P4, `(.L_x_3929) ;  /* 0xfffffff000a8a947 */ /* 0x000fea000203ffff */
.L_x_3926:
        /* <DEDUP_REMOVED lines=8> */
[----:B0-----:R-:W-:-:S05]  /*5ba0*/  IMAD R0, R0, 0x40, R5 ;  /* 0x0000004000007824 */ /* 0x001fca00078e0205 */
[----:B------:R-:W-:-:S05]  /*5bb0*/  SHF.L.U32 R0, R0, 0x2, RZ ;  /* 0x0000000200007819 */ /* 0x000fca00000006ff */
[----:B--2---:R-:W-:-:S04]  /*5bc0*/  IMAD R2, R15, UR4, R0 ;  /* 0x000000040f027c24 */ /* 0x004fc8000f8e0200 */
[----:B---3--:R-:W-:-:S05]  /*5bd0*/  IMAD.WIDE R4, R2, 0x2, R8 ;  /* 0x0000000202047825 */ /* 0x008fca00078e0208 */
[----:B------:R0:W-:Y:S01]  /*5be0*/  ATOM.E.ADD.F16x2.RN.STRONG.GPU P0, RZ, desc[UR8][R4.64], R13 ;  /* 0x0000000d04ff79a2 */ /* 0x0001e2000810e1c8 */
[----:B------:R-:W-:Y:S01]  /*5bf0*/  IMAD R7, RZ, RZ, -UR4 ;  /* 0x80000004ff077e24 */ /* 0x000fe2000f8e02ff */
[----:B------:R-:W-:Y:S01]  /*5c00*/  BSSY B0, `(.L_x_3930) ;  /* 0x0000011000007945 */ /* 0x000fe20003800000 */
[----:B------:R-:W-:-:S03]  /*5c10*/  HMUL2 R25, R25, R20.H0_H0 ;  /* 0x2000001419197232 */ /* 0x000fc60000000000 */
[----:B------:R-:W-:Y:S01]  /*5c20*/  VIADDMNMX R0, R7, R14, 0x2, PT ;  /* 0x0000000207007446 */ /* 0x000fe2000380010e */
[----:B0-----:R-:W-:Y:S06]  /*5c30*/  @P0 BRA `(.L_x_3931) ;  /* 0x0000000000340947 */ /* 0x001fec0003800000 */
[----:B------:R-:W0:Y:S02]  /*5c40*/  QSPC.E.S P0, RZ, [R4] ;  /* 0x0000000004ff73aa */ /* 0x000e240000000500 */
[----:B0-----:R-:W-:Y:S05]  /*5c50*/  @!P0 BRA `(.L_x_3932) ;  /* 0x0000000000208947 */ /* 0x001fea0003800000 */
[----:B------:R-:W-:-:S04]  /*5c60*/  MOV R6, R4 ;  /* 0x0000000400067202 */ /* 0x000fc80000000f00 */
[----:B------:R-:W-:-:S07]  /*5c70*/  MOV R6, R6 ;  /* 0x0000000600067202 */ /* 0x000fce0000000f00 */
.L_x_3933:
[----:B------:R-:W0:Y:S02]  /*5c80*/  LDS R10, [R6] ;  /* 0x00000000060a7984 */ /* 0x000e240000000800 */
[----:B0-----:R-:W-:-:S10]  /*5c90*/  HFMA2.MMA R11, R10, 1, 1, R13 ;  /* 0x3c003c000a0b7835 */ /* 0x001fd4000000000d */
[----:B------:R-:W0:Y:S02]  /*5ca0*/  ATOMS.CAST.SPIN R11, [R6], R10, R11 ;  /* 0x0000000a060b738d */ /* 0x000e24000180000b */
[----:B0-----:R-:W-:-:S13]  /*5cb0*/  ISETP.EQ.U32.AND P0, PT, R11, 0x1, PT ;  /* 0x000000010b00780c */ /* 0x001fda0003f02070 */
[----:B------:R-:W-:Y:S05]  /*5cc0*/  @!P0 BRA `(.L_x_3933) ;  /* 0xfffffffc00ec8947 */ /* 0x000fea000383ffff */
[----:B------:R-:W-:Y:S05]  /*5cd0*/  BRA `(.L_x_3931) ;  /* 0x00000000000c7947 */ /* 0x000fea0003800000 */
.L_x_3932:
[----:B------:R-:W2:Y:S02]  /*5ce0*/  LD.E R6, desc[UR8][R4.64] ;  /* 0x0000000804067980 */ /* 0x000ea4000c101900 */
[----:B--2---:R-:W-:-:S05]  /*5cf0*/  IMAD.IADD R7, R13, 0x1, R6 ;  /* 0x000000010d077824 */ /* 0x004fca00078e0206 */
[----:B------:R0:W-:Y:S02]  /*5d00*/  ST.E desc[UR8][R4.64], R7 ;  /* 0x0000000704007985 */ /* 0x0001e4000c101908 */
.L_x_3931:
[----:B------:R-:W-:Y:S05]  /*5d10*/  BSYNC B0 ;  /* 0x0000000000007941 */ /* 0x000fea0003800000 */
.L_x_3930:
[----:B------:R1:W-:Y:S01]  /*5d20*/  ATOM.E.ADD.F16x2.RN.STRONG.GPU P0, RZ, desc[UR8][R4.64+0x4], R25 ;  /* 0x0000041904ff79a2 */ /* 0x0003e2000810e1c8 */
[----:B------:R-:W-:Y:S04]  /*5d30*/  BSSY B0, `(.L_x_3934) ;  /* 0x000000e000007945 */ /* 0x000fe80003800000 */
[----:B-1----:R-:W-:Y:S05]  /*5d40*/  @P0 BRA `(.L_x_3935) ;  /* 0x0000000000300947 */ /* 0x002fea0003800000 */
[----:B------:R-:W1:Y:S02]  /*5d50*/  QSPC.E.S P0, RZ, [R4+0x4] ;  /* 0x0000040004ff73aa */ /* 0x000e640000000500 */
[----:B-1----:R-:W-:Y:S05]  /*5d60*/  @!P0 BRA `(.L_x_3936) ;  /* 0x00000000001c8947 */ /* 0x002fea0003800000 */
[----:B0-----:R-:W-:-:S07]  /*5d70*/  MOV R4, R4 ;  /* 0x0000000400047202 */ /* 0x001fce0000000f00 */
.L_x_3937:
[----:B------:R-:W0:Y:S02]  /*5d80*/  LDS R6, [R4+0x4] ;  /* 0x0000040004067984 */ /* 0x000e240000000800 */
[----:B0-----:R-:W-:-:S06]  /*5d90*/  HADD2 R7, R6, R25 ;  /* 0x0000001906077230 */ /* 0x001fcc0000000000 */
[----:B------:R-:W0:Y:S02]  /*5da0*/  ATOMS.CAST.SPIN R7, [R4+0x4], R6, R7 ;  /* 0x000004060407738d */ /* 0x000e240001800007 */
[----:B0-----:R-:W-:-:S13]  /*5db0*/  ISETP.EQ.U32.AND P0, PT, R7, 0x1, PT ;  /* 0x000000010700780c */ /* 0x001fda0003f02070 */
[----:B------:R-:W-:Y:S05]  /*5dc0*/  @!P0 BRA `(.L_x_3937) ;  /* 0xfffffffc00ec8947 */ /* 0x000fea000383ffff */
[----:B------:R-:W-:Y:S05]  /*5dd0*/  BRA `(.L_x_3935) ;  /* 0x00000000000c7947 */ /* 0x000fea0003800000 */
.L_x_3936:
[----:B------:R-:W0:Y:S02]  /*5de0*/  LD.E R6, desc[UR8][R4.64+0x4] ;  /* 0x0000040804067980 */ /* 0x000e24000c101900 */
[----:B0-----:R-:W-:-:S05]  /*5df0*/  IADD3 R7, R25, R6, RZ ;  /* 0x0000000619077210 */ /* 0x001fca0007ffe0ff */
[----:B------:R1:W-:Y:S02]  /*5e00*/  ST.E desc[UR8][R4.64+0x4], R7 ;  /* 0x0000040704007985 */ /* 0x0003e4000c101908 */
.L_x_3935:
[----:B------:R-:W-:Y:S05]  /*5e10*/  BSYNC B0 ;  /* 0x0000000000007941 */ /* 0x000fea0003800000 */
.L_x_3934:
[----:B------:R-:W-:-:S13]  /*5e20*/  ISETP.GE.AND P0, PT, R0, 0x2, PT ;  /* 0x000000020000780c */ /* 0x000fda0003f06270 */
[----:B------:R-:W-:Y:S05]  /*5e30*/  @!P0 EXIT ;  /* 0x000000000000894d */ /* 0x000fea0003800000 */
[----:B01----:R-:W-:-:S04]  /*5e40*/  IMAD.IADD R5, R2, 0x1, R15 ;  /* 0x0000000102057824 */ /* 0x003fc800078e020f */
        /* <DEDUP_REMOVED lines=10> */
.L_x_3941:
[----:B------:R-:W0:Y:S02]  /*5ef0*/  LDS R6, [R2] ;  /* 0x0000000002067984 */ /* 0x000e240000000800 */
[----:B0-----:R-:W-:-:S10]  /*5f00*/  HFMA2.MMA R7, R6, 1, 1, R9 ;  /* 0x3c003c0006077835 */ /* 0x001fd40000000009 */
[----:B------:R-:W0:Y:S02]  /*5f10*/  ATOMS.CAST.SPIN R7, [R2], R6, R7 ;  /* 0x000000060207738d */ /* 0x000e240001800007 */
[----:B0-----:R-:W-:-:S13]  /*5f20*/  ISETP.EQ.U32.AND P0, PT, R7, 0x1, PT ;  /* 0x000000010700780c */ /* 0x001fda0003f02070 */
[----:B------:R-:W-:Y:S05]  /*5f30*/  @!P0 BRA `(.L_x_3941) ;  /* 0xfffffffc00ec8947 */ /* 0x000fea000383ffff */
[----:B------:R-:W-:Y:S05]  /*5f40*/  BRA `(.L_x_3939) ;  /* 0x00000000000c7947 */ /* 0x000fea0003800000 */
.L_x_3940:
[----:B------:R-:W2:Y:S02]  /*5f50*/  LD.E R0, desc[UR8][R4.64] ;  /* 0x0000000804007980 */ /* 0x000ea4000c101900 */
[----:B--2---:R-:W-:-:S05]  /*5f60*/  IMAD.IADD R3, R9, 0x1, R0 ;  /* 0x0000000109037824 */ /* 0x004fca00078e0200 */
[----:B------:R0:W-:Y:S02]  /*5f70*/  ST.E desc[UR8][R4.64], R3 ;  /* 0x0000000304007985 */ /* 0x0001e4000c101908 */
.L_x_3939:
[----:B------:R-:W-:Y:S05]  /*5f80*/  BSYNC B0 ;  /* 0x0000000000007941 */ /* 0x000fea0003800000 */
.L_x_3938:
[----:B------:R1:W-:Y:S02]  /*5f90*/  ATOM.E.ADD.F16x2.RN.STRONG.GPU P0, RZ, desc[UR8][R4.64+0x4], R23 ;  /* 0x0000041704ff79a2 */ /* 0x0003e4000810e1c8 */
[----:B-1----:R-:W-:Y:S05]  /*5fa0*/  @P0 EXIT ;  /* 0x000000000000094d */ /* 0x002fea0003800000 */
[----:B------:R-:W1:Y:S02]  /*5fb0*/  QSPC.E.S P0, RZ, [R4+0x4] ;  /* 0x0000040004ff73aa */ /* 0x000e640000000500 */
[----:B-1----:R-:W-:Y:S05]  /*5fc0*/  @!P0 BRA `(.L_x_3942) ;  /* 0x00000000001c8947 */ /* 0x002fea0003800000 */
[----:B0-----:R-:W-:-:S07]  /*5fd0*/  MOV R4, R4 ;  /* 0x0000000400047202 */ /* 0x001fce0000000f00 */
.L_x_3943:
[----:B------:R-:W0:Y:S02]  /*5fe0*/  LDS R2, [R4+0x4] ;  /* 0x0000040004027984 */ /* 0x000e240000000800 */
[----:B0-----:R-:W-:-:S06]  /*5ff0*/  HADD2 R3, R2, R23 ;  /* 0x0000001702037230 */ /* 0x001fcc0000000000 */
[----:B------:R-:W0:Y:S02]  /*6000*/  ATOMS.CAST.SPIN R3, [R4+0x4], R2, R3 ;  /* 0x000004020403738d */ /* 0x000e240001800003 */
[----:B0-----:R-:W-:-:S13]  /*6010*/  ISETP.EQ.U32.AND P0, PT, R3, 0x1, PT ;  /* 0x000000010300780c */ /* 0x001fda0003f02070 */
[----:B------:R-:W-:Y:S05]  /*6020*/  @!P0 BRA `(.L_x_3943) ;  /* 0xfffffffc00ec8947 */ /* 0x000fea000383ffff */
[----:B------:R-:W-:Y:S05]  /*6030*/  EXIT ;  /* 0x000000000000794d */ /* 0x000fea0003800000 */
.L_x_3942:
[----:B------:R-:W0:Y:S02]  /*6040*/  LD.E R0, desc[UR8][R4.64+0x4] ;  /* 0x0000040804007980 */ /* 0x000e24000c101900 */
[----:B0-----:R-:W-:-:S05]  /*6050*/  IADD3 R3, R23, R0, RZ ;  /* 0x0000000017037210 */ /* 0x001fca0007ffe0ff */
[----:B------:R-:W-:Y:S01]  /*6060*/  ST.E desc[UR8][R4.64+0x4], R3 ;  /* 0x0000040304007985 */ /* 0x000fe2000c101908 */
[----:B------:R-:W-:Y:S05]  /*6070*/  EXIT ;  /* 0x000000000000794d */ /* 0x000fea0003800000 */
.L_x_3944:
        /* <DEDUP_REMOVED lines=16> */
.L_x_5237:


//--------------------- .text._Z23gemm_half_q_half_kernelILi2ELi128ELb1ELb1ELi64EEvPK6__halfPKjS4_S2_PS0_iiiiPKtS7_iiiiiibS2_i --------------------------
	.section	.text._Z23gemm_half_q_half_kernelILi2ELi128ELb1ELb1ELi64EEvPK6__halfPKjS4_S2_PS0_iiiiPKtS7_iiiiiibS2_i,"ax",@progbits
	.align	128
        .global         _Z23gemm_half_q_half_kernelILi2ELi128ELb1ELb1ELi64EEvPK6__halfPKjS4_S2_PS0_iiiiPKtS7_iiiiiibS2_i
        .type           _Z23gemm_half_q_half_kernelILi2ELi128ELb1ELb1ELi64EEvPK6__halfPKjS4_S2_PS0_iiiiPKtS7_iiiiiibS2_i,@function
        .size           _Z23gemm_half_q_half_kernelILi2ELi128ELb1ELb1ELi64EEvPK6__halfPKjS4_S2_PS0_iiiiPKtS7_iiiiiibS2_i,(.L_x_5238 - _Z23gemm_half_q_half_kernelILi2ELi128ELb1ELb1ELi64EEvPK6__halfPKjS4_S2_PS0_iiiiPKtS7_iiiiiibS2_i)
        .other          _Z23gemm_half_q_half_kernelILi2ELi128ELb1ELb1ELi64EEvPK6__halfPKjS4_S2_PS0_iiiiPKtS7_iiiiiibS2_i,@"STO_CUDA_ENTRY STV_DEFAULT"
_Z23gemm_half_q_half_kernelILi2ELi128ELb1ELb1ELi64EEvPK6__halfPKjS4_S2_PS0_iiiiPKtS7_iiiiiibS2_i:
.text._Z23gemm_half_q_half_kernelILi2ELi128ELb1ELb1ELi64EEvPK6__halfPKjS4_S2_PS0_iiiiPKtS7_iiiiiibS2_i:
        /* <DEDUP_REMOVED lines=26> */
.L_x_3945:
        /* <DEDUP_REMOVED lines=36> */
.L_x_3950:
        /* <DEDUP_REMOVED lines=16> */
.L_x_3949:
        /* <DEDUP_REMOVED lines=16> */
.L_x_3948:
        /* <DEDUP_REMOVED lines=17> */
.L_x_3952:
        /* <DEDUP_REMOVED lines=16> */
.L_x_3951:
        /* <DEDUP_REMOVED lines=14> */
.L_x_3947:
[----:B------:R-:W-:Y:S05]  /*08d0*/  BSYNC B0 ;  /* 0x0000000000007941 */ /* 0x000fea0003800000 */
.L_x_3946:
        /* <DEDUP_REMOVED lines=12> */
[----:B------:R-:W-:Y:S02]  /*09a0*/  PLOP3.LUT P0, PT, PT, PT, PT, 0x80, 0x0 ;  /* 0x000000000000781c */ /* 0x000fe40003f0f070 */
[----:B------:R-:W-:-:S04]  /*09b0*/  LEA R4, R4, R5, 0x7 ;  /* 0x0000000504047211 */ /* 0x000fc800078e38ff */
[----:B------:R-:W-:Y:S01]  /*09c0*/  LEA R4, R3, R4, 0x1 ;  /* 0x0000000403047211 */ /* 0x000fe200078e08ff */
[----:B------:R-:W-:-:S03]  /*09d0*/  HFMA2.MMA R3, -RZ, RZ, 0, 0 ;  /* 0x00000000ff037435 */ /* 0x000fc600000001ff */
[----:B------:R-:W-:-:S05]  /*09e0*/  SHF.L.U32 R5, R4, 0x1, RZ ;  /* 0x0000000104057819 */ /* 0x000fca00000006ff */
[----:B-1----:R-:W-:Y:S01]  /*09f0*/  IMAD.WIDE R4, R5, 0x2, R10 ;  /* 0x0000000205047825 */ /* 0x002fe200078e020a */
[----:B------:R-:W-:Y:S06]  /*0a00*/  @!P2 BRA `(.L_x_3954) ;  /* 0x000000000034a947 */ /* 0x000fec0003800000 */
[----:B------:R-:W-:Y:S02]  /*0a10*/  PLOP3.LUT P0, PT, PT, PT, PT, 0x8, 0x0 ;  /* 0x000000000000781c */ /* 0x000fe40003f0e170 */
[----:B------:R-:W-:-:S11]  /*0a20*/  IADD3 R6, R2, -0x3, RZ ;  /* 0xfffffffd02067810 */ /* 0x000fd60007ffe0ff */
.L_x_3955:
[----:B--2---:R-:W-:Y:S01]  /*0a30*/  IMAD.WIDE R10, R21, 0x2, R4 ;  /* 0x00000002150a7825 */ /* 0x004fe200078e0204 */
[----:B------:R1:W-:Y:S01]  /*0a40*/  STG.E.64 desc[UR6][R4.64], RZ ;  /* 0x000000ff04007986 */ /* 0x0003e2000c101b06 */
[----:B------:R-:W-:-:S03]  /*0a50*/  IADD3 R3, R3, 0x4, RZ ;  /* 0x0000000403037810 */ /* 0x000fc60007ffe0ff */
[----:B------:R2:W-:Y:S01]  /*0a60*/  STG.E.64 desc[UR6][R10.64], RZ ;  /* 0x000000ff0a007986 */ /* 0x0005e2000c101b06 */
[----:B------:R-:W-:Y:S01]  /*0a70*/  IMAD.WIDE R12, R21, 0x2, R10 ;  /* 0x00000002150c7825 */ /* 0x000fe200078e020a */
[----:B------:R-:W-:-:S04]  /*0a80*/  ISETP.GE.AND P2, PT, R3, R6, PT ;  /* 0x000000060300720c */ /* 0x000fc80003f46270 */
[----:B------:R2:W-:Y:S01]  /*0a90*/  STG.E.64 desc[UR6][R12.64], RZ ;  /* 0x000000ff0c007986 */ /* 0x0005e2000c101b06 */
[----:B0-----:R-:W-:-:S05]  /*0aa0*/  IMAD.WIDE R14, R21, 0x2, R12 ;  /* 0x00000002150e7825 */ /* 0x001fca00078e020c */
[----:B------:R2:W-:Y:S01]  /*0ab0*/  STG.E.64 desc[UR6][R14.64], RZ ;  /* 0x000000ff0e007986 */ /* 0x0005e2000c101b06 */
[----:B-1----:R-:W-:Y:S02]  /*0ac0*/  IMAD.WIDE R4, R21, 0x2, R14 ;  /* 0x0000000215047825 */ /* 0x002fe400078e020e */
[----:B------:R-:W-:Y:S05]  /*0ad0*/  @!P2 BRA `(.L_x_3955) ;  /* 0xfffffffc00d4a947 */ /* 0x000fea000383ffff */
.L_x_3954:
        /* <DEDUP_REMOVED lines=8> */
[----:B-1----:R-:W-:-:S06]  /*0b60*/  @P2 IMAD.WIDE R4, R21, 0x2, R2 ;  /* 0x0000000215042825 */ /* 0x002fcc00078e0202 */
[----:B------:R3:W-:Y:S02]  /*0b70*/  @P0 STG.E.64 desc[UR6][R4.64], RZ ;  /* 0x000000ff04000986 */ /* 0x0007e4000c101b06 */
.L_x_3953:
[----:B---3--:R-:W3:Y:S08]  /*0b80*/  LDC.64 R2, c[0x0][0x248] ;  /* 0x00009200ff027b82 */ /* 0x008ef00000000a00 */
[----:B------:R-:W-:Y:S01]  /*0b90*/  BAR.SYNC.DEFER_BLOCKING 0x0 ;  /* 0x0000000000007b1d */ /* 0x000fe20000010000 */
[----:B------:R-:W-:Y:S02]  /*0ba0*/  ISETP.GE.AND P0, PT, R18, R17, PT ;  /* 0x000000111200720c */ /* 0x000fe40003f06270 */
[----:B--2---:R-:W-:-:S05]  /*0bb0*/  SHF.L.U32 R11, R0, 0x7, RZ ;  /* 0x00000007000b7819 */ /* 0x004fca00000006ff */
[----:B------:R-:W2:Y:S08]  /*0bc0*/  LDC R5, c[0x0][0x25c] ;  /* 0x00009700ff057b82 */ /* 0x000eb00000000800 */
[----:B01----:R-:W0:Y:S01]  /*0bd0*/  LDC R9, c[0x0][0x264] ;  /* 0x00009900ff097b82 */ /* 0x003e220000000800 */
[----:B---3--:R-:W-:Y:S01]  /*0be0*/  IMAD.WIDE R10, R11, 0x2, R2 ;  /* 0x000000020b0a7825 */ /* 0x008fe200078e0202 */
        /* <DEDUP_REMOVED lines=8> */
[----:B-1----:R-:W-:-:S07]  /*0c70*/  SHF.R.S32.HI R13, RZ, 0x3, R13 ;  /* 0x00000003ff0d7819 */ /* 0x002fce000001140d */
.L_x_3957:
[----:B------:R-:W1:Y:S01]  /*0c80*/  LDC.64 R14, c[0x0][0x220] ;  /* 0x00008800ff0e7b82 */ /* 0x000e620000000a00 */
[----:B-----5:R-:W-:-:S05]  /*0c90*/  IADD3 R16, R0, R4, RZ ;  /* 0x0000000400107210 */ /* 0x020fca0007ffe0ff */
[----:B------:R-:W-:-:S05]  /*0ca0*/  IMAD R22, R16, R21, RZ ;  /* 0x0000001510167224 */ /* 0x000fca00078e02ff */
[----:B------:R-:W-:-:S04]  /*0cb0*/  SHF.R.S32.HI R23, RZ, 0x1f, R22 ;  /* 0x0000001fff177819 */ /* 0x000fc80000011416 */
[----:B------:R-:W-:-:S04]  /*0cc0*/  LEA.HI R22, R23, R22, RZ, 0x3 ;  /* 0x0000001617167211 */ /* 0x000fc800078f18ff */
[----:B------:R-:W-:-:S05]  /*0cd0*/  LEA.HI.SX32 R23, R22, R13, 0x1d ;  /* 0x0000000d16177211 */ /* 0x000fca00078feaff */
[----:B-1----:R-:W-:Y:S02]  /*0ce0*/  IMAD.WIDE R14, R23, 0x4, R14 ;  /* 0x00000004170e7825 */ /* 0x002fe400078e020e */
[----:B------:R-:W1:Y:S04]  /*0cf0*/  LDC.64 R22, c[0x0][0x228] ;  /* 0x00008a00ff167b82 */ /* 0x000e680000000a00 */
[----:B------:R-:W3:Y:S01]  /*0d00*/  LDG.E.CONSTANT R15, desc[UR6][R14.64] ;  /* 0x000000060e0f7981 */ /* 0x000ee2000c1e9900 */
[----:B------:R-:W-:-:S05]  /*0d10*/  LEA R25, R6, 0x1, 0x1 ;  /* 0x0000000106197811 */ /* 0x000fca00078e08ff */
[----:B------:R-:W-:-:S06]  /*0d20*/  IMAD.WIDE R24, R25, 0x2, R2 ;  /* 0x0000000219187825 */ /* 0x000fcc00078e0202 */
[----:B------:R4:W2:Y:S01]  /*0d30*/  LDG.E.U16.CONSTANT R25, desc[UR6][R24.64] ;  /* 0x0000000618197981 */ /* 0x0008a2000c1e9500 */
[----:B-1----:R-:W-:-:S06]  /*0d40*/  IMAD.WIDE R22, R16, 0x2, R22 ;  /* 0x0000000210167825 */ /* 0x002fcc00078e0216 */
[----:B------:R1:W2:Y:S01]  /*0d50*/  LDG.E.U16.CONSTANT R22, desc[UR6][R22.64] ;  /* 0x0000000616167981 */ /* 0x0002a2000c1e9500 */
        /* <DEDUP_REMOVED lines=14> */
[----:B----4-:R-:W-:Y:S02]  /*0e40*/  IMAD R24, R14, R14, RZ ;  /* 0x0000000e0e187224 */ /* 0x010fe400078e02ff */
[----:B-1----:R-:W-:Y:S01]  /*0e50*/  IMAD R23, R16, R16, RZ ;  /* 0x0000001010177224 */ /* 0x002fe200078e02ff */
[----:B------:R-:W-:Y:S08]  /*0e60*/  I2F.F16 R26, R26 ;  /* 0x0000001a001a7306 */ /* 0x000ff00000200c00 */
[----:B------:R-:W1:Y:S08]  /*0e70*/  I2F.F16 R27, R27 ;  /* 0x0000001b001b7306 */ /* 0x000e700000200c00 */
[----:B------:R-:W-:Y:S08]  /*0e80*/  I2F.F16 R24, R24 ;  /* 0x0000001800187306 */ /* 0x000ff00000200c00 */
[----:B------:R-:W3:Y:S01]  /*0e90*/  I2F.F16 R23, R23 ;  /* 0x0000001700177306 */ /* 0x000ee20000200c00 */
[----:B-1----:R-:W-:-:S02]  /*0ea0*/  PRMT R27, R26, 0x5410, R27 ;  /* 0x000054101a1b7816 */ /* 0x002fc4000000001b */
[----:B------:R-:W-:-:S03]  /*0eb0*/  LEA R16, R4, R1, 0x3 ;  /* 0x0000000104107211 */ /* 0x000fc600078e18ff */
[----:B--2---:R-:W-:Y:S01]  /*0ec0*/  HMUL2 R14, R27, R22.H0_H0 ;  /* 0x200000161b0e7232 */ /* 0x004fe20000000000 */
[----:B---3--:R-:W-:-:S05]  /*0ed0*/  PRMT R15, R23, 0x5410, R24 ;  /* 0x00005410170f7816 */ /* 0x008fca0000000018 */
[----:B------:R-:W-:Y:S01]  /*0ee0*/  HMUL2 R15, R15, R22.H0_H0 ;  /* 0x200000160f0f7232 */ /* 0x000fe20000000000 */
[----:B------:R-:W-:-:S04]  /*0ef0*/  IADD3 R6, R25, R6, RZ ;  /* 0x0000000619067210 */ /* 0x000fc80007ffe0ff */
[----:B------:R1:W-:Y:S01]  /*0f00*/  STL.64 [R16], R14 ;  /* 0x0000000e10007387 */ /* 0x0003e20000100a00 */
[----:B------:R-:W-:Y:S02]  /*0f10*/  ISETP.GE.AND P2, PT, R6, R17, PT ;  /* 0x000000110600720c */ /* 0x000fe40003f46270 */
[----:B------:R-:W-:-:S11]  /*0f20*/  IADD3 R4, R4, 0x1, RZ ;  /* 0x0000000104047810 */ /* 0x000fd60007ffe0ff */
[----:B-1----:R-:W-:Y:S05]  /*0f30*/  @!P2 BRA `(.L_x_3957) ;  /* 0xfffffffc0050a947 */ /* 0x002fea000383ffff */
.L_x_3956:
        /* <DEDUP_REMOVED lines=21> */
.L_x_3958:
        /* <DEDUP_REMOVED lines=8> */
.L_x_3959:
        /* <DEDUP_REMOVED lines=11> */
.L_x_3960:
        /* <DEDUP_REMOVED lines=8> */
.L_x_3961:
        /* <DEDUP_REMOVED lines=9> */
.L_x_3962:
[----:B------:R-:W-:Y:S02]  /*12d0*/  ISETP.GE.OR P0, PT, R18, UR4, P0 ;  /* 0x0000000412007c0c */ /* 0x000fe40008706670 */
[----:B------:R-:W-:Y:S02]  /*12e0*/  LEA R2, R13, R2, 0x3 ;  /* 0x000000020d027211 */ /* 0x000fe400078e18ff */
[----:B------:R-:W-:Y:S02]  /*12f0*/  PRMT R16, RZ, 0x5410, RZ ;  /* 0x00005410ff107816 */ /* 0x000fe400000000ff */
[----:B------:R-:W-:Y:S02]  /*1300*/  IADD3 R0, R5, R2, R0 ;  /* 0x0000000205007210 */ /* 0x000fe40007ffe000 */
[----:B------:R-:W-:Y:S02]  /*1310*/  PRMT R15, RZ, 0x5410, RZ ;  /* 0x00005410ff0f7816 */ /* 0x000fe400000000ff */
[----:B------:R-:W-:-:S02]  /*1320*/  IADD3 R0, R4, R0, R3 ;  /* 0x0000000004007210 */ /* 0x000fc40007ffe003 */
[----:B------:R-:W-:Y:S02]  /*1330*/  PRMT R14, RZ, 0x5410, RZ ;  /* 0x00005410ff0e7816 */ /* 0x000fe400000000ff */
[----:B------:R-:W-:Y:S01]  /*1340*/  PRMT R13, RZ, 0x5410, RZ ;  /* 0x00005410ff0d7816 */ /* 0x000fe200000000ff */
[----:B------:R-:W-:Y:S06]  /*1350*/  @P0 BRA `(.L_x_3963) ;  /* 0x0000004c00180947 */ /* 0x000fec0003800000 */
[----:B------:R-:W2:Y:S04]  /*1360*/  LDL.64 R22, [R1] ;  /* 0x0000000001167983 */ /* 0x000ea80000100a00 */
[----:B------:R-:W3:Y:S01]  /*1370*/  LDG.E.U16.CONSTANT R3, desc[UR6][R10.64+0x2] ;  /* 0x000002060a037981 */ /* 0x000ee2000c1e9500 */
[----:B------:R-:W0:Y:S01]  /*1380*/  S2UR UR5, SR_CgaCtaId ;  /* 0x00000000000579c3 */ /* 0x000e220000008800 */
[-C--:B------:R-:W-:Y:S01]  /*1390*/  IMAD R0, R0, R21.reuse, RZ ;  /* 0x0000001500007224 */ /* 0x080fe200078e02ff */
[----:B------:R-:W-:Y:S01]  /*13a0*/  SHF.R.S32.HI R6, RZ, 0x1f, R21 ;  /* 0x0000001fff067819 */ /* 0x000fe20000011415 */
[----:B------:R-:W-:Y:S01]  /*13b0*/  ULDC.64 UR8, c[0x0][0x218] ;  /* 0x0000860000087ab9 */ /* 0x000fe20000000a00 */
[----:B------:R-:W-:Y:S01]  /*13c0*/  SHF.R.S32.HI R5, RZ, 0x1f, R8 ;  /* 0x0000001fff057819 */ /* 0x000fe20000011408 */
[----:B------:R-:W-:Y:S01]  /*13d0*/  UMOV UR4, 0x400 ;  /* 0x0000040000047882 */ /* 0x000fe20000000000 */
[----:B------:R-:W-:-:S02]  /*13e0*/  IADD3 R21, P2, P3, R8, R21, R0 ;  /* 0x0000001508157210 */ /* 0x000fc40007b5e000 */
[----:B------:R-:W-:Y:S02]  /*13f0*/  SHF.R.S32.HI R4, RZ, 0x1f, R0 ;  /* 0x0000001fff047819 */ /* 0x000fe40000011400 */
[----:B------:R-:W-:Y:S02]  /*1400*/  PRMT R2, R20, 0x9910, RZ ;  /* 0x0000991014027816 */ /* 0x000fe400000000ff */
[----:B------:R-:W-:Y:S02]  /*1410*/  IADD3 R0, P4, R8, R0, RZ ;  /* 0x0000000008007210 */ /* 0x000fe40007f9e0ff */
[----:B------:R-:W-:Y:S02]  /*1420*/  IADD3.X R6, R5, R6, R4, P2, P3 ;  /* 0x0000000605067210 */ /* 0x000fe400017e6404 */
[----:B------:R-:W-:Y:S02]  /*1430*/  ISETP.NE.AND P0, PT, R2, RZ, PT ;  /* 0x000000ff0200720c */ /* 0x000fe40003f05270 */
[----:B------:R-:W-:-:S02]  /*1440*/  IADD3.X R5, R4, R5, RZ, P4, !PT ;  /* 0x0000000504057210 */ /* 0x000fc400027fe4ff */
[----:B------:R-:W-:Y:S02]  /*1450*/  LEA R28, P2, R21, UR8, 0x2 ;  /* 0x00000008151c7c11 */ /* 0x000fe4000f8410ff */
[C---:B------:R-:W-:Y:S02]  /*1460*/  LEA R32, P3, R0.reuse, UR8, 0x2 ;  /* 0x0000000800207c11 */ /* 0x040fe4000f8610ff */
[----:B------:R-:W-:Y:S01]  /*1470*/  ISETP.LT.OR P0, PT, R7, 0x2, !P0 ;  /* 0x000000020700780c */ /* 0x000fe20004701670 */
[----:B0-----:R-:W-:Y:S01]  /*1480*/  ULEA UR4, UR5, UR4, 0x18 ;  /* 0x0000000405047291 */ /* 0x001fe2000f8ec03f */
[----:B------:R-:W-:Y:S02]  /*1490*/  LEA.HI.X R29, R21, UR9, R6, 0x2, P2 ;  /* 0x00000009151d7c11 */ /* 0x000fe400090f1406 */
[----:B------:R-:W-:Y:S01]  /*14a0*/  LEA.HI.X R33, R0, UR9, R5, 0x2, P3 ;  /* 0x0000000900217c11 */ /* 0x000fe200098f1405 */
[----:B------:R-:W-:Y:S01]  /*14b0*/  ULDC UR5, c[0x0][0x258] ;  /* 0x0000960000057ab9 */ /* 0x000fe20000000800 */
[----:B------:R-:W-:-:S02]  /*14c0*/  MOV R12, RZ ;  /* 0x000000ff000c7202 */ /* 0x000fc40000000f00 */
[----:B------:R-:W-:Y:S02]  /*14d0*/  PRMT R16, R16, 0x5410, RZ ;  /* 0x0000541010107816 */ /* 0x000fe400000000ff */
[----:B--2---:R-:W-:Y:S02]  /*14e0*/  PRMT R2, R22, 0x7610, R22 ;  /* 0x0000761016027816 */ /* 0x004fe40000000016 */
[----:B------:R-:W-:Y:S02]  /*14f0*/  PRMT R60, R23, 0x7610, R23 ;  /* 0x00007610173c7816 */ /* 0x000fe40000000017 */
[----:B---3--:R-:W-:-:S07]  /*1500*/  IADD3 R3, R18, R3, RZ ;  /* 0x0000000312037210 */ /* 0x008fce0007ffe0ff */
.L_x_3972:
[----:B------:R-:W-:-:S13]  /*1510*/  ISETP.NE.AND P2, PT, R18, R3, PT ;  /* 0x000000031200720c */ /* 0x000fda0003f45270 */
[----:B-----5:R-:W0:Y:S01]  /*1520*/  @!P2 LDC.64 R4, c[0x0][0x248] ;  /* 0x00009200ff04ab82 */ /* 0x020e220000000a00 */
        /* <DEDUP_REMOVED lines=15> */
[----:B------:R-:W-:Y:S02]  /*1620*/  SHF.R.U32.HI R41, RZ, 0x8, R5 ;  /* 0x00000008ff297819 */ /* 0x000fe40000011605 */
[----:B------:R-:W-:Y:S02]  /*1630*/  IADD3 R0, R0, -0x80, RZ ;  /* 0xffffff8000007810 */ /* 0x000fe40007ffe0ff */
[----:B------:R-:W-:-:S02]  /*1640*/  LOP3.LUT R43, R41, 0xff, RZ, 0xc0, !PT ;  /* 0x000000ff292b7812 */ /* 0x000fc400078ec0ff */
[----:B------:R3:W0:Y:S01]  /*1650*/  I2F.F16 R30, R0 ;  /* 0x00000000001e7306 */ /* 0x0006220000200c00 */
[----:B------:R-:W-:Y:S02]  /*1660*/  LEA.HI R40, R4, 0xffffff80, RZ, 0x8 ;  /* 0xffffff8004287811 */ /* 0x000fe400078f40ff */
[----:B------:R-:W-:Y:S02]  /*1670*/  IADD3 R44, R43, -0x80, RZ ;  /* 0xffffff802b2c7810 */ /* 0x000fe40007ffe0ff */
[----:B------:R-:W-:Y:S02]  /*1680*/  SHF.R.U32.HI R43, RZ, 0x8, R6 ;  /* 0x00000008ff2b7819 */ /* 0x000fe40000011606 */
[----:B------:R-:W-:Y:S01]  /*1690*/  LOP3.LUT R21, R5, 0xff, RZ, 0xc0, !PT ;  /* 0x000000ff05157812 */ /* 0x000fe200078ec0ff */
[----:B------:R-:W1:Y:S01]  /*16a0*/  I2F.F16 R40, R40 ;  /* 0x0000002800287306 */ /* 0x000e620000200c00 */
[----:B---3--:R-:W-:Y:S02]  /*16b0*/  LOP3.LUT R0, R9, 0xff, RZ, 0xc0, !PT ;  /* 0x000000ff09007812 */ /* 0x008fe400078ec0ff */
[----:B------:R-:W-:-:S02]  /*16c0*/  IADD3 R27, R21, -0x80, RZ ;  /* 0xffffff80151b7810 */ /* 0x000fc40007ffe0ff */
[----:B------:R-:W-:Y:S02]  /*16d0*/  IADD3 R23, R0, -0x80, RZ ;  /* 0xffffff8000177810 */ /* 0x000fe40007ffe0ff */
[----:B------:R-:W-:Y:S01]  /*16e0*/  LOP3.LUT R0, R10, 0xff, RZ, 0xc0, !PT ;  /* 0x000000ff0a007812 */ /* 0x000fe200078ec0ff */
[----:B------:R-:W2:Y:S01]  /*16f0*/  I2F.F16 R44, R44 ;  /* 0x0000002c002c7306 */ /* 0x000ea20000200c00 */
[----:B------:R-:W-:Y:S02]  /*1700*/  LOP3.LUT R21, R6, 0xff, RZ, 0xc0, !PT ;  /* 0x000000ff06157812 */ /* 0x000fe400078ec0ff */
[----:B------:R-:W-:Y:S02]  /*1710*/  IADD3 R22, R0, -0x80, RZ ;  /* 0xffffff8000167810 */ /* 0x000fe40007ffe0ff */
[--C-:B------:R-:W-:Y:S02]  /*1720*/  SHF.R.U32.HI R0, RZ, 0x8, R4.reuse ;  /* 0x00000008ff007819 */ /* 0x100fe40000011604 */
[----:B------:R-:W-:Y:S01]  /*1730*/  SHF.R.U32.HI R4, RZ, 0x10, R4 ;  /* 0x00000010ff047819 */ /* 0x000fe20000011604 */
[----:B------:R-:W3:Y:S01]  /*1740*/  I2F.F16 R27, R27 ;  /* 0x0000001b001b7306 */ /* 0x000ee20000200c00 */
[----:B------:R-:W-:-:S02]  /*1750*/  LOP3.LUT R0, R0, 0xff, RZ, 0xc0, !PT ;  /* 0x000000ff00007812 */ /* 0x000fc400078ec0ff */
[----:B------:R-:W-:Y:S02]  /*1760*/  LOP3.LUT R4, R4, 0xff, RZ, 0xc0, !PT ;  /* 0x000000ff04047812 */ /* 0x000fe400078ec0ff */
[----:B------:R-:W-:Y:S02]  /*1770*/  IADD3 R0, R0, -0x80, RZ ;  /* 0xffffff8000007810 */ /* 0x000fe40007ffe0ff */
[----:B------:R-:W-:Y:S01]  /*1780*/  IADD3 R4, R4, -0x80, RZ ;  /* 0xffffff8004047810 */ /* 0x000fe20007ffe0ff */
[----:B------:R-:W4:Y:S01]  /*1790*/  I2F.F16 R23, R23 ;  /* 0x0000001700177306 */ /* 0x000f220000200c00 */
[----:B------:R-:W-:Y:S02]  /*17a0*/  LEA.HI R39, R5, 0xffffff80, RZ, 0x8 ;  /* 0xffffff8005277811 */ /* 0x000fe400078f40ff */
[----:B------:R-:W-:Y:S02]  /*17b0*/  LEA.HI R38, R6, 0xffffff80, RZ, 0x8 ;  /* 0xffffff8006267811 */ /* 0x000fe400078f40ff */
[----:B------:R-:W-:-:S02]  /*17c0*/  SHF.R.U32.HI R5, RZ, 0x10, R5 ;  /* 0x00000010ff057819 */ /* 0x000fc40000011605 */
[----:B------:R-:W-:Y:S01]  /*17d0*/  SHF.R.U32.HI R6, RZ, 0x10, R6 ;  /* 0x00000010ff067819 */ /* 0x000fe20000011606 */
[----:B------:R5:W0:Y:S01]  /*17e0*/  I2F.F16 R42, R0 ;  /* 0x00000000002a7306 */ /* 0x000a220000200c00 */
[----:B------:R-:W-:Y:S02]  /*17f0*/  IADD3 R26, R21, -0x80, RZ ;  /* 0xffffff80151a7810 */ /* 0x000fe40007ffe0ff */
[----:B------:R-:W-:Y:S02]  /*1800*/  LOP3.LUT R21, R7, 0xff, RZ, 0xc0, !PT ;  /* 0x000000ff07157812 */ /* 0x000fe400078ec0ff */
[----:B------:R-:W-:Y:S02]  /*1810*/  LOP3.LUT R5, R5, 0xff, RZ, 0xc0, !PT ;  /* 0x000000ff05057812 */ /* 0x000fe400078ec0ff */
[----:B------:R-:W-:Y:S01]  /*1820*/  LOP3.LUT R6, R6, 0xff, RZ, 0xc0, !PT ;  /* 0x000000ff06067812 */ /* 0x000fe200078ec0ff */
[----:B------:R1:W0:Y:S01]  /*1830*/  I2F.F16 R41, R4 ;  /* 0x0000000400297306 */ /* 0x0002220000200c00 */
[----:B-----5:R-:W-:-:S02]  /*1840*/  LOP3.LUT R0, R43, 0xff, RZ, 0xc0, !PT ;  /* 0x000000ff2b007812 */ /* 0x020fc400078ec0ff */
[----:B------:R-:W-:Y:S02]  /*1850*/  IADD3 R25, R21, -0x80, RZ ;  /* 0xffffff8015197810 */ /* 0x000fe40007ffe0ff */
[----:B------:R-:W-:Y:S02]  /*1860*/  IADD3 R46, R0, -0x80, RZ ;  /* 0xffffff80002e7810 */ /* 0x000fe40007ffe0ff */
[----:B------:R-:W-:Y:S01]  /*1870*/  SHF.R.U32.HI R0, RZ, 0x8, R7 ;  /* 0x00000008ff007819 */ /* 0x000fe20000011607 */
[----:B------:R-:W0:Y:S01]  /*1880*/  I2F.F16 R39, R39 ;  /* 0x0000002700277306 */ /* 0x000e220000200c00 */
[----:B-1----:R-:W-:Y:S02]  /*1890*/  SHF.R.U32.HI R4, RZ, 0x8, R9 ;  /* 0x00000008ff047819 */ /* 0x002fe40000011609 */
[----:B------:R-:W-:Y:S02]  /*18a0*/  LOP3.LUT R0, R0, 0xff, RZ, 0xc0, !PT ;  /* 0x000000ff00007812 */ /* 0x000fe400078ec0ff */
[----:B------:R-:W-:-:S02]  /*18b0*/  LOP3.LUT R4, R4, 0xff, RZ, 0xc0, !PT ;  /* 0x000000ff04047812 */ /* 0x000fc400078ec0ff */
[----:B------:R-:W-:Y:S01]  /*18c0*/  IADD3 R48, R0, -0x80, RZ ;  /* 0xffffff8000307810 */ /* 0x000fe20007ffe0ff */
[----:B------:R-:W1:Y:S01]  /*18d0*/  I2F.F16 R38, R38 ;  /* 0x0000002600267306 */ /* 0x000e620000200c00 */
[----:B------:R-:W-:Y:S02]  /*18e0*/  SHF.R.U32.HI R0, RZ, 0x8, R8 ;  /* 0x00000008ff007819 */ /* 0x000fe40000011608 */
[----:B------:R-:W-:Y:S02]  /*18f0*/  LOP3.LUT R21, R8, 0xff, RZ, 0xc0, !PT ;  /* 0x000000ff08157812 */ /* 0x000fe400078ec0ff */
[----:B------:R-:W-:Y:S02]  /*1900*/  IADD3 R5, R5, -0x80, RZ ;  /* 0xffffff8005057810 */ /* 0x000fe40007ffe0ff */
[----:B------:R-:W-:Y:S01]  /*1910*/  IADD3 R6, R6, -0x80, RZ ;  /* 0xffffff8006067810 */ /* 0x000fe20007ffe0ff */
[----:B------:R-:W0:Y:S01]  /*1920*/  I2F.F16 R26, R26 ;  /* 0x0000001a001a7306 */ /* 0x000e220000200c00 */
[----:B------:R-:W-:-:S02]  /*1930*/  IADD3 R4, R4, -0x80, RZ ;  /* 0xffffff8004047810 */ /* 0x000fc40007ffe0ff */
[----:B------:R-:W-:Y:S02]  /*1940*/  LOP3.LUT R0, R0, 0xff, RZ, 0xc0, !PT ;  /* 0x000000ff00007812 */ /* 0x000fe400078ec0ff */
[----:B------:R-:W-:Y:S02]  /*1950*/  LEA.HI R36, R8, 0xffffff80, RZ, 0x8 ;  /* 0xffffff8008247811 */ /* 0x000fe400078f40ff */
[----:B------:R-:W-:Y:S01]  /*1960*/  LEA.HI R35, R9, 0xffffff80, RZ, 0x8 ;  /* 0xffffff8009237811 */ /* 0x000fe200078f40ff */
[----:B------:R5:W0:Y:S01]  /*1970*/  I2F.F16 R43, R5 ;  /* 0x00000005002b7306 */ /* 0x000a220000200c00 */
[----:B------:R-:W-:Y:S02]  /*1980*/  IADD3 R24, R21, -0x80, RZ ;  /* 0xffffff8015187810 */ /* 0x000fe40007ffe0ff */
[----:B------:R-:W-:Y:S02]  /*1990*/  SHF.R.U32.HI R8, RZ, 0x10, R8 ;  /* 0x00000010ff087819 */ /* 0x000fe40000011608 */
[----:B------:R-:W-:-:S02]  /*19a0*/  SHF.R.U32.HI R9, RZ, 0x10, R9 ;  /* 0x00000010ff097819 */ /* 0x000fc40000011609 */
[----:B------:R-:W-:Y:S01]  /*19b0*/  LEA.HI R37, R7, 0xffffff80, RZ, 0x8 ;  /* 0xffffff8007257811 */ /* 0x000fe200078f40ff */
[----:B------:R2:W0:Y:S01]  /*19c0*/  I2F.F16 R45, R6 ;  /* 0x00000006002d7306 */ /* 0x0004220000200c00 */
[----:B------:R-:W-:Y:S02]  /*19d0*/  LEA.HI R34, R10, 0xffffff80, RZ, 0x8 ;  /* 0xffffff800a227811 */ /* 0x000fe400078f40ff */
[C---:B------:R-:W-:Y:S02]  /*19e0*/  LEA.HI R31, R11.reuse, 0xffffff80, RZ, 0x8 ;  /* 0xffffff800b1f7811 */ /* 0x040fe400078f40ff */
[----:B------:R-:W-:Y:S02]  /*19f0*/  LOP3.LUT R21, R11, 0xff, RZ, 0xc0, !PT ;  /* 0x000000ff0b157812 */ /* 0x000fe400078ec0ff */
[----:B------:R-:W-:Y:S01]  /*1a00*/  IADD3 R0, R0, -0x80, RZ ;  /* 0xffffff8000007810 */ /* 0x000fe20007ffe0ff */
[----:B------:R3:W0:Y:S01]  /*1a10*/  I2F.F16 R50, R4 ;  /* 0x0000000400327306 */ /* 0x0006220000200c00 */
[----:B-----5:R-:W-:-:S02]  /*1a20*/  SHF.R.U32.HI R5, RZ, 0x8, R10 ;  /* 0x00000008ff057819 */ /* 0x020fc4000001160a */
[----:B--2---:R-:W-:Y:S02]  /*1a30*/  SHF.R.U32.HI R6, RZ, 0x8, R11 ;  /* 0x00000008ff067819 */ /* 0x004fe4000001160b */
[----:B------:R-:W-:Y:S02]  /*1a40*/  SHF.R.U32.HI R7, RZ, 0x10, R7 ;  /* 0x00000010ff077819 */ /* 0x000fe40000011607 */
[----:B------:R-:W-:Y:S01]  /*1a50*/  SHF.R.U32.HI R10, RZ, 0x10, R10 ;  /* 0x00000010ff0a7819 */ /* 0x000fe2000001160a */
[----:B------:R2:W0:Y:S01]  /*1a60*/  I2F.F16 R49, R0 ;  /* 0x0000000000317306 */ /* 0x0004220000200c00 */
[----:B---3--:R-:W-:Y:S02]  /*1a70*/  PRMT R4, R19, 0x9910, RZ ;  /* 0x0000991013047816 */ /* 0x008fe400000000ff */
[----:B------:R-:W-:Y:S02]  /*1a80*/  SHF.R.U32.HI R11, RZ, 0x10, R11 ;  /* 0x00000010ff0b7819 */ /* 0x000fe4000001160b */
[----:B------:R-:W-:-:S02]  /*1a90*/  LOP3.LUT R8, R8, 0xff, RZ, 0xc0, !PT ;  /* 0x000000ff08087812 */ /* 0x000fc400078ec0ff */
[----:B------:R-:W-:Y:S01]  /*1aa0*/  LOP3.LUT R9, R9, 0xff, RZ, 0xc0, !PT ;  /* 0x000000ff09097812 */ /* 0x000fe200078ec0ff */
[----:B------:R-:W3:Y:S01]  /*1ab0*/  I2F.F16 R37, R37 ;  /* 0x0000002500257306 */ /* 0x000ee20000200c00 */
[----:B------:R-:W-:Y:S02]  /*1ac0*/  ISETP.NE.AND P2, PT, R4, RZ, PT ;  /* 0x000000ff0400720c */ /* 0x000fe40003f45270 */
[----:B------:R-:W-:Y:S02]  /*1ad0*/  LOP3.LUT R7, R7, 0xff, RZ, 0xc0, !PT ;  /* 0x000000ff07077812 */ /* 0x000fe400078ec0ff */
[----:B------:R-:W-:Y:S02]  /*1ae0*/  LOP3.LUT R5, R5, 0xff, RZ, 0xc0, !PT ;  /* 0x000000ff05057812 */ /* 0x000fe400078ec0ff */
[----:B--2---:R-:W-:Y:S01]  /*1af0*/  LOP3.LUT R0, R10, 0xff, RZ, 0xc0, !PT ;  /* 0x000000ff0a007812 */ /* 0x004fe200078ec0ff */
[----:B------:R-:W2:Y:S01]  /*1b00*/  I2F.F16 R36, R36 ;  /* 0x0000002400247306 */ /* 0x000ea20000200c00 */
[----:B------:R-:W-:-:S02]  /*1b10*/  LOP3.LUT R6, R6, 0xff, RZ, 0xc0, !PT ;  /* 0x000000ff06067812 */ /* 0x000fc400078ec0ff */
[----:B------:R-:W-:Y:S02]  /*1b20*/  LOP3.LUT R4, R11, 0xff, RZ, 0xc0, !PT ;  /* 0x000000ff0b047812 */ /* 0x000fe400078ec0ff */
[----:B------:R-:W-:Y:S02]  /*1b30*/  IADD3 R21, R21, -0x80, RZ ;  /* 0xffffff8015157810 */ /* 0x000fe40007ffe0ff */
[----:B------:R-:W-:Y:S01]  /*1b40*/  IADD3 R8, R8, -0x80, RZ ;  /* 0xffffff8008087810 */ /* 0x000fe20007ffe0ff */
[----:B------:R-:W0:Y:S01]  /*1b50*/  I2F.F16 R35, R35 ;  /* 0x0000002300237306 */ /* 0x000e220000200c00 */
[----:B------:R-:W-:Y:S02]  /*1b60*/  IADD3 R9, R9, -0x80, RZ ;  /* 0xffffff8009097810 */ /* 0x000fe40007ffe0ff */
[----:B------:R-:W-:Y:S02]  /*1b70*/  IADD3 R7, R7, -0x80, RZ ;  /* 0xffffff8007077810 */ /* 0x000fe40007ffe0ff */
[----:B------:R-:W-:-:S02]  /*1b80*/  IADD3 R5, R5, -0x80, RZ ;  /* 0xffffff8005057810 */ /* 0x000fc40007ffe0ff */
        /* <DEDUP_REMOVED lines=40> */
[----:B------:R-:W-:-:S03]  /*1e10*/  HADD2.F32 R56, -RZ, R8.H0_H0 ;  /* 0x20000008ff387230 */ /* 0x000fc60000004100 */
[----:B------:R-:W-:Y:S01]  /*1e20*/  FFMA.FTZ R57, R6, R55, R57 ;  /* 0x0000003706397223 */ /* 0x000fe20000010039 */
[----:B------:R-:W-:Y:S02]  /*1e30*/  HADD2.F32 R6, -RZ, R7.H0_H0 ;  /* 0x20000007ff067230 */ /* 0x000fe40000004100 */
[----:B------:R-:W-:-:S03]  /*1e40*/  HADD2.F32 R7, -RZ, R2.H0_H0 ;  /* 0x20000002ff077230 */ /* 0x000fc60000004100 */
[----:B------:R-:W-:Y:S01]  /*1e50*/  FFMA.FTZ R57, R56, R6, R57 ;  /* 0x0000000638397223 */ /* 0x000fe20000010039 */
[----:B------:R-:W-:-:S05]  /*1e60*/  HADD2.F32 R56, -RZ, R36.H0_H0 ;  /* 0x20000024ff387230 */ /* 0x000fca0000004100 */
[----:B------:R-:W-:Y:S01]  /*1e70*/  FFMA.FTZ R56, R56, R58, R57 ;  /* 0x0000003a38387223 */ /* 0x000fe20000010039 */
[----:B------:R-:W-:-:S03]  /*1e80*/  HADD2.F32 R57, -RZ, R27.H0_H0 ;  /* 0x2000001bff397230 */ /* 0x000fc60000004100 */
[----:B------:R-:W-:Y:S02]  /*1e90*/  FMUL.FTZ R7, R56, R7 ;  /* 0x0000000738077220 */ /* 0x000fe40000410000 */
[----:B------:R-:W-:Y:S01]  /*1ea0*/  FFMA.FTZ R56, R0, R57, RZ ;  /* 0x0000003900387223 */ /* 0x000fe200000100ff */
[----:B------:R-:W-:Y:S02]  /*1eb0*/  HADD2.F32 R57, -RZ, R43.H0_H0 ;  /* 0x2000002bff397230 */ /* 0x000fe40000004100 */
[----:B------:R-:W-:Y:S01]  /*1ec0*/  F2FP.F16.F32.PACK_AB R7, RZ, R7 ;  /* 0x00000007ff07723e */ /* 0x000fe200000000ff */
[----:B------:R-:W-:Y:S01]  /*1ed0*/  FFMA.FTZ R59, R53, R59, R56 ;  /* 0x0000003b353b7223 */ /* 0x000fe20000010038 */
[----:B------:R-:W-:-:S03]  /*1ee0*/  HADD2.F32 R56, -RZ, R39.H0_H0 ;  /* 0x20000027ff387230 */ /* 0x000fc60000004100 */
[----:B------:R-:W-:Y:S01]  /*1ef0*/  FFMA.FTZ R57, R4, R57, R59 ;  /* 0x0000003904397223 */ /* 0x000fe2000001003b */
[----:B------:R-:W-:-:S03]  /*1f00*/  HADD2.F32 R59, -RZ, R50.H0_H0 ;  /* 0x20000032ff3b7230 */ /* 0x000fc60000004100 */
[----:B------:R-:W-:Y:S01]  /*1f10*/  FFMA.FTZ R57, R54, R56, R57 ;  /* 0x0000003836397223 */ /* 0x000fe20000010039 */
[----:B------:R-:W-:-:S05]  /*1f20*/  HADD2.F32 R56, -RZ, R23.H0_H0 ;  /* 0x20000017ff387230 */ /* 0x000fca0000004100 */
[----:B------:R-:W-:Y:S01]  /*1f30*/  FFMA.FTZ R56, R5, R56, R57 ;  /* 0x0000003805387223 */ /* 0x000fe20000010039 */
[----:B------:R-:W-:-:S03]  /*1f40*/  HADD2.F32 R57, -RZ, R9.H0_H0 ;  /* 0x20000009ff397230 */ /* 0x000fc60000004100 */
[----:B------:R-:W-:Y:S01]  /*1f50*/  FFMA.FTZ R59, R55, R59, R56 ;  /* 0x0000003b373b7223 */ /* 0x000fe20000010038 */
[----:B------:R-:W-:-:S03]  /*1f60*/  HADD2.F32 R56, -RZ, R35.H0_H0 ;  /* 0x20000023ff387230 */ /* 0x000fc60000004100 */
[----:B------:R-:W-:-:S04]  /*1f70*/  FFMA.FTZ R57, R6, R57, R59 ;  /* 0x0000003906397223 */ /* 0x000fc8000001003b */
[----:B------:R-:W-:Y:S01]  /*1f80*/  FFMA.FTZ R56, R58, R56, R57 ;  /* 0x000000383a387223 */ /* 0x000fe20000010039 */
[----:B------:R-:W-:-:S05]  /*1f90*/  HADD2.F32 R57, -RZ, R2.H1_H1 ;  /* 0x30000002ff397230 */ /* 0x000fca0000004100 */
[----:B------:R-:W-:Y:S01]  /*1fa0*/  FMUL.FTZ R56, R56, R57 ;  /* 0x0000003938387220 */ /* 0x000fe20000410000 */
[----:B------:R-:W-:-:S04]  /*1fb0*/  HADD2.F32 R57, -RZ, R26.H0_H0 ;  /* 0x2000001aff397230 */ /* 0x000fc80000004100 */
[----:B------:R-:W-:-:S04]  /*1fc0*/  F2FP.F16.F32.PACK_AB R56, RZ, R56 ;  /* 0x00000038ff38723e */ /* 0x000fc800000000ff */
[----:B------:R-:W-:Y:S01]  /*1fd0*/  PRMT R7, R7, 0x5410, R56 ;  /* 0x0000541007077816 */ /* 0x000fe20000000038 */
[----:B------:R-:W-:Y:S01]  /*1fe0*/  FFMA.FTZ R56, R0, R57, RZ ;  /* 0x0000003900387223 */ /* 0x000fe200000100ff */
[----:B------:R-:W-:-:S04]  /*1ff0*/  HADD2.F32 R57, -RZ, R48.H0_H0 ;  /* 0x20000030ff397230 */ /* 0x000fc80000004100 */
[----:B------:R-:W-:Y:S01]  /*2000*/  HFMA2.MMA R13, R7, 1, 1, R13 ;  /* 0x3c003c00070d7835 */ /* 0x000fe2000000000d */
[----:B------:R-:W-:-:S05]  /*2010*/  HADD2.F32 R7, -RZ, R25.H0_H0 ;  /* 0x20000019ff077230 */ /* 0x000fca0000004100 */
[----:B------:R-:W-:Y:S01]  /*2020*/  FFMA.FTZ R0, R0, R7, RZ ;  /* 0x0000000700007223 */ /* 0x000fe200000100ff */
[----:B------:R-:W-:-:S05]  /*2030*/  HADD2.F32 R7, -RZ, R46.H0_H0 ;  /* 0x2000002eff077230 */ /* 0x000fca0000004100 */
[C---:B------:R-:W-:Y:S01]  /*2040*/  FFMA.FTZ R7, R53.reuse, R7, R56 ;  /* 0x0000000735077223 */ /* 0x040fe20000010038 */
        /* <DEDUP_REMOVED lines=33> */
.L_x_3965:
        /* <DEDUP_REMOVED lines=72> */
[----:B------:R-:W-:Y:S01]  /*26e0*/  FFMA.FTZ R0, R52, R0, R5 ;  /* 0x0000000034007223 */ /* 0x000fe20000010005 */
[-C--:B------:R-:W-:Y:S01]  /*26f0*/  FFMA.FTZ R4, R9, R7.reuse, R4 ;  /* 0x0000000709047223 */ /* 0x080fe20000010004 */
[--C-:B------:R-:W-:Y:S02]  /*2700*/  HADD2.F32 R5, -RZ, R2.reuse.H0_H0 ;  /* 0x20000002ff057230 */ /* 0x100fe40000004100 */
[-C--:B------:R-:W-:Y:S01]  /*2710*/  FFMA.FTZ R8, R11, R7.reuse, R8 ;  /* 0x000000070b087223 */ /* 0x080fe20000010008 */
[----:B------:R-:W-:Y:S02]  /*2720*/  HADD2.F32 R9, -RZ, R2.H1_H1 ;  /* 0x30000002ff097230 */ /* 0x000fe40000004100 */
[----:B------:R-:W-:Y:S01]  /*2730*/  FFMA.FTZ R0, R31, R7, R0 ;  /* 0x000000071f007223 */ /* 0x000fe20000010000 */
[----:B------:R-:W-:-:S02]  /*2740*/  HADD2.F32 R11, -RZ, R60.H0_H0 ;  /* 0x2000003cff0b7230 */ /* 0x000fc40000004100 */
        /* <DEDUP_REMOVED lines=12> */
.L_x_3964:
[----:B0-----:R-:W0:Y:S02]  /*2810*/  LDC R21, c[0x0][0x23c] ;  /* 0x00008f00ff157b82 */ /* 0x001e240000000800 */
[----:B0-----:R-:W-:-:S05]  /*2820*/  IMAD.WIDE R32, R21, 0x8, R32 ;  /* 0x0000000815207825 */ /* 0x001fca00078e0220 */
[----:B------:R0:W5:Y:S01]  /*2830*/  LDG.E.128.CONSTANT R4, desc[UR6][R32.64] ;  /* 0x0000000620047981 */ /* 0x000162000c1e9d00 */
[----:B------:R-:W-:Y:S01]  /*2840*/  IMAD.WIDE R28, R21, 0x8, R28 ;  /* 0x00000008151c7825 */ /* 0x000fe200078e021c */
[----:B------:R-:W-:Y:S06]  /*2850*/  @!P1 BRA `(.L_x_3966) ;  /* 0x0000001000849947 */ /* 0x000fec0003800000 */
[----:B------:R-:W2:Y:S01]  /*2860*/  LDG.E.128.CONSTANT R8, desc[UR6][R28.64] ;  /* 0x000000061c087981 */ /* 0x000ea2000c1e9d00 */
[----:B-----5:R-:W-:Y:S02]  /*2870*/  LOP3.LUT R0, R4, 0xff, RZ, 0xc0, !PT ;  /* 0x000000ff04007812 */ /* 0x020fe400078ec0ff */
[----:B------:R-:W-:Y:S02]  /*2880*/  SHF.R.U32.HI R38, RZ, 0x8, R5 ;  /* 0x00000008ff267819 */ /* 0x000fe40000011605 */
[----:B------:R-:W-:Y:S02]  /*2890*/  IADD3 R0, R0, -0x80, RZ ;  /* 0xffffff8000007810 */ /* 0x000fe40007ffe0ff */
[----:B------:R-:W-:Y:S02]  /*28a0*/  LOP3.LUT R40, R38, 0xff, RZ, 0xc0, !PT ;  /* 0x000000ff26287812 */ /* 0x000fe400078ec0ff */
[----:B------:R1:W3:Y:S01]  /*28b0*/  I2F.F16 R31, R0 ;  /* 0x00000000001f7306 */ /* 0x0002e20000200c00 */
[----:B------:R-:W-:-:S02]  /*28c0*/  LEA.HI R37, R4, 0xffffff80, RZ, 0x8 ;  /* 0xffffff8004257811 */ /* 0x000fc400078f40ff */
[----:B------:R-:W-:Y:S02]  /*28d0*/  IADD3 R41, R40, -0x80, RZ ;  /* 0xffffff8028297810 */ /* 0x000fe40007ffe0ff */
[----:B------:R-:W-:Y:S02]  /*28e0*/  SHF.R.U32.HI R40, RZ, 0x8, R6 ;  /* 0x00000008ff287819 */ /* 0x000fe40000011606 */
[----:B------:R-:W-:Y:S01]  /*28f0*/  LEA.HI R36, R5, 0xffffff80, RZ, 0x8 ;  /* 0xffffff8005247811 */ /* 0x000fe200078f40ff */
[----:B------:R-:W4:Y:S01]  /*2900*/  I2F.F16 R37, R37 ;  /* 0x0000002500257306 */ /* 0x000f220000200c00 */
[--C-:B-1----:R-:W-:Y:S02]  /*2910*/  SHF.R.U32.HI R0, RZ, 0x8, R4.reuse ;  /* 0x00000008ff007819 */ /* 0x102fe40000011604 */
[----:B------:R-:W-:Y:S02]  /*2920*/  SHF.R.U32.HI R4, RZ, 0x10, R4 ;  /* 0x00000010ff047819 */ /* 0x000fe40000011604 */
[----:B------:R-:W-:-:S02]  /*2930*/  LOP3.LUT R0, R0, 0xff, RZ, 0xc0, !PT ;  /* 0x000000ff00007812 */ /* 0x000fc400078ec0ff */
[----:B------:R-:W-:Y:S01]  /*2940*/  LOP3.LUT R4, R4, 0xff, RZ, 0xc0, !PT ;  /* 0x000000ff04047812 */ /* 0x000fe200078ec0ff */
[----:B------:R-:W1:Y:S01]  /*2950*/  I2F.F16 R36, R36 ;  /* 0x0000002400247306 */ /* 0x000e620000200c00 */
[----:B------:R-:W-:Y:S02]  /*2960*/  IADD3 R0, R0, -0x80, RZ ;  /* 0xffffff8000007810 */ /* 0x000fe40007ffe0ff */
[----:B------:R-:W-:Y:S02]  /*2970*/  IADD3 R4, R4, -0x80, RZ ;  /* 0xffffff8004047810 */ /* 0x000fe40007ffe0ff */
[----:B------:R-:W-:Y:S02]  /*2980*/  LOP3.LUT R22, R5, 0xff, RZ, 0xc0, !PT ;  /* 0x000000ff05167812 */ /* 0x000fe400078ec0ff */
[----:B------:R-:W-:Y:S01]  /*2990*/  SHF.R.U32.HI R5, RZ, 0x10, R5 ;  /* 0x00000010ff057819 */ /* 0x000fe20000011605 */
[----:B------:R0:W1:Y:S01]  /*29a0*/  I2F.F16 R39, R0 ;  /* 0x0000000000277306 */ /* 0x0000620000200c00 */
[----:B------:R-:W-:-:S02]  /*29b0*/  LOP3.LUT R23, R6, 0xff, RZ, 0xc0, !PT ;  /* 0x000000ff06177812 */ /* 0x000fc400078ec0ff */
[----:B------:R-:W-:Y:S02]  /*29c0*/  LOP3.LUT R5, R5, 0xff, RZ, 0xc0, !PT ;  /* 0x000000ff05057812 */ /* 0x000fe400078ec0ff */
[----:B------:R-:W-:Y:S02]  /*29d0*/  IADD3 R27, R23, -0x80, RZ ;  /* 0xffffff80171b7810 */ /* 0x000fe40007ffe0ff */
[----:B------:R-:W-:Y:S01]  /*29e0*/  IADD3 R5, R5, -0x80, RZ ;  /* 0xffffff8005057810 */ /* 0x000fe20007ffe0ff */
[----:B------:R2:W1:Y:S01]  /*29f0*/  I2F.F16 R38, R4 ;  /* 0x0000000400267306 */ /* 0x0004620000200c00 */
[----:B0-----:R-:W-:Y:S02]  /*2a00*/  LOP3.LUT R0, R40, 0xff, RZ, 0xc0, !PT ;  /* 0x000000ff28007812 */ /* 0x001fe400078ec0ff */
[----:B------:R-:W-:Y:S02]  /*2a10*/  LOP3.LUT R23, R7, 0xff, RZ, 0xc0, !PT ;  /* 0x000000ff07177812 */ /* 0x000fe400078ec0ff */
[----:B------:R-:W-:-:S02]  /*2a20*/  IADD3 R43, R0, -0x80, RZ ;  /* 0xffffff80002b7810 */ /* 0x000fc40007ffe0ff */
[----:B------:R-:W-:Y:S01]  /*2a30*/  SHF.R.U32.HI R0, RZ, 0x8, R7 ;  /* 0x00000008ff007819 */ /* 0x000fe20000011607 */
[----:B------:R0:W0:Y:S01]  /*2a40*/  I2F.F16 R40, R5 ;  /* 0x0000000500287306 */ /* 0x0000220000200c00 */
[----:B------:R-:W-:Y:S02]  /*2a50*/  IADD3 R22, R22, -0x80, RZ ;  /* 0xffffff8016167810 */ /* 0x000fe40007ffe0ff */
[----:B------:R-:W-:Y:S02]  /*2a60*/  LOP3.LUT R0, R0, 0xff, RZ, 0xc0, !PT ;  /* 0x000000ff00007812 */ /* 0x000fe400078ec0ff */
[----:B------:R-:W-:Y:S02]  /*2a70*/  IADD3 R26, R23, -0x80, RZ ;  /* 0xffffff80171a7810 */ /* 0x000fe40007ffe0ff */
[----:B------:R-:W-:Y:S01]  /*2a80*/  IADD3 R49, R0, -0x80, RZ ;  /* 0xffffff8000317810 */ /* 0x000fe20007ffe0ff */
[----:B------:R-:W0:Y:S01]  /*2a90*/  I2F.F16 R30, R22 ;  /* 0x00000016001e7306 */ /* 0x000e220000200c00 */
[----:B------:R-:W-:-:S02]  /*2aa0*/  LEA.HI R35, R6, 0xffffff80, RZ, 0x8 ;  /* 0xffffff8006237811 */ /* 0x000fc400078f40ff */
[----:B------:R-:W-:Y:S02]  /*2ab0*/  LEA.HI R34, R7, 0xffffff80, RZ, 0x8 ;  /* 0xffffff8007227811 */ /* 0x000fe400078f40ff */
[----:B------:R-:W-:Y:S02]  /*2ac0*/  SHF.R.U32.HI R6, RZ, 0x10, R6 ;  /* 0x00000010ff067819 */ /* 0x000fe40000011606 */
[----:B------:R-:W-:Y:S01]  /*2ad0*/  SHF.R.U32.HI R7, RZ, 0x10, R7 ;  /* 0x00000010ff077819 */ /* 0x000fe20000011607 */
[----:B------:R-:W0:Y:S01]  /*2ae0*/  I2F.F16 R35, R35 ;  /* 0x0000002300237306 */ /* 0x000e220000200c00 */
[----:B------:R-:W-:Y:S02]  /*2af0*/  LOP3.LUT R6, R6, 0xff, RZ, 0xc0, !PT ;  /* 0x000000ff06067812 */ /* 0x000fe400078ec0ff */
[----:B------:R-:W-:Y:S02]  /*2b00*/  LOP3.LUT R7, R7, 0xff, RZ, 0xc0, !PT ;  /* 0x000000ff07077812 */ /* 0x000fe400078ec0ff */
[----:B------:R-:W-:-:S02]  /*2b10*/  IADD3 R6, R6, -0x80, RZ ;  /* 0xffffff8006067810 */ /* 0x000fc40007ffe0ff */
        /* <DEDUP_REMOVED lines=14> */
[----:B------:R2:W1:Y:S01]  /*2c00*/  I2F.F16 R47, R0 ;  /* 0x00000000002f7306 */ /* 0x0004620000200c00 */
[----:B0-----:R-:W-:Y:S02]  /*2c10*/  LOP3.LUT R5, R11, 0xff, RZ, 0xc0, !PT ;  /* 0x000000ff0b057812 */ /* 0x001fe400078ec0ff */
[----:B------:R-:W-:-:S02]  /*2c20*/  IADD3 R45, R4, -0x80, RZ ;  /* 0xffffff80042d7810 */ /* 0x000fc40007ffe0ff */
[----:B------:R-:W-:Y:S02]  /*2c30*/  SHF.R.U32.HI R4, RZ, 0x8, R8 ;  /* 0x00000008ff047819 */ /* 0x000fe40000011608 */
[----:B------:R-:W-:Y:S01]  /*2c40*/  IADD3 R5, R5, -0x80, RZ ;  /* 0xffffff8005057810 */ /* 0x000fe20007ffe0ff */
[----:B------:R-:W0:Y:S01]  /*2c50*/  I2F.F16 R46, R46 ;  /* 0x0000002e002e7306 */ /* 0x000e220000200c00 */
        /* <DEDUP_REMOVED lines=124> */
[----:B------:R-:W-:-:S03]  /*3420*/  HADD2.F32 R5, -RZ, R23.H0_H0 ;  /* 0x20000017ff057230 */ /* 0x000fc60000004100 */
[C---:B------:R-:W-:Y:S02]  /*3430*/  FFMA.FTZ R4, R58.reuse, R55, R4 ;  /* 0x000000373a047223 */ /* 0x040fe40000010004 */
        /* <DEDUP_REMOVED lines=8> */
.L_x_3967:
        /* <DEDUP_REMOVED lines=18> */
[----:B------:R-:W-:-:S03]  /*35e0*/  HADD2.F32 R4, -RZ, R4.H1_H1 ;  /* 0x30000004ff047230 */ /* 0x000fc60000004100 */
[-C--:B------:R-:W-:Y:S01]  /*35f0*/  FFMA.FTZ R54, R31, R0.reuse, RZ ;  /* 0x000000001f367223 */ /* 0x080fe200000100ff */
[-C--:B------:R-:W-:Y:S01]  /*3600*/  FFMA.FTZ R55, R26, R0.reuse, RZ ;  /* 0x000000001a377223 */ /* 0x080fe200000100ff */
[----:B------:R-:W-:Y:S02]  /*3610*/  HADD2.F32 R26, -RZ, R41.H0_H0 ;  /* 0x20000029ff1a7230 */ /* 0x000fe40000004100 */
        /* <DEDUP_REMOVED lines=54> */
[----:B------:R-:W-:Y:S02]  /*3980*/  HADD2.F32 R23, -RZ, R22.H0_H0 ;  /* 0x20000016ff177230 */ /* 0x000fe40000004100 */
[----:B------:R-:W-:Y:S01]  /*3990*/  FMUL.FTZ R6, R9, R6 ;  /* 0x0000000609067220 */ /* 0x000fe20000410000 */
[----:B------:R-:W-:-:S02]  /*39a0*/  HADD2.F32 R25, -RZ, R60.H1_H1 ;  /* 0x3000003cff197230 */ /* 0x000fc40000004100 */
[----:B------:R-:W-:Y:S01]  /*39b0*/  FMUL.FTZ R4, R5, R4 ;  /* 0x0000000405047220 */ /* 0x000fe20000410000 */
[----:B------:R-:W-:Y:S01]  /*39c0*/  FMUL.FTZ R8, R11, R8 ;  /* 0x000000080b087220 */ /* 0x000fe20000410000 */
[----:B------:R-:W-:Y:S01]  /*39d0*/  FFMA.FTZ R0, R23, R7, R0 ;  /* 0x0000000717007223 */ /* 0x000fe20000010000 */
[----:B------:R-:W-:Y:S02]  /*39e0*/  F2FP.F16.F32.PACK_AB R6, RZ, R6 ;  /* 0x00000006ff06723e */ /* 0x000fe400000000ff */
[----:B------:R-:W-:Y:S01]  /*39f0*/  F2FP.F16.F32.PACK_AB R4, RZ, R4 ;  /* 0x00000004ff04723e */ /* 0x000fe200000000ff */
[----:B------:R-:W-:Y:S01]  /*3a00*/  FMUL.FTZ R0, R25, R0 ;  /* 0x0000000019007220 */ /* 0x000fe20000410000 */
[----:B------:R-:W-:Y:S02]  /*3a10*/  F2FP.F16.F32.PACK_AB R8, RZ, R8 ;  /* 0x00000008ff08723e */ /* 0x000fe400000000ff */
[----:B------:R-:W-:Y:S02]  /*3a20*/  PRMT R4, R4, 0x5410, R6 ;  /* 0x0000541004047816 */ /* 0x000fe40000000006 */
[----:B------:R-:W-:-:S04]  /*3a30*/  F2FP.F16.F32.PACK_AB R0, RZ, R0 ;  /* 0x00000000ff00723e */ /* 0x000fc800000000ff */
[----:B------:R-:W-:Y:S01]  /*3a40*/  PRMT R8, R8, 0x5410, R0 ;  /* 0x0000541008087816 */ /* 0x000fe20000000000 */
[----:B------:R-:W-:-:S04]  /*3a50*/  HFMA2.MMA R15, R4, 1, 1, R15 ;  /* 0x3c003c00040f7835 */ /* 0x000fc8000000000f */
[----:B------:R-:W-:-:S07]  /*3a60*/  HADD2 R16, R8, R16 ;  /* 0x0000001008107230 */ /* 0x000fce0000000000 */
.L_x_3966:
[----:B0-----:R-:W-:-:S05]  /*3a70*/  IMAD.WIDE R32, R21, 0x8, R32 ;  /* 0x0000000815207825 */ /* 0x001fca00078e0220 */
[----:B-----5:R0:W5:Y:S01]  /*3a80*/  LDG.E.128.CONSTANT R4, desc[UR6][R32.64] ;  /* 0x0000000620047981 */ /* 0x020162000c1e9d00 */
        /* <DEDUP_REMOVED lines=200> */
.L_x_3969:
        /* <DEDUP_REMOVED lines=91> */
.L_x_3968:
[----:B------:R-:W-:-:S05]  /*4cc0*/  IMAD.WIDE R24, R21, 0x8, R32 ;  /* 0x0000000815187825 */ /* 0x000fca00078e0220 */
[----:B0----5:R0:W5:Y:S01]  /*4cd0*/  LDG.E.128.CONSTANT R4, desc[UR6][R24.64] ;  /* 0x0000000618047981 */ /* 0x021162000c1e9d00 */
        /* <DEDUP_REMOVED lines=19> */
[----:B------:R-:W-:Y:S02]  /*4e10*/  LOP3.LUT R26, R5, 0xff, RZ, 0xc0, !PT ;  /* 0x000000ff051a7812 */ /* 0x000fe400078ec0ff */
[----:B------:R-:W-:Y:S02]  /*4e20*/  SHF.R.U32.HI R5, RZ, 0x10, R5 ;  /* 0x00000010ff057819 */ /* 0x000fe40000011605 */
[----:B------:R-:W-:Y:S01]  /*4e30*/  IADD3 R4, R4, -0x80, RZ ;  /* 0xffffff8004047810 */ /* 0x000fe20007ffe0ff */
[----:B------:R0:W1:Y:S01]  /*4e40*/  I2F.F16 R39, R0 ;  /* 0x0000000000277306 */ /* 0x0000620000200c00 */
[----:B------:R-:W-:-:S02]  /*4e50*/  LOP3.LUT R5, R5, 0xff, RZ, 0xc0, !PT ;  /* 0x000000ff05057812 */ /* 0x000fc400078ec0ff */
[----:B------:R-:W-:Y:S02]  /*4e60*/  LOP3.LUT R27, R6, 0xff, RZ, 0xc0, !PT ;  /* 0x000000ff061b7812 */ /* 0x000fe400078ec0ff */
[----:B------:R-:W-:Y:S02]  /*4e70*/  IADD3 R5, R5, -0x80, RZ ;  /* 0xffffff8005057810 */ /* 0x000fe40007ffe0ff */
[----:B------:R-:W-:Y:S01]  /*4e80*/  IADD3 R31, R27, -0x80, RZ ;  /* 0xffffff801b1f7810 */ /* 0x000fe20007ffe0ff */
[----:B------:R3:W1:Y:S01]  /*4e90*/  I2F.F16 R38, R4 ;  /* 0x0000000400267306 */ /* 0x0006620000200c00 */
[----:B0-----:R-:W-:Y:S02]  /*4ea0*/  LOP3.LUT R0, R40, 0xff, RZ, 0xc0, !PT ;  /* 0x000000ff28007812 */ /* 0x001fe400078ec0ff */
[----:B------:R-:W-:Y:S02]  /*4eb0*/  LEA.HI R35, R6, 0xffffff80, RZ, 0x8 ;  /* 0xffffff8006237811 */ /* 0x000fe400078f40ff */
[----:B------:R-:W-:-:S02]  /*4ec0*/  IADD3 R43, R0, -0x80, RZ ;  /* 0xffffff80002b7810 */ /* 0x000fc40007ffe0ff */
[----:B------:R-:W-:Y:S01]  /*4ed0*/  SHF.R.U32.HI R0, RZ, 0x8, R7 ;  /* 0x00000008ff007819 */ /* 0x000fe20000011607 */
[----:B------:R0:W0:Y:S01]  /*4ee0*/  I2F.F16 R40, R5 ;  /* 0x0000000500287306 */ /* 0x0000220000200c00 */
[C---:B------:R-:W-:Y:S02]  /*4ef0*/  LEA.HI R34, R7.reuse, 0xffffff80, RZ, 0x8 ;  /* 0xffffff8007227811 */ /* 0x040fe400078f40ff */
[----:B------:R-:W-:Y:S02]  /*4f00*/  LOP3.LUT R0, R0, 0xff, RZ, 0xc0, !PT ;  /* 0x000000ff00007812 */ /* 0x000fe400078ec0ff */
[----:B------:R-:W-:Y:S02]  /*4f10*/  LOP3.LUT R27, R7, 0xff, RZ, 0xc0, !PT ;  /* 0x000000ff071b7812 */ /* 0x000fe400078ec0ff */
[----:B------:R-:W-:Y:S01]  /*4f20*/  IADD3 R49, R0, -0x80, RZ ;  /* 0xffffff8000317810 */ /* 0x000fe20007ffe0ff */
[----:B------:R-:W0:Y:S01]  /*4f30*/  I2F.F16 R35, R35 ;  /* 0x0000002300237306 */ /* 0x000e220000200c00 */
[----:B------:R-:W-:-:S02]  /*4f40*/  SHF.R.U32.HI R6, RZ, 0x10, R6 ;  /* 0x00000010ff067819 */ /* 0x000fc40000011606 */
[----:B------:R-:W-:Y:S02]  /*4f50*/  SHF.R.U32.HI R7, RZ, 0x10, R7 ;  /* 0x00000010ff077819 */ /* 0x000fe40000011607 */
[----:B------:R-:W-:Y:S02]  /*4f60*/  LOP3.LUT R6, R6, 0xff, RZ, 0xc0, !PT ;  /* 0x000000ff06067812 */ /* 0x000fe400078ec0ff */
[----:B------:R-:W-:Y:S01]  /*4f70*/  LOP3.LUT R7, R7, 0xff, RZ, 0xc0, !PT ;  /* 0x000000ff07077812 */ /* 0x000fe200078ec0ff */
[----:B------:R-:W0:Y:S01]  /*4f80*/  I2F.F16 R34, R34 ;  /* 0x0000002200227306 */ /* 0x000e220000200c00 */
[----:B------:R-:W-:Y:S02]  /*4f90*/  IADD3 R26, R26, -0x80, RZ ;  /* 0xffffff801a1a7810 */ /* 0x000fe40007ffe0ff */
[----:B------:R-:W-:Y:S02]  /*4fa0*/  IADD3 R6, R6, -0x80, RZ ;  /* 0xffffff8006067810 */ /* 0x000fe40007ffe0ff */
        /* <DEDUP_REMOVED lines=16> */
[----:B0-----:R-:W-:Y:S02]  /*50b0*/  LOP3.LUT R5, R11, 0xff, RZ, 0xc0, !PT ;  /* 0x000000ff0b057812 */ /* 0x001fe400078ec0ff */
[----:B------:R-:W-:-:S02]  /*50c0*/  IADD3 R45, R4, -0x80, RZ ;  /* 0xffffff80042d7810 */ /* 0x000fc40007ffe0ff */
[----:B------:R-:W-:Y:S01]  /*50d0*/  LEA.HI R28, R9, 0xffffff80, RZ, 0x8 ;  /* 0xffffff80091c7811 */ /* 0x000fe200078f40ff */
[----:B------:R-:W0:Y:S01]  /*50e0*/  I2F.F16 R46, R46 ;  /* 0x0000002e002e7306 */ /* 0x000e220000200c00 */
[--C-:B--2---:R-:W-:Y:S02]  /*50f0*/  SHF.R.U32.HI R0, RZ, 0x8, R9.reuse ;  /* 0x00000008ff007819 */ /* 0x104fe40000011609 */
[----:B------:R-:W-:Y:S02]  /*5100*/  SHF.R.U32.HI R4, RZ, 0x8, R8 ;  /* 0x00000008ff047819 */ /* 0x000fe40000011608 */
[----:B------:R-:W-:Y:S02]  /*5110*/  LOP3.LUT R0, R0, 0xff, RZ, 0xc0, !PT ;  /* 0x000000ff00007812 */ /* 0x000fe400078ec0ff */
[----:B------:R-:W-:Y:S01]  /*5120*/  IADD3 R5, R5, -0x80, RZ ;  /* 0xffffff8005057810 */ /* 0x000fe20007ffe0ff */
[----:B------:R-:W2:Y:S01]  /*5130*/  I2F.F16 R28, R28 ;  /* 0x0000001c001c7306 */ /* 0x000ea20000200c00 */
[----:B------:R-:W-:-:S02]  /*5140*/  SHF.R.U32.HI R9, RZ, 0x10, R9 ;  /* 0x00000010ff097819 */ /* 0x000fc40000011609 */
[----:B------:R-:W-:Y:S02]  /*5150*/  IADD3 R0, R0, -0x80, RZ ;  /* 0xffffff8000007810 */ /* 0x000fe40007ffe0ff */
[----:B------:R-:W-:Y:S02]  /*5160*/  LOP3.LUT R4, R4, 0xff, RZ, 0xc0, !PT ;  /* 0x000000ff04047812 */ /* 0x000fe400078ec0ff */
[----:B------:R-:W-:Y:S01]  /*5170*/  LEA.HI R29, R8, 0xffffff80, RZ, 0x8 ;  /* 0xffffff80081d7811 */ /* 0x000fe200078f40ff */
[----:B------:R4:W0:Y:S01]  /*5180*/  I2F.F16 R44, R5 ;  /* 0x00000005002c7306 */ /* 0x0008220000200c00 */
[----:B------:R-:W-:Y:S02]  /*5190*/  SHF.R.U32.HI R8, RZ, 0x10, R8 ;  /* 0x00000010ff087819 */ /* 0x000fe40000011608 */
[----:B------:R-:W-:Y:S02]  /*51a0*/  LEA.HI R27, R10, 0xffffff80, RZ, 0x8 ;  /* 0xffffff800a1b7811 */ /* 0x000fe400078f40ff */
[----:B------:R-:W-:-:S02]  /*51b0*/  LEA.HI R26, R11, 0xffffff80, RZ, 0x8 ;  /* 0xffffff800b1a7811 */ /* 0x000fc400078f40ff */
[----:B------:R-:W-:Y:S01]  /*51c0*/  IADD3 R4, R4, -0x80, RZ ;  /* 0xffffff8004047810 */ /* 0x000fe20007ffe0ff */
[----:B------:R-:W0:Y:S01]  /*51d0*/  I2F.F16 R29, R29 ;  /* 0x0000001d001d7306 */ /* 0x000e220000200c00 */
[----:B----4-:R-:W-:Y:S02]  /*51e0*/  LOP3.LUT R5, R9, 0xff, RZ, 0xc0, !PT ;  /* 0x000000ff09057812 */ /* 0x010fe400078ec0ff */
[--C-:B------:R-:W-:Y:S02]  /*51f0*/  SHF.R.U32.HI R6, RZ, 0x8, R10.reuse ;  /* 0x00000008ff067819 */ /* 0x100fe4000001160a */
[--C-:B------:R-:W-:Y:S02]  /*5200*/  SHF.R.U32.HI R7, RZ, 0x8, R11.reuse ;  /* 0x00000008ff077819 */ /* 0x100fe4000001160b */
[----:B------:R-:W-:Y:S01]  /*5210*/  SHF.R.U32.HI R10, RZ, 0x10, R10 ;  /* 0x00000010ff0a7819 */ /* 0x000fe2000001160a */
[----:B------:R4:W0:Y:S01]  /*5220*/  I2F.F16 R9, R0 ;  /* 0x0000000000097306 */ /* 0x0008220000200c00 */
[----:B------:R-:W-:-:S02]  /*5230*/  SHF.R.U32.HI R11, RZ, 0x10, R11 ;  /* 0x00000010ff0b7819 */ /* 0x000fc4000001160b */
[----:B------:R-:W-:Y:S02]  /*5240*/  LOP3.LUT R8, R8, 0xff, RZ, 0xc0, !PT ;  /* 0x000000ff08087812 */ /* 0x000fe400078ec0ff */
[----:B------:R-:W-:Y:S02]  /*5250*/  LOP3.LUT R6, R6, 0xff, RZ, 0xc0, !PT ;  /* 0x000000ff06067812 */ /* 0x000fe400078ec0ff */
[----:B------:R-:W-:Y:S01]  /*5260*/  LOP3.LUT R7, R7, 0xff, RZ, 0xc0, !PT ;  /* 0x000000ff07077812 */ /* 0x000fe200078ec0ff */
[----:B------:R1:W0:Y:S01]  /*5270*/  I2F.F16 R50, R4 ;  /* 0x0000000400327306 */ /* 0x0002220000200c00 */
[----:B----4-:R-:W-:Y:S02]  /*5280*/  PRMT R0, R19, 0x9910, RZ ;  /* 0x0000991013007816 */ /* 0x010fe400000000ff */
[----:B------:R-:W-:Y:S02]  /*5290*/  IADD3 R8, R8, -0x80, RZ ;  /* 0xffffff8008087810 */ /* 0x000fe40007ffe0ff */
[----:B------:R-:W-:-:S02]  /*52a0*/  ISETP.NE.AND P2, PT, R0, RZ, PT ;  /* 0x000000ff0000720c */ /* 0x000fc40003f45270 */
[----:B------:R-:W-:Y:S01]  /*52b0*/  LOP3.LUT R0, R11, 0xff, RZ, 0xc0, !PT ;  /* 0x000000ff0b007812 */ /* 0x000fe200078ec0ff */
[----:B------:R-:W4:Y:S01]  /*52c0*/  I2F.F16 R27, R27 ;  /* 0x0000001b001b7306 */ /* 0x000f220000200c00 */
[----:B-1----:R-:W-:Y:S02]  /*52d0*/  LOP3.LUT R4, R10, 0xff, RZ, 0xc0, !PT ;  /* 0x000000ff0a047812 */ /* 0x002fe400078ec0ff */
[----:B------:R-:W-:Y:S02]  /*52e0*/  IADD3 R5, R5, -0x80, RZ ;  /* 0xffffff8005057810 */ /* 0x000fe40007ffe0ff */
[----:B------:R-:W-:Y:S02]  /*52f0*/  IADD3 R6, R6, -0x80, RZ ;  /* 0xffffff8006067810 */ /* 0x000fe40007ffe0ff */
[----:B------:R-:W-:Y:S01]  /*5300*/  IADD3 R4, R4, -0x80, RZ ;  /* 0xffffff8004047810 */ /* 0x000fe20007ffe0ff */
[----:B------:R-:W1:Y:S01]  /*5310*/  I2F.F16 R26, R26 ;  /* 0x0000001a001a7306 */ /* 0x000e620000200c00 */
[----:B------:R-:W-:-:S02]  /*5320*/  IADD3 R7, R7, -0x80, RZ ;  /* 0xffffff8007077810 */ /* 0x000fc40007ffe0ff */
[----:B------:R-:W-:-:S05]  /*5330*/  IADD3 R0, R0, -0x80, RZ ;  /* 0xffffff8000007810 */ /* 0x000fca0007ffe0ff */
        /* <DEDUP_REMOVED lines=17> */
[----:B------:R-:W-:Y:S01]  /*5450*/  FFMA.FTZ R4, R55, R0, RZ ;  /* 0x0000000037047223 */ /* 0x000fe200000100ff */
[----:B------:R-:W-:Y:S02]  /*5460*/  HADD2.F32 R55, -RZ, R39.H0_H0 ;  /* 0x20000027ff377230 */ /* 0x000fe40000004100 */
        /* <DEDUP_REMOVED lines=22> */
[----:B------:R-:W-:-:S04]  /*55d0*/  FFMA.FTZ R61, R54, R58, R61 ;  /* 0x0000003a363d7223 */ /* 0x000fc8000001003d */
[----:B------:R-:W-:Y:S01]  /*55e0*/  FFMA.FTZ R58, R4, R59, R61 ;  /* 0x0000003b043a7223 */ /* 0x000fe2000001003d */
[----:B------:R-:W-:Y:S02]  /*55f0*/  HADD2.F32 R61, -RZ, R36.H0_H0 ;  /* 0x20000024ff3d7230 */ /* 0x000fe40000004100 */
[----:B------:R-:W-:-:S03]  /*5600*/  HADD2.F32 R59, -RZ, R51.H0_H0 ;  /* 0x20000033ff3b7230 */ /* 0x000fc60000004100 */
[----:B------:R-:W-:Y:S01]  /*5610*/  FFMA.FTZ R61, R55, R61, R58 ;  /* 0x0000003d373d7223 */ /* 0x000fe2000001003a */
[----:B------:R-:W-:-:S05]  /*5620*/  HADD2.F32 R58, -RZ, R46.H0_H0 ;  /* 0x2000002eff3a7230 */ /* 0x000fca0000004100 */
[----:B------:R-:W-:Y:S01]  /*5630*/  FFMA.FTZ R61, R5, R58, R61 ;  /* 0x0000003a053d7223 */ /* 0x000fe2000001003d */
[----:B------:R-:W-:-:S05]  /*5640*/  HADD2.F32 R58, -RZ, R9.H0_H0 ;  /* 0x20000009ff3a7230 */ /* 0x000fca0000004100 */
[----:B------:R-:W-:-:S04]  /*5650*/  FFMA.FTZ R61, R56, R58, R61 ;  /* 0x0000003a383d7223 */ /* 0x000fc8000001003d */
[----:B------:R-:W-:Y:S01]  /*5660*/  FFMA.FTZ R58, R6, R59, R61 ;  /* 0x0000003b063a7223 */ /* 0x000fe2000001003d */
[----:B------:R-:W-:-:S05]  /*5670*/  HADD2.F32 R59, -RZ, R28.H0_H0 ;  /* 0x2000001cff3b7230 */ /* 0x000fca0000004100 */
[----:B------:R-:W-:Y:S01]  /*5680*/  FFMA.FTZ R58, R7, R59, R58 ;  /* 0x0000003b073a7223 */ /* 0x000fe2000001003a */
[----:B------:R-:W-:-:S05]  /*5690*/  HADD2.F32 R59, -RZ, R2.H1_H1 ;  /* 0x30000002ff3b7230 */ /* 0x000fca0000004100 */
[----:B------:R-:W-:Y:S01]  /*56a0*/  FMUL.FTZ R58, R59, R58 ;  /* 0x0000003a3b3a7220 */ /* 0x000fe20000410000 */
[----:B------:R-:W-:-:S04]  /*56b0*/  HADD2.F32 R59, -RZ, R31.H0_H0 ;  /* 0x2000001fff3b7230 */ /* 0x000fc80000004100 */
[----:B------:R-:W-:Y:S01]  /*56c0*/  F2FP.F16.F32.PACK_AB R58, RZ, R58 ;  /* 0x0000003aff3a723e */ /* 0x000fe200000000ff */
[----:B------:R-:W-:-:S03]  /*56d0*/  FFMA.FTZ R59, R0, R59, RZ ;  /* 0x0000003b003b7223 */ /* 0x000fc600000100ff */
        /* <DEDUP_REMOVED lines=25> */
[----:B------:R-:W-:-:S03]  /*5870*/  FFMA.FTZ R5, R56, R5, R4 ;  /* 0x0000000538057223 */ /* 0x000fc60000010004 */
[C---:B------:R-:W-:Y:S01]  /*5880*/  FFMA.FTZ R4, R6.reuse, R0, R55 ;  /* 0x0000000006047223 */ /* 0x040fe20000010037 */
[----:B------:R-:W-:Y:S01]  /*5890*/  FFMA.FTZ R5, R6, R54, R5 ;  /* 0x0000003606057223 */ /* 0x000fe20000010005 */
[----:B------:R-:W-:Y:S02]  /*58a0*/  HADD2.F32 R0, -RZ, R27.H0_H0 ;  /* 0x2000001bff007230 */ /* 0x000fe40000004100 */
[----:B------:R-:W-:-:S03]  /*58b0*/  HADD2.F32 R6, -RZ, R26.H0_H0 ;  /* 0x2000001aff067230 */ /* 0x000fc60000004100 */
[C---:B------:R-:W-:Y:S01]  /*58c0*/  FFMA.FTZ R0, R7.reuse, R0, R4 ;  /* 0x0000000007007223 */ /* 0x040fe20000010004 */
[--C-:B------:R-:W-:Y:S02]  /*58d0*/  HADD2.F32 R4, -RZ, R60.reuse.H1_H1 ;  /* 0x3000003cff047230 */ /* 0x100fe40000004100 */
[----:B------:R-:W-:Y:S01]  /*58e0*/  FFMA.FTZ R5, R7, R6, R5 ;  /* 0x0000000607057223 */ /* 0x000fe20000010005 */
[----:B------:R-:W-:-:S03]  /*58f0*/  HADD2.F32 R7, -RZ, R60.H0_H0 ;  /* 0x2000003cff077230 */ /* 0x000fc60000004100 */
[----:B------:R-:W-:Y:S02]  /*5900*/  FMUL.FTZ R5, R4, R5 ;  /* 0x0000000504057220 */ /* 0x000fe40000410000 */
[----:B------:R-:W-:-:S03]  /*5910*/  FMUL.FTZ R0, R7, R0 ;  /* 0x0000000007007220 */ /* 0x000fc60000410000 */
[----:B------:R-:W-:Y:S02]  /*5920*/  F2FP.F16.F32.PACK_AB R5, RZ, R5 ;  /* 0x00000005ff05723e */ /* 0x000fe400000000ff */
[----:B------:R-:W-:-:S04]  /*5930*/  F2FP.F16.F32.PACK_AB R0, RZ, R0 ;  /* 0x00000000ff00723e */ /* 0x000fc800000000ff */
[----:B------:R-:W-:-:S06]  /*5940*/  PRMT R0, R0, 0x5410, R5 ;  /* 0x0000541000007816 */ /* 0x000fcc0000000005 */
[----:B------:R-:W-:-:S11]  /*5950*/  HFMA2.MMA R14, R0, 1, 1, R14 ;  /* 0x3c003c00000e7835 */ /* 0x000fd6000000000e */
.L_x_3971:
        /* <DEDUP_REMOVED lines=74> */
[-C--:B------:R-:W-:Y:S01]  /*5e00*/  FFMA.FTZ R8, R27, R7.reuse, R8 ;  /* 0x000000071b087223 */ /* 0x080fe20000010008 */
[----:B------:R-:W-:Y:S02]  /*5e10*/  HADD2.F32 R27, -RZ, R26.H0_H0 ;  /* 0x2000001aff1b7230 */ /* 0x000fe40000004100 */
[----:B------:R-:W-:Y:S02]  /*5e20*/  HADD2.F32 R9, -RZ, R2.H1_H1 ;  /* 0x30000002ff097230 */ /* 0x000fe40000004100 */
        /* <DEDUP_REMOVED lines=14> */
.L_x_3970:
[----:B------:R-:W-:Y:S01]  /*5f10*/  IADD3 R18, R18, 0x20, RZ ;  /* 0x0000002012127810 */ /* 0x000fe20007ffe0ff */
[C---:B------:R-:W-:Y:S01]  /*5f20*/  IMAD.WIDE R22, R21.reuse, 0x8, R22 ;  /* 0x0000000815167825 */ /* 0x040fe200078e0216 */
[----:B------:R-:W-:Y:S02]  /*5f30*/  UIADD3 UR4, UR4, 0x40, URZ ;  /* 0x0000004004047890 */ /* 0x000fe4000fffe03f */
[C---:B------:R-:W-:Y:S01]  /*5f40*/  ISETP.GE.AND P2, PT, R18.reuse, UR5, PT ;  /* 0x0000000512007c0c */ /* 0x040fe2000bf46270 */
[----:B0-----:R-:W-:Y:S01]  /*5f50*/  IMAD.WIDE R24, R21, 0x8, R24 ;  /* 0x0000000815187825 */ /* 0x001fe200078e0218 */
[----:B------:R-:W-:Y:S02]  /*5f60*/  ISETP.LT.AND P3, PT, R18, R17, PT ;  /* 0x000000111200720c */ /* 0x000fe40003f61270 */
[----:B------:R-:W-:Y:S02]  /*5f70*/  MOV R28, R22 ;  /* 0x00000016001c7202 */ /* 0x000fe40000000f00 */
[----:B------:R-:W-:-:S02]  /*5f80*/  MOV R29, R23 ;  /* 0x00000017001d7202 */ /* 0x000fc40000000f00 */
[----:B------:R-:W-:Y:S02]  /*5f90*/  MOV R32, R24 ;  /* 0x0000001800207202 */ /* 0x000fe40000000f00 */
[----:B------:R-:W-:-:S05]  /*5fa0*/  MOV R33, R25 ;  /* 0x0000001900217202 */ /* 0x000fca0000000f00 */
[----:B------:R-:W-:Y:S05]  /*5fb0*/  @!P2 BRA P3, `(.L_x_3972) ;  /* 0xffffffb40054a947 */ /* 0x000fea000183ffff */
.L_x_3963:
[----:B------:R-:W-:Y:S05]  /*5fc0*/  @!P1 EXIT ;  /* 0x000000000000994d */ /* 0x000fea0003800000 */
[----:B------:R-:W0:Y:S01]  /*5fd0*/  S2R R0, SR_CTAID.X ;  /* 0x0000000000007919 */ /* 0x000e220000002500 */
[----:B------:R-:W1:Y:S01]  /*5fe0*/  S2UR UR4, SR_CTAID.Y ;  /* 0x00000000000479c3 */ /* 0x000e620000002600 */
[----:B------:R-:W-:Y:S01]  /*5ff0*/  HMUL2 R13, R13, R19.H0_H0 ;  /* 0x200000130d0d7232 */ /* 0x000fe20000000000 */
[----:B-----5:R-:W0:Y:S06]  /*6000*/  S2R R5, SR_TID.X ;  /* 0x0000000000057919 */ /* 0x020e2c0000002100 */
        /* <DEDUP_REMOVED lines=17> */
.L_x_3976:
[----:B------:R-:W0:Y:S02]  /*6120*/  LDS R4, [R9] ;  /* 0x0000000009047984 */ /* 0x000e240000000800 */
[----:B0-----:R-:W-:-:S10]  /*6130*/  HFMA2.MMA R5, R4, 1, 1, R13 ;  /* 0x3c003c0004057835 */ /* 0x001fd4000000000d */
[----:B------:R-:W0:Y:S02]  /*6140*/  ATOMS.CAST.SPIN R5, [R9], R4, R5 ;  /* 0x000000040905738d */ /* 0x000e240001800005 */
[----:B0-----:R-:W-:-:S13]  /*6150*/  ISETP.EQ.U32.AND P0, PT, R5, 0x1, PT ;  /* 0x000000010500780c */ /* 0x001fda0003f02070 */
[----:B------:R-:W-:Y:S05]  /*6160*/  @!P0 BRA `(.L_x_3976) ;  /* 0xfffffffc00ec8947 */ /* 0x000fea000383ffff */
[----:B------:R-:W-:Y:S05]  /*6170*/  BRA `(.L_x_3974) ;  /* 0x00000000000c7947 */ /* 0x000fea0003800000 */
.L_x_3975:
[----:B------:R-:W2:Y:S02]  /*6180*/  LD.E R4, desc[UR6][R6.64] ;  /* 0x0000000606047980 */ /* 0x000ea4000c101900 */
[----:B--2---:R-:W-:-:S05]  /*6190*/  IADD3 R5, R13, R4, RZ ;  /* 0x000000040d057210 */ /* 0x004fca0007ffe0ff */
[----:B------:R0:W-:Y:S02]  /*61a0*/  ST.E desc[UR6][R6.64], R5 ;  /* 0x0000000506007985 */ /* 0x0001e4000c101906 */
.L_x_3974:
[----:B------:R-:W-:Y:S05]  /*61b0*/  BSYNC B0 ;  /* 0x0000000000007941 */ /* 0x000fea0003800000 */
.L_x_3973:
[----:B------:R1:W-:Y:S01]  /*61c0*/  ATOM.E.ADD.F16x2.RN.STRONG.GPU P0, RZ, desc[UR6][R6.64+0x4], R19 ;  /* 0x0000041306ff79a2 */ /* 0x0003e2000810e1c6 */
[----:B------:R-:W-:Y:S04]  /*61d0*/  BSSY B0, `(.L_x_3977) ;  /* 0x000000f000007945 */ /* 0x000fe80003800000 */
[----:B-1----:R-:W-:Y:S05]  /*61e0*/  @P0 BRA `(.L_x_3978) ;  /* 0x0000000000340947 */ /* 0x002fea0003800000 */
[----:B------:R-:W1:Y:S02]  /*61f0*/  QSPC.E.S P0, RZ, [R6+0x4] ;  /* 0x0000040006ff73aa */ /* 0x000e640000000500 */
[----:B-1----:R-:W-:Y:S05]  /*6200*/  @!P0 BRA `(.L_x_3979) ;  /* 0x0000000000208947 */ /* 0x002fea0003800000 */
[----:B------:R-:W-:-:S04]  /*6210*/  MOV R4, R6 ;  /* 0x0000000600047202 */ /* 0x000fc80000000f00 */
[----:B0-----:R-:W-:-:S07]  /*6220*/  MOV R6, R4 ;  /* 0x0000000400067202 */ /* 0x001fce0000000f00 */
.L_x_3980:
[----:B------:R-:W0:Y:S02]  /*6230*/  LDS R4, [R6+0x4] ;  /* 0x0000040006047984 */ /* 0x000e240000000800 */
[----:B0-----:R-:W-:-:S06]  /*6240*/  HADD2 R5, R4, R19 ;  /* 0x0000001304057230 */ /* 0x001fcc0000000000 */
[----:B------:R-:W0:Y:S02]  /*6250*/  ATOMS.CAST.SPIN R5, [R6+0x4], R4, R5 ;  /* 0x000004040605738d */ /* 0x000e240001800005 */
[----:B0-----:R-:W-:-:S13]  /*6260*/  ISETP.EQ.U32.AND P0, PT, R5, 0x1, PT ;  /* 0x000000010500780c */ /* 0x001fda0003f02070 */
[----:B------:R-:W-:Y:S05]  /*6270*/  @!P0 BRA `(.L_x_3980) ;  /* 0xfffffffc00ec8947 */ /* 0x000fea000383ffff */
[----:B------:R-:W-:Y:S05]  /*6280*/  BRA `(.L_x_3978) ;  /* 0x00000000000c7947 */ /* 0x000fea0003800000 */
.L_x_3979:
[----:B------:R-:W0:Y:S02]  /*6290*/  LD.E R4, desc[UR6][R6.64+0x4] ;  /* 0x0000040606047980 */ /* 0x000e24000c101900 */
[----:B0-----:R-:W-:-:S05]  /*62a0*/  IADD3 R5, R19, R4, RZ ;  /* 0x0000000413057210 */ /* 0x001fca0007ffe0ff */
[----:B------:R1:W-:Y:S02]  /*62b0*/  ST.E desc[UR6][R6.64+0x4], R5 ;  /* 0x0000040506007985 */ /* 0x0003e4000c101906 */
.L_x_3978:
[----:B------:R-:W-:Y:S05]  /*62c0*/  BSYNC B0 ;  /* 0x0000000000007941 */ /* 0x000fea0003800000 */
.L_x_3977:
        /* <DEDUP_REMOVED lines=13> */
.L_x_3984:
[----:B------:R-:W0:Y:S02]  /*63a0*/  LDS R2, [R0] ;  /* 0x0000000000027984 */ /* 0x000e240000000800 */
[----:B0-----:R-:W-:-:S10]  /*63b0*/  HFMA2.MMA R3, R2, 1, 1, R15 ;  /* 0x3c003c0002037835 */ /* 0x001fd4000000000f */
[----:B------:R-:W0:Y:S02]  /*63c0*/  ATOMS.CAST.SPIN R3, [R0], R2, R3 ;  /* 0x000000020003738d */ /* 0x000e240001800003 */
[----:B0-----:R-:W-:-:S13]  /*63d0*/  ISETP.EQ.U32.AND P0, PT, R3, 0x1, PT ;  /* 0x000000010300780c */ /* 0x001fda0003f02070 */
[----:B------:R-:W-:Y:S05]  /*63e0*/  @!P0 BRA `(.L_x_3984) ;  /* 0xfffffffc00ec8947 */ /* 0x000fea000383ffff */
[----:B------:R-:W-:Y:S05]  /*63f0*/  BRA `(.L_x_3982) ;  /* 0x00000000000c7947 */ /* 0x000fea0003800000 */
.L_x_3983:
[----:B------:R-:W2:Y:S02]  /*6400*/  LD.E R0, desc[UR6][R4.64] ;  /* 0x0000000604007980 */ /* 0x000ea4000c101900 */
[----:B--2---:R-:W-:-:S05]  /*6410*/  IADD3 R3, R15, R0, RZ ;  /* 0x000000000f037210 */ /* 0x004fca0007ffe0ff */
[----:B------:R0:W-:Y:S02]  /*6420*/  ST.E desc[UR6][R4.64], R3 ;  /* 0x0000000304007985 */ /* 0x0001e4000c101906 */
.L_x_3982:
[----:B------:R-:W-:Y:S05]  /*6430*/  BSYNC B0 ;  /* 0x0000000000007941 */ /* 0x000fea0003800000 */
.L_x_3981:
[----:B------:R1:W-:Y:S02]  /*6440*/  ATOM.E.ADD.F16x2.RN.STRONG.GPU P0, RZ, desc[UR6][R4.64+0x4], R7 ;  /* 0x0000040704ff79a2 */ /* 0x0003e4000810e1c6 */
[----:B-1----:R-:W-:Y:S05]  /*6450*/  @P0 EXIT ;  /* 0x000000000000094d */ /* 0x002fea0003800000 */
[----:B------:R-:W1:Y:S02]  /*6460*/  QSPC.E.S P0, RZ, [R4+0x4] ;  /* 0x0000040004ff73aa */ /* 0x000e640000000500 */
[----:B-1----:R-:W-:Y:S05]  /*6470*/  @!P0 BRA `(.L_x_3985) ;  /* 0x0000000000208947 */ /* 0x002fea0003800000 */
[----:B------:R-:W-:-:S04]  /*6480*/  MOV R2, R4 ;  /* 0x0000000400027202 */ /* 0x000fc80000000f00 */
[----:B------:R-:W-:-:S07]  /*6490*/  MOV R0, R2 ;  /* 0x0000000200007202 */ /* 0x000fce0000000f00 */
.L_x_3986:
[----:B------:R-:W0:Y:S02]  /*64a0*/  LDS R2, [R0+0x4] ;  /* 0x0000040000027984 */ /* 0x000e240000000800 */
[----:B0-----:R-:W-:-:S06]  /*64b0*/  HADD2 R3, R2, R7 ;  /* 0x0000000702037230 */ /* 0x001fcc0000000000 */
[----:B------:R-:W0:Y:S02]  /*64c0*/  ATOMS.CAST.SPIN R3, [R0+0x4], R2, R3 ;  /* 0x000004020003738d */ /* 0x000e240001800003 */
[----:B0-----:R-:W-:-:S13]  /*64d0*/  ISETP.EQ.U32.AND P0, PT, R3, 0x1, PT ;  /* 0x000000010300780c */ /* 0x001fda0003f02070 */
[----:B------:R-:W-:Y:S05]  /*64e0*/  @!P0 BRA `(.L_x_3986) ;  /* 0xfffffffc00ec8947 */ /* 0x000fea000383ffff */
[----:B------:R-:W-:Y:S05]  /*64f0*/  EXIT ;  /* 0x000000000000794d */ /* 0x000fea0003800000 */
.L_x_3985:
[----:B------:R-:W0:Y:S02]  /*6500*/  LD.E R0, desc[UR6][R4.64+0x4] ;  /* 0x0000040604007980 */ /* 0x000e24000c101900 */
[----:B0-----:R-:W-:-:S05]  /*6510*/  IADD3 R3, R7, R0, RZ ;  /* 0x0000000007037210 */ /* 0x001fca0007ffe0ff */
[----:B------:R-:W-:Y:S01]  /*6520*/  ST.E desc[UR6][R4.64+0x4], R3 ;  /* 0x0000040304007985 */ /* 0x000fe2000c101906 */
[----:B------:R-:W-:Y:S05]  /*6530*/  EXIT ;  /* 0x000000000000794d */ /* 0x000fea0003800000 */
.L_x_3987:
        /* <DEDUP_REMOVED lines=12> */
.L_x_5238:


//--------------------- .text._Z23gemm_half_q_half_kernelILi2ELi190ELb1ELb1ELi32EEvPK6__halfPKjS4_S2_PS0_iiiiPKtS7_iiiiiibS2_i --------------------------
	.section	.text._Z23gemm_half_q_half_kernelILi2ELi190ELb1ELb1ELi32EEvPK6__halfPKjS4_S2_PS0_iiiiPKtS7_iiiiiibS2_i,"ax",@progbits
	.align	128
        .global         _Z23gemm_half_q_half_kernelILi2ELi190ELb1ELb1ELi32EEvPK6__halfPKjS4_S2_PS0_iiiiPKtS7_iiiiiibS2_i
        .type           _Z23gemm_half_q_half_kernelILi2ELi190ELb1ELb1ELi32EEvPK6__halfPKjS4_S2_PS0_iiiiPKtS7_iiiiiibS2_i,@function
        .size           _Z23gemm_half_q_half_kernelILi2ELi190ELb1ELb1ELi32EEvPK6__halfPKjS4_S2_PS0_iiiiPKtS7_iiiiiibS2_i,(.L_x_5239 - _Z23gemm_half_q_half_kernelILi2ELi190ELb1ELb1ELi32EEvPK6__halfPKjS4_S2_PS0_iiiiPKtS7_iiiiiibS2_i)
        .other          _Z23gemm_half_q_half_kernelILi2ELi190ELb1ELb1ELi32EEvPK6__halfPKjS4_S2_PS0_iiiiPKtS7_iiiiiibS2_i,@"STO_CUDA_ENTRY STV_DEFAULT"
_Z23gemm_half_q_half_kernelILi2ELi190ELb1ELb1ELi32EEvPK6__halfPKjS4_S2_PS0_iiiiPKtS7_iiiiiibS2_i:
.text._Z23gemm_half_q_half_kernelILi2ELi190ELb1ELb1ELi32EEvPK6__halfPKjS4_S2_PS0_iiiiPKtS7_iiiiiibS2_i:
        /* <DEDUP_REMOVED lines=11> */
[----:B0-----:R-:W-:-:S05]  /*00b0*/  IMAD R90, R2, -0x2, R3 ;  /* 0xfffffffe025a7824 */ /* 0x001fca00078e0203 */
[C---:B------:R-:W-:Y:S02]  /*00c0*/  ISETP.GE.AND P1, PT, R90.reuse, 0x1, PT ;  /* 0x000000015a00780c */ /* 0x040fe40003f26270 */
[----:B------:R-:W-:-:S11]  /*00d0*/  VIMNMX R3, R90, 0x2, PT ;  /* 0x000000025a037848 */ /* 0x000fd60003fe0100 */
[----:B-1234-:R-:W-:Y:S05]  /*00e0*/  @!P1 BRA `(.L_x_3988) ;  /* 0x0000000000289947 */ /* 0x01efea0003800000 */
[----:B------:R-:W-:Y:S01]  /*00f0*/  ISETP.GE.AND P0, PT, R3, 0x2, PT ;  /* 0x000000020300780c */ /* 0x000fe20003f06270 */
[----:B------:R-:W0:-:S12]  /*0100*/  LDC.64 R8, c[0x0][0x278] ;  /* 0x00009e00ff087b82 */ /* 0x000e180000000a00 */
[----:B------:R-:W1:Y:S08]  /*0110*/  @P0 LDC R13, c[0x0][0x280] ;  /* 0x0000a000ff0d0b82 */ /* 0x000e700000000800 */
[----:B------:R-:W1:Y:S01]  /*0120*/  @P0 LDC.64 R10, c[0x0][0x278] ;  /* 0x00009e00ff0a0b82 */ /* 0x000e620000000a00 */
[----:B0-----:R-:W2:Y:S01]  /*0130*/  LDG.E.U16 R86, desc[UR6][R8.64] ;  /* 0x0000000608567981 */ /* 0x001ea2000c1e1500 */
[----:B-1----:R-:W-:-:S05]  /*0140*/  @P0 IMAD.WIDE R10, R13, 0x2, R10 ;  /* 0x000000020d0a0825 */ /* 0x002fca00078e020a */
[----:B------:R-:W3:Y:S01]  /*0150*/  @P0 LDG.E.U16 R87, desc[UR6][R10.64] ;  /* 0x000000060a570981 */ /* 0x000ee2000c1e1500 */
[----:B--2---:R-:W-:Y:S02]  /*0160*/  PRMT R0, R86, 0x7610, R0 ;  /* 0x0000761056007816 */ /* 0x004fe40000000000 */
[----:B---3--:R-:W-:-:S04]  /*0170*/  @P0 LOP3.LUT R6, R87, R86, RZ, 0xfc, !PT ;  /* 0x0000005657060212 */ /* 0x008fc800078efcff */
[----:B------:R-:W-:-:S07]  /*0180*/  @P0 PRMT R0, R6, 0x7610, R0 ;  /* 0x0000761006000816 */ /* 0x000fce0000000000 */
.L_x_3988:
        /* <DEDUP_REMOVED lines=29> */
.L_x_3993:
        /* <DEDUP_REMOVED lines=37> */
.L_x_3992:
        /* <DEDUP_REMOVED lines=24> */
.L_x_3994:
        /* <DEDUP_REMOVED lines=14> */
.L_x_3991:
        /* <DEDUP_REMOVED lines=10> */
.L_x_3996:
        /* <DEDUP_REMOVED lines=37> */
.L_x_3995:
        /* <DEDUP_REMOVED lines=24> */
.L_x_3997:
        /* <DEDUP_REMOVED lines=13> */
.L_x_3990:
[----:B------:R-:W-:Y:S05]  /*0d50*/  BSYNC B0 ;  /* 0x0000000000007941 */ /* 0x000fea0003800000 */
.L_x_3989:
        /* <DEDUP_REMOVED lines=17> */
.L_x_4000:
        /* <DEDUP_REMOVED lines=19> */
.L_x_3999:
        /* <DEDUP_REMOVED lines=14> */
.L_x_4001:
[----:B------:R-:W-:-:S13]  /*1080*/  ISETP.LT.OR P0, PT, R5, R3, P0 ;  /* 0x000000030500720c */ /* 0x000fda0000701670 */
[----:B--2---:R-:W2:Y:S01]  /*1090*/  @P0 LDC.64 R6, c[0x0][0x230] ;  /* 0x00008c00ff060b82 */ /* 0x004ea20000000a00 */
[----:B------:R-:W-:-:S05]  /*10a0*/  @P0 LEA R2, R2, R5, 0x1 ;  /* 0x0000000502020211 */ /* 0x000fca00078e08ff */
[----:B------:R-:W-:-:S04]  /*10b0*/  @P0 IMAD R3, R2, R85, R0 ;  /* 0x0000005502030224 */ /* 0x000fc800078e0200 */
[----:B--2---:R-:W-:-:S05]  /*10c0*/  @P0 IMAD.WIDE R2, R3, 0x2, R6 ;  /* 0x0000000203020825 */ /* 0x004fca00078e0206 */
[----:B------:R2:W-:Y:S02]  /*10d0*/  @P0 STG.E.64 desc[UR6][R2.64], RZ ;  /* 0x000000ff02000986 */ /* 0x0005e4000c101b06 */
.L_x_3998:
[----:B------:R-:W3:Y:S08]  /*10e0*/  LDC R25, c[0x0][0x25c] ;  /* 0x00009700ff197b82 */ /* 0x000ef00000000800 */
[----:B------:R-:W-:Y:S01]  /*10f0*/  BAR.SYNC.DEFER_BLOCKING 0x0 ;  /* 0x0000000000007b1d */ /* 0x000fe20000010000 */
[----:B------:R-:W-:-:S07]  /*1100*/  ISETP.GE.AND P0, PT, R88, R89, PT ;  /* 0x000000595800720c */ /* 0x000fce0003f06270 */
[----:B-1----:R-:W1:Y:S06]  /*1110*/  LDC R13, c[0x0][0x264] ;  /* 0x00009900ff0d7b82 */ /* 0x002e6c0000000800 */
[----:B------:R-:W-:Y:S05]  /*1120*/  @P0 BRA `(.L_x_4002) ;  /* 0x0000000000d40947 */ /* 0x000fea0003800000 */
[----:B--2---:R-:W2:Y:S01]  /*1130*/  LDC.64 R2, c[0x0][0x248] ;  /* 0x00009200ff027b82 */ /* 0x004ea20000000a00 */
[----:B------:R-:W-:-:S07]  /*1140*/  SHF.L.U32 R7, R4, 0x6, RZ ;  /* 0x0000000604077819 */ /* 0x000fce00000006ff */
[----:B------:R-:W4:Y:S08]  /*1150*/  LDC.64 R4, c[0x0][0x220] ;  /* 0x00008800ff047b82 */ /* 0x000f300000000a00 */
[----:B0-----:R-:W0:Y:S01]  /*1160*/  LDC.64 R10, c[0x0][0x228] ;  /* 0x00008a00ff0a7b82 */ /* 0x001e220000000a00 */
        /* <DEDUP_REMOVED lines=8> */
[----:B0-2-4-:R-:W-:-:S07]  /*11f0*/  SHF.R.S32.HI R17, RZ, 0x3, R9 ;  /* 0x00000003ff117819 */ /* 0x015fce0000011409 */
.L_x_4003:
        /* <DEDUP_REMOVED lines=10> */
[----:B------:R-:W-:-:S05]  /*12a0*/  IMAD.WIDE R8, R8, 0x2, R10 ;  /* 0x0000000208087825 */ /* 0x000fca00078e020a */
        /* <DEDUP_REMOVED lines=23> */
[----:B------:R-:W2:Y:S01]  /*1420*/  I2F.F16 R15, R14 ;  /* 0x0000000e000f7306 */ /* 0x000ea20000200c00 */
[----:B0-----:R-:W-:-:S07]  /*1430*/  HMUL2 R9, R7.H0_H0, R22.H0_H0 ;  /* 0x2000001607097232 */ /* 0x001fce0000000800 */
[----:B------:R-:W0:Y:S01]  /*1440*/  I2F.F16 R19, R19 ;  /* 0x0000001300137306 */ /* 0x000e220000200c00 */
[-C--:B--2---:R-:W-:Y:S02]  /*1450*/  HMUL2 R7, R15.H0_H0, R22.reuse.H0_H0 ;  /* 0x200000160f077232 */ /* 0x084fe40000000800 */
[----:B0-----:R-:W-:Y:S01]  /*1460*/  HMUL2 R6, R19.H0_H0, R22.H0_H0 ;  /* 0x2000001613067232 */ /* 0x001fe20000000800 */
[----:B------:R-:W-:Y:S06]  /*1470*/  @!P2 BRA `(.L_x_4003) ;  /* 0xfffffffc0060a947 */ /* 0x000fec000383ffff */
.L_x_4002:
[----:B------:R-:W-:Y:S01]  /*1480*/  ULDC UR8, c[0x0][0x258] ;  /* 0x0000960000087ab9 */ /* 0x000fe20000000800 */
[----:B------:R-:W-:Y:S01]  /*1490*/  ULDC UR4, c[0x0][0x260] ;  /* 0x0000980000047ab9 */ /* 0x000fe20000000800 */
[C---:B------:R-:W-:Y:S01]  /*14a0*/  ISETP.GT.AND P2, PT, R88.reuse, UR8, PT ;  /* 0x0000000858007c0c */ /* 0x040fe2000bf44270 */
[----:B------:R-:W-:Y:S01]  /*14b0*/  ULDC UR5, c[0x0][0x268] ;  /* 0x00009a0000057ab9 */ /* 0x000fe20000000800 */
[C---:B--2---:R-:W-:Y:S02]  /*14c0*/  VIMNMX R2, R88.reuse, UR8, PT ;  /* 0x0000000858027c48 */ /* 0x044fe4000bfe0100 */
[C---:B------:R-:W-:Y:S02]  /*14d0*/  ISETP.GT.AND P4, PT, R88.reuse, UR4, PT ;  /* 0x0000000458007c0c */ /* 0x040fe4000bf84270 */
[----:B------:R-:W-:Y:S02]  /*14e0*/  SHF.R.S32.HI R3, RZ, 0x1f, R2 ;  /* 0x0000001fff037819 */ /* 0x000fe40000011402 */
[----:B------:R-:W-:-:S02]  /*14f0*/  ISETP.GT.AND P6, PT, R88, UR5, PT ;  /* 0x0000000558007c0c */ /* 0x000fc4000bfc4270 */
[----:B0-----:R-:W-:Y:S02]  /*1500*/  LEA.HI R10, R3, R2, RZ, 0x5 ;  /* 0x00000002030a7211 */ /* 0x001fe400078f28ff */
[----:B------:R-:W-:Y:S02]  /*1510*/  CS2R R2, SRZ ;  /* 0x0000000000027805 */ /* 0x000fe4000001ff00 */
[C---:B---3--:R-:W-:Y:S02]  /*1520*/  ISETP.GT.AND P3, PT, R88.reuse, R25, PT ;  /* 0x000000195800720c */ /* 0x048fe40003f64270 */
[----:B-1----:R-:W-:Y:S01]  /*1530*/  ISETP.GT.AND P5, PT, R88, R13, PT ;  /* 0x0000000d5800720c */ /* 0x002fe20003fa4270 */
        /* <DEDUP_REMOVED lines=8> */
.L_x_4004:
        /* <DEDUP_REMOVED lines=8> */
.L_x_4005:
        /* <DEDUP_REMOVED lines=10> */
.L_x_4006:
        /* <DEDUP_REMOVED lines=8> */
.L_x_4007:
        /* <DEDUP_REMOVED lines=9> */
.L_x_4008:
        /* <DEDUP_REMOVED lines=10> */
[----:B------:R-:W-:-:S05]  /*1890*/  IMAD R11, R2, R85, RZ ;  /* 0x00000055020b7224 */ /* 0x000fca00078e02ff */
[----:B------:R-:W-:Y:S02]  /*18a0*/  SHF.R.S32.HI R13, RZ, 0x1f, R11 ;  /* 0x0000001fff0d7819 */ /* 0x000fe4000001140b */
[----:B------:R-:W-:-:S04]  /*18b0*/  IADD3 R2, P2, R0, R11, RZ ;  /* 0x0000000b00027210 */ /* 0x000fc80007f5e0ff */
[----:B------:R-:W-:Y:S01]  /*18c0*/  IADD3.X R3, R13, R10, RZ, P2, !PT ;  /* 0x0000000a0d037210 */ /* 0x000fe200017fe4ff */
[----:B0-----:R-:W-:Y:S01]  /*18d0*/  ULEA UR4, UR5, UR4, 0x18 ;  /* 0x0000000405047291 */ /* 0x001fe2000f8ec03f */
[----:B------:R-:W-:-:S04]  /*18e0*/  LEA R24, P2, R2, UR10, 0x2 ;  /* 0x0000000a02187c11 */ /* 0x000fc8000f8410ff */
        /* <DEDUP_REMOVED lines=15> */
.L_x_4018:
[----:B-----5:R-:W-:Y:S05]  /*19e0*/  @!P1 BRA `(.L_x_4010) ;  /* 0x0000001000749947 */ /* 0x020fea0003800000 */
[----:B------:R-:W2:Y:S04]  /*19f0*/  LDG.E.128.CONSTANT R12, desc[UR6][R24.64] ;  /* 0x00000006180c7981 */ /* 0x000ea8000c1e9d00 */
[----:B-----5:R-:W3:Y:S01]  /*1a00*/  LDG.E.128.CONSTANT R20, desc[UR6][R26.64] ;  /* 0x000000061a147981 */ /* 0x020ee2000c1e9d00 */
[----:B--2---:R-:W-:Y:S02]  /*1a10*/  LOP3.LUT R0, R12, 0xff, RZ, 0xc0, !PT ;  /* 0x000000ff0c007812 */ /* 0x004fe400078ec0ff */
[----:B------:R-:W-:Y:S02]  /*1a20*/  LOP3.LUT R10, R13, 0xff, RZ, 0xc0, !PT ;  /* 0x000000ff0d0a7812 */ /* 0x000fe400078ec0ff */
[----:B------:R-:W-:Y:S02]  /*1a30*/  IADD3 R0, R0, -0x80, RZ ;  /* 0xffffff8000007810 */ /* 0x000fe40007ffe0ff */
[----:B------:R-:W-:-:S02]  /*1a40*/  IADD3 R42, R10, -0x80, RZ ;  /* 0xffffff800a2a7810 */ /* 0x000fc40007ffe0ff */
[----:B------:R0:W1:Y:S01]  /*1a50*/  I2F.F16 R37, R0 ;  /* 0x0000000000257306 */ /* 0x0000620000200c00 */
[----:B------:R-:W-:Y:S02]  /*1a60*/  LOP3.LUT R10, R14, 0xff, RZ, 0xc0, !PT ;  /* 0x000000ff0e0a7812 */ /* 0x000fe400078ec0ff */
[----:B---3--:R-:W-:Y:S02]  /*1a70*/  LOP3.LUT R11, R23, 0xff, RZ, 0xc0, !PT ;  /* 0x000000ff170b7812 */ /* 0x008fe400078ec0ff */
[----:B------:R-:W-:Y:S02]  /*1a80*/  IADD3 R38, R10, -0x80, RZ ;  /* 0xffffff800a267810 */ /* 0x000fe40007ffe0ff */
[----:B------:R-:W-:Y:S01]  /*1a90*/  LOP3.LUT R10, R15, 0xff, RZ, 0xc0, !PT ;  /* 0x000000ff0f0a7812 */ /* 0x000fe200078ec0ff */
[----:B------:R-:W2:Y:S01]  /*1aa0*/  I2F.F16 R42, R42 ;  /* 0x0000002a002a7306 */ /* 0x000ea20000200c00 */
[----:B0-----:R-:W-:Y:S02]  /*1ab0*/  LOP3.LUT R0, R21, 0xff, RZ, 0xc0, !PT ;  /* 0x000000ff15007812 */ /* 0x001fe400078ec0ff */
[----:B------:R-:W-:-:S02]  /*1ac0*/  IADD3 R36, R10, -0x80, RZ ;  /* 0xffffff800a247810 */ /* 0x000fc40007ffe0ff */
[----:B------:R-:W-:Y:S02]  /*1ad0*/  IADD3 R40, R0, -0x80, RZ ;  /* 0xffffff8000287810 */ /* 0x000fe40007ffe0ff */
[----:B------:R-:W-:Y:S01]  /*1ae0*/  LOP3.LUT R0, R22, 0xff, RZ, 0xc0, !PT ;  /* 0x000000ff16007812 */ /* 0x000fe200078ec0ff */
[----:B------:R-:W0:Y:S01]  /*1af0*/  I2F.F16 R38, R38 ;  /* 0x0000002600267306 */ /* 0x000e220000200c00 */
[----:B------:R-:W-:Y:S02]  /*1b00*/  LOP3.LUT R10, R20, 0xff, RZ, 0xc0, !PT ;  /* 0x000000ff140a7812 */ /* 0x000fe400078ec0ff */
[----:B------:R-:W-:Y:S02]  /*1b10*/  IADD3 R41, R0, -0x80, RZ ;  /* 0xffffff8000297810 */ /* 0x000fe40007ffe0ff */
[----:B------:R-:W-:Y:S02]  /*1b20*/  SHF.R.U32.HI R0, RZ, 0x8, R12 ;  /* 0x00000008ff007819 */ /* 0x000fe4000001160c */
[----:B------:R-:W-:Y:S01]  /*1b30*/  IADD3 R11, R11, -0x80, RZ ;  /* 0xffffff800b0b7810 */ /* 0x000fe20007ffe0ff */
[----:B------:R-:W3:Y:S01]  /*1b40*/  I2F.F16 R36, R36 ;  /* 0x0000002400247306 */ /* 0x000ee20000200c00 */
[----:B------:R-:W-:-:S02]  /*1b50*/  LOP3.LUT R0, R0, 0xff, RZ, 0xc0, !PT ;  /* 0x000000ff00007812 */ /* 0x000fc400078ec0ff */
[----:B------:R-:W-:Y:S02]  /*1b60*/  IADD3 R10, R10, -0x80, RZ ;  /* 0xffffff800a0a7810 */ /* 0x000fe40007ffe0ff */
[----:B------:R-:W-:Y:S02]  /*1b70*/  IADD3 R0, R0, -0x80, RZ ;  /* 0xffffff8000007810 */ /* 0x000fe40007ffe0ff */
[----:B------:R-:W-:Y:S01]  /*1b80*/  LEA.HI R28, R12, 0xffffff80, RZ, 0x8 ;  /* 0xffffff800c1c7811 */ /* 0x000fe200078f40ff */
[----:B------:R4:W0:Y:S01]  /*1b90*/  I2F.F16 R43, R11 ;  /* 0x0000000b002b7306 */ /* 0x0008220000200c00 */
[----:B------:R-:W-:Y:S02]  /*1ba0*/  SHF.R.U32.HI R12, RZ, 0x10, R12 ;  /* 0x00000010ff0c7819 */ /* 0x000fe4000001160c */
[----:B------:R-:W-:Y:S02]  /*1bb0*/  LEA.HI R29, R13, 0xffffff80, RZ, 0x8 ;  /* 0xffffff800d1d7811 */ /* 0x000fe400078f40ff */
[----:B------:R-:W-:-:S02]  /*1bc0*/  LEA.HI R32, R20, 0xffffff80, RZ, 0x8 ;  /* 0xffffff8014207811 */ /* 0x000fc400078f40ff */
[----:B------:R-:W-:Y:S01]  /*1bd0*/  LOP3.LUT R12, R12, 0xff, RZ, 0xc0, !PT ;  /* 0x000000ff0c0c7812 */ /* 0x000fe200078ec0ff */
[----:B------:R1:W0:Y:S01]  /*1be0*/  I2F.F16 R44, R0 ;  /* 0x00000000002c7306 */ /* 0x0002220000200c00 */
[----:B----4-:R-:W-:Y:S02]  /*1bf0*/  SHF.R.U32.HI R11, RZ, 0x8, R14 ;  /* 0x00000008ff0b7819 */ /* 0x010fe4000001160e */
[----:B------:R-:W-:Y:S02]  /*1c00*/  LEA.HI R33, R21, 0xffffff80, RZ, 0x8 ;  /* 0xffffff8015217811 */ /* 0x000fe400078f40ff */
[----:B------:R-:W-:Y:S02]  /*1c10*/  LOP3.LUT R11, R11, 0xff, RZ, 0xc0, !PT ;  /* 0x000000ff0b0b7812 */ /* 0x000fe400078ec0ff */
[----:B------:R-:W-:Y:S01]  /*1c20*/  IADD3 R12, R12, -0x80, RZ ;  /* 0xffffff800c0c7810 */ /* 0x000fe20007ffe0ff */
[----:B------:R4:W0:Y:S01]  /*1c30*/  I2F.F16 R39, R10 ;  /* 0x0000000a00277306 */ /* 0x0008220000200c00 */
[----:B-1----:R-:W-:-:S02]  /*1c40*/  SHF.R.U32.HI R0, RZ, 0x8, R15 ;  /* 0x00000008ff007819 */ /* 0x002fc4000001160f */
[----:B------:R-:W-:Y:S02]  /*1c50*/  IADD3 R11, R11, -0x80, RZ ;  /* 0xffffff800b0b7810 */ /* 0x000fe40007ffe0ff */
[----:B------:R-:W-:Y:S02]  /*1c60*/  LOP3.LUT R0, R0, 0xff, RZ, 0xc0, !PT ;  /* 0x000000ff00007812 */ /* 0x000fe400078ec0ff */
[----:B------:R-:W-:Y:S01]  /*1c70*/  LEA.HI R30, R14, 0xffffff80, RZ, 0x8 ;  /* 0xffffff800e1e7811 */ /* 0x000fe200078f40ff */
[----:B------:R1:W0:Y:S01]  /*1c80*/  I2F.F16 R48, R11 ;  /* 0x0000000b00307306 */ /* 0x0002220000200c00 */
[----:B----4-:R-:W-:Y:S02]  /*1c90*/  SHF.R.U32.HI R10, RZ, 0x8, R13 ;  /* 0x00000008ff0a7819 */ /* 0x010fe4000001160d */
[----:B------:R-:W-:Y:S02]  /*1ca0*/  IADD3 R50, R0, -0x80, RZ ;  /* 0xffffff8000327810 */ /* 0x000fe40007ffe0ff */
[----:B------:R-:W-:-:S02]  /*1cb0*/  LOP3.LUT R10, R10, 0xff, RZ, 0xc0, !PT ;  /* 0x000000ff0a0a7812 */ /* 0x000fc400078ec0ff */
[--C-:B------:R-:W-:Y:S01]  /*1cc0*/  SHF.R.U32.HI R0, RZ, 0x8, R20.reuse ;  /* 0x00000008ff007819 */ /* 0x100fe20000011614 */
[----:B------:R-:W4:Y:S01]  /*1cd0*/  I2F.F16 R45, R12 ;  /* 0x0000000c002d7306 */ /* 0x000f220000200c00 */
[----:B------:R-:W-:Y:S02]  /*1ce0*/  IADD3 R10, R10, -0x80, RZ ;  /* 0xffffff800a0a7810 */ /* 0x000fe40007ffe0ff */
[----:B------:R-:W-:Y:S02]  /*1cf0*/  SHF.R.U32.HI R13, RZ, 0x10, R13 ;  /* 0x00000010ff0d7819 */ /* 0x000fe4000001160d */
[----:B------:R-:W-:Y:S02]  /*1d00*/  SHF.R.U32.HI R20, RZ, 0x10, R20 ;  /* 0x00000010ff147819 */ /* 0x000fe40000011614 */
[----:B-1----:R-:W-:Y:S01]  /*1d10*/  SHF.R.U32.HI R11, RZ, 0x8, R21 ;  /* 0x00000008ff0b7819 */ /* 0x002fe20000011615 */
[----:B------:R1:W0:Y:S01]  /*1d20*/  I2F.F16 R46, R10 ;  /* 0x0000000a002e7306 */ /* 0x0002220000200c00 */
[----:B------:R-:W-:-:S02]  /*1d30*/  LOP3.LUT R13, R13, 0xff, RZ, 0xc0, !PT ;  /* 0x000000ff0d0d7812 */ /* 0x000fc400078ec0ff */
[----:B------:R-:W-:Y:S02]  /*1d40*/  LOP3.LUT R11, R11, 0xff, RZ, 0xc0, !PT ;  /* 0x000000ff0b0b7812 */ /* 0x000fe400078ec0ff */
[----:B------:R-:W-:Y:S02]  /*1d50*/  SHF.R.U32.HI R21, RZ, 0x10, R21 ;  /* 0x00000010ff157819 */ /* 0x000fe40000011615 */
[----:B------:R-:W-:Y:S01]  /*1d60*/  IADD3 R13, R13, -0x80, RZ ;  /* 0xffffff800d0d7810 */ /* 0x000fe20007ffe0ff */
[----:B------:R-:W0:Y:S01]  /*1d70*/  I2F.F16 R28, R28 ;  /* 0x0000001c001c7306 */ /* 0x000e220000200c00 */
[----:B-1----:R-:W-:Y:S02]  /*1d80*/  LOP3.LUT R10, R20, 0xff, RZ, 0xc0, !PT ;  /* 0x000000ff140a7812 */ /* 0x002fe400078ec0ff */
[----:B------:R-:W-:Y:S02]  /*1d90*/  IADD3 R11, R11, -0x80, RZ ;  /* 0xffffff800b0b7810 */ /* 0x000fe40007ffe0ff */
[----:B------:R-:W-:-:S02]  /*1da0*/  IADD3 R10, R10, -0x80, RZ ;  /* 0xffffff800a0a7810 */ /* 0x000fc40007ffe0ff */
[----:B------:R-:W-:Y:S01]  /*1db0*/  LOP3.LUT R0, R0, 0xff, RZ, 0xc0, !PT ;  /* 0x000000ff00007812 */ /* 0x000fe200078ec0ff */
[----:B------:R1:W0:Y:S01]  /*1dc0*/  I2F.F16 R47, R13 ;  /* 0x0000000d002f7306 */ /* 0x0002220000200c00 */
[----:B------:R-:W-:Y:S02]  /*1dd0*/  LOP3.LUT R12, R21, 0xff, RZ, 0xc0, !PT ;  /* 0x000000ff150c7812 */ /* 0x000fe400078ec0ff */
[----:B------:R-:W-:Y:S02]  /*1de0*/  LEA.HI R31, R15, 0xffffff80, RZ, 0x8 ;  /* 0xffffff800f1f7811 */ /* 0x000fe400078f40ff */
[----:B------:R-:W-:Y:S02]  /*1df0*/  LEA.HI R34, R22, 0xffffff80, RZ, 0x8 ;  /* 0xffffff8016227811 */ /* 0x000fe400078f40ff */
[----:B------:R-:W-:Y:S01]  /*1e00*/  LEA.HI R35, R23, 0xffffff80, RZ, 0x8 ;  /* 0xffffff8017237811 */ /* 0x000fe200078f40ff */
[----:B------:R2:W0:Y:S01]  /*1e10*/  I2F.F16 R52, R10 ;  /* 0x0000000a00347306 */ /* 0x0004220000200c00 */
[----:B------:R-:W-:-:S02]  /*1e20*/  IADD3 R0, R0, -0x80, RZ ;  /* 0xffffff8000007810 */ /* 0x000fc40007ffe0ff */
[----:B-1----:R-:W-:Y:S02]  /*1e30*/  SHF.R.U32.HI R13, RZ, 0x8, R22 ;  /* 0x00000008ff0d7819 */ /* 0x002fe40000011616 */
[----:B------:R-:W-:Y:S02]  /*1e40*/  SHF.R.U32.HI R14, RZ, 0x10, R14 ;  /* 0x00000010ff0e7819 */ /* 0x000fe4000001160e */
[----:B------:R-:W-:Y:S01]  /*1e50*/  SHF.R.U32.HI R15, RZ, 0x10, R15 ;  /* 0x00000010ff0f7819 */ /* 0x000fe2000001160f */
[----:B------:R1:W0:Y:S01]  /*1e60*/  I2F.F16 R21, R11 ;  /* 0x0000000b00157306 */ /* 0x0002220000200c00 */
[--C-:B--2---:R-:W-:Y:S02]  /*1e70*/  SHF.R.U32.HI R10, RZ, 0x8, R23.reuse ;  /* 0x00000008ff0a7819 */ /* 0x104fe40000011617 */
[----:B------:R-:W-:Y:S02]  /*1e80*/  SHF.R.U32.HI R22, RZ, 0x10, R22 ;  /* 0x00000010ff167819 */ /* 0x000fe40000011616 */
[----:B------:R-:W-:-:S02]  /*1e90*/  SHF.R.U32.HI R23, RZ, 0x10, R23 ;  /* 0x00000010ff177819 */ /* 0x000fc40000011617 */
[----:B------:R-:W-:Y:S01]  /*1ea0*/  LOP3.LUT R14, R14, 0xff, RZ, 0xc0, !PT ;  /* 0x000000ff0e0e7812 */ /* 0x000fe200078ec0ff */
[----:B------:R2:W0:Y:S01]  /*1eb0*/  I2F.F16 R20, R0 ;  /* 0x0000000000147306 */ /* 0x0004220000200c00 */
[----:B-1----:R-:W-:Y:S02]  /*1ec0*/  PRMT R11, R86, 0x9910, RZ ;  /* 0x00009910560b7816 */ /* 0x002fe400000000ff */
[----:B------:R-:W-:Y:S02]  /*1ed0*/  LOP3.LUT R15, R15, 0xff, RZ, 0xc0, !PT ;  /* 0x000000ff0f0f7812 */ /* 0x000fe400078ec0ff */
[----:B------:R-:W-:Y:S02]  /*1ee0*/  ISETP.NE.AND P2, PT, R11, RZ, PT ;  /* 0x000000ff0b00720c */ /* 0x000fe40003f45270 */
[----:B------:R-:W-:Y:S01]  /*1ef0*/  LOP3.LUT R13, R13, 0xff, RZ, 0xc0, !PT ;  /* 0x000000ff0d0d7812 */ /* 0x000fe200078ec0ff */
[----:B------:R-:W1:Y:S01]  /*1f00*/  I2F.F16 R29, R29 ;  /* 0x0000001d001d7306 */ /* 0x000e620000200c00 */
[----:B--2---:R-:W-:-:S02]  /*1f10*/  LOP3.LUT R0, R22, 0xff, RZ, 0xc0, !PT ;  /* 0x000000ff16007812 */ /* 0x004fc400078ec0ff */
[----:B------:R-:W-:Y:S02]  /*1f20*/  LOP3.LUT R10, R10, 0xff, RZ, 0xc0, !PT ;  /* 0x000000ff0a0a7812 */ /* 0x000fe400078ec0ff */
[----:B------:R-:W-:Y:S02]  /*1f30*/  LOP3.LUT R11, R23, 0xff, RZ, 0xc0, !PT ;  /* 0x000000ff170b7812 */ /* 0x000fe400078ec0ff */
[----:B------:R-:W-:Y:S01]  /*1f40*/  IADD3 R14, R14, -0x80, RZ ;  /* 0xffffff800e0e7810 */ /* 0x000fe20007ffe0ff */
[----:B------:R-:W2:Y:S01]  /*1f50*/  I2F.F16 R30, R30 ;  /* 0x0000001e001e7306 */ /* 0x000ea20000200c00 */
        /* <DEDUP_REMOVED lines=21> */
[----:B---3--:R-:W-:-:S04]  /*20b0*/  PRMT R12, R87, 0x9910, RZ ;  /* 0x00009910570c7816 */ /* 0x008fc800000000ff */
[----:B------:R-:W-:-:S04]  /*20c0*/  ISETP.NE.AND P0, PT, R12, RZ, PT ;  /* 0x000000ff0c00720c */ /* 0x000fc80003f05270 */
[----:B------:R-:W-:Y:S01]  /*20d0*/  ISETP.LT.OR P0, PT, R90, 0x2, !P0 ;  /* 0x000000025a00780c */ /* 0x000fe20004701670 */
[----:B012-4-:R-:W-:-:S12]  /*20e0*/  @!P2 BRA `(.L_x_4011) ;  /* 0x000000040058a947 */ /* 0x017fd80003800000 */
        /* <DEDUP_REMOVED lines=8> */
[--C-:B------:R-:W-:Y:S02]  /*2170*/  HADD2.F32 R57, -RZ, R13.reuse.H0_H0 ;  /* 0x2000000dff397230 */ /* 0x100fe40000004100 */
[----:B------:R-:W-:Y:S02]  /*2180*/  HADD2.F32 R59, -RZ, R13.H1_H1 ;  /* 0x3000000dff3b7230 */ /* 0x000fe40000004100 */
[----:B------:R-:W-:Y:S01]  /*2190*/  FFMA.FTZ R0, R0, R11, RZ ;  /* 0x0000000b00007223 */ /* 0x000fe200000100ff */
[----:B------:R-:W-:Y:S02]  /*21a0*/  HADD2.F32 R56, -RZ, R12.H1_H1 ;  /* 0x3000000cff387230 */ /* 0x000fe40000004100 */
[C---:B------:R-:W-:Y:S01]  /*21b0*/  FFMA.FTZ R63, R11.reuse, R58, RZ ;  /* 0x0000003a0b3f7223 */ /* 0x040fe200000100ff */
[----:B------:R-:W-:Y:S02]  /*21c0*/  HADD2.F32 R13, -RZ, R44.H0_H0 ;  /* 0x2000002cff0d7230 */ /* 0x000fe40000004100 */
[----:B------:R-:W-:Y:S01]  /*21d0*/  FFMA.FTZ R58, R11, R10, RZ ;  /* 0x0000000a0b3a7223 */ /* 0x000fe200000100ff */
[----:B------:R-:W-:-:S02]  /*21e0*/  HADD2.F32 R12, -RZ, R36.H0_H0 ;  /* 0x20000024ff0c7230 */ /* 0x000fc40000004100 */
[C---:B------:R-:W-:Y:S01]  /*21f0*/  FFMA.FTZ R10, R56.reuse, R61, R63 ;  /* 0x0000003d380a7223 */ /* 0x040fe2000001003f */
[----:B------:R-:W-:Y:S02]  /*2200*/  HADD2.F32 R61, -RZ, R51.H0_H0 ;  /* 0x20000033ff3d7230 */ /* 0x000fe40000004100 */
[----:B------:R-:W-:Y:S01]  /*2210*/  FFMA.FTZ R0, R13, R56, R0 ;  /* 0x000000380d007223 */ /* 0x000fe20000010000 */
[----:B------:R-:W-:Y:S02]  /*2220*/  HADD2.F32 R13, -RZ, R48.H0_H0 ;  /* 0x20000030ff0d7230 */ /* 0x000fe40000004100 */
[----:B------:R-:W-:Y:S01]  /*2230*/  FFMA.FTZ R60, R11, R12, RZ ;  /* 0x0000000c0b3c7223 */ /* 0x000fe200000100ff */
[----:B------:R-:W-:Y:S02]  /*2240*/  HADD2.F32 R11, -RZ, R45.H0_H0 ;  /* 0x2000002dff0b7230 */ /* 0x000fe40000004100 */
[----:B------:R-:W-:Y:S02]  /*2250*/  HADD2.F32 R12, -RZ, R47.H0_H0 ;  /* 0x2000002fff0c7230 */ /* 0x000fe40000004100 */
[----:B------:R-:W-:Y:S01]  /*2260*/  FFMA.FTZ R58, R56, R13, R58 ;  /* 0x0000000d383a7223 */ /* 0x000fe2000001003a */
[----:B------:R-:W-:-:S02]  /*2270*/  HADD2.F32 R13, -RZ, R49.H0_H0 ;  /* 0x20000031ff0d7230 */ /* 0x000fc40000004100 */
[----:B------:R-:W-:Y:S01]  /*2280*/  FFMA.FTZ R60, R56, R65, R60 ;  /* 0x00000041383c7223 */ /* 0x000fe2000001003c */
[----:B------:R-:W-:Y:S01]  /*2290*/  FFMA.FTZ R11, R11, R57, R0 ;  /* 0x000000390b0b7223 */ /* 0x000fe20000010000 */
        /* <DEDUP_REMOVED lines=59> */
.L_x_4011:
        /* <DEDUP_REMOVED lines=27> */
[----:B------:R-:W-:-:S02]  /*2800*/  HADD2.F32 R0, -RZ, R45.H0_H0 ;  /* 0x2000002dff007230 */ /* 0x000fc40000004100 */
[-C--:B------:R-:W-:Y:S01]  /*2810*/  FFMA.FTZ R11, R11, R13.reuse, RZ ;  /* 0x0000000d0b0b7223 */ /* 0x080fe200000100ff */
[-C--:B------:R-:W-:Y:S01]  /*2820*/  FFMA.FTZ R59, R10, R13.reuse, RZ ;  /* 0x0000000d0a3b7223 */ /* 0x080fe200000100ff */
[----:B------:R-:W-:Y:S01]  /*2830*/  FFMA.FTZ R13, R12, R13, RZ ;  /* 0x0000000d0c0d7223 */ /* 0x000fe200000100ff */
[----:B------:R-:W-:Y:S02]  /*2840*/  HADD2.F32 R12, -RZ, R49.H0_H0 ;  /* 0x20000031ff0c7230 */ /* 0x000fe40000004100 */
[----:B------:R-:W-:Y:S01]  /*2850*/  FFMA.FTZ R11, R48, R56, R11 ;  /* 0x00000038300b7223 */ /* 0x000fe2000001000b */
[----:B------:R-:W-:Y:S01]  /*2860*/  FFMA.FTZ R0, R0, R58, R37 ;  /* 0x0000003a00007223 */ /* 0x000fe20000010025 */
[----:B------:R-:W-:Y:S02]  /*2870*/  HADD2.F32 R10, -RZ, R47.H0_H0 ;  /* 0x2000002fff0a7230 */ /* 0x000fe40000004100 */
[----:B------:R-:W-:Y:S01]  /*2880*/  FFMA.FTZ R59, R46, R56, R59 ;  /* 0x000000382e3b7223 */ /* 0x000fe2000001003b */
[----:B------:R-:W-:-:S02]  /*2890*/  HADD2.F32 R37, -RZ, R28.H0_H0 ;  /* 0x2000001cff257230 */ /* 0x000fc40000004100 */
[----:B------:R-:W-:Y:S01]  /*28a0*/  FFMA.FTZ R28, R12, R58, R11 ;  /* 0x0000003a0c1c7223 */ /* 0x000fe2000001000b */
[----:B------:R-:W-:Y:S02]  /*28b0*/  HADD2.F32 R11, -RZ, R30.H0_H0 ;  /* 0x2000001eff0b7230 */ /* 0x000fe40000004100 */
[----:B------:R-:W-:Y:S01]  /*28c0*/  FFMA.FTZ R13, R50, R56, R13 ;  /* 0x00000038320d7223 */ /* 0x000fe2000001000d */
[-C--:B------:R-:W-:Y:S01]  /*28d0*/  FFMA.FTZ R10, R10, R58.reuse, R59 ;  /* 0x0000003a0a0a7223 */ /* 0x080fe2000001003b */
[-C--:B------:R-:W-:Y:S02]  /*28e0*/  FFMA.FTZ R0, R37, R57.reuse, R0 ;  /* 0x0000003925007223 */ /* 0x080fe40000010000 */
        /* <DEDUP_REMOVED lines=45> */
.L_x_4010:
[----:B------:R-:W0:Y:S02]  /*2bc0*/  LDC R85, c[0x0][0x23c] ;  /* 0x00008f00ff557b82 */ /* 0x000e240000000800 */
[----:B0-----:R-:W-:-:S05]  /*2bd0*/  IMAD.WIDE R24, R85, 0x8, R24 ;  /* 0x0000000855187825 */ /* 0x001fca00078e0218 */
[----:B------:R0:W5:Y:S01]  /*2be0*/  LDG.E.128.CONSTANT R12, desc[UR6][R24.64] ;  /* 0x00000006180c7981 */ /* 0x000162000c1e9d00 */
[----:B------:R-:W-:Y:S01]  /*2bf0*/  IMAD.WIDE R26, R85, 0x8, R26 ;  /* 0x00000008551a7825 */ /* 0x000fe200078e021a */
[----:B------:R-:W-:Y:S06]  /*2c00*/  @!P1 BRA `(.L_x_4012) ;  /* 0x0000001000709947 */ /* 0x000fec0003800000 */
[----:B-----5:R-:W2:Y:S01]  /*2c10*/  LDG.E.128.CONSTANT R20, desc[UR6][R26.64] ;  /* 0x000000061a147981 */ /* 0x020ea2000c1e9d00 */
[----:B------:R-:W-:Y:S02]  /*2c20*/  LOP3.LUT R10, R13, 0xff, RZ, 0xc0, !PT ;  /* 0x000000ff0d0a7812 */ /* 0x000fe400078ec0ff */
        /* <DEDUP_REMOVED lines=42> */
[----:B------:R-:W-:-:S03]  /*2ed0*/  IADD3 R15, R15, -0x80, RZ ;  /* 0xffffff800f0f7810 */ /* 0x000fc60007ffe0ff */
        /* <DEDUP_REMOVED lines=152> */
.L_x_4013:
        /* <DEDUP_REMOVED lines=31> */
[----:B------:R-:W-:-:S02]  /*3a50*/  HADD2.F32 R12, -RZ, R45.H0_H0 ;  /* 0x2000002dff0c7230 */ /* 0x000fc40000004100 */
[----:B------:R-:W-:Y:S01]  /*3a60*/  FFMA.FTZ R11, R44, R56, R11 ;  /* 0x000000382c0b7223 */ /* 0x000fe2000001000b */
[----:B------:R-:W-:Y:S01]  /*3a70*/  FFMA.FTZ R0, R0, R58, R37 ;  /* 0x0000003a00007223 */ /* 0x000fe20000010025 */
[----:B------:R-:W-:Y:S02]  /*3a80*/  HADD2.F32 R37, -RZ, R28.H0_H0 ;  /* 0x2000001cff257230 */ /* 0x000fe40000004100 */
[----:B------:R-:W-:Y:S01]  /*3a90*/  FFMA.FTZ R39, R42, R56, R39 ;  /* 0x000000382a277223 */ /* 0x000fe20000010027 */
[----:B------:R-:W-:Y:S02]  /*3aa0*/  HADD2.F32 R10, -RZ, R43.H0_H0 ;  /* 0x2000002bff0a7230 */ /* 0x000fe40000004100 */
[----:B------:R-:W-:Y:S01]  /*3ab0*/  FFMA.FTZ R28, R12, R58, R11 ;  /* 0x0000003a0c1c7223 */ /* 0x000fe2000001000b */
[----:B------:R-:W-:Y:S02]  /*3ac0*/  HADD2.F32 R11, -RZ, R30.H0_H0 ;  /* 0x2000001eff0b7230 */ /* 0x000fe40000004100 */
[----:B------:R-:W-:Y:S01]  /*3ad0*/  FFMA.FTZ R13, R46, R56, R13 ;  /* 0x000000382e0d7223 */ /* 0x000fe2000001000d */
[----:B------:R-:W-:Y:S01]  /*3ae0*/  FFMA.FTZ R0, R37, R57, R0 ;  /* 0x0000003925007223 */ /* 0x000fe20000010000 */
[----:B------:R-:W-:-:S02]  /*3af0*/  FFMA.FTZ R10, R10, R58, R39 ;  /* 0x0000003a0a0a7223 */ /* 0x000fc40000010027 */
[----:B------:R-:W-:Y:S01]  /*3b00*/  FFMA.FTZ R58, R32, R58, R13 ;  /* 0x0000003a203a7223 */ /* 0x000fe2000001000d */
[-C--:B------:R-:W-:Y:S01]  /*3b10*/  FFMA.FTZ R28, R11, R57.reuse, R28 ;  /* 0x000000390b1c7223 */ /* 0x080fe2000001001c */
[----:B------:R-:W-:Y:S02]  /*3b20*/  HADD2.F32 R13, -RZ, R48.H0_H0 ;  /* 0x20000030ff0d7230 */ /* 0x000fe40000004100 */
[-C--:B------:R-:W-:Y:S01]  /*3b30*/  FFMA.FTZ R12, R29, R57.reuse, R10 ;  /* 0x000000391d0c7223 */ /* 0x080fe2000001000a */
[--C-:B-1----:R-:W-:Y:S02]  /*3b40*/  HADD2.F32 R11, -RZ, R14.reuse.H0_H0 ;  /* 0x2000000eff0b7230 */ /* 0x102fe40000004100 */
[----:B------:R-:W-:Y:S01]  /*3b50*/  FFMA.FTZ R58, R31, R57, R58 ;  /* 0x000000391f3a7223 */ /* 0x000fe2000001003a */
[----:B------:R-:W-:Y:S02]  /*3b60*/  HADD2.F32 R14, -RZ, R14.H1_H1 ;  /* 0x3000000eff0e7230 */ /* 0x000fe40000004100 */
[----:B------:R-:W-:-:S02]  /*3b70*/  HADD2.F32 R29, -RZ, R50.H0_H0 ;  /* 0x20000032ff1d7230 */ /* 0x000fc40000004100 */
[-C--:B------:R-:W-:Y:S01]  /*3b80*/  FFMA.FTZ R13, R13, R11.reuse, R0 ;  /* 0x0000000b0d0d7223 */ /* 0x080fe20000010000 */
        /* <DEDUP_REMOVED lines=36> */
.L_x_4012:
        /* <DEDUP_REMOVED lines=201> */
.L_x_4015:
        /* <DEDUP_REMOVED lines=87> */
.L_x_4014:
        /* <DEDUP_REMOVED lines=201> */
.L_x_4017:
        /* <DEDUP_REMOVED lines=87> */
.L_x_4016:
[----:B------:R-:W-:Y:S01]  /*61d0*/  IADD3 R88, R88, 0x20, RZ ;  /* 0x0000002058587810 */ /* 0x000fe20007ffe0ff */
[----:B------:R-:W-:Y:S01]  /*61e0*/  UIADD3 UR4, UR4, 0x40, URZ ;  /* 0x0000004004047890 */ /* 0x000fe2000fffe03f */
[C---:B------:R-:W-:Y:S02]  /*61f0*/  IMAD.WIDE R26, R85.reuse, 0x8, R26 ;  /* 0x00000008551a7825 */ /* 0x040fe400078e021a */
[C---:B------:R-:W-:Y:S02]  /*6200*/  ISETP.GE.AND P0, PT, R88.reuse, UR5, PT ;  /* 0x0000000558007c0c */ /* 0x040fe4000bf06270 */
[----:B------:R-:W-:Y:S01]  /*6210*/  ISETP.LT.AND P2, PT, R88, R89, PT ;  /* 0x000000595800720c */ /* 0x000fe20003f41270 */
[----:B0-----:R-:W-:-:S12]  /*6220*/  IMAD.WIDE R24, R85, 0x8, R24 ;  /* 0x0000000855187825 */ /* 0x001fd800078e0218 */
[----:B------:R-:W-:Y:S05]  /*6230*/  @!P0 BRA P2, `(.L_x_4018) ;  /* 0xffffffb400e88947 */ /* 0x000fea000103ffff */
.L_x_4009:
        /* <DEDUP_REMOVED lines=10> */
.L_x_4024:
        /* <DEDUP_REMOVED lines=15> */
[----:B------:R-:W-:-:S02]  /*63d0*/  LOP3.LUT R46, R23, 0x3f003f, RZ, 0xc0, !PT ;  /* 0x003f003f172e7812 */ /* 0x000fc400078ec0ff */
[----:B------:R-:W-:Y:S02]  /*63e0*/  SHF.R.U32.HI R47, RZ, 0x6, R23 ;  /* 0x00000006ff2f7819 */ /* 0x000fe40000011617 */
[----:B------:R-:W-:Y:S02]  /*63f0*/  ISETP.NE.AND P2, PT, R21, RZ, PT ;  /* 0x000000ff1500720c */ /* 0x000fe40003f45270 */
[----:B------:R-:W-:Y:S02]  /*6400*/  SHF.R.U32.HI R11, RZ, 0xc, R20 ;  /* 0x0000000cff0b7819 */ /* 0x000fe40000011614 */
[----:B------:R-:W-:Y:S02]  /*6410*/  LOP3.LUT R40, R40, 0xf000f, RZ, 0xc0, !PT ;  /* 0x000f000f28287812 */ /* 0x000fe400078ec0ff */
[----:B------:R-:W-:Y:S02]  /*6420*/  LOP3.LUT R42, R42, 0x3f003f, RZ, 0xc0, !PT ;  /* 0x003f003f2a2a7812 */ /* 0x000fe400078ec0ff */
[----:B------:R-:W-:-:S02]  /*6430*/  LOP3.LUT R37, R37, 0x3f003f, RZ, 0xc0, !PT ;  /* 0x003f003f25257812 */ /* 0x000fc400078ec0ff */
[----:B------:R-:W-:Y:S02]  /*6440*/  LOP3.LUT R47, R47, 0x3f003f, RZ, 0xc0, !PT ;  /* 0x003f003f2f2f7812 */ /* 0x000fe400078ec0ff */
[----:B------:R-:W-:Y:S02]  /*6450*/  LOP3.LUT R42, R42, 0x64006400, RZ, 0xfc, !PT ;  /* 0x640064002a2a7812 */ /* 0x000fe400078efcff */
[----:B------:R-:W-:Y:S02]  /*6460*/  LOP3.LUT R10, R20, 0x3f003f, RZ, 0xc0, !PT ;  /* 0x003f003f140a7812 */ /* 0x000fe400078ec0ff */
[----:B------:R-:W-:Y:S02]  /*6470*/  SHF.R.U32.HI R20, RZ, 0x6, R20 ;  /* 0x00000006ff147819 */ /* 0x000fe40000011614 */
        /* <DEDUP_REMOVED lines=18> */
[--C-:B------:R-:W-:Y:S02]  /*65a0*/  SHF.R.U32.HI R17, RZ, 0x8, R18.reuse ;  /* 0x00000008ff117819 */ /* 0x100fe40000011612 */
[----:B------:R-:W-:Y:S02]  /*65b0*/  LOP3.LUT R26, R39, 0xf000f, RZ, 0xc0, !PT ;  /* 0x000f000f271a7812 */ /* 0x000fe400078ec0ff */
        /* <DEDUP_REMOVED lines=8> */
[----:B------:R-:W-:-:S02]  /*6640*/  LOP3.LUT R23, R12, 0x3f003f, RZ, 0xc0, !PT ;  /* 0x003f003f0c177812 */ /* 0x000fc400078ec0ff */
[----:B------:R-:W-:Y:S02]  /*6650*/  SHF.R.U32.HI R26, RZ, 0x6, R12 ;  /* 0x00000006ff1a7819 */ /* 0x000fe4000001160c */
[----:B------:R-:W-:Y:S02]  /*6660*/  SHF.R.U32.HI R12, RZ, 0xc, R13 ;  /* 0x0000000cff0c7819 */ /* 0x000fe4000001160d */
[----:B------:R-:W-:Y:S02]  /*6670*/  LOP3.LUT R18, R18, 0x300030, R21, 0xf8, !PT ;  /* 0x0030003012127812 */ /* 0x000fe400078ef815 */
[----:B------:R-:W-:Y:S02]  /*6680*/  SHF.R.U32.HI R21, RZ, 0xc, R14 ;  /* 0x0000000cff157819 */ /* 0x000fe4000001160e */
[----:B------:R-:W-:Y:S02]  /*6690*/  LOP3.LUT R39, R13, 0x3f003f, RZ, 0xc0, !PT ;  /* 0x003f003f0d277812 */ /* 0x000fe400078ec0ff */
[----:B------:R-:W-:-:S02]  /*66a0*/  SHF.R.U32.HI R40, RZ, 0x6, R13 ;  /* 0x00000006ff287819 */ /* 0x000fc4000001160d */
[----:B------:R-:W-:Y:S02]  /*66b0*/  SHF.R.U32.HI R50, RZ, 0xc, R15 ;  /* 0x0000000cff327819 */ /* 0x000fe4000001160f */
[----:B------:R-:W-:Y:S02]  /*66c0*/  LOP3.LUT R13, R12, 0xf000f, RZ, 0xc0, !PT ;  /* 0x000f000f0c0d7812 */ /* 0x000fe400078ec0ff */
[----:B------:R-:W-:Y:S02]  /*66d0*/  LOP3.LUT R43, R14, 0x3f003f, RZ, 0xc0, !PT ;  /* 0x003f003f0e2b7812 */ /* 0x000fe400078ec0ff */
[----:B------:R-:W-:Y:S02]  /*66e0*/  SHF.R.U32.HI R44, RZ, 0x6, R14 ;  /* 0x00000006ff2c7819 */ /* 0x000fe4000001160e */
[----:B------:R-:W-:Y:S02]  /*66f0*/  LOP3.LUT R14, R21, 0xf000f, RZ, 0xc0, !PT ;  /* 0x000f000f150e7812 */ /* 0x000fe400078ec0ff */
[----:B------:R-:W-:-:S02]  /*6700*/  LOP3.LUT R50, R50, 0xf000f, RZ, 0xc0, !PT ;  /* 0x000f000f32327812 */ /* 0x000fc400078ec0ff */
[----:B------:R-:W-:Y:S02]  /*6710*/  LOP3.LUT R21, R27, 0x64006400, RZ, 0xfc, !PT ;  /* 0x640064001b157812 */ /* 0x000fe400078efcff */
[----:B------:R-:W-:Y:S02]  /*6720*/  SHF.R.U32.HI R49, RZ, 0x6, R15 ;  /* 0x00000006ff317819 */ /* 0x000fe4000001160f */
[----:B------:R-:W-:Y:S02]  /*6730*/  LOP3.LUT R13, R13, 0x300030, R38, 0xf8, !PT ;  /* 0x003000300d0d7812 */ /* 0x000fe400078ef826 */
[----:B------:R-:W-:Y:S02]  /*6740*/  LOP3.LUT R27, R37, 0x64006400, RZ, 0xfc, !PT ;  /* 0x64006400251b7812 */ /* 0x000fe400078efcff */
[----:B------:R-:W-:Y:S02]  /*6750*/  LOP3.LUT R48, R15, 0x3f003f, RZ, 0xc0, !PT ;  /* 0x003f003f0f307812 */ /* 0x000fe400078ec0ff */
        /* <DEDUP_REMOVED lines=15> */
[----:B------:R-:W-:-:S02]  /*6850*/  LOP3.LUT R12, R11, 0x300030, R22, 0xf8, !PT ;  /* 0x003000300b0c7812 */ /* 0x000fc400078ef816 */
        /* <DEDUP_REMOVED lines=98> */
.L_x_4021:
        /* <DEDUP_REMOVED lines=46> */
.L_x_4020:
        /* <DEDUP_REMOVED lines=34> */
[----:B------:R-:W-:Y:S02]  /*7380*/  LOP3.LUT R45, R23, 0x3f003f, RZ, 0xc0, !PT ;  /* 0x003f003f172d7812 */ /* 0x000fe400078ec0ff */
[----:B------:R-:W-:Y:S02]  /*7390*/  SHF.R.U32.HI R46, RZ, 0x6, R23 ;  /* 0x00000006ff2e7819 */ /* 0x000fe40000011617 */
[--C-:B------:R-:W-:Y:S02]  /*73a0*/  SHF.R.U32.HI R17, RZ, 0x8, R18.reuse ;  /* 0x00000008ff117819 */ /* 0x100fe40000011612 */
[----:B------:R-:W-:Y:S02]  /*73b0*/  LOP3.LUT R34, R21, 0xf000f, RZ, 0xc0, !PT ;  /* 0x000f000f15227812 */ /* 0x000fe400078ec0ff */
[----:B------:R-:W-:Y:S02]  /*73c0*/  SHF.R.U32.HI R42, RZ, 0xa, R18 ;  /* 0x0000000aff2a7819 */ /* 0x000fe40000011612 */
[----:B------:R-:W-:-:S02]  /*73d0*/  LOP3.LUT R23, R18, 0x3f003f, RZ, 0xc0, !PT ;  /* 0x003f003f12177812 */ /* 0x000fc400078ec0ff */
[----:B------:R-:W-:Y:S02]  /*73e0*/  SHF.R.U32.HI R26, RZ, 0x6, R18 ;  /* 0x00000006ff1a7819 */ /* 0x000fe40000011612 */
[----:B------:R-:W-:Y:S02]  /*73f0*/  LOP3.LUT R18, R11, 0x300030, R10, 0xf8, !PT ;  /* 0x003000300b127812 */ /* 0x000fe400078ef80a */
[----:B------:R-:W-:Y:S02]  /*7400*/  LOP3.LUT R19, R19, 0x300030, R16, 0xf8, !PT ;  /* 0x0030003013137812 */ /* 0x000fe400078ef810 */
[----:B------:R-:W-:Y:S02]  /*7410*/  LOP3.LUT R16, R41, 0x300030, R44, 0xf8, !PT ;  /* 0x0030003029107812 */ /* 0x000fe400078ef82c */
[----:B---3--:R-:W-:Y:S02]  /*7420*/  SHF.R.U32.HI R10, RZ, 0xc, R12 ;  /* 0x0000000cff0a7819 */ /* 0x008fe4000001160c */
[----:B------:R-:W-:-:S02]  /*7430*/  LOP3.LUT R11, R12, 0x3f003f, RZ, 0xc0, !PT ;  /* 0x003f003f0c0b7812 */ /* 0x000fc400078ec0ff */
[----:B------:R-:W-:Y:S02]  /*7440*/  SHF.R.U32.HI R21, RZ, 0x6, R12 ;  /* 0x00000006ff157819 */ /* 0x000fe4000001160c */
[----:B------:R-:W-:Y:S02]  /*7450*/  LOP3.LUT R17, R34, 0x300030, R17, 0xf8, !PT ;  /* 0x0030003022117812 */ /* 0x000fe400078ef811 */
        /* <DEDUP_REMOVED lines=140> */
.L_x_4023:
        /* <DEDUP_REMOVED lines=46> */
.L_x_4022:
        /* <DEDUP_REMOVED lines=8> */
.L_x_4019:
        /* <DEDUP_REMOVED lines=8> */
.L_x_4028:
        /* <DEDUP_REMOVED lines=11> */
[--C-:B-----5:R-:W-:Y:S02]  /*81b0*/  SHF.R.U32.HI R44, RZ, 0xf, R26.reuse ;  /* 0x0000000fff2c7819 */ /* 0x120fe4000001161a */
[C---:B0-----:R-:W-:Y:S02]  /*81c0*/  LOP3.LUT R11, R26.reuse, 0x3e003e0, RZ, 0xc0, !PT ;  /* 0x03e003e01a0b7812 */ /* 0x041fe400078ec0ff */
        /* <DEDUP_REMOVED lines=59> */
[--C-:B------:R-:W-:Y:S02]  /*8580*/  SHF.R.U32.HI R52, RZ, 0xc, R15.reuse ;  /* 0x0000000cff347819 */ /* 0x100fe4000001160f */
[C---:B------:R-:W-:Y:S02]  /*8590*/  LOP3.LUT R14, R15.reuse, 0x3e003e0, RZ, 0xc0, !PT ;  /* 0x03e003e00f0e7812 */ /* 0x040fe400078ec0ff */
[----:B------:R-:W-:Y:S02]  /*85a0*/  LOP3.LUT R35, R15, 0x1f001f, RZ, 0xc0, !PT ;  /* 0x001f001f0f237812 */ /* 0x000fe400078ec0ff */
[----:B------:R-:W-:Y:S02]  /*85b0*/  SHF.R.U32.HI R43, RZ, 0xa, R15 ;  /* 0x0000000aff2b7819 */ /* 0x000fe4000001160f */
[----:B------:R-:W-:-:S02]  /*85c0*/  LOP3.LUT R31, R31, 0x10001, RZ, 0xc0, !PT ;  /* 0x000100011f1f7812 */ /* 0x000fc400078ec0ff */
[----:B------:R-:W-:Y:S02]  /*85d0*/  LOP3.LUT R44, R44, 0x10001, RZ, 0xc0, !PT ;  /* 0x000100012c2c7812 */ /* 0x000fe400078ec0ff */
[----:B------:R-:W-:Y:S02]  /*85e0*/  LOP3.LUT R15, R26, 0x10001, RZ, 0xc0, !PT ;  /* 0x000100011a0f7812 */ /* 0x000fe400078ec0ff */
[----:B------:R-:W-:Y:S02]  /*85f0*/  LOP3.LUT R54, R54, 0x20002, R27, 0xf8, !PT ;  /* 0x0002000236367812 */ /* 0x000fe400078ef81b */
[----:B------:R-:W-:Y:S02]  /*8600*/  PRMT R27, R86, 0x9910, RZ ;  /* 0x00009910561b7816 */ /* 0x000fe400000000ff */
[----:B------:R-:W-:Y:S02]  /*8610*/  LOP3.LUT R20, R31, 0x20002, R20, 0xf8, !PT ;  /* 0x000200021f147812 */ /* 0x000fe400078ef814 */
[----:B------:R-:W-:-:S02]  /*8620*/  LOP3.LUT R21, R44, 0x20002, R21, 0xf8, !PT ;  /* 0x000200022c157812 */ /* 0x000fc400078ef815 */
[----:B------:R-:W-:Y:S02]  /*8630*/  LOP3.LUT R22, R15, 0x20002, R22, 0xf8, !PT ;  /* 0x000200020f167812 */ /* 0x000fe400078ef816 */
[----:B------:R-:W-:Y:S02]  /*8640*/  LOP3.LUT R54, R54, 0x40004, R23, 0xf8, !PT ;  /* 0x0004000436367812 */ /* 0x000fe400078ef817 */
[----:B------:R-:W-:Y:S02]  /*8650*/  MOV R26, R27 ;  /* 0x0000001b001a7202 */ /* 0x000fe40000000f00 */
        /* <DEDUP_REMOVED lines=8> */
[----:B------:R-:W-:-:S02]  /*86e0*/  MOV R53, 0x2800 ;  /* 0x0000280000357802 */ /* 0x000fc40000000f00 */
        /* <DEDUP_REMOVED lines=18> */
[----:B------:R-:W-:Y:S02]  /*8810*/  PRMT R6, R6, 0x5410, R53 ;  /* 0x0000541006067816 */ /* 0x000fe40000000035 */
        /* <DEDUP_REMOVED lines=88> */
[----:B--2---:R-:W-:Y:S02]  /*8da0*/  SHF.R.U32.HI R20, RZ, 0xb, R48 ;  /* 0x0000000bff147819 */ /* 0x004fe40000011630 */
        /* <DEDUP_REMOVED lines=14> */
[----:B------:R-:W-:-:S02]  /*8e90*/  SHF.R.U32.HI R51, RZ, 0xa, R51 ;  /* 0x0000000aff337819 */ /* 0x000fc40000011633 */
        /* <DEDUP_REMOVED lines=70> */
[----:B------:R-:W0:Y:S01]  /*9300*/  LDS.128 R24, [UR4+0x20] ;  /* 0x00002004ff187984 */ /* 0x000e220008000c00 */
[----:B------:R-:W-:-:S05]  /*9310*/  HFMA2.MMA R28, R63, R31, R28 ;  /* 0x0000001f3f1c7235 */ /* 0x000fca000000001c */
[----:B------:R-:W-:-:S03]  /*9320*/  HFMA2.MMA R30, R57, R20, R30 ;  /* 0x00000014391e7235 */ /* 0x000fc6000000001e */
        /* <DEDUP_REMOVED lines=52> */
.L_x_4027:
        /* <DEDUP_REMOVED lines=79> */
.L_x_4026:
[----:B------:R-:W-:Y:S01]  /*9b60*/  IADD3 R88, R88, 0x20, RZ ;  /* 0x0000002058587810 */ /* 0x000fe20007ffe0ff */
[----:B------:R-:W-:Y:S01]  /*9b70*/  UIADD3 UR4, UR4, 0x40, URZ ;  /* 0x0000004004047890 */ /* 0x000fe2000fffe03f */
[----:B-----5:R-:W-:Y:S02]  /*9b80*/  IMAD.WIDE R24, R85, 0x4, R92 ;  /* 0x0000000455187825 */ /* 0x020fe400078e025c */
[C---:B------:R-:W-:Y:S02]  /*9b90*/  ISETP.GE.AND P2, PT, R88.reuse, UR5, PT ;  /* 0x0000000558007c0c */ /* 0x040fe4000bf46270 */
[----:B------:R-:W-:-:S13]  /*9ba0*/  ISETP.LT.AND P3, PT, R88, R89, PT ;  /* 0x000000595800720c */ /* 0x000fda0003f61270 */
[----:B------:R-:W-:Y:S05]  /*9bb0*/  @!P2 BRA P3, `(.L_x_4028) ;  /* 0xffffffe40050a947 */ /* 0x000fea000183ffff */
.L_x_4025:
        /* <DEDUP_REMOVED lines=12> */
.L_x_4038:
[----:B------:R-:W-:Y:S05]  /*9c80*/  @!P1 BRA `(.L_x_4030) ;  /* 0x0000003800509947 */ /* 0x000fea0003800000 */
[----:B-----5:R-:W1:Y:S01]  /*9c90*/  LDC R21, c[0x0][0x23c] ;  /* 0x00008f00ff157b82 */ /* 0x020e620000000800 */
[----:B------:R-:W2:Y:S01]  /*9ca0*/  LDG.E.128.CONSTANT R12, desc[UR6][R24.64] ;  /* 0x00000006180c7981 */ /* 0x000ea2000c1e9d00 */
[----:B-1----:R-:W-:-:S04]  /*9cb0*/  IMAD.WIDE R28, R21, 0x4, R24 ;  /* 0x00000004151c7825 */ /* 0x002fc800078e0218 */
[C---:B------:R-:W-:Y:S02]  /*9cc0*/  IMAD.WIDE R16, R21.reuse, 0x4, R28 ;  /* 0x0000000415107825 */ /* 0x040fe400078e021c */
[----:B------:R-:W5:Y:S02]  /*9cd0*/  LDG.E.128.CONSTANT R28, desc[UR6][R28.64] ;  /* 0x000000061c1c7981 */ /* 0x000f64000c1e9d00 */
[----:B------:R-:W-:Y:S02]  /*9ce0*/  IMAD.WIDE R20, R21, 0x4, R16 ;  /* 0x0000000415147825 */ /* 0x000fe400078e0210 */
[----:B------:R-:W5:Y:S04]  /*9cf0*/  LDG.E.128.CONSTANT R16, desc[UR6][R16.64] ;  /* 0x0000000610107981 */ /* 0x000f68000c1e9d00 */
[----:B------:R-:W5:Y:S01]  /*9d00*/  LDG.E.128.CONSTANT R20, desc[UR6][R20.64] ;  /* 0x0000000614147981 */ /* 0x000f62000c1e9d00 */
[----:B------:R-:W-:-:S02]  /*9d10*/  PRMT R0, R86, 0x9910, RZ ;  /* 0x0000991056007816 */ /* 0x000fc400000000ff */
[----:B0-----:R-:W-:Y:S02]  /*9d20*/  MOV R10, 0x2c00 ;  /* 0x00002c00000a7802 */ /* 0x001fe40000000f00 */
[----:B------:R-:W-:Y:S02]  /*9d30*/  ISETP.NE.AND P2, PT, R0, RZ, PT ;  /* 0x000000ff0000720c */ /* 0x000fe40003f45270 */
[----:B------:R-:W-:Y:S02]  /*9d40*/  PRMT R6, R6, 0x5410, R10 ;  /* 0x0000541006067816 */ /* 0x000fe4000000000a */
        /* <DEDUP_REMOVED lines=37> */
[-C--:B------:R-:W-:Y:S02]  /*9fa0*/  HFMA2 R41, R45, R6.reuse.H1_H1, -72, -72 ;  /* 0xd480d4802d297431 */ /* 0x080fe40000060006 */
[----:B------:R-:W-:Y:S02]  /*9fb0*/  HADD2 R36, R0, -1032, -1032 ;  /* 0xe408e40800247430 */ /* 0x000fe40000000000 */
[----:B------:R-:W-:-:S02]  /*9fc0*/  HFMA2 R34, R11, R6.H1_H1, -72, -72 ;  /* 0xd480d4800b227431 */ /* 0x000fc40000060006 */
[----:B------:R-:W-:Y:S02]  /*9fd0*/  HADD2 R35, R35, -1032, -1032 ;  /* 0xe408e40823237430 */ /* 0x000fe40000000000 */
[-C--:B------:R-:W-:Y:S02]  /*9fe0*/  HFMA2 R37, R37, R6.reuse.H1_H1, -72, -72 ;  /* 0xd480d48025257431 */ /* 0x080fe40000060006 */
        /* <DEDUP_REMOVED lines=9> */
[----:B------:R-:W-:Y:S01]  /*a080*/  HFMA2 R49, R49, R6.H1_H1, -72, -72 ;  /* 0xd480d48031317431 */ /* 0x000fe20000060006 */
        /* <DEDUP_REMOVED lines=8> */
[----:B0-----:R-:W-:-:S02]  /*a110*/  HADD2.F32 R11, -RZ, R12.H0_H0 ;  /* 0x2000000cff0b7230 */ /* 0x001fc40000004100 */
[--C-:B------:R-:W-:Y:S02]  /*a120*/  HADD2.F32 R51, -RZ, R13.reuse.H0_H0 ;  /* 0x2000000dff337230 */ /* 0x100fe40000004100 */
[----:B------:R-:W-:Y:S02]  /*a130*/  HADD2.F32 R53, -RZ, R13.H1_H1 ;  /* 0x3000000dff357230 */ /* 0x000fe40000004100 */
[----:B------:R-:W-:Y:S01]  /*a140*/  FFMA.FTZ R0, R0, R11, RZ ;  /* 0x0000000b00007223 */ /* 0x000fe200000100ff */
[----:B------:R-:W-:Y:S02]  /*a150*/  HADD2.F32 R50, -RZ, R12.H1_H1 ;  /* 0x3000000cff327230 */ /* 0x000fe40000004100 */
[C---:B------:R-:W-:Y:S01]  /*a160*/  FFMA.FTZ R57, R11.reuse, R52, RZ ;  /* 0x000000340b397223 */ /* 0x040fe200000100ff */
[----:B------:R-:W-:Y:S02]  /*a170*/  HADD2.F32 R13, -RZ, R36.H1_H1 ;  /* 0x30000024ff0d7230 */ /* 0x000fe40000004100 */
[----:B------:R-:W-:Y:S01]  /*a180*/  FFMA.FTZ R52, R11, R10, RZ ;  /* 0x0000000a0b347223 */ /* 0x000fe200000100ff */
[----:B------:R-:W-:-:S02]  /*a190*/  HADD2.F32 R12, -RZ, R40.H0_H0 ;  /* 0x20000028ff0c7230 */ /* 0x000fc40000004100 */
[C---:B------:R-:W-:Y:S01]  /*a1a0*/  FFMA.FTZ R10, R50.reuse, R55, R57 ;  /* 0x00000037320a7223 */ /* 0x040fe20000010039 */
[----:B------:R-:W-:Y:S02]  /*a1b0*/  HADD2.F32 R55, -RZ, R41.H0_H0 ;  /* 0x20000029ff377230 */ /* 0x000fe40000004100 */
[----:B------:R-:W-:Y:S01]  /*a1c0*/  FFMA.FTZ R0, R13, R50, R0 ;  /* 0x000000320d007223 */ /* 0x000fe20000010000 */
[----:B------:R-:W-:Y:S02]  /*a1d0*/  HADD2.F32 R13, -RZ, R38.H1_H1 ;  /* 0x30000026ff0d7230 */ /* 0x000fe40000004100 */
        /* <DEDUP_REMOVED lines=66> */
.L_x_4031:
        /* <DEDUP_REMOVED lines=16> */
[-C--:B------:R-:W-:Y:S01]  /*a700*/  FFMA.FTZ R35, R36, R50.reuse, R35 ;  /* 0x0000003224237223 */ /* 0x080fe20000010023 */
[----:B------:R-:W-:Y:S02]  /*a710*/  HADD2.F32 R38, -RZ, R38.H1_H1 ;  /* 0x30000026ff267230 */ /* 0x000fe40000004100 */
[----:B------:R-:W-:Y:S01]  /*a720*/  FFMA.FTZ R53, R54, R50, R53 ;  /* 0x0000003236357223 */ /* 0x000fe20000010035 */
[----:B------:R-:W-:Y:S02]  /*a730*/  HADD2.F32 R0, -RZ, R34.H0_H0 ;  /* 0x20000022ff007230 */ /* 0x000fe40000004100 */
[-C--:B------:R-:W-:Y:S01]  /*a740*/  FFMA.FTZ R11, R11, R13.reuse, RZ ;  /* 0x0000000d0b0b7223 */ /* 0x080fe200000100ff */
[----:B------:R-:W-:Y:S02]  /*a750*/  HADD2.F32 R10, -RZ, R37.H0_H0 ;  /* 0x20000025ff0a7230 */ /* 0x000fe40000004100 */
[----:B------:R-:W-:Y:S01]  /*a760*/  FFMA.FTZ R13, R12, R13, RZ ;  /* 0x0000000d0c0d7223 */ /* 0x000fe200000100ff */
[----:B------:R-:W-:-:S02]  /*a770*/  HADD2.F32 R12, -RZ, R39.H0_H0 ;  /* 0x20000027ff0c7230 */ /* 0x000fc40000004100 */
[----:B------:R-:W-:Y:S01]  /*a780*/  FFMA.FTZ R11, R38, R50, R11 ;  /* 0x00000032260b7223 */ /* 0x000fe2000001000b */
[----:B------:R-:W-:Y:S02]  /*a790*/  HADD2.F32 R37, -RZ, R37.H1_H1 ;  /* 0x30000025ff257230 */ /* 0x000fe40000004100 */
[-C--:B------:R-:W-:Y:S01]  /*a7a0*/  FFMA.FTZ R0, R0, R52.reuse, R35 ;  /* 0x0000003400007223 */ /* 0x080fe20000010023 */
[----:B------:R-:W-:Y:S01]  /*a7b0*/  FFMA.FTZ R10, R10, R52, R53 ;  /* 0x000000340a0a7223 */ /* 0x000fe20000010035 */
[----:B------:R-:W-:Y:S02]  /*a7c0*/  HADD2.F32 R36, -RZ, R41.H0_H0 ;  /* 0x20000029ff247230 */ /* 0x000fe40000004100 */
[----:B------:R-:W-:Y:S01]  /*a7d0*/  FFMA.FTZ R13, R40, R50, R13 ;  /* 0x00000032280d7223 */ /* 0x000fe2000001000d */
[----:B------:R-:W-:Y:S02]  /*a7e0*/  HADD2.F32 R35, -RZ, R34.H1_H1 ;  /* 0x30000022ff237230 */ /* 0x000fe40000004100 */
[----:B------:R-:W-:Y:S01]  /*a7f0*/  FFMA.FTZ R34, R12, R52, R11 ;  /* 0x000000340c227223 */ /* 0x000fe2000001000b */
[----:B------:R-:W-:-:S02]  /*a800*/  HADD2.F32 R39, -RZ, R39.H1_H1 ;  /* 0x30000027ff277230 */ /* 0x000fc40000004100 */
[-C--:B------:R-:W-:Y:S01]  /*a810*/  FFMA.FTZ R12, R37, R51.reuse, R10 ;  /* 0x00000033250c7223 */ /* 0x080fe2000001000a */
[----:B------:R-:W-:Y:S02]  /*a820*/  HADD2.F32 R41, -RZ, R41.H1_H1 ;  /* 0x30000029ff297230 */ /* 0x000fe40000004100 */
[----:B------:R-:W-:Y:S01]  /*a830*/  FFMA.FTZ R52, R36, R52, R13 ;  /* 0x0000003424347223 */ /* 0x000fe2000001000d */
[----:B-1----:R-:W-:Y:S02]  /*a840*/  HADD2.F32 R11, -RZ, R14.H0_H0 ;  /* 0x2000000eff0b7230 */ /* 0x002fe40000004100 */
        /* <DEDUP_REMOVED lines=50> */
.L_x_4032:
[C---:B-----5:R-:W-:Y:S02]  /*ab70*/  LOP3.LUT R0, R28.reuse, 0xf000f, RZ, 0xc0, !PT ;  /* 0x000f000f1c007812 */ /* 0x060fe400078ec0ff */
[----:B------:R-:W-:Y:S02]  /*ab80*/  LOP3.LUT R10, R28, 0xf000f0, RZ, 0xc0, !PT ;  /* 0x00f000f01c0a7812 */ /* 0x000fe400078ec0ff */
[C---:B------:R-:W-:Y:S02]  /*ab90*/  LOP3.LUT R12, R29.reuse, 0xf000f, RZ, 0xc0, !PT ;  /* 0x000f000f1d0c7812 */ /* 0x040fe400078ec0ff */
        /* <DEDUP_REMOVED lines=11> */
[----:B------:R-:W-:Y:S01]  /*ac50*/  HFMA2 R35, R35, R6.H1_H1, -72, -72 ;  /* 0xd480d48023237431 */ /* 0x000fe20000060006 */
        /* <DEDUP_REMOVED lines=35> */
[-C--:B------:R-:W-:Y:S02]  /*ae90*/  HFMA2 R43, R43, R6.reuse.H1_H1, -72, -72 ;  /* 0xd480d4802b2b7431 */ /* 0x080fe40000060006 */
[----:B------:R-:W-:Y:S02]  /*aea0*/  HADD2 R44, R44, -1032, -1032 ;  /* 0xe408e4082c2c7430 */ /* 0x000fe40000000000 */
        /* <DEDUP_REMOVED lines=88> */
.L_x_4033:
        /* <DEDUP_REMOVED lines=87> */
.L_x_4034:
[----:B------:R-:W-:Y:S02]  /*b9a0*/  LOP3.LUT R12, R17, 0xf000f0, RZ, 0xc0, !PT ;  /* 0x00f000f0110c7812 */ /* 0x000fe400078ec0ff */
[----:B------:R-:W-:Y:S02]  /*b9b0*/  LOP3.LUT R28, R18, 0xf000f, RZ, 0xc0, !PT ;  /* 0x000f000f121c7812 */ /* 0x000fe400078ec0ff */
[----:B------:R-:W-:Y:S02]  /*b9c0*/  LOP3.LUT R0, R16, 0xf000f0, RZ, 0xc0, !PT ;  /* 0x00f000f010007812 */ /* 0x000fe400078ec0ff */
        /* <DEDUP_REMOVED lines=15> */
[----:B------:R-:W-:Y:S02]  /*bac0*/  LOP3.LUT R10, R16, 0xf000f0, RZ, 0xc0, !PT ;  /* 0x00f000f0100a7812 */ /* 0x000fe400078ec0ff */
[----:B------:R-:W-:Y:S01]  /*bad0*/  LOP3.LUT R14, R14, 0xf000f0, RZ, 0xc0, !PT ;  /* 0x00f000f00e0e7812 */ /* 0x000fe200078ec0ff */
[----:B------:R-:W-:Y:S01]  /*bae0*/  HFMA2 R17, R17, R6.H1_H1, -72, -72 ;  /* 0xd480d48011117431 */ /* 0x000fe20000060006 */
        /* <DEDUP_REMOVED lines=24> */
[C---:B------:R-:W-:Y:S01]  /*bc70*/  LOP3.LUT R13, R20.reuse, 0xf000f, RZ, 0xc0, !PT ;  /* 0x000f000f140d7812 */ /* 0x040fe200078ec0ff */
[----:B------:R-:W-:Y:S01]  /*bc80*/  HFMA2 R38, R39, R6.H1_H1, -72, -72 ;  /* 0xd480d48027267431 */ /* 0x000fe20000060006 */
[----:B------:R-:W-:Y:S01]  /*bc90*/  LOP3.LUT R16, R20, 0xf000f0, RZ, 0xc0, !PT ;  /* 0x00f000f014107812 */ /* 0x000fe200078ec0ff */
[----:B------:R-:W-:-:S02]  /*bca0*/  HADD2 R35, R0, -1032, -1032 ;  /* 0xe408e40800237430 */ /* 0x000fc40000000000 */
[----:B------:R-:W-:Y:S02]  /*bcb0*/  HADD2 R37, R12, -1032, -1032 ;  /* 0xe408e4080c257430 */ /* 0x000fe40000000000 */
[----:B------:R-:W-:Y:S02]  /*bcc0*/  HADD2 R39, R10, -1032, -1032 ;  /* 0xe408e4080a277430 */ /* 0x000fe40000000000 */
[----:B------:R-:W-:Y:S02]  /*bcd0*/  HADD2 R41, R14, -1032, -1032 ;  /* 0xe408e4080e297430 */ /* 0x000fe40000000000 */
        /* <DEDUP_REMOVED lines=88> */
.L_x_4035:
        /* <DEDUP_REMOVED lines=87> */
.L_x_4036:
        /* <DEDUP_REMOVED lines=19> */
[----:B------:R-:W-:Y:S01]  /*c900*/  LOP3.LUT R28, R22, 0xf000f, RZ, 0xc0, !PT ;  /* 0x000f000f161c7812 */ /* 0x000fe200078ec0ff */
[-C--:B------:R-:W-:Y:S01]  /*c910*/  HFMA2 R22, R23, R6.reuse.H1_H1, -72, -72 ;  /* 0xd480d48017167431 */ /* 0x080fe20000060006 */
        /* <DEDUP_REMOVED lines=116> */
.L_x_4037:
        /* <DEDUP_REMOVED lines=9> */
[--C-:B------:R-:W-:Y:S02]  /*d0f0*/  HADD2.F32 R40, -RZ, R11.reuse.H0_H0 ;  /* 0x2000000bff287230 */ /* 0x100fe40000004100 */
[----:B------:R-:W-:Y:S02]  /*d100*/  HADD2.F32 R39, -RZ, R11.H1_H1 ;  /* 0x3000000bff277230 */ /* 0x000fe40000004100 */
        /* <DEDUP_REMOVED lines=11> */
[----:B------:R-:W-:Y:S01]  /*d1c0*/  FFMA.FTZ R11, R28, R38, R11 ;  /* 0x000000261c0b7223 */ /* 0x000fe2000001000b */
[----:B------:R-:W-:Y:S02]  /*d1d0*/  HADD2.F32 R10, -RZ, R17.H0_H0 ;  /* 0x20000011ff0a7230 */ /* 0x000fe40000004100 */
[----:B------:R-:W-:Y:S01]  /*d1e0*/  FFMA.FTZ R0, R0, R40, R13 ;  /* 0x0000002800007223 */ /* 0x000fe2000001000d */
[----:B------:R-:W-:-:S02]  /*d1f0*/  HADD2.F32 R13, -RZ, R16.H1_H1 ;  /* 0x30000010ff0d7230 */ /* 0x000fc40000004100 */
[----:B------:R-:W-:Y:S01]  /*d200*/  FFMA.FTZ R16, R12, R40, R11 ;  /* 0x000000280c107223 */ /* 0x000fe2000001000b */
[----:B------:R-:W-:Y:S02]  /*d210*/  HADD2.F32 R11, -RZ, R18.H1_H1 ;  /* 0x30000012ff0b7230 */ /* 0x000fe40000004100 */
[-C--:B------:R-:W-:Y:S01]  /*d220*/  FFMA.FTZ R29, R44, R38.reuse, R29 ;  /* 0x000000262c1d7223 */ /* 0x080fe2000001001d */
[--C-:B------:R-:W-:Y:S02]  /*d230*/  HADD2.F32 R28, -RZ, R19.reuse.H0_H0 ;  /* 0x20000013ff1c7230 */ /* 0x100fe40000004100 */
[----:B------:R-:W-:Y:S01]  /*d240*/  FFMA.FTZ R37, R30, R38, R37 ;  /* 0x000000261e257223 */ /* 0x000fe20000010025 */
[-C--:B------:R-:W-:Y:S01]  /*d250*/  FFMA.FTZ R0, R13, R39.reuse, R0 ;  /* 0x000000270d007223 */ /* 0x080fe20000010000 */
[----:B------:R-:W-:Y:S01]  /*d260*/  FFMA.FTZ R10, R10, R40, R29 ;  /* 0x000000280a0a7223 */ /* 0x000fe2000001001d */
[----:B------:R-:W-:Y:S02]  /*d270*/  HADD2.F32 R19, -RZ, R19.H1_H1 ;  /* 0x30000013ff137230 */ /* 0x000fe40000004100 */
[----:B------:R-:W-:Y:S01]  /*d280*/  FFMA.FTZ R16, R11, R39, R16 ;  /* 0x000000270b107223 */ /* 0x000fe20000010010 */
[----:B------:R-:W-:-:S02]  /*d290*/  HADD2.F32 R17, -RZ, R17.H1_H1 ;  /* 0x30000011ff117230 */ /* 0x000fc40000004100 */
[----:B------:R-:W-:Y:S01]  /*d2a0*/  FFMA.FTZ R40, R28, R40, R37 ;  /* 0x000000281c287223 */ /* 0x000fe20000010025 */
[----:B------:R-:W-:Y:S02]  /*d2b0*/  HADD2.F32 R13, -RZ, R31.H0_H0 ;  /* 0x2000001fff0d7230 */ /* 0x000fe40000004100 */
[--C-:B-1----:R-:W-:Y:S02]  /*d2c0*/  HADD2.F32 R11, -RZ, R14.reuse.H0_H0 ;  /* 0x2000000eff0b7230 */ /* 0x102fe40000004100 */
[-C--:B------:R-:W-:Y:S01]  /*d2d0*/  FFMA.FTZ R40, R19, R39.reuse, R40 ;  /* 0x0000002713287223 */ /* 0x080fe20000010028 */
[----:B------:R-:W-:Y:S01]  /*d2e0*/  FFMA.FTZ R12, R17, R39, R10 ;  /* 0x00000027110c7223 */ /* 0x000fe2000001000a */
        /* <DEDUP_REMOVED lines=46> */
.L_x_4030:
[----:B------:R-:W1:Y:S01]  /*d5d0*/  LDC R85, c[0x0][0x23c] ;  /* 0x00008f00ff557b82 */ /* 0x000e620000000800 */
[----:B------:R-:W-:Y:S01]  /*d5e0*/  IADD3 R88, R88, 0x20, RZ ;  /* 0x0000002058587810 */ /* 0x000fe20007ffe0ff */
[----:B------:R-:W-:-:S03]  /*d5f0*/  UIADD3 UR4, UR4, 0x40, URZ ;  /* 0x0000004004047890 */ /* 0x000fc6000fffe03f */
[C---:B------:R-:W-:Y:S02]  /*d600*/  ISETP.GE.AND P2, PT, R88.reuse, UR5, PT ;  /* 0x0000000558007c0c */ /* 0x040fe4000bf46270 */
[----:B------:R-:W-:Y:S01]  /*d610*/  ISETP.LT.AND P3, PT, R88, R89, PT ;  /* 0x000000595800720c */ /* 0x000fe20003f61270 */
[----:B-1----:R-:W-:-:S12]  /*d620*/  IMAD.WIDE R24, R85, 0x10, R24 ;  /* 0x0000001055187825 */ /* 0x002fd800078e0218 */
[----:B------:R-:W-:Y:S05]  /*d630*/  @!P2 BRA P3, `(.L_x_4038) ;  /* 0xffffffc40090a947 */ /* 0x000fea000183ffff */
.L_x_4029:
        /* <DEDUP_REMOVED lines=8> */
.L_x_4042:
[----:B0-----:R-:W0:Y:S02]  /*d6c0*/  LDC R85, c[0x0][0x23c] ;  /* 0x00008f00ff557b82 */ /* 0x001e240000000800 */
[C---:B0-----:R-:W-:Y:S02]  /*d6d0*/  IMAD.WIDE R10, R85.reuse, 0x4, R24 ;  /* 0x00000004550a7825 */ /* 0x041fe400078e0218 */
[----:B-----5:R-:W5:Y:S04]  /*d6e0*/  LDG.E.128.CONSTANT R24, desc[UR6][R24.64] ;  /* 0x0000000618187981 */ /* 0x020f68000c1e9d00 */
[----:B------:R0:W5:Y:S01]  /*d6f0*/  LDG.E.128.CONSTANT R16, desc[UR6][R10.64] ;  /* 0x000000060a107981 */ /* 0x000162000c1e9d00 */
[----:B------:R-:W-:Y:S01]  /*d700*/  IMAD.WIDE R92, R85, 0x4, R10 ;  /* 0x00000004555c7825 */ /* 0x000fe200078e020a */
[----:B------:R-:W-:Y:S06]  /*d710*/  @!P1 BRA `(.L_x_4040) ;  /* 0x00000018000c9947 */ /* 0x000fec0003800000 */
[----:B------:R-:W2:Y:S01]  /*d720*/  LDG.E.128.CONSTANT R12, desc[UR6][R92.64] ;  /* 0x000000065c0c7981 */ /* 0x000ea2000c1e9d00 */
[----:B-----5:R-:W-:Y:S01]  /*d730*/  SHF.R.U32.HI R22, RZ, 0xf, R27 ;  /* 0x0000000fff167819 */ /* 0x020fe2000001161b */
[----:B------:R-:W-:Y:S01]  /*d740*/  HFMA2.MMA R40, -RZ, RZ, 0, 0.015625 ;  /* 0x00002400ff287435 */ /* 0x000fe200000001ff */
[----:B------:R-:W-:Y:S02]  /*d750*/  SHF.R.U32.HI R0, RZ, 0xf, R24 ;  /* 0x0000000fff007819 */ /* 0x000fe40000011618 */
[--C-:B0-----:R-:W-:Y:S02]  /*d760*/  SHF.R.U32.HI R10, RZ, 0xf, R25.reuse ;  /* 0x0000000fff0a7819 */ /* 0x101fe40000011619 */
[C---:B------:R-:W-:Y:S02]  /*d770*/  LOP3.LUT R35, R25.reuse, 0x380038, RZ, 0xc0, !PT ;  /* 0x0038003819237812 */ /* 0x040fe400078ec0ff */
[----:B------:R-:W-:Y:S02]  /*d780*/  SHF.R.U32.HI R29, RZ, 0x6, R25 ;  /* 0x00000006ff1d7819 */ /* 0x000fe40000011619 */
        /* <DEDUP_REMOVED lines=9> */
[C---:B------:R-:W-:Y:S02]  /*d820*/  LOP3.LUT R16, R19.reuse, 0x380038, RZ, 0xc0, !PT ;  /* 0x0038003813107812 */ /* 0x040fe400078ec0ff */
[----:B------:R-:W-:Y:S02]  /*d830*/  SHF.R.U32.HI R48, RZ, 0x6, R19 ;  /* 0x00000006ff307819 */ /* 0x000fe40000011613 */
[----:B------:R-:W-:Y:S02]  /*d840*/  LOP3.LUT R69, R19, 0x70007, RZ, 0xc0, !PT ;  /* 0x0007000713457812 */ /* 0x000fe400078ec0ff */
[----:B------:R-:W-:-:S02]  /*d850*/  LOP3.LUT R39, R22, 0x20002, R25, 0xf8, !PT ;  /* 0x0002000216277812 */ /* 0x000fc400078ef819 */
[--C-:B------:R-:W-:Y:S02]  /*d860*/  SHF.R.U32.HI R21, RZ, 0xe, R17.reuse ;  /* 0x0000000eff157819 */ /* 0x100fe40000011611 */
[C---:B------:R-:W-:Y:S02]  /*d870*/  LOP3.LUT R38, R17.reuse, 0x380038, RZ, 0xc0, !PT ;  /* 0x0038003811267812 */ /* 0x040fe400078ec0ff */
[----:B------:R-:W-:Y:S02]  /*d880*/  SHF.R.U32.HI R42, RZ, 0x6, R17 ;  /* 0x00000006ff2a7819 */ /* 0x000fe40000011611 */
[----:B------:R-:W-:Y:S02]  /*d890*/  LOP3.LUT R67, R17, 0x70007, RZ, 0xc0, !PT ;  /* 0x0007000711437812 */ /* 0x000fe400078ec0ff */
[----:B------:R-:W-:Y:S02]  /*d8a0*/  SHF.R.U32.HI R23, RZ, 0xe, R18 ;  /* 0x0000000eff177819 */ /* 0x000fe40000011612 */
[----:B------:R-:W-:-:S02]  /*d8b0*/  LOP3.LUT R19, R0, 0x20002, R11, 0xf8, !PT ;  /* 0x0002000200137812 */ /* 0x000fc400078ef80b */
[----:B------:R-:W-:Y:S02]  /*d8c0*/  LOP3.LUT R20, R20, 0x10001, RZ, 0xc0, !PT ;  /* 0x0001000114147812 */ /* 0x000fe400078ec0ff */
[----:B------:R-:W-:Y:S02]  /*d8d0*/  LOP3.LUT R17, R18, 0x380038, RZ, 0xc0, !PT ;  /* 0x0038003812117812 */ /* 0x000fe400078ec0ff */
[----:B------:R-:W-:Y:S02]  /*d8e0*/  PRMT R0, R86, 0x9910, RZ ;  /* 0x0000991056007816 */ /* 0x000fe400000000ff */
[----:B------:R-:W-:Y:S02]  /*d8f0*/  LOP3.LUT R10, R10, 0x10001, RZ, 0xc0, !PT ;  /* 0x000100010a0a7812 */ /* 0x000fe400078ec0ff */
[----:B------:R-:W-:Y:S02]  /*d900*/  LOP3.LUT R50, R20, 0x20002, R23, 0xf8, !PT ;  /* 0x0002000214327812 */ /* 0x000fe400078ef817 */
[----:B------:R-:W-:-:S02]  /*d910*/  SHF.R.U32.HI R28, RZ, 0x6, R24 ;  /* 0x00000006ff1c7819 */ /* 0x000fc40000011618 */
[----:B------:R-:W-:Y:S02]  /*d920*/  SHF.R.U32.HI R43, RZ, 0x6, R18 ;  /* 0x00000006ff2b7819 */ /* 0x000fe40000011612 */
[----:B------:R-:W-:Y:S02]  /*d930*/  LOP3.LUT R68, R18, 0x70007, RZ, 0xc0, !PT ;  /* 0x0007000712447812 */ /* 0x000fe400078ec0ff */
[----:B------:R-:W-:Y:S02]  /*d940*/  ISETP.NE.AND P2, PT, R0, RZ, PT ;  /* 0x000000ff0000720c */ /* 0x000fe40003f45270 */
[C---:B------:R-:W-:Y:S02]  /*d950*/  LOP3.LUT R36, R24.reuse, 0x380038, RZ, 0xc0, !PT ;  /* 0x0038003818247812 */ /* 0x040fe400078ec0ff */
[----:B------:R-:W-:Y:S02]  /*d960*/  LOP3.LUT R84, R24, 0x70007, RZ, 0xc0, !PT ;  /* 0x0007000718547812 */ /* 0x000fe400078ec0ff */
[----:B------:R-:W-:-:S02]  /*d970*/  LOP3.LUT R33, R27, 0x380038, RZ, 0xc0, !PT ;  /* 0x003800381b217812 */ /* 0x000fc400078ec0ff */
[----:B------:R-:W-:Y:S02]  /*d980*/  LOP3.LUT R18, R10, 0x20002, R21, 0xf8, !PT ;  /* 0x000200020a127812 */ /* 0x000fe400078ef815 */
[C---:B------:R-:W-:Y:S02]  /*d990*/  LOP3.LUT R34, R26.reuse, 0x380038, RZ, 0xc0, !PT ;  /* 0x003800381a227812 */ /* 0x040fe400078ec0ff */
[----:B------:R-:W-:Y:S02]  /*d9a0*/  SHF.R.U32.HI R30, RZ, 0x6, R26 ;  /* 0x00000006ff1e7819 */ /* 0x000fe4000001161a */
[----:B------:R-:W-:Y:S02]  /*d9b0*/  LOP3.LUT R72, R26, 0x70007, RZ, 0xc0, !PT ;  /* 0x000700071a487812 */ /* 0x000fe400078ec0ff */
[----:B------:R-:W-:Y:S02]  /*d9c0*/  SHF.R.U32.HI R31, RZ, 0x6, R27 ;  /* 0x00000006ff1f7819 */ /* 0x000fe4000001161b */
[----:B------:R-:W-:-:S02]  /*d9d0*/  LOP3.LUT R71, R27, 0x70007, RZ, 0xc0, !PT ;  /* 0x000700071b477812 */ /* 0x000fc400078ec0ff */
[----:B------:R-:W-:Y:S02]  /*d9e0*/  MOV R32, 0x3000 ;  /* 0x0000300000207802 */ /* 0x000fe40000000f00 */
        /* <DEDUP_REMOVED lines=56> */
[----:B--2---:R-:W-:Y:S02]  /*dd70*/  SHF.R.U32.HI R22, RZ, 0xd, R12 ;  /* 0x0000000dff167819 */ /* 0x004fe4000001160c */
[----:B------:R-:W-:Y:S02]  /*dd80*/  SHF.R.U32.HI R20, RZ, 0xd, R15 ;  /* 0x0000000dff147819 */ /* 0x000fe4000001160f */
[----:B------:R-:W-:Y:S02]  /*dd90*/  LOP3.LUT R22, R19, 0x40004, R22, 0xf8, !PT ;  /* 0x0004000413167812 */ /* 0x000fe400078ef816 */
[----:B------:R-:W-:Y:S02]  /*dda0*/  LOP3.LUT R19, R17, 0x64006400, RZ, 0xfc, !PT ;  /* 0x6400640011137812 */ /* 0x000fe400078efcff */
[----:B------:R-:W-:-:S02]  /*ddb0*/  LOP3.LUT R17, R42, 0x380038, RZ, 0xc0, !PT ;  /* 0x003800382a117812 */ /* 0x000fc400078ec0ff */
[C---:B------:R-:W-:Y:S01]  /*ddc0*/  LOP3.LUT R0, R12.reuse, 0x380038, RZ, 0xc0, !PT ;  /* 0x003800380c007812 */ /* 0x040fe200078ec0ff */
[----:B------:R-:W-:Y:S01]  /*ddd0*/  HFMA2 R58, R19, R32.H0_H0, -132, -132 ;  /* 0xd820d820133a7431 */ /* 0x000fe20000040020 */
        /* <DEDUP_REMOVED lines=9> */
[----:B------:R-:W-:Y:S02]  /*de70*/  LOP3.LUT R20, R39, 0x40004, R20, 0xf8, !PT ;  /* 0x0004000427147812 */ /* 0x000fe400078ef814 */
[----:B------:R-:W-:-:S02]  /*de80*/  SHF.R.U32.HI R27, RZ, 0x6, R15 ;  /* 0x00000006ff1b7819 */ /* 0x000fc4000001160f */
[----:B------:R-:W-:Y:S02]  /*de90*/  LOP3.LUT R13, R28, 0x380038, RZ, 0xc0, !PT ;  /* 0x003800381c0d7812 */ /* 0x000fe400078ec0ff */
[----:B------:R-:W-:Y:S02]  /*dea0*/  LOP3.LUT R39, R17, 0x64006400, RZ, 0xfc, !PT ;  /* 0x6400640011277812 */ /* 0x000fe400078efcff */
[----:B------:R-:W-:Y:S02]  /*deb0*/  SHF.R.U32.HI R21, RZ, 0xd, R14 ;  /* 0x0000000dff157819 */ /* 0x000fe4000001160e */
        /* <DEDUP_REMOVED lines=186> */
.L_x_4041:
        /* <DEDUP_REMOVED lines=79> */
.L_x_4040:
[----:B------:R-:W-:Y:S01]  /*ef50*/  IADD3 R88, R88, 0x20, RZ ;  /* 0x0000002058587810 */ /* 0x000fe20007ffe0ff */
[----:B------:R-:W-:Y:S01]  /*ef60*/  UIADD3 UR4, UR4, 0x40, URZ ;  /* 0x0000004004047890 */ /* 0x000fe2000fffe03f */
[----:B-----5:R-:W-:Y:S02]  /*ef70*/  IMAD.WIDE R24, R85, 0x4, R92 ;  /* 0x0000000455187825 */ /* 0x020fe400078e025c */
[C---:B------:R-:W-:Y:S02]  /*ef80*/  ISETP.GE.AND P2, PT, R88.reuse, UR5, PT ;  /* 0x0000000558007c0c */ /* 0x040fe4000bf46270 */
[----:B------:R-:W-:-:S13]  /*ef90*/  ISETP.LT.AND P3, PT, R88, R89, PT ;  /* 0x000000595800720c */ /* 0x000fda0003f61270 */
[----:B------:R-:W-:Y:S05]  /*efa0*/  @!P2 BRA P3, `(.L_x_4042) ;  /* 0xffffffe400c4a947 */ /* 0x000fea000183ffff */
.L_x_4039:
[----:B------:R-:W-:Y:S01]  /*efb0*/  ISETP.GE.AND P0, PT, R88, R89, PT ;  /* 0x000000595800720c */ /* 0x000fe20003f06270 */
[----:B------:R-:W-:-:S03]  /*efc0*/  ULDC UR5, c[0x0][0x26c] ;  /* 0x00009b0000057ab9 */ /* 0x000fc60000000800 */
[----:B------:R-:W-:-:S13]  /*efd0*/  ISETP.GE.OR P0, PT, R88, UR5, P0 ;  /* 0x0000000558007c0c */ /* 0x000fda0008706670 */
[----:B------:R-:W-:Y:S05]  /*efe0*/  @P0 BRA `(.L_x_4043) ;  /* 0x0000000c005c0947 */ /* 0x000fea0003800000 */
[----:B------:R-:W-:Y:S01]  /*eff0*/  PRMT R0, R87, 0x9910, RZ ;  /* 0x0000991057007816 */ /* 0x000fe200000000ff */
[----:B------:R-:W-:Y:S01]  /*f000*/  ULDC UR5, c[0x0][0x26c] ;  /* 0x00009b0000057ab9 */ /* 0x000fe20000000800 */
[C---:B0-----:R-:W-:Y:S02]  /*f010*/  SHF.L.U32 R11, R85.reuse, 0x2, RZ ;  /* 0x00000002550b7819 */ /* 0x041fe400000006ff */
[----:B------:R-:W-:Y:S02]  /*f020*/  ISETP.NE.AND P0, PT, R0, RZ, PT ;  /* 0x000000ff0000720c */ /* 0x000fe40003f05270 */
[----:B------:R-:W-:Y:S02]  /*f030*/  SHF.R.S32.HI R0, RZ, 0x1f, R85 ;  /* 0x0000001fff007819 */ /* 0x000fe40000011455 */
[----:B------:R-:W-:Y:S02]  /*f040*/  ISETP.LT.OR P0, PT, R90, 0x2, !P0 ;  /* 0x000000025a00780c */ /* 0x000fe40004701670 */
[----:B------:R-:W-:-:S11]  /*f050*/  SHF.L.U64.HI R85, R85, 0x2, R0 ;  /* 0x0000000255557819 */ /* 0x000fd60000010200 */
.L_x_4046:
[----:B------:R-:W-:Y:S05]  /*f060*/  @!P1 BRA `(.L_x_4044) ;  /* 0x0000000c00209947 */ /* 0x000fea0003800000 */
[----:B-----5:R-:W-:Y:S02]  /*f070*/  MOV R12, R24 ;  /* 0x00000018000c7202 */ /* 0x020fe40000000f00 */
[----:B------:R-:W-:-:S06]  /*f080*/  MOV R13, R25 ;  /* 0x00000019000d7202 */ /* 0x000fcc0000000f00 */
[----:B------:R-:W2:Y:S01]  /*f090*/  LDG.E.128.CONSTANT R12, desc[UR6][R12.64] ;  /* 0x000000060c0c7981 */ /* 0x000ea2000c1e9d00 */
[----:B------:R-:W-:Y:S01]  /*f0a0*/  HFMA2.MMA R0, -RZ, RZ, 0, 0.25 ;  /* 0x00003400ff007435 */ /* 0x000fe200000001ff */
[----:B------:R-:W-:Y:S01]  /*f0b0*/  PRMT R10, R86, 0x9910, RZ ;  /* 0x00009910560a7816 */ /* 0x000fe200000000ff */
[----:B------:R-:W-:Y:S01]  /*f0c0*/  HFMA2.MMA R16, -RZ, RZ, 0, 0.015625 ;  /* 0x00002400ff107435 */ /* 0x000fe200000001ff */
[----:B------:R-:W-:Y:S02]  /*f0d0*/  MOV R36, 0x2c00 ;  /* 0x00002c0000247802 */ /* 0x000fe40000000f00 */
[----:B------:R-:W-:-:S07]  /*f0e0*/  ISETP.NE.AND P2, PT, R10, RZ, PT ;  /* 0x000000ff0a00720c */ /* 0x000fce0003f45270 */
        /* <DEDUP_REMOVED lines=8> */
[C---:B------:R-:W-:Y:S02]  /*f170*/  LOP3.LUT R29, R12.reuse, 0x300030, RZ, 0xc0, !PT ;  /* 0x003000300c1d7812 */ /* 0x040fe400078ec0ff */
[C---:B------:R-:W-:Y:S02]  /*f180*/  LOP3.LUT R37, R12.reuse, 0xc000c0, RZ, 0xc0, !PT ;  /* 0x00c000c00c257812 */ /* 0x040fe400078ec0ff */
[----:B------:R-:W-:Y:S02]  /*f190*/  LOP3.LUT R19, R12, 0x30003, RZ, 0xc0, !PT ;  /* 0x000300030c137812 */ /* 0x000fe400078ec0ff */
        /* <DEDUP_REMOVED lines=10> */
[----:B------:R-:W-:Y:S01]  /*f240*/  HFMA2 R22, R22, R0.H1_H1, -258, -258 ;  /* 0xdc08dc0816167431 */ /* 0x000fe20000060000 */
        /* <DEDUP_REMOVED lines=124> */
.L_x_4045:
        /* <DEDUP_REMOVED lines=46> */
.L_x_4044:
[----:B------:R-:W-:Y:S01]  /*fcf0*/  IADD3 R88, R88, 0x10, RZ ;  /* 0x0000001058587810 */ /* 0x000fe20007ffe0ff */
[----:B------:R-:W-:Y:S01]  /*fd00*/  UIADD3 UR4, UR4, 0x20, URZ ;  /* 0x0000002004047890 */ /* 0x000fe2000fffe03f */
[----:B------:R-:W-:Y:S02]  /*fd10*/  IADD3 R24, P3, R24, R11, RZ ;  /* 0x0000000b18187210 */ /* 0x000fe40007f7e0ff */
[C---:B------:R-:W-:Y:S02]  /*fd20*/  ISETP.GE.AND P2, PT, R88.reuse, UR5, PT ;  /* 0x0000000558007c0c */ /* 0x040fe4000bf46270 */
[----:B------:R-:W-:Y:S02]  /*fd30*/  ISETP.LT.AND P4, PT, R88, R89, PT ;  /* 0x000000595800720c */ /* 0x000fe40003f81270 */
[----:B------:R-:W-:-:S11]  /*fd40*/  IADD3.X R25, R25, R85, RZ, P3, !PT ;  /* 0x0000005519197210 */ /* 0x000fd60001ffe4ff */
[----:B------:R-:W-:Y:S05]  /*fd50*/  @!P2 BRA P4, `(.L_x_4046) ;  /* 0xfffffff000c0a947 */ /* 0x000fea000203ffff */
.L_x_4043:
[----:B------:R-:W-:Y:S05]  /*fd60*/  @!P1 EXIT ;  /* 0x000000000000994d */ /* 0x000fea0003800000 */
[----:B------:R-:W1:Y:S01]  /*fd70*/  S2R R0, SR_CTAID.X ;  /* 0x0000000000007919 */ /* 0x000e620000002500 */
[----:B------:R-:W2:Y:S01]  /*fd80*/  S2UR UR4, SR_CTAID.Y ;  /* 0x00000000000479c3 */ /* 0x000ea20000002600 */
[----:B0-----:R-:W-:Y:S01]  /*fd90*/  HMUL2 R11, R5, R86.H0_H0 ;  /* 0x20000056050b7232 */ /* 0x001fe20000000000 */
[----:B------:R-:W1:Y:S06]  /*fda0*/  S2R R7, SR_TID.X ;  /* 0x0000000000077919 */ /* 0x000e6c0000002100 */
[----:B------:R-:W0:Y:S08]  /*fdb0*/  LDC.64 R16, c[0x0][0x238] ;  /* 0x00008e00ff107b82 */ /* 0x000e300000000a00 */
[----:B------:R-:W3:Y:S01]  /*fdc0*/  LDC.64 R8, c[0x0][0x230] ;  /* 0x00008c00ff087b82 */ /* 0x000ee20000000a00 */
[----:B--2---:R-:W-:Y:S01]  /*fdd0*/  USHF.L.U32 UR4, UR4, 0x1, URZ ;  /* 0x0000000104047899 */ /* 0x004fe2000800063f */
[----:B-1----:R-:W-:-:S04]  /*fde0*/  LEA R0, R0, R7, 0x5 ;  /* 0x0000000700007211 */ /* 0x002fc800078e28ff */
[----:B------:R-:W-:-:S05]  /*fdf0*/  SHF.L.U32 R0, R0, 0x2, RZ ;  /* 0x0000000200007819 */ /* 0x000fca00000006ff */
[----:B0-----:R-:W-:-:S04]  /*fe00*/  IMAD R10, R17, UR4, R0 ;  /* 0x00000004110a7c24 */ /* 0x001fc8000f8e0200 */
[----:B---3--:R-:W-:-:S05]  /*fe10*/  IMAD.WIDE R6, R10, 0x2, R8 ;  /* 0x000000020a067825 */ /* 0x008fca00078e0208 */
[----:B------:R0:W-:Y:S01]  /*fe20*/  ATOM.E.ADD.F16x2.RN.STRONG.GPU P0, RZ, desc[UR6][R6.64], R11 ;  /* 0x0000000b06ff79a2 */ /* 0x0001e2000810e1c6 */
[----:B------:R-:W-:Y:S01]  /*fe30*/  IADD3 R5, RZ, -UR4, RZ ;  /* 0x80000004ff057c10 */ /* 0x000fe2000fffe0ff */
[----:B------:R-:W-:Y:S01]  /*fe40*/  BSSY B0, `(.L_x_4047) ;  /* 0x0000011000007945 */ /* 0x000fe20003800000 */
[----:B-----5:R-:W-:Y:S02]  /*fe50*/  HMUL2 R15, R4, R86.H0_H0 ;  /* 0x20000056040f7232 */ /* 0x020fe40000000000 */
[----:B------:R-:W-:Y:S01]  /*fe60*/  VIADDMNMX R0, R5, R16, 0x2, PT ;  /* 0x0000000205007446 */ /* 0x000fe20003800110 */
[----:B0-----:R-:W-:Y:S06]  /*fe70*/  @P0 BRA `(.L_x_4048) ;  /* 0x0000000000340947 */ /* 0x001fec0003800000 */
[----:B------:R-:W0:Y:S02]  /*fe80*/  QSPC.E.S P0, RZ, [R6] ;  /* 0x0000000006ff73aa */ /* 0x000e240000000500 */
[----:B0-----:R-:W-:Y:S05]  /*fe90*/  @!P0 BRA `(.L_x_4049) ;  /* 0x0000000000208947 */ /* 0x001fea0003800000 */
[----:B------:R-:W-:-:S04]  /*fea0*/  MOV R4, R6 ;  /* 0x0000000600047202 */ /* 0x000fc80000000f00 */
[----:B------:R-:W-:-:S07]  /*feb0*/  MOV R4, R4 ;  /* 0x0000000400047202 */ /* 0x000fce0000000f00 */
.L_x_4050:
[----:B------:R-:W0:Y:S02]  /*fec0*/  LDS R12, [R4] ;  /* 0x00000000040c7984 */ /* 0x000e240000000800 */
[----:B0-----:R-:W-:-:S06]  /*fed0*/  HADD2 R13, R12, R11 ;  /* 0x0000000b0c0d7230 */ /* 0x001fcc0000000000 */
[----:B------:R-:W0:Y:S02]  /*fee0*/  ATOMS.CAST.SPIN R13, [R4], R12, R13 ;  /* 0x0000000c040d738d */ /* 0x000e24000180000d */
[----:B0-----:R-:W-:-:S13]  /*fef0*/  ISETP.EQ.U32.AND P0, PT, R13, 0x1, PT ;  /* 0x000000010d00780c */ /* 0x001fda0003f02070 */
[----:B------:R-:W-:Y:S05]  /*ff00*/  @!P0 BRA `(.L_x_4050) ;  /* 0xfffffffc00ec8947 */ /* 0x000fea000383ffff */
[----:B------:R-:W-:Y:S05]  /*ff10*/  BRA `(.L_x_4048) ;  /* 0x00000000000c7947 */ /* 0x000fea0003800000 */
.L_x_4049:
[----:B------:R-:W2:Y:S02]  /*ff20*/  LD.E R4, desc[UR6][R6.64] ;  /* 0x0000000606047980 */ /* 0x000ea4000c101900 */
[----:B--2---:R-:W-:-:S05]  /*ff30*/  IADD3 R5, R11, R4, RZ ;  /* 0x000000040b057210 */ /* 0x004fca0007ffe0ff */
[----:B------:R0:W-:Y:S02]  /*ff40*/  ST.E desc[UR6][R6.64], R5 ;  /* 0x0000000506007985 */ /* 0x0001e4000c101906 */
.L_x_4048:
[----:B------:R-:W-:Y:S05]  /*ff50*/  BSYNC B0 ;  /* 0x0000000000007941 */ /* 0x000fea0003800000 */
.L_x_4047:
[----:B------:R1:W-:Y:S01]  /*ff60*/  ATOM.E.ADD.F16x2.RN.STRONG.GPU P0, RZ, desc[UR6][R6.64+0x4], R15 ;  /* 0x0000040f06ff79a2 */ /* 0x0003e2000810e1c6 */
[----:B------:R-:W-:Y:S04]  /*ff70*/  BSSY B0, `(.L_x_4051) ;  /* 0x000000e000007945 */ /* 0x000fe80003800000 */
[----:B-1----:R-:W-:Y:S05]  /*ff80*/  @P0 BRA `(.L_x_4052) ;  /* 0x0000000000300947 */ /* 0x002fea0003800000 */
[----:B------:R-:W1:Y:S02]  /*ff90*/  QSPC.E.S P0, RZ, [R6+0x4] ;  /* 0x0000040006ff73aa */ /* 0x000e640000000500 */
[----:B-1----:R-:W-:Y:S05]  /*ffa0*/  @!P0 BRA `(.L_x_4053) ;  /* 0x00000000001c8947 */ /* 0x002fea0003800000 */
[----:B0-----:R-:W-:-:S07]  /*ffb0*/  MOV R6, R6 ;  /* 0x0000000600067202 */ /* 0x001fce0000000f00 */
.L_x_4054:
[----:B------:R-:W0:Y:S02]  /*ffc0*/  LDS R4, [R6+0x4] ;  /* 0x0000040006047984 */ /* 0x000e240000000800 */
[----:B0-----:R-:W-:-:S10]  /*ffd0*/  HFMA2.MMA R5, R4, 1, 1, R15 ;  /* 0x3c003c0004057835 */ /* 0x001fd4000000000f */
[----:B------:R-:W0:Y:S02]  /*ffe0*/  ATOMS.CAST.SPIN R5, [R6+0x4], R4, R5 ;  /* 0x000004040605738d */ /* 0x000e240001800005 */
[----:B0-----:R-:W-:-:S13]  /*fff0*/  ISETP.EQ.U32.AND P0, PT, R5, 0x1, PT ;  /* 0x000000010500780c */ /* 0x001fda0003f02070 */
[----:B------:R-:W-:Y:S05]  /*10000*/  @!P0 BRA `(.L_x_4054) ;  /* 0xfffffffc00ec8947 */ /* 0x000fea000383ffff */
[----:B------:R-:W-:Y:S05]  /*10010*/  BRA `(.L_x_4052) ;  /* 0x00000000000c7947 */ /* 0x000fea0003800000 */
.L_x_4053:
[----:B------:R-:W0:Y:S02]  /*10020*/  LD.E R4, desc[UR6][R6.64+0x4] ;  /* 0x0000040606047980 */ /* 0x000e24000c101900 */
[----:B0-----:R-:W-:-:S05]  /*10030*/  IADD3 R5, R15, R4, RZ ;  /* 0x000000040f057210 */ /* 0x001fca0007ffe0ff */
[----:B------:R1:W-:Y:S02]  /*10040*/  ST.E desc[UR6][R6.64+0x4], R5 ;  /* 0x0000040506007985 */ /* 0x0003e4000c101906 */
.L_x_4052:
[----:B------:R-:W-:Y:S05]  /*10050*/  BSYNC B0 ;  /* 0x0000000000007941 */ /* 0x000fea0003800000 */
.L_x_4051:
        /* <DEDUP_REMOVED lines=13> */
.L_x_4058:
[----:B------:R-:W0:Y:S02]  /*10130*/  LDS R6, [R2] ;  /* 0x0000000002067984 */ /* 0x000e240000000800 */
[----:B0-----:R-:W-:-:S06]  /*10140*/  HADD2 R7, R6, R9 ;  /* 0x0000000906077230 */ /* 0x001fcc0000000000 */
[----:B------:R-:W0:Y:S02]  /*10150*/  ATOMS.CAST.SPIN R7, [R2], R6, R7 ;  /* 0x000000060207738d */ /* 0x000e240001800007 */
[----:B0-----:R-:W-:-:S13]  /*10160*/  ISETP.EQ.U32.AND P0, PT, R7, 0x1, PT ;  /* 0x000000010700780c */ /* 0x001fda0003f02070 */
[----:B------:R-:W-:Y:S05]  /*10170*/  @!P0 BRA `(.L_x_4058) ;  /* 0xfffffffc00ec8947 */ /* 0x000fea000383ffff */
[----:B------:R-:W-:Y:S05]  /*10180*/  BRA `(.L_x_4056) ;  /* 0x00000000000c7947 */ /* 0x000fea0003800000 */
.L_x_4057:
[----:B------:R-:W2:Y:S02]  /*10190*/  LD.E R0, desc[UR6][R4.64] ;  /* 0x0000000604007980 */ /* 0x000ea4000c101900 */
[----:B--2---:R-:W-:-:S05]  /*101a0*/  IADD3 R3, R9, R0, RZ ;  /* 0x0000000009037210 */ /* 0x004fca0007ffe0ff */
[----:B------:R0:W-:Y:S02]  /*101b0*/  ST.E desc[UR6][R4.64], R3 ;  /* 0x0000000304007985 */ /* 0x0001e4000c101906 */
.L_x_4056:
[----:B------:R-:W-:Y:S05]  /*101c0*/  BSYNC B0 ;  /* 0x0000000000007941 */ /* 0x000fea0003800000 */
.L_x_4055:
[----:B------:R1:W-:Y:S02]  /*101d0*/  ATOM.E.ADD.F16x2.RN.STRONG.GPU P0, RZ, desc[UR6][R4.64+0x4], R87 ;  /* 0x0000045704ff79a2 */ /* 0x0003e4000810e1c6 */
[----:B-1----:R-:W-:Y:S05]  /*101e0*/  @P0 EXIT ;  /* 0x000000000000094d */ /* 0x002fea0003800000 */
[----:B------:R-:W1:Y:S02]  /*101f0*/  QSPC.E.S P0, RZ, [R4+0x4] ;  /* 0x0000040004ff73aa */ /* 0x000e640000000500 */
[----:B-1----:R-:W-:Y:S05]  /*10200*/  @!P0 BRA `(.L_x_4059) ;  /* 0x00000000001c8947 */ /* 0x002fea0003800000 */
[----:B0-----:R-:W-:-:S07]  /*10210*/  MOV R4, R4 ;  /* 0x0000000400047202 */ /* 0x001fce0000000f00 */
.L_x_4060:
[----:B------:R-:W0:Y:S02]  /*10220*/  LDS R2, [R4+0x4] ;  /* 0x0000040004027984 */ /* 0x000e240000000800 */
[----:B0-----:R-:W-:-:S10]  /*10230*/  HFMA2.MMA R3, R2, 1, 1, R87 ;  /* 0x3c003c0002037835 */ /* 0x001fd40000000057 */
[----:B------:R-:W0:Y:S02]  /*10240*/  ATOMS.CAST.SPIN R3, [R4+0x4], R2, R3 ;  /* 0x000004020403738d */ /* 0x000e240001800003 */
[----:B0-----:R-:W-:-:S13]  /*10250*/  ISETP.EQ.U32.AND P0, PT, R3, 0x1, PT ;  /* 0x000000010300780c */ /* 0x001fda0003f02070 */
[----:B------:R-:W-:Y:S05]  /*10260*/  @!P0 BRA `(.L_x_4060) ;  /* 0xfffffffc00ec8947 */ /* 0x000fea000383ffff */
[----:B------:R-:W-:Y:S05]  /*10270*/  EXIT ;  /* 0x000000000000794d */ /* 0x000fea0003800000 */
.L_x_4059:
[----:B------:R-:W0:Y:S02]  /*10280*/  LD.E R0, desc[UR6][R4.64+0x4] ;  /* 0x0000040604007980 */ /* 0x000e24000c101900 */
[----:B0-----:R-:W-:-:S05]  /*10290*/  IADD3 R3, R87, R0, RZ ;  /* 0x0000000057037210 */ /* 0x001fca0007ffe0ff */
[----:B------:R-:W-:Y:S01]  /*102a0*/  ST.E desc[UR6][R4.64+0x4], R3 ;  /* 0x0000040304007985 */ /* 0x000fe2000c101906 */
[----:B------:R-:W-:Y:S05]  /*102b0*/  EXIT ;  /* 0x000000000000794d */ /* 0x000fea0003800000 */
.L_x_4061:
        /* <DEDUP_REMOVED lines=12> */
.L_x_5239:


//--------------------- .text._Z23gemm_half_q_half_kernelILi2ELi160ELb1ELb1ELi32EEvPK6__halfPKjS4_S2_PS0_iiiiPKtS7_iiiiiibS2_i --------------------------
	.section	.text._Z23gemm_half_q_half_kernelILi2ELi160ELb1ELb1ELi32EEvPK6__halfPKjS4_S2_PS0_iiiiPKtS7_iiiiiibS2_i,"ax",@progbits
	.align	128
        .global         _Z23gemm_half_q_half_kernelILi2ELi160ELb1ELb1ELi32EEvPK6__halfPKjS4_S2_PS0_iiiiPKtS7_iiiiiibS2_i
        .type           _Z23gemm_half_q_half_kernelILi2ELi160ELb1ELb1ELi32EEvPK6__halfPKjS4_S2_PS0_iiiiPKtS7_iiiiiibS2_i,@function
        .size           _Z23gemm_half_q_half_kernelILi2ELi160ELb1ELb1ELi32EEvPK6__halfPKjS4_S2_PS0_iiiiPKtS7_iiiiiibS2_i,(.L_x_5240 - _Z23gemm_half_q_half_kernelILi2ELi160ELb1ELb1ELi32EEvPK6__halfPKjS4_S2_PS0_iiiiPKtS7_iiiiiibS2_i)
        .other          _Z23gemm_half_q_half_kernelILi2ELi160ELb1ELb1ELi32EEvPK6__halfPKjS4_S2_PS0_iiiiPKtS7_iiiiiibS2_i,@"STO_CUDA_ENTRY STV_DEFAULT"
_Z23gemm_half_q_half_kernelILi2ELi160ELb1ELb1ELi32EEvPK6__halfPKjS4_S2_PS0_iiiiPKtS7_iiiiiibS2_i:
.text._Z23gemm_half_q_half_kernelILi2ELi160ELb1ELb1ELi32EEvPK6__halfPKjS4_S2_PS0_iiiiPKtS7_iiiiiibS2_i:
[----:B------:R-:W-:Y:S01]  /*0000*/  LDC R1, c[0x0][0x28] ;  /* 0x00000a00ff017b82 */ /* 0x000fe20000000800 */
[----:B------:R-:W0:Y:S07]  /*0010*/  S2R R11, SR_CTAID.Y ;  /* 0x00000000000b7919 */ /* 0x000e2e0000002600 */
[----:B------:R-:W0:Y:S01]  /*0020*/  LDC R0, c[0x0][0x238] ;  /* 0x00008e00ff007b82 */ /* 0x000e220000000800 */
[----:B------:R-:W-:Y:S01]  /*0030*/  ULDC.64 UR6, c[0x0][0x208] ;  /* 0x0000820000067ab9 */ /* 0x000fe20000000a00 */
[----:B------:R-:W-:Y:S01]  /*0040*/  PRMT R3, RZ, 0x7610, R3 ;  /* 0x00007610ff037816 */ /* 0x000fe20000000003 */
[----:B------:R-:W1:Y:S01]  /*0050*/  S2R R8, SR_TID.X ;  /* 0x0000000000087919 */ /* 0x000e620000002100 */
[----:B------:R-:W-:Y:S01]  /*0060*/  PRMT R10, RZ, 0x7610, R10 ;  /* 0x00007610ff0a7816 */ /* 0x000fe2000000000a */
[----:B------:R-:W2:Y:S03]  /*0070*/  S2R R7, SR_CTAID.X ;  /* 0x0000000000077919 */ /* 0x000ea60000002500 */
[----:B------:R-:W3:Y:S01]  /*0080*/  LDC R4, c[0x0][0x240] ;  /* 0x00009000ff047b82 */ /* 0x000ee20000000800 */
[----:B------:R-:W4:Y:S01]  /*0090*/  S2R R5, SR_CTAID.Z ;  /* 0x0000000000057919 */ /* 0x000f220000002700 */
[--C-:B0-----:R-:W-:Y:S01]  /*00a0*/  IMAD R9, R11, -0x2, R0.reuse ;  /* 0xfffffffe0b097824 */ /* 0x101fe200078e0200 */
[----:B------:R-:W-:-:S04]  /*00b0*/  PRMT R0, RZ, 0x7610, R0 ;  /* 0x00007610ff007816 */ /* 0x000fc80000000000 */
        /* <DEDUP_REMOVED lines=13> */
.L_x_4062:
[----:B------:R-:W-:-:S04]  /*0190*/  PRMT R2, R10, 0x9910, RZ ;  /* 0x000099100a027816 */ /* 0x000fc800000000ff */
[----:B------:R-:W-:Y:S02]  /*01a0*/  ISETP.NE.AND P0, PT, R2, RZ, PT ;  /* 0x000000ff0200720c */ /* 0x000fe40003f05270 */
[----:B------:R-:W-:-:S04]  /*01b0*/  SHF.L.U32 R2, R5, 0x5, RZ ;  /* 0x0000000505027819 */ /* 0x000fc800000006ff */
[----:B------:R-:W-:-:S07]  /*01c0*/  VIADDMNMX R15, R2, 0x20, R4, PT ;  /* 0x00000020020f7846 */ /* 0x000fce0003800104 */
        /* <DEDUP_REMOVED lines=32> */
.L_x_4067:
        /* <DEDUP_REMOVED lines=16> */
.L_x_4066:
        /* <DEDUP_REMOVED lines=16> */
.L_x_4065:
        /* <DEDUP_REMOVED lines=17> */
.L_x_4069:
        /* <DEDUP_REMOVED lines=16> */
.L_x_4068:
        /* <DEDUP_REMOVED lines=14> */
.L_x_4064:
[----:B------:R-:W-:Y:S05]  /*08c0*/  BSYNC B0 ;  /* 0x0000000000007941 */ /* 0x000fea0003800000 */
.L_x_4063:
        /* <DEDUP_REMOVED lines=21> */
.L_x_4072:
        /* <DEDUP_REMOVED lines=11> */
.L_x_4071:
        /* <DEDUP_REMOVED lines=10> */
.L_x_4070:
[----:B-1----:R-:W0:Y:S08]  /*0b70*/  LDC R21, c[0x0][0x25c] ;  /* 0x00009700ff157b82 */ /* 0x002e300000000800 */
        /* <DEDUP_REMOVED lines=17> */
.L_x_4074:
        /* <DEDUP_REMOVED lines=30> */
[----:B------:R-:W2:Y:S01]  /*0e70*/  I2F.F16 R7, R8 ;  /* 0x0000000800077306 */ /* 0x000ea20000200c00 */
[----:B------:R-:W-:-:S07]  /*0e80*/  ISETP.GE.AND P2, PT, R22, R15, PT ;  /* 0x0000000f1600720c */ /* 0x000fce0003f46270 */
[----:B----4-:R-:W3:Y:S01]  /*0e90*/  I2F.F16 R25, R28 ;  /* 0x0000001c00197306 */ /* 0x010ee20000200c00 */
[----:B--2---:R-:W-:-:S07]  /*0ea0*/  HMUL2 R5, R7.H0_H0, R24.H0_H0 ;  /* 0x2000001807057232 */ /* 0x004fce0000000800 */
[----:B------:R-:W2:Y:S01]  /*0eb0*/  I2F.F16 R27, R26 ;  /* 0x0000001a001b7306 */ /* 0x000ea20000200c00 */
[----:B---3--:R-:W-:-:S07]  /*0ec0*/  HMUL2 R6, R25.H0_H0, R24.H0_H0 ;  /* 0x2000001819067232 */ /* 0x008fce0000000800 */
[----:B------:R-:W3:Y:S01]  /*0ed0*/  I2F.F16 R29, R29 ;  /* 0x0000001d001d7306 */ /* 0x000ee20000200c00 */
[-C--:B--2---:R-:W-:Y:S02]  /*0ee0*/  HMUL2 R7, R27.H0_H0, R24.reuse.H0_H0 ;  /* 0x200000181b077232 */ /* 0x084fe40000000800 */
[----:B---3--:R-:W-:Y:S01]  /*0ef0*/  HMUL2 R8, R29.H0_H0, R24.H0_H0 ;  /* 0x200000181d087232 */ /* 0x008fe20000000800 */
[----:B------:R-:W-:Y:S06]  /*0f00*/  @!P2 BRA `(.L_x_4074) ;  /* 0xfffffffc0060a947 */ /* 0x000fec000383ffff */
.L_x_4073:
        /* <DEDUP_REMOVED lines=8> */
[----:B------:R-:W-:Y:S02]  /*0f90*/  LEA.HI R14, R11, R10, RZ, 0x5 ;  /* 0x0000000a0b0e7211 */ /* 0x000fe400078f28ff */
[----:B------:R-:W-:Y:S02]  /*0fa0*/  CS2R R10, SRZ ;  /* 0x00000000000a7805 */ /* 0x000fe4000001ff00 */
[C---:B0-----:R-:W-:Y:S02]  /*0fb0*/  ISETP.GT.AND P3, PT, R2.reuse, R21, PT ;  /* 0x000000150200720c */ /* 0x041fe40003f64270 */
        /* <DEDUP_REMOVED lines=9> */
.L_x_4075:
        /* <DEDUP_REMOVED lines=8> */
.L_x_4076:
        /* <DEDUP_REMOVED lines=10> */
.L_x_4077:
        /* <DEDUP_REMOVED lines=8> */
.L_x_4078:
        /* <DEDUP_REMOVED lines=9> */
.L_x_4079:
        /* <DEDUP_REMOVED lines=12> */
[----:B------:R-:W-:Y:S02]  /*1340*/  SHF.R.S32.HI R19, RZ, 0x1f, R12 ;  /* 0x0000001fff137819 */ /* 0x000fe4000001140c */
[----:B------:R-:W-:-:S04]  /*1350*/  IADD3 R31, P2, R17, R12, RZ ;  /* 0x0000000c111f7210 */ /* 0x000fc80007f5e0ff */
[----:B------:R-:W-:Y:S01]  /*1360*/  IADD3.X R10, R19, R16, RZ, P2, !PT ;  /* 0x00000010130a7210 */ /* 0x000fe200017fe4ff */
[----:B0-----:R-:W-:Y:S01]  /*1370*/  ULEA UR4, UR5, UR4, 0x18 ;  /* 0x0000000405047291 */ /* 0x001fe2000f8ec03f */
[----:B------:R-:W-:-:S04]  /*1380*/  LEA R30, P2, R31, UR10, 0x2 ;  /* 0x0000000a1f1e7c11 */ /* 0x000fc8000f8410ff */
[----:B------:R-:W-:Y:S02]  /*1390*/  LEA.HI.X R31, R31, UR11, R10, 0x2, P2 ;  /* 0x0000000b1f1f7c11 */ /* 0x000fe400090f140a */
[----:B------:R-:W-:Y:S01]  /*13a0*/  PRMT R10, RZ, 0x5410, RZ ;  /* 0x00005410ff0a7816 */ /* 0x000fe200000000ff */
[----:B------:R-:W-:Y:S06]  /*13b0*/  @P0 BRA `(.L_x_4080) ;  /* 0x0000004800240947 */ /* 0x000fec0003800000 */
[----:B------:R-:W-:Y:S01]  /*13c0*/  PRMT R18, R0, 0x9910, RZ ;  /* 0x0000991000127816 */ /* 0x000fe200000000ff */
[----:B------:R-:W-:Y:S01]  /*13d0*/  HADD2.F32 R24, -RZ, R5.H0_H0 ;  /* 0x20000005ff187230 */ /* 0x000fe20000004100 */
[----:B------:R-:W-:Y:S01]  /*13e0*/  IADD3 R29, P2, P3, R17, R4, R12 ;  /* 0x00000004111d7210 */ /* 0x000fe20007b5e00c */
[----:B------:R-:W-:Y:S01]  /*13f0*/  HADD2.F32 R25, -RZ, R6.H0_H0 ;  /* 0x20000006ff197230 */ /* 0x000fe20000004100 */
[----:B------:R-:W-:Y:S01]  /*1400*/  SHF.R.S32.HI R17, RZ, 0x1f, R4 ;  /* 0x0000001fff117819 */ /* 0x000fe20000011404 */
[----:B------:R-:W-:Y:S01]  /*1410*/  HADD2.F32 R26, -RZ, R7.H0_H0 ;  /* 0x20000007ff1a7230 */ /* 0x000fe20000004100 */
[----:B------:R-:W-:Y:S01]  /*1420*/  MOV R12, R18 ;  /* 0x00000012000c7202 */ /* 0x000fe20000000f00 */
[----:B------:R-:W-:Y:S01]  /*1430*/  HADD2.F32 R27, -RZ, R8.H0_H0 ;  /* 0x20000008ff1b7230 */ /* 0x000fe20000004100 */
[----:B------:R-:W-:Y:S01]  /*1440*/  IADD3.X R16, R16, R17, R19, P2, P3 ;  /* 0x0000001110107210 */ /* 0x000fe200017e6413 */
[----:B------:R-:W-:Y:S01]  /*1450*/  ULDC UR5, c[0x0][0x258] ;  /* 0x0000960000057ab9 */ /* 0x000fe20000000800 */
[----:B------:R-:W-:-:S02]  /*1460*/  ISETP.NE.AND P0, PT, R12, RZ, PT ;  /* 0x000000ff0c00720c */ /* 0x000fc40003f05270 */
[----:B------:R-:W-:Y:S02]  /*1470*/  LEA R28, P2, R29, UR10, 0x2 ;  /* 0x0000000a1d1c7c11 */ /* 0x000fe4000f8410ff */
[----:B------:R-:W-:Y:S02]  /*1480*/  ISETP.LT.OR P0, PT, R9, 0x2, !P0 ;  /* 0x000000020900780c */ /* 0x000fe40004701670 */
[----:B------:R-:W-:Y:S02]  /*1490*/  LEA.HI.X R29, R29, UR11, R16, 0x2, P2 ;  /* 0x0000000b1d1d7c11 */ /* 0x000fe400090f1410 */
[----:B------:R-:W-:-:S09]  /*14a0*/  PRMT R13, R13, 0x5410, RZ ;  /* 0x000054100d0d7816 */ /* 0x000fd200000000ff */
.L_x_4089:
[----:B-----5:R-:W-:Y:S05]  /*14b0*/  @!P1 BRA `(.L_x_4081) ;  /* 0x0000001000689947 */ /* 0x020fea0003800000 */
[----:B------:R-:W2:Y:S04]  /*14c0*/  LDG.E.128.CONSTANT R16, desc[UR6][R30.64] ;  /* 0x000000061e107981 */ /* 0x000ea8000c1e9d00 */
[----:B------:R-:W3:Y:S01]  /*14d0*/  LDG.E.128.CONSTANT R20, desc[UR6][R28.64] ;  /* 0x000000061c147981 */ /* 0x000ee2000c1e9d00 */
[----:B--2---:R-:W-:Y:S02]  /*14e0*/  LOP3.LUT R9, R17, 0xff, RZ, 0xc0, !PT ;  /* 0x000000ff11097812 */ /* 0x004fe400078ec0ff */
[----:B------:R-:W-:Y:S02]  /*14f0*/  LOP3.LUT R4, R16, 0xff, RZ, 0xc0, !PT ;  /* 0x000000ff10047812 */ /* 0x000fe400078ec0ff */
[----:B------:R-:W-:Y:S02]  /*1500*/  IADD3 R51, R9, -0x80, RZ ;  /* 0xffffff8009337810 */ /* 0x000fe40007ffe0ff */
[----:B------:R-:W-:-:S02]  /*1510*/  IADD3 R4, R4, -0x80, RZ ;  /* 0xffffff8004047810 */ /* 0x000fc40007ffe0ff */
[----:B------:R-:W-:Y:S02]  /*1520*/  LOP3.LUT R9, R18, 0xff, RZ, 0xc0, !PT ;  /* 0x000000ff12097812 */ /* 0x000fe400078ec0ff */
        /* <DEDUP_REMOVED lines=13> */
[----:B------:R-:W-:-:S02]  /*1600*/  IADD3 R33, R4, -0x80, RZ ;  /* 0xffffff8004217810 */ /* 0x000fc40007ffe0ff */
[--C-:B------:R-:W-:Y:S01]  /*1610*/  SHF.R.U32.HI R4, RZ, 0x8, R16.reuse ;  /* 0x00000008ff047819 */ /* 0x100fe20000011610 */
[----:B------:R3:W4:Y:S01]  /*1620*/  I2F.F16 R35, R9 ;  /* 0x0000000900237306 */ /* 0x0007220000200c00 */
[----:B------:R-:W-:Y:S02]  /*1630*/  LEA.HI R43, R16, 0xffffff80, RZ, 0x8 ;  /* 0xffffff80102b7811 */ /* 0x000fe400078f40ff */
[----:B------:R-:W-:Y:S02]  /*1640*/  LOP3.LUT R4, R4, 0xff, RZ, 0xc0, !PT ;  /* 0x000000ff04047812 */ /* 0x000fe400078ec0ff */
[----:B------:R-:W-:Y:S02]  /*1650*/  SHF.R.U32.HI R16, RZ, 0x10, R16 ;  /* 0x00000010ff107819 */ /* 0x000fe40000011610 */
[----:B------:R-:W-:Y:S01]  /*1660*/  IADD3 R4, R4, -0x80, RZ ;  /* 0xffffff8004047810 */ /* 0x000fe20007ffe0ff */
[----:B------:R-:W0:Y:S01]  /*1670*/  I2F.F16 R43, R43 ;  /* 0x0000002b002b7306 */ /* 0x000e220000200c00 */
[----:B---3--:R-:W-:-:S02]  /*1680*/  SHF.R.U32.HI R9, RZ, 0x8, R17 ;  /* 0x00000008ff097819 */ /* 0x008fc40000011611 */
[----:B------:R-:W-:Y:S02]  /*1690*/  SHF.R.U32.HI R12, RZ, 0x8, R18 ;  /* 0x00000008ff0c7819 */ /* 0x000fe40000011612 */
[----:B------:R-:W-:Y:S02]  /*16a0*/  LOP3.LUT R9, R9, 0xff, RZ, 0xc0, !PT ;  /* 0x000000ff09097812 */ /* 0x000fe400078ec0ff */
[----:B------:R-:W-:Y:S01]  /*16b0*/  LOP3.LUT R16, R16, 0xff, RZ, 0xc0, !PT ;  /* 0x000000ff10107812 */ /* 0x000fe200078ec0ff */
[----:B------:R3:W0:Y:S01]  /*16c0*/  I2F.F16 R54, R4 ;  /* 0x0000000400367306 */ /* 0x0006220000200c00 */
[----:B------:R-:W-:Y:S02]  /*16d0*/  IADD3 R9, R9, -0x80, RZ ;  /* 0xffffff8009097810 */ /* 0x000fe40007ffe0ff */
[----:B------:R-:W-:Y:S02]  /*16e0*/  LOP3.LUT R12, R12, 0xff, RZ, 0xc0, !PT ;  /* 0x000000ff0c0c7812 */ /* 0x000fe400078ec0ff */
[----:B------:R-:W-:-:S02]  /*16f0*/  IADD3 R16, R16, -0x80, RZ ;  /* 0xffffff8010107810 */ /* 0x000fc40007ffe0ff */
[----:B------:R-:W-:Y:S01]  /*1700*/  IADD3 R12, R12, -0x80, RZ ;  /* 0xffffff800c0c7810 */ /* 0x000fe20007ffe0ff */
[----:B------:R5:W0:Y:S01]  /*1710*/  I2F.F16 R47, R9 ;  /* 0x00000009002f7306 */ /* 0x000a220000200c00 */
[----:B---3--:R-:W-:Y:S02]  /*1720*/  SHF.R.U32.HI R4, RZ, 0x8, R19 ;  /* 0x00000008ff047819 */ /* 0x008fe40000011613 */
[----:B------:R-:W-:Y:S02]  /*1730*/  LEA.HI R42, R17, 0xffffff80, RZ, 0x8 ;  /* 0xffffff80112a7811 */ /* 0x000fe400078f40ff */
[----:B------:R-:W-:Y:S02]  /*1740*/  LOP3.LUT R4, R4, 0xff, RZ, 0xc0, !PT ;  /* 0x000000ff04047812 */ /* 0x000fe400078ec0ff */
[----:B------:R-:W-:Y:S01]  /*1750*/  LEA.HI R41, R18, 0xffffff80, RZ, 0x8 ;  /* 0xffffff8012297811 */ /* 0x000fe200078f40ff */
[----:B------:R-:W3:Y:S01]  /*1760*/  I2F.F16 R44, R16 ;  /* 0x00000010002c7306 */ /* 0x000ee20000200c00 */
[----:B-----5:R-:W-:-:S02]  /*1770*/  SHF.R.U32.HI R9, RZ, 0x8, R21 ;  /* 0x00000008ff097819 */ /* 0x020fc40000011615 */
[----:B------:R-:W-:Y:S02]  /*1780*/  IADD3 R53, R4, -0x80, RZ ;  /* 0xffffff8004357810 */ /* 0x000fe40007ffe0ff */
[----:B------:R-:W-:Y:S02]  /*1790*/  LOP3.LUT R9, R9, 0xff, RZ, 0xc0, !PT ;  /* 0x000000ff09097812 */ /* 0x000fe400078ec0ff */
[----:B------:R-:W-:Y:S01]  /*17a0*/  SHF.R.U32.HI R4, RZ, 0x8, R20 ;  /* 0x00000008ff047819 */ /* 0x000fe20000011614 */
[----:B------:R5:W0:Y:S01]  /*17b0*/  I2F.F16 R50, R12 ;  /* 0x0000000c00327306 */ /* 0x000a220000200c00 */
[----:B------:R-:W-:Y:S02]  /*17c0*/  IADD3 R9, R9, -0x80, RZ ;  /* 0xffffff8009097810 */ /* 0x000fe40007ffe0ff */
[----:B------:R-:W-:Y:S02]  /*17d0*/  LOP3.LUT R4, R4, 0xff, RZ, 0xc0, !PT ;  /* 0x000000ff04047812 */ /* 0x000fe400078ec0ff */
[----:B------:R-:W-:-:S02]  /*17e0*/  LEA.HI R40, R19, 0xffffff80, RZ, 0x8 ;  /* 0xffffff8013287811 */ /* 0x000fc400078f40ff */
[----:B------:R-:W-:Y:S01]  /*17f0*/  LEA.HI R39, R20, 0xffffff80, RZ, 0x8 ;  /* 0xffffff8014277811 */ /* 0x000fe200078f40ff */
[----:B------:R1:W0:Y:S01]  /*1800*/  I2F.F16 R59, R9 ;  /* 0x00000009003b7306 */ /* 0x0002220000200c00 */
[----:B------:R-:W-:Y:S02]  /*1810*/  LEA.HI R38, R21, 0xffffff80, RZ, 0x8 ;  /* 0xffffff8015267811 */ /* 0x000fe400078f40ff */
[----:B------:R-:W-:Y:S02]  /*1820*/  LEA.HI R37, R22, 0xffffff80, RZ, 0x8 ;  /* 0xffffff8016257811 */ /* 0x000fe400078f40ff */
[----:B------:R-:W-:Y:S02]  /*1830*/  LEA.HI R36, R23, 0xffffff80, RZ, 0x8 ;  /* 0xffffff8017247811 */ /* 0x000fe400078f40ff */
[----:B------:R-:W-:Y:S01]  /*1840*/  IADD3 R4, R4, -0x80, RZ ;  /* 0xffffff8004047810 */ /* 0x000fe20007ffe0ff */
[----:B------:R-:W0:Y:S01]  /*1850*/  I2F.F16 R42, R42 ;  /* 0x0000002a002a7306 */ /* 0x000e220000200c00 */
[----:B-----5:R-:W-:-:S02]  /*1860*/  SHF.R.U32.HI R12, RZ, 0x8, R22 ;  /* 0x00000008ff0c7819 */ /* 0x020fc40000011616 */
[----:B-1----:R-:W-:Y:S02]  /*1870*/  PRMT R9, R3, 0x9910, RZ ;  /* 0x0000991003097816 */ /* 0x002fe400000000ff */
[----:B------:R-:W-:Y:S02]  /*1880*/  SHF.R.U32.HI R16, RZ, 0x8, R23 ;  /* 0x00000008ff107819 */ /* 0x000fe40000011617 */
[----:B------:R-:W-:Y:S01]  /*1890*/  SHF.R.U32.HI R17, RZ, 0x10, R17 ;  /* 0x00000010ff117819 */ /* 0x000fe20000011611 */
[----:B------:R1:W0:Y:S01]  /*18a0*/  I2F.F16 R57, R4 ;  /* 0x0000000400397306 */ /* 0x0002220000200c00 */
[----:B------:R-:W-:Y:S02]  /*18b0*/  SHF.R.U32.HI R18, RZ, 0x10, R18 ;  /* 0x00000010ff127819 */ /* 0x000fe40000011612 */
[----:B------:R-:W-:Y:S02]  /*18c0*/  SHF.R.U32.HI R19, RZ, 0x10, R19 ;  /* 0x00000010ff137819 */ /* 0x000fe40000011613 */
[----:B------:R-:W-:-:S02]  /*18d0*/  SHF.R.U32.HI R20, RZ, 0x10, R20 ;  /* 0x00000010ff147819 */ /* 0x000fc40000011614 */
[----:B------:R-:W-:Y:S01]  /*18e0*/  SHF.R.U32.HI R21, RZ, 0x10, R21 ;  /* 0x00000010ff157819 */ /* 0x000fe20000011615 */
[----:B------:R-:W0:Y:S01]  /*18f0*/  I2F.F16 R41, R41 ;  /* 0x0000002900297306 */ /* 0x000e220000200c00 */
[----:B------:R-:W-:Y:S02]  /*1900*/  SHF.R.U32.HI R22, RZ, 0x10, R22 ;  /* 0x00000010ff167819 */ /* 0x000fe40000011616 */
[----:B------:R-:W-:Y:S02]  /*1910*/  SHF.R.U32.HI R23, RZ, 0x10, R23 ;  /* 0x00000010ff177819 */ /* 0x000fe40000011617 */
[----:B------:R-:W-:Y:S02]  /*1920*/  ISETP.NE.AND P2, PT, R9, RZ, PT ;  /* 0x000000ff0900720c */ /* 0x000fe40003f45270 */
[----:B------:R-:W-:Y:S01]  /*1930*/  LOP3.LUT R17, R17, 0xff, RZ, 0xc0, !PT ;  /* 0x000000ff11117812 */ /* 0x000fe200078ec0ff */
[----:B------:R-:W0:Y:S01]  /*1940*/  I2F.F16 R40, R40 ;  /* 0x0000002800287306 */ /* 0x000e220000200c00 */
[----:B------:R-:W-:-:S02]  /*1950*/  LOP3.LUT R18, R18, 0xff, RZ, 0xc0, !PT ;  /* 0x000000ff12127812 */ /* 0x000fc400078ec0ff */
[----:B------:R-:W-:Y:S02]  /*1960*/  LOP3.LUT R19, R19, 0xff, RZ, 0xc0, !PT ;  /* 0x000000ff13137812 */ /* 0x000fe400078ec0ff */
        /* <DEDUP_REMOVED lines=72> */
[----:B-1----:R-:W-:Y:S02]  /*1df0*/  HADD2.F32 R4, -RZ, R20.H0_H0 ;  /* 0x20000014ff047230 */ /* 0x002fe40000004100 */
        /* <DEDUP_REMOVED lines=8> */
[----:B------:R-:W-:Y:S02]  /*1e80*/  HADD2.F32 R20, -RZ, R20.H1_H1 ;  /* 0x30000014ff147230 */ /* 0x000fe40000004100 */
        /* <DEDUP_REMOVED lines=38> */
.L_x_4082:
        /* <DEDUP_REMOVED lines=29> */
[-C--:B------:R-:W-:Y:S01]  /*22c0*/  FFMA.FTZ R47, R47, R21.reuse, R12 ;  /* 0x000000152f2f7223 */ /* 0x080fe2000001000c */
[----:B------:R-:W-:Y:S01]  /*22d0*/  FFMA.FTZ R21, R53, R21, R16 ;  /* 0x0000001535157223 */ /* 0x000fe20000010010 */
[----:B------:R-:W-:-:S02]  /*22e0*/  HADD2.F32 R16, -RZ, R49.H0_H0 ;  /* 0x20000031ff107230 */ /* 0x000fc40000004100 */
[-C--:B------:R-:W-:Y:S01]  /*22f0*/  FFMA.FTZ R12, R46, R20.reuse, R45 ;  /* 0x000000142e0c7223 */ /* 0x080fe2000001002d */
[-C--:B------:R-:W-:Y:S01]  /*2300*/  FFMA.FTZ R4, R4, R20.reuse, R9 ;  /* 0x0000001404047223 */ /* 0x080fe20000010009 */
[----:B------:R-:W-:Y:S02]  /*2310*/  HADD2.F32 R9, -RZ, R43.H0_H0 ;  /* 0x2000002bff097230 */ /* 0x000fe40000004100 */
        /* <DEDUP_REMOVED lines=8> */
[--C-:B-1----:R-:W-:Y:S02]  /*23a0*/  HADD2.F32 R12, -RZ, R18.reuse.H0_H0 ;  /* 0x20000012ff0c7230 */ /* 0x102fe40000004100 */
[-C--:B------:R-:W-:Y:S01]  /*23b0*/  FFMA.FTZ R9, R9, R17.reuse, R4 ;  /* 0x0000001109097223 */ /* 0x080fe20000010004 */
        /* <DEDUP_REMOVED lines=42> */
.L_x_4081:
        /* <DEDUP_REMOVED lines=11> */
[----:B------:R-:W-:-:S02]  /*2710*/  IADD3 R12, R12, -0x80, RZ ;  /* 0xffffff800c0c7810 */ /* 0x000fc40007ffe0ff */
[----:B------:R-:W-:Y:S02]  /*2720*/  IADD3 R32, R32, -0x80, RZ ;  /* 0xffffff8020207810 */ /* 0x000fe40007ffe0ff */
[----:B------:R-:W-:Y:S02]  /*2730*/  LEA.HI R39, R16, 0xffffff80, RZ, 0x8 ;  /* 0xffffff8010277811 */ /* 0x000fe400078f40ff */
[----:B------:R-:W-:Y:S01]  /*2740*/  LOP3.LUT R33, R19, 0xff, RZ, 0xc0, !PT ;  /* 0x000000ff13217812 */ /* 0x000fe200078ec0ff */
[----:B------:R4:W0:Y:S01]  /*2750*/  I2F.F16 R47, R12 ;  /* 0x0000000c002f7306 */ /* 0x0008220000200c00 */
[--C-:B-1----:R-:W-:Y:S02]  /*2760*/  SHF.R.U32.HI R9, RZ, 0x8, R16.reuse ;  /* 0x00000008ff097819 */ /* 0x102fe40000011610 */
[----:B------:R-:W-:Y:S02]  /*2770*/  SHF.R.U32.HI R16, RZ, 0x10, R16 ;  /* 0x00000010ff107819 */ /* 0x000fe40000011610 */
[----:B------:R-:W-:-:S02]  /*2780*/  LOP3.LUT R9, R9, 0xff, RZ, 0xc0, !PT ;  /* 0x000000ff09097812 */ /* 0x000fc400078ec0ff */
[----:B------:R-:W-:Y:S01]  /*2790*/  LOP3.LUT R16, R16, 0xff, RZ, 0xc0, !PT ;  /* 0x000000ff10107812 */ /* 0x000fe200078ec0ff */
[----:B------:R-:W1:Y:S01]  /*27a0*/  I2F.F16 R44, R32 ;  /* 0x00000020002c7306 */ /* 0x000e620000200c00 */
[----:B----4-:R-:W-:Y:S02]  /*27b0*/  SHF.R.U32.HI R12, RZ, 0x8, R17 ;  /* 0x00000008ff0c7819 */ /* 0x010fe40000011611 */
[----:B------:R-:W-:Y:S02]  /*27c0*/  IADD3 R9, R9, -0x80, RZ ;  /* 0xffffff8009097810 */ /* 0x000fe40007ffe0ff */
[----:B------:R-:W-:Y:S02]  /*27d0*/  LOP3.LUT R12, R12, 0xff, RZ, 0xc0, !PT ;  /* 0x000000ff0c0c7812 */ /* 0x000fe400078ec0ff */
[----:B------:R-:W-:Y:S01]  /*27e0*/  IADD3 R16, R16, -0x80, RZ ;  /* 0xffffff8010107810 */ /* 0x000fe20007ffe0ff */
[----:B------:R-:W4:Y:S01]  /*27f0*/  I2F.F16 R54, R9 ;  /* 0x0000000900367306 */ /* 0x000f220000200c00 */
[----:B------:R-:W-:-:S02]  /*2800*/  IADD3 R12, R12, -0x80, RZ ;  /* 0xffffff800c0c7810 */ /* 0x000fc40007ffe0ff */
[----:B------:R-:W-:Y:S02]  /*2810*/  IADD3 R41, R33, -0x80, RZ ;  /* 0xffffff8021297810 */ /* 0x000fe40007ffe0ff */
[----:B------:R-:W-:Y:S02]  /*2820*/  LEA.HI R38, R17, 0xffffff80, RZ, 0x8 ;  /* 0xffffff8011267811 */ /* 0x000fe400078f40ff */
[----:B------:R-:W-:Y:S01]  /*2830*/  LEA.HI R37, R18, 0xffffff80, RZ, 0x8 ;  /* 0xffffff8012257811 */ /* 0x000fe200078f40ff */
[----:B------:R3:W0:Y:S01]  /*2840*/  I2F.F16 R43, R12 ;  /* 0x0000000c002b7306 */ /* 0x0006220000200c00 */
[----:B------:R-:W-:Y:S02]  /*2850*/  LEA.HI R36, R19, 0xffffff80, RZ, 0x8 ;  /* 0xffffff8013247811 */ /* 0x000fe400078f40ff */
[----:B------:R-:W-:-:S04]  /*2860*/  SHF.R.U32.HI R17, RZ, 0x10, R17 ;  /* 0x00000010ff117819 */ /* 0x000fc80000011611 */
        /* <DEDUP_REMOVED lines=11> */
[----:B-1----:R-:W-:Y:S02]  /*2920*/  LOP3.LUT R16, R23, 0xff, RZ, 0xc0, !PT ;  /* 0x000000ff17107812 */ /* 0x002fe400078ec0ff */
[----:B------:R-:W-:Y:S02]  /*2930*/  IADD3 R50, R12, -0x80, RZ ;  /* 0xffffff800c327810 */ /* 0x000fe40007ffe0ff */
[----:B------:R-:W-:Y:S02]  /*2940*/  LOP3.LUT R12, R22, 0xff, RZ, 0xc0, !PT ;  /* 0x000000ff160c7812 */ /* 0x000fe400078ec0ff */
[----:B------:R-:W-:Y:S02]  /*2950*/  IADD3 R16, R16, -0x80, RZ ;  /* 0xffffff8010107810 */ /* 0x000fe40007ffe0ff */
[----:B--2---:R-:W-:Y:S01]  /*2960*/  SHF.R.U32.HI R42, RZ, 0x8, R18 ;  /* 0x00000008ff2a7819 */ /* 0x004fe20000011612 */
[----:B------:R-:W1:Y:S01]  /*2970*/  I2F.F16 R50, R50 ;  /* 0x0000003200327306 */ /* 0x000e620000200c00 */
        /* <DEDUP_REMOVED lines=17> */
[----:B--2---:R-:W-:Y:S02]  /*2a90*/  SHF.R.U32.HI R16, RZ, 0x8, R22 ;  /* 0x00000008ff107819 */ /* 0x004fe40000011616 */
[----:B------:R-:W-:Y:S01]  /*2aa0*/  SHF.R.U32.HI R18, RZ, 0x10, R18 ;  /* 0x00000010ff127819 */ /* 0x000fe20000011612 */
[----:B------:R2:W0:Y:S01]  /*2ab0*/  I2F.F16 R51, R9 ;  /* 0x0000000900337306 */ /* 0x0004220000200c00 */
[----:B----4-:R-:W-:Y:S02]  /*2ac0*/  SHF.R.U32.HI R12, RZ, 0x8, R23 ;  /* 0x00000008ff0c7819 */ /* 0x010fe40000011617 */
[----:B------:R-:W-:Y:S02]  /*2ad0*/  SHF.R.U32.HI R19, RZ, 0x10, R19 ;  /* 0x00000010ff137819 */ /* 0x000fe40000011613 */
[----:B------:R-:W-:-:S02]  /*2ae0*/  SHF.R.U32.HI R20, RZ, 0x10, R20 ;  /* 0x00000010ff147819 */ /* 0x000fc40000011614 */
[----:B------:R-:W-:Y:S01]  /*2af0*/  SHF.R.U32.HI R22, RZ, 0x10, R22 ;  /* 0x00000010ff167819 */ /* 0x000fe20000011616 */
[----:B------:R-:W4:Y:S01]  /*2b00*/  I2F.F16 R35, R35 ;  /* 0x0000002300237306 */ /* 0x000f220000200c00 */
[--C-:B--2---:R-:W-:Y:S02]  /*2b10*/  SHF.R.U32.HI R9, RZ, 0x8, R21.reuse ;  /* 0x00000008ff097819 */ /* 0x104fe40000011615 */
[----:B------:R-:W-:Y:S02]  /*2b20*/  SHF.R.U32.HI R21, RZ, 0x10, R21 ;  /* 0x00000010ff157819 */ /* 0x000fe40000011615 */
[----:B------:R-:W-:Y:S02]  /*2b30*/  LOP3.LUT R9, R9, 0xff, RZ, 0xc0, !PT ;  /* 0x000000ff09097812 */ /* 0x000fe400078ec0ff */
[----:B------:R-:W-:Y:S01]  /*2b40*/  SHF.R.U32.HI R23, RZ, 0x10, R23 ;  /* 0x00000010ff177819 */ /* 0x000fe20000011617 */
[----:B------:R-:W2:Y:S01]  /*2b50*/  I2F.F16 R34, R34 ;  /* 0x0000002200227306 */ /* 0x000ea20000200c00 */
        /* <DEDUP_REMOVED lines=10> */
[----:B------:R-:W-:Y:S02]  /*2c00*/  LOP3.LUT R23, R23, 0xff, RZ, 0xc0, !PT ;  /* 0x000000ff17177812 */ /* 0x000fe400078ec0ff */
[----:B---3--:R-:W-:Y:S02]  /*2c10*/  PRMT R9, R3, 0x9910, RZ ;  /* 0x0000991003097816 */ /* 0x008fe400000000ff */
[----:B------:R-:W-:Y:S02]  /*2c20*/  IADD3 R18, R18, -0x80, RZ ;  /* 0xffffff8012127810 */ /* 0x000fe40007ffe0ff */
[----:B------:R-:W-:Y:S01]  /*2c30*/  IADD3 R19, R19, -0x80, RZ ;  /* 0xffffff8013137810 */ /* 0x000fe20007ffe0ff */
[----:B------:R-:W3:Y:S01]  /*2c40*/  I2F.F16 R46, R46 ;  /* 0x0000002e002e7306 */ /* 0x000ee20000200c00 */
[----:B------:R-:W-:-:S02]  /*2c50*/  IADD3 R20, R20, -0x80, RZ ;  /* 0xffffff8014147810 */ /* 0x000fc40007ffe0ff */
[----:B------:R-:W-:Y:S02]  /*2c60*/  IADD3 R21, R21, -0x80, RZ ;  /* 0xffffff8015157810 */ /* 0x000fe40007ffe0ff */
[----:B------:R-:W-:Y:S02]  /*2c70*/  IADD3 R16, R16, -0x80, RZ ;  /* 0xffffff8010107810 */ /* 0x000fe40007ffe0ff */
[----:B------:R-:W-:Y:S01]  /*2c80*/  IADD3 R22, R22, -0x80, RZ ;  /* 0xffffff8016167810 */ /* 0x000fe20007ffe0ff */
[----:B------:R0:W0:Y:S01]  /*2c90*/  I2F.F16 R45, R18 ;  /* 0x00000012002d7306 */ /* 0x0000220000200c00 */
[----:B------:R-:W-:Y:S02]  /*2ca0*/  IADD3 R12, R12, -0x80, RZ ;  /* 0xffffff800c0c7810 */ /* 0x000fe40007ffe0ff */
[----:B------:R-:W-:Y:S02]  /*2cb0*/  IADD3 R23, R23, -0x80, RZ ;  /* 0xffffff8017177810 */ /* 0x000fe40007ffe0ff */
[----:B------:R-:W-:-:S03]  /*2cc0*/  ISETP.NE.AND P2, PT, R9, RZ, PT ;  /* 0x000000ff0900720c */ /* 0x000fc60003f45270 */
        /* <DEDUP_REMOVED lines=20> */
[C---:B------:R-:W-:Y:S01]  /*2e10*/  FFMA.FTZ R18, R12.reuse, R17, RZ ;  /* 0x000000110c127223 */ /* 0x040fe200000100ff */
[----:B------:R-:W-:Y:S02]  /*2e20*/  HADD2.F32 R9, -RZ, R43.H0_H0 ;  /* 0x2000002bff097230 */ /* 0x000fe40000004100 */
[C---:B------:R-:W-:Y:S01]  /*2e30*/  FFMA.FTZ R67, R12.reuse, R67, RZ ;  /* 0x000000430c437223 */ /* 0x040fe200000100ff */
[----:B------:R-:W-:Y:S01]  /*2e40*/  FFMA.FTZ R64, R12, R19, RZ ;  /* 0x000000130c407223 */ /* 0x000fe200000100ff */
        /* <DEDUP_REMOVED lines=8> */
[----:B------:R-:W-:Y:S02]  /*2ed0*/  HADD2.F32 R18, -RZ, R42.H0_H0 ;  /* 0x2000002aff127230 */ /* 0x000fe40000004100 */
        /* <DEDUP_REMOVED lines=13> */
[----:B-1----:R-:W-:-:S02]  /*2fb0*/  HADD2.F32 R19, -RZ, R22.H0_H0 ;  /* 0x20000016ff137230 */ /* 0x002fc40000004100 */
[C---:B------:R-:W-:Y:S01]  /*2fc0*/  FFMA.FTZ R20, R21.reuse, R18, R65 ;  /* 0x0000001215147223 */ /* 0x040fe20000010041 */
[----:B------:R-:W-:Y:S02]  /*2fd0*/  HADD2.F32 R18, -RZ, R50.H0_H0 ;  /* 0x20000032ff127230 */ /* 0x000fe40000004100 */
[----:B------:R-:W-:Y:S01]  /*2fe0*/  FFMA.FTZ R16, R21, R12, R16 ;  /* 0x0000000c15107223 */ /* 0x000fe20000010010 */
[----:B------:R-:W-:Y:S02]  /*2ff0*/  HADD2.F32 R12, -RZ, R51.H0_H0 ;  /* 0x20000033ff0c7230 */ /* 0x000fe40000004100 */
[----:B------:R-:W-:Y:S02]  /*3000*/  HADD2.F32 R21, -RZ, R49.H0_H0 ;  /* 0x20000031ff157230 */ /* 0x000fe40000004100 */
[----:B------:R-:W-:Y:S02]  /*3010*/  HADD2.F32 R65, -RZ, R48.H0_H0 ;  /* 0x20000030ff417230 */ /* 0x000fe40000004100 */
[----:B------:R-:W-:Y:S01]  /*3020*/  FFMA.FTZ R17, R12, R19, R9 ;  /* 0x000000130c117223 */ /* 0x000fe20000010009 */
[C---:B------:R-:W-:Y:S01]  /*3030*/  FFMA.FTZ R9, R19.reuse, R18, R16 ;  /* 0x0000001213097223 */ /* 0x040fe20000010010 */
[----:B------:R-:W-:Y:S01]  /*3040*/  FFMA.FTZ R20, R19, R21, R20 ;  /* 0x0000001513147223 */ /* 0x000fe20000010014 */
[----:B------:R-:W-:-:S02]  /*3050*/  HADD2.F32 R12, -RZ, R57.H0_H0 ;  /* 0x20000039ff0c7230 */ /* 0x000fc40000004100 */
[----:B------:R-:W-:Y:S01]  /*3060*/  FFMA.FTZ R64, R19, R65, R64 ;  /* 0x0000004113407223 */ /* 0x000fe20000010040 */
[----:B------:R-:W-:Y:S02]  /*3070*/  HADD2.F32 R22, -RZ, R22.H1_H1 ;  /* 0x30000016ff167230 */ /* 0x000fe40000004100 */
        /* <DEDUP_REMOVED lines=37> */
.L_x_4084:
        /* <DEDUP_REMOVED lines=17> */
[-C--:B------:R-:W-:Y:S01]  /*33e0*/  FFMA.FTZ R9, R9, R23.reuse, RZ ;  /* 0x0000001709097223 */ /* 0x080fe200000100ff */
[----:B------:R-:W-:Y:S02]  /*33f0*/  HADD2.F32 R20, -RZ, R17.H1_H1 ;  /* 0x30000011ff147230 */ /* 0x000fe40000004100 */
[----:B------:R-:W-:Y:S02]  /*3400*/  HADD2.F32 R16, -RZ, R44.H0_H0 ;  /* 0x2000002cff107230 */ /* 0x000fe40000004100 */
[----:B------:R-:W-:Y:S02]  /*3410*/  HADD2.F32 R17, -RZ, R41.H0_H0 ;  /* 0x20000029ff117230 */ /* 0x000fe40000004100 */
[----:B------:R-:W-:Y:S01]  /*3420*/  FFMA.FTZ R41, R12, R23, RZ ;  /* 0x000000170c297223 */ /* 0x000fe200000100ff */
[----:B------:R-:W-:-:S02]  /*3430*/  HADD2.F32 R44, -RZ, R43.H0_H0 ;  /* 0x2000002bff2c7230 */ /* 0x000fc40000004100 */
[-C--:B------:R-:W-:Y:S01]  /*3440*/  FFMA.FTZ R12, R54, R22.reuse, R9 ;  /* 0x00000016360c7223 */ /* 0x080fe20000010009 */
[-C--:B------:R-:W-:Y:S01]  /*3450*/  FFMA.FTZ R43, R16, R23.reuse, RZ ;  /* 0x00000017102b7223 */ /* 0x080fe200000100ff */
[----:B------:R-:W-:Y:S01]  /*3460*/  FFMA.FTZ R17, R17, R23, RZ ;  /* 0x0000001711117223 */ /* 0x000fe200000100ff */
        /* <DEDUP_REMOVED lines=61> */
.L_x_4083:
        /* <DEDUP_REMOVED lines=198> */
.L_x_4086:
        /* <DEDUP_REMOVED lines=87> */
.L_x_4085:
        /* <DEDUP_REMOVED lines=198> */
.L_x_4088:
        /* <DEDUP_REMOVED lines=87> */
.L_x_4087:
[----:B------:R-:W-:Y:S01]  /*5be0*/  IADD3 R2, R2, 0x20, RZ ;  /* 0x0000002002027810 */ /* 0x000fe20007ffe0ff */
[----:B------:R-:W-:Y:S01]  /*5bf0*/  UIADD3 UR4, UR4, 0x40, URZ ;  /* 0x0000004004047890 */ /* 0x000fe2000fffe03f */
[----:B------:R-:W-:Y:S02]  /*5c00*/  IMAD.WIDE R28, R4, 0x8, R28 ;  /* 0x00000008041c7825 */ /* 0x000fe400078e021c */
[C---:B------:R-:W-:Y:S02]  /*5c10*/  ISETP.GE.AND P2, PT, R2.reuse, UR5, PT ;  /* 0x0000000502007c0c */ /* 0x040fe4000bf46270 */
[----:B------:R-:W-:Y:S01]  /*5c20*/  ISETP.LT.AND P3, PT, R2, R15, PT ;  /* 0x0000000f0200720c */ /* 0x000fe20003f61270 */
[----:B0-----:R-:W-:-:S12]  /*5c30*/  IMAD.WIDE R30, R4, 0x8, R30 ;  /* 0x00000008041e7825 */ /* 0x001fd800078e021e */
[----:B------:R-:W-:Y:S05]  /*5c40*/  @!P2 BRA P3, `(.L_x_4089) ;  /* 0xffffffb80018a947 */ /* 0x000fea000183ffff */
.L_x_4080:
[----:B------:R-:W-:Y:S01]  /*5c50*/  ISETP.GE.AND P0, PT, R2, R15, PT ;  /* 0x0000000f0200720c */ /* 0x000fe20003f06270 */
[----:B------:R-:W-:-:S03]  /*5c60*/  ULDC UR5, c[0x0][0x25c] ;  /* 0x0000970000057ab9 */ /* 0x000fc60000000800 */
[----:B------:R-:W-:-:S13]  /*5c70*/  ISETP.GE.OR P0, PT, R2, UR5, P0 ;  /* 0x0000000502007c0c */ /* 0x000fda0008706670 */
[----:B------:R-:W-:Y:S05]  /*5c80*/  @P0 BRA `(.L_x_4090) ;  /* 0x0000001c00a00947 */ /* 0x000fea0003800000 */
[----:B------:R-:W0:Y:S01]  /*5c90*/  S2R R9, SR_CTAID.Y ;  /* 0x0000000000097919 */ /* 0x000e220000002600 */
[----:B-----5:R-:W0:Y:S01]  /*5ca0*/  LDC R16, c[0x0][0x238] ;  /* 0x00008e00ff107b82 */ /* 0x020e220000000800 */
[----:B------:R-:W-:Y:S01]  /*5cb0*/  PRMT R17, R0, 0x9910, RZ ;  /* 0x0000991000117816 */ /* 0x000fe200000000ff */
[----:B------:R-:W-:-:S03]  /*5cc0*/  ULDC UR5, c[0x0][0x25c] ;  /* 0x0000970000057ab9 */ /* 0x000fc60000000800 */
[----:B------:R-:W-:-:S03]  /*5cd0*/  ISETP.NE.AND P0, PT, R17, RZ, PT ;  /* 0x000000ff1100720c */ /* 0x000fc60003f05270 */
[----:B------:R-:W1:Y:S01]  /*5ce0*/  LDC R12, c[0x0][0x23c] ;  /* 0x00008f00ff0c7b82 */ /* 0x000e620000000800 */
[----:B0-----:R-:W-:-:S05]  /*5cf0*/  IMAD R9, R9, -0x2, R16 ;  /* 0xfffffffe09097824 */ /* 0x001fca00078e0210 */
[----:B------:R-:W-:Y:S02]  /*5d00*/  ISETP.LT.OR P0, PT, R9, 0x2, !P0 ;  /* 0x000000020900780c */ /* 0x000fe40004701670 */
[----:B------:R-:W-:-:S11]  /*5d10*/  SHF.R.S32.HI R9, RZ, 0x1f, R4 ;  /* 0x0000001fff097819 */ /* 0x000fd60000011404 */
.L_x_4095:
[----:B------:R-:W-:Y:S02]  /*5d20*/  MOV R28, R30 ;  /* 0x0000001e001c7202 */ /* 0x000fe40000000f00 */
[----:B------:R-:W-:-:S05]  /*5d30*/  MOV R29, R31 ;  /* 0x0000001f001d7202 */ /* 0x000fca0000000f00 */
[----:B-----5:R0:W5:Y:S01]  /*5d40*/  LDG.E.128.CONSTANT R16, desc[UR6][R28.64] ;  /* 0x000000061c107981 */ /* 0x020162000c1e9d00 */
[----:B-1----:R-:W-:Y:S01]  /*5d50*/  MOV R4, R12 ;  /* 0x0000000c00047202 */ /* 0x002fe20000000f00 */
        /* <DEDUP_REMOVED lines=13> */
[----:B------:R-:W-:-:S02]  /*5e30*/  ISETP.NE.AND P2, PT, R17, RZ, PT ;  /* 0x000000ff1100720c */ /* 0x000fc40003f45270 */
[----:B------:R-:W-:Y:S02]  /*5e40*/  LOP3.LUT R16, R16, 0xf000f, RZ, 0xc0, !PT ;  /* 0x000f000f10107812 */ /* 0x000fe400078ec0ff */
[----:B------:R-:W-:Y:S02]  /*5e50*/  LOP3.LUT R48, R48, 0xf000f, RZ, 0xc0, !PT ;  /* 0x000f000f30307812 */ /* 0x000fe400078ec0ff */
[--C-:B------:R-:W-:Y:S02]  /*5e60*/  SHF.R.U32.HI R47, RZ, 0xc, R18.reuse ;  /* 0x0000000cff2f7819 */ /* 0x100fe40000011612 */
        /* <DEDUP_REMOVED lines=14> */
[----:B---3--:R-:W-:Y:S02]  /*5f50*/  SHF.R.U32.HI R17, RZ, 0x8, R21 ;  /* 0x00000008ff117819 */ /* 0x008fe40000011615 */
[----:B------:R-:W-:Y:S02]  /*5f60*/  SHF.R.U32.HI R49, RZ, 0x8, R23 ;  /* 0x00000008ff317819 */ /* 0x000fe40000011617 */
[----:B------:R-:W-:Y:S02]  /*5f70*/  LOP3.LUT R17, R16, 0x300030, R17, 0xf8, !PT ;  /* 0x0030003010117812 */ /* 0x000fe400078ef811 */
[----:B------:R-:W-:Y:S02]  /*5f80*/  LOP3.LUT R16, R48, 0x300030, R49, 0xf8, !PT ;  /* 0x0030003030107812 */ /* 0x000fe400078ef831 */
[----:B--2---:R-:W-:Y:S02]  /*5f90*/  SHF.R.U32.HI R55, RZ, 0xc, R26 ;  /* 0x0000000cff377819 */ /* 0x004fe4000001161a */
[----:B------:R-:W-:-:S02]  /*5fa0*/  LOP3.LUT R50, R26, 0x3f003f, RZ, 0xc0, !PT ;  /* 0x003f003f1a327812 */ /* 0x000fc400078ec0ff */
[----:B------:R-:W-:Y:S02]  /*5fb0*/  SHF.R.U32.HI R49, RZ, 0x6, R26 ;  /* 0x00000006ff317819 */ /* 0x000fe4000001161a */
[----:B------:R-:W-:Y:S02]  /*5fc0*/  SHF.R.U32.HI R26, RZ, 0xc, R27 ;  /* 0x0000000cff1a7819 */ /* 0x000fe4000001161b */
[--C-:B------:R-:W-:Y:S02]  /*5fd0*/  SHF.R.U32.HI R54, RZ, 0xc, R24.reuse ;  /* 0x0000000cff367819 */ /* 0x100fe40000011618 */
[----:B------:R-:W-:Y:S02]  /*5fe0*/  LOP3.LUT R52, R24, 0x3f003f, RZ, 0xc0, !PT ;  /* 0x003f003f18347812 */ /* 0x000fe400078ec0ff */
[----:B------:R-:W-:Y:S02]  /*5ff0*/  SHF.R.U32.HI R53, RZ, 0x6, R24 ;  /* 0x00000006ff357819 */ /* 0x000fe40000011618 */
[----:B------:R-:W-:-:S02]  /*6000*/  SHF.R.U32.HI R19, RZ, 0x8, R20 ;  /* 0x00000008ff137819 */ /* 0x000fc40000011614 */
[----:B------:R-:W-:Y:S02]  /*6010*/  SHF.R.U32.HI R18, RZ, 0x8, R22 ;  /* 0x00000008ff127819 */ /* 0x000fe40000011616 */
[----:B------:R-:W-:Y:S02]  /*6020*/  SHF.R.U32.HI R24, RZ, 0xc, R25 ;  /* 0x0000000cff187819 */ /* 0x000fe40000011619 */
[----:B------:R-:W-:Y:S02]  /*6030*/  SHF.R.U32.HI R41, RZ, 0xa, R23 ;  /* 0x0000000aff297819 */ /* 0x000fe40000011617 */
[----:B------:R-:W-:Y:S02]  /*6040*/  LOP3.LUT R26, R26, 0xf000f, RZ, 0xc0, !PT ;  /* 0x000f000f1a1a7812 */ /* 0x000fe400078ec0ff */
[----:B------:R-:W-:Y:S02]  /*6050*/  SHF.R.U32.HI R38, RZ, 0xa, R20 ;  /* 0x0000000aff267819 */ /* 0x000fe40000011614 */
[----:B------:R-:W-:-:S02]  /*6060*/  LOP3.LUT R34, R20, 0x3f003f, RZ, 0xc0, !PT ;  /* 0x003f003f14227812 */ /* 0x000fc400078ec0ff */
[----:B------:R-:W-:Y:S02]  /*6070*/  SHF.R.U32.HI R35, RZ, 0x6, R20 ;  /* 0x00000006ff237819 */ /* 0x000fe40000011614 */
[----:B------:R-:W-:Y:S02]  /*6080*/  SHF.R.U32.HI R39, RZ, 0xa, R21 ;  /* 0x0000000aff277819 */ /* 0x000fe40000011615 */
[----:B------:R-:W-:Y:S02]  /*6090*/  LOP3.LUT R19, R46, 0x300030, R19, 0xf8, !PT ;  /* 0x003000302e137812 */ /* 0x000fe400078ef813 */
[----:B------:R-:W-:Y:S02]  /*60a0*/  LOP3.LUT R18, R47, 0x300030, R18, 0xf8, !PT ;  /* 0x003000302f127812 */ /* 0x000fe400078ef812 */
[----:B------:R-:W-:Y:S02]  /*60b0*/  LOP3.LUT R24, R24, 0xf000f, RZ, 0xc0, !PT ;  /* 0x000f000f18187812 */ /* 0x000fe400078ec0ff */
[----:B------:R-:W-:-:S02]  /*60c0*/  LOP3.LUT R20, R21, 0x3f003f, RZ, 0xc0, !PT ;  /* 0x003f003f15147812 */ /* 0x000fc400078ec0ff */
[----:B------:R-:W-:Y:S02]  /*60d0*/  SHF.R.U32.HI R36, RZ, 0x6, R21 ;  /* 0x00000006ff247819 */ /* 0x000fe40000011615 */
[----:B------:R-:W-:Y:S02]  /*60e0*/  SHF.R.U32.HI R40, RZ, 0xa, R22 ;  /* 0x0000000aff287819 */ /* 0x000fe40000011616 */
        /* <DEDUP_REMOVED lines=8> */
[----:B------:R-:W-:Y:S02]  /*6170*/  LOP3.LUT R41, R26, 0x300030, R41, 0xf8, !PT ;  /* 0x003000301a297812 */ /* 0x000fe400078ef829 */
[----:B------:R-:W-:-:S02]  /*6180*/  SHF.R.U32.HI R22, RZ, 0x6, R22 ;  /* 0x00000006ff167819 */ /* 0x000fc40000011616 */
[----:B------:R-:W-:Y:S02]  /*6190*/  SHF.R.U32.HI R51, RZ, 0x6, R27 ;  /* 0x00000006ff337819 */ /* 0x000fe4000001161b */
        /* <DEDUP_REMOVED lines=72> */
[----:B------:R-:W1:Y:S01]  /*6620*/  LDS.128 R16, [UR4] ;  /* 0x00000004ff107984 */ /* 0x000e620008000c00 */
[----:B------:R-:W-:Y:S02]  /*6630*/  PRMT R5, R5, 0x5410, R6 ;  /* 0x0000541005057816 */ /* 0x000fe40000000006 */
[----:B------:R-:W-:Y:S01]  /*6640*/  PRMT R7, R7, 0x5410, R8 ;  /* 0x0000541007077816 */ /* 0x000fe20000000008 */
[----:B------:R-:W2:Y:S01]  /*6650*/  LDS.128 R20, [UR4+0x10] ;  /* 0x00001004ff147984 */ /* 0x000ea20008000c00 */
[-C--:B-1----:R-:W-:Y:S01]  /*6660*/  HFMA2.MMA R58, R27, R16.reuse, RZ ;  /* 0x000000101b3a7235 */ /* 0x082fe200000000ff */
        /* <DEDUP_REMOVED lines=39> */
.L_x_4092:
[----:B------:R-:W-:Y:S05]  /*68e0*/  @P0 BRA `(.L_x_4091) ;  /* 0x0000000000b80947 */ /* 0x000fea0003800000 */
[----:B------:R-:W1:Y:S01]  /*68f0*/  LDS.128 R16, [UR4+0x40] ;  /* 0x00004004ff107984 */ /* 0x000e620008000c00 */
[----:B------:R-:W-:Y:S02]  /*6900*/  MOV R59, R25 ;  /* 0x00000019003b7202 */ /* 0x000fe40000000f00 */
[----:B------:R-:W-:Y:S01]  /*6910*/  MOV R61, R24 ;  /* 0x00000018003d7202 */ /* 0x000fe20000000f00 */
[----:B------:R-:W2:Y:S01]  /*6920*/  LDS.128 R20, [UR4+0x50] ;  /* 0x00005004ff147984 */ /* 0x000ea20008000c00 */
[----:B------:R-:W-:Y:S02]  /*6930*/  PRMT R5, R5, 0x5410, R6 ;  /* 0x0000541005057816 */ /* 0x000fe40000000006 */
[----:B------:R-:W-:Y:S01]  /*6940*/  PRMT R7, R7, 0x5410, R8 ;  /* 0x0000541007077816 */ /* 0x000fe20000000008 */
[-C--:B-1----:R-:W-:Y:S01]  /*6950*/  HFMA2.MMA R24, R27, R16.reuse, RZ ;  /* 0x000000101b187235 */ /* 0x082fe200000000ff */
        /* <DEDUP_REMOVED lines=39> */
.L_x_4091:
        /* <DEDUP_REMOVED lines=33> */
[----:B------:R-:W-:-:S02]  /*6de0*/  LOP3.LUT R34, R22, 0x3f003f, RZ, 0xc0, !PT ;  /* 0x003f003f16227812 */ /* 0x000fc400078ec0ff */
[----:B------:R-:W-:Y:S02]  /*6df0*/  SHF.R.U32.HI R35, RZ, 0x6, R22 ;  /* 0x00000006ff237819 */ /* 0x000fe40000011616 */
[----:B------:R-:W-:Y:S02]  /*6e00*/  LOP3.LUT R16, R16, 0xf000f, RZ, 0xc0, !PT ;  /* 0x000f000f10107812 */ /* 0x000fe400078ec0ff */
[--C-:B------:R-:W-:Y:S02]  /*6e10*/  SHF.R.U32.HI R22, RZ, 0x8, R23.reuse ;  /* 0x00000008ff167819 */ /* 0x100fe40000011617 */
[--C-:B------:R-:W-:Y:S02]  /*6e20*/  SHF.R.U32.HI R51, RZ, 0xa, R23.reuse ;  /* 0x0000000aff337819 */ /* 0x100fe40000011617 */
[----:B------:R-:W-:Y:S02]  /*6e30*/  LOP3.LUT R36, R23, 0x3f003f, RZ, 0xc0, !PT ;  /* 0x003f003f17247812 */ /* 0x000fe400078ec0ff */
[----:B------:R-:W-:-:S02]  /*6e40*/  SHF.R.U32.HI R37, RZ, 0x6, R23 ;  /* 0x00000006ff257819 */ /* 0x000fc40000011617 */
[----:B------:R-:W-:Y:S02]  /*6e50*/  LOP3.LUT R47, R47, 0xf000f, RZ, 0xc0, !PT ;  /* 0x000f000f2f2f7812 */ /* 0x000fe400078ec0ff */
[----:B------:R-:W-:Y:S02]  /*6e60*/  LOP3.LUT R23, R48, 0xf000f, RZ, 0xc0, !PT ;  /* 0x000f000f30177812 */ /* 0x000fe400078ec0ff */
[----:B------:R-:W-:Y:S02]  /*6e70*/  LOP3.LUT R19, R16, 0x300030, R19, 0xf8, !PT ;  /* 0x0030003010137812 */ /* 0x000fe400078ef813 */
[----:B------:R-:W-:Y:S02]  /*6e80*/  LOP3.LUT R16, R47, 0x300030, R18, 0xf8, !PT ;  /* 0x003000302f107812 */ /* 0x000fe400078ef812 */
[----:B------:R-:W-:Y:S02]  /*6e90*/  LOP3.LUT R18, R23, 0x300030, R22, 0xf8, !PT ;  /* 0x0030003017127812 */ /* 0x000fe400078ef816 */
[----:B---3--:R-:W-:-:S02]  /*6ea0*/  SHF.R.U32.HI R22, RZ, 0xc, R24 ;  /* 0x0000000cff167819 */ /* 0x008fc40000011618 */
        /* <DEDUP_REMOVED lines=8> */
[----:B------:R-:W-:Y:S02]  /*6f30*/  LOP3.LUT R17, R46, 0x300030, R17, 0xf8, !PT ;  /* 0x003000302e117812 */ /* 0x000fe400078ef811 */
[----:B------:R-:W-:Y:S02]  /*6f40*/  LOP3.LUT R48, R24, 0x3f003f, RZ, 0xc0, !PT ;  /* 0x003f003f18307812 */ /* 0x000fe400078ec0ff */
[----:B------:R-:W-:Y:S02]  /*6f50*/  SHF.R.U32.HI R49, RZ, 0x6, R24 ;  /* 0x00000006ff317819 */ /* 0x000fe40000011618 */
[----:B------:R-:W-:-:S02]  /*6f60*/  LOP3.LUT R46, R25, 0x3f003f, RZ, 0xc0, !PT ;  /* 0x003f003f192e7812 */ /* 0x000fc400078ec0ff */
[----:B------:R-:W-:Y:S02]  /*6f70*/  SHF.R.U32.HI R47, RZ, 0x6, R25 ;  /* 0x00000006ff2f7819 */ /* 0x000fe40000011619 */
[----:B------:R-:W-:Y:S02]  /*6f80*/  LOP3.LUT R22, R23, 0x300030, R50, 0xf8, !PT ;  /* 0x0030003017167812 */ /* 0x000fe400078ef832 */
[----:B------:R-:W-:Y:S02]  /*6f90*/  LOP3.LUT R24, R26, 0x3f003f, RZ, 0xc0, !PT ;  /* 0x003f003f1a187812 */ /* 0x000fe400078ec0ff */
[----:B------:R-:W-:Y:S02]  /*6fa0*/  LOP3.LUT R25, R27, 0x3f003f, RZ, 0xc0, !PT ;  /* 0x003f003f1b197812 */ /* 0x000fe400078ec0ff */
[----:B------:R-:W-:Y:S02]  /*6fb0*/  LOP3.LUT R23, R53, 0x300030, R20, 0xf8, !PT ;  /* 0x0030003035177812 */ /* 0x000fe400078ef814 */
[----:B------:R-:W-:-:S02]  /*6fc0*/  LOP3.LUT R21, R54, 0x300030, R21, 0xf8, !PT ;  /* 0x0030003036157812 */ /* 0x000fc400078ef815 */
[----:B------:R-:W-:Y:S02]  /*6fd0*/  LOP3.LUT R55, R44, 0x64006400, RZ, 0xfc, !PT ;  /* 0x640064002c377812 */ /* 0x000fe400078efcff */
[----:B------:R-:W-:Y:S02]  /*6fe0*/  SHF.R.U32.HI R27, RZ, 0x6, R27 ;  /* 0x00000006ff1b7819 */ /* 0x000fe4000001161b */
[----:B------:R-:W-:Y:S02]  /*6ff0*/  LOP3.LUT R20, R52, 0x300030, R51, 0xf8, !PT ;  /* 0x0030003034147812 */ /* 0x000fe400078ef833 */
        /* <DEDUP_REMOVED lines=77> */
[----:B------:R-:W1:Y:S01]  /*74d0*/  LDS.128 R16, [UR4+0x20] ;  /* 0x00002004ff107984 */ /* 0x000e620008000c00 */
        /* <DEDUP_REMOVED lines=43> */
.L_x_4094:
        /* <DEDUP_REMOVED lines=47> */
.L_x_4093:
[----:B------:R-:W-:Y:S01]  /*7a80*/  IADD3 R2, R2, 0x20, RZ ;  /* 0x0000002002027810 */ /* 0x000fe20007ffe0ff */
[----:B0-----:R-:W-:Y:S01]  /*7a90*/  IMAD.WIDE.U32 R28, R4, 0x18, R28 ;  /* 0x00000018041c7825 */ /* 0x001fe200078e001c */
[----:B------:R-:W-:Y:S02]  /*7aa0*/  UIADD3 UR4, UR4, 0x40, URZ ;  /* 0x0000004004047890 */ /* 0x000fe4000fffe03f */
[C---:B------:R-:W-:Y:S01]  /*7ab0*/  ISETP.GE.AND P2, PT, R2.reuse, UR5, PT ;  /* 0x0000000502007c0c */ /* 0x040fe2000bf46270 */
[----:B------:R-:W-:Y:S01]  /*7ac0*/  IMAD R31, R9, 0x18, RZ ;  /* 0x00000018091f7824 */ /* 0x000fe200078e02ff */
[----:B------:R-:W-:Y:S02]  /*7ad0*/  ISETP.LT.AND P3, PT, R2, R15, PT ;  /* 0x0000000f0200720c */ /* 0x000fe40003f61270 */
[----:B------:R-:W-:Y:S02]  /*7ae0*/  MOV R30, R28 ;  /* 0x0000001c001e7202 */ /* 0x000fe40000000f00 */
[----:B------:R-:W-:-:S09]  /*7af0*/  IADD3 R31, R29, R31, RZ ;  /* 0x0000001f1d1f7210 */ /* 0x000fd20007ffe0ff */
[----:B------:R-:W-:Y:S05]  /*7b00*/  @!P2 BRA P3, `(.L_x_4095) ;  /* 0xffffffe00084a947 */ /* 0x000fea000183ffff */
.L_x_4090:
        /* <DEDUP_REMOVED lines=8> */
[----:B-----5:R-:W-:Y:S02]  /*7b90*/  SHF.L.U32 R17, R2, 0x2, RZ ;  /* 0x0000000202117819 */ /* 0x020fe400000006ff */
[----:B------:R-:W0:Y:S03]  /*7ba0*/  LDC R2, c[0x0][0x238] ;  /* 0x00008e00ff027b82 */ /* 0x000e260000000800 */
        /* <DEDUP_REMOVED lines=12> */
.L_x_4099:
[----:B------:R-:W0:Y:S02]  /*7c70*/  LDS R2, [R10] ;  /* 0x000000000a027984 */ /* 0x000e240000000800 */
[----:B0-----:R-:W-:-:S06]  /*7c80*/  HADD2 R3, R2, R11 ;  /* 0x0000000b02037230 */ /* 0x001fcc0000000000 */
[----:B------:R-:W0:Y:S02]  /*7c90*/  ATOMS.CAST.SPIN R3, [R10], R2, R3 ;  /* 0x000000020a03738d */ /* 0x000e240001800003 */
[----:B0-----:R-:W-:-:S13]  /*7ca0*/  ISETP.EQ.U32.AND P0, PT, R3, 0x1, PT ;  /* 0x000000010300780c */ /* 0x001fda0003f02070 */
[----:B------:R-:W-:Y:S05]  /*7cb0*/  @!P0 BRA `(.L_x_4099) ;  /* 0xfffffffc00ec8947 */ /* 0x000fea000383ffff */
[----:B------:R-:W-:Y:S05]  /*7cc0*/  BRA `(.L_x_4097) ;  /* 0x00000000000c7947 */ /* 0x000fea0003800000 */
.L_x_4098:
[----:B------:R-:W2:Y:S02]  /*7cd0*/  LD.E R2, desc[UR6][R8.64] ;  /* 0x0000000608027980 */ /* 0x000ea4000c101900 */
[----:B--2---:R-:W-:-:S05]  /*7ce0*/  IADD3 R3, R11, R2, RZ ;  /* 0x000000020b037210 */ /* 0x004fca0007ffe0ff */
[----:B------:R0:W-:Y:S02]  /*7cf0*/  ST.E desc[UR6][R8.64], R3 ;  /* 0x0000000308007985 */ /* 0x0001e4000c101906 */
.L_x_4097:
[----:B------:R-:W-:Y:S05]  /*7d00*/  BSYNC B0 ;  /* 0x0000000000007941 */ /* 0x000fea0003800000 */
.L_x_4096:
[----:B------:R1:W-:Y:S01]  /*7d10*/  ATOM.E.ADD.F16x2.RN.STRONG.GPU P0, RZ, desc[UR6][R8.64+0x4], R15 ;  /* 0x0000040f08ff79a2 */ /* 0x0003e2000810e1c6 */
[----:B------:R-:W-:Y:S04]  /*7d20*/  BSSY B0, `(.L_x_4100) ;  /* 0x000000f000007945 */ /* 0x000fe80003800000 */
[----:B-1----:R-:W-:Y:S05]  /*7d30*/  @P0 BRA `(.L_x_4101) ;  /* 0x0000000000340947 */ /* 0x002fea0003800000 */
[----:B------:R-:W1:Y:S02]  /*7d40*/  QSPC.E.S P0, RZ, [R8+0x4] ;  /* 0x0000040008ff73aa */ /* 0x000e640000000500 */
[----:B-1----:R-:W-:Y:S05]  /*7d50*/  @!P0 BRA `(.L_x_4102) ;  /* 0x0000000000208947 */ /* 0x002fea0003800000 */
[----:B------:R-:W-:-:S04]  /*7d60*/  MOV R2, R8 ;  /* 0x0000000800027202 */ /* 0x000fc80000000f00 */
[----:B0-----:R-:W-:-:S07]  /*7d70*/  MOV R8, R2 ;  /* 0x0000000200087202 */ /* 0x001fce0000000f00 */
.L_x_4103:
[----:B------:R-:W0:Y:S02]  /*7d80*/  LDS R2, [R8+0x4] ;  /* 0x0000040008027984 */ /* 0x000e240000000800 */
[----:B0-----:R-:W-:-:S10]  /*7d90*/  HFMA2.MMA R3, R2, 1, 1, R15 ;  /* 0x3c003c0002037835 */ /* 0x001fd4000000000f */
[----:B------:R-:W0:Y:S02]  /*7da0*/  ATOMS.CAST.SPIN R3, [R8+0x4], R2, R3 ;  /* 0x000004020803738d */ /* 0x000e240001800003 */
[----:B0-----:R-:W-:-:S13]  /*7db0*/  ISETP.EQ.U32.AND P0, PT, R3, 0x1, PT ;  /* 0x000000010300780c */ /* 0x001fda0003f02070 */
[----:B------:R-:W-:Y:S05]  /*7dc0*/  @!P0 BRA `(.L_x_4103) ;  /* 0xfffffffc00ec8947 */ /* 0x000fea000383ffff */
[----:B------:R-:W-:Y:S05]  /*7dd0*/  BRA `(.L_x_4101) ;  /* 0x00000000000c7947 */ /* 0x000fea0003800000 */
.L_x_4102:
[----:B------:R-:W0:Y:S02]  /*7de0*/  LD.E R2, desc[UR6][R8.64+0x4] ;  /* 0x0000040608027980 */ /* 0x000e24000c101900 */
[----:B0-----:R-:W-:-:S05]  /*7df0*/  IADD3 R3, R15, R2, RZ ;  /* 0x000000020f037210 */ /* 0x001fca0007ffe0ff */
[----:B------:R1:W-:Y:S02]  /*7e00*/  ST.E desc[UR6][R8.64+0x4], R3 ;  /* 0x0000040308007985 */ /* 0x0003e4000c101906 */
.L_x_4101:
[----:B------:R-:W-:Y:S05]  /*7e10*/  BSYNC B0 ;  /* 0x0000000000007941 */ /* 0x000fea0003800000 */
.L_x_4100:
        /* <DEDUP_REMOVED lines=13> */
.L_x_4107:
[----:B------:R-:W0:Y:S02]  /*7ef0*/  LDS R2, [R0] ;  /* 0x0000000000027984 */ /* 0x000e240000000800 */
[----:B0-----:R-:W-:-:S06]  /*7f00*/  HADD2 R3, R2, R5 ;  /* 0x0000000502037230 */ /* 0x001fcc0000000000 */
[----:B------:R-:W0:Y:S02]  /*7f10*/  ATOMS.CAST.SPIN R3, [R0], R2, R3 ;  /* 0x000000020003738d */ /* 0x000e240001800003 */
[----:B0-----:R-:W-:-:S13]  /*7f20*/  ISETP.EQ.U32.AND P0, PT, R3, 0x1, PT ;  /* 0x000000010300780c */ /* 0x001fda0003f02070 */
[----:B------:R-:W-:Y:S05]  /*7f30*/  @!P0 BRA `(.L_x_4107) ;  /* 0xfffffffc00ec8947 */ /* 0x000fea000383ffff */
[----:B------:R-:W-:Y:S05]  /*7f40*/  BRA `(.L_x_4105) ;  /* 0x00000000000c7947 */ /* 0x000fea0003800000 */
.L_x_4106:
[----:B------:R-:W2:Y:S02]  /*7f50*/  LD.E R0, desc[UR6][R6.64] ;  /* 0x0000000606007980 */ /* 0x000ea4000c101900 */
[----:B--2---:R-:W-:-:S05]  /*7f60*/  IADD3 R3, R5, R0, RZ ;  /* 0x0000000005037210 */ /* 0x004fca0007ffe0ff */
[----:B------:R0:W-:Y:S02]  /*7f70*/  ST.E desc[UR6][R6.64], R3 ;  /* 0x0000000306007985 */ /* 0x0001e4000c101906 */
.L_x_4105:
[----:B------:R-:W-:Y:S05]  /*7f80*/  BSYNC B0 ;  /* 0x0000000000007941 */ /* 0x000fea0003800000 */
.L_x_4104:
[----:B------:R1:W-:Y:S02]  /*7f90*/  ATOM.E.ADD.F16x2.RN.STRONG.GPU P0, RZ, desc[UR6][R6.64+0x4], R13 ;  /* 0x0000040d06ff79a2 */ /* 0x0003e4000810e1c6 */
[----:B-1----:R-:W-:Y:S05]  /*7fa0*/  @P0 EXIT ;  /* 0x000000000000094d */ /* 0x002fea0003800000 */
[----:B------:R-:W1:Y:S02]  /*7fb0*/  QSPC.E.S P0, RZ, [R6+0x4] ;  /* 0x0000040006ff73aa */ /* 0x000e640000000500 */
[----:B-1----:R-:W-:Y:S05]  /*7fc0*/  @!P0 BRA `(.L_x_4108) ;  /* 0x0000000000208947 */ /* 0x002fea0003800000 */
[----:B------:R-:W-:-:S04]  /*7fd0*/  MOV R2, R6 ;  /* 0x0000000600027202 */ /* 0x000fc80000000f00 */
[----:B------:R-:W-:-:S07]  /*7fe0*/  MOV R0, R2 ;  /* 0x0000000200007202 */ /* 0x000fce0000000f00 */
.L_x_4109:
[----:B------:R-:W0:Y:S02]  /*7ff0*/  LDS R2, [R0+0x4] ;  /* 0x0000040000027984 */ /* 0x000e240000000800 */
[----:B0-----:R-:W-:-:S10]  /*8000*/  HFMA2.MMA R3, R2, 1, 1, R13 ;  /* 0x3c003c0002037835 */ /* 0x001fd4000000000d */
[----:B------:R-:W0:Y:S02]  /*8010*/  ATOMS.CAST.SPIN R3, [R0+0x4], R2, R3 ;  /* 0x000004020003738d */ /* 0x000e240001800003 */
[----:B0-----:R-:W-:-:S13]  /*8020*/  ISETP.EQ.U32.AND P0, PT, R3, 0x1, PT ;  /* 0x000000010300780c */ /* 0x001fda0003f02070 */
[----:B------:R-:W-:Y:S05]  /*8030*/  @!P0 BRA `(.L_x_4109) ;  /* 0xfffffffc00ec8947 */ /* 0x000fea000383ffff */
[----:B------:R-:W-:Y:S05]  /*8040*/  EXIT ;  /* 0x000000000000794d */ /* 0x000fea0003800000 */
.L_x_4108:
[----:B------:R-:W0:Y:S02]  /*8050*/  LD.E R0, desc[UR6][R6.64+0x4] ;  /* 0x0000040606007980 */ /* 0x000e24000c101900 */
[----:B0-----:R-:W-:-:S05]  /*8060*/  IADD3 R3, R13, R0, RZ ;  /* 0x000000000d037210 */ /* 0x001fca0007ffe0ff */
[----:B------:R-:W-:Y:S01]  /*8070*/  ST.E desc[UR6][R6.64+0x4], R3 ;  /* 0x0000040306007985 */ /* 0x000fe2000c101906 */
[----:B------:R-:W-:Y:S05]  /*8080*/  EXIT ;  /* 0x000000000000794d */ /* 0x000fea0003800000 */
.L_x_4110:
        /* <DEDUP_REMOVED lines=15> */
.L_x_5240:


//--------------------- .text._Z23gemm_half_q_half_kernelILi2ELi40ELb1ELb1ELi32EEvPK6__halfPKjS4_S2_PS0_iiiiPKtS7_iiiiiibS2_i --------------------------
	.section	.text._Z23gemm_half_q_half_kernelILi2ELi40ELb1ELb1ELi32EEvPK6__halfPKjS4_S2_PS0_iiiiPKtS7_iiiiiibS2_i,"ax",@progbits
	.align	128
        .global         _Z23gemm_half_q_half_kernelILi2ELi40ELb1ELb1ELi32EEvPK6__halfPKjS4_S2_PS0_iiiiPKtS7_iiiiiibS2_i
        .type           _Z23gemm_half_q_half_kernelILi2ELi40ELb1ELb1ELi32EEvPK6__halfPKjS4_S2_PS0_iiiiPKtS7_iiiiiibS2_i,@function
        .size           _Z23gemm_half_q_half_kernelILi2ELi40ELb1ELb1ELi32EEvPK6__halfPKjS4_S2_PS0_iiiiPKtS7_iiiiiibS2_i,(.L_x_5241 - _Z23gemm_half_q_half_kernelILi2ELi40ELb1ELb1ELi32EEvPK6__halfPKjS4_S2_PS0_iiiiPKtS7_iiiiiibS2_i)
        .other          _Z23gemm_half_q_half_kernelILi2ELi40ELb1ELb1ELi32EEvPK6__halfPKjS4_S2_PS0_iiiiPKtS7_iiiiiibS2_i,@"STO_CUDA_ENTRY STV_DEFAULT"
_Z23gemm_half_q_half_kernelILi2ELi40ELb1ELb1ELi32EEvPK6__halfPKjS4_S2_PS0_iiiiPKtS7_iiiiiibS2_i:
.text._Z23gemm_half_q_half_kernelILi2ELi40ELb1ELb1ELi32EEvPK6__halfPKjS4_S2_PS0_iiiiPKtS7_iiiiiibS2_i:
[----:B------:R-:W-:Y:S01]  /*0000*/  LDC R1, c[0x0][0x28] ;  /* 0x00000a00ff017b82 */ /* 0x000fe20000000800 */
[----:B------:R-:W0:Y:S07]  /*0010*/  S2R R11, SR_CTAID.Y ;  /* 0x00000000000b7919 */ /* 0x000e2e0000002600 */
[----:B------:R-:W0:Y:S01]  /*0020*/  LDC R0, c[0x0][0x238] ;  /* 0x00008e00ff007b82 */ /* 0x000e220000000800 */
[----:B------:R-:W-:Y:S01]  /*0030*/  ULDC.64 UR8, c[0x0][0x208] ;  /* 0x0000820000087ab9 */ /* 0x000fe20000000a00 */
[----:B------:R-:W-:Y:S01]  /*0040*/  PRMT R25, RZ, 0x7610, R25 ;  /* 0x00007610ff197816 */ /* 0x000fe20000000019 */
[----:B------:R-:W1:Y:S01]  /*0050*/  S2R R5, SR_TID.X ;  /* 0x0000000000057919 */ /* 0x000e620000002100 */
[----:B------:R-:W-:Y:S01]  /*0060*/  PRMT R6, RZ, 0x7610, R6 ;  /* 0x00007610ff067816 */ /* 0x000fe20000000006 */
[----:B------:R-:W2:Y:S03]  /*0070*/  S2R R3, SR_CTAID.Z ;  /* 0x0000000000037919 */ /* 0x000ea60000002700 */
[----:B------:R-:W3:Y:S01]  /*0080*/  LDC R2, c[0x0][0x240] ;  /* 0x00009000ff027b82 */ /* 0x000ee20000000800 */
[--C-:B0-----:R-:W-:Y:S01]  /*0090*/  IMAD R7, R11, -0x2, R0.reuse ;  /* 0xfffffffe0b077824 */ /* 0x101fe200078e0200 */
[----:B------:R-:W-:-:S04]  /*00a0*/  PRMT R0, RZ, 0x7610, R0 ;  /* 0x00007610ff007816 */ /* 0x000fc80000000000 */
[C---:B------:R-:W-:Y:S02]  /*00b0*/  ISETP.GE.AND P1, PT, R7.reuse, 0x1, PT ;  /* 0x000000010700780c */ /* 0x040fe40003f26270 */
[----:B------:R-:W-:-:S11]  /*00c0*/  VIMNMX R4, R7, 0x2, PT ;  /* 0x0000000207047848 */ /* 0x000fd60003fe0100 */
[----:B-123--:R-:W-:Y:S05]  /*00d0*/  @!P1 BRA `(.L_x_4111) ;  /* 0x0000000000289947 */ /* 0x00efea0003800000 */
        /* <DEDUP_REMOVED lines=10> */
.L_x_4111:
[----:B------:R-:W-:Y:S01]  /*0180*/  PRMT R6, R6, 0x9910, RZ ;  /* 0x0000991006067816 */ /* 0x000fe200000000ff */
[----:B------:R-:W0:Y:S01]  /*0190*/  S2UR UR4, SR_CTAID.X ;  /* 0x00000000000479c3 */ /* 0x000e220000002500 */
[----:B------:R-:W-:Y:S02]  /*01a0*/  SHF.L.U32 R54, R3, 0x5, RZ ;  /* 0x0000000503367819 */ /* 0x000fe400000006ff */
[----:B------:R-:W-:Y:S02]  /*01b0*/  ISETP.NE.AND P0, PT, R6, RZ, PT ;  /* 0x000000ff0600720c */ /* 0x000fe40003f05270 */
[----:B------:R-:W-:-:S11]  /*01c0*/  VIADDMNMX R55, R54, 0x20, R2, PT ;  /* 0x0000002036377846 */ /* 0x000fd60003800102 */
[----:B0-----:R-:W-:Y:S05]  /*01d0*/  @!P0 EXIT ;  /* 0x000000000000894d */ /* 0x001fea0003800000 */
[----:B------:R-:W-:Y:S01]  /*01e0*/  IADD3 R6, R54, R5, RZ ;  /* 0x0000000536067210 */ /* 0x000fe20007ffe0ff */
        /* <DEDUP_REMOVED lines=30> */
.L_x_4116:
        /* <DEDUP_REMOVED lines=16> */
.L_x_4115:
        /* <DEDUP_REMOVED lines=16> */
.L_x_4114:
        /* <DEDUP_REMOVED lines=17> */
.L_x_4118:
        /* <DEDUP_REMOVED lines=16> */
.L_x_4117:
        /* <DEDUP_REMOVED lines=14> */
.L_x_4113:
[----:B------:R-:W-:Y:S05]  /*08c0*/  BSYNC B0 ;  /* 0x0000000000007941 */ /* 0x000fea0003800000 */
.L_x_4112:
        /* <DEDUP_REMOVED lines=21> */
.L_x_4121:
        /* <DEDUP_REMOVED lines=11> */
.L_x_4120:
        /* <DEDUP_REMOVED lines=10> */
.L_x_4119:
        /* <DEDUP_REMOVED lines=18> */
.L_x_4123:
        /* <DEDUP_REMOVED lines=40> */
.L_x_4122:
[----:B------:R-:W-:Y:S01]  /*0f10*/  ULDC UR4, c[0x0][0x258] ;  /* 0x0000960000047ab9 */ /* 0x000fe20000000800 */
[----:B------:R-:W-:Y:S01]  /*0f20*/  ULDC UR5, c[0x0][0x260] ;  /* 0x0000980000057ab9 */ /* 0x000fe20000000800 */
[C---:B------:R-:W-:Y:S01]  /*0f30*/  ISETP.GT.AND P2, PT, R54.reuse, UR4, PT ;  /* 0x0000000436007c0c */ /* 0x040fe2000bf44270 */
[----:B------:R-:W-:Y:S01]  /*0f40*/  ULDC UR6, c[0x0][0x268] ;  /* 0x00009a0000067ab9 */ /* 0x000fe20000000800 */
[C---:B------:R-:W-:Y:S02]  /*0f50*/  VIMNMX R8, R54.reuse, UR4, PT ;  /* 0x0000000436087c48 */ /* 0x040fe4000bfe0100 */
[----:B------:R-:W-:Y:S02]  /*0f60*/  CS2R R12, SRZ ;  /* 0x00000000000c7805 */ /* 0x000fe4000001ff00 */
[----:B------:R-:W-:Y:S02]  /*0f70*/  ISETP.GT.AND P4, PT, R54, UR5, PT ;  /* 0x0000000536007c0c */ /* 0x000fe4000bf84270 */
[----:B--2---:R-:W-:-:S02]  /*0f80*/  SHF.R.S32.HI R11, RZ, 0x1f, R8 ;  /* 0x0000001fff0b7819 */ /* 0x004fc40000011408 */
[C---:B------:R-:W-:Y:S02]  /*0f90*/  ISETP.GT.AND P6, PT, R54.reuse, UR6, PT ;  /* 0x0000000636007c0c */ /* 0x040fe4000bfc4270 */
[----:B------:R-:W-:Y:S01]  /*0fa0*/  LEA.HI R11, R11, R8, RZ, 0x5 ;  /* 0x000000080b0b7211 */ /* 0x000fe200078f28ff */
[----:B------:R-:W-:Y:S01]  /*0fb0*/  HFMA2.MMA R8, -RZ, RZ, 0, 0 ;  /* 0x00000000ff087435 */ /* 0x000fe200000001ff */
[C---:B0-----:R-:W-:Y:S02]  /*0fc0*/  ISETP.GT.AND P3, PT, R54.reuse, R17, PT ;  /* 0x000000113600720c */ /* 0x041fe40003f64270 */
[----:B-1----:R-:W-:Y:S02]  /*0fd0*/  ISETP.GT.AND P5, PT, R54, R19, PT ;  /* 0x000000133600720c */ /* 0x002fe40003fa4270 */
[----:B------:R-:W-:Y:S02]  /*0fe0*/  SHF.R.S32.HI R15, RZ, 0x5, R11 ;  /* 0x00000005ff0f7819 */ /* 0x000fe4000001140b */
        /* <DEDUP_REMOVED lines=9> */
.L_x_4124:
        /* <DEDUP_REMOVED lines=8> */
.L_x_4125:
        /* <DEDUP_REMOVED lines=8> */
.L_x_4126:
        /* <DEDUP_REMOVED lines=8> */
.L_x_4127:
        /* <DEDUP_REMOVED lines=9> */
.L_x_4128:
[----:B------:R-:W-:Y:S01]  /*1290*/  LEA R10, R15, R10, 0x3 ;  /* 0x0000000a0f0a7211 */ /* 0x000fe200078e18ff */
[----:B------:R-:W0:Y:S01]  /*12a0*/  S2UR UR5, SR_CgaCtaId ;  /* 0x00000000000579c3 */ /* 0x000e220000008800 */
[----:B------:R-:W-:Y:S01]  /*12b0*/  ISETP.GE.OR P0, PT, R54, R17, P0 ;  /* 0x000000113600720c */ /* 0x000fe20000706670 */
[----:B------:R-:W-:Y:S01]  /*12c0*/  ULDC.64 UR6, c[0x0][0x218] ;  /* 0x0000860000067ab9 */ /* 0x000fe20000000a00 */
[----:B------:R-:W-:Y:S01]  /*12d0*/  IADD3 R8, R13, R10, R8 ;  /* 0x0000000a0d087210 */ /* 0x000fe20007ffe008 */
[----:B------:R-:W-:Y:S01]  /*12e0*/  UMOV UR4, 0x400 ;  /* 0x0000040000047882 */ /* 0x000fe20000000000 */
[----:B------:R-:W-:Y:S02]  /*12f0*/  PRMT R24, RZ, 0x5410, RZ ;  /* 0x00005410ff187816 */ /* 0x000fe400000000ff */
[----:B------:R-:W-:-:S05]  /*1300*/  IADD3 R11, R11, R8, R12 ;  /* 0x000000080b0b7210 */ /* 0x000fca0007ffe00c */
[----:B------:R-:W-:Y:S01]  /*1310*/  IMAD R8, R11, R2, RZ ;  /* 0x000000020b087224 */ /* 0x000fe200078e02ff */
[----:B------:R-:W-:-:S04]  /*1320*/  SHF.R.S32.HI R11, RZ, 0x1f, R9 ;  /* 0x0000001fff0b7819 */ /* 0x000fc80000011409 */
        /* <DEDUP_REMOVED lines=16> */
.L_x_4134:
        /* <DEDUP_REMOVED lines=19> */
[----:B------:R-:W-:Y:S02]  /*1560*/  MOV R14, R31 ;  /* 0x0000001f000e7202 */ /* 0x000fe40000000f00 */
[----:B------:R-:W-:Y:S02]  /*1570*/  LOP3.LUT R38, R13, 0xf000f, RZ, 0xc0, !PT ;  /* 0x000f000f0d267812 */ /* 0x000fe400078ec0ff */
[----:B------:R-:W-:Y:S02]  /*1580*/  LOP3.LUT R40, R39, 0xf000f, RZ, 0xc0, !PT ;  /* 0x000f000f27287812 */ /* 0x000fe400078ec0ff */
[----:B------:R-:W-:-:S02]  /*1590*/  ISETP.NE.AND P2, PT, R14, RZ, PT ;  /* 0x000000ff0e00720c */ /* 0x000fc40003f45270 */
[----:B------:R-:W-:Y:S02]  /*15a0*/  LOP3.LUT R32, R32, 0xf000f, RZ, 0xc0, !PT ;  /* 0x000f000f20207812 */ /* 0x000fe400078ec0ff */
[----:B------:R-:W-:Y:S02]  /*15b0*/  LOP3.LUT R14, R33, 0xf000f, RZ, 0xc0, !PT ;  /* 0x000f000f210e7812 */ /* 0x000fe400078ec0ff */
[----:B------:R-:W-:Y:S02]  /*15c0*/  LOP3.LUT R31, R15, 0x3f003f, RZ, 0xc0, !PT ;  /* 0x003f003f0f1f7812 */ /* 0x000fe400078ec0ff */
[----:B------:R-:W-:Y:S02]  /*15d0*/  SHF.R.U32.HI R41, RZ, 0x6, R15 ;  /* 0x00000006ff297819 */ /* 0x000fe4000001160f */
[----:B------:R-:W-:Y:S02]  /*15e0*/  LOP3.LUT R12, R12, 0x64006400, RZ, 0xfc, !PT ;  /* 0x640064000c0c7812 */ /* 0x000fe400078efcff */
[----:B---3--:R-:W-:-:S02]  /*15f0*/  SHF.R.U32.HI R47, RZ, 0x8, R18 ;  /* 0x00000008ff2f7819 */ /* 0x008fc40000011612 */
[----:B------:R-:W-:Y:S02]  /*1600*/  SHF.R.U32.HI R49, RZ, 0x8, R19 ;  /* 0x00000008ff317819 */ /* 0x000fe40000011613 */
[----:B------:R-:W-:Y:S02]  /*1610*/  SHF.R.U32.HI R43, RZ, 0x8, R16 ;  /* 0x00000008ff2b7819 */ /* 0x000fe40000011610 */
[----:B------:R-:W-:Y:S02]  /*1620*/  SHF.R.U32.HI R45, RZ, 0x8, R17 ;  /* 0x00000008ff2d7819 */ /* 0x000fe40000011611 */
[----:B------:R-:W-:Y:S02]  /*1630*/  LOP3.LUT R47, R38, 0x300030, R47, 0xf8, !PT ;  /* 0x00300030262f7812 */ /* 0x000fe400078ef82f */
[----:B------:R-:W-:Y:S02]  /*1640*/  LOP3.LUT R49, R40, 0x300030, R49, 0xf8, !PT ;  /* 0x0030003028317812 */ /* 0x000fe400078ef831 */
[----:B--2---:R-:W-:-:S02]  /*1650*/  SHF.R.U32.HI R42, RZ, 0xc, R20 ;  /* 0x0000000cff2a7819 */ /* 0x004fc40000011614 */
[----:B------:R-:W-:Y:S02]  /*1660*/  LOP3.LUT R38, R20, 0x3f003f, RZ, 0xc0, !PT ;  /* 0x003f003f14267812 */ /* 0x000fe400078ec0ff */
[----:B------:R-:W-:Y:S02]  /*1670*/  SHF.R.U32.HI R40, RZ, 0x6, R20 ;  /* 0x00000006ff287819 */ /* 0x000fe40000011614 */
[----:B------:R-:W-:Y:S02]  /*1680*/  SHF.R.U32.HI R20, RZ, 0xc, R21 ;  /* 0x0000000cff147819 */ /* 0x000fe40000011615 */
[----:B------:R-:W-:Y:S02]  /*1690*/  LOP3.LUT R43, R32, 0x300030, R43, 0xf8, !PT ;  /* 0x00300030202b7812 */ /* 0x000fe400078ef82b */
[----:B------:R-:W-:Y:S02]  /*16a0*/  LOP3.LUT R45, R14, 0x300030, R45, 0xf8, !PT ;  /* 0x003000300e2d7812 */ /* 0x000fe400078ef82d */
        /* <DEDUP_REMOVED lines=8> */
[----:B------:R-:W-:Y:S02]  /*1730*/  LOP3.LUT R51, R20, 0x300030, R51, 0xf8, !PT ;  /* 0x0030003014337812 */ /* 0x000fe400078ef833 */
        /* <DEDUP_REMOVED lines=107> */
[----:B--2---:R-:W-:-:S05]  /*1df0*/  HFMA2.MMA R59, R35, R16, R59 ;  /* 0x00000010233b7235 */ /* 0x004fca000000003b */
        /* <DEDUP_REMOVED lines=31> */
.L_x_4131:
        /* <DEDUP_REMOVED lines=46> */
.L_x_4130:
        /* <DEDUP_REMOVED lines=14> */
[----:B------:R-:W-:Y:S02]  /*23b0*/  LOP3.LUT R30, R30, 0xf000f, RZ, 0xc0, !PT ;  /* 0x000f000f1e1e7812 */ /* 0x000fe400078ec0ff */
        /* <DEDUP_REMOVED lines=10> */
[----:B------:R-:W-:Y:S02]  /*2460*/  SHF.R.U32.HI R49, RZ, 0x8, R19 ;  /* 0x00000008ff317819 */ /* 0x000fe40000011613 */
[----:B------:R-:W-:Y:S02]  /*2470*/  LOP3.LUT R18, R33, 0xf000f, RZ, 0xc0, !PT ;  /* 0x000f000f21127812 */ /* 0x000fe400078ec0ff */
[----:B------:R-:W-:-:S02]  /*2480*/  LOP3.LUT R43, R30, 0x300030, R43, 0xf8, !PT ;  /* 0x003000301e2b7812 */ /* 0x000fc400078ef82b */
[----:B------:R-:W-:Y:S02]  /*2490*/  LOP3.LUT R45, R16, 0x300030, R45, 0xf8, !PT ;  /* 0x00300030102d7812 */ /* 0x000fe400078ef82d */
[----:B------:R-:W-:Y:S02]  /*24a0*/  SHF.R.U32.HI R32, RZ, 0xc, R14 ;  /* 0x0000000cff207819 */ /* 0x000fe4000001160e */
[--C-:B------:R-:W-:Y:S02]  /*24b0*/  SHF.R.U32.HI R53, RZ, 0xa, R19.reuse ;  /* 0x0000000aff357819 */ /* 0x100fe40000011613 */
[----:B------:R-:W-:Y:S02]  /*24c0*/  LOP3.LUT R37, R19, 0x3f003f, RZ, 0xc0, !PT ;  /* 0x003f003f13257812 */ /* 0x000fe400078ec0ff */
[----:B------:R-:W-:Y:S02]  /*24d0*/  SHF.R.U32.HI R48, RZ, 0x6, R19 ;  /* 0x00000006ff307819 */ /* 0x000fe40000011613 */
[----:B------:R-:W-:-:S02]  /*24e0*/  LOP3.LUT R49, R18, 0x300030, R49, 0xf8, !PT ;  /* 0x0030003012317812 */ /* 0x000fc400078ef831 */
[--C-:B---3--:R-:W-:Y:S02]  /*24f0*/  SHF.R.U32.HI R16, RZ, 0xc, R20.reuse ;  /* 0x0000000cff107819 */ /* 0x108fe40000011614 */
        /* <DEDUP_REMOVED lines=153> */
.L_x_4133:
        /* <DEDUP_REMOVED lines=46> */
.L_x_4132:
        /* <DEDUP_REMOVED lines=8> */
.L_x_4129:
        /* <DEDUP_REMOVED lines=15> */
.L_x_4144:
[----:B------:R-:W-:Y:S01]  /*32e0*/  MOV R26, R56 ;  /* 0x00000038001a7202 */ /* 0x000fe20000000f00 */
[----:B------:R-:W-:Y:S06]  /*32f0*/  @!P1 BRA `(.L_x_4136) ;  /* 0x00000038004c9947 */ /* 0x000fec0003800000 */
[----:B------:R-:W2:Y:S01]  /*3300*/  LDG.E.128.CONSTANT R4, desc[UR8][R26.64] ;  /* 0x000000081a047981 */ /* 0x000ea2000c1e9d00 */
[----:B------:R-:W0:Y:S01]  /*3310*/  LDC R21, c[0x0][0x23c] ;  /* 0x00008f00ff157b82 */ /* 0x000e220000000800 */
[----:B------:R-:W-:-:S04]  /*3320*/  PRMT R2, R0, 0x9910, RZ ;  /* 0x0000991000027816 */ /* 0x000fc800000000ff */
[----:B------:R-:W-:Y:S01]  /*3330*/  ISETP.NE.AND P2, PT, R2, RZ, PT ;  /* 0x000000ff0200720c */ /* 0x000fe20003f45270 */
[----:B------:R-:W-:Y:S01]  /*3340*/  HFMA2.MMA R28, -RZ, RZ, 0, 0.0625 ;  /* 0x00002c00ff1c7435 */ /* 0x000fe200000001ff */
[----:B0-----:R-:W-:-:S05]  /*3350*/  IMAD.WIDE R18, R21, 0x4, R26 ;  /* 0x0000000415127825 */ /* 0x001fca00078e021a */
[----:B-----5:R0:W5:Y:S02]  /*3360*/  LDG.E.128.CONSTANT R12, desc[UR8][R18.64] ;  /* 0x00000008120c7981 */ /* 0x020164000c1e9d00 */
[----:B0-----:R-:W-:Y:S01]  /*3370*/  IMAD.WIDE R18, R21, 0x4, R18 ;  /* 0x0000000415127825 */ /* 0x001fe200078e0212 */
[C---:B--2---:R-:W-:Y:S02]  /*3380*/  LOP3.LUT R2, R4.reuse, 0xf000f, RZ, 0xc0, !PT ;  /* 0x000f000f04027812 */ /* 0x044fe400078ec0ff */
[----:B------:R-:W-:Y:S02]  /*3390*/  LOP3.LUT R3, R4, 0xf000f0, RZ, 0xc0, !PT ;  /* 0x00f000f004037812 */ /* 0x000fe400078ec0ff */
[----:B------:R-:W-:Y:S02]  /*33a0*/  SHF.R.U32.HI R4, RZ, 0x8, R4 ;  /* 0x00000008ff047819 */ /* 0x000fe40000011604 */
[----:B------:R-:W-:Y:S02]  /*33b0*/  SHF.R.U32.HI R20, RZ, 0x8, R5 ;  /* 0x00000008ff147819 */ /* 0x000fe40000011605 */
        /* <DEDUP_REMOVED lines=38> */
[----:B------:R-:W-:Y:S01]  /*3620*/  IMAD.WIDE R20, R21, 0x4, R18 ;  /* 0x0000000415147825 */ /* 0x000fe200078e0212 */
[----:B------:R-:W-:-:S03]  /*3630*/  LOP3.LUT R49, R32, 0x64006400, RZ, 0xfc, !PT ;  /* 0x6400640020317812 */ /* 0x000fc600078efcff */
[-C--:B------:R-:W-:Y:S01]  /*3640*/  HFMA2 R35, R35, R28.reuse.H0_H0, -72, -72 ;  /* 0xd480d48023237431 */ /* 0x080fe2000004001c */
[----:B------:R-:W-:Y:S01]  /*3650*/  LOP3.LUT R38, R36, 0x64006400, RZ, 0xfc, !PT ;  /* 0x6400640024267812 */ /* 0x000fe200078efcff */
[----:B------:R-:W-:Y:S01]  /*3660*/  HADD2 R36, R6, -1032, -1032 ;  /* 0xe408e40806247430 */ /* 0x000fe20000000000 */
[----:B------:R-:W-:Y:S01]  /*3670*/  LOP3.LUT R51, R39, 0x64006400, RZ, 0xfc, !PT ;  /* 0x6400640027337812 */ /* 0x000fe200078efcff */
[----:B------:R-:W-:Y:S02]  /*3680*/  HADD2 R39, R33, -1032, -1032 ;  /* 0xe408e40821277430 */ /* 0x000fe40000000000 */
[-C--:B------:R-:W-:Y:S02]  /*3690*/  HFMA2 R34, R7, R28.reuse.H0_H0, -72, -72 ;  /* 0xd480d48007227431 */ /* 0x080fe4000004001c */
[----:B------:R-:W-:Y:S02]  /*36a0*/  HFMA2 R33, R49, R28.H0_H0, -72, -72 ;  /* 0xd480d48031217431 */ /* 0x000fe4000004001c */
[----:B------:R-:W-:-:S02]  /*36b0*/  HADD2 R38, R38, -1032, -1032 ;  /* 0xe408e40826267430 */ /* 0x000fc40000000000 */
        /* <DEDUP_REMOVED lines=22> */
[----:B------:R-:W-:Y:S02]  /*3820*/  HADD2.F32 R5, -RZ, R5.H1_H1 ;  /* 0x30000005ff057230 */ /* 0x000fe40000004100 */
[----:B------:R-:W-:Y:S01]  /*3830*/  FFMA.FTZ R3, R3, R7, R2 ;  /* 0x0000000703037223 */ /* 0x000fe20000010002 */
[----:B------:R-:W-:Y:S02]  /*3840*/  HADD2.F32 R6, -RZ, R44.H0_H0 ;  /* 0x2000002cff067230 */ /* 0x000fe40000004100 */
        /* <DEDUP_REMOVED lines=63> */
.L_x_4137:
[----:B------:R-:W5:Y:S04]  /*3c40*/  LDG.E.128.CONSTANT R16, desc[UR8][R18.64] ;  /* 0x0000000812107981 */ /* 0x000f68000c1e9d00 */
[----:B------:R-:W5:Y:S01]  /*3c50*/  LDG.E.128.CONSTANT R20, desc[UR8][R20.64] ;  /* 0x0000000814147981 */ /* 0x000f62000c1e9d00 */
[----:B------:R-:W-:Y:S05]  /*3c60*/  @P0 BRA `(.L_x_4138) ;  /* 0x0000000400580947 */ /* 0x000fea0003800000 */
[----:B------:R-:W0:Y:S01]  /*3c70*/  LDS.64 R2, [UR4+0x40] ;  /* 0x00004004ff027984 */ /* 0x000e220008000a00 */
[----:B------:R-:W-:Y:S02]  /*3c80*/  HADD2.F32 R4, -RZ, R43.H0_H0 ;  /* 0x2000002bff047230 */ /* 0x000fe40000004100 */
[----:B------:R-:W-:Y:S01]  /*3c90*/  HADD2.F32 R52, -RZ, R47.H1_H1 ;  /* 0x3000002fff347230 */ /* 0x000fe20000004100 */
[----:B------:R-:W1:Y:S01]  /*3ca0*/  LDS.64 R6, [UR4+0x48] ;  /* 0x00004804ff067984 */ /* 0x000e620008000a00 */
[--C-:B------:R-:W-:Y:S02]  /*3cb0*/  HADD2.F32 R5, -RZ, R45.reuse.H0_H0 ;  /* 0x2000002dff057230 */ /* 0x100fe40000004100 */
[----:B------:R-:W-:Y:S02]  /*3cc0*/  HADD2.F32 R56, -RZ, R45.H1_H1 ;  /* 0x3000002dff387230 */ /* 0x000fe40000004100 */
[----:B------:R-:W-:Y:S02]  /*3cd0*/  HADD2.F32 R45, -RZ, R41.H0_H0 ;  /* 0x20000029ff2d7230 */ /* 0x000fe40000004100 */
[----:B0-----:R-:W-:-:S02]  /*3ce0*/  HADD2.F32 R49, -RZ, R3.H0_H0 ;  /* 0x20000003ff317230 */ /* 0x001fc40000004100 */
[----:B------:R-:W-:Y:S02]  /*3cf0*/  HADD2.F32 R48, -RZ, R3.H1_H1 ;  /* 0x30000003ff307230 */ /* 0x000fe40000004100 */
[--C-:B------:R-:W-:Y:S02]  /*3d00*/  HADD2.F32 R51, -RZ, R2.reuse.H0_H0 ;  /* 0x20000002ff337230 */ /* 0x100fe40000004100 */
[----:B------:R-:W-:Y:S02]  /*3d10*/  HADD2.F32 R50, -RZ, R2.H1_H1 ;  /* 0x30000002ff327230 */ /* 0x000fe40000004100 */
[--C-:B------:R-:W-:Y:S02]  /*3d20*/  HADD2.F32 R3, -RZ, R46.reuse.H0_H0 ;  /* 0x2000002eff037230 */ /* 0x100fe40000004100 */
[-C--:B------:R-:W-:Y:S01]  /*3d30*/  FFMA.FTZ R53, R4, R51.reuse, RZ ;  /* 0x0000003304357223 */ /* 0x080fe200000100ff */
[----:B------:R-:W-:Y:S02]  /*3d40*/  HADD2.F32 R2, -RZ, R47.H0_H0 ;  /* 0x2000002fff027230 */ /* 0x000fe40000004100 */
[----:B------:R-:W-:Y:S01]  /*3d50*/  FFMA.FTZ R5, R5, R51, RZ ;  /* 0x0000003305057223 */ /* 0x000fe200000100ff */
[----:B------:R-:W-:-:S02]  /*3d60*/  HADD2.F32 R46, -RZ, R46.H1_H1 ;  /* 0x3000002eff2e7230 */ /* 0x000fc40000004100 */
[-C--:B------:R-:W-:Y:S01]  /*3d70*/  FFMA.FTZ R3, R3, R51.reuse, RZ ;  /* 0x0000003303037223 */ /* 0x080fe200000100ff */
[----:B------:R-:W-:-:S03]  /*3d80*/  FFMA.FTZ R47, R2, R51, RZ ;  /* 0x00000033022f7223 */ /* 0x000fc600000100ff */
[-C--:B------:R-:W-:Y:S01]  /*3d90*/  FFMA.FTZ R4, R46, R50.reuse, R3 ;  /* 0x000000322e047223 */ /* 0x080fe20000010003 */
[----:B------:R-:W-:Y:S02]  /*3da0*/  HADD2.F32 R3, -RZ, R42.H0_H0 ;  /* 0x2000002aff037230 */ /* 0x000fe40000004100 */
[-C--:B------:R-:W-:Y:S01]  /*3db0*/  FFMA.FTZ R2, R52, R50.reuse, R47 ;  /* 0x0000003234027223 */ /* 0x080fe2000001002f */
[----:B------:R-:W-:Y:S02]  /*3dc0*/  HADD2.F32 R52, -RZ, R43.H1_H1 ;  /* 0x3000002bff347230 */ /* 0x000fe40000004100 */
[----:B------:R-:W-:Y:S02]  /*3dd0*/  HADD2.F32 R43, -RZ, R44.H0_H0 ;  /* 0x2000002cff2b7230 */ /* 0x000fe40000004100 */
[----:B------:R-:W-:Y:S01]  /*3de0*/  FFMA.FTZ R3, R3, R49, R2 ;  /* 0x0000003103037223 */ /* 0x000fe20000010002 */
[----:B------:R-:W-:Y:S02]  /*3df0*/  HADD2.F32 R42, -RZ, R42.H1_H1 ;  /* 0x3000002aff2a7230 */ /* 0x000fe40000004100 */
        /* <DEDUP_REMOVED lines=8> */
[----:B------:R-:W-:Y:S02]  /*3e80*/  HADD2.F32 R40, -RZ, R37.H0_H0 ;  /* 0x20000025ff287230 */ /* 0x000fe40000004100 */
[----:B-1----:R-:W-:Y:S02]  /*3e90*/  HADD2.F32 R4, -RZ, R6.H0_H0 ;  /* 0x20000006ff047230 */ /* 0x002fe40000004100 */
[----:B------:R-:W-:Y:S01]  /*3ea0*/  FFMA.FTZ R49, R42, R48, R49 ;  /* 0x000000302a317223 */ /* 0x000fe20000010031 */
[----:B------:R-:W-:-:S02]  /*3eb0*/  HADD2.F32 R44, -RZ, R44.H1_H1 ;  /* 0x3000002cff2c7230 */ /* 0x000fc40000004100 */
[----:B------:R-:W-:Y:S02]  /*3ec0*/  HADD2.F32 R2, -RZ, R41.H1_H1 ;  /* 0x30000029ff027230 */ /* 0x000fe40000004100 */
[----:B------:R-:W-:Y:S01]  /*3ed0*/  FFMA.FTZ R3, R40, R4, R3 ;  /* 0x0000000428037223 */ /* 0x000fe20000010003 */
[----:B------:R-:W-:Y:S02]  /*3ee0*/  HADD2.F32 R42, -RZ, R36.H0_H0 ;  /* 0x20000024ff2a7230 */ /* 0x000fe40000004100 */
[-C--:B------:R-:W-:Y:S01]  /*3ef0*/  FFMA.FTZ R5, R44, R48.reuse, R5 ;  /* 0x000000302c057223 */ /* 0x080fe20000010005 */
[----:B------:R-:W-:Y:S02]  /*3f00*/  HADD2.F32 R6, -RZ, R6.H1_H1 ;  /* 0x30000006ff067230 */ /* 0x000fe40000004100 */
        /* <DEDUP_REMOVED lines=23> */
[----:B------:R-:W-:Y:S02]  /*4080*/  HADD2.F32 R3, -RZ, R35.H1_H1 ;  /* 0x30000023ff037230 */ /* 0x000fe40000004100 */
        /* <DEDUP_REMOVED lines=20> */
.L_x_4138:
[C---:B-----5:R-:W-:Y:S02]  /*41d0*/  LOP3.LUT R2, R12.reuse, 0xf000f, RZ, 0xc0, !PT ;  /* 0x000f000f0c027812 */ /* 0x060fe400078ec0ff */
[----:B------:R-:W-:Y:S02]  /*41e0*/  LOP3.LUT R3, R12, 0xf000f0, RZ, 0xc0, !PT ;  /* 0x00f000f00c037812 */ /* 0x000fe400078ec0ff */
[C---:B------:R-:W-:Y:S02]  /*41f0*/  LOP3.LUT R32, R14.reuse, 0xf000f, RZ, 0xc0, !PT ;  /* 0x000f000f0e207812 */ /* 0x040fe400078ec0ff */
[----:B------:R-:W-:Y:S02]  /*4200*/  LOP3.LUT R34, R14, 0xf000f0, RZ, 0xc0, !PT ;  /* 0x00f000f00e227812 */ /* 0x000fe400078ec0ff */
[----:B------:R-:W-:Y:S02]  /*4210*/  SHF.R.U32.HI R12, RZ, 0x8, R12 ;  /* 0x00000008ff0c7819 */ /* 0x000fe4000001160c */
[----:B------:R-:W-:-:S02]  /*4220*/  LOP3.LUT R5, R13, 0xf000f, RZ, 0xc0, !PT ;  /* 0x000f000f0d057812 */ /* 0x000fc400078ec0ff */
[----:B------:R-:W-:Y:S02]  /*4230*/  LOP3.LUT R6, R13, 0xf000f0, RZ, 0xc0, !PT ;  /* 0x00f000f00d067812 */ /* 0x000fe400078ec0ff */
[----:B------:R-:W-:Y:S02]  /*4240*/  SHF.R.U32.HI R14, RZ, 0x8, R14 ;  /* 0x00000008ff0e7819 */ /* 0x000fe4000001160e */
[----:B------:R-:W-:Y:S02]  /*4250*/  SHF.R.U32.HI R13, RZ, 0x8, R13 ;  /* 0x00000008ff0d7819 */ /* 0x000fe4000001160d */
[C---:B------:R-:W-:Y:S02]  /*4260*/  LOP3.LUT R36, R15.reuse, 0xf000f, RZ, 0xc0, !PT ;  /* 0x000f000f0f247812 */ /* 0x040fe400078ec0ff */
[----:B------:R-:W-:Y:S02]  /*4270*/  LOP3.LUT R39, R15, 0xf000f0, RZ, 0xc0, !PT ;  /* 0x00f000f00f277812 */ /* 0x000fe400078ec0ff */
[----:B------:R-:W-:-:S02]  /*4280*/  SHF.R.U32.HI R15, RZ, 0x8, R15 ;  /* 0x00000008ff0f7819 */ /* 0x000fc4000001160f */
        /* <DEDUP_REMOVED lines=36> */
[----:B------:R-:W-:Y:S02]  /*44d0*/  HADD2 R41, R6, -1032, -1032 ;  /* 0xe408e40806297430 */ /* 0x000fe40000000000 */
[-C--:B------:R-:W-:Y:S02]  /*44e0*/  HFMA2 R42, R13, R28.reuse.H0_H0, -72, -72 ;  /* 0xd480d4800d2a7431 */ /* 0x080fe4000004001c */
[----:B------:R-:W-:Y:S02]  /*44f0*/  HADD2 R43, R43, -1032, -1032 ;  /* 0xe408e4082b2b7430 */ /* 0x000fe40000000000 */
[----:B------:R-:W-:Y:S02]  /*4500*/  HADD2 R45, R12, -1032, -1032 ;  /* 0xe408e4080c2d7430 */ /* 0x000fe40000000000 */
[----:B------:R-:W-:Y:S01]  /*4510*/  HFMA2 R14, R47, R28.H0_H0, -72, -72 ;  /* 0xd480d4802f0e7431 */ /* 0x000fe2000004001c */
[----:B------:R-:W-:Y:S06]  /*4520*/  @!P2 BRA `(.L_x_4139) ;  /* 0x000000040058a947 */ /* 0x000fec0003800000 */
[----:B------:R-:W0:Y:S01]  /*4530*/  LDS.64 R4, [UR4+0x10] ;  /* 0x00001004ff047984 */ /* 0x000e220008000a00 */
[----:B------:R-:W-:Y:S02]  /*4540*/  HADD2.F32 R6, -RZ, R37.H0_H0 ;  /* 0x20000025ff067230 */ /* 0x000fe40000004100 */
[--C-:B------:R-:W-:Y:S01]  /*4550*/  HADD2.F32 R50, -RZ, R33.reuse.H0_H0 ;  /* 0x20000021ff327230 */ /* 0x100fe20000004100 */
        /* <DEDUP_REMOVED lines=9> */
[----:B------:R-:W-:Y:S02]  /*45f0*/  HADD2.F32 R6, -RZ, R37.H1_H1 ;  /* 0x30000025ff067230 */ /* 0x000fe40000004100 */
[----:B------:R-:W-:Y:S01]  /*4600*/  FFMA.FTZ R49, R2, R3, RZ ;  /* 0x0000000302317223 */ /* 0x000fe200000100ff */
[----:B------:R-:W-:Y:S01]  /*4610*/  FFMA.FTZ R51, R3, R4, RZ ;  /* 0x0000000403337223 */ /* 0x000fe200000100ff */
[----:B------:R-:W-:-:S02]  /*4620*/  HADD2.F32 R4, -RZ, R35.H1_H1 ;  /* 0x30000023ff047230 */ /* 0x000fc40000004100 */
[C---:B------:R-:W-:Y:S01]  /*4630*/  FFMA.FTZ R50, R47.reuse, R52, R50 ;  /* 0x000000342f327223 */ /* 0x040fe20000010032 */
[----:B------:R-:W-:Y:S02]  /*4640*/  HADD2.F32 R7, -RZ, R5.H0_H0 ;  /* 0x20000005ff077230 */ /* 0x000fe40000004100 */
[----:B------:R-:W-:Y:S01]  /*4650*/  FFMA.FTZ R48, R48, R47, R49 ;  /* 0x0000002f30307223 */ /* 0x000fe20000010031 */
[----:B------:R-:W-:Y:S02]  /*4660*/  HADD2.F32 R2, -RZ, R34.H0_H0 ;  /* 0x20000022ff027230 */ /* 0x000fe40000004100 */
[C---:B------:R-:W-:Y:S01]  /*4670*/  FFMA.FTZ R4, R47.reuse, R4, R51 ;  /* 0x000000042f047223 */ /* 0x040fe20000010033 */
[----:B------:R-:W-:Y:S01]  /*4680*/  FFMA.FTZ R52, R47, R6, R53 ;  /* 0x000000062f347223 */ /* 0x000fe20000010035 */
[----:B------:R-:W-:Y:S02]  /*4690*/  HADD2.F32 R47, -RZ, R36.H0_H0 ;  /* 0x20000024ff2f7230 */ /* 0x000fe40000004100 */
[----:B------:R-:W-:-:S02]  /*46a0*/  HADD2.F32 R3, -RZ, R32.H0_H0 ;  /* 0x20000020ff037230 */ /* 0x000fc40000004100 */
        /* <DEDUP_REMOVED lines=8> */
[----:B------:R-:W-:Y:S02]  /*4730*/  HADD2.F32 R6, -RZ, R36.H1_H1 ;  /* 0x30000024ff067230 */ /* 0x000fe40000004100 */
[----:B------:R-:W-:Y:S01]  /*4740*/  FFMA.FTZ R7, R2, R5, R3 ;  /* 0x0000000502077223 */ /* 0x000fe20000010003 */
[----:B------:R-:W-:Y:S02]  /*4750*/  HADD2.F32 R2, -RZ, R38.H1_H1 ;  /* 0x30000026ff027230 */ /* 0x000fe40000004100 */
[C---:B------:R-:W-:Y:S01]  /*4760*/  FFMA.FTZ R3, R5.reuse, R4, R50 ;  /* 0x0000000405037223 */ /* 0x040fe20000010032 */
[--C-:B-1----:R-:W-:Y:S02]  /*4770*/  HADD2.F32 R4, -RZ, R12.reuse.H0_H0 ;  /* 0x2000000cff047230 */ /* 0x102fe40000004100 */
[C---:B------:R-:W-:Y:S01]  /*4780*/  FFMA.FTZ R49, R5.reuse, R6, R47 ;  /* 0x0000000605317223 */ /* 0x040fe2000001002f */
[----:B------:R-:W-:Y:S02]  /*4790*/  HADD2.F32 R6, -RZ, R39.H0_H0 ;  /* 0x20000027ff067230 */ /* 0x000fe40000004100 */
[----:B------:R-:W-:Y:S01]  /*47a0*/  FFMA.FTZ R51, R5, R2, R51 ;  /* 0x0000000205337223 */ /* 0x000fe20000010033 */
[----:B------:R-:W-:-:S02]  /*47b0*/  HADD2.F32 R12, -RZ, R12.H1_H1 ;  /* 0x3000000cff0c7230 */ /* 0x000fc40000004100 */
[--C-:B------:R-:W-:Y:S02]  /*47c0*/  HADD2.F32 R47, -RZ, R41.reuse.H1_H1 ;  /* 0x30000029ff2f7230 */ /* 0x100fe40000004100 */
[----:B------:R-:W-:Y:S01]  /*47d0*/  FFMA.FTZ R6, R6, R4, R7 ;  /* 0x0000000406067223 */ /* 0x000fe20000010007 */
[----:B------:R-:W-:Y:S02]  /*47e0*/  HADD2.F32 R7, -RZ, R41.H0_H0 ;  /* 0x20000029ff077230 */ /* 0x000fe40000004100 */
[----:B------:R-:W-:Y:S02]  /*47f0*/  HADD2.F32 R5, -RZ, R39.H1_H1 ;  /* 0x30000027ff057230 */ /* 0x000fe40000004100 */
[----:B------:R-:W-:Y:S02]  /*4800*/  HADD2.F32 R48, -RZ, R43.H0_H0 ;  /* 0x2000002bff307230 */ /* 0x000fe40000004100 */
[----:B------:R-:W-:Y:S01]  /*4810*/  FFMA.FTZ R3, R4, R7, R3 ;  /* 0x0000000704037223 */ /* 0x000fe20000010003 */
[----:B------:R-:W-:-:S02]  /*4820*/  HADD2.F32 R50, -RZ, R45.H0_H0 ;  /* 0x2000002dff327230 */ /* 0x000fc40000004100 */
[----:B------:R-:W-:Y:S01]  /*4830*/  FFMA.FTZ R5, R5, R12, R6 ;  /* 0x0000000c05057223 */ /* 0x000fe20000010006 */
[----:B------:R-:W-:Y:S02]  /*4840*/  HADD2.F32 R7, -RZ, R43.H1_H1 ;  /* 0x3000002bff077230 */ /* 0x000fe40000004100 */
[----:B------:R-:W-:Y:S01]  /*4850*/  FFMA.FTZ R3, R12, R47, R3 ;  /* 0x0000002f0c037223 */ /* 0x000fe20000010003 */
[----:B------:R-:W-:Y:S02]  /*4860*/  HADD2.F32 R47, -RZ, R45.H1_H1 ;  /* 0x3000002dff2f7230 */ /* 0x000fe40000004100 */
        /* <DEDUP_REMOVED lines=34> */
.L_x_4139:
        /* <DEDUP_REMOVED lines=21> */
[--C-:B------:R-:W-:Y:S02]  /*4be0*/  HADD2.F32 R3, -RZ, R32.reuse.H0_H0 ;  /* 0x20000020ff037230 */ /* 0x100fe40000004100 */
        /* <DEDUP_REMOVED lines=9> */
[----:B------:R-:W-:Y:S01]  /*4c80*/  FFMA.FTZ R3, R32, R12, R3 ;  /* 0x0000000c20037223 */ /* 0x000fe20000010003 */
[----:B------:R-:W-:-:S02]  /*4c90*/  HADD2.F32 R32, -RZ, R39.H0_H0 ;  /* 0x20000027ff207230 */ /* 0x000fc40000004100 */
[-C--:B------:R-:W-:Y:S01]  /*4ca0*/  FFMA.FTZ R5, R5, R13.reuse, R46 ;  /* 0x0000000d05057223 */ /* 0x080fe2000001002e */
[----:B-1----:R-:W-:Y:S02]  /*4cb0*/  HADD2.F32 R4, -RZ, R6.H0_H0 ;  /* 0x20000006ff047230 */ /* 0x002fe40000004100 */
        /* <DEDUP_REMOVED lines=52> */
.L_x_4140:
[C---:B------:R-:W-:Y:S02]  /*5000*/  LOP3.LUT R4, R17.reuse, 0xf000f, RZ, 0xc0, !PT ;  /* 0x000f000f11047812 */ /* 0x040fe400078ec0ff */
[----:B------:R-:W-:Y:S02]  /*5010*/  LOP3.LUT R5, R17, 0xf000f0, RZ, 0xc0, !PT ;  /* 0x00f000f011057812 */ /* 0x000fe400078ec0ff */
        /* <DEDUP_REMOVED lines=10> */
[C---:B------:R-:W-:Y:S02]  /*50c0*/  LOP3.LUT R6, R17.reuse, 0xf000f, RZ, 0xc0, !PT ;  /* 0x000f000f11067812 */ /* 0x040fe400078ec0ff */
        /* <DEDUP_REMOVED lines=10> */
[C---:B------:R-:W-:Y:S02]  /*5170*/  LOP3.LUT R32, R19.reuse, 0xf000f, RZ, 0xc0, !PT ;  /* 0x000f000f13207812 */ /* 0x040fe400078ec0ff */
        /* <DEDUP_REMOVED lines=40> */
[C---:B------:R-:W-:Y:S01]  /*5400*/  FFMA.FTZ R46, R3.reuse, R46, RZ ;  /* 0x0000002e032e7223 */ /* 0x040fe200000100ff */
[----:B------:R-:W-:Y:S01]  /*5410*/  FFMA.FTZ R47, R2, R3, RZ ;  /* 0x00000003022f7223 */ /* 0x000fe200000100ff */
[C---:B------:R-:W-:Y:S01]  /*5420*/  FFMA.FTZ R51, R3.reuse, R6, RZ ;  /* 0x0000000603337223 */ /* 0x040fe200000100ff */
[----:B------:R-:W-:Y:S02]  /*5430*/  HADD2.F32 R7, -RZ, R5.H0_H0 ;  /* 0x20000005ff077230 */ /* 0x000fe40000004100 */
[----:B------:R-:W-:Y:S01]  /*5440*/  FFMA.FTZ R49, R3, R4, RZ ;  /* 0x0000000403317223 */ /* 0x000fe200000100ff */
        /* <DEDUP_REMOVED lines=71> */
.L_x_4141:
[----:B------:R-:W-:Y:S05]  /*58c0*/  @P0 BRA `(.L_x_4142) ;  /* 0x0000000400580947 */ /* 0x000fea0003800000 */
[----:B------:R-:W0:Y:S01]  /*58d0*/  LDS.64 R2, [UR4+0x60] ;  /* 0x00006004ff027984 */ /* 0x000e220008000a00 */
[----:B------:R-:W-:Y:S02]  /*58e0*/  HADD2.F32 R4, -RZ, R39.H0_H0 ;  /* 0x20000027ff047230 */ /* 0x000fe40000004100 */
[--C-:B------:R-:W-:Y:S01]  /*58f0*/  HADD2.F32 R5, -RZ, R37.reuse.H0_H0 ;  /* 0x20000025ff057230 */ /* 0x100fe20000004100 */
        /* <DEDUP_REMOVED lines=16> */
[--C-:B------:R-:W-:Y:S02]  /*5a00*/  HADD2.F32 R3, -RZ, R42.reuse.H0_H0 ;  /* 0x2000002aff037230 */ /* 0x100fe40000004100 */
[-C--:B------:R-:W-:Y:S01]  /*5a10*/  FFMA.FTZ R2, R43, R45.reuse, R2 ;  /* 0x0000002d2b027223 */ /* 0x080fe20000010002 */
[----:B------:R-:W-:Y:S02]  /*5a20*/  HADD2.F32 R42, -RZ, R42.H1_H1 ;  /* 0x3000002aff2a7230 */ /* 0x000fe40000004100 */
[----:B------:R-:W-:Y:S01]  /*5a30*/  FFMA.FTZ R44, R37, R45, R44 ;  /* 0x0000002d252c7223 */ /* 0x000fe2000001002c */
[----:B------:R-:W-:-:S02]  /*5a40*/  HADD2.F32 R37, -RZ, R38.H0_H0 ;  /* 0x20000026ff257230 */ /* 0x000fc40000004100 */
[----:B------:R-:W-:Y:S01]  /*5a50*/  FFMA.FTZ R3, R3, R13, R2 ;  /* 0x0000000d03037223 */ /* 0x000fe20000010002 */
[----:B------:R-:W-:Y:S02]  /*5a60*/  HADD2.F32 R5, -RZ, R40.H0_H0 ;  /* 0x20000028ff057230 */ /* 0x000fe40000004100 */
[----:B------:R-:W-:Y:S01]  /*5a70*/  FFMA.FTZ R46, R41, R45, R46 ;  /* 0x0000002d292e7223 */ /* 0x000fe2000001002e */
[--C-:B------:R-:W-:Y:S02]  /*5a80*/  HADD2.F32 R39, -RZ, R36.reuse.H0_H0 ;  /* 0x20000024ff277230 */ /* 0x100fe40000004100 */
        /* <DEDUP_REMOVED lines=11> */
[-C--:B------:R-:W-:Y:S01]  /*5b40*/  FFMA.FTZ R5, R40, R12.reuse, R5 ;  /* 0x0000000c28057223 */ /* 0x080fe20000010005 */
[-C--:B------:R-:W-:Y:S01]  /*5b50*/  FFMA.FTZ R13, R2, R12.reuse, R13 ;  /* 0x0000000c020d7223 */ /* 0x080fe2000001000d */
[----:B------:R-:W-:Y:S01]  /*5b60*/  FFMA.FTZ R37, R38, R12, R37 ;  /* 0x0000000c26257223 */ /* 0x000fe20000010025 */
[----:B------:R-:W-:-:S02]  /*5b70*/  HADD2.F32 R6, -RZ, R6.H1_H1 ;  /* 0x30000006ff067230 */ /* 0x000fc40000004100 */
[----:B------:R-:W-:Y:S01]  /*5b80*/  FFMA.FTZ R5, R36, R4, R5 ;  /* 0x0000000424057223 */ /* 0x000fe20000010005 */
[----:B------:R-:W-:Y:S02]  /*5b90*/  HADD2.F32 R32, -RZ, R32.H1_H1 ;  /* 0x30000020ff207230 */ /* 0x000fe40000004100 */
[----:B------:R-:W-:Y:S02]  /*5ba0*/  HADD2.F32 R38, -RZ, R35.H0_H0 ;  /* 0x20000023ff267230 */ /* 0x000fe40000004100 */
        /* <DEDUP_REMOVED lines=40> */
.L_x_4142:
[----:B------:R-:W-:Y:S02]  /*5e30*/  LOP3.LUT R3, R21, 0xf000f0, RZ, 0xc0, !PT ;  /* 0x00f000f015037812 */ /* 0x000fe400078ec0ff */
[C---:B------:R-:W-:Y:S02]  /*5e40*/  LOP3.LUT R12, R22.reuse, 0xf000f, RZ, 0xc0, !PT ;  /* 0x000f000f160c7812 */ /* 0x040fe400078ec0ff */
[----:B------:R-:W-:Y:S02]  /*5e50*/  LOP3.LUT R7, R22, 0xf000f0, RZ, 0xc0, !PT ;  /* 0x00f000f016077812 */ /* 0x000fe400078ec0ff */
[----:B------:R-:W-:Y:S02]  /*5e60*/  LOP3.LUT R13, R23, 0xf000f0, RZ, 0xc0, !PT ;  /* 0x00f000f0170d7812 */ /* 0x000fe400078ec0ff */
[----:B------:R-:W-:Y:S02]  /*5e70*/  SHF.R.U32.HI R2, RZ, 0x8, R20 ;  /* 0x00000008ff027819 */ /* 0x000fe40000011614 */
[----:B------:R-:W-:-:S02]  /*5e80*/  SHF.R.U32.HI R6, RZ, 0x8, R21 ;  /* 0x00000008ff067819 */ /* 0x000fc40000011615 */
[----:B------:R-:W-:Y:S02]  /*5e90*/  SHF.R.U32.HI R22, RZ, 0x8, R22 ;  /* 0x00000008ff167819 */ /* 0x000fe40000011616 */
[----:B------:R-:W-:Y:S02]  /*5ea0*/  LOP3.LUT R32, R23, 0xf000f, RZ, 0xc0, !PT ;  /* 0x000f000f17207812 */ /* 0x000fe400078ec0ff */
[----:B------:R-:W-:Y:S02]  /*5eb0*/  SHF.R.U32.HI R23, RZ, 0x8, R23 ;  /* 0x00000008ff177819 */ /* 0x000fe40000011617 */
        /* <DEDUP_REMOVED lines=35> */
[----:B------:R-:W-:Y:S02]  /*60f0*/  HADD2 R23, R14, -1032, -1032 ;  /* 0xe408e4080e177430 */ /* 0x000fe40000000000 */
        /* <DEDUP_REMOVED lines=92> */
.L_x_4143:
        /* <DEDUP_REMOVED lines=18> */
[----:B------:R-:W-:Y:S01]  /*67e0*/  FFMA.FTZ R23, R2, R37, RZ ;  /* 0x0000002502177223 */ /* 0x000fe200000100ff */
[----:B------:R-:W-:Y:S02]  /*67f0*/  HADD2.F32 R37, -RZ, R17.H0_H0 ;  /* 0x20000011ff257230 */ /* 0x000fe40000004100 */
[-C--:B------:R-:W-:Y:S01]  /*6800*/  FFMA.FTZ R4, R14, R38.reuse, R3 ;  /* 0x000000260e047223 */ /* 0x080fe20000010003 */
[--C-:B------:R-:W-:Y:S02]  /*6810*/  HADD2.F32 R3, -RZ, R15.reuse.H0_H0 ;  /* 0x2000000fff037230 */ /* 0x100fe40000004100 */
[-C--:B------:R-:W-:Y:S01]  /*6820*/  FFMA.FTZ R2, R40, R38.reuse, R23 ;  /* 0x0000002628027223 */ /* 0x080fe20000010017 */
[----:B------:R-:W-:Y:S02]  /*6830*/  HADD2.F32 R23, -RZ, R18.H0_H0 ;  /* 0x20000012ff177230 */ /* 0x000fe40000004100 */
[-C--:B------:R-:W-:Y:S01]  /*6840*/  FFMA.FTZ R14, R22, R38.reuse, R39 ;  /* 0x00000026160e7223 */ /* 0x080fe20000010027 */
        /* <DEDUP_REMOVED lines=8> */
[----:B-1----:R-:W-:Y:S02]  /*68d0*/  HADD2.F32 R2, -RZ, R6.H0_H0 ;  /* 0x20000006ff027230 */ /* 0x002fe40000004100 */
[----:B------:R-:W-:Y:S01]  /*68e0*/  FFMA.FTZ R13, R23, R13, R38 ;  /* 0x0000000d170d7223 */ /* 0x000fe20000010026 */
[----:B------:R-:W-:-:S02]  /*68f0*/  HADD2.F32 R18, -RZ, R18.H1_H1 ;  /* 0x30000012ff127230 */ /* 0x000fc40000004100 */
[----:B------:R-:W-:Y:S02]  /*6900*/  HADD2.F32 R4, -RZ, R17.H1_H1 ;  /* 0x30000011ff047230 */ /* 0x000fe40000004100 */
[----:B------:R-:W-:Y:S01]  /*6910*/  FFMA.FTZ R3, R14, R2, R3 ;  /* 0x000000020e037223 */ /* 0x000fe20000010003 */
        /* <DEDUP_REMOVED lines=49> */
.L_x_4136:
        /* <DEDUP_REMOVED lines=8> */
.L_x_4135:
        /* <DEDUP_REMOVED lines=11> */
[----:B--2--5:R-:W-:-:S05]  /*6d60*/  IMAD.WIDE R12, R17, 0x2, R4 ;  /* 0x00000002110c7825 */ /* 0x024fca00078e0204 */
        /* <DEDUP_REMOVED lines=10> */
.L_x_4148:
[----:B------:R-:W0:Y:S02]  /*6e10*/  LDS R6, [R3] ;  /* 0x0000000003067984 */ /* 0x000e240000000800 */
[----:B0-----:R-:W-:-:S10]  /*6e20*/  HFMA2.MMA R7, R6, 1, 1, R9 ;  /* 0x3c003c0006077835 */ /* 0x001fd40000000009 */
[----:B------:R-:W0:Y:S02]  /*6e30*/  ATOMS.CAST.SPIN R7, [R3], R6, R7 ;  /* 0x000000060307738d */ /* 0x000e240001800007 */
[----:B0-----:R-:W-:-:S13]  /*6e40*/  ISETP.EQ.U32.AND P0, PT, R7, 0x1, PT ;  /* 0x000000010700780c */ /* 0x001fda0003f02070 */
[----:B------:R-:W-:Y:S05]  /*6e50*/  @!P0 BRA `(.L_x_4148) ;  /* 0xfffffffc00ec8947 */ /* 0x000fea000383ffff */
[----:B------:R-:W-:Y:S05]  /*6e60*/  BRA `(.L_x_4146) ;  /* 0x00000000000c7947 */ /* 0x000fea0003800000 */
.L_x_4147:
[----:B------:R-:W2:Y:S02]  /*6e70*/  LD.E R3, desc[UR8][R12.64] ;  /* 0x000000080c037980 */ /* 0x000ea4000c101900 */
[----:B--2---:R-:W-:-:S05]  /*6e80*/  IADD3 R3, R9, R3, RZ ;  /* 0x0000000309037210 */ /* 0x004fca0007ffe0ff */
[----:B------:R0:W-:Y:S02]  /*6e90*/  ST.E desc[UR8][R12.64], R3 ;  /* 0x000000030c007985 */ /* 0x0001e4000c101908 */
.L_x_4146:
[----:B------:R-:W-:Y:S05]  /*6ea0*/  BSYNC B0 ;  /* 0x0000000000007941 */ /* 0x000fea0003800000 */
.L_x_4145:
[----:B------:R1:W-:Y:S01]  /*6eb0*/  ATOM.E.ADD.F16x2.RN.STRONG.GPU P0, RZ, desc[UR8][R12.64+0x4], R15 ;  /* 0x0000040f0cff79a2 */ /* 0x0003e2000810e1c8 */
[----:B------:R-:W-:Y:S04]  /*6ec0*/  BSSY B0, `(.L_x_4149) ;  /* 0x000000f000007945 */ /* 0x000fe80003800000 */
[----:B-1----:R-:W-:Y:S05]  /*6ed0*/  @P0 BRA `(.L_x_4150) ;  /* 0x0000000000340947 */ /* 0x002fea0003800000 */
[----:B------:R-:W1:Y:S02]  /*6ee0*/  QSPC.E.S P0, RZ, [R12+0x4] ;  /* 0x000004000cff73aa */ /* 0x000e640000000500 */
[----:B-1----:R-:W-:Y:S05]  /*6ef0*/  @!P0 BRA `(.L_x_4151) ;  /* 0x0000000000208947 */ /* 0x002fea0003800000 */
[----:B------:R-:W-:-:S04]  /*6f00*/  MOV R6, R12 ;  /* 0x0000000c00067202 */ /* 0x000fc80000000f00 */
[----:B0-----:R-:W-:-:S07]  /*6f10*/  MOV R3, R6 ;  /* 0x0000000600037202 */ /* 0x001fce0000000f00 */
.L_x_4152:
[----:B------:R-:W0:Y:S02]  /*6f20*/  LDS R6, [R3+0x4] ;  /* 0x0000040003067984 */ /* 0x000e240000000800 */
[----:B0-----:R-:W-:-:S06]  /*6f30*/  HADD2 R7, R6, R15 ;  /* 0x0000000f06077230 */ /* 0x001fcc0000000000 */
[----:B------:R-:W0:Y:S02]  /*6f40*/  ATOMS.CAST.SPIN R7, [R3+0x4], R6, R7 ;  /* 0x000004060307738d */ /* 0x000e240001800007 */
[----:B0-----:R-:W-:-:S13]  /*6f50*/  ISETP.EQ.U32.AND P0, PT, R7, 0x1, PT ;  /* 0x000000010700780c */ /* 0x001fda0003f02070 */
[----:B------:R-:W-:Y:S05]  /*6f60*/  @!P0 BRA `(.L_x_4152) ;  /* 0xfffffffc00ec8947 */ /* 0x000fea000383ffff */
[----:B------:R-:W-:Y:S05]  /*6f70*/  BRA `(.L_x_4150) ;  /* 0x00000000000c7947 */ /* 0x000fea0003800000 */
.L_x_4151:
[----:B0-----:R-:W2:Y:S02]  /*6f80*/  LD.E R3, desc[UR8][R12.64+0x4] ;  /* 0x000004080c037980 */ /* 0x001ea4000c101900 */
[----:B--2---:R-:W-:-:S05]  /*6f90*/  IADD3 R3, R15, R3, RZ ;  /* 0x000000030f037210 */ /* 0x004fca0007ffe0ff */
[----:B------:R1:W-:Y:S02]  /*6fa0*/  ST.E desc[UR8][R12.64+0x4], R3 ;  /* 0x000004030c007985 */ /* 0x0003e4000c101908 */
.L_x_4150:
[----:B------:R-:W-:Y:S05]  /*6fb0*/  BSYNC B0 ;  /* 0x0000000000007941 */ /* 0x000fea0003800000 */
.L_x_4149:
        /* <DEDUP_REMOVED lines=13> */
.L_x_4156:
[----:B------:R-:W0:Y:S02]  /*7090*/  LDS R2, [R0] ;  /* 0x0000000000027984 */ /* 0x000e240000000800 */
[----:B0-----:R-:W-:-:S10]  /*70a0*/  HFMA2.MMA R3, R2, 1, 1, R7 ;  /* 0x3c003c0002037835 */ /* 0x001fd40000000007 */
[----:B------:R-:W0:Y:S02]  /*70b0*/  ATOMS.CAST.SPIN R3, [R0], R2, R3 ;  /* 0x000000020003738d */ /* 0x000e240001800003 */
[----:B0-----:R-:W-:-:S13]  /*70c0*/  ISETP.EQ.U32.AND P0, PT, R3, 0x1, PT ;  /* 0x000000010300780c */ /* 0x001fda0003f02070 */
[----:B------:R-:W-:Y:S05]  /*70d0*/  @!P0 BRA `(.L_x_4156) ;  /* 0xfffffffc00ec8947 */ /* 0x000fea000383ffff */
[----:B------:R-:W-:Y:S05]  /*70e0*/  BRA `(.L_x_4154) ;  /* 0x00000000000c7947 */ /* 0x000fea0003800000 */
.L_x_4155:
[----:B------:R-:W2:Y:S02]  /*70f0*/  LD.E R0, desc[UR8][R4.64] ;  /* 0x0000000804007980 */ /* 0x000ea4000c101900 */
[----:B--2---:R-:W-:-:S05]  /*7100*/  IADD3 R3, R7, R0, RZ ;  /* 0x0000000007037210 */ /* 0x004fca0007ffe0ff */
[----:B------:R0:W-:Y:S02]  /*7110*/  ST.E desc[UR8][R4.64], R3 ;  /* 0x0000000304007985 */ /* 0x0001e4000c101908 */
.L_x_4154:
[----:B------:R-:W-:Y:S05]  /*7120*/  BSYNC B0 ;  /* 0x0000000000007941 */ /* 0x000fea0003800000 */
.L_x_4153:
[----:B------:R1:W-:Y:S02]  /*7130*/  ATOM.E.ADD.F16x2.RN.STRONG.GPU P0, RZ, desc[UR8][R4.64+0x4], R11 ;  /* 0x0000040b04ff79a2 */ /* 0x0003e4000810e1c8 */
[----:B-1----:R-:W-:Y:S05]  /*7140*/  @P0 EXIT ;  /* 0x000000000000094d */ /* 0x002fea0003800000 */
[----:B------:R-:W1:Y:S02]  /*7150*/  QSPC.E.S P0, RZ, [R4+0x4] ;  /* 0x0000040004ff73aa */ /* 0x000e640000000500 */
[----:B-1----:R-:W-:Y:S05]  /*7160*/  @!P0 BRA `(.L_x_4157) ;  /* 0x0000000000208947 */ /* 0x002fea0003800000 */
[----:B------:R-:W-:-:S04]  /*7170*/  MOV R2, R4 ;  /* 0x0000000400027202 */ /* 0x000fc80000000f00 */
[----:B------:R-:W-:-:S07]  /*7180*/  MOV R0, R2 ;  /* 0x0000000200007202 */ /* 0x000fce0000000f00 */
.L_x_4158:
[----:B------:R-:W0:Y:S02]  /*7190*/  LDS R2, [R0+0x4] ;  /* 0x0000040000027984 */ /* 0x000e240000000800 */
[----:B0-----:R-:W-:-:S06]  /*71a0*/  HADD2 R3, R2, R11 ;  /* 0x0000000b02037230 */ /* 0x001fcc0000000000 */
[----:B------:R-:W0:Y:S02]  /*71b0*/  ATOMS.CAST.SPIN R3, [R0+0x4], R2, R3 ;  /* 0x000004020003738d */ /* 0x000e240001800003 */
[----:B0-----:R-:W-:-:S13]  /*71c0*/  ISETP.EQ.U32.AND P0, PT, R3, 0x1, PT ;  /* 0x000000010300780c */ /* 0x001fda0003f02070 */
[----:B------:R-:W-:Y:S05]  /*71d0*/  @!P0 BRA `(.L_x_4158) ;  /* 0xfffffffc00ec8947 */ /* 0x000fea000383ffff */
[----:B------:R-:W-:Y:S05]  /*71e0*/  EXIT ;  /* 0x000000000000794d */ /* 0x000fea0003800000 */
.L_x_4157:
[----:B------:R-:W0:Y:S02]  /*71f0*/  LD.E R0, desc[UR8][R4.64+0x4] ;  /* 0x0000040804007980 */ /* 0x000e24000c101900 */
[----:B0-----:R-:W-:-:S05]  /*7200*/  IADD3 R3, R11, R0, RZ ;  /* 0x000000000b037210 */ /* 0x001fca0007ffe0ff */
[----:B------:R-:W-:Y:S01]  /*7210*/  ST.E desc[UR8][R4.64+0x4], R3 ;  /* 0x0000040304007985 */ /* 0x000fe2000c101908 */
[----:B------:R-:W-:Y:S05]  /*7220*/  EXIT ;  /* 0x000000000000794d */ /* 0x000fea0003800000 */
.L_x_4159:
        /* <DEDUP_REMOVED lines=13> */
.L_x_5241:


//--------------------- .text._Z23gemm_half_q_half_kernelILi2ELi10ELb1ELb1ELi32EEvPK6__halfPKjS4_S2_PS0_iiiiPKtS7_iiiiiibS2_i --------------------------
	.section	.text._Z23gemm_half_q_half_kernelILi2ELi10ELb1ELb1ELi32EEvPK6__halfPKjS4_S2_PS0_iiiiPKtS7_iiiiiibS2_i,"ax",@progbits
	.align	128
        .global         _Z23gemm_half_q_half_kernelILi2ELi10ELb1ELb1ELi32EEvPK6__halfPKjS4_S2_PS0_iiiiPKtS7_iiiiiibS2_i
        .type           _Z23gemm_half_q_half_kernelILi2ELi10ELb1ELb1ELi32EEvPK6__halfPKjS4_S2_PS0_iiiiPKtS7_iiiiiibS2_i,@function
        .size           _Z23gemm_half_q_half_kernelILi2ELi10ELb1ELb1ELi32EEvPK6__halfPKjS4_S2_PS0_iiiiPKtS7_iiiiiibS2_i,(.L_x_5242 - _Z23gemm_half_q_half_kernelILi2ELi10ELb1ELb1ELi32EEvPK6__halfPKjS4_S2_PS0_iiiiPKtS7_iiiiiibS2_i)
        .other          _Z23gemm_half_q_half_kernelILi2ELi10ELb1ELb1ELi32EEvPK6__halfPKjS4_S2_PS0_iiiiPKtS7_iiiiiibS2_i,@"STO_CUDA_ENTRY STV_DEFAULT"
_Z23gemm_half_q_half_kernelILi2ELi10ELb1ELb1ELi32EEvPK6__halfPKjS4_S2_PS0_iiiiPKtS7_iiiiiibS2_i:
.text._Z23gemm_half_q_half_kernelILi2ELi10ELb1ELb1ELi32EEvPK6__halfPKjS4_S2_PS0_iiiiPKtS7_iiiiiibS2_i:
        /* <DEDUP_REMOVED lines=8> */
[----:B------:R-:W2:Y:S01]  /*0080*/  S2R R2, SR_CTAID.Z ;  /* 0x0000000000027919 */ /* 0x000ea20000002700 */
[----:B------:R-:W3:Y:S01]  /*0090*/  LDC R7, c[0x0][0x240] ;  /* 0x00009000ff077b82 */ /* 0x000ee20000000800 */
[----:B0-----:R-:W-:-:S05]  /*00a0*/  IMAD R12, R4, -0x2, R3 ;  /* 0xfffffffe040c7824 */ /* 0x001fca00078e0203 */
        /* <DEDUP_REMOVED lines=13> */
.L_x_4160:
        /* <DEDUP_REMOVED lines=37> */
.L_x_4165:
        /* <DEDUP_REMOVED lines=16> */
.L_x_4164:
        /* <DEDUP_REMOVED lines=16> */
.L_x_4163:
        /* <DEDUP_REMOVED lines=17> */
.L_x_4167:
        /* <DEDUP_REMOVED lines=16> */
.L_x_4166:
        /* <DEDUP_REMOVED lines=14> */
.L_x_4162:
[----:B------:R-:W-:Y:S05]  /*08c0*/  BSYNC B0 ;  /* 0x0000000000007941 */ /* 0x000fea0003800000 */
.L_x_4161:
        /* <DEDUP_REMOVED lines=13> */
[----:B0-----:R-:W-:Y:S01]  /*09a0*/  HFMA2.MMA R14, -RZ, RZ, 0, 0 ;  /* 0x00000000ff0e7435 */ /* 0x001fe200000001ff */
[----:B------:R-:W-:-:S03]  /*09b0*/  PLOP3.LUT P0, PT, PT, PT, PT, 0x80, 0x0 ;  /* 0x000000000000781c */ /* 0x000fc60003f0f070 */
[----:B------:R-:W-:-:S04]  /*09c0*/  LEA R4, R4, UR4, 0x1 ;  /* 0x0000000404047c11 */ /* 0x000fc8000f8e08ff */
[----:B------:R-:W-:-:S05]  /*09d0*/  LEA R5, R5, R4, 0x2 ;  /* 0x0000000405057211 */ /* 0x000fca00078e10ff */
[----:B-1----:R-:W-:Y:S01]  /*09e0*/  IMAD.WIDE R4, R5, 0x2, R8 ;  /* 0x0000000205047825 */ /* 0x002fe200078e0208 */
[----:B------:R-:W-:Y:S06]  /*09f0*/  @!P2 BRA `(.L_x_4169) ;  /* 0x000000000034a947 */ /* 0x000fec0003800000 */
[----:B------:R-:W-:Y:S02]  /*0a00*/  PLOP3.LUT P0, PT, PT, PT, PT, 0x8, 0x0 ;  /* 0x000000000000781c */ /* 0x000fe40003f0e170 */
[----:B------:R-:W-:-:S11]  /*0a10*/  IADD3 R7, R3, -0x3, RZ ;  /* 0xfffffffd03077810 */ /* 0x000fd60007ffe0ff */
.L_x_4170:
        /* <DEDUP_REMOVED lines=11> */
.L_x_4169:
        /* <DEDUP_REMOVED lines=10> */
.L_x_4168:
        /* <DEDUP_REMOVED lines=18> */
.L_x_4172:
        /* <DEDUP_REMOVED lines=9> */
[----:B------:R3:W4:Y:S01]  /*0d20*/  LDG.E.U16.CONSTANT R19, desc[UR8][R18.64] ;  /* 0x0000000812137981 */ /* 0x000722000c1e9500 */
[----:B------:R-:W-:-:S06]  /*0d30*/  IMAD.WIDE R4, R4, 0x2, R16 ;  /* 0x0000000204047825 */ /* 0x000fcc00078e0210 */
[----:B------:R0:W4:Y:S01]  /*0d40*/  LDG.E.U16.CONSTANT R5, desc[UR8][R4.64] ;  /* 0x0000000804057981 */ /* 0x000122000c1e9500 */
[----:B------:R-:W-:Y:S01]  /*0d50*/  UIADD3 UR4, UR4, 0x1, URZ ;  /* 0x0000000104047890 */ /* 0x000fe2000fffe03f */
[----:B--2---:R-:W-:-:S04]  /*0d60*/  SHF.R.U32.HI R23, RZ, R20, R3 ;  /* 0x00000014ff177219 */ /* 0x004fc80000011603 */
[--C-:B------:R-:W-:Y:S02]  /*0d70*/  SHF.R.U32.HI R2, RZ, 0x8, R23.reuse ;  /* 0x00000008ff027819 */ /* 0x100fe40000011617 */
[--C-:B------:R-:W-:Y:S02]  /*0d80*/  SHF.R.U32.HI R25, RZ, 0x4, R23.reuse ;  /* 0x00000004ff197819 */ /* 0x100fe40000011617 */
[----:B------:R-:W-:Y:S02]  /*0d90*/  LOP3.LUT R24, R23, 0xf, RZ, 0xc0, !PT ;  /* 0x0000000f17187812 */ /* 0x000fe400078ec0ff */
        /* <DEDUP_REMOVED lines=9> */
[----:B---3--:R-:W-:Y:S01]  /*0e30*/  IMAD R18, R2, R2, RZ ;  /* 0x0000000202127224 */ /* 0x008fe200078e02ff */
[----:B----4-:R-:W-:Y:S01]  /*0e40*/  IADD3 R22, R19, R22, RZ ;  /* 0x0000001613167210 */ /* 0x010fe20007ffe0ff */
[----:B------:R-:W-:-:S02]  /*0e50*/  IMAD R25, R25, R25, RZ ;  /* 0x0000001919197224 */ /* 0x000fc400078e02ff */
[----:B------:R-:W-:Y:S01]  /*0e60*/  IMAD R23, R23, R23, RZ ;  /* 0x0000001717177224 */ /* 0x000fe200078e02ff */
[----:B------:R-:W2:Y:S01]  /*0e70*/  I2F.F16 R24, R24 ;  /* 0x0000001800187306 */ /* 0x000ea20000200c00 */
[----:B------:R-:W-:-:S07]  /*0e80*/  ISETP.GE.AND P2, PT, R22, R57, PT ;  /* 0x000000391600720c */ /* 0x000fce0003f46270 */
[----:B0-----:R-:W0:Y:S01]  /*0e90*/  I2F.F16 R4, R25 ;  /* 0x0000001900047306 */ /* 0x001e220000200c00 */
[----:B--2---:R-:W-:-:S07]  /*0ea0*/  HMUL2 R2, R24.H0_H0, R5.H0_H0 ;  /* 0x2000000518027232 */ /* 0x004fce0000000800 */
[----:B------:R-:W2:Y:S01]  /*0eb0*/  I2F.F16 R18, R18 ;  /* 0x0000001200127306 */ /* 0x000ea20000200c00 */
[----:B0-----:R-:W-:-:S07]  /*0ec0*/  HMUL2 R3, R4.H0_H0, R5.H0_H0 ;  /* 0x2000000504037232 */ /* 0x001fce0000000800 */
[----:B------:R-:W0:Y:S01]  /*0ed0*/  I2F.F16 R26, R23 ;  /* 0x00000017001a7306 */ /* 0x000e220000200c00 */
[-C--:B--2---:R-:W-:Y:S02]  /*0ee0*/  HMUL2 R4, R18.H0_H0, R5.reuse.H0_H0 ;  /* 0x2000000512047232 */ /* 0x084fe40000000800 */
[----:B0-----:R-:W-:Y:S01]  /*0ef0*/  HMUL2 R5, R26.H0_H0, R5.H0_H0 ;  /* 0x200000051a057232 */ /* 0x001fe20000000800 */
[----:B------:R-:W-:Y:S06]  /*0f00*/  @!P2 BRA `(.L_x_4172) ;  /* 0xfffffffc0060a947 */ /* 0x000fec000383ffff */
.L_x_4171:
        /* <DEDUP_REMOVED lines=20> */
.L_x_4173:
        /* <DEDUP_REMOVED lines=8> */
.L_x_4174:
[----:B------:R-:W-:Y:S01]  /*10d0*/  HFMA2.MMA R17, -RZ, RZ, 0, 0 ;  /* 0x00000000ff117435 */ /* 0x000fe200000001ff */
[----:B------:R-:W-:Y:S02]  /*10e0*/  CS2R R10, SRZ ;  /* 0x00000000000a7805 */ /* 0x000fe4000001ff00 */
[----:B------:R-:W-:Y:S01]  /*10f0*/  SHF.R.S32.HI R16, RZ, 0x5, R14 ;  /* 0x00000005ff107819 */ /* 0x000fe2000001140e */
        /* <DEDUP_REMOVED lines=8> */
.L_x_4175:
        /* <DEDUP_REMOVED lines=8> */
.L_x_4176:
        /* <DEDUP_REMOVED lines=8> */
.L_x_4177:
        /* <DEDUP_REMOVED lines=28> */
.L_x_4187:
[----:B------:R-:W-:Y:S02]  /*1440*/  MOV R20, R6 ;  /* 0x0000000600147202 */ /* 0x000fe40000000f00 */
[----:B------:R-:W-:Y:S01]  /*1450*/  MOV R21, R7 ;  /* 0x0000000700157202 */ /* 0x000fe20000000f00 */
[----:B------:R-:W-:Y:S06]  /*1460*/  @!P1 BRA `(.L_x_4179) ;  /* 0x0000003800509947 */ /* 0x000fec0003800000 */
[----:B------:R-:W2:Y:S01]  /*1470*/  LDG.E.128.CONSTANT R16, desc[UR8][R20.64] ;  /* 0x0000000814107981 */ /* 0x000ea2000c1e9d00 */
[----:B------:R-:W0:Y:S01]  /*1480*/  LDC R33, c[0x0][0x23c] ;  /* 0x00008f00ff217b82 */ /* 0x000e220000000800 */
[----:B------:R-:W-:Y:S01]  /*1490*/  HFMA2.MMA R7, -RZ, RZ, 0, 0.0625 ;  /* 0x00002c00ff077435 */ /* 0x000fe200000001ff */
[----:B------:R-:W-:-:S04]  /*14a0*/  PRMT R6, R0, 0x9910, RZ ;  /* 0x0000991000067816 */ /* 0x000fc800000000ff */
[----:B------:R-:W-:-:S05]  /*14b0*/  ISETP.NE.AND P2, PT, R6, RZ, PT ;  /* 0x000000ff0600720c */ /* 0x000fca0003f45270 */
[----:B------:R-:W-:Y:S01]  /*14c0*/  PRMT R2, R2, 0x5410, R7 ;  /* 0x0000541002027816 */ /* 0x000fe20000000007 */
        /* <DEDUP_REMOVED lines=12> */
[C---:B------:R-:W-:Y:S02]  /*1590*/  LOP3.LUT R22, R18.reuse, 0xf000f, RZ, 0xc0, !PT ;  /* 0x000f000f12167812 */ /* 0x040fe400078ec0ff */
        /* <DEDUP_REMOVED lines=19> */
[----:B------:R-:W-:Y:S01]  /*16d0*/  LOP3.LUT R23, R23, 0x64006400, RZ, 0xfc, !PT ;  /* 0x6400640017177812 */ /* 0x000fe200078efcff */
[-C--:B------:R-:W-:Y:S01]  /*16e0*/  HFMA2 R35, R35, R2.reuse.H1_H1, -72, -72 ;  /* 0xd480d48023237431 */ /* 0x080fe20000060002 */
[----:B------:R-:W-:Y:S02]  /*16f0*/  LOP3.LUT R31, R31, 0x64006400, RZ, 0xfc, !PT ;  /* 0x640064001f1f7812 */ /* 0x000fe400078efcff */
[----:B------:R-:W-:Y:S01]  /*1700*/  LOP3.LUT R6, R6, 0x64006400, RZ, 0xfc, !PT ;  /* 0x6400640006067812 */ /* 0x000fe200078efcff */
[-C--:B------:R-:W-:Y:S01]  /*1710*/  HFMA2 R37, R23, R2.reuse.H1_H1, -72, -72 ;  /* 0xd480d48017257431 */ /* 0x080fe20000060002 */
[----:B------:R-:W-:Y:S01]  /*1720*/  LOP3.LUT R41, R16, 0x64006400, RZ, 0xfc, !PT ;  /* 0x6400640010297812 */ /* 0x000fe200078efcff */
[----:B------:R-:W-:Y:S01]  /*1730*/  HADD2 R38, R31, -1032, -1032 ;  /* 0xe408e4081f267430 */ /* 0x000fe20000000000 */
        /* <DEDUP_REMOVED lines=9> */
[----:B------:R-:W-:Y:S01]  /*17d0*/  HFMA2 R32, R7, R2.H1_H1, -72, -72 ;  /* 0xd480d48007207431 */ /* 0x000fe20000060002 */
[----:B------:R-:W-:Y:S01]  /*17e0*/  LOP3.LUT R47, R36, 0x64006400, RZ, 0xfc, !PT ;  /* 0x64006400242f7812 */ /* 0x000fe200078efcff */
[----:B------:R-:W-:-:S02]  /*17f0*/  HADD2 R36, R22, -1032, -1032 ;  /* 0xe408e40816247430 */ /* 0x000fc40000000000 */
[----:B------:R-:W-:Y:S02]  /*1800*/  HADD2 R44, R19, -1032, -1032 ;  /* 0xe408e408132c7430 */ /* 0x000fe40000000000 */
[-C--:B------:R-:W-:Y:S02]  /*1810*/  HFMA2 R45, R45, R2.reuse.H1_H1, -72, -72 ;  /* 0xd480d4802d2d7431 */ /* 0x080fe40000060002 */
[----:B------:R-:W-:Y:S02]  /*1820*/  HADD2 R46, R46, -1032, -1032 ;  /* 0xe408e4082e2e7430 */ /* 0x000fe40000000000 */
[----:B------:R-:W-:Y:S01]  /*1830*/  HFMA2 R47, R47, R2.H1_H1, -72, -72 ;  /* 0xd480d4802f2f7431 */ /* 0x000fe20000060002 */
[----:B------:R-:W-:Y:S06]  /*1840*/  @!P2 BRA `(.L_x_4180) ;  /* 0x000000040058a947 */ /* 0x000fec0003800000 */
[----:B------:R-:W0:Y:S01]  /*1850*/  LDS.64 R16, [UR4] ;  /* 0x00000004ff107984 */ /* 0x000e220008000a00 */
[--C-:B------:R-:W-:Y:S02]  /*1860*/  HADD2.F32 R6, -RZ, R48.reuse.H0_H0 ;  /* 0x20000030ff067230 */ /* 0x100fe40000004100 */
[----:B------:R-:W-:Y:S01]  /*1870*/  HADD2.F32 R31, -RZ, R48.H1_H1 ;  /* 0x30000030ff1f7230 */ /* 0x000fe20000004100 */
[----:B------:R-:W1:Y:S01]  /*1880*/  LDS.64 R22, [UR4+0x8] ;  /* 0x00000804ff167984 */ /* 0x000e620008000a00 */
[----:B------:R-:W-:Y:S02]  /*1890*/  HADD2.F32 R50, -RZ, R34.H0_H0 ;  /* 0x20000022ff327230 */ /* 0x000fe40000004100 */
[----:B------:R-:W-:Y:S02]  /*18a0*/  HADD2.F32 R18, -RZ, R38.H0_H0 ;  /* 0x20000026ff127230 */ /* 0x000fe40000004100 */
[----:B------:R-:W-:Y:S02]  /*18b0*/  HADD2.F32 R49, -RZ, R34.H1_H1 ;  /* 0x30000022ff317230 */ /* 0x000fe40000004100 */
        /* <DEDUP_REMOVED lines=30> */
[C---:B------:R-:W-:Y:S01]  /*1aa0*/  FFMA.FTZ R19, R17.reuse, R30, R49 ;  /* 0x0000001e11137223 */ /* 0x040fe20000010031 */
[----:B------:R-:W-:Y:S02]  /*1ab0*/  HADD2.F32 R6, -RZ, R39.H1_H1 ;  /* 0x30000027ff067230 */ /* 0x000fe40000004100 */
[----:B------:R-:W-:Y:S02]  /*1ac0*/  HADD2.F32 R30, -RZ, R42.H0_H0 ;  /* 0x2000002aff1e7230 */ /* 0x000fe40000004100 */
[----:B------:R-:W-:Y:S01]  /*1ad0*/  FFMA.FTZ R18, R18, R16, R31 ;  /* 0x0000001012127223 */ /* 0x000fe2000001001f */
[----:B------:R-:W-:Y:S02]  /*1ae0*/  HADD2.F32 R22, -RZ, R22.H1_H1 ;  /* 0x30000016ff167230 */ /* 0x000fe40000004100 */
[----:B------:R-:W-:Y:S01]  /*1af0*/  FFMA.FTZ R51, R17, R6, R51 ;  /* 0x0000000611337223 */ /* 0x000fe20000010033 */
[----:B------:R-:W-:-:S02]  /*1b00*/  HADD2.F32 R50, -RZ, R44.H0_H0 ;  /* 0x2000002cff327230 */ /* 0x000fc40000004100 */
[C---:B------:R-:W-:Y:S01]  /*1b10*/  FFMA.FTZ R7, R16.reuse, R30, R7 ;  /* 0x0000001e10077223 */ /* 0x040fe20000010007 */
[----:B------:R-:W-:Y:S02]  /*1b20*/  HADD2.F32 R31, -RZ, R42.H1_H1 ;  /* 0x3000002aff1f7230 */ /* 0x000fe40000004100 */
        /* <DEDUP_REMOVED lines=40> */
.L_x_4180:
[----:B------:R0:W5:Y:S01]  /*1db0*/  LDG.E.128.CONSTANT R16, desc[UR8][R28.64] ;  /* 0x000000081c107981 */ /* 0x000162000c1e9d00 */
[----:B------:R-:W-:Y:S05]  /*1dc0*/  @P0 BRA `(.L_x_4181) ;  /* 0x0000000400580947 */ /* 0x000fea0003800000 */
[----:B------:R-:W1:Y:S01]  /*1dd0*/  LDS.64 R6, [UR4+0x40] ;  /* 0x00004004ff067984 */ /* 0x000e620008000a00 */
[----:B------:R-:W-:Y:S02]  /*1de0*/  HADD2.F32 R22, -RZ, R36.H0_H0 ;  /* 0x20000024ff167230 */ /* 0x000fe40000004100 */
[----:B------:R-:W-:Y:S01]  /*1df0*/  HADD2.F32 R23, -RZ, R38.H0_H0 ;  /* 0x20000026ff177230 */ /* 0x000fe20000004100 */
[----:B------:R-:W2:Y:S01]  /*1e00*/  LDS.64 R30, [UR4+0x48] ;  /* 0x00004804ff1e7984 */ /* 0x000ea20008000a00 */
[----:B------:R-:W-:Y:S02]  /*1e10*/  HADD2.F32 R53, -RZ, R34.H1_H1 ;  /* 0x30000022ff357230 */ /* 0x000fe40000004100 */
[----:B------:R-:W-:Y:S02]  /*1e20*/  HADD2.F32 R38, -RZ, R38.H1_H1 ;  /* 0x30000026ff267230 */ /* 0x000fe40000004100 */
[--C-:B-1----:R-:W-:Y:S02]  /*1e30*/  HADD2.F32 R49, -RZ, R7.reuse.H0_H0 ;  /* 0x20000007ff317230 */ /* 0x102fe40000004100 */
[----:B------:R-:W-:-:S02]  /*1e40*/  HADD2.F32 R51, -RZ, R7.H1_H1 ;  /* 0x30000007ff337230 */ /* 0x000fc40000004100 */
[----:B------:R-:W-:Y:S02]  /*1e50*/  HADD2.F32 R52, -RZ, R6.H0_H0 ;  /* 0x20000006ff347230 */ /* 0x000fe40000004100 */
[----:B------:R-:W-:Y:S02]  /*1e60*/  HADD2.F32 R7, -RZ, R34.H0_H0 ;  /* 0x20000022ff077230 */ /* 0x000fe40000004100 */
[----:B------:R-:W-:Y:S02]  /*1e70*/  HADD2.F32 R50, -RZ, R6.H1_H1 ;  /* 0x30000006ff327230 */ /* 0x000fe40000004100 */
[-C--:B------:R-:W-:Y:S01]  /*1e80*/  FFMA.FTZ R23, R23, R52.reuse, RZ ;  /* 0x0000003417177223 */ /* 0x080fe200000100ff */
[--C-:B------:R-:W-:Y:S02]  /*1e90*/  HADD2.F32 R6, -RZ, R48.reuse.H0_H0 ;  /* 0x20000030ff067230 */ /* 0x100fe40000004100 */
[-C--:B------:R-:W-:Y:S01]  /*1ea0*/  FFMA.FTZ R34, R7, R52.reuse, RZ ;  /* 0x0000003407227223 */ /* 0x080fe200000100ff */
[----:B------:R-:W-:Y:S01]  /*1eb0*/  FFMA.FTZ R7, R22, R52, RZ ;  /* 0x0000003416077223 */ /* 0x000fe200000100ff */
[----:B------:R-:W-:-:S02]  /*1ec0*/  HADD2.F32 R48, -RZ, R48.H1_H1 ;  /* 0x30000030ff307230 */ /* 0x000fc40000004100 */
[----:B------:R-:W-:Y:S02]  /*1ed0*/  HADD2.F32 R22, -RZ, R36.H1_H1 ;  /* 0x30000024ff167230 */ /* 0x000fe40000004100 */
[----:B------:R-:W-:Y:S01]  /*1ee0*/  FFMA.FTZ R59, R6, R52, RZ ;  /* 0x00000034063b7223 */ /* 0x000fe200000100ff */
        /* <DEDUP_REMOVED lines=18> */
[----:B--2---:R-:W-:Y:S02]  /*2010*/  HADD2.F32 R22, -RZ, R30.H0_H0 ;  /* 0x2000001eff167230 */ /* 0x004fe40000004100 */
[----:B------:R-:W-:Y:S02]  /*2020*/  HADD2.F32 R39, -RZ, R39.H1_H1 ;  /* 0x30000027ff277230 */ /* 0x000fe40000004100 */
[----:B------:R-:W-:Y:S01]  /*2030*/  FFMA.FTZ R50, R53, R49, R50 ;  /* 0x0000003135327223 */ /* 0x000fe20000010032 */
        /* <DEDUP_REMOVED lines=47> */
.L_x_4181:
[----:B0-----:R-:W-:Y:S01]  /*2330*/  IMAD.WIDE R28, R33, 0x4, R28 ;  /* 0x00000004211c7825 */ /* 0x001fe200078e021c */
[C---:B-----5:R-:W-:Y:S02]  /*2340*/  LOP3.LUT R6, R12.reuse, 0xf000f, RZ, 0xc0, !PT ;  /* 0x000f000f0c067812 */ /* 0x060fe400078ec0ff */
[----:B------:R-:W-:Y:S02]  /*2350*/  LOP3.LUT R7, R12, 0xf000f0, RZ, 0xc0, !PT ;  /* 0x00f000f00c077812 */ /* 0x000fe400078ec0ff */
[----:B------:R-:W-:Y:S02]  /*2360*/  LOP3.LUT R31, R14, 0xf000f, RZ, 0xc0, !PT ;  /* 0x000f000f0e1f7812 */ /* 0x000fe400078ec0ff */
[----:B------:R-:W-:Y:S02]  /*2370*/  SHF.R.U32.HI R12, RZ, 0x8, R12 ;  /* 0x00000008ff0c7819 */ /* 0x000fe4000001160c */
[----:B------:R-:W-:Y:S02]  /*2380*/  SHF.R.U32.HI R30, RZ, 0x8, R13 ;  /* 0x00000008ff1e7819 */ /* 0x000fe4000001160d */
        /* <DEDUP_REMOVED lines=41> */
[----:B------:R-:W-:Y:S02]  /*2620*/  HADD2 R38, R13, -1032, -1032 ;  /* 0xe408e4080d267430 */ /* 0x000fe40000000000 */
[----:B------:R-:W-:-:S02]  /*2630*/  HFMA2 R41, R41, R2.H1_H1, -72, -72 ;  /* 0xd480d48029297431 */ /* 0x000fc40000060002 */
[----:B------:R-:W-:Y:S02]  /*2640*/  HADD2 R42, R15, -1032, -1032 ;  /* 0xe408e4080f2a7430 */ /* 0x000fe40000000000 */
[-C--:B------:R-:W-:Y:S02]  /*2650*/  HFMA2 R43, R43, R2.reuse.H1_H1, -72, -72 ;  /* 0xd480d4802b2b7431 */ /* 0x080fe40000060002 */
[----:B------:R-:W-:Y:S02]  /*2660*/  HADD2 R44, R44, -1032, -1032 ;  /* 0xe408e4082c2c7430 */ /* 0x000fe40000000000 */
[----:B------:R-:W-:Y:S01]  /*2670*/  HFMA2 R30, R47, R2.H1_H1, -72, -72 ;  /* 0xd480d4802f1e7431 */ /* 0x000fe20000060002 */
[----:B------:R-:W-:Y:S06]  /*2680*/  @!P2 BRA `(.L_x_4182) ;  /* 0x000000040058a947 */ /* 0x000fec0003800000 */
[----:B------:R-:W0:Y:S01]  /*2690*/  LDS.64 R12, [UR4+0x10] ;  /* 0x00001004ff0c7984 */ /* 0x000e220008000a00 */
[--C-:B------:R-:W-:Y:S02]  /*26a0*/  HADD2.F32 R6, -RZ, R45.reuse.H0_H0 ;  /* 0x2000002dff067230 */ /* 0x100fe40000004100 */
[----:B------:R-:W-:Y:S01]  /*26b0*/  HADD2.F32 R48, -RZ, R32.H0_H0 ;  /* 0x20000020ff307230 */ /* 0x000fe20000004100 */
[----:B------:R-:W1:Y:S01]  /*26c0*/  LDS.64 R22, [UR4+0x18] ;  /* 0x00001804ff167984 */ /* 0x000e620008000a00 */
[----:B------:R-:W-:Y:S02]  /*26d0*/  HADD2.F32 R47, -RZ, R45.H1_H1 ;  /* 0x3000002dff2f7230 */ /* 0x000fe40000004100 */
        /* <DEDUP_REMOVED lines=8> */
[C---:B------:R-:W-:Y:S01]  /*2760*/  FFMA.FTZ R50, R7.reuse, R14, RZ ;  /* 0x0000000e07327223 */ /* 0x040fe200000100ff */
[----:B------:R-:W-:Y:S02]  /*2770*/  HADD2.F32 R15, -RZ, R13.H0_H0 ;  /* 0x2000000dff0f7230 */ /* 0x000fe40000004100 */
        /* <DEDUP_REMOVED lines=29> */
[C---:B------:R-:W-:Y:S01]  /*2950*/  FFMA.FTZ R15, R7.reuse, R15, R12 ;  /* 0x0000000f070f7223 */ /* 0x040fe2000001000c */
[----:B------:R-:W-:Y:S02]  /*2960*/  HADD2.F32 R49, -RZ, R42.H0_H0 ;  /* 0x2000002aff317230 */ /* 0x000fe40000004100 */
        /* <DEDUP_REMOVED lines=40> */
.L_x_4182:
[----:B------:R0:W5:Y:S01]  /*2bf0*/  LDG.E.128.CONSTANT R12, desc[UR8][R28.64] ;  /* 0x000000081c0c7981 */ /* 0x000162000c1e9d00 */
[----:B------:R-:W-:Y:S01]  /*2c00*/  LOP3.LUT R46, R16, 0xf000f, RZ, 0xc0, !PT ;  /* 0x000f000f102e7812 */ /* 0x000fe200078ec0ff */
[----:B------:R-:W-:Y:S06]  /*2c10*/  @P0 BRA `(.L_x_4183) ;  /* 0x0000000400580947 */ /* 0x000fec0003800000 */
[----:B------:R-:W1:Y:S01]  /*2c20*/  LDS.64 R6, [UR4+0x50] ;  /* 0x00005004ff067984 */ /* 0x000e620008000a00 */
[----:B------:R-:W-:Y:S02]  /*2c30*/  HADD2.F32 R22, -RZ, R34.H0_H0 ;  /* 0x20000022ff167230 */ /* 0x000fe40000004100 */
[----:B------:R-:W-:Y:S01]  /*2c40*/  HADD2.F32 R23, -RZ, R36.H0_H0 ;  /* 0x20000024ff177230 */ /* 0x000fe20000004100 */
[----:B0-----:R-:W0:Y:S01]  /*2c50*/  LDS.64 R28, [UR4+0x58] ;  /* 0x00005804ff1c7984 */ /* 0x001e220008000a00 */
[----:B------:R-:W-:Y:S02]  /*2c60*/  HADD2.F32 R51, -RZ, R32.H1_H1 ;  /* 0x30000020ff337230 */ /* 0x000fe40000004100 */
[----:B------:R-:W-:Y:S02]  /*2c70*/  HADD2.F32 R53, -RZ, R36.H1_H1 ;  /* 0x30000024ff357230 */ /* 0x000fe40000004100 */
[--C-:B------:R-:W-:Y:S02]  /*2c80*/  HADD2.F32 R36, -RZ, R37.reuse.H0_H0 ;  /* 0x20000025ff247230 */ /* 0x100fe40000004100 */
[----:B------:R-:W-:-:S02]  /*2c90*/  HADD2.F32 R37, -RZ, R37.H1_H1 ;  /* 0x30000025ff257230 */ /* 0x000fc40000004100 */
[--C-:B-1----:R-:W-:Y:S02]  /*2ca0*/  HADD2.F32 R50, -RZ, R6.reuse.H0_H0 ;  /* 0x20000006ff327230 */ /* 0x102fe40000004100 */
[----:B------:R-:W-:Y:S02]  /*2cb0*/  HADD2.F32 R49, -RZ, R6.H1_H1 ;  /* 0x30000006ff317230 */ /* 0x000fe40000004100 */
[----:B------:R-:W-:Y:S02]  /*2cc0*/  HADD2.F32 R6, -RZ, R45.H0_H0 ;  /* 0x2000002dff067230 */ /* 0x000fe40000004100 */
[-C--:B------:R-:W-:Y:S01]  /*2cd0*/  FFMA.FTZ R22, R22, R50.reuse, RZ ;  /* 0x0000003216167223 */ /* 0x080fe200000100ff */
[--C-:B------:R-:W-:Y:S02]  /*2ce0*/  HADD2.F32 R48, -RZ, R7.reuse.H0_H0 ;  /* 0x20000007ff307230 */ /* 0x100fe40000004100 */
[----:B------:R-:W-:Y:S02]  /*2cf0*/  HADD2.F32 R47, -RZ, R7.H1_H1 ;  /* 0x30000007ff2f7230 */ /* 0x000fe40000004100 */
[----:B------:R-:W-:Y:S01]  /*2d00*/  FFMA.FTZ R6, R6, R50, RZ ;  /* 0x0000003206067223 */ /* 0x000fe200000100ff */
[----:B------:R-:W-:-:S02]  /*2d10*/  HADD2.F32 R7, -RZ, R32.H0_H0 ;  /* 0x20000020ff077230 */ /* 0x000fc40000004100 */
[----:B------:R-:W-:-:S03]  /*2d20*/  HADD2.F32 R45, -RZ, R45.H1_H1 ;  /* 0x3000002dff2d7230 */ /* 0x000fc60000004100 */
        /* <DEDUP_REMOVED lines=16> */
[----:B------:R-:W-:Y:S01]  /*2e30*/  FFMA.FTZ R49, R53, R49, R50 ;  /* 0x0000003135317223 */ /* 0x000fe20000010032 */
[----:B------:R-:W-:Y:S01]  /*2e40*/  FFMA.FTZ R23, R23, R47, R22 ;  /* 0x0000002f17177223 */ /* 0x000fe20000010016 */
[----:B0-----:R-:W-:-:S02]  /*2e50*/  HADD2.F32 R22, -RZ, R28.H0_H0 ;  /* 0x2000001cff167230 */ /* 0x001fc40000004100 */
[-C--:B------:R-:W-:Y:S01]  /*2e60*/  FFMA.FTZ R31, R31, R47.reuse, R32 ;  /* 0x0000002f1f1f7223 */ /* 0x080fe20000010020 */
        /* <DEDUP_REMOVED lines=49> */
.L_x_4183:
[----:B------:R-:W-:Y:S02]  /*3180*/  LOP3.LUT R6, R16, 0xf000f0, RZ, 0xc0, !PT ;  /* 0x00f000f010067812 */ /* 0x000fe400078ec0ff */
[C---:B------:R-:W-:Y:S02]  /*3190*/  LOP3.LUT R7, R17.reuse, 0xf000f, RZ, 0xc0, !PT ;  /* 0x000f000f11077812 */ /* 0x040fe400078ec0ff */
[----:B------:R-:W-:Y:S02]  /*31a0*/  LOP3.LUT R22, R17, 0xf000f0, RZ, 0xc0, !PT ;  /* 0x00f000f011167812 */ /* 0x000fe400078ec0ff */
[----:B0-----:R-:W-:Y:S02]  /*31b0*/  LOP3.LUT R28, R18, 0xf000f0, RZ, 0xc0, !PT ;  /* 0x00f000f0121c7812 */ /* 0x001fe400078ec0ff */
[----:B------:R-:W-:Y:S02]  /*31c0*/  SHF.R.U32.HI R16, RZ, 0x8, R16 ;  /* 0x00000008ff107819 */ /* 0x000fe40000011610 */
[----:B------:R-:W-:-:S02]  /*31d0*/  SHF.R.U32.HI R17, RZ, 0x8, R17 ;  /* 0x00000008ff117819 */ /* 0x000fc40000011611 */
[----:B------:R-:W-:Y:S02]  /*31e0*/  SHF.R.U32.HI R34, RZ, 0x8, R19 ;  /* 0x00000008ff227819 */ /* 0x000fe40000011613 */
[----:B------:R-:W-:Y:S02]  /*31f0*/  SHF.R.U32.HI R29, RZ, 0x8, R18 ;  /* 0x00000008ff1d7819 */ /* 0x000fe40000011612 */
[----:B------:R-:W-:Y:S02]  /*3200*/  LOP3.LUT R23, R18, 0xf000f, RZ, 0xc0, !PT ;  /* 0x000f000f12177812 */ /* 0x000fe400078ec0ff */
[----:B------:R-:W-:Y:S02]  /*3210*/  LOP3.LUT R31, R6, 0x64006400, RZ, 0xfc, !PT ;  /* 0x64006400061f7812 */ /* 0x000fe400078efcff */
[----:B------:R-:W-:Y:S02]  /*3220*/  LOP3.LUT R35, R28, 0x64006400, RZ, 0xfc, !PT ;  /* 0x640064001c237812 */ /* 0x000fe400078efcff */
[C---:B------:R-:W-:Y:S01]  /*3230*/  LOP3.LUT R30, R19.reuse, 0xf000f, RZ, 0xc0, !PT ;  /* 0x000f000f131e7812 */ /* 0x040fe200078ec0ff */
[-C--:B------:R-:W-:Y:S01]  /*3240*/  HFMA2 R31, R31, R2.reuse.H1_H1, -72, -72 ;  /* 0xd480d4801f1f7431 */ /* 0x080fe20000060002 */
[----:B------:R-:W-:Y:S01]  /*3250*/  LOP3.LUT R32, R19, 0xf000f0, RZ, 0xc0, !PT ;  /* 0x00f000f013207812 */ /* 0x000fe200078ec0ff */
[----:B------:R-:W-:Y:S01]  /*3260*/  HFMA2 R35, R35, R2.H1_H1, -72, -72 ;  /* 0xd480d48023237431 */ /* 0x000fe20000060002 */
[----:B------:R-:W-:-:S02]  /*3270*/  LOP3.LUT R6, R16, 0xf000f, RZ, 0xc0, !PT ;  /* 0x000f000f10067812 */ /* 0x000fc400078ec0ff */
[----:B------:R-:W-:Y:S02]  /*3280*/  LOP3.LUT R33, R22, 0x64006400, RZ, 0xfc, !PT ;  /* 0x6400640016217812 */ /* 0x000fe400078efcff */
        /* <DEDUP_REMOVED lines=31> */
[C---:B-----5:R-:W-:Y:S01]  /*3480*/  LOP3.LUT R29, R12.reuse, 0xf000f, RZ, 0xc0, !PT ;  /* 0x000f000f0c1d7812 */ /* 0x060fe200078ec0ff */
[----:B------:R-:W-:Y:S01]  /*3490*/  HADD2 R42, R19, -1032, -1032 ;  /* 0xe408e408132a7430 */ /* 0x000fe20000000000 */
[----:B------:R-:W-:Y:S01]  /*34a0*/  LOP3.LUT R30, R12, 0xf000f0, RZ, 0xc0, !PT ;  /* 0x00f000f00c1e7812 */ /* 0x000fe200078ec0ff */
[----:B------:R-:W-:-:S02]  /*34b0*/  HFMA2 R43, R43, R2.H1_H1, -72, -72 ;  /* 0xd480d4802b2b7431 */ /* 0x000fc40000060002 */
        /* <DEDUP_REMOVED lines=88> */
.L_x_4184:
        /* <DEDUP_REMOVED lines=39> */
[----:B-1----:R-:W-:Y:S02]  /*3cb0*/  HADD2.F32 R16, -RZ, R18.H0_H0 ;  /* 0x20000012ff107230 */ /* 0x002fe40000004100 */
        /* <DEDUP_REMOVED lines=47> */
.L_x_4185:
[C---:B------:R-:W-:Y:S02]  /*3fb0*/  LOP3.LUT R6, R13.reuse, 0xf000f0, RZ, 0xc0, !PT ;  /* 0x00f000f00d067812 */ /* 0x040fe400078ec0ff */
[----:B------:R-:W-:Y:S02]  /*3fc0*/  SHF.R.U32.HI R12, RZ, 0x8, R12 ;  /* 0x00000008ff0c7819 */ /* 0x000fe4000001160c */
        /* <DEDUP_REMOVED lines=135> */
.L_x_4186:
        /* <DEDUP_REMOVED lines=87> */
.L_x_4179:
[----:B------:R-:W0:Y:S01]  /*4db0*/  LDC R15, c[0x0][0x23c] ;  /* 0x00008f00ff0f7b82 */ /* 0x000e220000000800 */
[----:B------:R-:W-:Y:S01]  /*4dc0*/  IADD3 R54, R54, 0x20, RZ ;  /* 0x0000002036367810 */ /* 0x000fe20007ffe0ff */
[----:B------:R-:W-:-:S03]  /*4dd0*/  UIADD3 UR4, UR4, 0x40, URZ ;  /* 0x0000004004047890 */ /* 0x000fc6000fffe03f */
[C---:B------:R-:W-:Y:S02]  /*4de0*/  ISETP.GE.AND P2, PT, R54.reuse, UR5, PT ;  /* 0x0000000536007c0c */ /* 0x040fe4000bf46270 */
[----:B------:R-:W-:Y:S01]  /*4df0*/  ISETP.LT.AND P3, PT, R54, R57, PT ;  /* 0x000000393600720c */ /* 0x000fe20003f61270 */
[----:B0-----:R-:W-:-:S12]  /*4e00*/  IMAD.WIDE R6, R15, 0x10, R20 ;  /* 0x000000100f067825 */ /* 0x001fd800078e0214 */
[----:B------:R-:W-:Y:S05]  /*4e10*/  @!P2 BRA P3, `(.L_x_4187) ;  /* 0xffffffc40088a947 */ /* 0x000fea000183ffff */
.L_x_4178:
        /* <DEDUP_REMOVED lines=14> */
.L_x_4191:
[----:B------:R-:W-:Y:S05]  /*4f00*/  @!P1 BRA `(.L_x_4189) ;  /* 0x0000000c00109947 */ /* 0x000fea0003800000 */
        /* <DEDUP_REMOVED lines=111> */
[----:B0-----:R-:W-:Y:S01]  /*5600*/  HFMA2.MMA R56, R46, R16, RZ ;  /* 0x000000102e387235 */ /* 0x001fe200000000ff */
[----:B------:R-:W-:-:S04]  /*5610*/  HFMA2 R58, R47, R16, RZ.H0_H0 ;  /* 0x000000102f3a7231 */ /* 0x000fc800000400ff */
[----:B------:R-:W-:-:S03]  /*5620*/  HFMA2 R58, R15, R17, R58 ;  /* 0x000000110f3a7231 */ /* 0x000fc6000000003a */
[----:B------:R-:W-:Y:S01]  /*5630*/  HFMA2.MMA R56, R14, R17, R56 ;  /* 0x000000110e387235 */ /* 0x000fe20000000038 */
[----:B------:R-:W-:-:S04]  /*5640*/  HFMA2 R58, R31, R18, R58 ;  /* 0x000000121f3a7231 */ /* 0x000fc8000000003a */
[----:B------:R-:W-:-:S03]  /*5650*/  HFMA2 R58, R39, R19, R58 ;  /* 0x00000013273a7231 */ /* 0x000fc6000000003a */
[----:B------:R-:W-:Y:S01]  /*5660*/  HFMA2.MMA R56, R30, R18, R56 ;  /* 0x000000121e387235 */ /* 0x000fe20000000038 */
[----:B-1----:R-:W-:-:S04]  /*5670*/  HFMA2 R58, R51, R20, R58 ;  /* 0x00000014333a7231 */ /* 0x002fc8000000003a */
[----:B------:R-:W-:-:S03]  /*5680*/  HFMA2 R58, R27, R21, R58 ;  /* 0x000000151b3a7231 */ /* 0x000fc6000000003a */
[----:B------:R-:W-:Y:S01]  /*5690*/  HFMA2.MMA R56, R38, R19, R56 ;  /* 0x0000001326387235 */ /* 0x000fe20000000038 */
[----:B------:R-:W-:-:S07]  /*56a0*/  HFMA2 R59, R35, R22, R58 ;  /* 0x00000016233b7231 */ /* 0x000fce000000003a */
[----:B------:R-:W-:-:S08]  /*56b0*/  HFMA2.MMA R56, R50, R20, R56 ;  /* 0x0000001432387235 */ /* 0x000fd00000000038 */
[----:B------:R-:W-:-:S08]  /*56c0*/  HFMA2.MMA R56, R26, R21, R56 ;  /* 0x000000151a387235 */ /* 0x000fd00000000038 */
[----:B------:R-:W-:-:S08]  /*56d0*/  HFMA2.MMA R56, R34, R22, R56 ;  /* 0x0000001622387235 */ /* 0x000fd00000000038 */
[----:B------:R-:W-:Y:S01]  /*56e0*/  HFMA2.MMA R58, R42, R23, R56 ;  /* 0x000000172a3a7235 */ /* 0x000fe20000000038 */
[----:B------:R-:W-:Y:S01]  /*56f0*/  HFMA2 R56, R43, R23, R59 ;  /* 0x000000172b387231 */ /* 0x000fe2000000003b */
[----:B------:R-:W-:Y:S01]  /*5700*/  HFMA2.MMA R59, R48, R16, RZ ;  /* 0x00000010303b7235 */ /* 0x000fe200000000ff */
[----:B------:R-:W-:Y:S02]  /*5710*/  HFMA2 R16, R49, R16, RZ.H0_H0 ;  /* 0x0000001031107231 */ /* 0x000fe400000400ff */
[----:B------:R-:W-:Y:S02]  /*5720*/  HADD2 R56, R56.H0_H0, R56.H1_H1 ;  /* 0x3000003838387230 */ /* 0x000fe40000000800 */
[----:B------:R-:W-:-:S03]  /*5730*/  HFMA2 R16, R25, R17, R16 ;  /* 0x0000001119107231 */ /* 0x000fc60000000010 */
[----:B------:R-:W-:Y:S01]  /*5740*/  HFMA2.MMA R59, R24, R17, R59 ;  /* 0x00000011183b7235 */ /* 0x000fe2000000003b */
[----:B------:R-:W-:Y:S02]  /*5750*/  HFMA2 R16, R33, R18, R16 ;  /* 0x0000001221107231 */ /* 0x000fe40000000010 */
[----:B------:R-:W-:Y:S02]  /*5760*/  HADD2 R58, R58.H0_H0, R58.H1_H1 ;  /* 0x3000003a3a3a7230 */ /* 0x000fe40000000800 */
[----:B------:R-:W-:-:S03]  /*5770*/  HFMA2 R16, R41, R19, R16 ;  /* 0x0000001329107231 */ /* 0x000fc60000000010 */
[----:B------:R-:W-:Y:S01]  /*5780*/  HFMA2.MMA R59, R32, R18, R59 ;  /* 0x00000012203b7235 */ /* 0x000fe2000000003b */
[----:B------:R-:W-:Y:S01]  /*5790*/  HFMA2 R16, R53, R20, R16 ;  /* 0x0000001435107231 */ /* 0x000fe20000000010 */
[----:B------:R-:W-:-:S03]  /*57a0*/  PRMT R58, R58, 0x5410, R56 ;  /* 0x000054103a3a7816 */ /* 0x000fc60000000038 */
[----:B------:R-:W-:-:S03]  /*57b0*/  HFMA2 R16, R29, R21, R16 ;  /* 0x000000151d107231 */ /* 0x000fc60000000010 */
[----:B------:R-:W-:Y:S01]  /*57c0*/  HFMA2.MMA R59, R40, R19, R59 ;  /* 0x00000013283b7235 */ /* 0x000fe2000000003b */
[----:B------:R-:W-:Y:S01]  /*57d0*/  HFMA2 R16, R37, R22, R16 ;  /* 0x0000001625107231 */ /* 0x000fe20000000010 */
[----:B------:R-:W-:-:S03]  /*57e0*/  HFMA2.MMA R8, R58, R2, R8 ;  /* 0x000000023a087235 */ /* 0x000fc60000000008 */
[----:B------:R-:W-:-:S03]  /*57f0*/  HFMA2 R16, R45, R23, R16 ;  /* 0x000000172d107231 */ /* 0x000fc60000000010 */
[----:B------:R-:W-:Y:S01]  /*5800*/  HFMA2.MMA R59, R52, R20, R59 ;  /* 0x00000014343b7235 */ /* 0x000fe2000000003b */
[----:B------:R-:W-:-:S07]  /*5810*/  HADD2 R16, R16.H0_H0, R16.H1_H1 ;  /* 0x3000001010107230 */ /* 0x000fce0000000800 */
[----:B------:R-:W-:-:S08]  /*5820*/  HFMA2.MMA R59, R28, R21, R59 ;  /* 0x000000151c3b7235 */ /* 0x000fd0000000003b */
[----:B------:R-:W-:-:S08]  /*5830*/  HFMA2.MMA R59, R36, R22, R59 ;  /* 0x00000016243b7235 */ /* 0x000fd0000000003b */
[----:B------:R-:W-:-:S10]  /*5840*/  HFMA2.MMA R59, R44, R23, R59 ;  /* 0x000000172c3b7235 */ /* 0x000fd4000000003b */
[----:B------:R-:W-:-:S05]  /*5850*/  HADD2 R59, R59.H0_H0, R59.H1_H1 ;  /* 0x3000003b3b3b7230 */ /* 0x000fca0000000800 */
[----:B------:R-:W-:-:S05]  /*5860*/  PRMT R59, R59, 0x5410, R16 ;  /* 0x000054103b3b7816 */ /* 0x000fca0000000010 */
[----:B------:R-:W-:-:S07]  /*5870*/  HFMA2 R9, R59, R4, R9 ;  /* 0x000000043b097231 */ /* 0x000fce0000000009 */
.L_x_4190:
        /* <DEDUP_REMOVED lines=45> */
.L_x_4189:
[----:B------:R-:W-:Y:S01]  /*5b50*/  IADD3 R54, R54, 0x10, RZ ;  /* 0x0000001036367810 */ /* 0x000fe20007ffe0ff */
[----:B------:R-:W-:Y:S01]  /*5b60*/  UIADD3 UR4, UR4, 0x20, URZ ;  /* 0x0000002004047890 */ /* 0x000fe2000fffe03f */
[----:B------:R-:W-:Y:S02]  /*5b70*/  IADD3 R6, P3, R6, R13, RZ ;  /* 0x0000000d06067210 */ /* 0x000fe40007f7e0ff */
[C---:B------:R-:W-:Y:S02]  /*5b80*/  ISETP.GE.AND P2, PT, R54.reuse, UR5, PT ;  /* 0x0000000536007c0c */ /* 0x040fe4000bf46270 */
[----:B------:R-:W-:Y:S02]  /*5b90*/  ISETP.LT.AND P4, PT, R54, R57, PT ;  /* 0x000000393600720c */ /* 0x000fe40003f81270 */
[----:B------:R-:W-:-:S11]  /*5ba0*/  IADD3.X R7, R7, R12, RZ, P3, !PT ;  /* 0x0000000c07077210 */ /* 0x000fd60001ffe4ff */
[----:B------:R-:W-:Y:S05]  /*5bb0*/  @!P2 BRA P4, `(.L_x_4191) ;  /* 0xfffffff000d0a947 */ /* 0x000fea000203ffff */
.L_x_4188:
        /* <DEDUP_REMOVED lines=22> */
.L_x_4195:
[----:B------:R-:W0:Y:S02]  /*5d20*/  LDS R14, [R8] ;  /* 0x00000000080e7984 */ /* 0x000e240000000800 */
[----:B0-----:R-:W-:-:S06]  /*5d30*/  HADD2 R15, R14, R17 ;  /* 0x000000110e0f7230 */ /* 0x001fcc0000000000 */
[----:B------:R-:W0:Y:S02]  /*5d40*/  ATOMS.CAST.SPIN R15, [R8], R14, R15 ;  /* 0x0000000e080f738d */ /* 0x000e24000180000f */
[----:B0-----:R-:W-:-:S13]  /*5d50*/  ISETP.EQ.U32.AND P0, PT, R15, 0x1, PT ;  /* 0x000000010f00780c */ /* 0x001fda0003f02070 */
[----:B------:R-:W-:Y:S05]  /*5d60*/  @!P0 BRA `(.L_x_4195) ;  /* 0xfffffffc00ec8947 */ /* 0x000fea000383ffff */
[----:B------:R-:W-:Y:S05]  /*5d70*/  BRA `(.L_x_4193) ;  /* 0x00000000000c7947 */ /* 0x000fea0003800000 */
.L_x_4194:
[----:B------:R-:W2:Y:S02]  /*5d80*/  LD.E R0, desc[UR8][R6.64] ;  /* 0x0000000806007980 */ /* 0x000ea4000c101900 */
[----:B--2---:R-:W-:-:S05]  /*5d90*/  IADD3 R9, R17, R0, RZ ;  /* 0x0000000011097210 */ /* 0x004fca0007ffe0ff */
[----:B------:R0:W-:Y:S02]  /*5da0*/  ST.E desc[UR8][R6.64], R9 ;  /* 0x0000000906007985 */ /* 0x0001e4000c101908 */
.L_x_4193:
[----:B------:R-:W-:Y:S05]  /*5db0*/  BSYNC B0 ;  /* 0x0000000000007941 */ /* 0x000fea0003800000 */
.L_x_4192:
[----:B------:R1:W-:Y:S01]  /*5dc0*/  ATOM.E.ADD.F16x2.RN.STRONG.GPU P0, RZ, desc[UR8][R6.64+0x4], R19 ;  /* 0x0000041306ff79a2 */ /* 0x0003e2000810e1c8 */
[----:B------:R-:W-:Y:S04]  /*5dd0*/  BSSY B0, `(.L_x_4196) ;  /* 0x000000e000007945 */ /* 0x000fe80003800000 */
[----:B-1----:R-:W-:Y:S05]  /*5de0*/  @P0 BRA `(.L_x_4197) ;  /* 0x0000000000300947 */ /* 0x002fea0003800000 */
[----:B------:R-:W1:Y:S02]  /*5df0*/  QSPC.E.S P0, RZ, [R6+0x4] ;  /* 0x0000040006ff73aa */ /* 0x000e640000000500 */
[----:B-1----:R-:W-:Y:S05]  /*5e00*/  @!P0 BRA `(.L_x_4198) ;  /* 0x00000000001c8947 */ /* 0x002fea0003800000 */
[----:B0-----:R-:W-:-:S07]  /*5e10*/  MOV R6, R6 ;  /* 0x0000000600067202 */ /* 0x001fce0000000f00 */
.L_x_4199:
[----:B------:R-:W0:Y:S02]  /*5e20*/  LDS R8, [R6+0x4] ;  /* 0x0000040006087984 */ /* 0x000e240000000800 */
[----:B0-----:R-:W-:-:S10]  /*5e30*/  HFMA2.MMA R9, R8, 1, 1, R19 ;  /* 0x3c003c0008097835 */ /* 0x001fd40000000013 */
[----:B------:R-:W0:Y:S02]  /*5e40*/  ATOMS.CAST.SPIN R9, [R6+0x4], R8, R9 ;  /* 0x000004080609738d */ /* 0x000e240001800009 */
[----:B0-----:R-:W-:-:S13]  /*5e50*/  ISETP.EQ.U32.AND P0, PT, R9, 0x1, PT ;  /* 0x000000010900780c */ /* 0x001fda0003f02070 */
[----:B------:R-:W-:Y:S05]  /*5e60*/  @!P0 BRA `(.L_x_4199) ;  /* 0xfffffffc00ec8947 */ /* 0x000fea000383ffff */
[----:B------:R-:W-:Y:S05]  /*5e70*/  BRA `(.L_x_4197) ;  /* 0x00000000000c7947 */ /* 0x000fea0003800000 */
.L_x_4198:
[----:B------:R-:W0:Y:S02]  /*5e80*/  LD.E R0, desc[UR8][R6.64+0x4] ;  /* 0x0000040806007980 */ /* 0x000e24000c101900 */
[----:B0-----:R-:W-:-:S05]  /*5e90*/  IADD3 R9, R19, R0, RZ ;  /* 0x0000000013097210 */ /* 0x001fca0007ffe0ff */
[----:B------:R1:W-:Y:S02]  /*5ea0*/  ST.E desc[UR8][R6.64+0x4], R9 ;  /* 0x0000040906007985 */ /* 0x0003e4000c101908 */
.L_x_4197:
[----:B------:R-:W-:Y:S05]  /*5eb0*/  BSYNC B0 ;  /* 0x0000000000007941 */ /* 0x000fea0003800000 */
.L_x_4196:
        /* <DEDUP_REMOVED lines=13> */
.L_x_4203:
[----:B------:R-:W0:Y:S02]  /*5f90*/  LDS R6, [R4] ;  /* 0x0000000004067984 */ /* 0x000e240000000800 */
[----:B0-----:R-:W-:-:S06]  /*5fa0*/  HADD2 R7, R6, R9 ;  /* 0x0000000906077230 */ /* 0x001fcc0000000000 */
[----:B------:R-:W0:Y:S02]  /*5fb0*/  ATOMS.CAST.SPIN R7, [R4], R6, R7 ;  /* 0x000000060407738d */ /* 0x000e240001800007 */
[----:B0-----:R-:W-:-:S13]  /*5fc0*/  ISETP.EQ.U32.AND P0, PT, R7, 0x1, PT ;  /* 0x000000010700780c */ /* 0x001fda0003f02070 */
[----:B------:R-:W-:Y:S05]  /*5fd0*/  @!P0 BRA `(.L_x_4203) ;  /* 0xfffffffc00ec8947 */ /* 0x000fea000383ffff */
[----:B------:R-:W-:Y:S05]  /*5fe0*/  BRA `(.L_x_4201) ;  /* 0x00000000000c7947 */ /* 0x000fea0003800000 */
.L_x_4202:
[----:B------:R-:W2:Y:S02]  /*5ff0*/  LD.E R0, desc[UR8][R2.64] ;  /* 0x0000000802007980 */ /* 0x000ea4000c101900 */
[----:B--2---:R-:W-:-:S05]  /*6000*/  IADD3 R5, R9, R0, RZ ;  /* 0x0000000009057210 */ /* 0x004fca0007ffe0ff */
[----:B------:R0:W-:Y:S02]  /*6010*/  ST.E desc[UR8][R2.64], R5 ;  /* 0x0000000502007985 */ /* 0x0001e4000c101908 */
.L_x_4201:
[----:B------:R-:W-:Y:S05]  /*6020*/  BSYNC B0 ;  /* 0x0000000000007941 */ /* 0x000fea0003800000 */
.L_x_4200:
[----:B------:R1:W-:Y:S02]  /*6030*/  ATOM.E.ADD.F16x2.RN.STRONG.GPU P0, RZ, desc[UR8][R2.64+0x4], R11 ;  /* 0x0000040b02ff79a2 */ /* 0x0003e4000810e1c8 */
[----:B-1----:R-:W-:Y:S05]  /*6040*/  @P0 EXIT ;  /* 0x000000000000094d */ /* 0x002fea0003800000 */
[----:B------:R-:W1:Y:S02]  /*6050*/  QSPC.E.S P0, RZ, [R2+0x4] ;  /* 0x0000040002ff73aa */ /* 0x000e640000000500 */
[----:B-1----:R-:W-:Y:S05]  /*6060*/  @!P0 BRA `(.L_x_4204) ;  /* 0x00000000001c8947 */ /* 0x002fea0003800000 */
[----:B0-----:R-:W-:-:S07]  /*6070*/  MOV R2, R2 ;  /* 0x0000000200027202 */ /* 0x001fce0000000f00 */
.L_x_4205:
[----:B------:R-:W0:Y:S02]  /*6080*/  LDS R4, [R2+0x4] ;  /* 0x0000040002047984 */ /* 0x000e240000000800 */
[----:B0-----:R-:W-:-:S10]  /*6090*/  HFMA2.MMA R5, R4, 1, 1, R11 ;  /* 0x3c003c0004057835 */ /* 0x001fd4000000000b */
[----:B------:R-:W0:Y:S02]  /*60a0*/  ATOMS.CAST.SPIN R5, [R2+0x4], R4, R5 ;  /* 0x000004040205738d */ /* 0x000e240001800005 */
[----:B0-----:R-:W-:-:S13]  /*60b0*/  ISETP.EQ.U32.AND P0, PT, R5, 0x1, PT ;  /* 0x000000010500780c */ /* 0x001fda0003f02070 */
[----:B------:R-:W-:Y:S05]  /*60c0*/  @!P0 BRA `(.L_x_4205) ;  /* 0xfffffffc00ec8947 */ /* 0x000fea000383ffff */
[----:B------:R-:W-:Y:S05]  /*60d0*/  EXIT ;  /* 0x000000000000794d */ /* 0x000fea0003800000 */
.L_x_4204:
[----:B------:R-:W0:Y:S02]  /*60e0*/  LD.E R0, desc[UR8][R2.64+0x4] ;  /* 0x0000040802007980 */ /* 0x000e24000c101900 */
[----:B0-----:R-:W-:-:S05]  /*60f0*/  IADD3 R5, R11, R0, RZ ;  /* 0x000000000b057210 */ /* 0x001fca0007ffe0ff */
[----:B------:R-:W-:Y:S01]  /*6100*/  ST.E desc[UR8][R2.64+0x4], R5 ;  /* 0x0000040502007985 */ /* 0x000fe2000c101908 */
[----:B------:R-:W-:Y:S05]  /*6110*/  EXIT ;  /* 0x000000000000794d */ /* 0x000fea0003800000 */
.L_x_4206:
        /* <DEDUP_REMOVED lines=14> */
.L_x_5242:


//--------------------- .text._Z23gemm_half_q_half_kernelILi2ELi172ELb1ELb1ELi32EEvPK6__halfPKjS4_S2_PS0_iiiiPKtS7_iiiiiibS2_i --------------------------
	.section	.text._Z23gemm_half_q_half_kernelILi2ELi172ELb1ELb1ELi32EEvPK6__halfPKjS4_S2_PS0_iiiiPKtS7_iiiiiibS2_i,"ax",@progbits
	.align	128
        .global         _Z23gemm_half_q_half_kernelILi2ELi172ELb1ELb1ELi32EEvPK6__halfPKjS4_S2_PS0_iiiiPKtS7_iiiiiibS2_i
        .type           _Z23gemm_half_q_half_kernelILi2ELi172ELb1ELb1ELi32EEvPK6__halfPKjS4_S2_PS0_iiiiPKtS7_iiiiiibS2_i,@function
        .size           _Z23gemm_half_q_half_kernelILi2ELi172ELb1ELb1ELi32EEvPK6__halfPKjS4_S2_PS0_iiiiPKtS7_iiiiiibS2_i,(.L_x_5243 - _Z23gemm_half_q_half_kernelILi2ELi172ELb1ELb1ELi32EEvPK6__halfPKjS4_S2_PS0_iiiiPKtS7_iiiiiibS2_i)
        .other          _Z23gemm_half_q_half_kernelILi2ELi172ELb1ELb1ELi32EEvPK6__halfPKjS4_S2_PS0_iiiiPKtS7_iiiiiibS2_i,@"STO_CUDA_ENTRY STV_DEFAULT"
_Z23gemm_half_q_half_kernelILi2ELi172ELb1ELb1ELi32EEvPK6__halfPKjS4_S2_PS0_iiiiPKtS7_iiiiiibS2_i:
.text._Z23gemm_half_q_half_kernelILi2ELi172ELb1ELb1ELi32EEvPK6__halfPKjS4_S2_PS0_iiiiPKtS7_iiiiiibS2_i:
        /* <DEDUP_REMOVED lines=25> */
.L_x_4207:
        /* <DEDUP_REMOVED lines=29> */
.L_x_4212:
        /* <DEDUP_REMOVED lines=37> */
.L_x_4211:
        /* <DEDUP_REMOVED lines=24> */
.L_x_4213:
        /* <DEDUP_REMOVED lines=14> */
.L_x_4210:
        /* <DEDUP_REMOVED lines=10> */
.L_x_4215:
        /* <DEDUP_REMOVED lines=37> */
.L_x_4214:
        /* <DEDUP_REMOVED lines=24> */
.L_x_4216:
        /* <DEDUP_REMOVED lines=13> */
.L_x_4209:
[----:B------:R-:W-:Y:S05]  /*0d50*/  BSYNC B0 ;  /* 0x0000000000007941 */ /* 0x000fea0003800000 */
.L_x_4208:
        /* <DEDUP_REMOVED lines=17> */
.L_x_4219:
[----:B----4-:R-:W-:Y:S02]  /*0e70*/  LEA R4, R2, R17, 0x1 ;  /* 0x0000001102047211 */ /* 0x010fe400078e08ff */
[----:B------:R-:W-:Y:S02]  /*0e80*/  IADD3 R17, R17, 0x4, RZ ;  /* 0x0000000411117810 */ /* 0x000fe40007ffe0ff */
[C---:B--23--:R-:W-:Y:S01]  /*0e90*/  IADD3 R6, R4.reuse, 0x1, RZ ;  /* 0x0000000104067810 */ /* 0x04cfe20007ffe0ff */
        /* <DEDUP_REMOVED lines=16> */
.L_x_4218:
[----:B----4-:R-:W-:-:S04]  /*0fa0*/  IADD3 R4, R3, -R17, RZ ;  /* 0x8000001103047210 */ /* 0x010fc80007ffe0ff */
[----:B------:R-:W-:-:S13]  /*0fb0*/  ISETP.GT.AND P2, PT, R4, 0x1, PT ;  /* 0x000000010400780c */ /* 0x000fda0003f44270 */
[----:B------:R-:W-:Y:S05]  /*0fc0*/  @!P2 BRA `(.L_x_4220) ;  /* 0x00000000002ca947 */ /* 0x000fea0003800000 */
[----:B--23--:R-:W2:Y:S01]  /*0fd0*/  LDC.64 R6, c[0x0][0x230] ;  /* 0x00008c00ff067b82 */ /* 0x00cea20000000a00 */
[----:B------:R-:W-:Y:S02]  /*0fe0*/  LEA R4, R2, R17, 0x1 ;  /* 0x0000001102047211 */ /* 0x000fe400078e08ff */
[----:B------:R-:W-:Y:S02]  /*0ff0*/  PLOP3.LUT P0, PT, PT, PT, PT, 0x8, 0x0 ;  /* 0x000000000000781c */ /* 0x000fe40003f0e170 */
[C---:B01----:R-:W-:Y:S01]  /*1000*/  IADD3 R8, R4.reuse, 0x1, RZ ;  /* 0x0000000104087810 */ /* 0x043fe20007ffe0ff */
[----:B------:R-:W-:Y:S01]  /*1010*/  IMAD R5, R4, R85, R0 ;  /* 0x0000005504057224 */ /* 0x000fe200078e0200 */
[----:B------:R-:W-:-:S03]  /*1020*/  IADD3 R17, R17, 0x2, RZ ;  /* 0x0000000211117810 */ /* 0x000fc60007ffe0ff */
[----:B------:R-:W-:Y:S02]  /*1030*/  IMAD R9, R8, R85, R0 ;  /* 0x0000005508097224 */ /* 0x000fe400078e0200 */
[----:B--2---:R-:W-:-:S04]  /*1040*/  IMAD.WIDE R4, R5, 0x2, R6 ;  /* 0x0000000205047825 */ /* 0x004fc800078e0206 */
[----:B------:R-:W-:Y:S01]  /*1050*/  IMAD.WIDE R6, R9, 0x2, R6 ;  /* 0x0000000209067825 */ /* 0x000fe200078e0206 */
[----:B------:R4:W-:Y:S04]  /*1060*/  STG.E.64 desc[UR6][R4.64], RZ ;  /* 0x000000ff04007986 */ /* 0x0009e8000c101b06 */
[----:B------:R4:W-:Y:S02]  /*1070*/  STG.E.64 desc[UR6][R6.64], RZ ;  /* 0x000000ff06007986 */ /* 0x0009e4000c101b06 */
.L_x_4220:
[----:B------:R-:W-:-:S13]  /*1080*/  ISETP.LT.OR P0, PT, R17, R3, P0 ;  /* 0x000000031100720c */ /* 0x000fda0000701670 */
[----:B--234-:R-:W2:Y:S01]  /*1090*/  @P0 LDC.64 R4, c[0x0][0x230] ;  /* 0x00008c00ff040b82 */ /* 0x01cea20000000a00 */
[----:B------:R-:W-:-:S05]  /*10a0*/  @P0 LEA R2, R2, R17, 0x1 ;  /* 0x0000001102020211 */ /* 0x000fca00078e08ff */
[----:B------:R-:W-:-:S04]  /*10b0*/  @P0 IMAD R3, R2, R85, R0 ;  /* 0x0000005502030224 */ /* 0x000fc800078e0200 */
[----:B--2---:R-:W-:-:S05]  /*10c0*/  @P0 IMAD.WIDE R2, R3, 0x2, R4 ;  /* 0x0000000203020825 */ /* 0x004fca00078e0204 */
[----:B------:R4:W-:Y:S02]  /*10d0*/  @P0 STG.E.64 desc[UR6][R2.64], RZ ;  /* 0x000000ff02000986 */ /* 0x0009e4000c101b06 */
.L_x_4217:
[----:B------:R-:W2:Y:S01]  /*10e0*/  LDC R29, c[0x0][0x25c] ;  /* 0x00009700ff1d7b82 */ /* 0x000ea20000000800 */
[C---:B------:R-:W-:Y:S01]  /*10f0*/  ISETP.GE.AND P6, PT, R88.reuse, R89, PT ;  /* 0x000000595800720c */ /* 0x040fe20003fc6270 */
[----:B------:R-:W-:Y:S01]  /*1100*/  ULDC UR8, c[0x0][0x258] ;  /* 0x0000960000087ab9 */ /* 0x000fe20000000800 */
[----:B------:R-:W-:Y:S01]  /*1110*/  ULDC UR5, c[0x0][0x260] ;  /* 0x0000980000057ab9 */ /* 0x000fe20000000800 */
[C---:B----4-:R-:W-:Y:S01]  /*1120*/  VIMNMX R2, R88.reuse, UR8, PT ;  /* 0x0000000858027c48 */ /* 0x050fe2000bfe0100 */
[----:B------:R-:W-:Y:S01]  /*1130*/  ULDC UR9, c[0x0][0x268] ;  /* 0x00009a0000097ab9 */ /* 0x000fe20000000800 */
[----:B------:R-:W-:Y:S01]  /*1140*/  ISETP.GT.AND P0, PT, R88, UR8, PT ;  /* 0x0000000858007c0c */ /* 0x000fe2000bf04270 */
[----:B------:R-:W-:Y:S01]  /*1150*/  HFMA2.MMA R12, -RZ, RZ, 0, 0 ;  /* 0x00000000ff0c7435 */ /* 0x000fe200000001ff */
[----:B-1----:R-:W1:Y:S01]  /*1160*/  LDC R15, c[0x0][0x264] ;  /* 0x00009900ff0f7b82 */ /* 0x002e620000000800 */
[----:B------:R-:W-:-:S07]  /*1170*/  SHF.R.S32.HI R3, RZ, 0x1f, R2 ;  /* 0x0000001fff037819 */ /* 0x000fce0000011402 */
[----:B------:R-:W-:Y:S01]  /*1180*/  BAR.SYNC.DEFER_BLOCKING 0x0 ;  /* 0x0000000000007b1d */ /* 0x000fe20000010000 */
[C---:B------:R-:W-:Y:S02]  /*1190*/  ISETP.GT.AND P2, PT, R88.reuse, UR5, PT ;  /* 0x0000000558007c0c */ /* 0x040fe4000bf44270 */
[C---:B------:R-:W-:Y:S02]  /*11a0*/  ISETP.GT.AND P3, PT, R88.reuse, UR9, PT ;  /* 0x0000000958007c0c */ /* 0x040fe4000bf64270 */
[----:B------:R-:W-:Y:S02]  /*11b0*/  LEA.HI R28, R3, R2, RZ, 0x5 ;  /* 0x00000002031c7211 */ /* 0x000fe400078f28ff */
[----:B0-----:R-:W-:Y:S02]  /*11c0*/  MOV R14, RZ ;  /* 0x000000ff000e7202 */ /* 0x001fe40000000f00 */
[C---:B--2---:R-:W-:Y:S02]  /*11d0*/  ISETP.GT.AND P4, PT, R88.reuse, R29, PT ;  /* 0x0000001d5800720c */ /* 0x044fe40003f84270 */
[----:B-1----:R-:W-:Y:S01]  /*11e0*/  ISETP.GT.AND P5, PT, R88, R15, PT ;  /* 0x0000000f5800720c */ /* 0x002fe20003fa4270 */
[----:B------:R-:W-:-:S12]  /*11f0*/  @P6 BRA `(.L_x_4221) ;  /* 0x0000000000d46947 */ /* 0x000fd80003800000 */
[----:B------:R-:W0:Y:S01]  /*1200*/  LDC.64 R2, c[0x0][0x248] ;  /* 0x00009200ff027b82 */ /* 0x000e220000000a00 */
[----:B------:R-:W-:-:S07]  /*1210*/  SHF.L.U32 R7, R16, 0x6, RZ ;  /* 0x0000000610077819 */ /* 0x000fce00000006ff */
[----:B---3--:R-:W1:Y:S08]  /*1220*/  LDC.64 R4, c[0x0][0x220] ;  /* 0x00008800ff047b82 */ /* 0x008e700000000a00 */
[----:B------:R-:W2:Y:S01]  /*1230*/  LDC.64 R10, c[0x0][0x228] ;  /* 0x00008a00ff0a7b82 */ /* 0x000ea20000000a00 */
        /* <DEDUP_REMOVED lines=9> */
.L_x_4222:
        /* <DEDUP_REMOVED lines=40> */
.L_x_4221:
[----:B------:R-:W-:Y:S05]  /*1550*/  @!P0 BRA `(.L_x_4223) ;  /* 0x00000000001c8947 */ /* 0x000fea0003800000 */
[----:B------:R-:W0:Y:S02]  /*1560*/  LDC R3, c[0x0][0x25c] ;  /* 0x00009700ff037b82 */ /* 0x000e240000000800 */
[----:B0-----:R-:W-:-:S04]  /*1570*/  VIMNMX R2, R88, R3, PT ;  /* 0x0000000358027248 */ /* 0x001fc80003fe0100 */
[----:B------:R-:W-:-:S04]  /*1580*/  IADD3 R2, R2, -UR8, RZ ;  /* 0x8000000802027c10 */ /* 0x000fc8000fffe0ff */
[----:B------:R-:W-:-:S04]  /*1590*/  SHF.R.S32.HI R3, RZ, 0x1f, R2 ;  /* 0x0000001fff037819 */ /* 0x000fc80000011402 */
[----:B------:R-:W-:-:S04]  /*15a0*/  LEA.HI R3, R3, R2, RZ, 0x5 ;  /* 0x0000000203037211 */ /* 0x000fc800078f28ff */
[----:B------:R-:W-:-:S05]  /*15b0*/  SHF.R.S32.HI R3, RZ, 0x5, R3 ;  /* 0x00000005ff037819 */ /* 0x000fca0000011403 */
[----:B------:R-:W-:-:S07]  /*15c0*/  IMAD R14, R3, 0x6, RZ ;  /* 0x00000006030e7824 */ /* 0x000fce00078e02ff */
.L_x_4223:
        /* <DEDUP_REMOVED lines=8> */
.L_x_4224:
        /* <DEDUP_REMOVED lines=10> */
.L_x_4225:
[----:B------:R-:W-:Y:S05]  /*16f0*/  @!P5 BRA `(.L_x_4226) ;  /* 0x00000000001cd947 */ /* 0x000fea0003800000 */
[----:B---3--:R-:W0:Y:S02]  /*1700*/  LDC R5, c[0x0][0x268] ;  /* 0x00009a00ff057b82 */ /* 0x008e240000000800 */
[----:B0-----:R-:W-:-:S04]  /*1710*/  VIMNMX R2, R88, R5, PT ;  /* 0x0000000558027248 */ /* 0x001fc80003fe0100 */
[----:B------:R-:W-:-:S04]  /*1720*/  IADD3 R2, R2, -R15, RZ ;  /* 0x8000000f02027210 */ /* 0x000fc80007ffe0ff */
[----:B------:R-:W-:-:S04]  /*1730*/  SHF.R.S32.HI R5, RZ, 0x1f, R2 ;  /* 0x0000001fff057819 */ /* 0x000fc80000011402 */
[----:B------:R-:W-:-:S04]  /*1740*/  LEA.HI R5, R5, R2, RZ, 0x5 ;  /* 0x0000000205057211 */ /* 0x000fc800078f28ff */
[----:B------:R-:W-:-:S04]  /*1750*/  SHF.R.S32.HI R5, RZ, 0x5, R5 ;  /* 0x00000005ff057819 */ /* 0x000fc80000011405 */
[----:B------:R-:W-:-:S07]  /*1760*/  LEA R2, R5, R5, 0x1 ;  /* 0x0000000505027211 */ /* 0x000fce00078e08ff */
.L_x_4226:
[----:B---3--:R-:W-:Y:S01]  /*1770*/  HFMA2.MMA R5, -RZ, RZ, 0, 0 ;  /* 0x00000000ff057435 */ /* 0x008fe200000001ff */
        /* <DEDUP_REMOVED lines=8> */
.L_x_4227:
[----:B------:R-:W-:Y:S01]  /*1800*/  LEA R11, R11, R14, 0x3 ;  /* 0x0000000e0b0b7211 */ /* 0x000fe200078e18ff */
[----:B------:R-:W0:Y:S01]  /*1810*/  S2UR UR5, SR_CgaCtaId ;  /* 0x00000000000579c3 */ /* 0x000e220000008800 */
[----:B------:R-:W-:Y:S01]  /*1820*/  SHF.R.S32.HI R10, RZ, 0x1f, R0 ;  /* 0x0000001fff0a7819 */ /* 0x000fe20000011400 */
[----:B------:R-:W-:Y:S01]  /*1830*/  ULDC.64 UR10, c[0x0][0x218] ;  /* 0x00008600000a7ab9 */ /* 0x000fe20000000a00 */
[----:B------:R-:W-:Y:S01]  /*1840*/  IADD3 R3, R3, R11, R12 ;  /* 0x0000000b03037210 */ /* 0x000fe20007ffe00c */
[----:B------:R-:W-:Y:S01]  /*1850*/  UMOV UR4, 0x400 ;  /* 0x0000040000047882 */ /* 0x000fe20000000000 */
[----:B------:R-:W-:Y:S02]  /*1860*/  PRMT R4, RZ, 0x5410, RZ ;  /* 0x00005410ff047816 */ /* 0x000fe400000000ff */
[----:B------:R-:W-:Y:S02]  /*1870*/  IADD3 R2, R5, R3, R2 ;  /* 0x0000000305027210 */ /* 0x000fe40007ffe002 */
[----:B------:R-:W-:-:S03]  /*1880*/  PRMT R5, RZ, 0x5410, RZ ;  /* 0x00005410ff057816 */ /* 0x000fc600000000ff */
[----:B------:R-:W-:-:S05]  /*1890*/  IMAD R11, R2, R85, RZ ;  /* 0x00000055020b7224 */ /* 0x000fca00078e02ff */
[----:B------:R-:W-:Y:S02]  /*18a0*/  SHF.R.S32.HI R17, RZ, 0x1f, R11 ;  /* 0x0000001fff117819 */ /* 0x000fe4000001140b */
[----:B------:R-:W-:-:S04]  /*18b0*/  IADD3 R2, P0, R0, R11, RZ ;  /* 0x0000000b00027210 */ /* 0x000fc80007f1e0ff */
[----:B------:R-:W-:Y:S01]  /*18c0*/  IADD3.X R3, R17, R10, RZ, P0, !PT ;  /* 0x0000000a11037210 */ /* 0x000fe200007fe4ff */
[----:B0-----:R-:W-:Y:S01]  /*18d0*/  ULEA UR4, UR5, UR4, 0x18 ;  /* 0x0000000405047291 */ /* 0x001fe2000f8ec03f */
[----:B------:R-:W-:Y:S02]  /*18e0*/  ISETP.GE.AND P0, PT, R88, R89, PT ;  /* 0x000000595800720c */ /* 0x000fe40003f06270 */
[----:B------:R-:W-:Y:S02]  /*18f0*/  LEA R14, P2, R2, UR10, 0x2 ;  /* 0x0000000a020e7c11 */ /* 0x000fe4000f8410ff */
[----:B------:R-:W-:Y:S02]  /*1900*/  ISETP.GE.OR P0, PT, R88, UR8, P0 ;  /* 0x0000000858007c0c */ /* 0x000fe40008706670 */
[----:B------:R-:W-:Y:S02]  /*1910*/  LEA.HI.X R15, R2, UR11, R3, 0x2, P2 ;  /* 0x0000000b020f7c11 */ /* 0x000fe400090f1403 */
[----:B------:R-:W-:-:S02]  /*1920*/  PRMT R3, RZ, 0x5410, RZ ;  /* 0x00005410ff037816 */ /* 0x000fc400000000ff */
[----:B------:R-:W-:-:S07]  /*1930*/  PRMT R2, RZ, 0x5410, RZ ;  /* 0x00005410ff027816 */ /* 0x000fce00000000ff */
[----:B------:R-:W-:Y:S05]  /*1940*/  @P0 BRA `(.L_x_4228) ;  /* 0x0000004800500947 */ /* 0x000fea0003800000 */
        /* <DEDUP_REMOVED lines=11> */
[----:B-----5:R-:W-:-:S09]  /*1a00*/  LEA.HI.X R23, R0, UR11, R85, 0x2, P0 ;  /* 0x0000000b00177c11 */ /* 0x020fd200080f1455 */
.L_x_4237:
[----:B-----5:R-:W-:Y:S05]  /*1a10*/  @!P1 BRA `(.L_x_4229) ;  /* 0x0000001000749947 */ /* 0x020fea0003800000 */
[----:B------:R-:W2:Y:S04]  /*1a20*/  LDG.E.128.CONSTANT R24, desc[UR6][R14.64] ;  /* 0x000000060e187981 */ /* 0x000ea8000c1e9d00 */
[----:B------:R-:W3:Y:S01]  /*1a30*/  LDG.E.128.CONSTANT R28, desc[UR6][R22.64] ;  /* 0x00000006161c7981 */ /* 0x000ee2000c1e9d00 */
        /* <DEDUP_REMOVED lines=25> */
[----:B------:R-:W-:Y:S02]  /*1bd0*/  LEA.HI R35, R28, 0xffffff80, RZ, 0x8 ;  /* 0xffffff801c237811 */ /* 0x000fe400078f40ff */
[----:B------:R-:W-:Y:S02]  /*1be0*/  SHF.R.U32.HI R24, RZ, 0x10, R24 ;  /* 0x00000010ff187819 */ /* 0x000fe40000011618 */
[----:B------:R-:W-:-:S02]  /*1bf0*/  LEA.HI R36, R29, 0xffffff80, RZ, 0x8 ;  /* 0xffffff801d247811 */ /* 0x000fc400078f40ff */
[----:B------:R-:W-:Y:S01]  /*1c00*/  LOP3.LUT R24, R24, 0xff, RZ, 0xc0, !PT ;  /* 0x000000ff18187812 */ /* 0x000fe200078ec0ff */
[----:B------:R5:W0:Y:S01]  /*1c10*/  I2F.F16 R47, R0 ;  /* 0x00000000002f7306 */ /* 0x000a220000200c00 */
[----:B----4-:R-:W-:Y:S02]  /*1c20*/  SHF.R.U32.HI R11, RZ, 0x8, R26 ;  /* 0x00000008ff0b7819 */ /* 0x010fe4000001161a */
[----:B------:R-:W-:Y:S02]  /*1c30*/  IADD3 R24, R24, -0x80, RZ ;  /* 0xffffff8018187810 */ /* 0x000fe40007ffe0ff */
[----:B------:R-:W-:Y:S02]  /*1c40*/  LOP3.LUT R11, R11, 0xff, RZ, 0xc0, !PT ;  /* 0x000000ff0b0b7812 */ /* 0x000fe400078ec0ff */
[----:B------:R-:W-:Y:S01]  /*1c50*/  LEA.HI R32, R25, 0xffffff80, RZ, 0x8 ;  /* 0xffffff8019207811 */ /* 0x000fe200078f40ff */
[----:B------:R4:W0:Y:S01]  /*1c60*/  I2F.F16 R42, R10 ;  /* 0x0000000a002a7306 */ /* 0x0008220000200c00 */
[----:B-----5:R-:W-:-:S02]  /*1c70*/  SHF.R.U32.HI R0, RZ, 0x8, R27 ;  /* 0x00000008ff007819 */ /* 0x020fc4000001161b */
        /* <DEDUP_REMOVED lines=11> */
[--C-:B-----5:R-:W-:Y:S02]  /*1d30*/  SHF.R.U32.HI R11, RZ, 0x8, R29.reuse ;  /* 0x00000008ff0b7819 */ /* 0x120fe4000001161d */
[----:B------:R-:W-:Y:S01]  /*1d40*/  SHF.R.U32.HI R29, RZ, 0x10, R29 ;  /* 0x00000010ff1d7819 */ /* 0x000fe2000001161d */
[----:B------:R5:W0:Y:S01]  /*1d50*/  I2F.F16 R49, R10 ;  /* 0x0000000a00317306 */ /* 0x000a220000200c00 */
[----:B------:R-:W-:-:S02]  /*1d60*/  LOP3.LUT R11, R11, 0xff, RZ, 0xc0, !PT ;  /* 0x000000ff0b0b7812 */ /* 0x000fc400078ec0ff */
[----:B------:R-:W-:Y:S02]  /*1d70*/  LOP3.LUT R0, R0, 0xff, RZ, 0xc0, !PT ;  /* 0x000000ff00007812 */ /* 0x000fe400078ec0ff */
[----:B------:R-:W-:Y:S02]  /*1d80*/  IADD3 R11, R11, -0x80, RZ ;  /* 0xffffff800b0b7810 */ /* 0x000fe40007ffe0ff */
[----:B------:R-:W-:Y:S01]  /*1d90*/  LOP3.LUT R12, R29, 0xff, RZ, 0xc0, !PT ;  /* 0x000000ff1d0c7812 */ /* 0x000fe200078ec0ff */
[----:B------:R-:W0:Y:S01]  /*1da0*/  I2F.F16 R21, R21 ;  /* 0x0000001500157306 */ /* 0x000e220000200c00 */
[----:B-----5:R-:W-:Y:S02]  /*1db0*/  LOP3.LUT R10, R28, 0xff, RZ, 0xc0, !PT ;  /* 0x000000ff1c0a7812 */ /* 0x020fe400078ec0ff */
[----:B------:R-:W-:Y:S02]  /*1dc0*/  LEA.HI R34, R27, 0xffffff80, RZ, 0x8 ;  /* 0xffffff801b227811 */ /* 0x000fe400078f40ff */
[----:B------:R-:W-:-:S02]  /*1dd0*/  IADD3 R10, R10, -0x80, RZ ;  /* 0xffffff800a0a7810 */ /* 0x000fc40007ffe0ff */
[----:B------:R-:W-:Y:S01]  /*1de0*/  LEA.HI R37, R30, 0xffffff80, RZ, 0x8 ;  /* 0xffffff801e257811 */ /* 0x000fe200078f40ff */
[----:B------:R5:W0:Y:S01]  /*1df0*/  I2F.F16 R29, R11 ;  /* 0x0000000b001d7306 */ /* 0x000a220000200c00 */
[----:B------:R-:W-:Y:S02]  /*1e00*/  LEA.HI R38, R31, 0xffffff80, RZ, 0x8 ;  /* 0xffffff801f267811 */ /* 0x000fe400078f40ff */
[----:B------:R-:W-:Y:S02]  /*1e10*/  IADD3 R0, R0, -0x80, RZ ;  /* 0xffffff8000007810 */ /* 0x000fe40007ffe0ff */
[----:B------:R-:W-:Y:S02]  /*1e20*/  SHF.R.U32.HI R24, RZ, 0x8, R30 ;  /* 0x00000008ff187819 */ /* 0x000fe4000001161e */
[----:B------:R-:W-:Y:S01]  /*1e30*/  SHF.R.U32.HI R25, RZ, 0x10, R25 ;  /* 0x00000010ff197819 */ /* 0x000fe20000011619 */
[----:B------:R1:W0:Y:S01]  /*1e40*/  I2F.F16 R55, R10 ;  /* 0x0000000a00377306 */ /* 0x0002220000200c00 */
[----:B-----5:R-:W-:-:S02]  /*1e50*/  PRMT R11, R86, 0x9910, RZ ;  /* 0x00009910560b7816 */ /* 0x020fc400000000ff */
[----:B------:R-:W-:Y:S02]  /*1e60*/  SHF.R.U32.HI R26, RZ, 0x10, R26 ;  /* 0x00000010ff1a7819 */ /* 0x000fe4000001161a */
[----:B------:R-:W-:Y:S02]  /*1e70*/  SHF.R.U32.HI R27, RZ, 0x10, R27 ;  /* 0x00000010ff1b7819 */ /* 0x000fe4000001161b */
[----:B------:R-:W-:Y:S01]  /*1e80*/  SHF.R.U32.HI R30, RZ, 0x10, R30 ;  /* 0x00000010ff1e7819 */ /* 0x000fe2000001161e */
[----:B------:R5:W0:Y:S01]  /*1e90*/  I2F.F16 R28, R0 ;  /* 0x00000000001c7306 */ /* 0x000a220000200c00 */
[--C-:B-1----:R-:W-:Y:S02]  /*1ea0*/  SHF.R.U32.HI R10, RZ, 0x8, R31.reuse ;  /* 0x00000008ff0a7819 */ /* 0x102fe4000001161f */
[----:B------:R-:W-:Y:S02]  /*1eb0*/  SHF.R.U32.HI R31, RZ, 0x10, R31 ;  /* 0x00000010ff1f7819 */ /* 0x000fe4000001161f */
[----:B------:R-:W-:-:S02]  /*1ec0*/  ISETP.NE.AND P2, PT, R11, RZ, PT ;  /* 0x000000ff0b00720c */ /* 0x000fc40003f45270 */
[----:B------:R-:W-:Y:S01]  /*1ed0*/  LOP3.LUT R25, R25, 0xff, RZ, 0xc0, !PT ;  /* 0x000000ff19197812 */ /* 0x000fe200078ec0ff */
[----:B------:R-:W1:Y:S01]  /*1ee0*/  I2F.F16 R32, R32 ;  /* 0x0000002000207306 */ /* 0x000e620000200c00 */
[----:B------:R-:W-:Y:S02]  /*1ef0*/  LOP3.LUT R26, R26, 0xff, RZ, 0xc0, !PT ;  /* 0x000000ff1a1a7812 */ /* 0x000fe400078ec0ff */
[----:B------:R-:W-:Y:S02]  /*1f00*/  LOP3.LUT R27, R27, 0xff, RZ, 0xc0, !PT ;  /* 0x000000ff1b1b7812 */ /* 0x000fe400078ec0ff */
[----:B------:R-:W-:Y:S02]  /*1f10*/  LOP3.LUT R24, R24, 0xff, RZ, 0xc0, !PT ;  /* 0x000000ff18187812 */ /* 0x000fe400078ec0ff */
[----:B-----5:R-:W-:Y:S01]  /*1f20*/  LOP3.LUT R0, R30, 0xff, RZ, 0xc0, !PT ;  /* 0x000000ff1e007812 */ /* 0x020fe200078ec0ff */
[----:B------:R-:W0:Y:S01]  /*1f30*/  I2F.F16 R33, R33 ;  /* 0x0000002100217306 */ /* 0x000e220000200c00 */
        /* <DEDUP_REMOVED lines=116> */
.L_x_4230:
        /* <DEDUP_REMOVED lines=48> */
[----:B------:R-:W-:Y:S02]  /*2980*/  HADD2.F32 R24, -RZ, R24.H1_H1 ;  /* 0x30000018ff187230 */ /* 0x000fe40000004100 */
        /* <DEDUP_REMOVED lines=38> */
.L_x_4229:
        /* <DEDUP_REMOVED lines=127> */
[----:B------:R-:W-:Y:S01]  /*33e0*/  FFMA.FTZ R61, R0, R11, RZ ;  /* 0x0000000b003d7223 */ /* 0x000fe200000100ff */
[----:B------:R-:W-:Y:S02]  /*33f0*/  HADD2.F32 R10, -RZ, R47.H0_H0 ;  /* 0x2000002fff0a7230 */ /* 0x000fe40000004100 */
[C---:B------:R-:W-:Y:S01]  /*3400*/  FFMA.FTZ R62, R11.reuse, R62, RZ ;  /* 0x0000003e0b3e7223 */ /* 0x040fe200000100ff */
[----:B------:R-:W-:Y:S01]  /*3410*/  FFMA.FTZ R65, R11, R12, RZ ;  /* 0x0000000c0b417223 */ /* 0x000fe200000100ff */
[----:B------:R-:W-:-:S02]  /*3420*/  HADD2.F32 R12, -RZ, R49.H0_H0 ;  /* 0x20000031ff0c7230 */ /* 0x000fc40000004100 */
[----:B------:R-:W-:Y:S01]  /*3430*/  FFMA.FTZ R26, R26, R59, R61 ;  /* 0x0000003b1a1a7223 */ /* 0x000fe2000001003d */
[C---:B------:R-:W-:Y:S01]  /*3440*/  FFMA.FTZ R61, R59.reuse, R64, R62 ;  /* 0x000000403b3d7223 */ /* 0x040fe2000001003e */
[C---:B------:R-:W-:Y:S01]  /*3450*/  FFMA.FTZ R63, R59.reuse, R10, R63 ;  /* 0x0000000a3b3f7223 */ /* 0x040fe2000001003f */
[----:B------:R-:W-:Y:S02]  /*3460*/  HADD2.F32 R60, -RZ, R27.H0_H0 ;  /* 0x2000001bff3c7230 */ /* 0x000fe40000004100 */
[----:B------:R-:W-:Y:S01]  /*3470*/  FFMA.FTZ R65, R59, R12, R65 ;  /* 0x0000000c3b417223 */ /* 0x000fe20000010041 */
[----:B------:R-:W-:Y:S02]  /*3480*/  HADD2.F32 R11, -RZ, R44.H0_H0 ;  /* 0x2000002cff0b7230 */ /* 0x000fe40000004100 */
        /* <DEDUP_REMOVED lines=64> */
.L_x_4232:
        /* <DEDUP_REMOVED lines=18> */
[----:B0-----:R-:W-:Y:S02]  /*39b0*/  HADD2.F32 R27, -RZ, R10.H0_H0 ;  /* 0x2000000aff1b7230 */ /* 0x001fe40000004100 */
[--C-:B------:R-:W-:Y:S02]  /*39c0*/  HADD2.F32 R61, -RZ, R11.reuse.H0_H0 ;  /* 0x2000000bff3d7230 */ /* 0x100fe40000004100 */
[----:B------:R-:W-:-:S02]  /*39d0*/  HADD2.F32 R26, -RZ, R11.H1_H1 ;  /* 0x3000000bff1a7230 */ /* 0x000fc40000004100 */
[-C--:B------:R-:W-:Y:S01]  /*39e0*/  FFMA.FTZ R0, R0, R27.reuse, RZ ;  /* 0x0000001b00007223 */ /* 0x080fe200000100ff */
[----:B------:R-:W-:Y:S02]  /*39f0*/  HADD2.F32 R59, -RZ, R10.H1_H1 ;  /* 0x3000000aff3b7230 */ /* 0x000fe40000004100 */
[----:B------:R-:W-:Y:S01]  /*3a00*/  FFMA.FTZ R12, R12, R27, RZ ;  /* 0x0000001b0c0c7223 */ /* 0x000fe200000100ff */
[----:B------:R-:W-:Y:S02]  /*3a10*/  HADD2.F32 R11, -RZ, R40.H0_H0 ;  /* 0x20000028ff0b7230 */ /* 0x000fe40000004100 */
[----:B------:R-:W-:Y:S02]  /*3a20*/  HADD2.F32 R10, -RZ, R41.H0_H0 ;  /* 0x20000029ff0a7230 */ /* 0x000fe40000004100 */
[----:B------:R-:W-:Y:S01]  /*3a30*/  FFMA.FTZ R0, R43, R59, R0 ;  /* 0x0000003b2b007223 */ /* 0x000fe20000010000 */
[----:B------:R-:W-:Y:S02]  /*3a40*/  HADD2.F32 R41, -RZ, R48.H0_H0 ;  /* 0x20000030ff297230 */ /* 0x000fe40000004100 */
[----:B------:R-:W-:Y:S01]  /*3a50*/  FFMA.FTZ R38, R11, R27, RZ ;  /* 0x0000001b0b267223 */ /* 0x000fe200000100ff */
[----:B------:R-:W-:-:S02]  /*3a60*/  HADD2.F32 R11, -RZ, R44.H0_H0 ;  /* 0x2000002cff0b7230 */ /* 0x000fc40000004100 */
[----:B------:R-:W-:Y:S01]  /*3a70*/  FFMA.FTZ R10, R10, R27, RZ ;  /* 0x0000001b0a0a7223 */ /* 0x000fe200000100ff */
[----:B------:R-:W-:Y:S02]  /*3a80*/  HADD2.F32 R27, -RZ, R46.H0_H0 ;  /* 0x2000002eff1b7230 */ /* 0x000fe40000004100 */
[-C--:B------:R-:W-:Y:S01]  /*3a90*/  FFMA.FTZ R38, R47, R59.reuse, R38 ;  /* 0x0000003b2f267223 */ /* 0x080fe20000010026 */
[----:B------:R-:W-:Y:S02]  /*3aa0*/  HADD2.F32 R43, -RZ, R50.H0_H0 ;  /* 0x20000032ff2b7230 */ /* 0x000fe40000004100 */
[----:B------:R-:W-:Y:S01]  /*3ab0*/  FFMA.FTZ R10, R45, R59, R10 ;  /* 0x0000003b2d0a7223 */ /* 0x000fe2000001000a */
[----:B------:R-:W-:Y:S01]  /*3ac0*/  FFMA.FTZ R11, R11, R61, R0 ;  /* 0x0000003d0b0b7223 */ /* 0x000fe20000010000 */
[----:B------:R-:W-:Y:S01]  /*3ad0*/  FFMA.FTZ R12, R49, R59, R12 ;  /* 0x0000003b310c7223 */ /* 0x000fe2000001000c */
[----:B------:R-:W-:Y:S02]  /*3ae0*/  HADD2.F32 R0, -RZ, R21.H0_H0 ;  /* 0x20000015ff007230 */ /* 0x000fe40000004100 */
[-C--:B------:R-:W-:Y:S01]  /*3af0*/  FFMA.FTZ R27, R27, R61.reuse, R10 ;  /* 0x0000003d1b1b7223 */ /* 0x080fe2000001000a */
[----:B------:R-:W-:Y:S01]  /*3b00*/  FFMA.FTZ R21, R41, R61, R38 ;  /* 0x0000003d29157223 */ /* 0x000fe20000010026 */
[----:B------:R-:W-:-:S02]  /*3b10*/  HADD2.F32 R10, -RZ, R33.H0_H0 ;  /* 0x20000021ff0a7230 */ /* 0x000fc40000004100 */
[----:B------:R-:W-:Y:S01]  /*3b20*/  FFMA.FTZ R61, R43, R61, R12 ;  /* 0x0000003d2b3d7223 */ /* 0x000fe2000001000c */
[-C--:B------:R-:W-:Y:S01]  /*3b30*/  FFMA.FTZ R11, R0, R26.reuse, R11 ;  /* 0x0000001a000b7223 */ /* 0x080fe2000001000b */
[----:B------:R-:W-:Y:S02]  /*3b40*/  HADD2.F32 R12, -RZ, R51.H0_H0 ;  /* 0x20000033ff0c7230 */ /* 0x000fe40000004100 */
[-C--:B------:R-:W-:Y:S01]  /*3b50*/  FFMA.FTZ R27, R32, R26.reuse, R27 ;  /* 0x0000001a201b7223 */ /* 0x080fe2000001001b */
[--C-:B-1----:R-:W-:Y:S02]  /*3b60*/  HADD2.F32 R0, -RZ, R24.reuse.H0_H0 ;  /* 0x20000018ff007230 */ /* 0x102fe40000004100 */
[-C--:B------:R-:W-:Y:S01]  /*3b70*/  FFMA.FTZ R21, R10, R26.reuse, R21 ;  /* 0x0000001a0a157223 */ /* 0x080fe20000010015 */
[----:B------:R-:W-:Y:S01]  /*3b80*/  FFMA.FTZ R61, R34, R26, R61 ;  /* 0x0000001a223d7223 */ /* 0x000fe2000001003d */
[----:B------:R-:W-:Y:S02]  /*3b90*/  HADD2.F32 R26, -RZ, R53.H0_H0 ;  /* 0x20000035ff1a7230 */ /* 0x000fe40000004100 */
[----:B------:R-:W-:-:S02]  /*3ba0*/  HADD2.F32 R24, -RZ, R24.H1_H1 ;  /* 0x30000018ff187230 */ /* 0x000fc40000004100 */
[-C--:B------:R-:W-:Y:S01]  /*3bb0*/  FFMA.FTZ R11, R12, R0.reuse, R11 ;  /* 0x000000000c0b7223 */ /* 0x080fe2000001000b */
[----:B------:R-:W-:Y:S02]  /*3bc0*/  HADD2.F32 R12, -RZ, R29.H0_H0 ;  /* 0x2000001dff0c7230 */ /* 0x000fe40000004100 */
[-C--:B------:R-:W-:Y:S01]  /*3bd0*/  FFMA.FTZ R27, R52, R0.reuse, R27 ;  /* 0x00000000341b7223 */ /* 0x080fe2000001001b */
        /* <DEDUP_REMOVED lines=18> */
[-C--:B------:R-:W-:Y:S02]  /*3d00*/  FFMA.FTZ R11, R11, R25.reuse, R0 ;  /* 0x000000190b0b7223 */ /* 0x080fe40000010000 */
        /* <DEDUP_REMOVED lines=15> */
.L_x_4231:
        /* <DEDUP_REMOVED lines=201> */
.L_x_4234:
        /* <DEDUP_REMOVED lines=87> */
.L_x_4233:
        /* <DEDUP_REMOVED lines=201> */
.L_x_4236:
        /* <DEDUP_REMOVED lines=87> */
.L_x_4235:
[----:B------:R-:W-:Y:S01]  /*6200*/  LEA R0, R16, 0x20, 0x5 ;  /* 0x0000002010007811 */ /* 0x000fe200078e28ff */
[----:B------:R-:W-:Y:S01]  /*6210*/  UIADD3 UR4, UR4, 0x40, URZ ;  /* 0x0000004004047890 */ /* 0x000fe2000fffe03f */
[----:B------:R-:W-:Y:S01]  /*6220*/  IADD3 R88, R88, 0x20, RZ ;  /* 0x0000002058587810 */ /* 0x000fe20007ffe0ff */
[C---:B------:R-:W-:Y:S01]  /*6230*/  IMAD.WIDE R22, R85.reuse, 0x8, R22 ;  /* 0x0000000855167825 */ /* 0x040fe200078e0216 */
[----:B------:R-:W-:Y:S02]  /*6240*/  VIMNMX R11, R0, UR8, PT ;  /* 0x00000008000b7c48 */ /* 0x000fe4000bfe0100 */
[C---:B------:R-:W-:Y:S01]  /*6250*/  ISETP.GE.AND P0, PT, R88.reuse, UR5, PT ;  /* 0x0000000558007c0c */ /* 0x040fe2000bf06270 */
[----:B0-----:R-:W-:Y:S01]  /*6260*/  IMAD.WIDE R14, R85, 0x8, R14 ;  /* 0x00000008550e7825 */ /* 0x001fe200078e020e */
[----:B------:R-:W-:-:S13]  /*6270*/  ISETP.LT.AND P2, PT, R88, R11, PT ;  /* 0x0000000b5800720c */ /* 0x000fda0003f41270 */
[----:B------:R-:W-:Y:S05]  /*6280*/  @!P0 BRA P2, `(.L_x_4237) ;  /* 0xffffffb400e08947 */ /* 0x000fea000103ffff */
.L_x_4228:
        /* <DEDUP_REMOVED lines=10> */
.L_x_4243:
        /* <DEDUP_REMOVED lines=11> */
[----:B------:R-:W-:Y:S02]  /*63e0*/  LOP3.LUT R11, R11, 0xf000f, RZ, 0xc0, !PT ;  /* 0x000f000f0b0b7812 */ /* 0x000fe400078ec0ff */
[----:B------:R-:W-:Y:S02]  /*63f0*/  LOP3.LUT R10, R28, 0x3f003f, RZ, 0xc0, !PT ;  /* 0x003f003f1c0a7812 */ /* 0x000fe400078ec0ff */
        /* <DEDUP_REMOVED lines=29> */
[----:B------:R-:W-:Y:S02]  /*65d0*/  LOP3.LUT R27, R11, 0x300030, R12, 0xf8, !PT ;  /* 0x003000300b1b7812 */ /* 0x000fe400078ef80c */
[----:B------:R-:W-:Y:S02]  /*65e0*/  SHF.R.U32.HI R40, RZ, 0xa, R25 ;  /* 0x0000000aff287819 */ /* 0x000fe40000011619 */
[----:B------:R-:W-:-:S02]  /*65f0*/  LOP3.LUT R35, R25, 0x3f003f, RZ, 0xc0, !PT ;  /* 0x003f003f19237812 */ /* 0x000fc400078ec0ff */
[----:B------:R-:W-:Y:S02]  /*6600*/  SHF.R.U32.HI R36, RZ, 0x6, R25 ;  /* 0x00000006ff247819 */ /* 0x000fe40000011619 */
[----:B--2---:R-:W-:Y:S02]  /*6610*/  SHF.R.U32.HI R11, RZ, 0xc, R20 ;  /* 0x0000000cff0b7819 */ /* 0x004fe40000011614 */
[--C-:B------:R-:W-:Y:S02]  /*6620*/  SHF.R.U32.HI R25, RZ, 0x8, R26.reuse ;  /* 0x00000008ff197819 */ /* 0x100fe4000001161a */
[--C-:B------:R-:W-:Y:S02]  /*6630*/  SHF.R.U32.HI R48, RZ, 0xa, R26.reuse ;  /* 0x0000000aff307819 */ /* 0x100fe4000001161a */
[----:B------:R-:W-:Y:S02]  /*6640*/  LOP3.LUT R30, R26, 0x3f003f, RZ, 0xc0, !PT ;  /* 0x003f003f1a1e7812 */ /* 0x000fe400078ec0ff */
[----:B------:R-:W-:-:S02]  /*6650*/  SHF.R.U32.HI R32, RZ, 0x6, R26 ;  /* 0x00000006ff207819 */ /* 0x000fc4000001161a */
[----:B------:R-:W-:Y:S02]  /*6660*/  LOP3.LUT R26, R19, 0x300030, R24, 0xf8, !PT ;  /* 0x00300030131a7812 */ /* 0x000fe400078ef818 */
        /* <DEDUP_REMOVED lines=11> */
[----:B------:R-:W-:Y:S02]  /*6720*/  LOP3.LUT R45, R22, 0x3f003f, RZ, 0xc0, !PT ;  /* 0x003f003f162d7812 */ /* 0x000fe400078ec0ff */
[----:B------:R-:W-:Y:S02]  /*6730*/  SHF.R.U32.HI R46, RZ, 0x6, R22 ;  /* 0x00000006ff2e7819 */ /* 0x000fe40000011616 */
[----:B------:R-:W-:Y:S02]  /*6740*/  LOP3.LUT R28, R39, 0x64006400, RZ, 0xfc, !PT ;  /* 0x64006400271c7812 */ /* 0x000fe400078efcff */
[----:B------:R-:W-:Y:S02]  /*6750*/  SHF.R.U32.HI R22, RZ, 0xc, R23 ;  /* 0x0000000cff167819 */ /* 0x000fe40000011617 */
[----:B------:R-:W-:Y:S02]  /*6760*/  LOP3.LUT R21, R12, 0xf000f, RZ, 0xc0, !PT ;  /* 0x000f000f0c157812 */ /* 0x000fe400078ec0ff */
[----:B------:R-:W-:-:S02]  /*6770*/  LOP3.LUT R51, R23, 0x3f003f, RZ, 0xc0, !PT ;  /* 0x003f003f17337812 */ /* 0x000fc400078ec0ff */
[----:B------:R-:W-:Y:S02]  /*6780*/  SHF.R.U32.HI R52, RZ, 0x6, R23 ;  /* 0x00000006ff347819 */ /* 0x000fe40000011617 */
[----:B------:R-:W-:Y:S01]  /*6790*/  LOP3.LUT R39, R19, 0x64006400, RZ, 0xfc, !PT ;  /* 0x6400640013277812 */ /* 0x000fe200078efcff */
[----:B------:R-:W-:Y:S01]  /*67a0*/  HADD2 R19, R28, -1056, -1056 ;  /* 0xe420e4201c137430 */ /* 0x000fe20000000000 */
[----:B------:R-:W-:Y:S01]  /*67b0*/  LOP3.LUT R23, R47, 0xf000f, RZ, 0xc0, !PT ;  /* 0x000f000f2f177812 */ /* 0x000fe200078ec0ff */
[----:B------:R-:W-:Y:S01]  /*67c0*/  HADD2 R28, R44, -1056, -1056 ;  /* 0xe420e4202c1c7430 */ /* 0x000fe20000000000 */
[----:B------:R-:W-:Y:S02]  /*67d0*/  LOP3.LUT R22, R22, 0xf000f, RZ, 0xc0, !PT ;  /* 0x000f000f16167812 */ /* 0x000fe400078ec0ff */
[----:B------:R-:W-:Y:S02]  /*67e0*/  LOP3.LUT R21, R21, 0x300030, R40, 0xf8, !PT ;  /* 0x0030003015157812 */ /* 0x000fe400078ef828 */
        /* <DEDUP_REMOVED lines=110> */
.L_x_4240:
[----:B------:R-:W-:Y:S05]  /*6ed0*/  @P0 BRA `(.L_x_4239) ;  /* 0x0000000000b80947 */ /* 0x000fea0003800000 */
[----:B------:R-:W0:Y:S01]  /*6ee0*/  LDS.128 R20, [UR4+0x40] ;  /* 0x00004004ff147984 */ /* 0x000e220008000c00 */
[----:B------:R-:W-:Y:S02]  /*6ef0*/  MOV R55, R12 ;  /* 0x0000000c00377202 */ /* 0x000fe40000000f00 */
[----:B------:R-:W-:Y:S01]  /*6f00*/  MOV R57, R17 ;  /* 0x0000001100397202 */ /* 0x000fe20000000f00 */
[----:B------:R-:W2:Y:S01]  /*6f10*/  LDS.128 R24, [UR4+0x50] ;  /* 0x00005004ff187984 */ /* 0x000ea20008000c00 */
[----:B------:R-:W-:Y:S02]  /*6f20*/  PRMT R9, R9, 0x5410, R8 ;  /* 0x0000541009097816 */ /* 0x000fe40000000008 */
        /* <DEDUP_REMOVED lines=41> */
.L_x_4239:
        /* <DEDUP_REMOVED lines=15> */
[----:B------:R-:W-:-:S02]  /*72b0*/  SHF.R.U32.HI R45, RZ, 0xc, R31 ;  /* 0x0000000cff2d7819 */ /* 0x000fc4000001161f */
[----:B------:R-:W-:Y:S02]  /*72c0*/  LOP3.LUT R18, R19, 0xf000f, RZ, 0xc0, !PT ;  /* 0x000f000f13127812 */ /* 0x000fe400078ec0ff */
[----:B----4-:R-:W-:Y:S02]  /*72d0*/  SHF.R.U32.HI R10, RZ, 0x8, R24 ;  /* 0x00000008ff0a7819 */ /* 0x010fe40000011618 */
[----:B------:R-:W-:Y:S02]  /*72e0*/  SHF.R.U32.HI R37, RZ, 0x8, R25 ;  /* 0x00000008ff257819 */ /* 0x000fe40000011619 */
[----:B------:R-:W-:Y:S02]  /*72f0*/  LOP3.LUT R42, R30, 0x3f003f, RZ, 0xc0, !PT ;  /* 0x003f003f1e2a7812 */ /* 0x000fe400078ec0ff */
[----:B------:R-:W-:Y:S02]  /*7300*/  SHF.R.U32.HI R43, RZ, 0x6, R30 ;  /* 0x00000006ff2b7819 */ /* 0x000fe4000001161e */
[----:B------:R-:W-:-:S02]  /*7310*/  LOP3.LUT R46, R31, 0x3f003f, RZ, 0xc0, !PT ;  /* 0x003f003f1f2e7812 */ /* 0x000fc400078ec0ff */
[----:B------:R-:W-:Y:S02]  /*7320*/  SHF.R.U32.HI R47, RZ, 0x6, R31 ;  /* 0x00000006ff2f7819 */ /* 0x000fe4000001161f */
[----:B------:R-:W-:Y:S02]  /*7330*/  SHF.R.U32.HI R40, RZ, 0x8, R26 ;  /* 0x00000008ff287819 */ /* 0x000fe4000001161a */
[----:B------:R-:W-:Y:S02]  /*7340*/  LOP3.LUT R39, R39, 0xf000f, RZ, 0xc0, !PT ;  /* 0x000f000f27277812 */ /* 0x000fe400078ec0ff */
        /* <DEDUP_REMOVED lines=10> */
[--C-:B---3--:R-:W-:Y:S02]  /*73f0*/  SHF.R.U32.HI R10, RZ, 0xc, R20.reuse ;  /* 0x0000000cff0a7819 */ /* 0x108fe40000011614 */
[----:B------:R-:W-:Y:S02]  /*7400*/  LOP3.LUT R11, R20, 0x3f003f, RZ, 0xc0, !PT ;  /* 0x003f003f140b7812 */ /* 0x000fe400078ec0ff */
[----:B------:R-:W-:Y:S02]  /*7410*/  SHF.R.U32.HI R37, RZ, 0x6, R20 ;  /* 0x00000006ff257819 */ /* 0x000fe40000011614 */
[----:B------:R-:W-:Y:S02]  /*7420*/  LOP3.LUT R18, R39, 0x300030, R40, 0xf8, !PT ;  /* 0x0030003027127812 */ /* 0x000fe400078ef828 */
[----:B------:R-:W-:-:S02]  /*7430*/  SHF.R.U32.HI R20, RZ, 0xc, R21 ;  /* 0x0000000cff147819 */ /* 0x000fc40000011615 */
[----:B------:R-:W-:Y:S02]  /*7440*/  LOP3.LUT R39, R21, 0x3f003f, RZ, 0xc0, !PT ;  /* 0x003f003f15277812 */ /* 0x000fe400078ec0ff */
[----:B------:R-:W-:Y:S02]  /*7450*/  SHF.R.U32.HI R40, RZ, 0x6, R21 ;  /* 0x00000006ff287819 */ /* 0x000fe40000011615 */
[----:B------:R-:W-:Y:S02]  /*7460*/  SHF.R.U32.HI R49, RZ, 0xc, R23 ;  /* 0x0000000cff317819 */ /* 0x000fe40000011617 */
[----:B------:R-:W-:Y:S02]  /*7470*/  SHF.R.U32.HI R17, RZ, 0x6, R28 ;  /* 0x00000006ff117819 */ /* 0x000fe4000001161c */
[----:B------:R-:W-:Y:S02]  /*7480*/  LOP3.LUT R19, R19, 0x300030, R48, 0xf8, !PT ;  /* 0x0030003013137812 */ /* 0x000fe400078ef830 */
[----:B------:R-:W-:-:S02]  /*7490*/  SHF.R.U32.HI R21, RZ, 0xc, R22 ;  /* 0x0000000cff157819 */ /* 0x000fc40000011616 */
[----:B------:R-:W-:Y:S02]  /*74a0*/  LOP3.LUT R45, R22, 0x3f003f, RZ, 0xc0, !PT ;  /* 0x003f003f162d7812 */ /* 0x000fe400078ec0ff */
[----:B------:R-:W-:Y:S02]  /*74b0*/  SHF.R.U32.HI R48, RZ, 0x6, R22 ;  /* 0x00000006ff307819 */ /* 0x000fe40000011616 */
        /* <DEDUP_REMOVED lines=15> */
[----:B------:R-:W-:-:S02]  /*75b0*/  LOP3.LUT R20, R10, 0x300030, R35, 0xf8, !PT ;  /* 0x003000300a147812 */ /* 0x000fc400078ef823 */
[----:B------:R-:W-:Y:S02]  /*75c0*/  LOP3.LUT R21, R22, 0x300030, R41, 0xf8, !PT ;  /* 0x0030003016157812 */ /* 0x000fe400078ef829 */
[----:B------:R-:W-:Y:S02]  /*75d0*/  LOP3.LUT R43, R43, 0x3f003f, RZ, 0xc0, !PT ;  /* 0x003f003f2b2b7812 */ /* 0x000fe400078ec0ff */
[----:B------:R-:W-:Y:S02]  /*75e0*/  LOP3.LUT R49, R46, 0x64006400, RZ, 0xfc, !PT ;  /* 0x640064002e317812 */ /* 0x000fe400078efcff */
[----:B------:R-:W-:Y:S02]  /*75f0*/  LOP3.LUT R26, R27, 0x3f003f, RZ, 0xc0, !PT ;  /* 0x003f003f1b1a7812 */ /* 0x000fe400078ec0ff */
[----:B------:R-:W-:Y:S02]  /*7600*/  LOP3.LUT R22, R52, 0x300030, R51, 0xf8, !PT ;  /* 0x0030003034167812 */ /* 0x000fe400078ef833 */
[----:B------:R-:W-:-:S02]  /*7610*/  LOP3.LUT R10, R12, 0x64006400, RZ, 0xfc, !PT ;  /* 0x640064000c0a7812 */ /* 0x000fc400078efcff */
        /* <DEDUP_REMOVED lines=118> */
.L_x_4242:
        /* <DEDUP_REMOVED lines=46> */
.L_x_4241:
        /* <DEDUP_REMOVED lines=8> */
.L_x_4238:
        /* <DEDUP_REMOVED lines=15> */
.L_x_4253:
[----:B------:R-:W-:Y:S05]  /*81d0*/  @!P1 BRA `(.L_x_4245) ;  /* 0x0000003800509947 */ /* 0x000fea0003800000 */
        /* <DEDUP_REMOVED lines=8> */
[----:B------:R-:W-:-:S02]  /*8260*/  PRMT R0, R86, 0x9910, RZ ;  /* 0x0000991056007816 */ /* 0x000fc400000000ff */
[----:B------:R-:W-:Y:S02]  /*8270*/  MOV R10, 0x2c00 ;  /* 0x00002c00000a7802 */ /* 0x000fe40000000f00 */
[----:B------:R-:W-:Y:S02]  /*8280*/  ISETP.NE.AND P2, PT, R0, RZ, PT ;  /* 0x000000ff0000720c */ /* 0x000fe40003f45270 */
[----:B------:R-:W-:Y:S02]  /*8290*/  PRMT R6, R6, 0x5410, R10 ;  /* 0x0000541006067816 */ /* 0x000fe4000000000a */
[----:B--2---:R-:W-:Y:S02]  /*82a0*/  LOP3.LUT R38, R30, 0xf000f, RZ, 0xc0, !PT ;  /* 0x000f000f1e267812 */ /* 0x004fe400078ec0ff */
[C---:B------:R-:W-:Y:S02]  /*82b0*/  LOP3.LUT R0, R28.reuse, 0xf000f, RZ, 0xc0, !PT ;  /* 0x000f000f1c007812 */ /* 0x040fe400078ec0ff */
[----:B------:R-:W-:-:S02]  /*82c0*/  LOP3.LUT R10, R28, 0xf000f0, RZ, 0xc0, !PT ;  /* 0x00f000f01c0a7812 */ /* 0x000fc400078ec0ff */
[----:B------:R-:W-:Y:S02]  /*82d0*/  SHF.R.U32.HI R40, RZ, 0x8, R30 ;  /* 0x00000008ff287819 */ /* 0x000fe4000001161e */
[----:B------:R-:W-:Y:S02]  /*82e0*/  SHF.R.U32.HI R28, RZ, 0x8, R28 ;  /* 0x00000008ff1c7819 */ /* 0x000fe4000001161c */
[C---:B------:R-:W-:Y:S02]  /*82f0*/  LOP3.LUT R12, R29.reuse, 0xf000f, RZ, 0xc0, !PT ;  /* 0x000f000f1d0c7812 */ /* 0x040fe400078ec0ff */
[----:B------:R-:W-:Y:S02]  /*8300*/  LOP3.LUT R36, R29, 0xf000f0, RZ, 0xc0, !PT ;  /* 0x00f000f01d247812 */ /* 0x000fe400078ec0ff */
        /* <DEDUP_REMOVED lines=29> */
[-C--:B------:R-:W-:Y:S02]  /*84e0*/  HFMA2 R42, R43, R6.reuse.H1_H1, -72, -72 ;  /* 0xd480d4802b2a7431 */ /* 0x080fe40000060006 */
[----:B------:R-:W-:Y:S02]  /*84f0*/  HADD2 R43, R44, -1032, -1032 ;  /* 0xe408e4082c2b7430 */ /* 0x000fe40000000000 */
[-C--:B------:R-:W-:Y:S02]  /*8500*/  HFMA2 R50, R51, R6.reuse.H1_H1, -72, -72 ;  /* 0xd480d48033327431 */ /* 0x080fe40000060006 */
[----:B------:R-:W-:-:S02]  /*8510*/  HFMA2 R44, R45, R6.H1_H1, -72, -72 ;  /* 0xd480d4802d2c7431 */ /* 0x000fc40000060006 */
[-C--:B------:R-:W-:Y:S02]  /*8520*/  HFMA2 R48, R49, R6.reuse.H1_H1, -72, -72 ;  /* 0xd480d48031307431 */ /* 0x080fe40000060006 */
[----:B------:R-:W-:Y:S02]  /*8530*/  HADD2 R51, R52, -1032, -1032 ;  /* 0xe408e40834337430 */ /* 0x000fe40000000000 */
[----:B------:R-:W-:Y:S02]  /*8540*/  HADD2 R39, R0, -1032, -1032 ;  /* 0xe408e40800277430 */ /* 0x000fe40000000000 */
[-C--:B------:R-:W-:Y:S02]  /*8550*/  HFMA2 R36, R11, R6.reuse.H1_H1, -72, -72 ;  /* 0xd480d4800b247431 */ /* 0x080fe40000060006 */
[----:B------:R-:W-:Y:S02]  /*8560*/  HADD2 R38, R12, -1032, -1032 ;  /* 0xe408e4080c267430 */ /* 0x000fe40000000000 */
[----:B------:R-:W-:-:S02]  /*8570*/  HFMA2 R40, R31, R6.H1_H1, -72, -72 ;  /* 0xd480d4801f287431 */ /* 0x000fc40000060006 */
[----:B------:R-:W-:Y:S02]  /*8580*/  HADD2 R41, R41, -1032, -1032 ;  /* 0xe408e40829297430 */ /* 0x000fe40000000000 */
[----:B------:R-:W-:Y:S02]  /*8590*/  HADD2 R45, R10, -1032, -1032 ;  /* 0xe408e4080a2d7430 */ /* 0x000fe40000000000 */
[-C--:B------:R-:W-:Y:S02]  /*85a0*/  HFMA2 R46, R29, R6.reuse.H1_H1, -72, -72 ;  /* 0xd480d4801d2e7431 */ /* 0x080fe40000060006 */
[----:B------:R-:W-:Y:S02]  /*85b0*/  HADD2 R47, R30, -1032, -1032 ;  /* 0xe408e4081e2f7430 */ /* 0x000fe40000000000 */
[----:B------:R-:W-:Y:S02]  /*85c0*/  HADD2 R49, R28, -1032, -1032 ;  /* 0xe408e4081c317430 */ /* 0x000fe40000000000 */
        /* <DEDUP_REMOVED lines=38> */
[----:B-1----:R-:W-:Y:S02]  /*8830*/  HADD2.F32 R10, -RZ, R28.H0_H0 ;  /* 0x2000001cff0a7230 */ /* 0x002fe40000004100 */
        /* <DEDUP_REMOVED lines=49> */
.L_x_4246:
        /* <DEDUP_REMOVED lines=87> */
.L_x_4247:
[C---:B-----5:R-:W-:Y:S02]  /*90c0*/  LOP3.LUT R0, R24.reuse, 0xf000f, RZ, 0xc0, !PT ;  /* 0x000f000f18007812 */ /* 0x060fe400078ec0ff */
        /* <DEDUP_REMOVED lines=12> */
[----:B------:R-:W-:Y:S01]  /*9190*/  LOP3.LUT R31, R26, 0xf000f0, RZ, 0xc0, !PT ;  /* 0x00f000f01a1f7812 */ /* 0x000fe200078ec0ff */
[----:B------:R-:W-:Y:S01]  /*91a0*/  HFMA2 R29, R29, R6.H1_H1, -72, -72 ;  /* 0xd480d4801d1d7431 */ /* 0x000fe20000060006 */
[----:B------:R-:W-:Y:S01]  /*91b0*/  LOP3.LUT R10, R24, 0xf000f, RZ, 0xc0, !PT ;  /* 0x000f000f180a7812 */ /* 0x000fe200078ec0ff */
[----:B------:R-:W-:Y:S01]  /*91c0*/  HADD2 R38, R38, -1032, -1032 ;  /* 0xe408e40826267430 */ /* 0x000fe20000000000 */
        /* <DEDUP_REMOVED lines=29> */
[----:B------:R-:W-:Y:S01]  /*93a0*/  HADD2 R42, R10, -1032, -1032 ;  /* 0xe408e4080a2a7430 */ /* 0x000fe20000000000 */
[----:B------:R-:W-:Y:S01]  /*93b0*/  LOP3.LUT R28, R20, 0xf000f, RZ, 0xc0, !PT ;  /* 0x000f000f141c7812 */ /* 0x000fe200078ec0ff */
[----:B------:R-:W-:-:S02]  /*93c0*/  HFMA2 R45, R45, R6.H1_H1, -72, -72 ;  /* 0xd480d4802d2d7431 */ /* 0x000fc40000060006 */
        /* <DEDUP_REMOVED lines=91> */
.L_x_4248:
        /* <DEDUP_REMOVED lines=35> */
[----:B------:R-:W-:-:S02]  /*9bb0*/  HADD2.F32 R27, -RZ, R42.H0_H0 ;  /* 0x2000002aff1b7230 */ /* 0x000fc40000004100 */
[-C--:B------:R-:W-:Y:S01]  /*9bc0*/  FFMA.FTZ R0, R29, R51.reuse, R0 ;  /* 0x000000331d007223 */ /* 0x080fe20000010000 */
[----:B-1----:R-:W-:Y:S02]  /*9bd0*/  HADD2.F32 R11, -RZ, R24.H0_H0 ;  /* 0x20000018ff0b7230 */ /* 0x002fe40000004100 */
[----:B------:R-:W-:Y:S01]  /*9be0*/  FFMA.FTZ R30, R39, R51, R12 ;  /* 0x00000033271e7223 */ /* 0x000fe2000001000c */
[----:B------:R-:W-:Y:S02]  /*9bf0*/  HADD2.F32 R29, -RZ, R46.H0_H0 ;  /* 0x2000002eff1d7230 */ /* 0x000fe40000004100 */
[----:B------:R-:W-:Y:S02]  /*9c00*/  HADD2.F32 R41, -RZ, R41.H1_H1 ;  /* 0x30000029ff297230 */ /* 0x000fe40000004100 */
[--C-:B------:R-:W-:Y:S02]  /*9c10*/  HADD2.F32 R10, -RZ, R25.reuse.H0_H0 ;  /* 0x20000019ff0a7230 */ /* 0x100fe40000004100 */
[----:B------:R-:W-:Y:S01]  /*9c20*/  FFMA.FTZ R29, R29, R11, R30 ;  /* 0x0000000b1d1d7223 */ /* 0x000fe2000001001e */
[----:B------:R-:W-:-:S02]  /*9c30*/  HADD2.F32 R12, -RZ, R25.H1_H1 ;  /* 0x30000019ff0c7230 */ /* 0x000fc40000004100 */
[----:B------:R-:W-:Y:S01]  /*9c40*/  FFMA.FTZ R25, R27, R11, R0 ;  /* 0x0000000b1b197223 */ /* 0x000fe20000010000 */
[----:B------:R-:W-:Y:S02]  /*9c50*/  HADD2.F32 R27, -RZ, R44.H0_H0 ;  /* 0x2000002cff1b7230 */ /* 0x000fe40000004100 */
[----:B------:R-:W-:Y:S01]  /*9c60*/  FFMA.FTZ R50, R41, R51, R50 ;  /* 0x0000003329327223 */ /* 0x000fe20000010032 */
[----:B------:R-:W-:Y:S02]  /*9c70*/  HADD2.F32 R24, -RZ, R24.H1_H1 ;  /* 0x30000018ff187230 */ /* 0x000fe40000004100 */
[----:B------:R-:W-:Y:S02]  /*9c80*/  HADD2.F32 R46, -RZ, R46.H1_H1 ;  /* 0x3000002eff2e7230 */ /* 0x000fe40000004100 */
[----:B------:R-:W-:Y:S01]  /*9c90*/  FFMA.FTZ R27, R27, R11, R26 ;  /* 0x0000000b1b1b7223 */ /* 0x000fe2000001001a */
[----:B------:R-:W-:Y:S02]  /*9ca0*/  HADD2.F32 R31, -RZ, R48.H0_H0 ;  /* 0x20000030ff1f7230 */ /* 0x000fe40000004100 */
[----:B------:R-:W-:-:S02]  /*9cb0*/  HADD2.F32 R42, -RZ, R42.H1_H1 ;  /* 0x3000002aff2a7230 */ /* 0x000fc40000004100 */
[-C--:B------:R-:W-:Y:S01]  /*9cc0*/  FFMA.FTZ R29, R46, R24.reuse, R29 ;  /* 0x000000182e1d7223 */ /* 0x080fe2000001001d */
        /* <DEDUP_REMOVED lines=34> */
.L_x_4249:
        /* <DEDUP_REMOVED lines=21> */
[----:B------:R-:W-:Y:S01]  /*a040*/  HFMA2 R27, R27, R6.H1_H1, -72, -72 ;  /* 0xd480d4801b1b7431 */ /* 0x000fe20000060006 */
        /* <DEDUP_REMOVED lines=25> */
[C---:B------:R-:W-:Y:S01]  /*a1e0*/  LOP3.LUT R22, R16.reuse, 0xf000f, RZ, 0xc0, !PT ;  /* 0x000f000f10167812 */ /* 0x040fe200078ec0ff */
[----:B------:R-:W-:Y:S01]  /*a1f0*/  HFMA2 R38, R21, R6.H1_H1, -72, -72 ;  /* 0xd480d48015267431 */ /* 0x000fe20000060006 */
[----:B------:R-:W-:Y:S01]  /*a200*/  LOP3.LUT R23, R16, 0xf000f0, RZ, 0xc0, !PT ;  /* 0x00f000f010177812 */ /* 0x000fe200078ec0ff */
[----:B------:R-:W-:-:S02]  /*a210*/  HADD2 R39, R12, -1032, -1032 ;  /* 0xe408e4080c277430 */ /* 0x000fc40000000000 */
        /* <DEDUP_REMOVED lines=89> */
.L_x_4250:
        /* <DEDUP_REMOVED lines=47> */
[----:B------:R-:W-:Y:S01]  /*aaa0*/  FFMA.FTZ R48, R31, R47, R48 ;  /* 0x0000002f1f307223 */ /* 0x000fe20000010030 */
[----:B------:R-:W-:-:S02]  /*aab0*/  HADD2.F32 R0, -RZ, R39.H1_H1 ;  /* 0x30000027ff007230 */ /* 0x000fc40000004100 */
        /* <DEDUP_REMOVED lines=38> */
.L_x_4251:
        /* <DEDUP_REMOVED lines=15> */
[-C--:B------:R-:W-:Y:S01]  /*ae10*/  HFMA2 R19, R19, R6.reuse.H1_H1, -72, -72 ;  /* 0xd480d48013137431 */ /* 0x080fe20000060006 */
[----:B------:R-:W-:Y:S02]  /*ae20*/  LOP3.LUT R25, R12, 0x64006400, RZ, 0xfc, !PT ;  /* 0x640064000c197812 */ /* 0x000fe400078efcff */
[----:B------:R-:W-:Y:S02]  /*ae30*/  LOP3.LUT R21, R11, 0x64006400, RZ, 0xfc, !PT ;  /* 0x640064000b157812 */ /* 0x000fe400078efcff */
[----:B------:R-:W-:Y:S01]  /*ae40*/  LOP3.LUT R29, R18, 0x64006400, RZ, 0xfc, !PT ;  /* 0x64006400121d7812 */ /* 0x000fe200078efcff */
[----:B------:R-:W-:Y:S01]  /*ae50*/  HFMA2 R24, R25, R6.H1_H1, -72, -72 ;  /* 0xd480d48019187431 */ /* 0x000fe20000060006 */
        /* <DEDUP_REMOVED lines=79> */
[--C-:B------:R-:W-:Y:S02]  /*b350*/  HADD2.F32 R42, -RZ, R36.reuse.H0_H0 ;  /* 0x20000024ff2a7230 */ /* 0x100fe40000004100 */
        /* <DEDUP_REMOVED lines=37> */
.L_x_4252:
        /* <DEDUP_REMOVED lines=87> */
.L_x_4245:
[----:B------:R-:W0:Y:S01]  /*bb20*/  LDC R85, c[0x0][0x23c] ;  /* 0x00008f00ff557b82 */ /* 0x000e220000000800 */
[----:B------:R-:W-:Y:S01]  /*bb30*/  IADD3 R88, R88, 0x20, RZ ;  /* 0x0000002058587810 */ /* 0x000fe20007ffe0ff */
[----:B------:R-:W-:-:S03]  /*bb40*/  UIADD3 UR4, UR4, 0x40, URZ ;  /* 0x0000004004047890 */ /* 0x000fc6000fffe03f */
[C---:B------:R-:W-:Y:S02]  /*bb50*/  ISETP.GE.AND P2, PT, R88.reuse, UR5, PT ;  /* 0x0000000558007c0c */ /* 0x040fe4000bf46270 */
[----:B------:R-:W-:Y:S01]  /*bb60*/  ISETP.LT.AND P3, PT, R88, R89, PT ;  /* 0x000000595800720c */ /* 0x000fe20003f61270 */
[----:B0-----:R-:W-:-:S12]  /*bb70*/  IMAD.WIDE R14, R85, 0x10, R14 ;  /* 0x00000010550e7825 */ /* 0x001fd800078e020e */
[----:B------:R-:W-:Y:S05]  /*bb80*/  @!P2 BRA P3, `(.L_x_4253) ;  /* 0xffffffc40090a947 */ /* 0x000fea000183ffff */
.L_x_4244:
        /* <DEDUP_REMOVED lines=8> */
.L_x_4257:
[----:B------:R-:W0:Y:S01]  /*bc10*/  LDC R85, c[0x0][0x23c] ;  /* 0x00008f00ff557b82 */ /* 0x000e220000000800 */
[----:B-----5:R1:W5:Y:S01]  /*bc20*/  LDG.E.128.CONSTANT R20, desc[UR6][R14.64] ;  /* 0x000000060e147981 */ /* 0x020362000c1e9d00 */
[----:B0-----:R-:W-:-:S05]  /*bc30*/  IMAD.WIDE R10, R85, 0x4, R14 ;  /* 0x00000004550a7825 */ /* 0x001fca00078e020e */
[----:B------:R1:W5:Y:S01]  /*bc40*/  LDG.E.128.CONSTANT R16, desc[UR6][R10.64] ;  /* 0x000000060a107981 */ /* 0x000362000c1e9d00 */
[----:B------:R-:W-:Y:S01]  /*bc50*/  IMAD.WIDE R90, R85, 0x4, R10 ;  /* 0x00000004555a7825 */ /* 0x000fe200078e020a */
[----:B------:R-:W-:Y:S06]  /*bc60*/  @!P1 BRA `(.L_x_4255) ;  /* 0x00000018000c9947 */ /* 0x000fec0003800000 */
[----:B-1----:R-:W2:Y:S01]  /*bc70*/  LDG.E.128.CONSTANT R12, desc[UR6][R90.64] ;  /* 0x000000065a0c7981 */ /* 0x002ea2000c1e9d00 */
        /* <DEDUP_REMOVED lines=30> */
[----:B------:R-:W-:-:S02]  /*be60*/  LOP3.LUT R36, R18, 0x380038, RZ, 0xc0, !PT ;  /* 0x0038003812247812 */ /* 0x000fc400078ec0ff */
[----:B------:R-:W-:Y:S02]  /*be70*/  SHF.R.U32.HI R43, RZ, 0x6, R18 ;  /* 0x00000006ff2b7819 */ /* 0x000fe40000011612 */
[----:B------:R-:W-:Y:S02]  /*be80*/  LOP3.LUT R68, R18, 0x70007, RZ, 0xc0, !PT ;  /* 0x0007000712447812 */ /* 0x000fe400078ec0ff */
[----:B------:R-:W-:Y:S02]  /*be90*/  LOP3.LUT R21, R24, 0x20002, R21, 0xf8, !PT ;  /* 0x0002000218157812 */ /* 0x000fe400078ef815 */
[----:B------:R-:W-:Y:S02]  /*bea0*/  PRMT R18, R86, 0x9910, RZ ;  /* 0x0000991056127816 */ /* 0x000fe400000000ff */
[----:B------:R-:W-:Y:S02]  /*beb0*/  LOP3.LUT R20, R20, 0x10001, RZ, 0xc0, !PT ;  /* 0x0001000114147812 */ /* 0x000fe400078ec0ff */
[----:B------:R-:W-:-:S02]  /*bec0*/  LOP3.LUT R17, R25, 0x20002, R16, 0xf8, !PT ;  /* 0x0002000219117812 */ /* 0x000fc400078ef810 */
[----:B------:R-:W-:Y:S02]  /*bed0*/  LOP3.LUT R52, R22, 0x20002, R27, 0xf8, !PT ;  /* 0x0002000216347812 */ /* 0x000fe400078ef81b */
[----:B------:R-:W-:Y:S02]  /*bee0*/  LOP3.LUT R20, R20, 0x20002, R23, 0xf8, !PT ;  /* 0x0002000214147812 */ /* 0x000fe400078ef817 */
[----:B------:R-:W-:Y:S02]  /*bef0*/  ISETP.NE.AND P2, PT, R18, RZ, PT ;  /* 0x000000ff1200720c */ /* 0x000fe40003f45270 */
[----:B------:R-:W-:Y:S02]  /*bf00*/  LOP3.LUT R77, R10, 0x64006400, RZ, 0xfc, !PT ;  /* 0x640064000a4d7812 */ /* 0x000fe400078efcff */
[----:B------:R-:W-:Y:S02]  /*bf10*/  LOP3.LUT R59, R0, 0x64006400, RZ, 0xfc, !PT ;  /* 0x64006400003b7812 */ /* 0x000fe400078efcff */
[----:B------:R-:W-:-:S02]  /*bf20*/  LOP3.LUT R37, R19, 0x380038, RZ, 0xc0, !PT ;  /* 0x0038003813257812 */ /* 0x000fc400078ec0ff */
[----:B------:R-:W-:Y:S02]  /*bf30*/  SHF.R.U32.HI R48, RZ, 0x6, R19 ;  /* 0x00000006ff307819 */ /* 0x000fe40000011613 */
        /* <DEDUP_REMOVED lines=49> */
[--C-:B--2---:R-:W-:Y:S02]  /*c250*/  SHF.R.U32.HI R22, RZ, 0xd, R12.reuse ;  /* 0x0000000dff167819 */ /* 0x104fe4000001160c */
        /* <DEDUP_REMOVED lines=8> */
[----:B------:R-:W-:Y:S02]  /*c2e0*/  LOP3.LUT R22, R21, 0x40004, R22, 0xf8, !PT ;  /* 0x0004000415167812 */ /* 0x000fe400078ef816 */
[----:B------:R-:W-:-:S02]  /*c2f0*/  SHF.R.U32.HI R13, RZ, 0xd, R15 ;  /* 0x0000000dff0d7819 */ /* 0x000fc4000001160f */
[----:B------:R-:W-:Y:S02]  /*c300*/  LOP3.LUT R21, R17, 0x40004, R12, 0xf8, !PT ;  /* 0x0004000411157812 */ /* 0x000fe400078ef80c */
[C---:B------:R-:W-:Y:S02]  /*c310*/  LOP3.LUT R38, R14.reuse, 0x380038, RZ, 0xc0, !PT ;  /* 0x003800380e267812 */ /* 0x040fe400078ec0ff */
[----:B------:R-:W-:Y:S02]  /*c320*/  SHF.R.U32.HI R27, RZ, 0x6, R14 ;  /* 0x00000006ff1b7819 */ /* 0x000fe4000001160e */
[----:B------:R-:W-:Y:S02]  /*c330*/  LOP3.LUT R46, R14, 0x70007, RZ, 0xc0, !PT ;  /* 0x000700070e2e7812 */ /* 0x000fe400078ec0ff */
[----:B------:R-:W-:Y:S02]  /*c340*/  LOP3.LUT R12, R28, 0x380038, RZ, 0xc0, !PT ;  /* 0x003800381c0c7812 */ /* 0x000fe400078ec0ff */
[----:B------:R-:W-:-:S02]  /*c350*/  LOP3.LUT R14, R42, 0x380038, RZ, 0xc0, !PT ;  /* 0x003800382a0e7812 */ /* 0x000fc400078ec0ff */
[C---:B------:R-:W-:Y:S02]  /*c360*/  LOP3.LUT R50, R15.reuse, 0x380038, RZ, 0xc0, !PT ;  /* 0x003800380f327812 */ /* 0x040fe400078ec0ff */
[----:B------:R-:W-:Y:S02]  /*c370*/  SHF.R.U32.HI R29, RZ, 0x6, R15 ;  /* 0x00000006ff1d7819 */ /* 0x000fe4000001160f */
        /* <DEDUP_REMOVED lines=125> */
[----:B------:R-:W-:-:S03]  /*cb50*/  HFMA2 R25, R78, R29, R25 ;  /* 0x0000001d4e197231 */ /* 0x000fc60000000019 */
[-C--:B------:R-:W-:Y:S02]  /*cb60*/  HFMA2.MMA R26, R83, R29.reuse, R26 ;  /* 0x0000001d531a7235 */ /* 0x080fe4000000001a */
[----:B------:R-:W-:Y:S01]  /*cb70*/  HFMA2.MMA R24, R77, R29, R24 ;  /* 0x0000001d4d187235 */ /* 0x000fe20000000018 */
[----:B------:R-:W-:Y:S02]  /*cb80*/  HFMA2 R29, R76, R29, R28 ;  /* 0x0000001d4c1d7231 */ /* 0x000fe4000000001c */
[----:B------:R-:W-:-:S03]  /*cb90*/  HFMA2 R28, R79, R30, R25 ;  /* 0x0000001e4f1c7231 */ /* 0x000fc60000000019 */
[-C--:B------:R-:W-:Y:S01]  /*cba0*/  HFMA2.MMA R26, R82, R30.reuse, R26 ;  /* 0x0000001e521a7235 */ /* 0x080fe2000000001a */
[-C--:B------:R-:W-:Y:S01]  /*cbb0*/  HFMA2 R28, R74, R31.reuse, R28 ;  /* 0x0000001f4a1c7231 */ /* 0x080fe2000000001c */
[----:B------:R-:W-:Y:S01]  /*cbc0*/  HFMA2.MMA R92, R80, R30, R24 ;  /* 0x0000001e505c7235 */ /* 0x000fe20000000018 */
[----:B------:R-:W-:Y:S02]  /*cbd0*/  HFMA2 R30, R81, R30, R29 ;  /* 0x0000001e511e7231 */ /* 0x000fe4000000001d */
[-C--:B-1----:R-:W-:Y:S02]  /*cbe0*/  HFMA2 R28, R63, R20.reuse, R28 ;  /* 0x000000143f1c7231 */ /* 0x082fe4000000001c */
[----:B------:R-:W-:Y:S01]  /*cbf0*/  HFMA2 R30, R61, R31, R30 ;  /* 0x0000001f3d1e7231 */ /* 0x000fe2000000001e */
[-C--:B------:R-:W-:Y:S02]  /*cc00*/  HFMA2.MMA R29, R75, R31.reuse, R26 ;  /* 0x0000001f4b1d7235 */ /* 0x080fe4000000001a */
[----:B------:R-:W0:Y:S01]  /*cc10*/  LDS.128 R24, [UR4+0x20] ;  /* 0x00002004ff187984 */ /* 0x000e220008000c00 */
[----:B------:R-:W-:Y:S01]  /*cc20*/  HFMA2.MMA R92, R60, R31, R92 ;  /* 0x0000001f3c5c7235 */ /* 0x000fe2000000005c */
[----:B------:R-:W-:-:S04]  /*cc30*/  HFMA2 R30, R65, R20, R30 ;  /* 0x00000014411e7231 */ /* 0x000fc8000000001e */
[-C--:B------:R-:W-:Y:S01]  /*cc40*/  HFMA2.MMA R29, R62, R20.reuse, R29 ;  /* 0x000000143e1d7235 */ /* 0x080fe2000000001d */
[-C--:B------:R-:W-:Y:S02]  /*cc50*/  HFMA2 R30, R69, R21.reuse, R30 ;  /* 0x00000015451e7231 */ /* 0x080fe4000000001e */
[----:B------:R-:W-:Y:S01]  /*cc60*/  HFMA2.MMA R92, R64, R20, R92 ;  /* 0x00000014405c7235 */ /* 0x000fe2000000005c */
[----:B------:R-:W-:-:S04]  /*cc70*/  HFMA2 R20, R67, R21, R28 ;  /* 0x0000001543147231 */ /* 0x000fc8000000001c */
[-C--:B------:R-:W-:Y:S01]  /*cc80*/  HFMA2.MMA R29, R66, R21.reuse, R29 ;  /* 0x00000015421d7235 */ /* 0x080fe2000000001d */
[----:B------:R-:W-:Y:S02]  /*cc90*/  HFMA2 R20, R57, R22, R20 ;  /* 0x0000001639147231 */ /* 0x000fe40000000014 */
[----:B------:R-:W-:Y:S02]  /*cca0*/  HFMA2.MMA R92, R68, R21, R92 ;  /* 0x00000015445c7235 */ /* 0x000fe4000000005c */
[----:B------:R-:W-:-:S03]  /*ccb0*/  HFMA2 R20, R41, R23, R20 ;  /* 0x0000001729147231 */ /* 0x000fc60000000014 */
        /* <DEDUP_REMOVED lines=47> */
.L_x_4256:
        /* <DEDUP_REMOVED lines=79> */
.L_x_4255:
[----:B------:R-:W-:Y:S01]  /*d4a0*/  IADD3 R88, R88, 0x20, RZ ;  /* 0x0000002058587810 */ /* 0x000fe20007ffe0ff */
[----:B------:R-:W-:Y:S01]  /*d4b0*/  UIADD3 UR4, UR4, 0x40, URZ ;  /* 0x0000004004047890 */ /* 0x000fe2000fffe03f */
[----:B-1----:R-:W-:Y:S02]  /*d4c0*/  IMAD.WIDE R14, R85, 0x4, R90 ;  /* 0x00000004550e7825 */ /* 0x002fe400078e025a */
[C---:B------:R-:W-:Y:S02]  /*d4d0*/  ISETP.GE.AND P2, PT, R88.reuse, UR5, PT ;  /* 0x0000000558007c0c */ /* 0x040fe4000bf46270 */
[----:B------:R-:W-:-:S13]  /*d4e0*/  ISETP.LT.AND P3, PT, R88, R89, PT ;  /* 0x000000595800720c */ /* 0x000fda0003f61270 */
[----:B------:R-:W-:Y:S05]  /*d4f0*/  @!P2 BRA P3, `(.L_x_4257) ;  /* 0xffffffe400c4a947 */ /* 0x000fea000183ffff */
.L_x_4254:
[----:B------:R-:W-:Y:S05]  /*d500*/  @!P1 EXIT ;  /* 0x000000000000994d */ /* 0x000fea0003800000 */
[----:B------:R-:W0:Y:S01]  /*d510*/  S2R R0, SR_CTAID.X ;  /* 0x0000000000007919 */ /* 0x000e220000002500 */
        /* <DEDUP_REMOVED lines=20> */
.L_x_4261:
[----:B------:R-:W0:Y:S02]  /*d660*/  LDS R4, [R12] ;  /* 0x000000000c047984 */ /* 0x000e240000000800 */
[----:B0-----:R-:W-:-:S06]  /*d670*/  HADD2 R5, R4, R11 ;  /* 0x0000000b04057230 */ /* 0x001fcc0000000000 */
[----:B------:R-:W0:Y:S02]  /*d680*/  ATOMS.CAST.SPIN R5, [R12], R4, R5 ;  /* 0x000000040c05738d */ /* 0x000e240001800005 */
[----:B0-----:R-:W-:-:S13]  /*d690*/  ISETP.EQ.U32.AND P0, PT, R5, 0x1, PT ;  /* 0x000000010500780c */ /* 0x001fda0003f02070 */
[----:B------:R-:W-:Y:S05]  /*d6a0*/  @!P0 BRA `(.L_x_4261) ;  /* 0xfffffffc00ec8947 */ /* 0x000fea000383ffff */
[----:B------:R-:W-:Y:S05]  /*d6b0*/  BRA `(.L_x_4259) ;  /* 0x00000000000c7947 */ /* 0x000fea0003800000 */
.L_x_4260:
[----:B------:R-:W2:Y:S02]  /*d6c0*/  LD.E R4, desc[UR6][R6.64] ;  /* 0x0000000606047980 */ /* 0x000ea4000c101900 */
[----:B--2---:R-:W-:-:S05]  /*d6d0*/  IADD3 R5, R11, R4, RZ ;  /* 0x000000040b057210 */ /* 0x004fca0007ffe0ff */
[----:B------:R0:W-:Y:S02]  /*d6e0*/  ST.E desc[UR6][R6.64], R5 ;  /* 0x0000000506007985 */ /* 0x0001e4000c101906 */
.L_x_4259:
[----:B------:R-:W-:Y:S05]  /*d6f0*/  BSYNC B0 ;  /* 0x0000000000007941 */ /* 0x000fea0003800000 */
.L_x_4258:
[----:B------:R1:W-:Y:S01]  /*d700*/  ATOM.E.ADD.F16x2.RN.STRONG.GPU P0, RZ, desc[UR6][R6.64+0x4], R13 ;  /* 0x0000040d06ff79a2 */ /* 0x0003e2000810e1c6 */
[----:B------:R-:W-:Y:S04]  /*d710*/  BSSY B0, `(.L_x_4262) ;  /* 0x000000f000007945 */ /* 0x000fe80003800000 */
[----:B-1----:R-:W-:Y:S05]  /*d720*/  @P0 BRA `(.L_x_4263) ;  /* 0x0000000000340947 */ /* 0x002fea0003800000 */
[----:B------:R-:W1:Y:S02]  /*d730*/  QSPC.E.S P0, RZ, [R6+0x4] ;  /* 0x0000040006ff73aa */ /* 0x000e640000000500 */
[----:B-1----:R-:W-:Y:S05]  /*d740*/  @!P0 BRA `(.L_x_4264) ;  /* 0x0000000000208947 */ /* 0x002fea0003800000 */
[----:B------:R-:W-:-:S04]  /*d750*/  MOV R4, R6 ;  /* 0x0000000600047202 */ /* 0x000fc80000000f00 */
[----:B0-----:R-:W-:-:S07]  /*d760*/  MOV R6, R4 ;  /* 0x0000000400067202 */ /* 0x001fce0000000f00 */
.L_x_4265:
[----:B------:R-:W0:Y:S02]  /*d770*/  LDS R4, [R6+0x4] ;  /* 0x0000040006047984 */ /* 0x000e240000000800 */
[----:B0-----:R-:W-:-:S10]  /*d780*/  HFMA2.MMA R5, R4, 1, 1, R13 ;  /* 0x3c003c0004057835 */ /* 0x001fd4000000000d */
[----:B------:R-:W0:Y:S02]  /*d790*/  ATOMS.CAST.SPIN R5, [R6+0x4], R4, R5 ;  /* 0x000004040605738d */ /* 0x000e240001800005 */
[----:B0-----:R-:W-:-:S13]  /*d7a0*/  ISETP.EQ.U32.AND P0, PT, R5, 0x1, PT ;  /* 0x000000010500780c */ /* 0x001fda0003f02070 */
[----:B------:R-:W-:Y:S05]  /*d7b0*/  @!P0 BRA `(.L_x_4265) ;  /* 0xfffffffc00ec8947 */ /* 0x000fea000383ffff */
[----:B------:R-:W-:Y:S05]  /*d7c0*/  BRA `(.L_x_4263) ;  /* 0x00000000000c7947 */ /* 0x000fea0003800000 */
.L_x_4264:
[----:B------:R-:W0:Y:S02]  /*d7d0*/  LD.E R4, desc[UR6][R6.64+0x4] ;  /* 0x0000040606047980 */ /* 0x000e24000c101900 */
[----:B0-----:R-:W-:-:S05]  /*d7e0*/  IADD3 R5, R13, R4, RZ ;  /* 0x000000040d057210 */ /* 0x001fca0007ffe0ff */
[----:B------:R1:W-:Y:S02]  /*d7f0*/  ST.E desc[UR6][R6.64+0x4], R5 ;  /* 0x0000040506007985 */ /* 0x0003e4000c101906 */
.L_x_4263:
[----:B------:R-:W-:Y:S05]  /*d800*/  BSYNC B0 ;  /* 0x0000000000007941 */ /* 0x000fea0003800000 */
.L_x_4262:
        /* <DEDUP_REMOVED lines=13> */
.L_x_4269:
[----:B------:R-:W0:Y:S02]  /*d8e0*/  LDS R2, [R0] ;  /* 0x0000000000027984 */ /* 0x000e240000000800 */
[----:B0-----:R-:W-:-:S06]  /*d8f0*/  HADD2 R3, R2, R7 ;  /* 0x0000000702037230 */ /* 0x001fcc0000000000 */
[----:B------:R-:W0:Y:S02]  /*d900*/  ATOMS.CAST.SPIN R3, [R0], R2, R3 ;  /* 0x000000020003738d */ /* 0x000e240001800003 */
[----:B0-----:R-:W-:-:S13]  /*d910*/  ISETP.EQ.U32.AND P0, PT, R3, 0x1, PT ;  /* 0x000000010300780c */ /* 0x001fda0003f02070 */
[----:B------:R-:W-:Y:S05]  /*d920*/  @!P0 BRA `(.L_x_4269) ;  /* 0xfffffffc00ec8947 */ /* 0x000fea000383ffff */
[----:B------:R-:W-:Y:S05]  /*d930*/  BRA `(.L_x_4267) ;  /* 0x00000000000c7947 */ /* 0x000fea0003800000 */
.L_x_4268:
[----:B------:R-:W2:Y:S02]  /*d940*/  LD.E R0, desc[UR6][R4.64] ;  /* 0x0000000604007980 */ /* 0x000ea4000c101900 */
[----:B--2---:R-:W-:-:S05]  /*d950*/  IADD3 R3, R7, R0, RZ ;  /* 0x0000000007037210 */ /* 0x004fca0007ffe0ff */
[----:B------:R0:W-:Y:S02]  /*d960*/  ST.E desc[UR6][R4.64], R3 ;  /* 0x0000000304007985 */ /* 0x0001e4000c101906 */
.L_x_4267:
[----:B------:R-:W-:Y:S05]  /*d970*/  BSYNC B0 ;  /* 0x0000000000007941 */ /* 0x000fea0003800000 */
.L_x_4266:
[----:B------:R1:W-:Y:S02]  /*d980*/  ATOM.E.ADD.F16x2.RN.STRONG.GPU P0, RZ, desc[UR6][R4.64+0x4], R87 ;  /* 0x0000045704ff79a2 */ /* 0x0003e4000810e1c6 */
[----:B-1----:R-:W-:Y:S05]  /*d990*/  @P0 EXIT ;  /* 0x000000000000094d */ /* 0x002fea0003800000 */
[----:B------:R-:W1:Y:S02]  /*d9a0*/  QSPC.E.S P0, RZ, [R4+0x4] ;  /* 0x0000040004ff73aa */ /* 0x000e640000000500 */
[----:B-1----:R-:W-:Y:S05]  /*d9b0*/  @!P0 BRA `(.L_x_4270) ;  /* 0x0000000000208947 */ /* 0x002fea0003800000 */
[----:B------:R-:W-:-:S04]  /*d9c0*/  MOV R2, R4 ;  /* 0x0000000400027202 */ /* 0x000fc80000000f00 */
[----:B------:R-:W-:-:S07]  /*d9d0*/  MOV R0, R2 ;  /* 0x0000000200007202 */ /* 0x000fce0000000f00 */
.L_x_4271:
[----:B------:R-:W0:Y:S02]  /*d9e0*/  LDS R2, [R0+0x4] ;  /* 0x0000040000027984 */ /* 0x000e240000000800 */
[----:B0-----:R-:W-:-:S10]  /*d9f0*/  HFMA2.MMA R3, R2, 1, 1, R87 ;  /* 0x3c003c0002037835 */ /* 0x001fd40000000057 */
[----:B------:R-:W0:Y:S02]  /*da00*/  ATOMS.CAST.SPIN R3, [R0+0x4], R2, R3 ;  /* 0x000004020003738d */ /* 0x000e240001800003 */
[----:B0-----:R-:W-:-:S13]  /*da10*/  ISETP.EQ.U32.AND P0, PT, R3, 0x1, PT ;  /* 0x000000010300780c */ /* 0x001fda0003f02070 */
[----:B------:R-:W-:Y:S05]  /*da20*/  @!P0 BRA `(.L_x_4271) ;  /* 0xfffffffc00ec8947 */ /* 0x000fea000383ffff */
[----:B------:R-:W-:Y:S05]  /*da30*/  EXIT ;  /* 0x000000000000794d */ /* 0x000fea0003800000 */
.L_x_4270:
[----:B------:R-:W0:Y:S02]  /*da40*/  LD.E R0, desc[UR6][R4.64+0x4] ;  /* 0x0000040604007980 */ /* 0x000e24000c101900 */
[----:B0-----:R-:W-:-:S05]  /*da50*/  IADD3 R3, R87, R0, RZ ;  /* 0x0000000057037210 */ /* 0x001fca0007ffe0ff */
[----:B------:R-:W-:Y:S01]  /*da60*/  ST.E desc[UR6][R4.64+0x4], R3 ;  /* 0x0000040304007985 */ /* 0x000fe2000c101906 */
[----:B------:R-:W-:Y:S05]  /*da70*/  EXIT ;  /* 0x000000000000794d */ /* 0x000fea0003800000 */
.L_x_4272:
        /* <DEDUP_REMOVED lines=16> */
.L_x_5243:


//--------------------- .text._Z23gemm_half_q_half_kernelILi2ELi176ELb1ELb1ELi32EEvPK6__halfPKjS4_S2_PS0_iiiiPKtS7_iiiiiibS2_i --------------------------
	.section	.text._Z23gemm_half_q_half_kernelILi2ELi176ELb1ELb1ELi32EEvPK6__halfPKjS4_S2_PS0_iiiiPKtS7_iiiiiibS2_i,"ax",@progbits
	.align	128
        .global         _Z23gemm_half_q_half_kernelILi2ELi176ELb1ELb1ELi32EEvPK6__halfPKjS4_S2_PS0_iiiiPKtS7_iiiiiibS2_i
        .type           _Z23gemm_half_q_half_kernelILi2ELi176ELb1ELb1ELi32EEvPK6__halfPKjS4_S2_PS0_iiiiPKtS7_iiiiiibS2_i,@function
        .size           _Z23gemm_half_q_half_kernelILi2ELi176ELb1ELb1ELi32EEvPK6__halfPKjS4_S2_PS0_iiiiPKtS7_iiiiiibS2_i,(.L_x_5244 - _Z23gemm_half_q_half_kernelILi2ELi176ELb1ELb1ELi32EEvPK6__halfPKjS4_S2_PS0_iiiiPKtS7_iiiiiibS2_i)
        .other          _Z23gemm_half_q_half_kernelILi2ELi176ELb1ELb1ELi32EEvPK6__halfPKjS4_S2_PS0_iiiiPKtS7_iiiiiibS2_i,@"STO_CUDA_ENTRY STV_DEFAULT"
_Z23gemm_half_q_half_kernelILi2ELi176ELb1ELb1ELi32EEvPK6__halfPKjS4_S2_PS0_iiiiPKtS7_iiiiiibS2_i:
.text._Z23gemm_half_q_half_kernelILi2ELi176ELb1ELb1ELi32EEvPK6__halfPKjS4_S2_PS0_iiiiPKtS7_iiiiiibS2_i:
        /* <DEDUP_REMOVED lines=25> */
.L_x_4273:
        /* <DEDUP_REMOVED lines=29> */
.L_x_4278:
        /* <DEDUP_REMOVED lines=37> */
.L_x_4277:
        /* <DEDUP_REMOVED lines=24> */
.L_x_4279:
        /* <DEDUP_REMOVED lines=14> */
.L_x_4276:
        /* <DEDUP_REMOVED lines=10> */
.L_x_4281:
        /* <DEDUP_REMOVED lines=37> */
.L_x_4280:
        /* <DEDUP_REMOVED lines=24> */
.L_x_4282:
        /* <DEDUP_REMOVED lines=13> */
.L_x_4275:
[----:B------:R-:W-:Y:S05]  /*0d50*/  BSYNC B0 ;  /* 0x0000000000007941 */ /* 0x000fea0003800000 */
.L_x_4274:
        /* <DEDUP_REMOVED lines=11> */
[----:B--23--:R-:W-:Y:S01]  /*0e10*/  HFMA2.MMA R7, -RZ, RZ, 0, 0 ;  /* 0x00000000ff077435 */ /* 0x00cfe200000001ff */
[----:B------:R-:W-:-:S11]  /*0e20*/  PLOP3.LUT P0, PT, PT, PT, PT, 0x80, 0x0 ;  /* 0x000000000000781c */ /* 0x000fd60003f0f070 */
[----:B------:R-:W-:Y:S05]  /*0e30*/  @!P2 BRA `(.L_x_4284) ;  /* 0x000000000058a947 */ /* 0x000fea0003800000 */
[----:B0-----:R-:W0:Y:S01]  /*0e40*/  LDC.64 R16, c[0x0][0x230] ;  /* 0x00008c00ff107b82 */ /* 0x001e220000000a00 */
[----:B------:R-:W-:Y:S02]  /*0e50*/  PLOP3.LUT P0, PT, PT, PT, PT, 0x8, 0x0 ;  /* 0x000000000000781c */ /* 0x000fe40003f0e170 */
[----:B------:R-:W-:-:S11]  /*0e60*/  IADD3 R18, R3, -0x3, RZ ;  /* 0xfffffffd03127810 */ /* 0x000fd60007ffe0ff */
.L_x_4285:
        /* <DEDUP_REMOVED lines=19> */
.L_x_4284:
        /* <DEDUP_REMOVED lines=14> */
.L_x_4286:
[----:B------:R-:W-:-:S13]  /*1080*/  ISETP.LT.OR P0, PT, R7, R3, P0 ;  /* 0x000000030700720c */ /* 0x000fda0000701670 */
[----:B--23--:R-:W2:Y:S01]  /*1090*/  @P0 LDC.64 R8, c[0x0][0x230] ;  /* 0x00008c00ff080b82 */ /* 0x00cea20000000a00 */
[----:B------:R-:W-:-:S05]  /*10a0*/  @P0 LEA R2, R2, R7, 0x1 ;  /* 0x0000000702020211 */ /* 0x000fca00078e08ff */
[----:B------:R-:W-:-:S04]  /*10b0*/  @P0 IMAD R3, R2, R85, R0 ;  /* 0x0000005502030224 */ /* 0x000fc800078e0200 */
[----:B--2---:R-:W-:-:S05]  /*10c0*/  @P0 IMAD.WIDE R2, R3, 0x2, R8 ;  /* 0x0000000203020825 */ /* 0x004fca00078e0208 */
[----:B------:R4:W-:Y:S02]  /*10d0*/  @P0 STG.E.64 desc[UR6][R2.64], RZ ;  /* 0x000000ff02000986 */ /* 0x0009e4000c101b06 */
.L_x_4283:
[----:B------:R-:W0:Y:S01]  /*10e0*/  LDC R29, c[0x0][0x25c] ;  /* 0x00009700ff1d7b82 */ /* 0x000e220000000800 */
[C---:B------:R-:W-:Y:S01]  /*10f0*/  ISETP.GE.AND P6, PT, R88.reuse, R89, PT ;  /* 0x000000595800720c */ /* 0x040fe20003fc6270 */
[----:B------:R-:W-:Y:S01]  /*1100*/  ULDC UR8, c[0x0][0x258] ;  /* 0x0000960000087ab9 */ /* 0x000fe20000000800 */
[----:B------:R-:W-:Y:S01]  /*1110*/  ULDC UR5, c[0x0][0x260] ;  /* 0x0000980000057ab9 */ /* 0x000fe20000000800 */
[C---:B----4-:R-:W-:Y:S01]  /*1120*/  VIMNMX R2, R88.reuse, UR8, PT ;  /* 0x0000000858027c48 */ /* 0x050fe2000bfe0100 */
[----:B------:R-:W-:Y:S01]  /*1130*/  ULDC UR9, c[0x0][0x268] ;  /* 0x00009a0000097ab9 */ /* 0x000fe20000000800 */
[----:B------:R-:W-:Y:S01]  /*1140*/  ISETP.GT.AND P0, PT, R88, UR8, PT ;  /* 0x0000000858007c0c */ /* 0x000fe2000bf04270 */
[----:B------:R-:W-:Y:S01]  /*1150*/  HFMA2.MMA R4, -RZ, RZ, 0, 0 ;  /* 0x00000000ff047435 */ /* 0x000fe200000001ff */
[----:B------:R-:W4:Y:S01]  /*1160*/  LDC R13, c[0x0][0x264] ;  /* 0x00009900ff0d7b82 */ /* 0x000f220000000800 */
[----:B------:R-:W-:-:S07]  /*1170*/  SHF.R.S32.HI R3, RZ, 0x1f, R2 ;  /* 0x0000001fff037819 */ /* 0x000fce0000011402 */
[----:B------:R-:W-:Y:S01]  /*1180*/  BAR.SYNC.DEFER_BLOCKING 0x0 ;  /* 0x0000000000007b1d */ /* 0x000fe20000010000 */
[C---:B------:R-:W-:Y:S02]  /*1190*/  ISETP.GT.AND P2, PT, R88.reuse, UR5, PT ;  /* 0x0000000558007c0c */ /* 0x040fe4000bf44270 */
[C---:B------:R-:W-:Y:S02]  /*11a0*/  ISETP.GT.AND P3, PT, R88.reuse, UR9, PT ;  /* 0x0000000958007c0c */ /* 0x040fe4000bf64270 */
[----:B------:R-:W-:Y:S02]  /*11b0*/  LEA.HI R27, R3, R2, RZ, 0x5 ;  /* 0x00000002031b7211 */ /* 0x000fe400078f28ff */
[----:B--23--:R-:W-:Y:S02]  /*11c0*/  MOV R7, RZ ;  /* 0x000000ff00077202 */ /* 0x00cfe40000000f00 */
[C---:B0-----:R-:W-:Y:S02]  /*11d0*/  ISETP.GT.AND P4, PT, R88.reuse, R29, PT ;  /* 0x0000001d5800720c */ /* 0x041fe40003f84270 */
[----:B----4-:R-:W-:Y:S01]  /*11e0*/  ISETP.GT.AND P5, PT, R88, R13, PT ;  /* 0x0000000d5800720c */ /* 0x010fe20003fa4270 */
[----:B------:R-:W-:-:S12]  /*11f0*/  @P6 BRA `(.L_x_4287) ;  /* 0x0000000000d46947 */ /* 0x000fd80003800000 */
[----:B------:R-:W0:Y:S01]  /*1200*/  LDC.64 R2, c[0x0][0x248] ;  /* 0x00009200ff027b82 */ /* 0x000e220000000a00 */
[----:B-1----:R-:W-:-:S07]  /*1210*/  SHF.L.U32 R15, R5, 0x6, RZ ;  /* 0x00000006050f7819 */ /* 0x002fce00000006ff */
[----:B------:R-:W1:Y:S08]  /*1220*/  LDC.64 R8, c[0x0][0x220] ;  /* 0x00008800ff087b82 */ /* 0x000e700000000a00 */
        /* <DEDUP_REMOVED lines=10> */
.L_x_4288:
        /* <DEDUP_REMOVED lines=28> */
[----:B------:R-:W-:Y:S01]  /*1490*/  IMAD R14, R14, R14, RZ ;  /* 0x0000000e0e0e7224 */ /* 0x000fe200078e02ff */
[----:B------:R-:W4:Y:S01]  /*14a0*/  I2F.F16 R32, R24 ;  /* 0x0000001800207306 */ /* 0x000f220000200c00 */
[----:B------:R-:W-:Y:S01]  /*14b0*/  IMAD R23, R23, R23, RZ ;  /* 0x0000001717177224 */ /* 0x000fe200078e02ff */
[----:B------:R-:W-:-:S06]  /*14c0*/  ISETP.GE.AND P6, PT, R22, R89, PT ;  /* 0x000000591600720c */ /* 0x000fcc0003fc6270 */
        /* <DEDUP_REMOVED lines=8> */
.L_x_4287:
        /* <DEDUP_REMOVED lines=8> */
.L_x_4289:
        /* <DEDUP_REMOVED lines=8> */
.L_x_4290:
[----:B------:R-:W-:Y:S02]  /*1650*/  CS2R R2, SRZ ;  /* 0x0000000000027805 */ /* 0x000fe4000001ff00 */
        /* <DEDUP_REMOVED lines=9> */
.L_x_4291:
        /* <DEDUP_REMOVED lines=8> */
.L_x_4292:
        /* <DEDUP_REMOVED lines=9> */
.L_x_4293:
[----:B------:R-:W-:Y:S01]  /*1800*/  LEA R7, R10, R7, 0x3 ;  /* 0x000000070a077211 */ /* 0x000fe200078e18ff */
[----:B------:R-:W0:Y:S01]  /*1810*/  S2UR UR5, SR_CgaCtaId ;  /* 0x00000000000579c3 */ /* 0x000e220000008800 */
[----:B------:R-:W-:Y:S01]  /*1820*/  ULDC.64 UR10, c[0x0][0x218] ;  /* 0x00008600000a7ab9 */ /* 0x000fe20000000a00 */
[----:B------:R-:W-:Y:S01]  /*1830*/  UMOV UR4, 0x400 ;  /* 0x0000040000047882 */ /* 0x000fe20000000000 */
[----:B------:R-:W-:Y:S02]  /*1840*/  IADD3 R3, R3, R7, R4 ;  /* 0x0000000703037210 */ /* 0x000fe40007ffe004 */
        /* <DEDUP_REMOVED lines=8> */
[----:B------:R-:W-:-:S04]  /*18d0*/  IADD3 R31, P0, R0, R3, RZ ;  /* 0x00000003001f7210 */ /* 0x000fc80007f1e0ff */
[----:B------:R-:W-:Y:S01]  /*18e0*/  IADD3.X R4, R7, R2, RZ, P0, !PT ;  /* 0x0000000207047210 */ /* 0x000fe200007fe4ff */
[----:B0-----:R-:W-:Y:S01]  /*18f0*/  ULEA UR4, UR5, UR4, 0x18 ;  /* 0x0000000405047291 */ /* 0x001fe2000f8ec03f */
[C---:B------:R-:W-:Y:S02]  /*1900*/  ISETP.GE.AND P0, PT, R88.reuse, R89, PT ;  /* 0x000000595800720c */ /* 0x040fe40003f06270 */
[C---:B------:R-:W-:Y:S02]  /*1910*/  LEA R30, P2, R31.reuse, UR10, 0x2 ;  /* 0x0000000a1f1e7c11 */ /* 0x040fe4000f8410ff */
[----:B------:R-:W-:Y:S02]  /*1920*/  ISETP.GE.OR P0, PT, R88, UR8, P0 ;  /* 0x0000000858007c0c */ /* 0x000fe40008706670 */
[----:B------:R-:W-:-:S11]  /*1930*/  LEA.HI.X R31, R31, UR11, R4, 0x2, P2 ;  /* 0x0000000b1f1f7c11 */ /* 0x000fd600090f1404 */
        /* <DEDUP_REMOVED lines=13> */
.L_x_4303:
[----:B-----5:R-:W-:Y:S05]  /*1a10*/  @!P1 BRA `(.L_x_4295) ;  /* 0x0000001000749947 */ /* 0x020fea0003800000 */
[----:B-----5:R-:W2:Y:S04]  /*1a20*/  LDG.E.128.CONSTANT R20, desc[UR6][R30.64] ;  /* 0x000000061e147981 */ /* 0x020ea8000c1e9d00 */
        /* <DEDUP_REMOVED lines=48> */
[--C-:B-1----:R-:W-:Y:S02]  /*1d30*/  SHF.R.U32.HI R3, RZ, 0x8, R25.reuse ;  /* 0x00000008ff037819 */ /* 0x102fe40000011619 */
[----:B------:R-:W-:Y:S01]  /*1d40*/  SHF.R.U32.HI R25, RZ, 0x10, R25 ;  /* 0x00000010ff197819 */ /* 0x000fe20000011619 */
[----:B------:R1:W0:Y:S01]  /*1d50*/  I2F.F16 R49, R2 ;  /* 0x0000000200317306 */ /* 0x0002220000200c00 */
[----:B------:R-:W-:-:S02]  /*1d60*/  LOP3.LUT R3, R3, 0xff, RZ, 0xc0, !PT ;  /* 0x000000ff03037812 */ /* 0x000fc400078ec0ff */
[----:B------:R-:W-:Y:S02]  /*1d70*/  LOP3.LUT R0, R0, 0xff, RZ, 0xc0, !PT ;  /* 0x000000ff00007812 */ /* 0x000fe400078ec0ff */
[----:B------:R-:W-:Y:S02]  /*1d80*/  IADD3 R3, R3, -0x80, RZ ;  /* 0xffffff8003037810 */ /* 0x000fe40007ffe0ff */
[----:B------:R-:W-:Y:S01]  /*1d90*/  LOP3.LUT R4, R25, 0xff, RZ, 0xc0, !PT ;  /* 0x000000ff19047812 */ /* 0x000fe200078ec0ff */
[----:B------:R-:W0:Y:S01]  /*1da0*/  I2F.F16 R11, R11 ;  /* 0x0000000b000b7306 */ /* 0x000e220000200c00 */
[----:B-1----:R-:W-:Y:S02]  /*1db0*/  LOP3.LUT R2, R24, 0xff, RZ, 0xc0, !PT ;  /* 0x000000ff18027812 */ /* 0x002fe400078ec0ff */
        /* <DEDUP_REMOVED lines=9> */
[----:B-1----:R-:W-:-:S02]  /*1e50*/  PRMT R3, R86, 0x9910, RZ ;  /* 0x0000991056037816 */ /* 0x002fc400000000ff */
[----:B------:R-:W-:Y:S02]  /*1e60*/  SHF.R.U32.HI R22, RZ, 0x10, R22 ;  /* 0x00000010ff167819 */ /* 0x000fe40000011616 */
[----:B------:R-:W-:Y:S02]  /*1e70*/  SHF.R.U32.HI R23, RZ, 0x10, R23 ;  /* 0x00000010ff177819 */ /* 0x000fe40000011617 */
[----:B------:R-:W-:Y:S01]  /*1e80*/  SHF.R.U32.HI R26, RZ, 0x10, R26 ;  /* 0x00000010ff1a7819 */ /* 0x000fe2000001161a */
[----:B------:R1:W0:Y:S01]  /*1e90*/  I2F.F16 R24, R0 ;  /* 0x0000000000187306 */ /* 0x0002220000200c00 */
[--C-:B--2---:R-:W-:Y:S02]  /*1ea0*/  SHF.R.U32.HI R2, RZ, 0x8, R27.reuse ;  /* 0x00000008ff027819 */ /* 0x104fe4000001161b */
[----:B------:R-:W-:Y:S02]  /*1eb0*/  SHF.R.U32.HI R27, RZ, 0x10, R27 ;  /* 0x00000010ff1b7819 */ /* 0x000fe4000001161b */
[----:B------:R-:W-:-:S02]  /*1ec0*/  ISETP.NE.AND P2, PT, R3, RZ, PT ;  /* 0x000000ff0300720c */ /* 0x000fc40003f45270 */
[----:B------:R-:W-:Y:S01]  /*1ed0*/  LOP3.LUT R21, R21, 0xff, RZ, 0xc0, !PT ;  /* 0x000000ff15157812 */ /* 0x000fe200078ec0ff */
[----:B------:R-:W2:Y:S01]  /*1ee0*/  I2F.F16 R12, R12 ;  /* 0x0000000c000c7306 */ /* 0x000ea20000200c00 */
[----:B------:R-:W-:Y:S02]  /*1ef0*/  LOP3.LUT R22, R22, 0xff, RZ, 0xc0, !PT ;  /* 0x000000ff16167812 */ /* 0x000fe400078ec0ff */
[----:B------:R-:W-:Y:S02]  /*1f00*/  LOP3.LUT R23, R23, 0xff, RZ, 0xc0, !PT ;  /* 0x000000ff17177812 */ /* 0x000fe400078ec0ff */
[----:B------:R-:W-:Y:S02]  /*1f10*/  LOP3.LUT R20, R20, 0xff, RZ, 0xc0, !PT ;  /* 0x000000ff14147812 */ /* 0x000fe400078ec0ff */
[----:B-1----:R-:W-:Y:S01]  /*1f20*/  LOP3.LUT R0, R26, 0xff, RZ, 0xc0, !PT ;  /* 0x000000ff1a007812 */ /* 0x002fe200078ec0ff */
[----:B------:R-:W1:Y:S01]  /*1f30*/  I2F.F16 R33, R33 ;  /* 0x0000002100217306 */ /* 0x000e620000200c00 */
        /* <DEDUP_REMOVED lines=116> */
.L_x_4296:
        /* <DEDUP_REMOVED lines=87> */
.L_x_4295:
[----:B------:R-:W0:Y:S02]  /*2bf0*/  LDC R85, c[0x0][0x23c] ;  /* 0x00008f00ff557b82 */ /* 0x000e240000000800 */
        /* <DEDUP_REMOVED lines=128> */
[C---:B------:R-:W-:Y:S01]  /*3400*/  FFMA.FTZ R62, R3.reuse, R62, RZ ;  /* 0x0000003e033e7223 */ /* 0x040fe200000100ff */
[----:B------:R-:W-:Y:S01]  /*3410*/  FFMA.FTZ R65, R3, R4, RZ ;  /* 0x0000000403417223 */ /* 0x000fe200000100ff */
[----:B------:R-:W-:-:S02]  /*3420*/  HADD2.F32 R4, -RZ, R49.H0_H0 ;  /* 0x20000031ff047230 */ /* 0x000fc40000004100 */
[----:B------:R-:W-:Y:S01]  /*3430*/  FFMA.FTZ R22, R22, R59, R61 ;  /* 0x0000003b16167223 */ /* 0x000fe2000001003d */
[C---:B------:R-:W-:Y:S01]  /*3440*/  FFMA.FTZ R63, R59.reuse, R2, R63 ;  /* 0x000000023b3f7223 */ /* 0x040fe2000001003f */
[----:B------:R-:W-:Y:S02]  /*3450*/  HADD2.F32 R60, -RZ, R23.H0_H0 ;  /* 0x20000017ff3c7230 */ /* 0x000fe40000004100 */
[C---:B------:R-:W-:Y:S01]  /*3460*/  FFMA.FTZ R61, R59.reuse, R64, R62 ;  /* 0x000000403b3d7223 */ /* 0x040fe2000001003e */
[----:B------:R-:W-:Y:S02]  /*3470*/  HADD2.F32 R0, -RZ, R46.H0_H0 ;  /* 0x2000002eff007230 */ /* 0x000fe40000004100 */
[----:B------:R-:W-:Y:S01]  /*3480*/  FFMA.FTZ R65, R59, R4, R65 ;  /* 0x000000043b417223 */ /* 0x000fe20000010041 */
[----:B------:R-:W-:Y:S02]  /*3490*/  HADD2.F32 R2, -RZ, R48.H0_H0 ;  /* 0x20000030ff027230 */ /* 0x000fe40000004100 */
[----:B------:R-:W-:-:S02]  /*34a0*/  HADD2.F32 R3, -RZ, R44.H0_H0 ;  /* 0x2000002cff037230 */ /* 0x000fc40000004100 */
        /* <DEDUP_REMOVED lines=62> */
.L_x_4298:
        /* <DEDUP_REMOVED lines=22> */
[-C--:B------:R-:W-:Y:S01]  /*39f0*/  FFMA.FTZ R0, R0, R23.reuse, RZ ;  /* 0x0000001700007223 */ /* 0x080fe200000100ff */
[----:B------:R-:W-:Y:S02]  /*3a00*/  HADD2.F32 R3, -RZ, R40.H0_H0 ;  /* 0x20000028ff037230 */ /* 0x000fe40000004100 */
[-C--:B------:R-:W-:Y:S01]  /*3a10*/  FFMA.FTZ R4, R4, R23.reuse, RZ ;  /* 0x0000001704047223 */ /* 0x080fe200000100ff */
[----:B------:R-:W-:Y:S02]  /*3a20*/  HADD2.F32 R59, -RZ, R2.H1_H1 ;  /* 0x30000002ff3b7230 */ /* 0x000fe40000004100 */
[----:B------:R-:W-:Y:S02]  /*3a30*/  HADD2.F32 R2, -RZ, R41.H0_H0 ;  /* 0x20000029ff027230 */ /* 0x000fe40000004100 */
[----:B------:R-:W-:Y:S01]  /*3a40*/  FFMA.FTZ R38, R3, R23, RZ ;  /* 0x0000001703267223 */ /* 0x000fe200000100ff */
[----:B------:R-:W-:-:S02]  /*3a50*/  HADD2.F32 R3, -RZ, R44.H0_H0 ;  /* 0x2000002cff037230 */ /* 0x000fc40000004100 */
[----:B------:R-:W-:Y:S01]  /*3a60*/  FFMA.FTZ R0, R43, R59, R0 ;  /* 0x0000003b2b007223 */ /* 0x000fe20000010000 */
[----:B------:R-:W-:Y:S02]  /*3a70*/  HADD2.F32 R41, -RZ, R48.H0_H0 ;  /* 0x20000030ff297230 */ /* 0x000fe40000004100 */
[----:B------:R-:W-:Y:S01]  /*3a80*/  FFMA.FTZ R2, R2, R23, RZ ;  /* 0x0000001702027223 */ /* 0x000fe200000100ff */
[----:B------:R-:W-:Y:S02]  /*3a90*/  HADD2.F32 R23, -RZ, R46.H0_H0 ;  /* 0x2000002eff177230 */ /* 0x000fe40000004100 */
[----:B------:R-:W-:Y:S01]  /*3aa0*/  FFMA.FTZ R3, R3, R61, R0 ;  /* 0x0000003d03037223 */ /* 0x000fe20000010000 */
[-C--:B------:R-:W-:Y:S01]  /*3ab0*/  FFMA.FTZ R38, R47, R59.reuse, R38 ;  /* 0x0000003b2f267223 */ /* 0x080fe20000010026 */
[-C--:B------:R-:W-:Y:S01]  /*3ac0*/  FFMA.FTZ R2, R45, R59.reuse, R2 ;  /* 0x0000003b2d027223 */ /* 0x080fe20000010002 */
        /* <DEDUP_REMOVED lines=51> */
.L_x_4297:
        /* <DEDUP_REMOVED lines=201> */
.L_x_4300:
        /* <DEDUP_REMOVED lines=87> */
.L_x_4299:
        /* <DEDUP_REMOVED lines=201> */
.L_x_4302:
        /* <DEDUP_REMOVED lines=87> */
.L_x_4301:
        /* <DEDUP_REMOVED lines=9> */
.L_x_4294:
        /* <DEDUP_REMOVED lines=10> */
.L_x_4309:
        /* <DEDUP_REMOVED lines=12> */
[----:B------:R-:W-:Y:S02]  /*63f0*/  LOP3.LUT R28, R25, 0x3f003f, RZ, 0xc0, !PT ;  /* 0x003f003f191c7812 */ /* 0x000fe400078ec0ff */
[----:B------:R-:W-:Y:S02]  /*6400*/  SHF.R.U32.HI R39, RZ, 0x6, R25 ;  /* 0x00000006ff277819 */ /* 0x000fe40000011619 */
[----:B------:R-:W-:Y:S02]  /*6410*/  SHF.R.U32.HI R41, RZ, 0xc, R26 ;  /* 0x0000000cff297819 */ /* 0x000fe4000001161a */
[----:B------:R-:W-:Y:S02]  /*6420*/  SHF.R.U32.HI R42, RZ, 0xc, R27 ;  /* 0x0000000cff2a7819 */ /* 0x000fe4000001161b */
[----:B------:R-:W-:Y:S02]  /*6430*/  ISETP.NE.AND P2, PT, R12, RZ, PT ;  /* 0x000000ff0c00720c */ /* 0x000fe40003f45270 */
        /* <DEDUP_REMOVED lines=65> */
[----:B------:R-:W-:-:S02]  /*6850*/  LOP3.LUT R8, R8, 0x300030, R25, 0xf8, !PT ;  /* 0x0030003008087812 */ /* 0x000fc400078ef819 */
[----:B------:R-:W-:Y:S02]  /*6860*/  LOP3.LUT R52, R52, 0x3f003f, RZ, 0xc0, !PT ;  /* 0x003f003f34347812 */ /* 0x000fe400078ec0ff */
[----:B------:R-:W-:Y:S02]  /*6870*/  LOP3.LUT R53, R33, 0x3f003f, RZ, 0xc0, !PT ;  /* 0x003f003f21357812 */ /* 0x000fe400078ec0ff */
[----:B------:R-:W-:Y:S02]  /*6880*/  LOP3.LUT R11, R11, 0x300030, R48, 0xf8, !PT ;  /* 0x003000300b0b7812 */ /* 0x000fe400078ef830 */
        /* <DEDUP_REMOVED lines=102> */
.L_x_4306:
        /* <DEDUP_REMOVED lines=45> */
.L_x_4305:
        /* <DEDUP_REMOVED lines=11> */
[--C-:B--2---:R-:W-:Y:S02]  /*7270*/  SHF.R.U32.HI R34, RZ, 0xc, R25.reuse ;  /* 0x0000000cff227819 */ /* 0x104fe40000011619 */
[----:B------:R-:W-:Y:S02]  /*7280*/  SHF.R.U32.HI R38, RZ, 0xc, R26 ;  /* 0x0000000cff267819 */ /* 0x000fe4000001161a */
[----:B------:R-:W-:Y:S02]  /*7290*/  LOP3.LUT R37, R25, 0x3f003f, RZ, 0xc0, !PT ;  /* 0x003f003f19257812 */ /* 0x000fe400078ec0ff */
[----:B------:R-:W-:Y:S02]  /*72a0*/  SHF.R.U32.HI R39, RZ, 0x6, R25 ;  /* 0x00000006ff277819 */ /* 0x000fe40000011619 */
        /* <DEDUP_REMOVED lines=14> */
[----:B------:R-:W-:Y:S02]  /*7390*/  SHF.R.U32.HI R21, RZ, 0x8, R22 ;  /* 0x00000008ff157819 */ /* 0x000fe40000011616 */
[----:B------:R-:W-:Y:S02]  /*73a0*/  LOP3.LUT R38, R38, 0xf000f, RZ, 0xc0, !PT ;  /* 0x000f000f26267812 */ /* 0x000fe400078ec0ff */
[----:B------:R-:W-:Y:S02]  /*73b0*/  LOP3.LUT R40, R40, 0xf000f, RZ, 0xc0, !PT ;  /* 0x000f000f28287812 */ /* 0x000fe400078ec0ff */
[----:B------:R-:W-:Y:S02]  /*73c0*/  LOP3.LUT R23, R23, 0x300030, R20, 0xf8, !PT ;  /* 0x0030003017177812 */ /* 0x000fe400078ef814 */
[----:B------:R-:W-:-:S02]  /*73d0*/  LOP3.LUT R20, R38, 0x300030, R21, 0xf8, !PT ;  /* 0x0030003026147812 */ /* 0x000fc400078ef815 */
[----:B------:R-:W-:Y:S02]  /*73e0*/  LOP3.LUT R21, R40, 0x300030, R43, 0xf8, !PT ;  /* 0x0030003028157812 */ /* 0x000fe400078ef82b */
[----:B------:R-:W-:Y:S02]  /*73f0*/  SHF.R.U32.HI R7, RZ, 0xc, R24 ;  /* 0x0000000cff077819 */ /* 0x000fe40000011618 */
[--C-:B---3--:R-:W-:Y:S02]  /*7400*/  SHF.R.U32.HI R38, RZ, 0xc, R9.reuse ;  /* 0x0000000cff267819 */ /* 0x108fe40000011609 */
[----:B------:R-:W-:Y:S02]  /*7410*/  LOP3.LUT R40, R9, 0x3f003f, RZ, 0xc0, !PT ;  /* 0x003f003f09287812 */ /* 0x000fe400078ec0ff */
[----:B------:R-:W-:Y:S02]  /*7420*/  SHF.R.U32.HI R43, RZ, 0x6, R9 ;  /* 0x00000006ff2b7819 */ /* 0x000fe40000011609 */
        /* <DEDUP_REMOVED lines=149> */
.L_x_4308:
        /* <DEDUP_REMOVED lines=46> */
.L_x_4307:
        /* <DEDUP_REMOVED lines=9> */
.L_x_4304:
        /* <DEDUP_REMOVED lines=11> */
.L_x_4313:
[----:B0-----:R-:W0:Y:S01]  /*81a0*/  LDC R85, c[0x0][0x23c] ;  /* 0x00008f00ff557b82 */ /* 0x001e220000000800 */
[----:B------:R-:W-:Y:S02]  /*81b0*/  MOV R28, R30 ;  /* 0x0000001e001c7202 */ /* 0x000fe40000000f00 */
[----:B------:R-:W-:-:S03]  /*81c0*/  MOV R29, R31 ;  /* 0x0000001f001d7202 */ /* 0x000fc60000000f00 */
[----:B0----5:R-:W-:-:S03]  /*81d0*/  IMAD.WIDE R24, R85, 0x4, R28 ;  /* 0x0000000455187825 */ /* 0x021fc600078e021c */
[----:B------:R-:W5:Y:S01]  /*81e0*/  LDG.E.128.CONSTANT R28, desc[UR6][R28.64] ;  /* 0x000000061c1c7981 */ /* 0x000f62000c1e9d00 */
[----:B------:R-:W-:-:S03]  /*81f0*/  IMAD.WIDE R20, R85, 0x4, R24 ;  /* 0x0000000455147825 */ /* 0x000fc600078e0218 */
[----:B------:R-:W5:Y:S01]  /*8200*/  LDG.E.128.CONSTANT R24, desc[UR6][R24.64] ;  /* 0x0000000618187981 */ /* 0x000f62000c1e9d00 */
[----:B------:R-:W-:-:S03]  /*8210*/  IMAD.WIDE R2, R85, 0x4, R20 ;  /* 0x0000000455027825 */ /* 0x000fc600078e0214 */
[----:B------:R-:W5:Y:S04]  /*8220*/  LDG.E.128.CONSTANT R20, desc[UR6][R20.64] ;  /* 0x0000000614147981 */ /* 0x000f68000c1e9d00 */
[----:B------:R0:W5:Y:S01]  /*8230*/  LDG.E.128.CONSTANT R8, desc[UR6][R2.64] ;  /* 0x0000000602087981 */ /* 0x000162000c1e9d00 */
[----:B------:R-:W-:Y:S01]  /*8240*/  IMAD.WIDE R90, R85, 0x4, R2 ;  /* 0x00000004555a7825 */ /* 0x000fe200078e0202 */
[----:B------:R-:W-:Y:S06]  /*8250*/  @!P1 BRA `(.L_x_4311) ;  /* 0x00000018006c9947 */ /* 0x000fec0003800000 */
[----:B------:R-:W2:Y:S01]  /*8260*/  LDG.E.128.CONSTANT R4, desc[UR6][R90.64] ;  /* 0x000000065a047981 */ /* 0x000ea2000c1e9d00 */
[----:B-----5:R-:W-:Y:S01]  /*8270*/  SHF.R.U32.HI R45, RZ, 0xf, R30 ;  /* 0x0000000fff2d7819 */ /* 0x020fe2000001161e */
[----:B------:R-:W-:Y:S01]  /*8280*/  HFMA2.MMA R53, -RZ, RZ, 0, 0.03125 ;  /* 0x00002800ff357435 */ /* 0x000fe200000001ff */
[----:B------:R-:W-:Y:S02]  /*8290*/  SHF.R.U32.HI R46, RZ, 0xf, R31 ;  /* 0x0000000fff2e7819 */ /* 0x000fe4000001161f */
[----:B------:R-:W-:Y:S02]  /*82a0*/  SHF.R.U32.HI R35, RZ, 0xf, R28 ;  /* 0x0000000fff237819 */ /* 0x000fe4000001161c */
[----:B------:R-:W-:Y:S02]  /*82b0*/  SHF.R.U32.HI R44, RZ, 0xf, R29 ;  /* 0x0000000fff2c7819 */ /* 0x000fe4000001161d */
[----:B------:R-:W-:Y:S02]  /*82c0*/  SHF.R.U32.HI R48, RZ, 0xe, R26 ;  /* 0x0000000eff307819 */ /* 0x000fe4000001161a */
[----:B------:R-:W-:-:S02]  /*82d0*/  SHF.R.U32.HI R49, RZ, 0xe, R27 ;  /* 0x0000000eff317819 */ /* 0x000fc4000001161b */
[----:B------:R-:W-:Y:S02]  /*82e0*/  LOP3.LUT R45, R45, 0x10001, RZ, 0xc0, !PT ;  /* 0x000100012d2d7812 */ /* 0x000fe400078ec0ff */
[----:B------:R-:W-:Y:S02]  /*82f0*/  LOP3.LUT R46, R46, 0x10001, RZ, 0xc0, !PT ;  /* 0x000100012e2e7812 */ /* 0x000fe400078ec0ff */
[C---:B------:R-:W-:Y:S02]  /*8300*/  LOP3.LUT R43, R28.reuse, 0x3e003e0, RZ, 0xc0, !PT ;  /* 0x03e003e01c2b7812 */ /* 0x040fe400078ec0ff */
[----:B------:R-:W-:Y:S02]  /*8310*/  LOP3.LUT R84, R28, 0x1f001f, RZ, 0xc0, !PT ;  /* 0x001f001f1c547812 */ /* 0x000fe400078ec0ff */
[----:B------:R-:W-:Y:S02]  /*8320*/  SHF.R.U32.HI R82, RZ, 0xa, R28 ;  /* 0x0000000aff527819 */ /* 0x000fe4000001161c */
[----:B0-----:R-:W-:-:S02]  /*8330*/  LOP3.LUT R2, R31, 0x3e003e0, RZ, 0xc0, !PT ;  /* 0x03e003e01f027812 */ /* 0x001fc400078ec0ff */
[----:B------:R-:W-:Y:S02]  /*8340*/  LOP3.LUT R71, R31, 0x1f001f, RZ, 0xc0, !PT ;  /* 0x001f001f1f477812 */ /* 0x000fe400078ec0ff */
[----:B------:R-:W-:Y:S02]  /*8350*/  SHF.R.U32.HI R81, RZ, 0xa, R31 ;  /* 0x0000000aff517819 */ /* 0x000fe4000001161f */
[--C-:B------:R-:W-:Y:S02]  /*8360*/  SHF.R.U32.HI R50, RZ, 0xd, R20.reuse ;  /* 0x0000000dff327819 */ /* 0x100fe40000011614 */
        /* <DEDUP_REMOVED lines=54> */
[----:B------:R-:W-:Y:S02]  /*86d0*/  LOP3.LUT R48, R48, 0x40004, R21, 0xf8, !PT ;  /* 0x0004000430307812 */ /* 0x000fe400078ef815 */
[----:B------:R-:W-:Y:S02]  /*86e0*/  LOP3.LUT R49, R49, 0x40004, R22, 0xf8, !PT ;  /* 0x0004000431317812 */ /* 0x000fe400078ef816 */
[----:B------:R-:W-:-:S02]  /*86f0*/  PRMT R11, R86, 0x9910, RZ ;  /* 0x00009910560b7816 */ /* 0x000fc400000000ff */
[----:B------:R-:W-:Y:S02]  /*8700*/  LOP3.LUT R50, R31, 0x40004, R50, 0xf8, !PT ;  /* 0x000400041f327812 */ /* 0x000fe400078ef832 */
[----:B------:R-:W-:Y:S02]  /*8710*/  LOP3.LUT R20, R47, 0x40004, R20, 0xf8, !PT ;  /* 0x000400042f147812 */ /* 0x000fe400078ef814 */
[----:B------:R-:W-:Y:S02]  /*8720*/  LOP3.LUT R9, R48, 0x80008, R9, 0xf8, !PT ;  /* 0x0008000830097812 */ /* 0x000fe400078ef809 */
[----:B------:R-:W-:Y:S02]  /*8730*/  LOP3.LUT R60, R49, 0x80008, R10, 0xf8, !PT ;  /* 0x00080008313c7812 */ /* 0x000fe400078ef80a */
[----:B------:R-:W-:Y:S02]  /*8740*/  ISETP.NE.AND P2, PT, R11, RZ, PT ;  /* 0x000000ff0b00720c */ /* 0x000fe40003f45270 */
[----:B------:R-:W-:-:S02]  /*8750*/  LOP3.LUT R12, R27, 0x3e003e0, RZ, 0xc0, !PT ;  /* 0x03e003e01b0c7812 */ /* 0x000fc400078ec0ff */
[----:B------:R-:W-:Y:S02]  /*8760*/  LOP3.LUT R65, R27, 0x1f001f, RZ, 0xc0, !PT ;  /* 0x001f001f1b417812 */ /* 0x000fe400078ec0ff */
[----:B------:R-:W-:Y:S02]  /*8770*/  LOP3.LUT R21, R50, 0x80008, R51, 0xf8, !PT ;  /* 0x0008000832157812 */ /* 0x000fe400078ef833 */
[----:B------:R-:W-:Y:S02]  /*8780*/  LOP3.LUT R23, R20, 0x80008, R23, 0xf8, !PT ;  /* 0x0008000814177812 */ /* 0x000fe400078ef817 */
[----:B------:R-:W-:Y:S02]  /*8790*/  SHF.R.U32.HI R27, RZ, 0xa, R27 ;  /* 0x0000000aff1b7819 */ /* 0x000fe4000001161b */
[----:B------:R-:W-:Y:S02]  /*87a0*/  PRMT R17, R17, 0x5410, R53 ;  /* 0x0000541011117816 */ /* 0x000fe40000000035 */
        /* <DEDUP_REMOVED lines=103> */
[----:B------:R-:W-:Y:S02]  /*8e20*/  LOP3.LUT R44, R4, 0x1f001f, RZ, 0xc0, !PT ;  /* 0x001f001f042c7812 */ /* 0x000fe400078ec0ff */
[----:B------:R-:W-:Y:S02]  /*8e30*/  SHF.R.U32.HI R48, RZ, 0xa, R4 ;  /* 0x0000000aff307819 */ /* 0x000fe40000011604 */
[----:B------:R-:W-:-:S02]  /*8e40*/  SHF.R.U32.HI R22, RZ, 0xb, R5 ;  /* 0x0000000bff167819 */ /* 0x000fc40000011605 */
[C---:B------:R-:W-:Y:S02]  /*8e50*/  LOP3.LUT R4, R5.reuse, 0x3e003e0, RZ, 0xc0, !PT ;  /* 0x03e003e005047812 */ /* 0x040fe400078ec0ff */
[----:B------:R-:W-:Y:S02]  /*8e60*/  LOP3.LUT R45, R5, 0x1f001f, RZ, 0xc0, !PT ;  /* 0x001f001f052d7812 */ /* 0x000fe400078ec0ff */
[----:B------:R-:W-:Y:S02]  /*8e70*/  SHF.R.U32.HI R49, RZ, 0xa, R5 ;  /* 0x0000000aff317819 */ /* 0x000fe40000011605 */
[--C-:B------:R-:W-:Y:S02]  /*8e80*/  SHF.R.U32.HI R20, RZ, 0xb, R6.reuse ;  /* 0x0000000bff147819 */ /* 0x100fe40000011606 */
[----:B------:R-:W-:Y:S02]  /*8e90*/  SHF.R.U32.HI R50, RZ, 0xa, R6 ;  /* 0x0000000aff327819 */ /* 0x000fe40000011606 */
[----:B------:R-:W-:-:S02]  /*8ea0*/  SHF.R.U32.HI R5, RZ, 0xb, R7 ;  /* 0x0000000bff057819 */ /* 0x000fc40000011607 */
[----:B------:R-:W-:Y:S02]  /*8eb0*/  SHF.R.U32.HI R51, RZ, 0xa, R7 ;  /* 0x0000000aff337819 */ /* 0x000fe40000011607 */
[----:B------:R-:W-:Y:S02]  /*8ec0*/  LOP3.LUT R22, R23, 0x100010, R22, 0xf8, !PT ;  /* 0x0010001017167812 */ /* 0x000fe400078ef816 */
[C---:B------:R-:W-:Y:S02]  /*8ed0*/  LOP3.LUT R52, R6.reuse, 0x3e003e0, RZ, 0xc0, !PT ;  /* 0x03e003e006347812 */ /* 0x040fe400078ec0ff */
[----:B------:R-:W-:Y:S02]  /*8ee0*/  LOP3.LUT R46, R6, 0x1f001f, RZ, 0xc0, !PT ;  /* 0x001f001f062e7812 */ /* 0x000fe400078ec0ff */
[C---:B------:R-:W-:Y:S02]  /*8ef0*/  LOP3.LUT R53, R7.reuse, 0x3e003e0, RZ, 0xc0, !PT ;  /* 0x03e003e007357812 */ /* 0x040fe400078ec0ff */
        /* <DEDUP_REMOVED lines=130> */
.L_x_4312:
        /* <DEDUP_REMOVED lines=79> */
.L_x_4311:
        /* <DEDUP_REMOVED lines=8> */
.L_x_4310:
[----:B------:R-:W-:Y:S05]  /*9c90*/  @!P1 EXIT ;  /* 0x000000000000994d */ /* 0x000fea0003800000 */
[----:B------:R-:W1:Y:S01]  /*9ca0*/  S2R R0, SR_CTAID.X ;  /* 0x0000000000007919 */ /* 0x000e620000002500 */
[----:B------:R-:W2:Y:S01]  /*9cb0*/  S2UR UR4, SR_CTAID.Y ;  /* 0x00000000000479c3 */ /* 0x000ea20000002600 */
[----:B------:R-:W-:Y:S01]  /*9cc0*/  HMUL2 R9, R16, R86.H0_H0 ;  /* 0x2000005610097232 */ /* 0x000fe20000000000 */
[----:B0-----:R-:W1:Y:S06]  /*9cd0*/  S2R R3, SR_TID.X ;  /* 0x0000000000037919 */ /* 0x001e6c0000002100 */
[----:B------:R-:W0:Y:S01]  /*9ce0*/  LDC.64 R6, c[0x0][0x230] ;  /* 0x00008c00ff067b82 */ /* 0x000e220000000a00 */
[----:B--2---:R-:W-:Y:S01]  /*9cf0*/  USHF.L.U32 UR4, UR4, 0x1, URZ ;  /* 0x0000000104047899 */ /* 0x004fe2000800063f */
[----:B-1----:R-:W-:-:S06]  /*9d00*/  LEA R0, R0, R3, 0x5 ;  /* 0x0000000300007211 */ /* 0x002fcc00078e28ff */
[----:B------:R-:W1:Y:S01]  /*9d10*/  LDC R3, c[0x0][0x238] ;  /* 0x00008e00ff037b82 */ /* 0x000e620000000800 */
[----:B------:R-:W-:-:S05]  /*9d20*/  SHF.L.U32 R0, R0, 0x2, RZ ;  /* 0x0000000200007819 */ /* 0x000fca00000006ff */
[----:B------:R-:W-:-:S04]  /*9d30*/  IMAD R8, R85, UR4, R0 ;  /* 0x0000000455087c24 */ /* 0x000fc8000f8e0200 */
[----:B0-----:R-:W-:-:S05]  /*9d40*/  IMAD.WIDE R4, R8, 0x2, R6 ;  /* 0x0000000208047825 */ /* 0x001fca00078e0206 */
[----:B------:R0:W-:Y:S01]  /*9d50*/  ATOM.E.ADD.F16x2.RN.STRONG.GPU P0, RZ, desc[UR6][R4.64], R9 ;  /* 0x0000000904ff79a2 */ /* 0x0001e2000810e1c6 */
[----:B------:R-:W-:Y:S01]  /*9d60*/  IADD3 R0, RZ, -UR4, RZ ;  /* 0x80000004ff007c10 */ /* 0x000fe2000fffe0ff */
[----:B------:R-:W-:Y:S01]  /*9d70*/  BSSY B0, `(.L_x_4314) ;  /* 0x0000011000007945 */ /* 0x000fe20003800000 */
[----:B------:R-:W-:Y:S02]  /*9d80*/  HMUL2 R15, R15, R86.H0_H0 ;  /* 0x200000560f0f7232 */ /* 0x000fe40000000000 */
[----:B-1----:R-:W-:Y:S01]  /*9d90*/  VIADDMNMX R0, R0, R3, 0x2, PT ;  /* 0x0000000200007446 */ /* 0x002fe20003800103 */
[----:B0-----:R-:W-:Y:S06]  /*9da0*/  @P0 BRA `(.L_x_4315) ;  /* 0x0000000000340947 */ /* 0x001fec0003800000 */
[----:B------:R-:W0:Y:S02]  /*9db0*/  QSPC.E.S P0, RZ, [R4] ;  /* 0x0000000004ff73aa */ /* 0x000e240000000500 */
[----:B0-----:R-:W-:Y:S05]  /*9dc0*/  @!P0 BRA `(.L_x_4316) ;  /* 0x0000000000208947 */ /* 0x001fea0003800000 */
[----:B------:R-:W-:-:S04]  /*9dd0*/  MOV R2, R4 ;  /* 0x0000000400027202 */ /* 0x000fc80000000f00 */
[----:B------:R-:W-:-:S07]  /*9de0*/  MOV R10, R2 ;  /* 0x00000002000a7202 */ /* 0x000fce0000000f00 */
.L_x_4317:
[----:B------:R-:W0:Y:S02]  /*9df0*/  LDS R2, [R10] ;  /* 0x000000000a027984 */ /* 0x000e240000000800 */
[----:B0-----:R-:W-:-:S06]  /*9e00*/  HADD2 R3, R2, R9 ;  /* 0x0000000902037230 */ /* 0x001fcc0000000000 */
[----:B------:R-:W0:Y:S02]  /*9e10*/  ATOMS.CAST.SPIN R3, [R10], R2, R3 ;  /* 0x000000020a03738d */ /* 0x000e240001800003 */
[----:B0-----:R-:W-:-:S13]  /*9e20*/  ISETP.EQ.U32.AND P0, PT, R3, 0x1, PT ;  /* 0x000000010300780c */ /* 0x001fda0003f02070 */
[----:B------:R-:W-:Y:S05]  /*9e30*/  @!P0 BRA `(.L_x_4317) ;  /* 0xfffffffc00ec8947 */ /* 0x000fea000383ffff */
[----:B------:R-:W-:Y:S05]  /*9e40*/  BRA `(.L_x_4315) ;  /* 0x00000000000c7947 */ /* 0x000fea0003800000 */
.L_x_4316:
[----:B------:R-:W2:Y:S02]  /*9e50*/  LD.E R2, desc[UR6][R4.64] ;  /* 0x0000000604027980 */ /* 0x000ea4000c101900 */
[----:B--2---:R-:W-:-:S05]  /*9e60*/  IADD3 R3, R9, R2, RZ ;  /* 0x0000000209037210 */ /* 0x004fca0007ffe0ff */
[----:B------:R0:W-:Y:S02]  /*9e70*/  ST.E desc[UR6][R4.64], R3 ;  /* 0x0000000304007985 */ /* 0x0001e4000c101906 */
.L_x_4315:
[----:B------:R-:W-:Y:S05]  /*9e80*/  BSYNC B0 ;  /* 0x0000000000007941 */ /* 0x000fea0003800000 */
.L_x_4314:
[----:B------:R1:W-:Y:S01]  /*9e90*/  ATOM.E.ADD.F16x2.RN.STRONG.GPU P0, RZ, desc[UR6][R4.64+0x4], R15 ;  /* 0x0000040f04ff79a2 */ /* 0x0003e2000810e1c6 */
[----:B------:R-:W-:Y:S04]  /*9ea0*/  BSSY B0, `(.L_x_4318) ;  /* 0x000000f000007945 */ /* 0x000fe80003800000 */
[----:B-1----:R-:W-:Y:S05]  /*9eb0*/  @P0 BRA `(.L_x_4319) ;  /* 0x0000000000340947 */ /* 0x002fea0003800000 */
[----:B------:R-:W1:Y:S02]  /*9ec0*/  QSPC.E.S P0, RZ, [R4+0x4] ;  /* 0x0000040004ff73aa */ /* 0x000e640000000500 */
[----:B-1----:R-:W-:Y:S05]  /*9ed0*/  @!P0 BRA `(.L_x_4320) ;  /* 0x0000000000208947 */ /* 0x002fea0003800000 */
[----:B------:R-:W-:-:S04]  /*9ee0*/  MOV R2, R4 ;  /* 0x0000000400027202 */ /* 0x000fc80000000f00 */
[----:B0-----:R-:W-:-:S07]  /*9ef0*/  MOV R4, R2 ;  /* 0x0000000200047202 */ /* 0x001fce0000000f00 */
.L_x_4321:
[----:B------:R-:W0:Y:S02]  /*9f00*/  LDS R2, [R4+0x4] ;  /* 0x0000040004027984 */ /* 0x000e240000000800 */
[----:B0-----:R-:W-:-:S10]  /*9f10*/  HFMA2.MMA R3, R2, 1, 1, R15 ;  /* 0x3c003c0002037835 */ /* 0x001fd4000000000f */
[----:B------:R-:W0:Y:S02]  /*9f20*/  ATOMS.CAST.SPIN R3, [R4+0x4], R2, R3 ;  /* 0x000004020403738d */ /* 0x000e240001800003 */
[----:B0-----:R-:W-:-:S13]  /*9f30*/  ISETP.EQ.U32.AND P0, PT, R3, 0x1, PT ;  /* 0x000000010300780c */ /* 0x001fda0003f02070 */
[----:B------:R-:W-:Y:S05]  /*9f40*/  @!P0 BRA `(.L_x_4321) ;  /* 0xfffffffc00ec8947 */ /* 0x000fea000383ffff */
[----:B------:R-:W-:Y:S05]  /*9f50*/  BRA `(.L_x_4319) ;  /* 0x00000000000c7947 */ /* 0x000fea0003800000 */
.L_x_4320:
[----:B------:R-:W0:Y:S02]  /*9f60*/  LD.E R2, desc[UR6][R4.64+0x4] ;  /* 0x0000040604027980 */ /* 0x000e24000c101900 */
[----:B0-----:R-:W-:-:S05]  /*9f70*/  IADD3 R3, R15, R2, RZ ;  /* 0x000000020f037210 */ /* 0x001fca0007ffe0ff */
[----:B------:R1:W-:Y:S02]  /*9f80*/  ST.E desc[UR6][R4.64+0x4], R3 ;  /* 0x0000040304007985 */ /* 0x0003e4000c101906 */
.L_x_4319:
[----:B------:R-:W-:Y:S05]  /*9f90*/  BSYNC B0 ;  /* 0x0000000000007941 */ /* 0x000fea0003800000 */
.L_x_4318:
        /* <DEDUP_REMOVED lines=13> */
.L_x_4325:
[----:B------:R-:W0:Y:S02]  /*a070*/  LDS R2, [R0] ;  /* 0x0000000000027984 */ /* 0x000e240000000800 */
[----:B0-----:R-:W-:-:S06]  /*a080*/  HADD2 R3, R2, R7 ;  /* 0x0000000702037230 */ /* 0x001fcc0000000000 */
[----:B------:R-:W0:Y:S02]  /*a090*/  ATOMS.CAST.SPIN R3, [R0], R2, R3 ;  /* 0x000000020003738d */ /* 0x000e240001800003 */
[----:B0-----:R-:W-:-:S13]  /*a0a0*/  ISETP.EQ.U32.AND P0, PT, R3, 0x1, PT ;  /* 0x000000010300780c */ /* 0x001fda0003f02070 */
[----:B------:R-:W-:Y:S05]  /*a0b0*/  @!P0 BRA `(.L_x_4325) ;  /* 0xfffffffc00ec8947 */ /* 0x000fea000383ffff */
[----:B------:R-:W-:Y:S05]  /*a0c0*/  BRA `(.L_x_4323) ;  /* 0x00000000000c7947 */ /* 0x000fea0003800000 */
.L_x_4324:
[----:B------:R-:W2:Y:S02]  /*a0d0*/  LD.E R0, desc[UR6][R4.64] ;  /* 0x0000000604007980 */ /* 0x000ea4000c101900 */
[----:B--2---:R-:W-:-:S05]  /*a0e0*/  IADD3 R3, R7, R0, RZ ;  /* 0x0000000007037210 */ /* 0x004fca0007ffe0ff */
[----:B------:R0:W-:Y:S02]  /*a0f0*/  ST.E desc[UR6][R4.64], R3 ;  /* 0x0000000304007985 */ /* 0x0001e4000c101906 */
.L_x_4323:
[----:B------:R-:W-:Y:S05]  /*a100*/  BSYNC B0 ;  /* 0x0000000000007941 */ /* 0x000fea0003800000 */
.L_x_4322:
[----:B------:R1:W-:Y:S02]  /*a110*/  ATOM.E.ADD.F16x2.RN.STRONG.GPU P0, RZ, desc[UR6][R4.64+0x4], R13 ;  /* 0x0000040d04ff79a2 */ /* 0x0003e4000810e1c6 */
[----:B-1----:R-:W-:Y:S05]  /*a120*/  @P0 EXIT ;  /* 0x000000000000094d */ /* 0x002fea0003800000 */
[----:B------:R-:W1:Y:S02]  /*a130*/  QSPC.E.S P0, RZ, [R4+0x4] ;  /* 0x0000040004ff73aa */ /* 0x000e640000000500 */
[----:B-1----:R-:W-:Y:S05]  /*a140*/  @!P0 BRA `(.L_x_4326) ;  /* 0x0000000000208947 */ /* 0x002fea0003800000 */
[----:B------:R-:W-:-:S04]  /*a150*/  MOV R2, R4 ;  /* 0x0000000400027202 */ /* 0x000fc80000000f00 */
[----:B------:R-:W-:-:S07]  /*a160*/  MOV R0, R2 ;  /* 0x0000000200007202 */ /* 0x000fce0000000f00 */
.L_x_4327:
[----:B------:R-:W0:Y:S02]  /*a170*/  LDS R2, [R0+0x4] ;  /* 0x0000040000027984 */ /* 0x000e240000000800 */
[----:B0-----:R-:W-:-:S10]  /*a180*/  HFMA2.MMA R3, R2, 1, 1, R13 ;  /* 0x3c003c0002037835 */ /* 0x001fd4000000000d */
[----:B------:R-:W0:Y:S02]  /*a190*/  ATOMS.CAST.SPIN R3, [R0+0x4], R2, R3 ;  /* 0x000004020003738d */ /* 0x000e240001800003 */
[----:B0-----:R-:W-:-:S13]  /*a1a0*/  ISETP.EQ.U32.AND P0, PT, R3, 0x1, PT ;  /* 0x000000010300780c */ /* 0x001fda0003f02070 */
[----:B------:R-:W-:Y:S05]  /*a1b0*/  @!P0 BRA `(.L_x_4327) ;  /* 0xfffffffc00ec8947 */ /* 0x000fea000383ffff */
[----:B------:R-:W-:Y:S05]  /*a1c0*/  EXIT ;  /* 0x000000000000794d */ /* 0x000fea0003800000 */
.L_x_4326:
[----:B------:R-:W0:Y:S02]  /*a1d0*/  LD.E R0, desc[UR6][R4.64+0x4] ;  /* 0x0000040604007980 */ /* 0x000e24000c101900 */
[----:B0-----:R-:W-:-:S05]  /*a1e0*/  IADD3 R3, R13, R0, RZ ;  /* 0x000000000d037210 */ /* 0x001fca0007ffe0ff */
[----:B------:R-:W-:Y:S01]  /*a1f0*/  ST.E desc[UR6][R4.64+0x4], R3 ;  /* 0x0000040304007985 */ /* 0x000fe2000c101906 */
[----:B------:R-:W-:Y:S05]  /*a200*/  EXIT ;  /* 0x000000000000794d */ /* 0x000fea0003800000 */
.L_x_4328:
        /* <DEDUP_REMOVED lines=15> */
.L_x_5244:


//--------------------- .text._Z23gemm_half_q_half_kernelILi2ELi152ELb1ELb1ELi32EEvPK6__halfPKjS4_S2_PS0_iiiiPKtS7_iiiiiibS2_i --------------------------
	.section	.text._Z23gemm_half_q_half_kernelILi2ELi152ELb1ELb1ELi32EEvPK6__halfPKjS4_S2_PS0_iiiiPKtS7_iiiiiibS2_i,"ax",@progbits
	.align	128
        .global         _Z23gemm_half_q_half_kernelILi2ELi152ELb1ELb1ELi32EEvPK6__halfPKjS4_S2_PS0_iiiiPKtS7_iiiiiibS2_i
        .type           _Z23gemm_half_q_half_kernelILi2ELi152ELb1ELb1ELi32EEvPK6__halfPKjS4_S2_PS0_iiiiPKtS7_iiiiiibS2_i,@function
        .size           _Z23gemm_half_q_half_kernelILi2ELi152ELb1ELb1ELi32EEvPK6__halfPKjS4_S2_PS0_iiiiPKtS7_iiiiiibS2_i,(.L_x_5245 - _Z23gemm_half_q_half_kernelILi2ELi152ELb1ELb1ELi32EEvPK6__halfPKjS4_S2_PS0_iiiiPKtS7_iiiiiibS2_i)
        .other          _Z23gemm_half_q_half_kernelILi2ELi152ELb1ELb1ELi32EEvPK6__halfPKjS4_S2_PS0_iiiiPKtS7_iiiiiibS2_i,@"STO_CUDA_ENTRY STV_DEFAULT"
_Z23gemm_half_q_half_kernelILi2ELi152ELb1ELb1ELi32EEvPK6__halfPKjS4_S2_PS0_iiiiPKtS7_iiiiiibS2_i:
.text._Z23gemm_half_q_half_kernelILi2ELi152ELb1ELb1ELi32EEvPK6__halfPKjS4_S2_PS0_iiiiPKtS7_iiiiiibS2_i:
        /* <DEDUP_REMOVED lines=25> */
.L_x_4329:
        /* <DEDUP_REMOVED lines=29> */
.L_x_4334:
        /* <DEDUP_REMOVED lines=37> */
.L_x_4333:
        /* <DEDUP_REMOVED lines=24> */
.L_x_4335:
        /* <DEDUP_REMOVED lines=14> */
.L_x_4332:
        /* <DEDUP_REMOVED lines=10> */
.L_x_4337:
        /* <DEDUP_REMOVED lines=37> */
.L_x_4336:
        /* <DEDUP_REMOVED lines=24> */
.L_x_4338:
        /* <DEDUP_REMOVED lines=13> */
.L_x_4331:
[----:B------:R-:W-:Y:S05]  /*0d50*/  BSYNC B0 ;  /* 0x0000000000007941 */ /* 0x000fea0003800000 */
.L_x_4330:
        /* <DEDUP_REMOVED lines=17> */
.L_x_4341:
        /* <DEDUP_REMOVED lines=19> */
.L_x_4340:
        /* <DEDUP_REMOVED lines=14> */
.L_x_4342:
[----:B------:R-:W-:-:S13]  /*1080*/  ISETP.LT.OR P0, PT, R17, R5, P0 ;  /* 0x000000051100720c */ /* 0x000fda0000701670 */
[----:B--234-:R-:W2:Y:S01]  /*1090*/  @P0 LDC.64 R6, c[0x0][0x230] ;  /* 0x00008c00ff060b82 */ /* 0x01cea20000000a00 */
[----:B------:R-:W-:-:S05]  /*10a0*/  @P0 LEA R4, R4, R17, 0x1 ;  /* 0x0000001104040211 */ /* 0x000fca00078e08ff */
[----:B------:R-:W-:-:S04]  /*10b0*/  @P0 IMAD R5, R4, R85, R2 ;  /* 0x0000005504050224 */ /* 0x000fc800078e0202 */
[----:B--2---:R-:W-:-:S05]  /*10c0*/  @P0 IMAD.WIDE R4, R5, 0x2, R6 ;  /* 0x0000000205040825 */ /* 0x004fca00078e0206 */
[----:B------:R4:W-:Y:S02]  /*10d0*/  @P0 STG.E.64 desc[UR6][R4.64], RZ ;  /* 0x000000ff04000986 */ /* 0x0009e4000c101b06 */
.L_x_4339:
[----:B------:R-:W0:Y:S08]  /*10e0*/  LDC R26, c[0x0][0x25c] ;  /* 0x00009700ff1a7b82 */ /* 0x000e300000000800 */
[----:B------:R-:W-:Y:S01]  /*10f0*/  BAR.SYNC.DEFER_BLOCKING 0x0 ;  /* 0x0000000000007b1d */ /* 0x000fe20000010000 */
[----:B------:R-:W-:-:S05]  /*1100*/  ISETP.GE.AND P6, PT, R88, R89, PT ;  /* 0x000000595800720c */ /* 0x000fca0003fc6270 */
[----:B------:R-:W-:Y:S02]  /*1110*/  ULDC UR8, c[0x0][0x258] ;  /* 0x0000960000087ab9 */ /* 0x000fe40000000800 */
[----:B------:R-:W1:Y:S01]  /*1120*/  LDC R11, c[0x0][0x264] ;  /* 0x00009900ff0b7b82 */ /* 0x000e620000000800 */
        /* <DEDUP_REMOVED lines=8> */
[----:B-1----:R-:W-:Y:S01]  /*11b0*/  ISETP.GT.AND P5, PT, R88, R11, PT ;  /* 0x0000000b5800720c */ /* 0x002fe20003fa4270 */
[----:B------:R-:W-:-:S12]  /*11c0*/  @P6 BRA `(.L_x_4343) ;  /* 0x0000000000d46947 */ /* 0x000fd80003800000 */
[----:B----4-:R-:W0:Y:S01]  /*11d0*/  LDC.64 R4, c[0x0][0x248] ;  /* 0x00009200ff047b82 */ /* 0x010e220000000a00 */
[----:B------:R-:W-:-:S07]  /*11e0*/  SHF.L.U32 R13, R3, 0x6, RZ ;  /* 0x00000006030d7819 */ /* 0x000fce00000006ff */
[----:B--23--:R-:W1:Y:S08]  /*11f0*/  LDC.64 R6, c[0x0][0x220] ;  /* 0x00008800ff067b82 */ /* 0x00ce700000000a00 */
        /* <DEDUP_REMOVED lines=10> */
.L_x_4344:
        /* <DEDUP_REMOVED lines=29> */
[----:B0-----:R-:W-:Y:S01]  /*1470*/  IMAD R15, R18, R18, RZ ;  /* 0x00000012120f7224 */ /* 0x001fe200078e02ff */
        /* <DEDUP_REMOVED lines=10> */
.L_x_4343:
[----:B------:R-:W-:Y:S01]  /*1520*/  HFMA2.MMA R3, -RZ, RZ, 0, 0 ;  /* 0x00000000ff037435 */ /* 0x000fe200000001ff */
[----:B------:R-:W-:Y:S02]  /*1530*/  LEA.HI R25, R25, R24, RZ, 0x5 ;  /* 0x0000001819197211 */ /* 0x000fe400078f28ff */
[----:B----4-:R-:W-:Y:S01]  /*1540*/  MOV R4, RZ ;  /* 0x000000ff00047202 */ /* 0x010fe20000000f00 */
        /* <DEDUP_REMOVED lines=8> */
.L_x_4345:
        /* <DEDUP_REMOVED lines=8> */
.L_x_4346:
[----:B------:R-:W-:Y:S01]  /*1650*/  HFMA2.MMA R5, -RZ, RZ, 0, 0 ;  /* 0x00000000ff057435 */ /* 0x000fe200000001ff */
[----:B------:R-:W-:Y:S02]  /*1660*/  SHF.R.S32.HI R25, RZ, 0x5, R25 ;  /* 0x00000005ff197819 */ /* 0x000fe40000011419 */
[----:B------:R-:W-:Y:S01]  /*1670*/  MOV R6, RZ ;  /* 0x000000ff00067202 */ /* 0x000fe20000000f00 */
[----:B------:R-:W-:Y:S07]  /*1680*/  @!P2 BRA `(.L_x_4347) ;  /* 0x00000000001ca947 */ /* 0x000fee0003800000 */
[----:B--23--:R-:W0:Y:S02]  /*1690*/  LDC R7, c[0x0][0x264] ;  /* 0x00009900ff077b82 */ /* 0x00ce240000000800 */
[----:B0-----:R-:W-:-:S04]  /*16a0*/  VIMNMX R6, R88, R7, PT ;  /* 0x0000000758067248 */ /* 0x001fc80003fe0100 */
[----:B------:R-:W-:-:S04]  /*16b0*/  IADD3 R6, R6, -UR5, RZ ;  /* 0x8000000506067c10 */ /* 0x000fc8000fffe0ff */
[----:B------:R-:W-:-:S04]  /*16c0*/  SHF.R.S32.HI R7, RZ, 0x1f, R6 ;  /* 0x0000001fff077819 */ /* 0x000fc80000011406 */
[----:B------:R-:W-:-:S04]  /*16d0*/  LEA.HI R7, R7, R6, RZ, 0x5 ;  /* 0x0000000607077211 */ /* 0x000fc800078f28ff */
[----:B------:R-:W-:-:S04]  /*16e0*/  SHF.R.S32.HI R7, RZ, 0x5, R7 ;  /* 0x00000005ff077819 */ /* 0x000fc80000011407 */
[----:B------:R-:W-:-:S07]  /*16f0*/  SHF.L.U32 R6, R7, 0x2, RZ ;  /* 0x0000000207067819 */ /* 0x000fce00000006ff */
.L_x_4347:
[----:B------:R-:W-:Y:S05]  /*1700*/  @!P5 BRA `(.L_x_4348) ;  /* 0x00000000001cd947 */ /* 0x000fea0003800000 */
[----:B------:R-:W2:Y:S02]  /*1710*/  LDC R5, c[0x0][0x268] ;  /* 0x00009a00ff057b82 */ /* 0x000ea40000000800 */
[----:B--23--:R-:W-:-:S04]  /*1720*/  VIMNMX R8, R88, R5, PT ;  /* 0x0000000558087248 */ /* 0x00cfc80003fe0100 */
[----:B------:R-:W-:-:S04]  /*1730*/  IADD3 R8, R8, -R11, RZ ;  /* 0x8000000b08087210 */ /* 0x000fc80007ffe0ff */
[----:B------:R-:W-:-:S04]  /*1740*/  SHF.R.S32.HI R5, RZ, 0x1f, R8 ;  /* 0x0000001fff057819 */ /* 0x000fc80000011408 */
[----:B------:R-:W-:-:S04]  /*1750*/  LEA.HI R5, R5, R8, RZ, 0x5 ;  /* 0x0000000805057211 */ /* 0x000fc800078f28ff */
[----:B------:R-:W-:-:S04]  /*1760*/  SHF.R.S32.HI R5, RZ, 0x5, R5 ;  /* 0x00000005ff057819 */ /* 0x000fc80000011405 */
[----:B------:R-:W-:-:S07]  /*1770*/  LEA R5, R5, R5, 0x1 ;  /* 0x0000000505057211 */ /* 0x000fce00078e08ff */
.L_x_4348:
[----:B--23--:R-:W-:Y:S01]  /*1780*/  HFMA2.MMA R8, -RZ, RZ, 0, 0 ;  /* 0x00000000ff087435 */ /* 0x00cfe200000001ff */
        /* <DEDUP_REMOVED lines=8> */
.L_x_4349:
[----:B------:R-:W-:Y:S01]  /*1810*/  LEA R4, R25, R4, 0x3 ;  /* 0x0000000419047211 */ /* 0x000fe200078e18ff */
[----:B------:R-:W0:Y:S01]  /*1820*/  S2UR UR5, SR_CgaCtaId ;  /* 0x00000000000579c3 */ /* 0x000e220000008800 */
[----:B------:R-:W-:Y:S01]  /*1830*/  ULDC.64 UR10, c[0x0][0x218] ;  /* 0x00008600000a7ab9 */ /* 0x000fe20000000a00 */
[----:B------:R-:W-:Y:S01]  /*1840*/  UMOV UR4, 0x400 ;  /* 0x0000040000047882 */ /* 0x000fe20000000000 */
[----:B------:R-:W-:Y:S02]  /*1850*/  IADD3 R3, R6, R4, R3 ;  /* 0x0000000406037210 */ /* 0x000fe40007ffe003 */
[----:B------:R-:W-:Y:S02]  /*1860*/  PRMT R16, RZ, 0x5410, RZ ;  /* 0x00005410ff107816 */ /* 0x000fe400000000ff */
[----:B------:R-:W-:Y:S02]  /*1870*/  IADD3 R8, R8, R3, R5 ;  /* 0x0000000308087210 */ /* 0x000fe40007ffe005 */
[----:B------:R-:W-:-:S02]  /*1880*/  SHF.R.S32.HI R3, RZ, 0x1f, R2 ;  /* 0x0000001fff037819 */ /* 0x000fc40000011402 */
[----:B------:R-:W-:Y:S01]  /*1890*/  PRMT R15, RZ, 0x5410, RZ ;  /* 0x00005410ff0f7816 */ /* 0x000fe200000000ff */
[----:B------:R-:W-:Y:S01]  /*18a0*/  IMAD R11, R8, R85, RZ ;  /* 0x00000055080b7224 */ /* 0x000fe200078e02ff */
[----:B------:R-:W-:Y:S02]  /*18b0*/  PRMT R14, RZ, 0x5410, RZ ;  /* 0x00005410ff0e7816 */ /* 0x000fe400000000ff */
[----:B------:R-:W-:Y:S02]  /*18c0*/  PRMT R13, RZ, 0x5410, RZ ;  /* 0x00005410ff0d7816 */ /* 0x000fe400000000ff */
[----:B------:R-:W-:Y:S02]  /*18d0*/  SHF.R.S32.HI R6, RZ, 0x1f, R11 ;  /* 0x0000001fff067819 */ /* 0x000fe4000001140b */
[----:B------:R-:W-:-:S04]  /*18e0*/  IADD3 R4, P0, R2, R11, RZ ;  /* 0x0000000b02047210 */ /* 0x000fc80007f1e0ff */
[----:B------:R-:W-:Y:S01]  /*18f0*/  IADD3.X R5, R6, R3, RZ, P0, !PT ;  /* 0x0000000306057210 */ /* 0x000fe200007fe4ff */
[----:B0-----:R-:W-:Y:S01]  /*1900*/  ULEA UR4, UR5, UR4, 0x18 ;  /* 0x0000000405047291 */ /* 0x001fe2000f8ec03f */
[----:B------:R-:W-:Y:S02]  /*1910*/  ISETP.GE.AND P0, PT, R88, R89, PT ;  /* 0x000000595800720c */ /* 0x000fe40003f06270 */
[----:B------:R-:W-:Y:S02]  /*1920*/  LEA R28, P2, R4, UR10, 0x2 ;  /* 0x0000000a041c7c11 */ /* 0x000fe4000f8410ff */
[----:B------:R-:W-:Y:S02]  /*1930*/  ISETP.GE.OR P0, PT, R88, UR8, P0 ;  /* 0x0000000858007c0c */ /* 0x000fe40008706670 */
[----:B------:R-:W-:-:S11]  /*1940*/  LEA.HI.X R29, R4, UR11, R5, 0x2, P2 ;  /* 0x0000000b041d7c11 */ /* 0x000fd600090f1405 */
[----:B------:R-:W-:Y:S05]  /*1950*/  @P0 BRA `(.L_x_4350) ;  /* 0x0000004800240947 */ /* 0x000fea0003800000 */
[----:B------:R-:W-:Y:S01]  /*1960*/  PRMT R4, R87, 0x9910, RZ ;  /* 0x0000991057047816 */ /* 0x000fe200000000ff */
[----:B------:R-:W-:Y:S01]  /*1970*/  HADD2.F32 R5, -RZ, R32.H0_H0 ;  /* 0x20000020ff057230 */ /* 0x000fe20000004100 */
[----:B------:R-:W-:Y:S01]  /*1980*/  IADD3 R11, P2, P3, R2, R85, R11 ;  /* 0x00000055020b7210 */ /* 0x000fe20007b5e00b */
[----:B------:R-:W-:Y:S01]  /*1990*/  HADD2.F32 R7, -RZ, R18.H0_H0 ;  /* 0x20000012ff077230 */ /* 0x000fe20000004100 */
[----:B------:R-:W-:Y:S01]  /*19a0*/  MOV R2, R4 ;  /* 0x0000000400027202 */ /* 0x000fe20000000f00 */
[----:B------:R-:W-:Y:S01]  /*19b0*/  HADD2.F32 R8, -RZ, R17.H0_H0 ;  /* 0x20000011ff087230 */ /* 0x000fe20000004100 */
[----:B------:R-:W-:Y:S01]  /*19c0*/  SHF.R.S32.HI R4, RZ, 0x1f, R85 ;  /* 0x0000001fff047819 */ /* 0x000fe20000011455 */
[----:B------:R-:W-:Y:S01]  /*19d0*/  ULDC UR5, c[0x0][0x258] ;  /* 0x0000960000057ab9 */ /* 0x000fe20000000800 */
[----:B------:R-:W-:Y:S02]  /*19e0*/  ISETP.NE.AND P0, PT, R2, RZ, PT ;  /* 0x000000ff0200720c */ /* 0x000fe40003f05270 */
[----:B------:R-:W-:Y:S01]  /*19f0*/  IADD3.X R4, R3, R4, R6, P2, P3 ;  /* 0x0000000403047210 */ /* 0x000fe200017e6406 */
[----:B------:R-:W-:Y:S01]  /*1a00*/  HADD2.F32 R6, -RZ, R19.H0_H0 ;  /* 0x20000013ff067230 */ /* 0x000fe20000004100 */
[----:B------:R-:W-:-:S02]  /*1a10*/  LEA R10, P2, R11, UR10, 0x2 ;  /* 0x0000000a0b0a7c11 */ /* 0x000fc4000f8410ff */
[----:B------:R-:W-:Y:S02]  /*1a20*/  ISETP.LT.OR P0, PT, R0, 0x2, !P0 ;  /* 0x000000020000780c */ /* 0x000fe40004701670 */
[----:B------:R-:W-:Y:S02]  /*1a30*/  LEA.HI.X R11, R11, UR11, R4, 0x2, P2 ;  /* 0x0000000b0b0b7c11 */ /* 0x000fe400090f1404 */
[----:B------:R-:W-:-:S09]  /*1a40*/  PRMT R16, RZ, 0x7610, R16 ;  /* 0x00007610ff107816 */ /* 0x000fd20000000010 */
.L_x_4359:
        /* <DEDUP_REMOVED lines=196> */
.L_x_4352:
        /* <DEDUP_REMOVED lines=42> */
[----:B------:R-:W-:Y:S02]  /*2930*/  HADD2.F32 R37, -RZ, R30.H0_H0 ;  /* 0x2000001eff257230 */ /* 0x000fe40000004100 */
[-C--:B------:R-:W-:Y:S01]  /*2940*/  FFMA.FTZ R4, R3, R57.reuse, R2 ;  /* 0x0000003903047223 */ /* 0x080fe20000010002 */
[--C-:B-1----:R-:W-:Y:S02]  /*2950*/  HADD2.F32 R3, -RZ, R20.reuse.H0_H0 ;  /* 0x20000014ff037230 */ /* 0x102fe40000004100 */
        /* <DEDUP_REMOVED lines=42> */
.L_x_4351:
        /* <DEDUP_REMOVED lines=199> */
.L_x_4354:
        /* <DEDUP_REMOVED lines=42> */
[----:B------:R-:W-:Y:S01]  /*3b10*/  FFMA.FTZ R58, R48, R58, R23 ;  /* 0x0000003a303a7223 */ /* 0x000fe20000010017 */
        /* <DEDUP_REMOVED lines=44> */
.L_x_4353:
        /* <DEDUP_REMOVED lines=198> */
.L_x_4356:
        /* <DEDUP_REMOVED lines=87> */
.L_x_4355:
        /* <DEDUP_REMOVED lines=198> */
.L_x_4358:
        /* <DEDUP_REMOVED lines=87> */
.L_x_4357:
[----:B------:R-:W-:Y:S01]  /*6180*/  IADD3 R88, R88, 0x20, RZ ;  /* 0x0000002058587810 */ /* 0x000fe20007ffe0ff */
[----:B------:R-:W-:Y:S01]  /*6190*/  UIADD3 UR4, UR4, 0x40, URZ ;  /* 0x0000004004047890 */ /* 0x000fe2000fffe03f */
[C---:B------:R-:W-:Y:S02]  /*61a0*/  IMAD.WIDE R10, R85.reuse, 0x8, R10 ;  /* 0x00000008550a7825 */ /* 0x040fe400078e020a */
[C---:B------:R-:W-:Y:S02]  /*61b0*/  ISETP.GE.AND P2, PT, R88.reuse, UR5, PT ;  /* 0x0000000558007c0c */ /* 0x040fe4000bf46270 */
[----:B------:R-:W-:Y:S01]  /*61c0*/  ISETP.LT.AND P3, PT, R88, R89, PT ;  /* 0x000000595800720c */ /* 0x000fe20003f61270 */
[----:B0-----:R-:W-:-:S12]  /*61d0*/  IMAD.WIDE R28, R85, 0x8, R28 ;  /* 0x00000008551c7825 */ /* 0x001fd800078e021c */
[----:B------:R-:W-:Y:S05]  /*61e0*/  @!P2 BRA P3, `(.L_x_4359) ;  /* 0xffffffb80018a947 */ /* 0x000fea000183ffff */
.L_x_4350:
        /* <DEDUP_REMOVED lines=11> */
.L_x_4363:
        /* <DEDUP_REMOVED lines=87> */
[----:B------:R-:W-:Y:S02]  /*6810*/  MOV R53, 0x2800 ;  /* 0x0000280000357802 */ /* 0x000fe40000000f00 */
[----:B------:R-:W-:-:S02]  /*6820*/  ISETP.NE.AND P2, PT, R11, RZ, PT ;  /* 0x000000ff0b00720c */ /* 0x000fc40003f45270 */
[C---:B------:R-:W-:Y:S02]  /*6830*/  LOP3.LUT R12, R27.reuse, 0x3e003e0, RZ, 0xc0, !PT ;  /* 0x03e003e01b0c7812 */ /* 0x040fe400078ec0ff */
[----:B------:R-:W-:Y:S02]  /*6840*/  LOP3.LUT R65, R27, 0x1f001f, RZ, 0xc0, !PT ;  /* 0x001f001f1b417812 */ /* 0x000fe400078ec0ff */
[----:B------:R-:W-:Y:S02]  /*6850*/  LOP3.LUT R21, R50, 0x80008, R51, 0xf8, !PT ;  /* 0x0008000832157812 */ /* 0x000fe400078ef833 */
[----:B------:R-:W-:Y:S02]  /*6860*/  LOP3.LUT R23, R20, 0x80008, R23, 0xf8, !PT ;  /* 0x0008000814177812 */ /* 0x000fe400078ef817 */
[----:B------:R-:W-:Y:S02]  /*6870*/  SHF.R.U32.HI R27, RZ, 0xa, R27 ;  /* 0x0000000aff1b7819 */ /* 0x000fe4000001161b */
[----:B------:R-:W-:-:S02]  /*6880*/  PRMT R17, R17, 0x5410, R53 ;  /* 0x0000541011117816 */ /* 0x000fc40000000035 */
        /* <DEDUP_REMOVED lines=247> */
.L_x_4362:
        /* <DEDUP_REMOVED lines=79> */
.L_x_4361:
[----:B------:R-:W-:Y:S01]  /*7cf0*/  IADD3 R88, R88, 0x20, RZ ;  /* 0x0000002058587810 */ /* 0x000fe20007ffe0ff */
[----:B------:R-:W-:Y:S01]  /*7d00*/  UIADD3 UR4, UR4, 0x40, URZ ;  /* 0x0000004004047890 */ /* 0x000fe2000fffe03f */
[----:B-----5:R-:W-:Y:S02]  /*7d10*/  IMAD.WIDE R28, R85, 0x4, R90 ;  /* 0x00000004551c7825 */ /* 0x020fe400078e025a */
[C---:B------:R-:W-:Y:S02]  /*7d20*/  ISETP.GE.AND P2, PT, R88.reuse, UR5, PT ;  /* 0x0000000558007c0c */ /* 0x040fe4000bf46270 */
[----:B------:R-:W-:-:S13]  /*7d30*/  ISETP.LT.AND P3, PT, R88, R89, PT ;  /* 0x000000595800720c */ /* 0x000fda0003f61270 */
[----:B------:R-:W-:Y:S05]  /*7d40*/  @!P2 BRA P3, `(.L_x_4363) ;  /* 0xffffffe40054a947 */ /* 0x000fea000183ffff */
.L_x_4360:
[----:B------:R-:W-:Y:S01]  /*7d50*/  ISETP.GE.AND P0, PT, R88, R89, PT ;  /* 0x000000595800720c */ /* 0x000fe20003f06270 */
[----:B------:R-:W-:-:S03]  /*7d60*/  ULDC UR5, c[0x0][0x264] ;  /* 0x0000990000057ab9 */ /* 0x000fc60000000800 */
[----:B------:R-:W-:-:S13]  /*7d70*/  ISETP.GE.OR P0, PT, R88, UR5, P0 ;  /* 0x0000000558007c0c */ /* 0x000fda0008706670 */
[----:B------:R-:W-:Y:S05]  /*7d80*/  @P0 BRA `(.L_x_4364) ;  /* 0x0000003800980947 */ /* 0x000fea0003800000 */
[----:B------:R-:W1:Y:S01]  /*7d90*/  S2R R0, SR_CTAID.Y ;  /* 0x0000000000007919 */ /* 0x000e620000002600 */
[----:B0-----:R-:W1:Y:S01]  /*7da0*/  LDC R3, c[0x0][0x238] ;  /* 0x00008e00ff037b82 */ /* 0x001e620000000800 */
[----:B------:R-:W-:Y:S01]  /*7db0*/  PRMT R2, R87, 0x9910, RZ ;  /* 0x0000991057027816 */ /* 0x000fe200000000ff */
[----:B------:R-:W-:Y:S01]  /*7dc0*/  HADD2.F32 R32, -RZ, R32.H0_H0 ;  /* 0x20000020ff207230 */ /* 0x000fe20000004100 */
[----:B------:R-:W-:Y:S01]  /*7dd0*/  ULDC UR5, c[0x0][0x264] ;  /* 0x0000990000057ab9 */ /* 0x000fe20000000800 */
[----:B------:R-:W-:Y:S01]  /*7de0*/  HADD2.F32 R19, -RZ, R19.H0_H0 ;  /* 0x20000013ff137230 */ /* 0x000fe20000004100 */
[----:B------:R-:W-:Y:S01]  /*7df0*/  ISETP.NE.AND P0, PT, R2, RZ, PT ;  /* 0x000000ff0200720c */ /* 0x000fe20003f05270 */
[----:B------:R-:W-:Y:S02]  /*7e00*/  HADD2.F32 R18, -RZ, R18.H0_H0 ;  /* 0x20000012ff127230 */ /* 0x000fe40000004100 */
[----:B------:R-:W-:Y:S02]  /*7e10*/  HADD2.F32 R17, -RZ, R17.H0_H0 ;  /* 0x20000011ff117230 */ /* 0x000fe40000004100 */
[----:B-1----:R-:W-:-:S05]  /*7e20*/  IMAD R0, R0, -0x2, R3 ;  /* 0xfffffffe00007824 */ /* 0x002fca00078e0203 */
[----:B------:R-:W-:-:S13]  /*7e30*/  ISETP.LT.OR P0, PT, R0, 0x2, !P0 ;  /* 0x000000020000780c */ /* 0x000fda0004701670 */
.L_x_4373:
[----:B------:R-:W-:Y:S05]  /*7e40*/  @!P1 BRA `(.L_x_4365) ;  /* 0x00000038004c9947 */ /* 0x000fea0003800000 */
        /* <DEDUP_REMOVED lines=15> */
[----:B------:R-:W-:Y:S02]  /*7f40*/  SHF.R.U32.HI R33, RZ, 0x8, R38 ;  /* 0x00000008ff217819 */ /* 0x000fe40000011626 */
[C---:B------:R-:W-:Y:S02]  /*7f50*/  LOP3.LUT R0, R36.reuse, 0xf000f, RZ, 0xc0, !PT ;  /* 0x000f000f24007812 */ /* 0x040fe400078ec0ff */
[----:B------:R-:W-:Y:S02]  /*7f60*/  LOP3.LUT R2, R36, 0xf000f0, RZ, 0xc0, !PT ;  /* 0x00f000f024027812 */ /* 0x000fe400078ec0ff */
[----:B------:R-:W-:Y:S02]  /*7f70*/  LOP3.LUT R31, R38, 0xf000f0, RZ, 0xc0, !PT ;  /* 0x00f000f0261f7812 */ /* 0x000fe400078ec0ff */
        /* <DEDUP_REMOVED lines=10> */
[C---:B------:R-:W-:Y:S02]  /*8020*/  LOP3.LUT R3, R36.reuse, 0xf000f, RZ, 0xc0, !PT ;  /* 0x000f000f24037812 */ /* 0x040fe400078ec0ff */
        /* <DEDUP_REMOVED lines=17> */
[-C--:B------:R-:W-:Y:S02]  /*8140*/  HFMA2 R41, R42, R5.reuse.H0_H0, -72, -72 ;  /* 0xd480d4802a297431 */ /* 0x080fe40000040005 */
[----:B------:R-:W-:Y:S02]  /*8150*/  HADD2 R42, R43, -1032, -1032 ;  /* 0xe408e4082b2a7430 */ /* 0x000fe40000000000 */
[-C--:B------:R-:W-:Y:S02]  /*8160*/  HFMA2 R43, R44, R5.reuse.H0_H0, -72, -72 ;  /* 0xd480d4802c2b7431 */ /* 0x080fe40000040005 */
[----:B------:R-:W-:Y:S02]  /*8170*/  HFMA2 R35, R38, R5.H0_H0, -72, -72 ;  /* 0xd480d48026237431 */ /* 0x000fe40000040005 */
        /* <DEDUP_REMOVED lines=99> */
.L_x_4366:
[----:B------:R-:W-:Y:S05]  /*87b0*/  @P0 BRA `(.L_x_4367) ;  /* 0x0000000400580947 */ /* 0x000fea0003800000 */
[----:B------:R-:W0:Y:S01]  /*87c0*/  LDS.64 R2, [UR4+0x40] ;  /* 0x00004004ff027984 */ /* 0x000e220008000a00 */
[--C-:B------:R-:W-:Y:S02]  /*87d0*/  HADD2.F32 R0, -RZ, R31.reuse.H0_H0 ;  /* 0x2000001fff007230 */ /* 0x100fe40000004100 */
[----:B------:R-:W-:Y:S01]  /*87e0*/  HADD2.F32 R50, -RZ, R31.H1_H1 ;  /* 0x3000001fff327230 */ /* 0x000fe20000004100 */
[----:B------:R-:W1:Y:S01]  /*87f0*/  LDS.64 R6, [UR4+0x48] ;  /* 0x00004804ff067984 */ /* 0x000e620008000a00 */
[--C-:B------:R-:W-:Y:S02]  /*8800*/  HADD2.F32 R4, -RZ, R36.reuse.H0_H0 ;  /* 0x20000024ff047230 */ /* 0x100fe40000004100 */
        /* <DEDUP_REMOVED lines=11> */
[----:B------:R-:W-:Y:S02]  /*88c0*/  HADD2.F32 R30, -RZ, R30.H1_H1 ;  /* 0x3000001eff1e7230 */ /* 0x000fe40000004100 */
[-C--:B------:R-:W-:Y:S01]  /*88d0*/  FFMA.FTZ R3, R3, R47.reuse, RZ ;  /* 0x0000002f03037223 */ /* 0x080fe200000100ff */
[----:B------:R-:W-:Y:S02]  /*88e0*/  HADD2.F32 R34, -RZ, R34.H1_H1 ;  /* 0x30000022ff227230 */ /* 0x000fe40000004100 */
        /* <DEDUP_REMOVED lines=67> */
.L_x_4367:
        /* <DEDUP_REMOVED lines=140> */
.L_x_4368:
        /* <DEDUP_REMOVED lines=87> */
.L_x_4369:
[----:B------:R-:W-:Y:S02]  /*9b50*/  LOP3.LUT R24, R22, 0xf000f, RZ, 0xc0, !PT ;  /* 0x000f000f16187812 */ /* 0x000fe400078ec0ff */
[C---:B------:R-:W-:Y:S02]  /*9b60*/  LOP3.LUT R4, R21.reuse, 0xf000f, RZ, 0xc0, !PT ;  /* 0x000f000f15047812 */ /* 0x040fe400078ec0ff */
[----:B------:R-:W-:Y:S02]  /*9b70*/  LOP3.LUT R6, R21, 0xf000f0, RZ, 0xc0, !PT ;  /* 0x00f000f015067812 */ /* 0x000fe400078ec0ff */
[----:B------:R-:W-:Y:S02]  /*9b80*/  SHF.R.U32.HI R27, RZ, 0x8, R22 ;  /* 0x00000008ff1b7819 */ /* 0x000fe40000011616 */
[----:B------:R-:W-:Y:S02]  /*9b90*/  LOP3.LUT R0, R20, 0xf000f0, RZ, 0xc0, !PT ;  /* 0x00f000f014007812 */ /* 0x000fe400078ec0ff */
[----:B------:R-:W-:-:S02]  /*9ba0*/  SHF.R.U32.HI R21, RZ, 0x8, R21 ;  /* 0x00000008ff157819 */ /* 0x000fc40000011615 */
[----:B------:R-:W-:Y:S02]  /*9bb0*/  LOP3.LUT R31, R23, 0xf000f0, RZ, 0xc0, !PT ;  /* 0x00f000f0171f7812 */ /* 0x000fe400078ec0ff */
[----:B------:R-:W-:Y:S02]  /*9bc0*/  SHF.R.U32.HI R20, RZ, 0x8, R20 ;  /* 0x00000008ff147819 */ /* 0x000fe40000011614 */
[----:B------:R-:W-:Y:S02]  /*9bd0*/  SHF.R.U32.HI R33, RZ, 0x8, R23 ;  /* 0x00000008ff217819 */ /* 0x000fe40000011617 */
        /* <DEDUP_REMOVED lines=37> */
[----:B------:R-:W-:Y:S01]  /*9e30*/  HADD2 R31, R2, -1032, -1032 ;  /* 0xe408e408021f7430 */ /* 0x000fe20000000000 */
[C---:B------:R-:W-:Y:S01]  /*9e40*/  LOP3.LUT R12, R8.reuse, 0xf000f, RZ, 0xc0, !PT ;  /* 0x000f000f080c7812 */ /* 0x040fe200078ec0ff */
[----:B------:R-:W-:Y:S01]  /*9e50*/  HFMA2 R33, R4, R5.H0_H0, -72, -72 ;  /* 0xd480d48004217431 */ /* 0x000fe20000040005 */
[----:B------:R-:W-:Y:S01]  /*9e60*/  LOP3.LUT R20, R8, 0xf000f0, RZ, 0xc0, !PT ;  /* 0x00f000f008147812 */ /* 0x000fe200078ec0ff */
        /* <DEDUP_REMOVED lines=90> */
.L_x_4370:
        /* <DEDUP_REMOVED lines=87> */
.L_x_4371:
[C---:B------:R-:W-:Y:S02]  /*a980*/  LOP3.LUT R3, R9.reuse, 0xf000f, RZ, 0xc0, !PT ;  /* 0x000f000f09037812 */ /* 0x040fe400078ec0ff */
[----:B------:R-:W-:Y:S02]  /*a990*/  LOP3.LUT R2, R9, 0xf000f0, RZ, 0xc0, !PT ;  /* 0x00f000f009027812 */ /* 0x000fe400078ec0ff */
        /* <DEDUP_REMOVED lines=135> */
.L_x_4372:
        /* <DEDUP_REMOVED lines=87> */
.L_x_4365:
[----:B------:R-:W0:Y:S01]  /*b780*/  LDC R85, c[0x0][0x23c] ;  /* 0x00008f00ff557b82 */ /* 0x000e220000000800 */
[----:B------:R-:W-:Y:S01]  /*b790*/  IADD3 R88, R88, 0x20, RZ ;  /* 0x0000002058587810 */ /* 0x000fe20007ffe0ff */
[----:B------:R-:W-:-:S03]  /*b7a0*/  UIADD3 UR4, UR4, 0x40, URZ ;  /* 0x0000004004047890 */ /* 0x000fc6000fffe03f */
[C---:B------:R-:W-:Y:S02]  /*b7b0*/  ISETP.GE.AND P2, PT, R88.reuse, UR5, PT ;  /* 0x0000000558007c0c */ /* 0x040fe4000bf46270 */
[----:B------:R-:W-:Y:S01]  /*b7c0*/  ISETP.LT.AND P3, PT, R88, R89, PT ;  /* 0x000000595800720c */ /* 0x000fe20003f61270 */
[----:B0-----:R-:W-:-:S12]  /*b7d0*/  IMAD.WIDE R28, R85, 0x10, R28 ;  /* 0x00000010551c7825 */ /* 0x001fd800078e021c */
[----:B------:R-:W-:Y:S05]  /*b7e0*/  @!P2 BRA P3, `(.L_x_4373) ;  /* 0xffffffc40094a947 */ /* 0x000fea000183ffff */
.L_x_4364:
        /* <DEDUP_REMOVED lines=22> */
.L_x_4377:
[----:B------:R-:W0:Y:S02]  /*b950*/  LDS R2, [R10] ;  /* 0x000000000a027984 */ /* 0x000e240000000800 */
[----:B0-----:R-:W-:-:S10]  /*b960*/  HFMA2.MMA R3, R2, 1, 1, R9 ;  /* 0x3c003c0002037835 */ /* 0x001fd40000000009 */
[----:B------:R-:W0:Y:S02]  /*b970*/  ATOMS.CAST.SPIN R3, [R10], R2, R3 ;  /* 0x000000020a03738d */ /* 0x000e240001800003 */
[----:B0-----:R-:W-:-:S13]  /*b980*/  ISETP.EQ.U32.AND P0, PT, R3, 0x1, PT ;  /* 0x000000010300780c */ /* 0x001fda0003f02070 */
[----:B------:R-:W-:Y:S05]  /*b990*/  @!P0 BRA `(.L_x_4377) ;  /* 0xfffffffc00ec8947 */ /* 0x000fea000383ffff */
[----:B------:R-:W-:Y:S05]  /*b9a0*/  BRA `(.L_x_4375) ;  /* 0x00000000000c7947 */ /* 0x000fea0003800000 */
.L_x_4376:
[----:B------:R-:W2:Y:S02]  /*b9b0*/  LD.E R2, desc[UR6][R4.64] ;  /* 0x0000000604027980 */ /* 0x000ea4000c101900 */
[----:B--2---:R-:W-:-:S05]  /*b9c0*/  IADD3 R3, R9, R2, RZ ;  /* 0x0000000209037210 */ /* 0x004fca0007ffe0ff */
[----:B------:R0:W-:Y:S02]  /*b9d0*/  ST.E desc[UR6][R4.64], R3 ;  /* 0x0000000304007985 */ /* 0x0001e4000c101906 */
.L_x_4375:
[----:B------:R-:W-:Y:S05]  /*b9e0*/  BSYNC B0 ;  /* 0x0000000000007941 */ /* 0x000fea0003800000 */
.L_x_4374:
[----:B------:R1:W-:Y:S01]  /*b9f0*/  ATOM.E.ADD.F16x2.RN.STRONG.GPU P0, RZ, desc[UR6][R4.64+0x4], R15 ;  /* 0x0000040f04ff79a2 */ /* 0x0003e2000810e1c6 */
[----:B------:R-:W-:Y:S04]  /*ba00*/  BSSY B0, `(.L_x_4378) ;  /* 0x000000f000007945 */ /* 0x000fe80003800000 */
[----:B-1----:R-:W-:Y:S05]  /*ba10*/  @P0 BRA `(.L_x_4379) ;  /* 0x0000000000340947 */ /* 0x002fea0003800000 */
[----:B------:R-:W1:Y:S02]  /*ba20*/  QSPC.E.S P0, RZ, [R4+0x4] ;  /* 0x0000040004ff73aa */ /* 0x000e640000000500 */
[----:B-1----:R-:W-:Y:S05]  /*ba30*/  @!P0 BRA `(.L_x_4380) ;  /* 0x0000000000208947 */ /* 0x002fea0003800000 */
[----:B------:R-:W-:-:S04]  /*ba40*/  MOV R2, R4 ;  /* 0x0000000400027202 */ /* 0x000fc80000000f00 */
[----:B0-----:R-:W-:-:S07]  /*ba50*/  MOV R4, R2 ;  /* 0x0000000200047202 */ /* 0x001fce0000000f00 */
.L_x_4381:
[----:B------:R-:W0:Y:S02]  /*ba60*/  LDS R2, [R4+0x4] ;  /* 0x0000040004027984 */ /* 0x000e240000000800 */
[----:B0-----:R-:W-:-:S06]  /*ba70*/  HADD2 R3, R2, R15 ;  /* 0x0000000f02037230 */ /* 0x001fcc0000000000 */
[----:B------:R-:W0:Y:S02]  /*ba80*/  ATOMS.CAST.SPIN R3, [R4+0x4], R2, R3 ;  /* 0x000004020403738d */ /* 0x000e240001800003 */
[----:B0-----:R-:W-:-:S13]  /*ba90*/  ISETP.EQ.U32.AND P0, PT, R3, 0x1, PT ;  /* 0x000000010300780c */ /* 0x001fda0003f02070 */
[----:B------:R-:W-:Y:S05]  /*baa0*/  @!P0 BRA `(.L_x_4381) ;  /* 0xfffffffc00ec8947 */ /* 0x000fea000383ffff */
[----:B------:R-:W-:Y:S05]  /*bab0*/  BRA `(.L_x_4379) ;  /* 0x00000000000c7947 */ /* 0x000fea0003800000 */
.L_x_4380:
[----:B------:R-:W0:Y:S02]  /*bac0*/  LD.E R2, desc[UR6][R4.64+0x4] ;  /* 0x0000040604027980 */ /* 0x000e24000c101900 */
[----:B0-----:R-:W-:-:S05]  /*bad0*/  IADD3 R3, R15, R2, RZ ;  /* 0x000000020f037210 */ /* 0x001fca0007ffe0ff */
[----:B------:R1:W-:Y:S02]  /*bae0*/  ST.E desc[UR6][R4.64+0x4], R3 ;  /* 0x0000040304007985 */ /* 0x0003e4000c101906 */
.L_x_4379:
[----:B------:R-:W-:Y:S05]  /*baf0*/  BSYNC B0 ;  /* 0x0000000000007941 */ /* 0x000fea0003800000 */
.L_x_4378:
        /* <DEDUP_REMOVED lines=13> */
.L_x_4385:
[----:B------:R-:W0:Y:S02]  /*bbd0*/  LDS R2, [R0] ;  /* 0x0000000000027984 */ /* 0x000e240000000800 */
[----:B0-----:R-:W-:-:S10]  /*bbe0*/  HFMA2.MMA R3, R2, 1, 1, R7 ;  /* 0x3c003c0002037835 */ /* 0x001fd40000000007 */
[----:B------:R-:W0:Y:S02]  /*bbf0*/  ATOMS.CAST.SPIN R3, [R0], R2, R3 ;  /* 0x000000020003738d */ /* 0x000e240001800003 */
[----:B0-----:R-:W-:-:S13]  /*bc00*/  ISETP.EQ.U32.AND P0, PT, R3, 0x1, PT ;  /* 0x000000010300780c */ /* 0x001fda0003f02070 */
[----:B------:R-:W-:Y:S05]  /*bc10*/  @!P0 BRA `(.L_x_4385) ;  /* 0xfffffffc00ec8947 */ /* 0x000fea000383ffff */
[----:B------:R-:W-:Y:S05]  /*bc20*/  BRA `(.L_x_4383) ;  /* 0x00000000000c7947 */ /* 0x000fea0003800000 */
.L_x_4384:
[----:B------:R-:W2:Y:S02]  /*bc30*/  LD.E R0, desc[UR6][R4.64] ;  /* 0x0000000604007980 */ /* 0x000ea4000c101900 */
[----:B--2---:R-:W-:-:S05]  /*bc40*/  IADD3 R3, R7, R0, RZ ;  /* 0x0000000007037210 */ /* 0x004fca0007ffe0ff */
[----:B------:R0:W-:Y:S02]  /*bc50*/  ST.E desc[UR6][R4.64], R3 ;  /* 0x0000000304007985 */ /* 0x0001e4000c101906 */
.L_x_4383:
[----:B------:R-:W-:Y:S05]  /*bc60*/  BSYNC B0 ;  /* 0x0000000000007941 */ /* 0x000fea0003800000 */
.L_x_4382:
[----:B------:R1:W-:Y:S02]  /*bc70*/  ATOM.E.ADD.F16x2.RN.STRONG.GPU P0, RZ, desc[UR6][R4.64+0x4], R13 ;  /* 0x0000040d04ff79a2 */ /* 0x0003e4000810e1c6 */
[----:B-1----:R-:W-:Y:S05]  /*bc80*/  @P0 EXIT ;  /* 0x000000000000094d */ /* 0x002fea0003800000 */
[----:B------:R-:W1:Y:S02]  /*bc90*/  QSPC.E.S P0, RZ, [R4+0x4] ;  /* 0x0000040004ff73aa */ /* 0x000e640000000500 */
[----:B-1----:R-:W-:Y:S05]  /*bca0*/  @!P0 BRA `(.L_x_4386) ;  /* 0x0000000000208947 */ /* 0x002fea0003800000 */
[----:B------:R-:W-:-:S04]  /*bcb0*/  MOV R2, R4 ;  /* 0x0000000400027202 */ /* 0x000fc80000000f00 */
[----:B------:R-:W-:-:S07]  /*bcc0*/  MOV R0, R2 ;  /* 0x0000000200007202 */ /* 0x000fce0000000f00 */
.L_x_4387:
[----:B------:R-:W0:Y:S02]  /*bcd0*/  LDS R2, [R0+0x4] ;  /* 0x0000040000027984 */ /* 0x000e240000000800 */
[----:B0-----:R-:W-:-:S06]  /*bce0*/  HADD2 R3, R2, R13 ;  /* 0x0000000d02037230 */ /* 0x001fcc0000000000 */
[----:B------:R-:W0:Y:S02]  /*bcf0*/  ATOMS.CAST.SPIN R3, [R0+0x4], R2, R3 ;  /* 0x000004020003738d */ /* 0x000e240001800003 */
[----:B0-----:R-:W-:-:S13]  /*bd00*/  ISETP.EQ.U32.AND P0, PT, R3, 0x1, PT ;  /* 0x000000010300780c */ /* 0x001fda0003f02070 */
[----:B------:R-:W-:Y:S05]  /*bd10*/  @!P0 BRA `(.L_x_4387) ;  /* 0xfffffffc00ec8947 */ /* 0x000fea000383ffff */
[----:B------:R-:W-:Y:S05]  /*bd20*/  EXIT ;  /* 0x000000000000794d */ /* 0x000fea0003800000 */
.L_x_4386:
[----:B------:R-:W0:Y:S02]  /*bd30*/  LD.E R0, desc[UR6][R4.64+0x4] ;  /* 0x0000040604007980 */ /* 0x000e24000c101900 */
[----:B0-----:R-:W-:-:S05]  /*bd40*/  IADD3 R3, R13, R0, RZ ;  /* 0x000000000d037210 */ /* 0x001fca0007ffe0ff */
[----:B------:R-:W-:Y:S01]  /*bd50*/  ST.E desc[UR6][R4.64+0x4], R3 ;  /* 0x0000040304007985 */ /* 0x000fe2000c101906 */
[----:B------:R-:W-:Y:S05]  /*bd60*/  EXIT ;  /* 0x000000000000794d */ /* 0x000fea0003800000 */
.L_x_4388:
        /* <DEDUP_REMOVED lines=9> */
.L_x_5245:


//--------------------- .text._Z23gemm_half_q_half_kernelILi2ELi140ELb1ELb1ELi32EEvPK6__halfPKjS4_S2_PS0_iiiiPKtS7_iiiiiibS2_i --------------------------
	.section	.text._Z23gemm_half_q_half_kernelILi2ELi140ELb1ELb1ELi32EEvPK6__halfPKjS4_S2_PS0_iiiiPKtS7_iiiiiibS2_i,"ax",@progbits
	.align	128
        .global         _Z23gemm_half_q_half_kernelILi2ELi140ELb1ELb1ELi32EEvPK6__halfPKjS4_S2_PS0_iiiiPKtS7_iiiiiibS2_i
        .type           _Z23gemm_half_q_half_kernelILi2ELi140ELb1ELb1ELi32EEvPK6__halfPKjS4_S2_PS0_iiiiPKtS7_iiiiiibS2_i,@function
        .size           _Z23gemm_half_q_half_kernelILi2ELi140ELb1ELb1ELi32EEvPK6__halfPKjS4_S2_PS0_iiiiPKtS7_iiiiiibS2_i,(.L_x_5246 - _Z23gemm_half_q_half_kernelILi2ELi140ELb1ELb1ELi32EEvPK6__halfPKjS4_S2_PS0_iiiiPKtS7_iiiiiibS2_i)
        .other          _Z23gemm_half_q_half_kernelILi2ELi140ELb1ELb1ELi32EEvPK6__halfPKjS4_S2_PS0_iiiiPKtS7_iiiiiibS2_i,@"STO_CUDA_ENTRY STV_DEFAULT"
_Z23gemm_half_q_half_kernelILi2ELi140ELb1ELb1ELi32EEvPK6__halfPKjS4_S2_PS0_iiiiPKtS7_iiiiiibS2_i:
.text._Z23gemm_half_q_half_kernelILi2ELi140ELb1ELb1ELi32EEvPK6__halfPKjS4_S2_PS0_iiiiPKtS7_iiiiiibS2_i:
        /* <DEDUP_REMOVED lines=25> */
.L_x_4389:
        /* <DEDUP_REMOVED lines=29> */
.L_x_4394:
        /* <DEDUP_REMOVED lines=37> */
.L_x_4393:
        /* <DEDUP_REMOVED lines=24> */
.L_x_4395:
        /* <DEDUP_REMOVED lines=14> */
.L_x_4392:
        /* <DEDUP_REMOVED lines=10> */
.L_x_4397:
        /* <DEDUP_REMOVED lines=37> */
.L_x_4396:
        /* <DEDUP_REMOVED lines=24> */
.L_x_4398:
        /* <DEDUP_REMOVED lines=13> */
.L_x_4391:
[----:B------:R-:W-:Y:S05]  /*0d50*/  BSYNC B0 ;  /* 0x0000000000007941 */ /* 0x000fea0003800000 */
.L_x_4390:
        /* <DEDUP_REMOVED lines=17> */
.L_x_4401:
        /* <DEDUP_REMOVED lines=19> */
.L_x_4400:
        /* <DEDUP_REMOVED lines=14> */
.L_x_4402:
[----:B------:R-:W-:-:S13]  /*1080*/  ISETP.LT.OR P0, PT, R5, R3, P0 ;  /* 0x000000030500720c */ /* 0x000fda0000701670 */
[----:B--2---:R-:W2:Y:S01]  /*1090*/  @P0 LDC.64 R6, c[0x0][0x230] ;  /* 0x00008c00ff060b82 */ /* 0x004ea20000000a00 */
[----:B------:R-:W-:-:S05]  /*10a0*/  @P0 LEA R2, R2, R5, 0x1 ;  /* 0x0000000502020211 */ /* 0x000fca00078e08ff */
[----:B------:R-:W-:-:S04]  /*10b0*/  @P0 IMAD R3, R2, R85, R10 ;  /* 0x0000005502030224 */ /* 0x000fc800078e020a */
[----:B--2---:R-:W-:-:S05]  /*10c0*/  @P0 IMAD.WIDE R2, R3, 0x2, R6 ;  /* 0x0000000203020825 */ /* 0x004fca00078e0206 */
[----:B------:R2:W-:Y:S02]  /*10d0*/  @P0 STG.E.64 desc[UR6][R2.64], RZ ;  /* 0x000000ff02000986 */ /* 0x0005e4000c101b06 */
.L_x_4399:
[----:B------:R-:W3:Y:S08]  /*10e0*/  LDC R29, c[0x0][0x25c] ;  /* 0x00009700ff1d7b82 */ /* 0x000ef00000000800 */
        /* <DEDUP_REMOVED lines=11> */
[C---:B---3--:R-:W-:Y:S02]  /*11a0*/  ISETP.GT.AND P4, PT, R88.reuse, R29, PT ;  /* 0x0000001d5800720c */ /* 0x048fe40003f84270 */
[----:B----4-:R-:W-:Y:S01]  /*11b0*/  ISETP.GT.AND P5, PT, R88, R11, PT ;  /* 0x0000000b5800720c */ /* 0x010fe20003fa4270 */
[----:B------:R-:W-:-:S12]  /*11c0*/  @P6 BRA `(.L_x_4403) ;  /* 0x0000000000d46947 */ /* 0x000fd80003800000 */
[----:B--2---:R-:W2:Y:S01]  /*11d0*/  LDC.64 R2, c[0x0][0x248] ;  /* 0x00009200ff027b82 */ /* 0x004ea20000000a00 */
[----:B------:R-:W-:-:S07]  /*11e0*/  SHF.L.U32 R7, R4, 0x6, RZ ;  /* 0x0000000604077819 */ /* 0x000fce00000006ff */
[----:B------:R-:W3:Y:S08]  /*11f0*/  LDC.64 R4, c[0x0][0x220] ;  /* 0x00008800ff047b82 */ /* 0x000ef00000000a00 */
[----:B01----:R-:W0:Y:S01]  /*1200*/  LDC.64 R12, c[0x0][0x228] ;  /* 0x00008a00ff0c7b82 */ /* 0x003e220000000a00 */
        /* <DEDUP_REMOVED lines=8> */
[----:B01-3--:R-:W-:-:S07]  /*1290*/  SHF.R.S32.HI R18, RZ, 0x3, R9 ;  /* 0x00000003ff127819 */ /* 0x00bfce0000011409 */
.L_x_4404:
        /* <DEDUP_REMOVED lines=9> */
[----:B------:R0:W3:Y:S01]  /*1330*/  LDG.E.U16.CONSTANT R25, desc[UR6][R14.64] ;  /* 0x000000060e197981 */ /* 0x0000e2000c1e9500 */
        /* <DEDUP_REMOVED lines=14> */
[----:B0-----:R-:W-:Y:S01]  /*1420*/  IMAD R15, R6, R6, RZ ;  /* 0x00000006060f7224 */ /* 0x001fe200078e02ff */
[----:B------:R-:W-:Y:S01]  /*1430*/  IADD3 R19, R19, 0x1, RZ ;  /* 0x0000000113137810 */ /* 0x000fe20007ffe0ff */
[----:B------:R-:W-:Y:S01]  /*1440*/  IMAD R21, R21, R21, RZ ;  /* 0x0000001515157224 */ /* 0x000fe200078e02ff */
[----:B---3--:R-:W-:Y:S01]  /*1450*/  IADD3 R20, R25, R20, RZ ;  /* 0x0000001419147210 */ /* 0x008fe20007ffe0ff */
[----:B------:R-:W-:Y:S01]  /*1460*/  IMAD R22, R22, R22, RZ ;  /* 0x0000001616167224 */ /* 0x000fe200078e02ff */
[----:B------:R-:W4:Y:S01]  /*1470*/  I2F.F16 R6, R15 ;  /* 0x0000000f00067306 */ /* 0x000f220000200c00 */
[----:B------:R-:W-:Y:S01]  /*1480*/  IMAD R19, R19, R19, RZ ;  /* 0x0000001313137224 */ /* 0x000fe200078e02ff */
[----:B------:R-:W-:-:S06]  /*1490*/  ISETP.GE.AND P6, PT, R20, R89, PT ;  /* 0x000000591400720c */ /* 0x000fcc0003fc6270 */
        /* <DEDUP_REMOVED lines=8> */
.L_x_4403:
[----:B------:R-:W-:Y:S02]  /*1520*/  LEA.HI R27, R27, R26, RZ, 0x5 ;  /* 0x0000001a1b1b7211 */ /* 0x000fe400078f28ff */
[----:B--2---:R-:W-:Y:S01]  /*1530*/  CS2R R2, SRZ ;  /* 0x0000000000027805 */ /* 0x004fe2000001ff00 */
[----:B------:R-:W-:Y:S06]  /*1540*/  @!P0 BRA `(.L_x_4405) ;  /* 0x00000000001c8947 */ /* 0x000fec0003800000 */
[----:B------:R-:W2:Y:S02]  /*1550*/  LDC R3, c[0x0][0x25c] ;  /* 0x00009700ff037b82 */ /* 0x000ea40000000800 */
[----:B--2---:R-:W-:-:S04]  /*1560*/  VIMNMX R3, R88, R3, PT ;  /* 0x0000000358037248 */ /* 0x004fc80003fe0100 */
[----:B------:R-:W-:-:S04]  /*1570*/  IADD3 R3, R3, -UR8, RZ ;  /* 0x8000000803037c10 */ /* 0x000fc8000fffe0ff */
[----:B------:R-:W-:-:S04]  /*1580*/  SHF.R.S32.HI R4, RZ, 0x1f, R3 ;  /* 0x0000001fff047819 */ /* 0x000fc80000011403 */
[----:B------:R-:W-:-:S04]  /*1590*/  LEA.HI R4, R4, R3, RZ, 0x5 ;  /* 0x0000000304047211 */ /* 0x000fc800078f28ff */
[----:B------:R-:W-:-:S05]  /*15a0*/  SHF.R.S32.HI R4, RZ, 0x5, R4 ;  /* 0x00000005ff047819 */ /* 0x000fca0000011404 */
[----:B------:R-:W-:-:S07]  /*15b0*/  IMAD R3, R4, 0x6, RZ ;  /* 0x0000000604037824 */ /* 0x000fce00078e02ff */
.L_x_4405:
        /* <DEDUP_REMOVED lines=8> */
.L_x_4406:
[----:B------:R-:W-:Y:S02]  /*1640*/  CS2R R4, SRZ ;  /* 0x0000000000047805 */ /* 0x000fe4000001ff00 */
[----:B0-----:R-:W-:Y:S01]  /*1650*/  SHF.R.S32.HI R14, RZ, 0x5, R27 ;  /* 0x00000005ff0e7819 */ /* 0x001fe2000001141b */
[----:B------:R-:W-:Y:S06]  /*1660*/  @!P2 BRA `(.L_x_4407) ;  /* 0x00000000001ca947 */ /* 0x000fec0003800000 */
[----:B------:R-:W0:Y:S02]  /*1670*/  LDC R5, c[0x0][0x264] ;  /* 0x00009900ff057b82 */ /* 0x000e240000000800 */
[----:B0-----:R-:W-:-:S04]  /*1680*/  VIMNMX R5, R88, R5, PT ;  /* 0x0000000558057248 */ /* 0x001fc80003fe0100 */
[----:B------:R-:W-:-:S04]  /*1690*/  IADD3 R5, R5, -UR5, RZ ;  /* 0x8000000505057c10 */ /* 0x000fc8000fffe0ff */
[----:B-1----:R-:W-:-:S04]  /*16a0*/  SHF.R.S32.HI R12, RZ, 0x1f, R5 ;  /* 0x0000001fff0c7819 */ /* 0x002fc80000011405 */
[----:B------:R-:W-:-:S04]  /*16b0*/  LEA.HI R12, R12, R5, RZ, 0x5 ;  /* 0x000000050c0c7211 */ /* 0x000fc800078f28ff */
[----:B------:R-:W-:-:S04]  /*16c0*/  SHF.R.S32.HI R12, RZ, 0x5, R12 ;  /* 0x00000005ff0c7819 */ /* 0x000fc8000001140c */
[----:B------:R-:W-:-:S07]  /*16d0*/  SHF.L.U32 R5, R12, 0x2, RZ ;  /* 0x000000020c057819 */ /* 0x000fce00000006ff */
.L_x_4407:
        /* <DEDUP_REMOVED lines=8> */
.L_x_4408:
[----:B------:R-:W-:Y:S01]  /*1760*/  HFMA2.MMA R11, -RZ, RZ, 0, 0 ;  /* 0x00000000ff0b7435 */ /* 0x000fe200000001ff */
[----:B------:R-:W-:Y:S10]  /*1770*/  @!P3 BRA `(.L_x_4409) ;  /* 0x00000000001cb947 */ /* 0x000ff40003800000 */
[----:B------:R-:W0:Y:S02]  /*1780*/  LDC R11, c[0x0][0x26c] ;  /* 0x00009b00ff0b7b82 */ /* 0x000e240000000800 */
[----:B0-----:R-:W-:-:S04]  /*1790*/  VIMNMX R11, R88, R11, PT ;  /* 0x0000000b580b7248 */ /* 0x001fc80003fe0100 */
[----:B------:R-:W-:-:S04]  /*17a0*/  IADD3 R11, R11, -UR9, RZ ;  /* 0x800000090b0b7c10 */ /* 0x000fc8000fffe0ff */
[----:B-1----:R-:W-:-:S04]  /*17b0*/  SHF.R.S32.HI R12, RZ, 0x1f, R11 ;  /* 0x0000001fff0c7819 */ /* 0x002fc8000001140b */
[----:B------:R-:W-:-:S04]  /*17c0*/  LEA.HI R12, R12, R11, RZ, 0x5 ;  /* 0x0000000b0c0c7211 */ /* 0x000fc800078f28ff */
[----:B------:R-:W-:-:S04]  /*17d0*/  SHF.R.S32.HI R12, RZ, 0x5, R12 ;  /* 0x00000005ff0c7819 */ /* 0x000fc8000001140c */
[----:B------:R-:W-:-:S07]  /*17e0*/  SHF.L.U32 R11, R12, 0x1, RZ ;  /* 0x000000010c0b7819 */ /* 0x000fce00000006ff */
.L_x_4409:
        /* <DEDUP_REMOVED lines=17> */
[----:B-1----:R-:W-:Y:S02]  /*1900*/  LEA.HI.X R15, R2, UR11, R3, 0x2, P2 ;  /* 0x0000000b020f7c11 */ /* 0x002fe400090f1403 */
[----:B------:R-:W-:-:S02]  /*1910*/  PRMT R3, RZ, 0x5410, RZ ;  /* 0x00005410ff037816 */ /* 0x000fc400000000ff */
[----:B------:R-:W-:-:S07]  /*1920*/  PRMT R2, RZ, 0x5410, RZ ;  /* 0x00005410ff027816 */ /* 0x000fce00000000ff */
        /* <DEDUP_REMOVED lines=16> */
.L_x_4419:
        /* <DEDUP_REMOVED lines=196> */
.L_x_4412:
        /* <DEDUP_REMOVED lines=87> */
.L_x_4411:
        /* <DEDUP_REMOVED lines=199> */
.L_x_4414:
        /* <DEDUP_REMOVED lines=87> */
.L_x_4413:
        /* <DEDUP_REMOVED lines=198> */
.L_x_4416:
        /* <DEDUP_REMOVED lines=87> */
.L_x_4415:
        /* <DEDUP_REMOVED lines=198> */
.L_x_4418:
        /* <DEDUP_REMOVED lines=87> */
.L_x_4417:
[----:B------:R-:W-:Y:S01]  /*6160*/  IADD3 R88, R88, 0x20, RZ ;  /* 0x0000002058587810 */ /* 0x000fe20007ffe0ff */
[----:B------:R-:W-:Y:S01]  /*6170*/  UIADD3 UR4, UR4, 0x40, URZ ;  /* 0x0000004004047890 */ /* 0x000fe2000fffe03f */
[C---:B------:R-:W-:Y:S02]  /*6180*/  IMAD.WIDE R28, R85.reuse, 0x8, R28 ;  /* 0x00000008551c7825 */ /* 0x040fe400078e021c */
[C---:B------:R-:W-:Y:S02]  /*6190*/  ISETP.GE.AND P2, PT, R88.reuse, UR5, PT ;  /* 0x0000000558007c0c */ /* 0x040fe4000bf46270 */
[----:B------:R-:W-:Y:S01]  /*61a0*/  ISETP.LT.AND P3, PT, R88, R89, PT ;  /* 0x000000595800720c */ /* 0x000fe20003f61270 */
[----:B0-----:R-:W-:-:S12]  /*61b0*/  IMAD.WIDE R14, R85, 0x8, R14 ;  /* 0x00000008550e7825 */ /* 0x001fd800078e020e */
[----:B------:R-:W-:Y:S05]  /*61c0*/  @!P2 BRA P3, `(.L_x_4419) ;  /* 0xffffffb80018a947 */ /* 0x000fea000183ffff */
.L_x_4410:
        /* <DEDUP_REMOVED lines=15> */
.L_x_4429:
        /* <DEDUP_REMOVED lines=13> */
[C---:B--2---:R-:W-:Y:S02]  /*6390*/  LOP3.LUT R0, R32.reuse, 0xf000f, RZ, 0xc0, !PT ;  /* 0x000f000f20007812 */ /* 0x044fe400078ec0ff */
[----:B------:R-:W-:Y:S02]  /*63a0*/  LOP3.LUT R10, R32, 0xf000f0, RZ, 0xc0, !PT ;  /* 0x00f000f0200a7812 */ /* 0x000fe400078ec0ff */
[----:B------:R-:W-:-:S02]  /*63b0*/  LOP3.LUT R12, R33, 0xf000f0, RZ, 0xc0, !PT ;  /* 0x00f000f0210c7812 */ /* 0x000fc400078ec0ff */
[----:B------:R-:W-:Y:S02]  /*63c0*/  SHF.R.U32.HI R40, RZ, 0x8, R34 ;  /* 0x00000008ff287819 */ /* 0x000fe40000011622 */
[----:B------:R-:W-:Y:S02]  /*63d0*/  SHF.R.U32.HI R32, RZ, 0x8, R32 ;  /* 0x00000008ff207819 */ /* 0x000fe40000011620 */
[----:B------:R-:W-:Y:S02]  /*63e0*/  SHF.R.U32.HI R36, RZ, 0x8, R33 ;  /* 0x00000008ff247819 */ /* 0x000fe40000011621 */
        /* <DEDUP_REMOVED lines=31> */
[-C--:B------:R-:W-:Y:S02]  /*65e0*/  HFMA2 R46, R47, R6.reuse.H1_H1, -72, -72 ;  /* 0xd480d4802f2e7431 */ /* 0x080fe40000060006 */
[----:B------:R-:W-:Y:S02]  /*65f0*/  HADD2 R39, R41, -1032, -1032 ;  /* 0xe408e40829277430 */ /* 0x000fe40000000000 */
        /* <DEDUP_REMOVED lines=100> */
.L_x_4422:
        /* <DEDUP_REMOVED lines=87> */
.L_x_4423:
        /* <DEDUP_REMOVED lines=20> */
[----:B------:R-:W-:Y:S01]  /*72f0*/  LOP3.LUT R40, R38, 0xf000f, RZ, 0xc0, !PT ;  /* 0x000f000f26287812 */ /* 0x000fe200078ec0ff */
[----:B------:R-:W-:Y:S01]  /*7300*/  HADD2 R34, R34, -1032, -1032 ;  /* 0xe408e40822227430 */ /* 0x000fe20000000000 */
[----:B------:R-:W-:Y:S01]  /*7310*/  LOP3.LUT R24, R24, 0xf000f0, RZ, 0xc0, !PT ;  /* 0x00f000f018187812 */ /* 0x000fe200078ec0ff */
[----:B------:R-:W-:Y:S01]  /*7320*/  HFMA2 R35, R35, R6.H1_H1, -72, -72 ;  /* 0xd480d48023237431 */ /* 0x000fe20000060006 */
        /* <DEDUP_REMOVED lines=116> */
.L_x_4424:
        /* <DEDUP_REMOVED lines=19> */
[-C--:B------:R-:W-:Y:S01]  /*7ba0*/  FFMA.FTZ R31, R32, R46.reuse, R31 ;  /* 0x0000002e201f7223 */ /* 0x080fe2000001001f */
[----:B------:R-:W-:Y:S01]  /*7bb0*/  FFMA.FTZ R47, R12, R47, RZ ;  /* 0x0000002f0c2f7223 */ /* 0x000fe200000100ff */
[----:B------:R-:W-:Y:S02]  /*7bc0*/  HADD2.F32 R10, -RZ, R33.H0_H0 ;  /* 0x20000021ff0a7230 */ /* 0x000fe40000004100 */
[-C--:B------:R-:W-:Y:S01]  /*7bd0*/  FFMA.FTZ R51, R50, R46.reuse, R51 ;  /* 0x0000002e32337223 */ /* 0x080fe20000010033 */
[----:B------:R-:W-:Y:S02]  /*7be0*/  HADD2.F32 R12, -RZ, R35.H0_H0 ;  /* 0x20000023ff0c7230 */ /* 0x000fe40000004100 */
[----:B------:R-:W-:Y:S01]  /*7bf0*/  FFMA.FTZ R11, R34, R46, R11 ;  /* 0x0000002e220b7223 */ /* 0x000fe2000001000b */
[----:B------:R-:W-:-:S02]  /*7c00*/  HADD2.F32 R27, -RZ, R27.H1_H1 ;  /* 0x3000001bff1b7230 */ /* 0x000fc40000004100 */
[----:B------:R-:W-:Y:S01]  /*7c10*/  FFMA.FTZ R0, R0, R48, R31 ;  /* 0x0000003000007223 */ /* 0x000fe2000001001f */
[----:B------:R-:W-:Y:S02]  /*7c20*/  HADD2.F32 R32, -RZ, R37.H0_H0 ;  /* 0x20000025ff207230 */ /* 0x000fe40000004100 */
[----:B------:R-:W-:Y:S01]  /*7c30*/  FFMA.FTZ R47, R36, R46, R47 ;  /* 0x0000002e242f7223 */ /* 0x000fe2000001002f */
[----:B------:R-:W-:Y:S02]  /*7c40*/  HADD2.F32 R33, -RZ, R33.H1_H1 ;  /* 0x30000021ff217230 */ /* 0x000fe40000004100 */
[-C--:B------:R-:W-:Y:S01]  /*7c50*/  FFMA.FTZ R10, R10, R48.reuse, R51 ;  /* 0x000000300a0a7223 */ /* 0x080fe20000010033 */
[----:B------:R-:W-:Y:S02]  /*7c60*/  HADD2.F32 R35, -RZ, R35.H1_H1 ;  /* 0x30000023ff237230 */ /* 0x000fe40000004100 */
[----:B------:R-:W-:Y:S01]  /*7c70*/  FFMA.FTZ R12, R12, R48, R11 ;  /* 0x000000300c0c7223 */ /* 0x000fe2000001000b */
[----:B------:R-:W-:Y:S01]  /*7c80*/  FFMA.FTZ R0, R27, R49, R0 ;  /* 0x000000311b007223 */ /* 0x000fe20000010000 */
[----:B------:R-:W-:-:S02]  /*7c90*/  HADD2.F32 R27, -RZ, R38.H0_H0 ;  /* 0x20000026ff1b7230 */ /* 0x000fc40000004100 */
[----:B------:R-:W-:Y:S01]  /*7ca0*/  FFMA.FTZ R48, R32, R48, R47 ;  /* 0x0000003020307223 */ /* 0x000fe2000001002f */
[----:B-1----:R-:W-:Y:S02]  /*7cb0*/  HADD2.F32 R11, -RZ, R24.H0_H0 ;  /* 0x20000018ff0b7230 */ /* 0x002fe40000004100 */
[-C--:B------:R-:W-:Y:S01]  /*7cc0*/  FFMA.FTZ R32, R33, R49.reuse, R10 ;  /* 0x0000003121207223 */ /* 0x080fe2000001000a */
        /* <DEDUP_REMOVED lines=49> */
.L_x_4425:
        /* <DEDUP_REMOVED lines=21> */
[----:B------:R-:W-:Y:S01]  /*8130*/  LOP3.LUT R12, R21, 0xf000f, RZ, 0xc0, !PT ;  /* 0x000f000f150c7812 */ /* 0x000fe200078ec0ff */
[----:B------:R-:W-:Y:S01]  /*8140*/  HADD2 R31, R31, -1032, -1032 ;  /* 0xe408e4081f1f7430 */ /* 0x000fe20000000000 */
[----:B------:R-:W-:Y:S02]  /*8150*/  LOP3.LUT R25, R22, 0xf000f, RZ, 0xc0, !PT ;  /* 0x000f000f16197812 */ /* 0x000fe400078ec0ff */
[----:B------:R-:W-:Y:S02]  /*8160*/  LOP3.LUT R37, R23, 0xf000f0, RZ, 0xc0, !PT ;  /* 0x00f000f017257812 */ /* 0x000fe400078ec0ff */
        /* <DEDUP_REMOVED lines=27> */
[----:B------:R-:W-:Y:S01]  /*8320*/  HFMA2 R42, R43, R6.H1_H1, -72, -72 ;  /* 0xd480d4802b2a7431 */ /* 0x000fe20000060006 */
        /* <DEDUP_REMOVED lines=87> */
.L_x_4426:
        /* <DEDUP_REMOVED lines=87> */
.L_x_4427:
        /* <DEDUP_REMOVED lines=16> */
[----:B------:R-:W-:Y:S01]  /*8f10*/  HFMA2 R19, R19, R6.H1_H1, -72, -72 ;  /* 0xd480d48013137431 */ /* 0x000fe20000060006 */
        /* <DEDUP_REMOVED lines=120> */
.L_x_4428:
        /* <DEDUP_REMOVED lines=12> */
[--C-:B------:R-:W-:Y:S02]  /*9760*/  HADD2.F32 R10, -RZ, R22.reuse.H0_H0 ;  /* 0x20000016ff0a7230 */ /* 0x100fe40000004100 */
        /* <DEDUP_REMOVED lines=11> */
[----:B------:R-:W-:-:S02]  /*9820*/  HADD2.F32 R19, -RZ, R19.H1_H1 ;  /* 0x30000013ff137230 */ /* 0x000fc40000004100 */
[----:B------:R-:W-:Y:S01]  /*9830*/  FFMA.FTZ R11, R12, R38, R11 ;  /* 0x000000260c0b7223 */ /* 0x000fe2000001000b */
[----:B------:R-:W-:Y:S02]  /*9840*/  HADD2.F32 R12, -RZ, R20.H0_H0 ;  /* 0x20000014ff0c7230 */ /* 0x000fe40000004100 */
[-C--:B------:R-:W-:Y:S01]  /*9850*/  FFMA.FTZ R10, R10, R40.reuse, R41 ;  /* 0x000000280a0a7223 */ /* 0x080fe20000010029 */
[----:B------:R-:W-:Y:S02]  /*9860*/  HADD2.F32 R27, -RZ, R18.H1_H1 ;  /* 0x30000012ff1b7230 */ /* 0x000fe40000004100 */
        /* <DEDUP_REMOVED lines=9> */
[----:B-1----:R-:W-:Y:S02]  /*9900*/  HADD2.F32 R11, -RZ, R16.H0_H0 ;  /* 0x20000010ff0b7230 */ /* 0x002fe40000004100 */
[----:B------:R-:W-:Y:S01]  /*9910*/  FFMA.FTZ R40, R22, R40, R37 ;  /* 0x0000002816287223 */ /* 0x000fe20000010025 */
[----:B------:R-:W-:-:S02]  /*9920*/  HADD2.F32 R10, -RZ, R17.H0_H0 ;  /* 0x20000011ff0a7230 */ /* 0x000fc40000004100 */
[----:B------:R-:W-:Y:S02]  /*9930*/  HADD2.F32 R12, -RZ, R17.H1_H1 ;  /* 0x30000011ff0c7230 */ /* 0x000fe40000004100 */
[----:B------:R-:W-:Y:S01]  /*9940*/  FFMA.FTZ R17, R19, R11, R0 ;  /* 0x0000000b13117223 */ /* 0x000fe20000010000 */
[----:B------:R-:W-:Y:S02]  /*9950*/  HADD2.F32 R19, -RZ, R34.H0_H0 ;  /* 0x20000022ff137230 */ /* 0x000fe40000004100 */
[----:B------:R-:W-:Y:S01]  /*9960*/  FFMA.FTZ R40, R21, R39, R40 ;  /* 0x0000002715287223 */ /* 0x000fe20000010028 */
[----:B------:R-:W-:Y:S02]  /*9970*/  HADD2.F32 R16, -RZ, R16.H1_H1 ;  /* 0x30000010ff107230 */ /* 0x000fe40000004100 */
[----:B------:R-:W-:Y:S02]  /*9980*/  HADD2.F32 R0, -RZ, R33.H1_H1 ;  /* 0x30000021ff007230 */ /* 0x000fe40000004100 */
        /* <DEDUP_REMOVED lines=40> */
.L_x_4421:
[----:B------:R-:W0:Y:S01]  /*9c10*/  LDC R85, c[0x0][0x23c] ;  /* 0x00008f00ff557b82 */ /* 0x000e220000000800 */
[----:B------:R-:W-:Y:S01]  /*9c20*/  IADD3 R88, R88, 0x20, RZ ;  /* 0x0000002058587810 */ /* 0x000fe20007ffe0ff */
[----:B------:R-:W-:-:S03]  /*9c30*/  UIADD3 UR4, UR4, 0x40, URZ ;  /* 0x0000004004047890 */ /* 0x000fc6000fffe03f */
[C---:B------:R-:W-:Y:S02]  /*9c40*/  ISETP.GE.AND P2, PT, R88.reuse, UR5, PT ;  /* 0x0000000558007c0c */ /* 0x040fe4000bf46270 */
[----:B------:R-:W-:Y:S01]  /*9c50*/  ISETP.LT.AND P3, PT, R88, R89, PT ;  /* 0x000000595800720c */ /* 0x000fe20003f61270 */
[----:B0-----:R-:W-:-:S12]  /*9c60*/  IMAD.WIDE R14, R85, 0x10, R14 ;  /* 0x00000010550e7825 */ /* 0x001fd800078e020e */
[----:B------:R-:W-:Y:S05]  /*9c70*/  @!P2 BRA P3, `(.L_x_4429) ;  /* 0xffffffc40090a947 */ /* 0x000fea000183ffff */
.L_x_4420:
        /* <DEDUP_REMOVED lines=11> */
.L_x_4433:
        /* <DEDUP_REMOVED lines=314> */
.L_x_4432:
        /* <DEDUP_REMOVED lines=79> */
.L_x_4431:
[----:B------:R-:W-:Y:S01]  /*b5c0*/  IADD3 R88, R88, 0x20, RZ ;  /* 0x0000002058587810 */ /* 0x000fe20007ffe0ff */
[----:B------:R-:W-:Y:S01]  /*b5d0*/  UIADD3 UR4, UR4, 0x40, URZ ;  /* 0x0000004004047890 */ /* 0x000fe2000fffe03f */
[----:B-1----:R-:W-:Y:S02]  /*b5e0*/  IMAD.WIDE R14, R85, 0x4, R90 ;  /* 0x00000004550e7825 */ /* 0x002fe400078e025a */
[C---:B------:R-:W-:Y:S02]  /*b5f0*/  ISETP.GE.AND P2, PT, R88.reuse, UR5, PT ;  /* 0x0000000558007c0c */ /* 0x040fe4000bf46270 */
[----:B------:R-:W-:-:S13]  /*b600*/  ISETP.LT.AND P3, PT, R88, R89, PT ;  /* 0x000000595800720c */ /* 0x000fda0003f61270 */
[----:B------:R-:W-:Y:S05]  /*b610*/  @!P2 BRA P3, `(.L_x_4433) ;  /* 0xffffffe400c4a947 */ /* 0x000fea000183ffff */
.L_x_4430:
        /* <DEDUP_REMOVED lines=22> */
.L_x_4437:
[----:B------:R-:W0:Y:S02]  /*b780*/  LDS R4, [R12] ;  /* 0x000000000c047984 */ /* 0x000e240000000800 */
[----:B0-----:R-:W-:-:S06]  /*b790*/  HADD2 R5, R4, R11 ;  /* 0x0000000b04057230 */ /* 0x001fcc0000000000 */
[----:B------:R-:W0:Y:S02]  /*b7a0*/  ATOMS.CAST.SPIN R5, [R12], R4, R5 ;  /* 0x000000040c05738d */ /* 0x000e240001800005 */
[----:B0-----:R-:W-:-:S13]  /*b7b0*/  ISETP.EQ.U32.AND P0, PT, R5, 0x1, PT ;  /* 0x000000010500780c */ /* 0x001fda0003f02070 */
[----:B------:R-:W-:Y:S05]  /*b7c0*/  @!P0 BRA `(.L_x_4437) ;  /* 0xfffffffc00ec8947 */ /* 0x000fea000383ffff */
[----:B------:R-:W-:Y:S05]  /*b7d0*/  BRA `(.L_x_4435) ;  /* 0x00000000000c7947 */ /* 0x000fea0003800000 */
.L_x_4436:
[----:B------:R-:W2:Y:S02]  /*b7e0*/  LD.E R4, desc[UR6][R6.64] ;  /* 0x0000000606047980 */ /* 0x000ea4000c101900 */
[----:B--2---:R-:W-:-:S05]  /*b7f0*/  IADD3 R5, R11, R4, RZ ;  /* 0x000000040b057210 */ /* 0x004fca0007ffe0ff */
[----:B------:R0:W-:Y:S02]  /*b800*/  ST.E desc[UR6][R6.64], R5 ;  /* 0x0000000506007985 */ /* 0x0001e4000c101906 */
.L_x_4435:
[----:B------:R-:W-:Y:S05]  /*b810*/  BSYNC B0 ;  /* 0x0000000000007941 */ /* 0x000fea0003800000 */
.L_x_4434:
[----:B------:R1:W-:Y:S01]  /*b820*/  ATOM.E.ADD.F16x2.RN.STRONG.GPU P0, RZ, desc[UR6][R6.64+0x4], R13 ;  /* 0x0000040d06ff79a2 */ /* 0x0003e2000810e1c6 */
[----:B------:R-:W-:Y:S04]  /*b830*/  BSSY B0, `(.L_x_4438) ;  /* 0x000000f000007945 */ /* 0x000fe80003800000 */
[----:B-1----:R-:W-:Y:S05]  /*b840*/  @P0 BRA `(.L_x_4439) ;  /* 0x0000000000340947 */ /* 0x002fea0003800000 */
[----:B------:R-:W1:Y:S02]  /*b850*/  QSPC.E.S P0, RZ, [R6+0x4] ;  /* 0x0000040006ff73aa */ /* 0x000e640000000500 */
[----:B-1----:R-:W-:Y:S05]  /*b860*/  @!P0 BRA `(.L_x_4440) ;  /* 0x0000000000208947 */ /* 0x002fea0003800000 */
[----:B------:R-:W-:-:S04]  /*b870*/  MOV R4, R6 ;  /* 0x0000000600047202 */ /* 0x000fc80000000f00 */
[----:B0-----:R-:W-:-:S07]  /*b880*/  MOV R6, R4 ;  /* 0x0000000400067202 */ /* 0x001fce0000000f00 */
.L_x_4441:
[----:B------:R-:W0:Y:S02]  /*b890*/  LDS R4, [R6+0x4] ;  /* 0x0000040006047984 */ /* 0x000e240000000800 */
[----:B0-----:R-:W-:-:S10]  /*b8a0*/  HFMA2.MMA R5, R4, 1, 1, R13 ;  /* 0x3c003c0004057835 */ /* 0x001fd4000000000d */
[----:B------:R-:W0:Y:S02]  /*b8b0*/  ATOMS.CAST.SPIN R5, [R6+0x4], R4, R5 ;  /* 0x000004040605738d */ /* 0x000e240001800005 */
[----:B0-----:R-:W-:-:S13]  /*b8c0*/  ISETP.EQ.U32.AND P0, PT, R5, 0x1, PT ;  /* 0x000000010500780c */ /* 0x001fda0003f02070 */
[----:B------:R-:W-:Y:S05]  /*b8d0*/  @!P0 BRA `(.L_x_4441) ;  /* 0xfffffffc00ec8947 */ /* 0x000fea000383ffff */
[----:B------:R-:W-:Y:S05]  /*b8e0*/  BRA `(.L_x_4439) ;  /* 0x00000000000c7947 */ /* 0x000fea0003800000 */
.L_x_4440:
[----:B------:R-:W0:Y:S02]  /*b8f0*/  LD.E R4, desc[UR6][R6.64+0x4] ;  /* 0x0000040606047980 */ /* 0x000e24000c101900 */
[----:B0-----:R-:W-:-:S05]  /*b900*/  IADD3 R5, R13, R4, RZ ;  /* 0x000000040d057210 */ /* 0x001fca0007ffe0ff */
[----:B------:R1:W-:Y:S02]  /*b910*/  ST.E desc[UR6][R6.64+0x4], R5 ;  /* 0x0000040506007985 */ /* 0x0003e4000c101906 */
.L_x_4439:
[----:B------:R-:W-:Y:S05]  /*b920*/  BSYNC B0 ;  /* 0x0000000000007941 */ /* 0x000fea0003800000 */
.L_x_4438:
        /* <DEDUP_REMOVED lines=13> */
.L_x_4445:
[----:B------:R-:W0:Y:S02]  /*ba00*/  LDS R2, [R0] ;  /* 0x0000000000027984 */ /* 0x000e240000000800 */
[----:B0-----:R-:W-:-:S06]  /*ba10*/  HADD2 R3, R2, R7 ;  /* 0x0000000702037230 */ /* 0x001fcc0000000000 */
[----:B------:R-:W0:Y:S02]  /*ba20*/  ATOMS.CAST.SPIN R3, [R0], R2, R3 ;  /* 0x000000020003738d */ /* 0x000e240001800003 */
[----:B0-----:R-:W-:-:S13]  /*ba30*/  ISETP.EQ.U32.AND P0, PT, R3, 0x1, PT ;  /* 0x000000010300780c */ /* 0x001fda0003f02070 */
[----:B------:R-:W-:Y:S05]  /*ba40*/  @!P0 BRA `(.L_x_4445) ;  /* 0xfffffffc00ec8947 */ /* 0x000fea000383ffff */
[----:B------:R-:W-:Y:S05]  /*ba50*/  BRA `(.L_x_4443) ;  /* 0x00000000000c7947 */ /* 0x000fea0003800000 */
.L_x_4444:
[----:B------:R-:W2:Y:S02]  /*ba60*/  LD.E R0, desc[UR6][R4.64] ;  /* 0x0000000604007980 */ /* 0x000ea4000c101900 */
[----:B--2---:R-:W-:-:S05]  /*ba70*/  IADD3 R3, R7, R0, RZ ;  /* 0x0000000007037210 */ /* 0x004fca0007ffe0ff */
[----:B------:R0:W-:Y:S02]  /*ba80*/  ST.E desc[UR6][R4.64], R3 ;  /* 0x0000000304007985 */ /* 0x0001e4000c101906 */
.L_x_4443:
[----:B------:R-:W-:Y:S05]  /*ba90*/  BSYNC B0 ;  /* 0x0000000000007941 */ /* 0x000fea0003800000 */
.L_x_4442:
[----:B------:R1:W-:Y:S02]  /*baa0*/  ATOM.E.ADD.F16x2.RN.STRONG.GPU P0, RZ, desc[UR6][R4.64+0x4], R87 ;  /* 0x0000045704ff79a2 */ /* 0x0003e4000810e1c6 */
[----:B-1----:R-:W-:Y:S05]  /*bab0*/  @P0 EXIT ;  /* 0x000000000000094d */ /* 0x002fea0003800000 */
[----:B------:R-:W1:Y:S02]  /*bac0*/  QSPC.E.S P0, RZ, [R4+0x4] ;  /* 0x0000040004ff73aa */ /* 0x000e640000000500 */
[----:B-1----:R-:W-:Y:S05]  /*bad0*/  @!P0 BRA `(.L_x_4446) ;  /* 0x0000000000208947 */ /* 0x002fea0003800000 */
[----:B------:R-:W-:-:S04]  /*bae0*/  MOV R2, R4 ;  /* 0x0000000400027202 */ /* 0x000fc80000000f00 */
[----:B------:R-:W-:-:S07]  /*baf0*/  MOV R0, R2 ;  /* 0x0000000200007202 */ /* 0x000fce0000000f00 */
.L_x_4447:
[----:B------:R-:W0:Y:S02]  /*bb00*/  LDS R2, [R0+0x4] ;  /* 0x0000040000027984 */ /* 0x000e240000000800 */
[----:B0-----:R-:W-:-:S10]  /*bb10*/  HFMA2.MMA R3, R2, 1, 1, R87 ;  /* 0x3c003c0002037835 */ /* 0x001fd40000000057 */
[----:B------:R-:W0:Y:S02]  /*bb20*/  ATOMS.CAST.SPIN R3, [R0+0x4], R2, R3 ;  /* 0x000004020003738d */ /* 0x000e240001800003 */
[----:B0-----:R-:W-:-:S13]  /*bb30*/  ISETP.EQ.U32.AND P0, PT, R3, 0x1, PT ;  /* 0x000000010300780c */ /* 0x001fda0003f02070 */
[----:B------:R-:W-:Y:S05]  /*bb40*/  @!P0 BRA `(.L_x_4447) ;  /* 0xfffffffc00ec8947 */ /* 0x000fea000383ffff */
[----:B------:R-:W-:Y:S05]  /*bb50*/  EXIT ;  /* 0x000000000000794d */ /* 0x000fea0003800000 */
.L_x_4446:
[----:B------:R-:W0:Y:S02]  /*bb60*/  LD.E R0, desc[UR6][R4.64+0x4] ;  /* 0x0000040604007980 */ /* 0x000e24000c101900 */
[----:B0-----:R-:W-:-:S05]  /*bb70*/  IADD3 R3, R87, R0, RZ ;  /* 0x0000000057037210 */ /* 0x001fca0007ffe0ff */
[----:B------:R-:W-:Y:S01]  /*bb80*/  ST.E desc[UR6][R4.64+0x4], R3 ;  /* 0x0000040304007985 */ /* 0x000fe2000c101906 */
[----:B------:R-:W-:Y:S05]  /*bb90*/  EXIT ;  /* 0x000000000000794d */ /* 0x000fea0003800000 */
.L_x_4448:
        /* <DEDUP_REMOVED lines=14> */
.L_x_5246:


//--------------------- .text._Z23gemm_half_q_half_kernelILi2ELi20ELb1ELb1ELi32EEvPK6__halfPKjS4_S2_PS0_iiiiPKtS7_iiiiiibS2_i --------------------------
	.section	.text._Z23gemm_half_q_half_kernelILi2ELi20ELb1ELb1ELi32EEvPK6__halfPKjS4_S2_PS0_iiiiPKtS7_iiiiiibS2_i,"ax",@progbits
	.align	128
        .global         _Z23gemm_half_q_half_kernelILi2ELi20ELb1ELb1ELi32EEvPK6__halfPKjS4_S2_PS0_iiiiPKtS7_iiiiiibS2_i
        .type           _Z23gemm_half_q_half_kernelILi2ELi20ELb1ELb1ELi32EEvPK6__halfPKjS4_S2_PS0_iiiiPKtS7_iiiiiibS2_i,@function
        .size           _Z23gemm_half_q_half_kernelILi2ELi20ELb1ELb1ELi32EEvPK6__halfPKjS4_S2_PS0_iiiiPKtS7_iiiiiibS2_i,(.L_x_5247 - _Z23gemm_half_q_half_kernelILi2ELi20ELb1ELb1ELi32EEvPK6__halfPKjS4_S2_PS0_iiiiPKtS7_iiiiiibS2_i)
        .other          _Z23gemm_half_q_half_kernelILi2ELi20ELb1ELb1ELi32EEvPK6__halfPKjS4_S2_PS0_iiiiPKtS7_iiiiiibS2_i,@"STO_CUDA_ENTRY STV_DEFAULT"
_Z23gemm_half_q_half_kernelILi2ELi20ELb1ELb1ELi32EEvPK6__halfPKjS4_S2_PS0_iiiiPKtS7_iiiiiibS2_i:
.text._Z23gemm_half_q_half_kernelILi2ELi20ELb1ELb1ELi32EEvPK6__halfPKjS4_S2_PS0_iiiiPKtS7_iiiiiibS2_i:
        /* <DEDUP_REMOVED lines=24> */
.L_x_4449:
[----:B------:R-:W-:Y:S01]  /*0180*/  PRMT R2, R2, 0x9910, RZ ;  /* 0x0000991002027816 */ /* 0x000fe200000000ff */
[----:B------:R-:W-:Y:S01]  /*0190*/  IMAD.SHL.U32 R88, R3, 0x20, RZ ;  /* 0x0000002003587824 */ /* 0x000fe200078e00ff */
[----:B------:R-:W0:Y:S02]  /*01a0*/  S2UR UR4, SR_CTAID.X ;  /* 0x00000000000479c3 */ /* 0x000e240000002500 */
[----:B------:R-:W-:Y:S02]  /*01b0*/  ISETP.NE.AND P0, PT, R2, RZ, PT ;  /* 0x000000ff0200720c */ /* 0x000fe40003f05270 */
[----:B------:R-:W-:-:S11]  /*01c0*/  VIADDMNMX R89, R88, 0x20, R17, PT ;  /* 0x0000002058597846 */ /* 0x000fd60003800111 */
[----:B0-----:R-:W-:Y:S05]  /*01d0*/  @!P0 EXIT ;  /* 0x000000000000894d */ /* 0x001fea0003800000 */
[----:B------:R-:W-:Y:S01]  /*01e0*/  IMAD.IADD R6, R88, 0x1, R16 ;  /* 0x0000000158067824 */ /* 0x000fe200078e0210 */
        /* <DEDUP_REMOVED lines=12> */
[----:B------:R-:W-:Y:S01]  /*02b0*/  UMOV UR5, 0x400 ;  /* 0x0000040000057882 */ /* 0x000fe20000000000 */
[----:B------:R-:W-:Y:S01]  /*02c0*/  ULDC.64 UR10, c[0x0][0x210] ;  /* 0x00008400000a7ab9 */ /* 0x000fe20000000a00 */
[----:B------:R-:W-:-:S05]  /*02d0*/  LEA.HI.X R9, R6, UR7, R7, 0x1, P0 ;  /* 0x0000000706097c11 */ /* 0x000fca00080f0c07 */
[----:B------:R-:W2:Y:S01]  /*02e0*/  LDG.E.U16.CONSTANT R8, desc[UR8][R8.64] ;  /* 0x0000000808087981 */ /* 0x000ea2000c1e9500 */
[----:B------:R-:W0:Y:S01]  /*02f0*/  S2UR UR6, SR_CgaCtaId ;  /* 0x00000000000679c3 */ /* 0x000e220000008800 */
[----:B------:R-:W-:Y:S01]  /*0300*/  IMAD.SHL.U32 R5, R5, 0x2, RZ ;  /* 0x0000000205057824 */ /* 0x000fe200078e00ff */
[----:B------:R-:W-:Y:S01]  /*0310*/  ISETP.GT.AND P2, PT, R4, 0x3, PT ;  /* 0x000000030400780c */ /* 0x000fe20003f44270 */
[----:B------:R-:W-:Y:S01]  /*0320*/  IMAD.MOV.U32 R15, RZ, RZ, RZ ;  /* 0x000000ffff0f7224 */ /* 0x000fe200078e00ff */
[----:B0-----:R-:W-:Y:S02]  /*0330*/  ULEA UR5, UR6, UR5, 0x18 ;  /* 0x0000000506057291 */ /* 0x001fe4000f8ec03f */
[----:B--2---:R-:W-:-:S04]  /*0340*/  IADD3 R7, P0, R8, R5, RZ ;  /* 0x0000000508077210 */ /* 0x004fc80007f1e0ff */
[----:B------:R-:W-:Y:S02]  /*0350*/  LEA.HI.X.SX32 R10, R5, RZ, 0x1, P0 ;  /* 0x000000ff050a7211 */ /* 0x000fe400000f0eff */
[C---:B------:R-:W-:Y:S02]  /*0360*/  LEA R6, P0, R7.reuse, UR10, 0x1 ;  /* 0x0000000a07067c11 */ /* 0x040fe4000f8008ff */
[----:B------:R-:W-:Y:S02]  /*0370*/  LEA R5, R16, UR5, 0x1 ;  /* 0x0000000510057c11 */ /* 0x000fe4000f8e08ff */
[----:B------:R-:W-:Y:S02]  /*0380*/  LEA.HI.X R7, R7, UR11, R10, 0x1, P0 ;  /* 0x0000000b07077c11 */ /* 0x000fe400080f0c0a */
[----:B------:R-:W-:Y:S01]  /*0390*/  PLOP3.LUT P0, PT, PT, PT, PT, 0x80, 0x0 ;  /* 0x000000000000781c */ /* 0x000fe20003f0f070 */
[----:B------:R-:W-:-:S12]  /*03a0*/  @!P2 BRA `(.L_x_4453) ;  /* 0x000000000048a947 */ /* 0x000fd80003800000 */
[----:B------:R-:W-:Y:S02]  /*03b0*/  PLOP3.LUT P0, PT, PT, PT, PT, 0x8, 0x0 ;  /* 0x000000000000781c */ /* 0x000fe40003f0e170 */
[----:B------:R-:W-:-:S11]  /*03c0*/  IADD3 R22, R4, -0x3, RZ ;  /* 0xfffffffd04167810 */ /* 0x000fd60007ffe0ff */
.L_x_4454:
        /* <DEDUP_REMOVED lines=16> */
.L_x_4453:
[----:B------:R-:W-:-:S05]  /*04d0*/  IMAD.IADD R8, R4, 0x1, -R15 ;  /* 0x0000000104087824 */ /* 0x000fca00078e0a0f */
        /* <DEDUP_REMOVED lines=10> */
[----:B0-----:R-:W-:-:S06]  /*0580*/  @P2 VIADD R5, R5, 0x80 ;  /* 0x0000008005052836 */ /* 0x001fcc0000000000 */
[----:B------:R-:W-:Y:S05]  /*0590*/  @!P0 BRA `(.L_x_4451) ;  /* 0x0000000000c88947 */ /* 0x000fea0003800000 */
[----:B------:R-:W2:Y:S04]  /*05a0*/  LDG.E.U16.CONSTANT R6, desc[UR8][R6.64] ;  /* 0x0000000806067981 */ /* 0x000ea8000c1e9500 */
[----:B--2---:R1:W-:Y:S01]  /*05b0*/  STS.U16 [R5], R6 ;  /* 0x0000000605007388 */ /* 0x0043e20000000400 */
[----:B------:R-:W-:Y:S05]  /*05c0*/  BRA `(.L_x_4451) ;  /* 0x0000000000bc7947 */ /* 0x000fea0003800000 */
.L_x_4452:
[----:B------:R-:W0:Y:S01]  /*05d0*/  S2UR UR6, SR_CgaCtaId ;  /* 0x00000000000679c3 */ /* 0x000e220000008800 */
[----:B------:R-:W-:Y:S01]  /*05e0*/  IMAD R5, R14, R17, RZ ;  /* 0x000000110e057224 */ /* 0x000fe200078e02ff */
[----:B------:R-:W-:Y:S01]  /*05f0*/  ISETP.GT.AND P2, PT, R4, 0x3, PT ;  /* 0x000000030400780c */ /* 0x000fe20003f44270 */
[----:B------:R-:W-:Y:S01]  /*0600*/  UMOV UR5, 0x400 ;  /* 0x0000040000057882 */ /* 0x000fe20000000000 */
[----:B------:R-:W-:Y:S01]  /*0610*/  ULDC.64 UR10, c[0x0][0x210] ;  /* 0x00008400000a7ab9 */ /* 0x000fe20000000a00 */
[----:B------:R-:W-:Y:S02]  /*0620*/  IMAD.SHL.U32 R8, R5, 0x2, RZ ;  /* 0x0000000205087824 */ /* 0x000fe400078e00ff */
[----:B------:R-:W-:-:S03]  /*0630*/  IMAD.MOV.U32 R15, RZ, RZ, RZ ;  /* 0x000000ffff0f7224 */ /* 0x000fc600078e00ff */
        /* <DEDUP_REMOVED lines=10> */
.L_x_4456:
        /* <DEDUP_REMOVED lines=16> */
.L_x_4455:
        /* <DEDUP_REMOVED lines=14> */
.L_x_4451:
[----:B------:R-:W-:Y:S05]  /*08c0*/  BSYNC B0 ;  /* 0x0000000000007941 */ /* 0x000fea0003800000 */
.L_x_4450:
[----:B------:R-:W-:Y:S02]  /*08d0*/  ULDC UR5, c[0x0][0x23c] ;  /* 0x00008f0000057ab9 */ /* 0x000fe40000000800 */
[----:B------:R-:W-:-:S05]  /*08e0*/  IMAD.U32 R85, RZ, RZ, UR5 ;  /* 0x00000005ff557e24 */ /* 0x000fca000f8e00ff */
        /* <DEDUP_REMOVED lines=12> */
[----:B------:R-:W-:-:S05]  /*09b0*/  LEA R5, R5, UR4, 0x1 ;  /* 0x0000000405057c11 */ /* 0x000fca000f8e08ff */
[----:B------:R-:W-:-:S04]  /*09c0*/  IMAD R5, R16, 0x4, R5 ;  /* 0x0000000410057824 */ /* 0x000fc800078e0205 */
[----:B0-----:R-:W-:Y:S01]  /*09d0*/  IMAD.WIDE R6, R5, 0x2, R6 ;  /* 0x0000000205067825 */ /* 0x001fe200078e0206 */
[----:B------:R-:W-:Y:S01]  /*09e0*/  HFMA2.MMA R5, -RZ, RZ, 0, 0 ;  /* 0x00000000ff057435 */ /* 0x000fe200000001ff */
[----:B------:R-:W-:Y:S10]  /*09f0*/  @!P2 BRA `(.L_x_4458) ;  /* 0x000000000034a947 */ /* 0x000ff40003800000 */
[----:B------:R-:W-:Y:S01]  /*0a00*/  PLOP3.LUT P0, PT, PT, PT, PT, 0x8, 0x0 ;  /* 0x000000000000781c */ /* 0x000fe20003f0e170 */
[----:B------:R-:W-:-:S12]  /*0a10*/  VIADD R14, R4, 0xfffffffd ;  /* 0xfffffffd040e7836 */ /* 0x000fd80000000000 */
.L_x_4459:
[----:B-1----:R-:W-:Y:S01]  /*0a20*/  IMAD.WIDE R8, R85, 0x2, R6 ;  /* 0x0000000255087825 */ /* 0x002fe200078e0206 */
[----:B------:R0:W-:Y:S03]  /*0a30*/  STG.E.64 desc[UR8][R6.64], RZ ;  /* 0x000000ff06007986 */ /* 0x0001e6000c101b08 */
[----:B------:R-:W-:Y:S01]  /*0a40*/  VIADD R5, R5, 0x4 ;  /* 0x0000000405057836 */ /* 0x000fe20000000000 */
[----:B------:R1:W-:Y:S01]  /*0a50*/  STG.E.64 desc[UR8][R8.64], RZ ;  /* 0x000000ff08007986 */ /* 0x0003e2000c101b08 */
[----:B------:R-:W-:-:S03]  /*0a60*/  IMAD.WIDE R10, R85, 0x2, R8 ;  /* 0x00000002550a7825 */ /* 0x000fc600078e0208 */
[----:B------:R-:W-:Y:S02]  /*0a70*/  ISETP.GE.AND P2, PT, R5, R14, PT ;  /* 0x0000000e0500720c */ /* 0x000fe40003f46270 */
[----:B------:R1:W-:Y:S01]  /*0a80*/  STG.E.64 desc[UR8][R10.64], RZ ;  /* 0x000000ff0a007986 */ /* 0x0003e2000c101b08 */
[----:B------:R-:W-:-:S05]  /*0a90*/  IMAD.WIDE R12, R85, 0x2, R10 ;  /* 0x00000002550c7825 */ /* 0x000fca00078e020a */
[----:B------:R1:W-:Y:S01]  /*0aa0*/  STG.E.64 desc[UR8][R12.64], RZ ;  /* 0x000000ff0c007986 */ /* 0x0003e2000c101b08 */
[----:B0-----:R-:W-:-:S04]  /*0ab0*/  IMAD.WIDE R6, R85, 0x2, R12 ;  /* 0x0000000255067825 */ /* 0x001fc800078e020c */
[----:B------:R-:W-:Y:S05]  /*0ac0*/  @!P2 BRA `(.L_x_4459) ;  /* 0xfffffffc00d4a947 */ /* 0x000fea000383ffff */
.L_x_4458:
[----:B-1----:R-:W-:-:S05]  /*0ad0*/  IMAD.IADD R8, R4, 0x1, -R5 ;  /* 0x0000000104087824 */ /* 0x002fca00078e0a05 */
        /* <DEDUP_REMOVED lines=9> */
.L_x_4457:
[----:B------:R-:W0:Y:S08]  /*0b70*/  LDC R24, c[0x0][0x25c] ;  /* 0x00009700ff187b82 */ /* 0x000e300000000800 */
[----:B------:R-:W-:Y:S01]  /*0b80*/  BAR.SYNC.DEFER_BLOCKING 0x0 ;  /* 0x0000000000007b1d */ /* 0x000fe20000010000 */
[----:B------:R-:W-:-:S07]  /*0b90*/  ISETP.GE.AND P0, PT, R88, R89, PT ;  /* 0x000000595800720c */ /* 0x000fce0003f06270 */
[----:B------:R-:W2:Y:S06]  /*0ba0*/  LDC R25, c[0x0][0x264] ;  /* 0x00009900ff197b82 */ /* 0x000eac0000000800 */
[----:B------:R-:W-:Y:S05]  /*0bb0*/  @P0 BRA `(.L_x_4460) ;  /* 0x0000000000d40947 */ /* 0x000fea0003800000 */
[----:B-1----:R-:W1:Y:S01]  /*0bc0*/  LDC.64 R4, c[0x0][0x248] ;  /* 0x00009200ff047b82 */ /* 0x002e620000000a00 */
[----:B------:R-:W-:-:S07]  /*0bd0*/  IMAD.SHL.U32 R7, R3, 0x40, RZ ;  /* 0x0000004003077824 */ /* 0x000fce00078e00ff */
[----:B------:R-:W3:Y:S08]  /*0be0*/  LDC.64 R10, c[0x0][0x220] ;  /* 0x00008800ff0a7b82 */ /* 0x000ef00000000a00 */
[----:B------:R-:W4:Y:S01]  /*0bf0*/  LDC.64 R12, c[0x0][0x228] ;  /* 0x00008a00ff0c7b82 */ /* 0x000f220000000a00 */
[----:B-1----:R-:W-:-:S05]  /*0c00*/  IMAD.WIDE R6, R7, 0x2, R4 ;  /* 0x0000000207067825 */ /* 0x002fca00078e0204 */
[----:B------:R1:W5:Y:S01]  /*0c10*/  LDG.E.U16.CONSTANT R3, desc[UR8][R6.64] ;  /* 0x0000000806037981 */ /* 0x000362000c1e9500 */
[----:B------:R-:W-:Y:S01]  /*0c20*/  SHF.R.S32.HI R9, RZ, 0x1f, R2 ;  /* 0x0000001fff097819 */ /* 0x000fe20000011402 */
[----:B------:R-:W-:Y:S01]  /*0c30*/  IMAD.SHL.U32 R8, R2, 0x4, RZ ;  /* 0x0000000402087824 */ /* 0x000fe200078e00ff */
[----:B------:R-:W-:Y:S01]  /*0c40*/  UMOV UR4, URZ ;  /* 0x0000003f00047c82 */ /* 0x000fe20008000000 */
[----:B------:R-:W-:Y:S01]  /*0c50*/  IMAD.MOV.U32 R18, RZ, RZ, R88 ;  /* 0x000000ffff127224 */ /* 0x000fe200078e0058 */
[----:B------:R-:W-:Y:S02]  /*0c60*/  LEA.HI R9, R9, R2, RZ, 0x3 ;  /* 0x0000000209097211 */ /* 0x000fe400078f18ff */
[----:B------:R-:W-:Y:S02]  /*0c70*/  LOP3.LUT R16, R8, 0x10, RZ, 0xc0, !PT ;  /* 0x0000001008107812 */ /* 0x000fe400078ec0ff */
[----:B---3--:R-:W-:-:S07]  /*0c80*/  SHF.R.S32.HI R17, RZ, 0x3, R9 ;  /* 0x00000003ff117819 */ /* 0x008fce0000011409 */
.L_x_4461:
[----:B-----5:R-:W-:-:S05]  /*0c90*/  IADD3 R8, R3, UR4, RZ ;  /* 0x0000000403087c10 */ /* 0x020fca000fffe0ff */
[----:B-1----:R-:W-:-:S05]  /*0ca0*/  IMAD R6, R8, R85, RZ ;  /* 0x0000005508067224 */ /* 0x002fca00078e02ff */
[----:B------:R-:W-:-:S04]  /*0cb0*/  SHF.R.S32.HI R7, RZ, 0x1f, R6 ;  /* 0x0000001fff077819 */ /* 0x000fc80000011406 */
[----:B------:R-:W-:-:S04]  /*0cc0*/  LEA.HI R6, R7, R6, RZ, 0x3 ;  /* 0x0000000607067211 */ /* 0x000fc800078f18ff */
[----:B------:R-:W-:-:S05]  /*0cd0*/  LEA.HI.SX32 R7, R6, R17, 0x1d ;  /* 0x0000001106077211 */ /* 0x000fca00078feaff */
[----:B------:R-:W-:-:S06]  /*0ce0*/  IMAD.WIDE R6, R7, 0x4, R10 ;  /* 0x0000000407067825 */ /* 0x000fcc00078e020a */
[----:B------:R-:W3:Y:S01]  /*0cf0*/  LDG.E.CONSTANT R7, desc[UR8][R6.64] ;  /* 0x0000000806077981 */ /* 0x000ee2000c1e9900 */
[----:B------:R-:W-:-:S05]  /*0d00*/  LEA R15, R18, 0x1, 0x1 ;  /* 0x00000001120f7811 */ /* 0x000fca00078e08ff */
[----:B------:R-:W-:-:S05]  /*0d10*/  IMAD.WIDE R14, R15, 0x2, R4 ;  /* 0x000000020f0e7825 */ /* 0x000fca00078e0204 */
[----:B------:R-:W2:Y:S01]  /*0d20*/  LDG.E.U16.CONSTANT R23, desc[UR8][R14.64] ;  /* 0x000000080e177981 */ /* 0x000ea2000c1e9500 */
[----:B----4-:R-:W-:-:S05]  /*0d30*/  IMAD.WIDE R8, R8, 0x2, R12 ;  /* 0x0000000208087825 */ /* 0x010fca00078e020c */
[----:B------:R-:W4:Y:S01]  /*0d40*/  LDG.E.U16.CONSTANT R22, desc[UR8][R8.64] ;  /* 0x0000000808167981 */ /* 0x000f22000c1e9500 */
[----:B------:R-:W-:Y:S01]  /*0d50*/  UIADD3 UR4, UR4, 0x1, URZ ;  /* 0x0000000104047890 */ /* 0x000fe2000fffe03f */
[----:B---3--:R-:W-:-:S04]  /*0d60*/  SHF.R.U32.HI R19, RZ, R16, R7 ;  /* 0x00000010ff137219 */ /* 0x008fc80000011607 */
[----:B------:R-:W-:Y:S02]  /*0d70*/  LOP3.LUT R20, R19, 0xf, RZ, 0xc0, !PT ;  /* 0x0000000f13147812 */ /* 0x000fe400078ec0ff */
[--C-:B------:R-:W-:Y:S02]  /*0d80*/  SHF.R.U32.HI R21, RZ, 0x4, R19.reuse ;  /* 0x00000004ff157819 */ /* 0x100fe40000011613 */
[--C-:B------:R-:W-:Y:S01]  /*0d90*/  SHF.R.U32.HI R6, RZ, 0x8, R19.reuse ;  /* 0x00000008ff067819 */ /* 0x100fe20000011613 */
[----:B------:R-:W-:Y:S01]  /*0da0*/  VIADD R20, R20, 0x1 ;  /* 0x0000000114147836 */ /* 0x000fe20000000000 */
[----:B------:R-:W-:Y:S01]  /*0db0*/  SHF.R.U32.HI R19, RZ, 0xc, R19 ;  /* 0x0000000cff137819 */ /* 0x000fe20000011613 */
[----:B--2---:R-:W-:Y:S01]  /*0dc0*/  IMAD.IADD R18, R23, 0x1, R18 ;  /* 0x0000000117127824 */ /* 0x004fe200078e0212 */
[----:B------:R-:W-:Y:S01]  /*0dd0*/  LOP3.LUT R21, R21, 0xf, RZ, 0xc0, !PT ;  /* 0x0000000f15157812 */ /* 0x000fe200078ec0ff */
[----:B------:R-:W-:Y:S01]  /*0de0*/  IMAD R20, R20, R20, RZ ;  /* 0x0000001414147224 */ /* 0x000fe200078e02ff */
[----:B------:R-:W-:-:S02]  /*0df0*/  LOP3.LUT R19, R19, 0xf, RZ, 0xc0, !PT ;  /* 0x0000000f13137812 */ /* 0x000fc400078ec0ff */
[----:B------:R-:W-:Y:S01]  /*0e00*/  LOP3.LUT R6, R6, 0xf, RZ, 0xc0, !PT ;  /* 0x0000000f06067812 */ /* 0x000fe200078ec0ff */
[----:B------:R-:W-:Y:S01]  /*0e10*/  VIADD R21, R21, 0x1 ;  /* 0x0000000115157836 */ /* 0x000fe20000000000 */
[----:B------:R-:W-:Y:S01]  /*0e20*/  IADD3 R19, R19, 0x1, RZ ;  /* 0x0000000113137810 */ /* 0x000fe20007ffe0ff */
[----:B------:R-:W4:Y:S01]  /*0e30*/  I2F.F16 R7, R20 ;  /* 0x0000001400077306 */ /* 0x000f220000200c00 */
[----:B------:R-:W-:Y:S01]  /*0e40*/  ISETP.GE.AND P2, PT, R18, R89, PT ;  /* 0x000000591200720c */ /* 0x000fe20003f46270 */
[----:B------:R-:W-:Y:S02]  /*0e50*/  VIADD R6, R6, 0x1 ;  /* 0x0000000106067836 */ /* 0x000fe40000000000 */
[----:B------:R-:W-:Y:S02]  /*0e60*/  IMAD R21, R21, R21, RZ ;  /* 0x0000001515157224 */ /* 0x000fe400078e02ff */
[----:B------:R-:W-:Y:S02]  /*0e70*/  IMAD R19, R19, R19, RZ ;  /* 0x0000001313137224 */ /* 0x000fe400078e02ff */
[----:B------:R-:W-:-:S02]  /*0e80*/  IMAD R14, R6, R6, RZ ;  /* 0x00000006060e7224 */ /* 0x000fc400078e02ff */
[----:B------:R-:W1:Y:S01]  /*0e90*/  I2F.F16 R21, R21 ;  /* 0x0000001500157306 */ /* 0x000e620000200c00 */
[----:B----4-:R-:W-:-:S07]  /*0ea0*/  HMUL2 R9, R7.H0_H0, R22.H0_H0 ;  /* 0x2000001607097232 */ /* 0x010fce0000000800 */
[----:B------:R-:W2:Y:S01]  /*0eb0*/  I2F.F16 R15, R14 ;  /* 0x0000000e000f7306 */ /* 0x000ea20000200c00 */
[----:B-1----:R-:W-:-:S07]  /*0ec0*/  HMUL2 R8, R21.H0_H0, R22.H0_H0 ;  /* 0x2000001615087232 */ /* 0x002fce0000000800 */
[----:B------:R-:W1:Y:S01]  /*0ed0*/  I2F.F16 R19, R19 ;  /* 0x0000001300137306 */ /* 0x000e620000200c00 */
[-C--:B--2---:R-:W-:Y:S02]  /*0ee0*/  HMUL2 R7, R15.H0_H0, R22.reuse.H0_H0 ;  /* 0x200000160f077232 */ /* 0x084fe40000000800 */
[----:B-1----:R-:W-:Y:S01]  /*0ef0*/  HMUL2 R6, R19.H0_H0, R22.H0_H0 ;  /* 0x2000001613067232 */ /* 0x002fe20000000800 */
[----:B------:R-:W-:Y:S06]  /*0f00*/  @!P2 BRA `(.L_x_4461) ;  /* 0xfffffffc0060a947 */ /* 0x000fec000383ffff */
.L_x_4460:
        /* <DEDUP_REMOVED lines=9> */
[----:B------:R-:W-:Y:S01]  /*0fa0*/  IMAD.MOV.U32 R3, RZ, RZ, RZ ;  /* 0x000000ffff037224 */ /* 0x000fe200078e00ff */
[C---:B0-----:R-:W-:Y:S01]  /*0fb0*/  ISETP.GT.AND P3, PT, R88.reuse, R24, PT ;  /* 0x000000185800720c */ /* 0x041fe20003f64270 */
[----:B------:R-:W-:Y:S01]  /*0fc0*/  IMAD.MOV.U32 R4, RZ, RZ, RZ ;  /* 0x000000ffff047224 */ /* 0x000fe200078e00ff */
[----:B--2---:R-:W-:Y:S01]  /*0fd0*/  ISETP.GT.AND P5, PT, R88, R25, PT ;  /* 0x000000195800720c */ /* 0x004fe20003fa4270 */
        /* <DEDUP_REMOVED lines=8> */
.L_x_4462:
        /* <DEDUP_REMOVED lines=8> */
.L_x_4463:
[----:B------:R-:W-:Y:S01]  /*10e0*/  IMAD.MOV.U32 R5, RZ, RZ, RZ ;  /* 0x000000ffff057224 */ /* 0x000fe200078e00ff */
[----:B------:R-:W-:Y:S01]  /*10f0*/  SHF.R.S32.HI R13, RZ, 0x5, R11 ;  /* 0x00000005ff0d7819 */ /* 0x000fe2000001140b */
[----:B------:R-:W-:Y:S01]  /*1100*/  IMAD.MOV.U32 R10, RZ, RZ, RZ ;  /* 0x000000ffff0a7224 */ /* 0x000fe200078e00ff */
[----:B------:R-:W-:Y:S06]  /*1110*/  @!P4 BRA `(.L_x_4464) ;  /* 0x00000000001cc947 */ /* 0x000fec0003800000 */
[----:B------:R-:W0:Y:S02]  /*1120*/  LDC R11, c[0x0][0x264] ;  /* 0x00009900ff0b7b82 */ /* 0x000e240000000800 */
[----:B0-----:R-:W-:-:S04]  /*1130*/  VIMNMX R10, R88, R11, PT ;  /* 0x0000000b580a7248 */ /* 0x001fc80003fe0100 */
[----:B------:R-:W-:-:S04]  /*1140*/  IADD3 R10, R10, -UR10, RZ ;  /* 0x8000000a0a0a7c10 */ /* 0x000fc8000fffe0ff */
[----:B------:R-:W-:-:S04]  /*1150*/  SHF.R.S32.HI R11, RZ, 0x1f, R10 ;  /* 0x0000001fff0b7819 */ /* 0x000fc8000001140a */
[----:B------:R-:W-:-:S04]  /*1160*/  LEA.HI R11, R11, R10, RZ, 0x5 ;  /* 0x0000000a0b0b7211 */ /* 0x000fc800078f28ff */
[----:B------:R-:W-:-:S05]  /*1170*/  SHF.R.S32.HI R11, RZ, 0x5, R11 ;  /* 0x00000005ff0b7819 */ /* 0x000fca000001140b */
[----:B------:R-:W-:-:S07]  /*1180*/  IMAD.SHL.U32 R10, R11, 0x4, RZ ;  /* 0x000000040b0a7824 */ /* 0x000fce00078e00ff */
.L_x_4464:
        /* <DEDUP_REMOVED lines=8> */
.L_x_4465:
        /* <DEDUP_REMOVED lines=9> */
.L_x_4466:
[----:B------:R-:W-:Y:S01]  /*12a0*/  IMAD R4, R13, 0x8, R4 ;  /* 0x000000080d047824 */ /* 0x000fe200078e0204 */
[----:B------:R-:W0:Y:S01]  /*12b0*/  S2UR UR5, SR_CgaCtaId ;  /* 0x00000000000579c3 */ /* 0x000e220000008800 */
[----:B------:R-:W-:Y:S01]  /*12c0*/  ISETP.GE.OR P0, PT, R88, UR10, P0 ;  /* 0x0000000a58007c0c */ /* 0x000fe20008706670 */
[----:B------:R-:W-:Y:S01]  /*12d0*/  ULDC.64 UR6, c[0x0][0x218] ;  /* 0x0000860000067ab9 */ /* 0x000fe20000000a00 */
[----:B------:R-:W-:Y:S01]  /*12e0*/  UMOV UR4, 0x400 ;  /* 0x0000040000047882 */ /* 0x000fe20000000000 */
[----:B------:R-:W-:Y:S02]  /*12f0*/  IADD3 R3, R10, R4, R3 ;  /* 0x000000040a037210 */ /* 0x000fe40007ffe003 */
[----:B------:R-:W-:Y:S02]  /*1300*/  SHF.R.S32.HI R4, RZ, 0x1f, R2 ;  /* 0x0000001fff047819 */ /* 0x000fe40000011402 */
[----:B------:R-:W-:Y:S02]  /*1310*/  IADD3 R12, R12, R3, R5 ;  /* 0x000000030c0c7210 */ /* 0x000fe40007ffe005 */
[----:B------:R-:W-:-:S03]  /*1320*/  PRMT R5, RZ, 0x5410, RZ ;  /* 0x00005410ff057816 */ /* 0x000fc600000000ff */
[----:B------:R-:W-:-:S05]  /*1330*/  IMAD R3, R12, R85, RZ ;  /* 0x000000550c037224 */ /* 0x000fca00078e02ff */
        /* <DEDUP_REMOVED lines=10> */
[----:B------:R-:W-:Y:S01]  /*13e0*/  ULDC UR5, c[0x0][0x260] ;  /* 0x0000980000057ab9 */ /* 0x000fe20000000800 */
[----:B------:R-:W-:Y:S02]  /*13f0*/  PRMT R5, RZ, 0x7610, R5 ;  /* 0x00007610ff057816 */ /* 0x000fe40000000005 */
[----:B------:R-:W-:-:S04]  /*1400*/  ISETP.NE.AND P0, PT, R10, RZ, PT ;  /* 0x000000ff0a00720c */ /* 0x000fc80003f05270 */
[----:B------:R-:W-:-:S13]  /*1410*/  ISETP.LT.OR P0, PT, R0, 0x2, !P0 ;  /* 0x000000020000780c */ /* 0x000fda0004701670 */
.L_x_4470:
        /* <DEDUP_REMOVED lines=11> */
[----:B-----5:R-:W-:Y:S01]  /*14d0*/  SHF.R.U32.HI R44, RZ, 0xf, R30 ;  /* 0x0000000fff2c7819 */ /* 0x020fe2000001161e */
[----:B------:R-:W-:Y:S01]  /*14e0*/  IMAD.MOV.U32 R51, RZ, RZ, 0x2800 ;  /* 0x00002800ff337424 */ /* 0x000fe200078e00ff */
[----:B------:R-:W-:Y:S02]  /*14f0*/  SHF.R.U32.HI R45, RZ, 0xf, R31 ;  /* 0x0000000fff2d7819 */ /* 0x000fe4000001161f */
[----:B------:R-:W-:Y:S02]  /*1500*/  SHF.R.U32.HI R35, RZ, 0xf, R28 ;  /* 0x0000000fff237819 */ /* 0x000fe4000001161c */
[----:B------:R-:W-:Y:S02]  /*1510*/  SHF.R.U32.HI R43, RZ, 0xf, R29 ;  /* 0x0000000fff2b7819 */ /* 0x000fe4000001161d */
[C---:B0-----:R-:W-:Y:S02]  /*1520*/  LOP3.LUT R10, R31.reuse, 0x3e003e0, RZ, 0xc0, !PT ;  /* 0x03e003e01f0a7812 */ /* 0x041fe400078ec0ff */
        /* <DEDUP_REMOVED lines=62> */
[----:B------:R-:W-:Y:S02]  /*1910*/  LOP3.LUT R45, R45, 0x40004, R22, 0xf8, !PT ;  /* 0x000400042d2d7812 */ /* 0x000fe400078ef816 */
[----:B------:R-:W-:Y:S02]  /*1920*/  PRMT R19, R86, 0x9910, RZ ;  /* 0x0000991056137816 */ /* 0x000fe400000000ff */
[----:B------:R-:W-:Y:S02]  /*1930*/  LOP3.LUT R49, R52, 0x40004, R49, 0xf8, !PT ;  /* 0x0004000434317812 */ /* 0x000fe400078ef831 */
[----:B------:R-:W-:Y:S02]  /*1940*/  LOP3.LUT R20, R43, 0x40004, R20, 0xf8, !PT ;  /* 0x000400042b147812 */ /* 0x000fe400078ef814 */
[----:B------:R-:W-:-:S02]  /*1950*/  LOP3.LUT R17, R44, 0x80008, R17, 0xf8, !PT ;  /* 0x000800082c117812 */ /* 0x000fc400078ef811 */
[----:B------:R-:W-:Y:S02]  /*1960*/  LOP3.LUT R60, R45, 0x80008, R18, 0xf8, !PT ;  /* 0x000800082d3c7812 */ /* 0x000fe400078ef812 */
[C---:B------:R-:W-:Y:S02]  /*1970*/  LOP3.LUT R58, R25.reuse, 0x3e003e0, RZ, 0xc0, !PT ;  /* 0x03e003e0193a7812 */ /* 0x040fe400078ec0ff */
[----:B------:R-:W-:Y:S02]  /*1980*/  LOP3.LUT R73, R25, 0x1f001f, RZ, 0xc0, !PT ;  /* 0x001f001f19497812 */ /* 0x000fe400078ec0ff */
[----:B------:R-:W-:Y:S02]  /*1990*/  SHF.R.U32.HI R68, RZ, 0xa, R25 ;  /* 0x0000000aff447819 */ /* 0x000fe40000011619 */
[----:B------:R-:W-:Y:S02]  /*19a0*/  ISETP.NE.AND P2, PT, R19, RZ, PT ;  /* 0x000000ff1300720c */ /* 0x000fe40003f45270 */
[----:B------:R-:W-:-:S02]  /*19b0*/  LOP3.LUT R21, R49, 0x80008, R50, 0xf8, !PT ;  /* 0x0008000831157812 */ /* 0x000fc400078ef832 */
[C---:B------:R-:W-:Y:S02]  /*19c0*/  LOP3.LUT R25, R27.reuse, 0x3e003e0, RZ, 0xc0, !PT ;  /* 0x03e003e01b197812 */ /* 0x040fe400078ec0ff */
[----:B------:R-:W-:Y:S02]  /*19d0*/  LOP3.LUT R65, R27, 0x1f001f, RZ, 0xc0, !PT ;  /* 0x001f001f1b417812 */ /* 0x000fe400078ec0ff */
[----:B------:R-:W-:Y:S02]  /*19e0*/  PRMT R6, R6, 0x5410, R51 ;  /* 0x0000541006067816 */ /* 0x000fe40000000033 */
[----:B------:R-:W-:Y:S02]  /*19f0*/  LOP3.LUT R23, R20, 0x80008, R23, 0xf8, !PT ;  /* 0x0008000814177812 */ /* 0x000fe400078ef817 */
        /* <DEDUP_REMOVED lines=114> */
[C---:B------:R-:W-:Y:S02]  /*2120*/  LOP3.LUT R43, R14.reuse, 0x3e003e0, RZ, 0xc0, !PT ;  /* 0x03e003e00e2b7812 */ /* 0x040fe400078ec0ff */
[----:B------:R-:W-:Y:S02]  /*2130*/  LOP3.LUT R22, R23, 0x100010, R22, 0xf8, !PT ;  /* 0x0010001017167812 */ /* 0x000fe400078ef816 */
[----:B------:R-:W-:Y:S02]  /*2140*/  LOP3.LUT R46, R14, 0x1f001f, RZ, 0xc0, !PT ;  /* 0x001f001f0e2e7812 */ /* 0x000fe400078ec0ff */
[C---:B------:R-:W-:Y:S02]  /*2150*/  LOP3.LUT R52, R15.reuse, 0x3e003e0, RZ, 0xc0, !PT ;  /* 0x03e003e00f347812 */ /* 0x040fe400078ec0ff */
[----:B------:R-:W-:-:S02]  /*2160*/  LOP3.LUT R47, R15, 0x1f001f, RZ, 0xc0, !PT ;  /* 0x001f001f0f2f7812 */ /* 0x000fc400078ec0ff */
[----:B------:R-:W-:Y:S02]  /*2170*/  LOP3.LUT R21, R21, 0x100010, R18, 0xf8, !PT ;  /* 0x0010001015157812 */ /* 0x000fe400078ef812 */
[----:B------:R-:W-:Y:S02]  /*2180*/  LOP3.LUT R20, R17, 0x100010, R20, 0xf8, !PT ;  /* 0x0010001011147812 */ /* 0x000fe400078ef814 */
[----:B------:R-:W-:Y:S01]  /*2190*/  LOP3.LUT R23, R60, 0x100010, R13, 0xf8, !PT ;  /* 0x001000103c177812 */ /* 0x000fe200078ef80d */
        /* <DEDUP_REMOVED lines=126> */
.L_x_4469:
        /* <DEDUP_REMOVED lines=79> */
.L_x_4468:
[----:B------:R-:W-:Y:S01]  /*2e70*/  IADD3 R88, R88, 0x20, RZ ;  /* 0x0000002058587810 */ /* 0x000fe20007ffe0ff */
[----:B------:R-:W-:Y:S01]  /*2e80*/  UIADD3 UR4, UR4, 0x40, URZ ;  /* 0x0000004004047890 */ /* 0x000fe2000fffe03f */
[----:B-----5:R-:W-:Y:S02]  /*2e90*/  IMAD.WIDE R28, R85, 0x4, R90 ;  /* 0x00000004551c7825 */ /* 0x020fe400078e025a */
[C---:B------:R-:W-:Y:S02]  /*2ea0*/  ISETP.GE.AND P2, PT, R88.reuse, UR5, PT ;  /* 0x0000000558007c0c */ /* 0x040fe4000bf46270 */
[----:B------:R-:W-:-:S13]  /*2eb0*/  ISETP.LT.AND P3, PT, R88, R89, PT ;  /* 0x000000595800720c */ /* 0x000fda0003f61270 */
[----:B------:R-:W-:Y:S05]  /*2ec0*/  @!P2 BRA P3, `(.L_x_4470) ;  /* 0xffffffe40054a947 */ /* 0x000fea000183ffff */
.L_x_4467:
[----:B------:R-:W-:Y:S01]  /*2ed0*/  ISETP.GE.AND P0, PT, R88, R89, PT ;  /* 0x000000595800720c */ /* 0x000fe20003f06270 */
[----:B------:R-:W-:-:S03]  /*2ee0*/  ULDC UR5, c[0x0][0x268] ;  /* 0x00009a0000057ab9 */ /* 0x000fc60000000800 */
[----:B------:R-:W-:-:S13]  /*2ef0*/  ISETP.GE.OR P0, PT, R88, UR5, P0 ;  /* 0x0000000558007c0c */ /* 0x000fda0008706670 */
[----:B------:R-:W-:Y:S05]  /*2f00*/  @P0 BRA `(.L_x_4471) ;  /* 0x0000001800580947 */ /* 0x000fea0003800000 */
[----:B------:R-:W1:Y:S01]  /*2f10*/  S2R R0, SR_CTAID.Y ;  /* 0x0000000000007919 */ /* 0x000e620000002600 */
[----:B0-----:R-:W1:Y:S01]  /*2f20*/  LDC R11, c[0x0][0x238] ;  /* 0x00008e00ff0b7b82 */ /* 0x001e620000000800 */
[----:B------:R-:W-:Y:S01]  /*2f30*/  PRMT R10, R87, 0x9910, RZ ;  /* 0x00009910570a7816 */ /* 0x000fe200000000ff */
[----:B------:R-:W-:-:S03]  /*2f40*/  ULDC UR5, c[0x0][0x268] ;  /* 0x00009a0000057ab9 */ /* 0x000fc60000000800 */
[----:B------:R-:W-:Y:S01]  /*2f50*/  ISETP.NE.AND P0, PT, R10, RZ, PT ;  /* 0x000000ff0a00720c */ /* 0x000fe20003f05270 */
[----:B-1----:R-:W-:-:S05]  /*2f60*/  IMAD R0, R0, -0x2, R11 ;  /* 0xfffffffe00007824 */ /* 0x002fca00078e020b */
[----:B------:R-:W-:-:S13]  /*2f70*/  ISETP.LT.OR P0, PT, R0, 0x2, !P0 ;  /* 0x000000020000780c */ /* 0x000fda0004701670 */
.L_x_4474:
[----:B------:R-:W0:Y:S01]  /*2f80*/  LDC R85, c[0x0][0x23c] ;  /* 0x00008f00ff557b82 */ /* 0x000e220000000800 */
[----:B-----5:R1:W5:Y:S01]  /*2f90*/  LDG.E.128.CONSTANT R20, desc[UR8][R28.64] ;  /* 0x000000081c147981 */ /* 0x020362000c1e9d00 */
[----:B0-----:R-:W-:-:S05]  /*2fa0*/  IMAD.WIDE R10, R85, 0x4, R28 ;  /* 0x00000004550a7825 */ /* 0x001fca00078e021c */
[----:B------:R1:W5:Y:S01]  /*2fb0*/  LDG.E.128.CONSTANT R16, desc[UR8][R10.64] ;  /* 0x000000080a107981 */ /* 0x000362000c1e9d00 */
[----:B------:R-:W-:Y:S01]  /*2fc0*/  IMAD.WIDE R90, R85, 0x4, R10 ;  /* 0x00000004555a7825 */ /* 0x000fe200078e020a */
[----:B------:R-:W-:Y:S06]  /*2fd0*/  @!P1 BRA `(.L_x_4472) ;  /* 0x00000018000c9947 */ /* 0x000fec0003800000 */
[----:B------:R-:W2:Y:S01]  /*2fe0*/  LDG.E.128.CONSTANT R12, desc[UR8][R90.64] ;  /* 0x000000085a0c7981 */ /* 0x000ea2000c1e9d00 */
[--C-:B-----5:R-:W-:Y:S01]  /*2ff0*/  SHF.R.U32.HI R25, RZ, 0xf, R22.reuse ;  /* 0x0000000fff197819 */ /* 0x120fe20000011616 */
[----:B------:R-:W-:Y:S01]  /*3000*/  IMAD.MOV.U32 R32, RZ, RZ, 0x3000 ;  /* 0x00003000ff207424 */ /* 0x000fe200078e00ff */
[C---:B-1----:R-:W-:Y:S01]  /*3010*/  LOP3.LUT R10, R22.reuse, 0x380038, RZ, 0xc0, !PT ;  /* 0x00380038160a7812 */ /* 0x042fe200078ec0ff */
[----:B------:R-:W-:Y:S01]  /*3020*/  IMAD.MOV.U32 R40, RZ, RZ, 0x2400 ;  /* 0x00002400ff287424 */ /* 0x000fe200078e00ff */
        /* <DEDUP_REMOVED lines=25> */
[C---:B------:R-:W-:Y:S02]  /*31c0*/  LOP3.LUT R37, R19.reuse, 0x380038, RZ, 0xc0, !PT ;  /* 0x0038003813257812 */ /* 0x040fe400078ec0ff */
[----:B------:R-:W-:Y:S02]  /*31d0*/  SHF.R.U32.HI R48, RZ, 0x6, R19 ;  /* 0x00000006ff307819 */ /* 0x000fe40000011613 */
        /* <DEDUP_REMOVED lines=9> */
[----:B------:R-:W-:Y:S02]  /*3270*/  PRMT R18, R86, 0x9910, RZ ;  /* 0x0000991056127816 */ /* 0x000fe400000000ff */
[----:B------:R-:W-:Y:S02]  /*3280*/  LOP3.LUT R52, R20, 0x20002, R23, 0xf8, !PT ;  /* 0x0002000214347812 */ /* 0x000fe400078ef817 */
[----:B------:R-:W-:Y:S02]  /*3290*/  LOP3.LUT R54, R25, 0x20002, R16, 0xf8, !PT ;  /* 0x0002000219367812 */ /* 0x000fe400078ef810 */
[----:B------:R-:W-:-:S02]  /*32a0*/  LOP3.LUT R77, R10, 0x64006400, RZ, 0xfc, !PT ;  /* 0x640064000a4d7812 */ /* 0x000fc400078efcff */
[----:B------:R-:W-:Y:S02]  /*32b0*/  LOP3.LUT R59, R0, 0x64006400, RZ, 0xfc, !PT ;  /* 0x64006400003b7812 */ /* 0x000fe400078efcff */
[----:B------:R-:W-:Y:S01]  /*32c0*/  LOP3.LUT R0, R26, 0x380038, RZ, 0xc0, !PT ;  /* 0x003800381a007812 */ /* 0x000fe200078ec0ff */
[-C--:B------:R-:W-:Y:S01]  /*32d0*/  HFMA2 R77, R77, R32.reuse.H0_H0, -132, -132 ;  /* 0xd820d8204d4d7431 */ /* 0x080fe20000040020 */
[----:B------:R-:W-:Y:S01]  /*32e0*/  LOP3.LUT R10, R41, 0x380038, RZ, 0xc0, !PT ;  /* 0x00380038290a7812 */ /* 0x000fe200078ec0ff */
[----:B------:R-:W-:Y:S01]  /*32f0*/  HFMA2 R76, R59, R32.H0_H0, -132, -132 ;  /* 0xd820d8203b4c7431 */ /* 0x000fe20000040020 */
[----:B------:R-:W-:Y:S02]  /*3300*/  ISETP.NE.AND P2, PT, R18, RZ, PT ;  /* 0x000000ff1200720c */ /* 0x000fe40003f45270 */
        /* <DEDUP_REMOVED lines=61> */
[----:B------:R-:W-:Y:S02]  /*36e0*/  LOP3.LUT R45, R13, 0x70007, RZ, 0xc0, !PT ;  /* 0x000700070d2d7812 */ /* 0x000fe400078ec0ff */
        /* <DEDUP_REMOVED lines=195> */
.L_x_4473:
        /* <DEDUP_REMOVED lines=79> */
.L_x_4472:
[----:B------:R-:W-:Y:S01]  /*4810*/  VIADD R88, R88, 0x20 ;  /* 0x0000002058587836 */ /* 0x000fe20000000000 */
[----:B------:R-:W-:Y:S01]  /*4820*/  UIADD3 UR4, UR4, 0x40, URZ ;  /* 0x0000004004047890 */ /* 0x000fe2000fffe03f */
[----:B-1----:R-:W-:-:S03]  /*4830*/  IMAD.WIDE R28, R85, 0x4, R90 ;  /* 0x00000004551c7825 */ /* 0x002fc600078e025a */
[C---:B------:R-:W-:Y:S02]  /*4840*/  ISETP.GE.AND P2, PT, R88.reuse, UR5, PT ;  /* 0x0000000558007c0c */ /* 0x040fe4000bf46270 */
[----:B------:R-:W-:-:S13]  /*4850*/  ISETP.LT.AND P3, PT, R88, R89, PT ;  /* 0x000000595800720c */ /* 0x000fda0003f61270 */
[----:B------:R-:W-:Y:S05]  /*4860*/  @!P2 BRA P3, `(.L_x_4474) ;  /* 0xffffffe400c4a947 */ /* 0x000fea000183ffff */
.L_x_4471:
[----:B------:R-:W-:Y:S05]  /*4870*/  @!P1 EXIT ;  /* 0x000000000000994d */ /* 0x000fea0003800000 */
[----:B------:R-:W1:Y:S01]  /*4880*/  S2R R0, SR_CTAID.X ;  /* 0x0000000000007919 */ /* 0x000e620000002500 */
[----:B------:R-:W2:Y:S01]  /*4890*/  S2UR UR4, SR_CTAID.Y ;  /* 0x00000000000479c3 */ /* 0x000ea20000002600 */
[----:B0-----:R-:W-:Y:S01]  /*48a0*/  HMUL2 R11, R5, R86.H0_H0 ;  /* 0x20000056050b7232 */ /* 0x001fe20000000000 */
[----:B------:R-:W1:Y:S06]  /*48b0*/  S2R R7, SR_TID.X ;  /* 0x0000000000077919 */ /* 0x000e6c0000002100 */
[----:B------:R-:W0:Y:S08]  /*48c0*/  LDC.64 R8, c[0x0][0x230] ;  /* 0x00008c00ff087b82 */ /* 0x000e300000000a00 */
[----:B------:R-:W3:Y:S01]  /*48d0*/  LDC R5, c[0x0][0x238] ;  /* 0x00008e00ff057b82 */ /* 0x000ee20000000800 */
[----:B--2---:R-:W-:Y:S01]  /*48e0*/  USHF.L.U32 UR4, UR4, 0x1, URZ ;  /* 0x0000000104047899 */ /* 0x004fe2000800063f */
[----:B-1----:R-:W-:-:S05]  /*48f0*/  LEA R0, R0, R7, 0x5 ;  /* 0x0000000700007211 */ /* 0x002fca00078e28ff */
[----:B------:R-:W-:-:S04]  /*4900*/  IMAD.SHL.U32 R0, R0, 0x4, RZ ;  /* 0x0000000400007824 */ /* 0x000fc800078e00ff */
[----:B------:R-:W-:-:S04]  /*4910*/  IMAD R10, R85, UR4, R0 ;  /* 0x00000004550a7c24 */ /* 0x000fc8000f8e0200 */
[----:B0-----:R-:W-:-:S05]  /*4920*/  IMAD.WIDE R6, R10, 0x2, R8 ;  /* 0x000000020a067825 */ /* 0x001fca00078e0208 */
        /* <DEDUP_REMOVED lines=10> */
.L_x_4478:
[----:B------:R-:W0:Y:S02]  /*49d0*/  LDS R4, [R12] ;  /* 0x000000000c047984 */ /* 0x000e240000000800 */
[----:B0-----:R-:W-:-:S10]  /*49e0*/  HFMA2.MMA R5, R4, 1, 1, R11 ;  /* 0x3c003c0004057835 */ /* 0x001fd4000000000b */
[----:B------:R-:W0:Y:S02]  /*49f0*/  ATOMS.CAST.SPIN R5, [R12], R4, R5 ;  /* 0x000000040c05738d */ /* 0x000e240001800005 */
[----:B0-----:R-:W-:-:S13]  /*4a00*/  ISETP.EQ.U32.AND P0, PT, R5, 0x1, PT ;  /* 0x000000010500780c */ /* 0x001fda0003f02070 */
[----:B------:R-:W-:Y:S05]  /*4a10*/  @!P0 BRA `(.L_x_4478) ;  /* 0xfffffffc00ec8947 */ /* 0x000fea000383ffff */
[----:B------:R-:W-:Y:S05]  /*4a20*/  BRA `(.L_x_4476) ;  /* 0x00000000000c7947 */ /* 0x000fea0003800000 */
.L_x_4477:
[----:B------:R-:W2:Y:S02]  /*4a30*/  LD.E R4, desc[UR8][R6.64] ;  /* 0x0000000806047980 */ /* 0x000ea4000c101900 */
[----:B--2---:R-:W-:-:S05]  /*4a40*/  IADD3 R5, R11, R4, RZ ;  /* 0x000000040b057210 */ /* 0x004fca0007ffe0ff */
[----:B------:R0:W-:Y:S02]  /*4a50*/  ST.E desc[UR8][R6.64], R5 ;  /* 0x0000000506007985 */ /* 0x0001e4000c101908 */
.L_x_4476:
[----:B------:R-:W-:Y:S05]  /*4a60*/  BSYNC B0 ;  /* 0x0000000000007941 */ /* 0x000fea0003800000 */
.L_x_4475:
[----:B------:R1:W-:Y:S01]  /*4a70*/  ATOM.E.ADD.F16x2.RN.STRONG.GPU P0, RZ, desc[UR8][R6.64+0x4], R13 ;  /* 0x0000040d06ff79a2 */ /* 0x0003e2000810e1c8 */
[----:B------:R-:W-:Y:S04]  /*4a80*/  BSSY B0, `(.L_x_4479) ;  /* 0x000000f000007945 */ /* 0x000fe80003800000 */
[----:B-1----:R-:W-:Y:S05]  /*4a90*/  @P0 BRA `(.L_x_4480) ;  /* 0x0000000000340947 */ /* 0x002fea0003800000 */
[----:B------:R-:W1:Y:S02]  /*4aa0*/  QSPC.E.S P0, RZ, [R6+0x4] ;  /* 0x0000040006ff73aa */ /* 0x000e640000000500 */
[----:B-1----:R-:W-:Y:S05]  /*4ab0*/  @!P0 BRA `(.L_x_4481) ;  /* 0x0000000000208947 */ /* 0x002fea0003800000 */
[----:B------:R-:W-:-:S05]  /*4ac0*/  IMAD.MOV.U32 R4, RZ, RZ, R6 ;  /* 0x000000ffff047224 */ /* 0x000fca00078e0006 */
[----:B0-----:R-:W-:-:S07]  /*4ad0*/  MOV R6, R4 ;  /* 0x0000000400067202 */ /* 0x001fce0000000f00 */
.L_x_4482:
[----:B------:R-:W0:Y:S02]  /*4ae0*/  LDS R4, [R6+0x4] ;  /* 0x0000040006047984 */ /* 0x000e240000000800 */
[----:B0-----:R-:W-:-:S06]  /*4af0*/  HADD2 R5, R4, R13 ;  /* 0x0000000d04057230 */ /* 0x001fcc0000000000 */
[----:B------:R-:W0:Y:S02]  /*4b00*/  ATOMS.CAST.SPIN R5, [R6+0x4], R4, R5 ;  /* 0x000004040605738d */ /* 0x000e240001800005 */
[----:B0-----:R-:W-:-:S13]  /*4b10*/  ISETP.EQ.U32.AND P0, PT, R5, 0x1, PT ;  /* 0x000000010500780c */ /* 0x001fda0003f02070 */
[----:B------:R-:W-:Y:S05]  /*4b20*/  @!P0 BRA `(.L_x_4482) ;  /* 0xfffffffc00ec8947 */ /* 0x000fea000383ffff */
[----:B------:R-:W-:Y:S05]  /*4b30*/  BRA `(.L_x_4480) ;  /* 0x00000000000c7947 */ /* 0x000fea0003800000 */
.L_x_4481:
[----:B------:R-:W0:Y:S02]  /*4b40*/  LD.E R4, desc[UR8][R6.64+0x4] ;  /* 0x0000040806047980 */ /* 0x000e24000c101900 */
[----:B0-----:R-:W-:-:S05]  /*4b50*/  IMAD.IADD R5, R13, 0x1, R4 ;  /* 0x000000010d057824 */ /* 0x001fca00078e0204 */
[----:B------:R1:W-:Y:S02]  /*4b60*/  ST.E desc[UR8][R6.64+0x4], R5 ;  /* 0x0000040506007985 */ /* 0x0003e4000c101908 */
.L_x_4480:
[----:B------:R-:W-:Y:S05]  /*4b70*/  BSYNC B0 ;  /* 0x0000000000007941 */ /* 0x000fea0003800000 */
.L_x_4479:
        /* <DEDUP_REMOVED lines=13> */
.L_x_4486:
[----:B------:R-:W0:Y:S02]  /*4c50*/  LDS R2, [R0] ;  /* 0x0000000000027984 */ /* 0x000e240000000800 */
[----:B0-----:R-:W-:-:S10]  /*4c60*/  HFMA2.MMA R3, R2, 1, 1, R7 ;  /* 0x3c003c0002037835 */ /* 0x001fd40000000007 */
[----:B------:R-:W0:Y:S02]  /*4c70*/  ATOMS.CAST.SPIN R3, [R0], R2, R3 ;  /* 0x000000020003738d */ /* 0x000e240001800003 */
[----:B0-----:R-:W-:-:S13]  /*4c80*/  ISETP.EQ.U32.AND P0, PT, R3, 0x1, PT ;  /* 0x000000010300780c */ /* 0x001fda0003f02070 */
[----:B------:R-:W-:Y:S05]  /*4c90*/  @!P0 BRA `(.L_x_4486) ;  /* 0xfffffffc00ec8947 */ /* 0x000fea000383ffff */
[----:B------:R-:W-:Y:S05]  /*4ca0*/  BRA `(.L_x_4484) ;  /* 0x00000000000c7947 */ /* 0x000fea0003800000 */
.L_x_4485:
[----:B------:R-:W2:Y:S02]  /*4cb0*/  LD.E R0, desc[UR8][R4.64] ;  /* 0x0000000804007980 */ /* 0x000ea4000c101900 */
[----:B--2---:R-:W-:-:S05]  /*4cc0*/  IMAD.IADD R3, R7, 0x1, R0 ;  /* 0x0000000107037824 */ /* 0x004fca00078e0200 */
[----:B------:R0:W-:Y:S02]  /*4cd0*/  ST.E desc[UR8][R4.64], R3 ;  /* 0x0000000304007985 */ /* 0x0001e4000c101908 */
.L_x_4484:
[----:B------:R-:W-:Y:S05]  /*4ce0*/  BSYNC B0 ;  /* 0x0000000000007941 */ /* 0x000fea0003800000 */
.L_x_4483:
[----:B------:R1:W-:Y:S02]  /*4cf0*/  ATOM.E.ADD.F16x2.RN.STRONG.GPU P0, RZ, desc[UR8][R4.64+0x4], R87 ;  /* 0x0000045704ff79a2 */ /* 0x0003e4000810e1c8 */
[----:B-1----:R-:W-:Y:S05]  /*4d00*/  @P0 EXIT ;  /* 0x000000000000094d */ /* 0x002fea0003800000 */
[----:B------:R-:W1:Y:S02]  /*4d10*/  QSPC.E.S P0, RZ, [R4+0x4] ;  /* 0x0000040004ff73aa */ /* 0x000e640000000500 */
[----:B-1----:R-:W-:Y:S05]  /*4d20*/  @!P0 BRA `(.L_x_4487) ;  /* 0x0000000000208947 */ /* 0x002fea0003800000 */
[----:B------:R-:W-:-:S04]  /*4d30*/  MOV R2, R4 ;  /* 0x0000000400027202 */ /* 0x000fc80000000f00 */
[----:B------:R-:W-:-:S07]  /*4d40*/  MOV R0, R2 ;  /* 0x0000000200007202 */ /* 0x000fce0000000f00 */
.L_x_4488:
[----:B------:R-:W0:Y:S02]  /*4d50*/  LDS R2, [R0+0x4] ;  /* 0x0000040000027984 */ /* 0x000e240000000800 */
[----:B0-----:R-:W-:-:S06]  /*4d60*/  HADD2 R3, R2, R87 ;  /* 0x0000005702037230 */ /* 0x001fcc0000000000 */
[----:B------:R-:W0:Y:S02]  /*4d70*/  ATOMS.CAST.SPIN R3, [R0+0x4], R2, R3 ;  /* 0x000004020003738d */ /* 0x000e240001800003 */
[----:B0-----:R-:W-:-:S13]  /*4d80*/  ISETP.EQ.U32.AND P0, PT, R3, 0x1, PT ;  /* 0x000000010300780c */ /* 0x001fda0003f02070 */
[----:B------:R-:W-:Y:S05]  /*4d90*/  @!P0 BRA `(.L_x_4488) ;  /* 0xfffffffc00ec8947 */ /* 0x000fea000383ffff */
[----:B------:R-:W-:Y:S05]  /*4da0*/  EXIT ;  /* 0x000000000000794d */ /* 0x000fea0003800000 */
.L_x_4487:
[----:B------:R-:W0:Y:S02]  /*4db0*/  LD.E R0, desc[UR8][R4.64+0x4] ;  /* 0x0000040804007980 */ /* 0x000e24000c101900 */
[----:B0-----:R-:W-:-:S05]  /*4dc0*/  IMAD.IADD R3, R87, 0x1, R0 ;  /* 0x0000000157037824 */ /* 0x001fca00078e0200 */
[----:B------:R-:W-:Y:S01]  /*4dd0*/  ST.E desc[UR8][R4.64+0x4], R3 ;  /* 0x0000040304007985 */ /* 0x000fe2000c101908 */
[----:B------:R-:W-:Y:S05]  /*4de0*/  EXIT ;  /* 0x000000000000794d */ /* 0x000fea0003800000 */
.L_x_4489:
        /* <DEDUP_REMOVED lines=9> */
.L_x_5247:


//--------------------- .text._Z23gemm_half_q_half_kernelILi2ELi38ELb1ELb1ELi32EEvPK6__halfPKjS4_S2_PS0_iiiiPKtS7_iiiiiibS2_i --------------------------
	.section	.text._Z23gemm_half_q_half_kernelILi2ELi38ELb1ELb1ELi32EEvPK6__halfPKjS4_S2_PS0_iiiiPKtS7_iiiiiibS2_i,"ax",@progbits
	.align	128
        .global         _Z23gemm_half_q_half_kernelILi2ELi38ELb1ELb1ELi32EEvPK6__halfPKjS4_S2_PS0_iiiiPKtS7_iiiiiibS2_i
        .type           _Z23gemm_half_q_half_kernelILi2ELi38ELb1ELb1ELi32EEvPK6__halfPKjS4_S2_PS0_iiiiPKtS7_iiiiiibS2_i,@function
        .size           _Z23gemm_half_q_half_kernelILi2ELi38ELb1ELb1ELi32EEvPK6__halfPKjS4_S2_PS0_iiiiPKtS7_iiiiiibS2_i,(.L_x_5248 - _Z23gemm_half_q_half_kernelILi2ELi38ELb1ELb1ELi32EEvPK6__halfPKjS4_S2_PS0_iiiiPKtS7_iiiiiibS2_i)
        .other          _Z23gemm_half_q_half_kernelILi2ELi38ELb1ELb1ELi32EEvPK6__halfPKjS4_S2_PS0_iiiiPKtS7_iiiiiibS2_i,@"STO_CUDA_ENTRY STV_DEFAULT"
_Z23gemm_half_q_half_kernelILi2ELi38ELb1ELb1ELi32EEvPK6__halfPKjS4_S2_PS0_iiiiPKtS7_iiiiiibS2_i:
.text._Z23gemm_half_q_half_kernelILi2ELi38ELb1ELb1ELi32EEvPK6__halfPKjS4_S2_PS0_iiiiPKtS7_iiiiiibS2_i:
        /* <DEDUP_REMOVED lines=24> */
.L_x_4490:
        /* <DEDUP_REMOVED lines=26> */
[----:B0-----:R-:W-:-:S03]  /*0320*/  ULEA UR5, UR6, UR5, 0x18 ;  /* 0x0000000506057291 */ /* 0x001fc6000f8ec03f */
        /* <DEDUP_REMOVED lines=8> */
[----:B------:R-:W-:Y:S01]  /*03b0*/  PLOP3.LUT P0, PT, PT, PT, PT, 0x8, 0x0 ;  /* 0x000000000000781c */ /* 0x000fe20003f0e170 */
[----:B------:R-:W-:-:S12]  /*03c0*/  VIADD R22, R2, 0xfffffffd ;  /* 0xfffffffd02167836 */ /* 0x000fd80000000000 */
.L_x_4495:
        /* <DEDUP_REMOVED lines=16> */
.L_x_4494:
        /* <DEDUP_REMOVED lines=16> */
.L_x_4493:
[----:B------:R-:W0:Y:S01]  /*05d0*/  S2UR UR6, SR_CgaCtaId ;  /* 0x00000000000679c3 */ /* 0x000e220000008800 */
[----:B------:R-:W-:Y:S01]  /*05e0*/  IMAD R3, R16, R17, RZ ;  /* 0x0000001110037224 */ /* 0x000fe200078e02ff */
[----:B------:R-:W-:Y:S01]  /*05f0*/  ISETP.GT.AND P2, PT, R2, 0x3, PT ;  /* 0x000000030200780c */ /* 0x000fe20003f44270 */
[----:B------:R-:W-:Y:S01]  /*0600*/  UMOV UR5, 0x400 ;  /* 0x0000040000057882 */ /* 0x000fe20000000000 */
[----:B------:R-:W-:Y:S01]  /*0610*/  ULDC.64 UR10, c[0x0][0x210] ;  /* 0x00008400000a7ab9 */ /* 0x000fe20000000a00 */
[----:B------:R-:W-:-:S05]  /*0620*/  IMAD.SHL.U32 R8, R3, 0x2, RZ ;  /* 0x0000000203087824 */ /* 0x000fca00078e00ff */
        /* <DEDUP_REMOVED lines=11> */
.L_x_4497:
        /* <DEDUP_REMOVED lines=16> */
.L_x_4496:
        /* <DEDUP_REMOVED lines=14> */
.L_x_4492:
[----:B------:R-:W-:Y:S05]  /*08c0*/  BSYNC B0 ;  /* 0x0000000000007941 */ /* 0x000fea0003800000 */
.L_x_4491:
        /* <DEDUP_REMOVED lines=21> */
.L_x_4500:
        /* <DEDUP_REMOVED lines=11> */
.L_x_4499:
[----:B------:R-:W-:-:S04]  /*0ad0*/  IADD3 R5, R2, -R3, RZ ;  /* 0x8000000302057210 */ /* 0x000fc80007ffe0ff */
[----:B------:R-:W-:-:S13]  /*0ae0*/  ISETP.GT.AND P2, PT, R5, 0x1, PT ;  /* 0x000000010500780c */ /* 0x000fda0003f44270 */
[----:B------:R-:W-:Y:S01]  /*0af0*/  @P2 VIADD R3, R3, 0x2 ;  /* 0x0000000203032836 */ /* 0x000fe20000000000 */
[----:B------:R-:W-:Y:S01]  /*0b00*/  @P2 PLOP3.LUT P0, PT, PT, PT, PT, 0x8, 0x0 ;  /* 0x000000000000281c */ /* 0x000fe20003f0e170 */
[----:B------:R0:W-:Y:S03]  /*0b10*/  @P2 STG.E.64 desc[UR8][R6.64], RZ ;  /* 0x000000ff06002986 */ /* 0x0001e6000c101b08 */
[----:B------:R-:W-:Y:S01]  /*0b20*/  ISETP.LT.OR P0, PT, R3, R2, P0 ;  /* 0x000000020300720c */ /* 0x000fe20000701670 */
[----:B------:R-:W-:-:S05]  /*0b30*/  @P2 IMAD.WIDE R2, R85, 0x2, R6 ;  /* 0x0000000255022825 */ /* 0x000fca00078e0206 */
[----:B------:R2:W-:Y:S01]  /*0b40*/  @P2 STG.E.64 desc[UR8][R2.64], RZ ;  /* 0x000000ff02002986 */ /* 0x0005e2000c101b08 */
[----:B0-----:R-:W-:-:S06]  /*0b50*/  @P2 IMAD.WIDE R6, R85, 0x2, R2 ;  /* 0x0000000255062825 */ /* 0x001fcc00078e0202 */
[----:B------:R2:W-:Y:S02]  /*0b60*/  @P0 STG.E.64 desc[UR8][R6.64], RZ ;  /* 0x000000ff06000986 */ /* 0x0005e4000c101b08 */
.L_x_4498:
[----:B------:R-:W0:Y:S08]  /*0b70*/  LDC R11, c[0x0][0x25c] ;  /* 0x00009700ff0b7b82 */ /* 0x000e300000000800 */
[----:B------:R-:W-:Y:S01]  /*0b80*/  BAR.SYNC.DEFER_BLOCKING 0x0 ;  /* 0x0000000000007b1d */ /* 0x000fe20000010000 */
[----:B------:R-:W-:-:S07]  /*0b90*/  ISETP.GE.AND P0, PT, R88, R89, PT ;  /* 0x000000595800720c */ /* 0x000fce0003f06270 */
[----:B------:R-:W3:Y:S06]  /*0ba0*/  LDC R27, c[0x0][0x264] ;  /* 0x00009900ff1b7b82 */ /* 0x000eec0000000800 */
[----:B------:R-:W-:Y:S05]  /*0bb0*/  @P0 BRA `(.L_x_4501) ;  /* 0x0000000000d40947 */ /* 0x000fea0003800000 */
[----:B--2---:R-:W2:Y:S01]  /*0bc0*/  LDC.64 R2, c[0x0][0x248] ;  /* 0x00009200ff027b82 */ /* 0x004ea20000000a00 */
[----:B------:R-:W-:-:S07]  /*0bd0*/  IMAD.SHL.U32 R7, R4, 0x40, RZ ;  /* 0x0000004004077824 */ /* 0x000fce00078e00ff */
[----:B------:R-:W4:Y:S08]  /*0be0*/  LDC.64 R4, c[0x0][0x220] ;  /* 0x00008800ff047b82 */ /* 0x000f300000000a00 */
[----:B-1----:R-:W1:Y:S01]  /*0bf0*/  LDC.64 R12, c[0x0][0x228] ;  /* 0x00008a00ff0c7b82 */ /* 0x002e620000000a00 */
[----:B--2---:R-:W-:-:S05]  /*0c00*/  IMAD.WIDE R6, R7, 0x2, R2 ;  /* 0x0000000207067825 */ /* 0x004fca00078e0202 */
[----:B------:R2:W5:Y:S01]  /*0c10*/  LDG.E.U16.CONSTANT R16, desc[UR8][R6.64] ;  /* 0x0000000806107981 */ /* 0x000562000c1e9500 */
[----:B------:R-:W-:Y:S01]  /*0c20*/  SHF.R.S32.HI R9, RZ, 0x1f, R0 ;  /* 0x0000001fff097819 */ /* 0x000fe20000011400 */
[----:B------:R-:W-:Y:S01]  /*0c30*/  IMAD.MOV.U32 R20, RZ, RZ, R88 ;  /* 0x000000ffff147224 */ /* 0x000fe200078e0058 */
[----:B------:R-:W-:Y:S01]  /*0c40*/  SHF.L.U32 R8, R0, 0x2, RZ ;  /* 0x0000000200087819 */ /* 0x000fe200000006ff */
[----:B------:R-:W-:Y:S01]  /*0c50*/  UMOV UR4, URZ ;  /* 0x0000003f00047c82 */ /* 0x000fe20008000000 */
[----:B------:R-:W-:Y:S02]  /*0c60*/  LEA.HI R9, R9, R0, RZ, 0x3 ;  /* 0x0000000009097211 */ /* 0x000fe400078f18ff */
[----:B------:R-:W-:Y:S02]  /*0c70*/  LOP3.LUT R17, R8, 0x10, RZ, 0xc0, !PT ;  /* 0x0000001008117812 */ /* 0x000fe400078ec0ff */
[----:B----4-:R-:W-:-:S07]  /*0c80*/  SHF.R.S32.HI R18, RZ, 0x3, R9 ;  /* 0x00000003ff127819 */ /* 0x010fce0000011409 */
.L_x_4502:
[----:B-----5:R-:W-:-:S04]  /*0c90*/  VIADD R8, R16, UR4 ;  /* 0x0000000410087c36 */ /* 0x020fc80008000000 */
[----:B--2---:R-:W-:-:S05]  /*0ca0*/  IMAD R6, R8, R85, RZ ;  /* 0x0000005508067224 */ /* 0x004fca00078e02ff */
        /* <DEDUP_REMOVED lines=8> */
[----:B-1----:R-:W-:-:S05]  /*0d30*/  IMAD.WIDE R8, R8, 0x2, R12 ;  /* 0x0000000208087825 */ /* 0x002fca00078e020c */
[----:B------:R-:W3:Y:S01]  /*0d40*/  LDG.E.U16.CONSTANT R23, desc[UR8][R8.64] ;  /* 0x0000000808177981 */ /* 0x000ee2000c1e9500 */
[----:B------:R-:W-:Y:S01]  /*0d50*/  UIADD3 UR4, UR4, 0x1, URZ ;  /* 0x0000000104047890 */ /* 0x000fe2000fffe03f */
[----:B--2---:R-:W-:-:S04]  /*0d60*/  SHF.R.U32.HI R19, RZ, R17, R6 ;  /* 0x00000011ff137219 */ /* 0x004fc80000011606 */
[----:B------:R-:W-:Y:S02]  /*0d70*/  LOP3.LUT R21, R19, 0xf, RZ, 0xc0, !PT ;  /* 0x0000000f13157812 */ /* 0x000fe400078ec0ff */
[--C-:B------:R-:W-:Y:S02]  /*0d80*/  SHF.R.U32.HI R22, RZ, 0x4, R19.reuse ;  /* 0x00000004ff167819 */ /* 0x100fe40000011613 */
[--C-:B------:R-:W-:Y:S02]  /*0d90*/  SHF.R.U32.HI R6, RZ, 0x8, R19.reuse ;  /* 0x00000008ff067819 */ /* 0x100fe40000011613 */
[----:B------:R-:W-:Y:S01]  /*0da0*/  SHF.R.U32.HI R19, RZ, 0xc, R19 ;  /* 0x0000000cff137819 */ /* 0x000fe20000011613 */
[----:B----4-:R-:W-:Y:S01]  /*0db0*/  IMAD.IADD R20, R25, 0x1, R20 ;  /* 0x0000000119147824 */ /* 0x010fe200078e0214 */
[----:B------:R-:W-:Y:S02]  /*0dc0*/  LOP3.LUT R6, R6, 0xf, RZ, 0xc0, !PT ;  /* 0x0000000f06067812 */ /* 0x000fe400078ec0ff */
[----:B------:R-:W-:-:S02]  /*0dd0*/  LOP3.LUT R22, R22, 0xf, RZ, 0xc0, !PT ;  /* 0x0000000f16167812 */ /* 0x000fc400078ec0ff */
[----:B------:R-:W-:Y:S01]  /*0de0*/  LOP3.LUT R19, R19, 0xf, RZ, 0xc0, !PT ;  /* 0x0000000f13137812 */ /* 0x000fe200078ec0ff */
[----:B------:R-:W-:Y:S01]  /*0df0*/  VIADD R6, R6, 0x1 ;  /* 0x0000000106067836 */ /* 0x000fe20000000000 */
[----:B------:R-:W-:Y:S01]  /*0e00*/  IADD3 R21, R21, 0x1, RZ ;  /* 0x0000000115157810 */ /* 0x000fe20007ffe0ff */
[----:B------:R-:W-:Y:S01]  /*0e10*/  VIADD R22, R22, 0x1 ;  /* 0x0000000116167836 */ /* 0x000fe20000000000 */
[----:B------:R-:W-:Y:S01]  /*0e20*/  IADD3 R19, R19, 0x1, RZ ;  /* 0x0000000113137810 */ /* 0x000fe20007ffe0ff */
[----:B------:R-:W-:Y:S01]  /*0e30*/  IMAD R15, R6, R6, RZ ;  /* 0x00000006060f7224 */ /* 0x000fe200078e02ff */
[----:B------:R-:W-:Y:S01]  /*0e40*/  ISETP.GE.AND P2, PT, R20, R89, PT ;  /* 0x000000591400720c */ /* 0x000fe20003f46270 */
[----:B------:R-:W-:Y:S02]  /*0e50*/  IMAD R21, R21, R21, RZ ;  /* 0x0000001515157224 */ /* 0x000fe400078e02ff */
[----:B------:R-:W-:Y:S01]  /*0e60*/  IMAD R22, R22, R22, RZ ;  /* 0x0000001616167224 */ /* 0x000fe200078e02ff */
[----:B------:R-:W3:Y:S01]  /*0e70*/  I2F.F16 R6, R15 ;  /* 0x0000000f00067306 */ /* 0x000ee20000200c00 */
[----:B------:R-:W-:-:S07]  /*0e80*/  IMAD R19, R19, R19, RZ ;  /* 0x0000001313137224 */ /* 0x000fce00078e02ff */
[----:B------:R-:W1:Y:S01]  /*0e90*/  I2F.F16 R14, R21 ;  /* 0x00000015000e7306 */ /* 0x000e620000200c00 */
[----:B---3--:R-:W-:-:S07]  /*0ea0*/  HMUL2 R7, R6.H0_H0, R23.H0_H0 ;  /* 0x2000001706077232 */ /* 0x008fce0000000800 */
[----:B------:R-:W2:Y:S01]  /*0eb0*/  I2F.F16 R8, R22 ;  /* 0x0000001600087306 */ /* 0x000ea20000200c00 */
[----:B-1----:R-:W-:-:S07]  /*0ec0*/  HMUL2 R9, R14.H0_H0, R23.H0_H0 ;  /* 0x200000170e097232 */ /* 0x002fce0000000800 */
[----:B------:R-:W1:Y:S01]  /*0ed0*/  I2F.F16 R24, R19 ;  /* 0x0000001300187306 */ /* 0x000e620000200c00 */
[-C--:B--2---:R-:W-:Y:S02]  /*0ee0*/  HMUL2 R8, R8.H0_H0, R23.reuse.H0_H0 ;  /* 0x2000001708087232 */ /* 0x084fe40000000800 */
[----:B-1----:R-:W-:Y:S01]  /*0ef0*/  HMUL2 R6, R24.H0_H0, R23.H0_H0 ;  /* 0x2000001718067232 */ /* 0x002fe20000000800 */
[----:B------:R-:W-:Y:S06]  /*0f00*/  @!P2 BRA `(.L_x_4502) ;  /* 0xfffffffc0060a947 */ /* 0x000fec000383ffff */
.L_x_4501:
[----:B------:R-:W-:Y:S01]  /*0f10*/  ULDC UR4, c[0x0][0x258] ;  /* 0x0000960000047ab9 */ /* 0x000fe20000000800 */
[----:B------:R-:W-:Y:S01]  /*0f20*/  ULDC UR5, c[0x0][0x260] ;  /* 0x0000980000057ab9 */ /* 0x000fe20000000800 */
[C---:B------:R-:W-:Y:S01]  /*0f30*/  ISETP.GT.AND P2, PT, R88.reuse, UR4, PT ;  /* 0x0000000458007c0c */ /* 0x040fe2000bf44270 */
[----:B------:R-:W-:Y:S01]  /*0f40*/  ULDC UR6, c[0x0][0x268] ;  /* 0x00009a0000067ab9 */ /* 0x000fe20000000800 */
[C---:B--2---:R-:W-:Y:S02]  /*0f50*/  VIMNMX R2, R88.reuse, UR4, PT ;  /* 0x0000000458027c48 */ /* 0x044fe4000bfe0100 */
[----:B-1----:R-:W-:Y:S02]  /*0f60*/  CS2R R12, SRZ ;  /* 0x00000000000c7805 */ /* 0x002fe4000001ff00 */
[----:B------:R-:W-:Y:S02]  /*0f70*/  ISETP.GT.AND P4, PT, R88, UR5, PT ;  /* 0x0000000558007c0c */ /* 0x000fe4000bf84270 */
[----:B------:R-:W-:-:S02]  /*0f80*/  SHF.R.S32.HI R3, RZ, 0x1f, R2 ;  /* 0x0000001fff037819 */ /* 0x000fc40000011402 */
[C---:B------:R-:W-:Y:S02]  /*0f90*/  ISETP.GT.AND P6, PT, R88.reuse, UR6, PT ;  /* 0x0000000658007c0c */ /* 0x040fe4000bfc4270 */
[----:B------:R-:W-:Y:S02]  /*0fa0*/  LEA.HI R3, R3, R2, RZ, 0x5 ;  /* 0x0000000203037211 */ /* 0x000fe400078f28ff */
[C---:B0-----:R-:W-:Y:S02]  /*0fb0*/  ISETP.GT.AND P3, PT, R88.reuse, R11, PT ;  /* 0x0000000b5800720c */ /* 0x041fe40003f64270 */
[----:B------:R-:W-:Y:S02]  /*0fc0*/  SHF.R.S32.HI R14, RZ, 0x5, R3 ;  /* 0x00000005ff0e7819 */ /* 0x000fe40000011403 */
[----:B------:R-:W-:Y:S02]  /*0fd0*/  CS2R R2, SRZ ;  /* 0x0000000000027805 */ /* 0x000fe4000001ff00 */
[----:B---3--:R-:W-:Y:S01]  /*0fe0*/  ISETP.GT.AND P5, PT, R88, R27, PT ;  /* 0x0000001b5800720c */ /* 0x008fe20003fa4270 */
[----:B------:R-:W-:-:S12]  /*0ff0*/  @!P2 BRA `(.L_x_4503) ;  /* 0x00000000001ca947 */ /* 0x000fd80003800000 */
[----:B------:R-:W0:Y:S02]  /*1000*/  LDC R3, c[0x0][0x25c] ;  /* 0x00009700ff037b82 */ /* 0x000e240000000800 */
[----:B0-----:R-:W-:-:S05]  /*1010*/  VIMNMX R3, R88, R3, PT ;  /* 0x0000000358037248 */ /* 0x001fca0003fe0100 */
[----:B------:R-:W-:-:S05]  /*1020*/  VIADD R3, R3, -UR4 ;  /* 0x8000000403037c36 */ /* 0x000fca0008000000 */
[----:B------:R-:W-:-:S04]  /*1030*/  SHF.R.S32.HI R4, RZ, 0x1f, R3 ;  /* 0x0000001fff047819 */ /* 0x000fc80000011403 */
[----:B------:R-:W-:-:S04]  /*1040*/  LEA.HI R4, R4, R3, RZ, 0x5 ;  /* 0x0000000304047211 */ /* 0x000fc800078f28ff */
[----:B------:R-:W-:-:S05]  /*1050*/  SHF.R.S32.HI R4, RZ, 0x5, R4 ;  /* 0x00000005ff047819 */ /* 0x000fca0000011404 */
[----:B------:R-:W-:-:S07]  /*1060*/  IMAD R3, R4, 0x6, RZ ;  /* 0x0000000604037824 */ /* 0x000fce00078e02ff */
.L_x_4503:
        /* <DEDUP_REMOVED lines=8> */
.L_x_4504:
[----:B------:R-:W-:Y:S05]  /*10f0*/  @!P4 BRA `(.L_x_4505) ;  /* 0x00000000001cc947 */ /* 0x000fea0003800000 */
[----:B------:R-:W0:Y:S02]  /*1100*/  LDC R5, c[0x0][0x264] ;  /* 0x00009900ff057b82 */ /* 0x000e240000000800 */
[----:B0-----:R-:W-:-:S05]  /*1110*/  VIMNMX R4, R88, R5, PT ;  /* 0x0000000558047248 */ /* 0x001fca0003fe0100 */
[----:B------:R-:W-:-:S05]  /*1120*/  VIADD R4, R4, -UR5 ;  /* 0x8000000504047c36 */ /* 0x000fca0008000000 */
[----:B------:R-:W-:-:S04]  /*1130*/  SHF.R.S32.HI R5, RZ, 0x1f, R4 ;  /* 0x0000001fff057819 */ /* 0x000fc80000011404 */
[----:B------:R-:W-:-:S04]  /*1140*/  LEA.HI R5, R5, R4, RZ, 0x5 ;  /* 0x0000000405057211 */ /* 0x000fc800078f28ff */
[----:B------:R-:W-:-:S05]  /*1150*/  SHF.R.S32.HI R5, RZ, 0x5, R5 ;  /* 0x00000005ff057819 */ /* 0x000fca0000011405 */
[----:B------:R-:W-:-:S07]  /*1160*/  IMAD.SHL.U32 R13, R5, 0x4, RZ ;  /* 0x00000004050d7824 */ /* 0x000fce00078e00ff */
.L_x_4505:
        /* <DEDUP_REMOVED lines=8> */
.L_x_4506:
[----:B------:R-:W-:Y:S01]  /*11f0*/  IMAD.MOV.U32 R5, RZ, RZ, RZ ;  /* 0x000000ffff057224 */ /* 0x000fe200078e00ff */
[----:B------:R-:W-:Y:S06]  /*1200*/  @!P6 BRA `(.L_x_4507) ;  /* 0x00000000001ce947 */ /* 0x000fec0003800000 */
[----:B------:R-:W0:Y:S02]  /*1210*/  LDC R5, c[0x0][0x26c] ;  /* 0x00009b00ff057b82 */ /* 0x000e240000000800 */
[----:B0-----:R-:W-:-:S05]  /*1220*/  VIMNMX R4, R88, R5, PT ;  /* 0x0000000558047248 */ /* 0x001fca0003fe0100 */
[----:B------:R-:W-:-:S05]  /*1230*/  VIADD R4, R4, -UR6 ;  /* 0x8000000604047c36 */ /* 0x000fca0008000000 */
[----:B------:R-:W-:-:S04]  /*1240*/  SHF.R.S32.HI R5, RZ, 0x1f, R4 ;  /* 0x0000001fff057819 */ /* 0x000fc80000011404 */
[----:B------:R-:W-:-:S04]  /*1250*/  LEA.HI R5, R5, R4, RZ, 0x5 ;  /* 0x0000000405057211 */ /* 0x000fc800078f28ff */
[----:B------:R-:W-:-:S04]  /*1260*/  SHF.R.S32.HI R5, RZ, 0x5, R5 ;  /* 0x00000005ff057819 */ /* 0x000fc80000011405 */
[----:B------:R-:W-:-:S07]  /*1270*/  SHF.L.U32 R5, R5, 0x1, RZ ;  /* 0x0000000105057819 */ /* 0x000fce00000006ff */
.L_x_4507:
[----:B------:R-:W-:Y:S01]  /*1280*/  IMAD R3, R14, 0x8, R3 ;  /* 0x000000080e037824 */ /* 0x000fe200078e0203 */
[----:B------:R-:W0:Y:S01]  /*1290*/  S2UR UR5, SR_CgaCtaId ;  /* 0x00000000000579c3 */ /* 0x000e220000008800 */
[----:B------:R-:W-:Y:S01]  /*12a0*/  ISETP.GE.OR P0, PT, R88, R11, P0 ;  /* 0x0000000b5800720c */ /* 0x000fe20000706670 */
[----:B------:R-:W-:Y:S01]  /*12b0*/  ULDC.64 UR6, c[0x0][0x218] ;  /* 0x0000860000067ab9 */ /* 0x000fe20000000a00 */
[----:B------:R-:W-:Y:S01]  /*12c0*/  UMOV UR4, 0x400 ;  /* 0x0000040000047882 */ /* 0x000fe20000000000 */
[----:B------:R-:W-:Y:S02]  /*12d0*/  IADD3 R2, R13, R3, R2 ;  /* 0x000000030d027210 */ /* 0x000fe40007ffe002 */
[----:B------:R-:W-:Y:S02]  /*12e0*/  PRMT R4, RZ, 0x5410, RZ ;  /* 0x00005410ff047816 */ /* 0x000fe400000000ff */
[----:B------:R-:W-:Y:S02]  /*12f0*/  IADD3 R2, R5, R2, R12 ;  /* 0x0000000205027210 */ /* 0x000fe40007ffe00c */
[----:B------:R-:W-:-:S03]  /*1300*/  PRMT R5, RZ, 0x5410, RZ ;  /* 0x00005410ff057816 */ /* 0x000fc600000000ff */
        /* <DEDUP_REMOVED lines=15> */
[----:B------:R-:W-:Y:S02]  /*1400*/  PRMT R5, RZ, 0x7610, R5 ;  /* 0x00007610ff057816 */ /* 0x000fe40000000005 */
[----:B------:R-:W-:-:S13]  /*1410*/  ISETP.LT.OR P0, PT, R10, 0x2, !P0 ;  /* 0x000000020a00780c */ /* 0x000fda0004701670 */
.L_x_4513:
[----:B------:R-:W-:Y:S01]  /*1420*/  IMAD.MOV.U32 R10, RZ, RZ, R20 ;  /* 0x000000ffff0a7224 */ /* 0x000fe200078e0014 */
[----:B------:R-:W-:-:S05]  /*1430*/  MOV R11, R21 ;  /* 0x00000015000b7202 */ /* 0x000fca0000000f00 */
[----:B------:R1:W5:Y:S01]  /*1440*/  LDG.E.128.CONSTANT R20, desc[UR8][R10.64] ;  /* 0x000000080a147981 */ /* 0x000362000c1e9d00 */
[----:B0-----:R-:W-:Y:S01]  /*1450*/  IMAD.MOV.U32 R85, RZ, RZ, R0 ;  /* 0x000000ffff557224 */ /* 0x001fe200078e0000 */
        /* <DEDUP_REMOVED lines=47> */
[----:B--2---:R-:W-:Y:S02]  /*1750*/  SHF.R.U32.HI R22, RZ, 0xc, R13 ;  /* 0x0000000cff167819 */ /* 0x004fe4000001160d */
[----:B------:R-:W-:Y:S02]  /*1760*/  LOP3.LUT R17, R40, 0x300030, R43, 0xf8, !PT ;  /* 0x0030003028117812 */ /* 0x000fe400078ef82b */
[----:B------:R-:W-:-:S02]  /*1770*/  LOP3.LUT R19, R19, 0x300030, R20, 0xf8, !PT ;  /* 0x0030003013137812 */ /* 0x000fc400078ef814 */
        /* <DEDUP_REMOVED lines=15> */
[----:B------:R-:W-:Y:S02]  /*1870*/  SHF.R.U32.HI R49, RZ, 0x6, R15 ;  /* 0x00000006ff317819 */ /* 0x000fe4000001160f */
[----:B------:R-:W-:Y:S02]  /*1880*/  LOP3.LUT R23, R37, 0x64006400, RZ, 0xfc, !PT ;  /* 0x6400640025177812 */ /* 0x000fe400078efcff */
[----:B------:R-:W-:-:S02]  /*1890*/  LOP3.LUT R24, R25, 0x64006400, RZ, 0xfc, !PT ;  /* 0x6400640019187812 */ /* 0x000fc400078efcff */
[----:B------:R-:W-:Y:S02]  /*18a0*/  LOP3.LUT R48, R15, 0x3f003f, RZ, 0xc0, !PT ;  /* 0x003f003f0f307812 */ /* 0x000fe400078ec0ff */
[----:B------:R-:W-:Y:S02]  /*18b0*/  LOP3.LUT R25, R38, 0x64006400, RZ, 0xfc, !PT ;  /* 0x6400640026197812 */ /* 0x000fe400078efcff */
[----:B------:R-:W-:Y:S01]  /*18c0*/  LOP3.LUT R37, R26, 0x64006400, RZ, 0xfc, !PT ;  /* 0x640064001a257812 */ /* 0x000fe200078efcff */
[----:B------:R-:W-:Y:S01]  /*18d0*/  HADD2 R26, R42, -1056, -1056 ;  /* 0xe420e4202a1a7430 */ /* 0x000fe20000000000 */
[----:B------:R-:W-:Y:S02]  /*18e0*/  LOP3.LUT R15, R14, 0x300030, R45, 0xf8, !PT ;  /* 0x003000300e0f7812 */ /* 0x000fe400078ef82d */
        /* <DEDUP_REMOVED lines=10> */
[----:B------:R-:W-:Y:S02]  /*1990*/  LOP3.LUT R12, R12, 0x300030, R21, 0xf8, !PT ;  /* 0x003000300c0c7812 */ /* 0x000fe400078ef815 */
        /* <DEDUP_REMOVED lines=100> */
.L_x_4510:
[----:B------:R-:W-:Y:S05]  /*1fe0*/  @P0 BRA `(.L_x_4509) ;  /* 0x0000000000b40947 */ /* 0x000fea0003800000 */
[----:B------:R-:W0:Y:S01]  /*1ff0*/  LDS.128 R12, [UR4+0x40] ;  /* 0x00004004ff0c7984 */ /* 0x000e220008000c00 */
[----:B------:R-:W-:Y:S01]  /*2000*/  IMAD.MOV.U32 R53, RZ, RZ, R21 ;  /* 0x000000ffff357224 */ /* 0x000fe200078e0015 */
[----:B------:R-:W-:Y:S02]  /*2010*/  PRMT R9, R9, 0x5410, R8 ;  /* 0x0000541009097816 */ /* 0x000fe40000000008 */
        /* <DEDUP_REMOVED lines=42> */
.L_x_4509:
        /* <DEDUP_REMOVED lines=28> */
[----:B------:R-:W-:Y:S02]  /*2480*/  LOP3.LUT R17, R34, 0xf000f, RZ, 0xc0, !PT ;  /* 0x000f000f22117812 */ /* 0x000fe400078ec0ff */
[--C-:B------:R-:W-:Y:S02]  /*2490*/  SHF.R.U32.HI R21, RZ, 0xc, R22.reuse ;  /* 0x0000000cff157819 */ /* 0x100fe40000011616 */
[----:B------:R-:W-:Y:S02]  /*24a0*/  SHF.R.U32.HI R43, RZ, 0x8, R19 ;  /* 0x00000008ff2b7819 */ /* 0x000fe40000011613 */
        /* <DEDUP_REMOVED lines=14> */
[----:B---3--:R-:W-:-:S02]  /*2590*/  SHF.R.U32.HI R34, RZ, 0xc, R13 ;  /* 0x0000000cff227819 */ /* 0x008fc4000001160d */
[----:B------:R-:W-:Y:S02]  /*25a0*/  LOP3.LUT R38, R13, 0x3f003f, RZ, 0xc0, !PT ;  /* 0x003f003f0d267812 */ /* 0x000fe400078ec0ff */
[----:B------:R-:W-:Y:S02]  /*25b0*/  SHF.R.U32.HI R41, RZ, 0x6, R13 ;  /* 0x00000006ff297819 */ /* 0x000fe4000001160d */
[----:B------:R-:W-:Y:S02]  /*25c0*/  SHF.R.U32.HI R20, RZ, 0xc, R12 ;  /* 0x0000000cff147819 */ /* 0x000fe4000001160c */
[----:B------:R-:W-:Y:S02]  /*25d0*/  SHF.R.U32.HI R13, RZ, 0xc, R14 ;  /* 0x0000000cff0d7819 */ /* 0x000fe4000001160e */
[----:B------:R-:W-:Y:S02]  /*25e0*/  LOP3.LUT R19, R19, 0x300030, R16, 0xf8, !PT ;  /* 0x0030003013137812 */ /* 0x000fe400078ef810 */
[----:B------:R-:W-:-:S02]  /*25f0*/  SHF.R.U32.HI R48, RZ, 0xc, R15 ;  /* 0x0000000cff307819 */ /* 0x000fc4000001160f */
[----:B------:R-:W-:Y:S02]  /*2600*/  LOP3.LUT R16, R21, 0x300030, R22, 0xf8, !PT ;  /* 0x0030003015107812 */ /* 0x000fe400078ef816 */
        /* <DEDUP_REMOVED lines=135> */
.L_x_4512:
        /* <DEDUP_REMOVED lines=45> */
.L_x_4511:
[----:B------:R-:W-:Y:S01]  /*3150*/  VIADD R88, R88, 0x20 ;  /* 0x0000002058587836 */ /* 0x000fe20000000000 */
[----:B------:R-:W-:Y:S01]  /*3160*/  UIADD3 UR4, UR4, 0x40, URZ ;  /* 0x0000004004047890 */ /* 0x000fe2000fffe03f */
[----:B-----5:R-:W-:-:S03]  /*3170*/  IMAD.WIDE.U32 R20, R85, 0x18, R10 ;  /* 0x0000001855147825 */ /* 0x020fc600078e000a */
[----:B------:R-:W-:Y:S01]  /*3180*/  ISETP.GE.AND P2, PT, R88, UR5, PT ;  /* 0x0000000558007c0c */ /* 0x000fe2000bf46270 */
[----:B-1----:R-:W-:Y:S01]  /*3190*/  IMAD R11, R36, 0x18, RZ ;  /* 0x00000018240b7824 */ /* 0x002fe200078e02ff */
[----:B------:R-:W-:-:S03]  /*31a0*/  ISETP.LT.AND P3, PT, R88, R89, PT ;  /* 0x000000595800720c */ /* 0x000fc60003f61270 */
[----:B------:R-:W-:-:S10]  /*31b0*/  IMAD.IADD R21, R21, 0x1, R11 ;  /* 0x0000000115157824 */ /* 0x000fd400078e020b */
[----:B------:R-:W-:Y:S05]  /*31c0*/  @!P2 BRA P3, `(.L_x_4513) ;  /* 0xffffffe00094a947 */ /* 0x000fea000183ffff */
.L_x_4508:
        /* <DEDUP_REMOVED lines=11> */
.L_x_4517:
[----:B0-----:R-:W0:Y:S02]  /*3280*/  LDC R85, c[0x0][0x23c] ;  /* 0x00008f00ff557b82 */ /* 0x001e240000000800 */
[C---:B0-----:R-:W-:Y:S02]  /*3290*/  IMAD.WIDE R10, R85.reuse, 0x4, R20 ;  /* 0x00000004550a7825 */ /* 0x041fe400078e0214 */
[----:B------:R-:W5:Y:S04]  /*32a0*/  LDG.E.128.CONSTANT R20, desc[UR8][R20.64] ;  /* 0x0000000814147981 */ /* 0x000f68000c1e9d00 */
[----:B------:R0:W5:Y:S01]  /*32b0*/  LDG.E.128.CONSTANT R16, desc[UR8][R10.64] ;  /* 0x000000080a107981 */ /* 0x000162000c1e9d00 */
[----:B------:R-:W-:Y:S01]  /*32c0*/  IMAD.WIDE R90, R85, 0x4, R10 ;  /* 0x00000004555a7825 */ /* 0x000fe200078e020a */
[----:B------:R-:W-:Y:S06]  /*32d0*/  @!P1 BRA `(.L_x_4515) ;  /* 0x00000018000c9947 */ /* 0x000fec0003800000 */
[----:B------:R-:W2:Y:S01]  /*32e0*/  LDG.E.128.CONSTANT R12, desc[UR8][R90.64] ;  /* 0x000000085a0c7981 */ /* 0x000ea2000c1e9d00 */
[--C-:B-----5:R-:W-:Y:S01]  /*32f0*/  SHF.R.U32.HI R25, RZ, 0xf, R22.reuse ;  /* 0x0000000fff197819 */ /* 0x120fe20000011616 */
[----:B------:R-:W-:Y:S01]  /*3300*/  IMAD.MOV.U32 R40, RZ, RZ, 0x2400 ;  /* 0x00002400ff287424 */ /* 0x000fe200078e00ff */
[C---:B0-----:R-:W-:Y:S02]  /*3310*/  LOP3.LUT R10, R22.reuse, 0x380038, RZ, 0xc0, !PT ;  /* 0x00380038160a7812 */ /* 0x041fe400078ec0ff */
        /* <DEDUP_REMOVED lines=304> */
.L_x_4516:
        /* <DEDUP_REMOVED lines=79> */
.L_x_4515:
[----:B------:R-:W-:Y:S01]  /*4b10*/  VIADD R88, R88, 0x20 ;  /* 0x0000002058587836 */ /* 0x000fe20000000000 */
[----:B------:R-:W-:Y:S01]  /*4b20*/  UIADD3 UR4, UR4, 0x40, URZ ;  /* 0x0000004004047890 */ /* 0x000fe2000fffe03f */
[----:B-----5:R-:W-:-:S03]  /*4b30*/  IMAD.WIDE R20, R85, 0x4, R90 ;  /* 0x0000000455147825 */ /* 0x020fc600078e025a */
[C---:B------:R-:W-:Y:S02]  /*4b40*/  ISETP.GE.AND P2, PT, R88.reuse, UR5, PT ;  /* 0x0000000558007c0c */ /* 0x040fe4000bf46270 */
[----:B------:R-:W-:-:S13]  /*4b50*/  ISETP.LT.AND P3, PT, R88, R89, PT ;  /* 0x000000595800720c */ /* 0x000fda0003f61270 */
[----:B------:R-:W-:Y:S05]  /*4b60*/  @!P2 BRA P3, `(.L_x_4517) ;  /* 0xffffffe400c4a947 */ /* 0x000fea000183ffff */
.L_x_4514:
        /* <DEDUP_REMOVED lines=9> */
[----:B-1----:R-:W-:Y:S01]  /*4c00*/  IMAD R0, R0, -0x2, R11 ;  /* 0xfffffffe00007824 */ /* 0x002fe200078e020b */
[----:B------:R-:W-:-:S04]  /*4c10*/  SHF.L.U32 R11, R85, 0x2, RZ ;  /* 0x00000002550b7819 */ /* 0x000fc800000006ff */
[----:B------:R-:W-:Y:S02]  /*4c20*/  ISETP.LT.OR P0, PT, R0, 0x2, !P0 ;  /* 0x000000020000780c */ /* 0x000fe40004701670 */
[----:B------:R-:W-:-:S04]  /*4c30*/  SHF.R.S32.HI R0, RZ, 0x1f, R85 ;  /* 0x0000001fff007819 */ /* 0x000fc80000011455 */
[----:B------:R-:W-:-:S07]  /*4c40*/  SHF.L.U64.HI R0, R85, 0x2, R0 ;  /* 0x0000000255007819 */ /* 0x000fce0000010200 */
.L_x_4521:
[----:B------:R-:W-:Y:S05]  /*4c50*/  @!P1 BRA `(.L_x_4519) ;  /* 0x0000000c001c9947 */ /* 0x000fea0003800000 */
[----:B------:R-:W2:Y:S01]  /*4c60*/  LDG.E.128.CONSTANT R12, desc[UR8][R20.64] ;  /* 0x00000008140c7981 */ /* 0x000ea2000c1e9d00 */
[----:B------:R-:W-:Y:S01]  /*4c70*/  IMAD.MOV.U32 R16, RZ, RZ, 0x3400 ;  /* 0x00003400ff107424 */ /* 0x000fe200078e00ff */
[----:B------:R-:W-:Y:S01]  /*4c80*/  PRMT R10, R86, 0x9910, RZ ;  /* 0x00009910560a7816 */ /* 0x000fe200000000ff */
[----:B------:R-:W-:Y:S01]  /*4c90*/  IMAD.MOV.U32 R36, RZ, RZ, 0x2c00 ;  /* 0x00002c00ff247424 */ /* 0x000fe200078e00ff */
[----:B------:R-:W-:Y:S02]  /*4ca0*/  MOV R17, 0x2400 ;  /* 0x0000240000117802 */ /* 0x000fe40000000f00 */
[----:B------:R-:W-:Y:S02]  /*4cb0*/  PRMT R7, R7, 0x5410, R16 ;  /* 0x0000541007077816 */ /* 0x000fe40000000010 */
[----:B------:R-:W-:Y:S02]  /*4cc0*/  PRMT R6, R6, 0x5410, R17 ;  /* 0x0000541006067816 */ /* 0x000fe40000000011 */
[----:B------:R-:W-:-:S02]  /*4cd0*/  ISETP.NE.AND P2, PT, R10, RZ, PT ;  /* 0x000000ff0a00720c */ /* 0x000fc40003f45270 */
[C---:B--2---:R-:W-:Y:S02]  /*4ce0*/  LOP3.LUT R22, R13.reuse, 0xc000c, RZ, 0xc0, !PT ;  /* 0x000c000c0d167812 */ /* 0x044fe400078ec0ff */
[----:B------:R-:W-:Y:S02]  /*4cf0*/  SHF.R.U32.HI R16, RZ, 0x8, R13 ;  /* 0x00000008ff107819 */ /* 0x000fe4000001160d */
[C---:B------:R-:W-:Y:S02]  /*4d00*/  LOP3.LUT R30, R13.reuse, 0x300030, RZ, 0xc0, !PT ;  /* 0x003000300d1e7812 */ /* 0x040fe400078ec0ff */
[C---:B------:R-:W-:Y:S02]  /*4d10*/  LOP3.LUT R38, R13.reuse, 0xc000c0, RZ, 0xc0, !PT ;  /* 0x00c000c00d267812 */ /* 0x040fe400078ec0ff */
[----:B------:R-:W-:Y:S02]  /*4d20*/  LOP3.LUT R18, R13, 0x30003, RZ, 0xc0, !PT ;  /* 0x000300030d127812 */ /* 0x000fe400078ec0ff */
[----:B------:R-:W-:-:S02]  /*4d30*/  LOP3.LUT R10, R12, 0xc000c, RZ, 0xc0, !PT ;  /* 0x000c000c0c0a7812 */ /* 0x000fc400078ec0ff */
[----:B------:R-:W-:Y:S02]  /*4d40*/  SHF.R.U32.HI R17, RZ, 0x8, R12 ;  /* 0x00000008ff117819 */ /* 0x000fe4000001160c */
[C---:B------:R-:W-:Y:S02]  /*4d50*/  LOP3.LUT R29, R12.reuse, 0x300030, RZ, 0xc0, !PT ;  /* 0x003000300c1d7812 */ /* 0x040fe400078ec0ff */
[C---:B------:R-:W-:Y:S02]  /*4d60*/  LOP3.LUT R37, R12.reuse, 0xc000c0, RZ, 0xc0, !PT ;  /* 0x00c000c00c257812 */ /* 0x040fe400078ec0ff */
        /* <DEDUP_REMOVED lines=136> */
.L_x_4520:
[----:B------:R-:W-:Y:S05]  /*55f0*/  @P0 BRA `(.L_x_4519) ;  /* 0x0000000000b40947 */ /* 0x000fea0003800000 */
[----:B------:R-:W0:Y:S01]  /*5600*/  LDS.128 R12, [UR4+0x40] ;  /* 0x00004004ff0c7984 */ /* 0x000e220008000c00 */
[----:B------:R-:W-:Y:S01]  /*5610*/  IMAD.MOV.U32 R53, RZ, RZ, R10 ;  /* 0x000000ffff357224 */ /* 0x000fe200078e000a */
[----:B------:R-:W-:Y:S02]  /*5620*/  PRMT R9, R9, 0x5410, R8 ;  /* 0x0000541009097816 */ /* 0x000fe40000000008 */
        /* <DEDUP_REMOVED lines=42> */
.L_x_4519:
[----:B------:R-:W-:Y:S01]  /*58d0*/  VIADD R88, R88, 0x10 ;  /* 0x0000001058587836 */ /* 0x000fe20000000000 */
[----:B------:R-:W-:Y:S01]  /*58e0*/  IADD3 R20, P3, R20, R11, RZ ;  /* 0x0000000b14147210 */ /* 0x000fe20007f7e0ff */
[----:B------:R-:W-:-:S03]  /*58f0*/  UIADD3 UR4, UR4, 0x20, URZ ;  /* 0x0000002004047890 */ /* 0x000fc6000fffe03f */
[C---:B------:R-:W-:Y:S02]  /*5900*/  ISETP.GE.AND P2, PT, R88.reuse, UR5, PT ;  /* 0x0000000558007c0c */ /* 0x040fe4000bf46270 */
[----:B------:R-:W-:Y:S02]  /*5910*/  ISETP.LT.AND P4, PT, R88, R89, PT ;  /* 0x000000595800720c */ /* 0x000fe40003f81270 */
[----:B------:R-:W-:-:S11]  /*5920*/  IADD3.X R21, R21, R0, RZ, P3, !PT ;  /* 0x0000000015157210 */ /* 0x000fd60001ffe4ff */
[----:B------:R-:W-:Y:S05]  /*5930*/  @!P2 BRA P4, `(.L_x_4521) ;  /* 0xfffffff000c4a947 */ /* 0x000fea000203ffff */
.L_x_4518:
        /* <DEDUP_REMOVED lines=8> */
[----:B-1----:R-:W-:-:S04]  /*59c0*/  IMAD R0, R0, 0x20, R7 ;  /* 0x0000002000007824 */ /* 0x002fc800078e0207 */
[----:B------:R-:W-:-:S04]  /*59d0*/  IMAD.SHL.U32 R0, R0, 0x4, RZ ;  /* 0x0000000400007824 */ /* 0x000fc800078e00ff */
[----:B0-----:R-:W-:-:S04]  /*59e0*/  IMAD R10, R17, UR4, R0 ;  /* 0x00000004110a7c24 */ /* 0x001fc8000f8e0200 */
        /* <DEDUP_REMOVED lines=9> */
[----:B------:R-:W-:-:S05]  /*5a80*/  IMAD.MOV.U32 R4, RZ, RZ, R6 ;  /* 0x000000ffff047224 */ /* 0x000fca00078e0006 */
[----:B------:R-:W-:-:S07]  /*5a90*/  MOV R4, R4 ;  /* 0x0000000400047202 */ /* 0x000fce0000000f00 */
.L_x_4525:
[----:B------:R-:W0:Y:S02]  /*5aa0*/  LDS R12, [R4] ;  /* 0x00000000040c7984 */ /* 0x000e240000000800 */
[----:B0-----:R-:W-:-:S10]  /*5ab0*/  HFMA2.MMA R13, R12, 1, 1, R11 ;  /* 0x3c003c000c0d7835 */ /* 0x001fd4000000000b */
[----:B------:R-:W0:Y:S02]  /*5ac0*/  ATOMS.CAST.SPIN R13, [R4], R12, R13 ;  /* 0x0000000c040d738d */ /* 0x000e24000180000d */
[----:B0-----:R-:W-:-:S13]  /*5ad0*/  ISETP.EQ.U32.AND P0, PT, R13, 0x1, PT ;  /* 0x000000010d00780c */ /* 0x001fda0003f02070 */
[----:B------:R-:W-:Y:S05]  /*5ae0*/  @!P0 BRA `(.L_x_4525) ;  /* 0xfffffffc00ec8947 */ /* 0x000fea000383ffff */
[----:B------:R-:W-:Y:S05]  /*5af0*/  BRA `(.L_x_4523) ;  /* 0x00000000000c7947 */ /* 0x000fea0003800000 */
.L_x_4524:
[----:B------:R-:W2:Y:S02]  /*5b00*/  LD.E R4, desc[UR8][R6.64] ;  /* 0x0000000806047980 */ /* 0x000ea4000c101900 */
[----:B--2---:R-:W-:-:S05]  /*5b10*/  IMAD.IADD R5, R11, 0x1, R4 ;  /* 0x000000010b057824 */ /* 0x004fca00078e0204 */
[----:B------:R0:W-:Y:S02]  /*5b20*/  ST.E desc[UR8][R6.64], R5 ;  /* 0x0000000506007985 */ /* 0x0001e4000c101908 */
.L_x_4523:
[----:B------:R-:W-:Y:S05]  /*5b30*/  BSYNC B0 ;  /* 0x0000000000007941 */ /* 0x000fea0003800000 */
.L_x_4522:
[----:B------:R1:W-:Y:S01]  /*5b40*/  ATOM.E.ADD.F16x2.RN.STRONG.GPU P0, RZ, desc[UR8][R6.64+0x4], R15 ;  /* 0x0000040f06ff79a2 */ /* 0x0003e2000810e1c8 */
[----:B------:R-:W-:Y:S04]  /*5b50*/  BSSY B0, `(.L_x_4526) ;  /* 0x000000e000007945 */ /* 0x000fe80003800000 */
[----:B-1----:R-:W-:Y:S05]  /*5b60*/  @P0 BRA `(.L_x_4527) ;  /* 0x0000000000300947 */ /* 0x002fea0003800000 */
[----:B------:R-:W1:Y:S02]  /*5b70*/  QSPC.E.S P0, RZ, [R6+0x4] ;  /* 0x0000040006ff73aa */ /* 0x000e640000000500 */
[----:B-1----:R-:W-:Y:S05]  /*5b80*/  @!P0 BRA `(.L_x_4528) ;  /* 0x00000000001c8947 */ /* 0x002fea0003800000 */
[----:B0-----:R-:W-:-:S07]  /*5b90*/  MOV R6, R6 ;  /* 0x0000000600067202 */ /* 0x001fce0000000f00 */
.L_x_4529:
[----:B------:R-:W0:Y:S02]  /*5ba0*/  LDS R4, [R6+0x4] ;  /* 0x0000040006047984 */ /* 0x000e240000000800 */
[----:B0-----:R-:W-:-:S06]  /*5bb0*/  HADD2 R5, R4, R15 ;  /* 0x0000000f04057230 */ /* 0x001fcc0000000000 */
[----:B------:R-:W0:Y:S02]  /*5bc0*/  ATOMS.CAST.SPIN R5, [R6+0x4], R4, R5 ;  /* 0x000004040605738d */ /* 0x000e240001800005 */
[----:B0-----:R-:W-:-:S13]  /*5bd0*/  ISETP.EQ.U32.AND P0, PT, R5, 0x1, PT ;  /* 0x000000010500780c */ /* 0x001fda0003f02070 */
[----:B------:R-:W-:Y:S05]  /*5be0*/  @!P0 BRA `(.L_x_4529) ;  /* 0xfffffffc00ec8947 */ /* 0x000fea000383ffff */
[----:B------:R-:W-:Y:S05]  /*5bf0*/  BRA `(.L_x_4527) ;  /* 0x00000000000c7947 */ /* 0x000fea0003800000 */
.L_x_4528:
[----:B------:R-:W0:Y:S02]  /*5c00*/  LD.E R4, desc[UR8][R6.64+0x4] ;  /* 0x0000040806047980 */ /* 0x000e24000c101900 */
[----:B0-----:R-:W-:-:S05]  /*5c10*/  IADD3 R5, R15, R4, RZ ;  /* 0x000000040f057210 */ /* 0x001fca0007ffe0ff */
[----:B------:R1:W-:Y:S02]  /*5c20*/  ST.E desc[UR8][R6.64+0x4], R5 ;  /* 0x0000040506007985 */ /* 0x0003e4000c101908 */
.L_x_4527:
[----:B------:R-:W-:Y:S05]  /*5c30*/  BSYNC B0 ;  /* 0x0000000000007941 */ /* 0x000fea0003800000 */
.L_x_4526:
        /* <DEDUP_REMOVED lines=13> */
.L_x_4533:
[----:B------:R-:W0:Y:S02]  /*5d10*/  LDS R6, [R2] ;  /* 0x0000000002067984 */ /* 0x000e240000000800 */
[----:B0-----:R-:W-:-:S10]  /*5d20*/  HFMA2.MMA R7, R6, 1, 1, R9 ;  /* 0x3c003c0006077835 */ /* 0x001fd40000000009 */
[----:B------:R-:W0:Y:S02]  /*5d30*/  ATOMS.CAST.SPIN R7, [R2], R6, R7 ;  /* 0x000000060207738d */ /* 0x000e240001800007 */
[----:B0-----:R-:W-:-:S13]  /*5d40*/  ISETP.EQ.U32.AND P0, PT, R7, 0x1, PT ;  /* 0x000000010700780c */ /* 0x001fda0003f02070 */
[----:B------:R-:W-:Y:S05]  /*5d50*/  @!P0 BRA `(.L_x_4533) ;  /* 0xfffffffc00ec8947 */ /* 0x000fea000383ffff */
[----:B------:R-:W-:Y:S05]  /*5d60*/  BRA `(.L_x_4531) ;  /* 0x00000000000c7947 */ /* 0x000fea0003800000 */
.L_x_4532:
[----:B------:R-:W2:Y:S02]  /*5d70*/  LD.E R0, desc[UR8][R4.64] ;  /* 0x0000000804007980 */ /* 0x000ea4000c101900 */
[----:B--2---:R-:W-:-:S05]  /*5d80*/  IADD3 R3, R9, R0, RZ ;  /* 0x0000000009037210 */ /* 0x004fca0007ffe0ff */
[----:B------:R0:W-:Y:S02]  /*5d90*/  ST.E desc[UR8][R4.64], R3 ;  /* 0x0000000304007985 */ /* 0x0001e4000c101908 */
.L_x_4531:
[----:B------:R-:W-:Y:S05]  /*5da0*/  BSYNC B0 ;  /* 0x0000000000007941 */ /* 0x000fea0003800000 */
.L_x_4530:
[----:B------:R1:W-:Y:S02]  /*5db0*/  ATOM.E.ADD.F16x2.RN.STRONG.GPU P0, RZ, desc[UR8][R4.64+0x4], R87 ;  /* 0x0000045704ff79a2 */ /* 0x0003e4000810e1c8 */
[----:B-1----:R-:W-:Y:S05]  /*5dc0*/  @P0 EXIT ;  /* 0x000000000000094d */ /* 0x002fea0003800000 */
[----:B------:R-:W1:Y:S02]  /*5dd0*/  QSPC.E.S P0, RZ, [R4+0x4] ;  /* 0x0000040004ff73aa */ /* 0x000e640000000500 */
[----:B-1----:R-:W-:Y:S05]  /*5de0*/  @!P0 BRA `(.L_x_4534) ;  /* 0x00000000001c8947 */ /* 0x002fea0003800000 */
[----:B0-----:R-:W-:-:S07]  /*5df0*/  MOV R4, R4 ;  /* 0x0000000400047202 */ /* 0x001fce0000000f00 */
.L_x_4535:
[----:B------:R-:W0:Y:S02]  /*5e00*/  LDS R2, [R4+0x4] ;  /* 0x0000040004027984 */ /* 0x000e240000000800 */
[----:B0-----:R-:W-:-:S06]  /*5e10*/  HADD2 R3, R2, R87 ;  /* 0x0000005702037230 */ /* 0x001fcc0000000000 */
[----:B------:R-:W0:Y:S02]  /*5e20*/  ATOMS.CAST.SPIN R3, [R4+0x4], R2, R3 ;  /* 0x000004020403738d */ /* 0x000e240001800003 */
[----:B0-----:R-:W-:-:S13]  /*5e30*/  ISETP.EQ.U32.AND P0, PT, R3, 0x1, PT ;  /* 0x000000010300780c */ /* 0x001fda0003f02070 */
[----:B------:R-:W-:Y:S05]  /*5e40*/  @!P0 BRA `(.L_x_4535) ;  /* 0xfffffffc00ec8947 */ /* 0x000fea000383ffff */
[----:B------:R-:W-:Y:S05]  /*5e50*/  EXIT ;  /* 0x000000000000794d */ /* 0x000fea0003800000 */
.L_x_4534:
[----:B------:R-:W0:Y:S02]  /*5e60*/  LD.E R0, desc[UR8][R4.64+0x4] ;  /* 0x0000040804007980 */ /* 0x000e24000c101900 */
[----:B0-----:R-:W-:-:S05]  /*5e70*/  IMAD.IADD R3, R87, 0x1, R0 ;  /* 0x0000000157037824 */ /* 0x001fca00078e0200 */
[----:B------:R-:W-:Y:S01]  /*5e80*/  ST.E desc[UR8][R4.64+0x4], R3 ;  /* 0x0000040304007985 */ /* 0x000fe2000c101908 */
[----:B------:R-:W-:Y:S05]  /*5e90*/  EXIT ;  /* 0x000000000000794d */ /* 0x000fea0003800000 */
.L_x_4536:
        /* <DEDUP_REMOVED lines=14> */
.L_x_5248:


//--------------------- .text._Z23gemm_half_q_half_kernelILi2ELi128ELb1ELb1ELi32EEvPK6__halfPKjS4_S2_PS0_iiiiPKtS7_iiiiiibS2_i --------------------------
	.section	.text._Z23gemm_half_q_half_kernelILi2ELi128ELb1ELb1ELi32EEvPK6__halfPKjS4_S2_PS0_iiiiPKtS7_iiiiiibS2_i,"ax",@progbits
	.align	128
        .global         _Z23gemm_half_q_half_kernelILi2ELi128ELb1ELb1ELi32EEvPK6__halfPKjS4_S2_PS0_iiiiPKtS7_iiiiiibS2_i
        .type           _Z23gemm_half_q_half_kernelILi2ELi128ELb1ELb1ELi32EEvPK6__halfPKjS4_S2_PS0_iiiiPKtS7_iiiiiibS2_i,@function
        .size           _Z23gemm_half_q_half_kernelILi2ELi128ELb1ELb1ELi32EEvPK6__halfPKjS4_S2_PS0_iiiiPKtS7_iiiiiibS2_i,(.L_x_5249 - _Z23gemm_half_q_half_kernelILi2ELi128ELb1ELb1ELi32EEvPK6__halfPKjS4_S2_PS0_iiiiPKtS7_iiiiiibS2_i)
        .other          _Z23gemm_half_q_half_kernelILi2ELi128ELb1ELb1ELi32EEvPK6__halfPKjS4_S2_PS0_iiiiPKtS7_iiiiiibS2_i,@"STO_CUDA_ENTRY STV_DEFAULT"
_Z23gemm_half_q_half_kernelILi2ELi128ELb1ELb1ELi32EEvPK6__halfPKjS4_S2_PS0_iiiiPKtS7_iiiiiibS2_i:
.text._Z23gemm_half_q_half_kernelILi2ELi128ELb1ELb1ELi32EEvPK6__halfPKjS4_S2_PS0_iiiiPKtS7_iiiiiibS2_i:
        /* <DEDUP_REMOVED lines=25> */
.L_x_4537:
        /* <DEDUP_REMOVED lines=36> */
.L_x_4542:
        /* <DEDUP_REMOVED lines=16> */
.L_x_4541:
        /* <DEDUP_REMOVED lines=16> */
.L_x_4540:
        /* <DEDUP_REMOVED lines=17> */
.L_x_4544:
        /* <DEDUP_REMOVED lines=16> */
.L_x_4543:
        /* <DEDUP_REMOVED lines=14> */
.L_x_4539:
[----:B------:R-:W-:Y:S05]  /*08c0*/  BSYNC B0 ;  /* 0x0000000000007941 */ /* 0x000fea0003800000 */
.L_x_4538:
        /* <DEDUP_REMOVED lines=14> */
[----:B------:R-:W-:-:S04]  /*09b0*/  LEA R5, R6, R5, 0x1 ;  /* 0x0000000506057211 */ /* 0x000fc800078e08ff */
[----:B------:R-:W-:Y:S01]  /*09c0*/  SHF.L.U32 R7, R5, 0x1, RZ ;  /* 0x0000000105077819 */ /* 0x000fe200000006ff */
[----:B------:R-:W-:-:S04]  /*09d0*/  HFMA2.MMA R5, -RZ, RZ, 0, 0 ;  /* 0x00000000ff057435 */ /* 0x000fc800000001ff */
[----:B-1----:R-:W-:Y:S01]  /*09e0*/  IMAD.WIDE R6, R7, 0x2, R10 ;  /* 0x0000000207067825 */ /* 0x002fe200078e020a */
[----:B------:R-:W-:Y:S06]  /*09f0*/  @!P2 BRA `(.L_x_4546) ;  /* 0x000000000034a947 */ /* 0x000fec0003800000 */
[----:B------:R-:W-:Y:S02]  /*0a00*/  PLOP3.LUT P0, PT, PT, PT, PT, 0x8, 0x0 ;  /* 0x000000000000781c */ /* 0x000fe40003f0e170 */
[----:B0-----:R-:W-:-:S11]  /*0a10*/  IADD3 R14, R4, -0x3, RZ ;  /* 0xfffffffd040e7810 */ /* 0x001fd60007ffe0ff */
.L_x_4547:
        /* <DEDUP_REMOVED lines=11> */
.L_x_4546:
[----:B-1----:R-:W-:-:S04]  /*0ad0*/  IADD3 R8, R4, -R5, RZ ;  /* 0x8000000504087210 */ /* 0x002fc80007ffe0ff */
        /* <DEDUP_REMOVED lines=9> */
.L_x_4545:
[----:B-1----:R-:W1:Y:S08]  /*0b70*/  LDC R10, c[0x0][0x25c] ;  /* 0x00009700ff0a7b82 */ /* 0x002e700000000800 */
        /* <DEDUP_REMOVED lines=10> */
[----:B0-----:R-:W-:Y:S02]  /*0c20*/  SHF.R.S32.HI R14, RZ, 0x1f, R11 ;  /* 0x0000001fff0e7819 */ /* 0x001fe4000001140b */
[C---:B-1----:R-:W-:Y:S02]  /*0c30*/  ISETP.GT.AND P4, PT, R25.reuse, R10, PT ;  /* 0x0000000a1900720c */ /* 0x042fe40003f84270 */
[----:B---3--:R-:W-:Y:S01]  /*0c40*/  ISETP.GT.AND P5, PT, R25, R12, PT ;  /* 0x0000000c1900720c */ /* 0x008fe20003fa4270 */
[----:B------:R-:W-:-:S12]  /*0c50*/  @P6 BRA `(.L_x_4548) ;  /* 0x0000000000d46947 */ /* 0x000fd80003800000 */
[----:B--2---:R-:W0:Y:S01]  /*0c60*/  LDC.64 R4, c[0x0][0x248] ;  /* 0x00009200ff047b82 */ /* 0x004e220000000a00 */
[----:B------:R-:W-:-:S07]  /*0c70*/  SHF.L.U32 R17, R3, 0x6, RZ ;  /* 0x0000000603117819 */ /* 0x000fce00000006ff */
        /* <DEDUP_REMOVED lines=11> */
.L_x_4549:
        /* <DEDUP_REMOVED lines=32> */
[----:B-1----:R-:W0:Y:S01]  /*0f30*/  I2F.F16 R18, R30 ;  /* 0x0000001e00127306 */ /* 0x002e220000200c00 */
[----:B----4-:R-:W-:-:S07]  /*0f40*/  HMUL2 R19, R28.H0_H0, R31.H0_H0 ;  /* 0x2000001f1c137232 */ /* 0x010fce0000000800 */
[----:B------:R-:W1:Y:S01]  /*0f50*/  I2F.F16 R20, R20 ;  /* 0x0000001400147306 */ /* 0x000e620000200c00 */
[----:B0-----:R-:W-:-:S07]  /*0f60*/  HMUL2 R18, R18.H0_H0, R31.H0_H0 ;  /* 0x2000001f12127232 */ /* 0x001fce0000000800 */
[----:B------:R-:W0:Y:S01]  /*0f70*/  I2F.F16 R16, R23 ;  /* 0x0000001700107306 */ /* 0x000e220000200c00 */
[-C--:B-1----:R-:W-:Y:S02]  /*0f80*/  HMUL2 R17, R20.H0_H0, R31.reuse.H0_H0 ;  /* 0x2000001f14117232 */ /* 0x082fe40000000800 */
[----:B0-----:R-:W-:Y:S01]  /*0f90*/  HMUL2 R16, R16.H0_H0, R31.H0_H0 ;  /* 0x2000001f10107232 */ /* 0x001fe20000000800 */
[----:B------:R-:W-:Y:S06]  /*0fa0*/  @!P6 BRA `(.L_x_4549) ;  /* 0xfffffffc0060e947 */ /* 0x000fec000383ffff */
.L_x_4548:
        /* <DEDUP_REMOVED lines=11> */
.L_x_4550:
        /* <DEDUP_REMOVED lines=8> */
.L_x_4551:
        /* <DEDUP_REMOVED lines=11> */
.L_x_4552:
        /* <DEDUP_REMOVED lines=8> */
.L_x_4553:
        /* <DEDUP_REMOVED lines=9> */
.L_x_4554:
[----:B------:R-:W-:Y:S02]  /*12a0*/  ISETP.GE.AND P0, PT, R25, R24, PT ;  /* 0x000000181900720c */ /* 0x000fe40003f06270 */
[----:B------:R-:W-:Y:S02]  /*12b0*/  LEA R4, R9, R4, 0x3 ;  /* 0x0000000409047211 */ /* 0x000fe400078e18ff */
[----:B------:R-:W-:Y:S02]  /*12c0*/  ISETP.GE.OR P0, PT, R25, UR5, P0 ;  /* 0x0000000519007c0c */ /* 0x000fe40008706670 */
[----:B------:R-:W-:Y:S02]  /*12d0*/  IADD3 R3, R6, R4, R3 ;  /* 0x0000000406037210 */ /* 0x000fe40007ffe003 */
[----:B------:R-:W-:Y:S02]  /*12e0*/  PRMT R23, RZ, 0x5410, RZ ;  /* 0x00005410ff177816 */ /* 0x000fe400000000ff */
[----:B------:R-:W-:-:S02]  /*12f0*/  IADD3 R8, R8, R3, R5 ;  /* 0x0000000308087210 */ /* 0x000fc40007ffe005 */
[----:B------:R-:W-:Y:S02]  /*1300*/  PRMT R22, RZ, 0x5410, RZ ;  /* 0x00005410ff167816 */ /* 0x000fe400000000ff */
[----:B------:R-:W-:Y:S02]  /*1310*/  PRMT R21, RZ, 0x5410, RZ ;  /* 0x00005410ff157816 */ /* 0x000fe400000000ff */
[----:B------:R-:W-:Y:S01]  /*1320*/  PRMT R20, RZ, 0x5410, RZ ;  /* 0x00005410ff147816 */ /* 0x000fe200000000ff */
[----:B------:R-:W-:Y:S06]  /*1330*/  @P0 BRA `(.L_x_4555) ;  /* 0x00000048004c0947 */ /* 0x000fec0003800000 */
[----:B------:R-:W0:Y:S01]  /*1340*/  S2UR UR5, SR_CgaCtaId ;  /* 0x00000000000579c3 */ /* 0x000e220000008800 */
[-C--:B------:R-:W-:Y:S01]  /*1350*/  IMAD R3, R8, R29.reuse, RZ ;  /* 0x0000001d08037224 */ /* 0x080fe200078e02ff */
[----:B------:R-:W-:Y:S01]  /*1360*/  PRMT R4, R27, 0x9910, RZ ;  /* 0x000099101b047816 */ /* 0x000fe200000000ff */
[----:B------:R-:W-:Y:S01]  /*1370*/  ULDC.64 UR8, c[0x0][0x218] ;  /* 0x0000860000087ab9 */ /* 0x000fe20000000a00 */
[----:B------:R-:W-:Y:S01]  /*1380*/  SHF.R.S32.HI R7, RZ, 0x1f, R29 ;  /* 0x0000001fff077819 */ /* 0x000fe2000001141d */
[----:B------:R-:W-:Y:S01]  /*1390*/  UMOV UR4, 0x400 ;  /* 0x0000040000047882 */ /* 0x000fe20000000000 */
[----:B------:R-:W-:Y:S01]  /*13a0*/  SHF.R.S32.HI R6, RZ, 0x1f, R2 ;  /* 0x0000001fff067819 */ /* 0x000fe20000011402 */
[----:B------:R-:W-:Y:S01]  /*13b0*/  HADD2.F32 R19, -RZ, R19.H0_H0 ;  /* 0x20000013ff137230 */ /* 0x000fe20000004100 */
[C-C-:B------:R-:W-:Y:S01]  /*13c0*/  IADD3 R15, P2, P3, R2.reuse, R29, R3.reuse ;  /* 0x0000001d020f7210 */ /* 0x140fe20007b5e003 */
[----:B------:R-:W-:Y:S01]  /*13d0*/  HADD2.F32 R18, -RZ, R18.H0_H0 ;  /* 0x20000012ff127230 */ /* 0x000fe20000004100 */
[----:B------:R-:W-:Y:S01]  /*13e0*/  SHF.R.S32.HI R5, RZ, 0x1f, R3 ;  /* 0x0000001fff057819 */ /* 0x000fe20000011403 */
[----:B------:R-:W-:Y:S01]  /*13f0*/  HADD2.F32 R17, -RZ, R17.H0_H0 ;  /* 0x20000011ff117230 */ /* 0x000fe20000004100 */
[----:B------:R-:W-:Y:S01]  /*1400*/  IADD3 R2, P4, R2, R3, RZ ;  /* 0x0000000302027210 */ /* 0x000fe20007f9e0ff */
[----:B------:R-:W-:Y:S01]  /*1410*/  HADD2.F32 R16, -RZ, R16.H0_H0 ;  /* 0x20000010ff107230 */ /* 0x000fe20000004100 */
[----:B------:R-:W-:-:S02]  /*1420*/  ISETP.NE.AND P0, PT, R4, RZ, PT ;  /* 0x000000ff0400720c */ /* 0x000fc40003f05270 */
[----:B------:R-:W-:Y:S02]  /*1430*/  IADD3.X R4, R6, R7, R5, P2, P3 ;  /* 0x0000000706047210 */ /* 0x000fe400017e6405 */
[----:B------:R-:W-:Y:S02]  /*1440*/  LEA R14, P2, R15, UR8, 0x2 ;  /* 0x000000080f0e7c11 */ /* 0x000fe4000f8410ff */
[----:B------:R-:W-:Y:S02]  /*1450*/  IADD3.X R5, R5, R6, RZ, P4, !PT ;  /* 0x0000000605057210 */ /* 0x000fe400027fe4ff */
[----:B------:R-:W-:Y:S02]  /*1460*/  LEA R12, P3, R2, UR8, 0x2 ;  /* 0x00000008020c7c11 */ /* 0x000fe4000f8610ff */
[----:B------:R-:W-:Y:S01]  /*1470*/  ISETP.LT.OR P0, PT, R0, 0x2, !P0 ;  /* 0x000000020000780c */ /* 0x000fe20004701670 */
[----:B0-----:R-:W-:Y:S01]  /*1480*/  ULEA UR4, UR5, UR4, 0x18 ;  /* 0x0000000405047291 */ /* 0x001fe2000f8ec03f */
[----:B------:R-:W-:-:S02]  /*1490*/  LEA.HI.X R15, R15, UR9, R4, 0x2, P2 ;  /* 0x000000090f0f7c11 */ /* 0x000fc400090f1404 */
[----:B------:R-:W-:Y:S01]  /*14a0*/  LEA.HI.X R13, R2, UR9, R5, 0x2, P3 ;  /* 0x00000009020d7c11 */ /* 0x000fe200098f1405 */
[----:B------:R-:W-:Y:S01]  /*14b0*/  ULDC UR5, c[0x0][0x258] ;  /* 0x0000960000057ab9 */ /* 0x000fe20000000800 */
[----:B------:R-:W-:-:S07]  /*14c0*/  PRMT R23, R23, 0x5410, RZ ;  /* 0x0000541017177816 */ /* 0x000fce00000000ff */
.L_x_4564:
        /* <DEDUP_REMOVED lines=29> */
[----:B------:R-:W-:Y:S02]  /*16a0*/  LEA.HI R35, R10, 0xffffff80, RZ, 0x8 ;  /* 0xffffff800a237811 */ /* 0x000fe400078f40ff */
[----:B------:R-:W-:-:S02]  /*16b0*/  LEA.HI R34, R11, 0xffffff80, RZ, 0x8 ;  /* 0xffffff800b227811 */ /* 0x000fc400078f40ff */
[----:B------:R-:W-:Y:S01]  /*16c0*/  LEA.HI R41, R4, 0xffffff80, RZ, 0x8 ;  /* 0xffffff8004297811 */ /* 0x000fe200078f40ff */
[----:B------:R5:W0:Y:S01]  /*16d0*/  I2F.F16 R46, R0 ;  /* 0x00000000002e7306 */ /* 0x000a220000200c00 */
[----:B----4-:R-:W-:Y:S02]  /*16e0*/  SHF.R.U32.HI R2, RZ, 0x8, R5 ;  /* 0x00000008ff027819 */ /* 0x010fe40000011605 */
[----:B------:R-:W-:Y:S02]  /*16f0*/  LEA.HI R40, R5, 0xffffff80, RZ, 0x8 ;  /* 0xffffff8005287811 */ /* 0x000fe400078f40ff */
        /* <DEDUP_REMOVED lines=8> */
[----:B------:R-:W-:Y:S02]  /*1780*/  IADD3 R51, R0, -0x80, RZ ;  /* 0xffffff8000337810 */ /* 0x000fe40007ffe0ff */
[----:B----4-:R-:W-:Y:S02]  /*1790*/  SHF.R.U32.HI R3, RZ, 0x8, R6 ;  /* 0x00000008ff037819 */ /* 0x010fe40000011606 */
[----:B------:R-:W-:-:S02]  /*17a0*/  SHF.R.U32.HI R0, RZ, 0x8, R8 ;  /* 0x00000008ff007819 */ /* 0x000fc40000011608 */
[----:B------:R-:W-:Y:S01]  /*17b0*/  LOP3.LUT R3, R3, 0xff, RZ, 0xc0, !PT ;  /* 0x000000ff03037812 */ /* 0x000fe200078ec0ff */
[----:B------:R-:W4:Y:S01]  /*17c0*/  I2F.F16 R41, R41 ;  /* 0x0000002900297306 */ /* 0x000f220000200c00 */
[----:B------:R-:W-:Y:S02]  /*17d0*/  LOP3.LUT R0, R0, 0xff, RZ, 0xc0, !PT ;  /* 0x000000ff00007812 */ /* 0x000fe400078ec0ff */
[----:B------:R-:W-:Y:S02]  /*17e0*/  IADD3 R3, R3, -0x80, RZ ;  /* 0xffffff8003037810 */ /* 0x000fe40007ffe0ff */
[----:B------:R-:W-:Y:S02]  /*17f0*/  IADD3 R0, R0, -0x80, RZ ;  /* 0xffffff8000007810 */ /* 0x000fe40007ffe0ff */
[----:B-----5:R-:W-:Y:S01]  /*1800*/  SHF.R.U32.HI R2, RZ, 0x8, R9 ;  /* 0x00000008ff027819 */ /* 0x020fe20000011609 */
[----:B------:R5:W0:Y:S01]  /*1810*/  I2F.F16 R49, R3 ;  /* 0x0000000300317306 */ /* 0x000a220000200c00 */
[----:B------:R-:W-:-:S02]  /*1820*/  SHF.R.U32.HI R8, RZ, 0x10, R8 ;  /* 0x00000010ff087819 */ /* 0x000fc40000011608 */
[----:B------:R-:W-:Y:S02]  /*1830*/  LOP3.LUT R2, R2, 0xff, RZ, 0xc0, !PT ;  /* 0x000000ff02027812 */ /* 0x000fe400078ec0ff */
        /* <DEDUP_REMOVED lines=8> */
[--C-:B-1----:R-:W-:Y:S02]  /*18c0*/  SHF.R.U32.HI R0, RZ, 0x8, R11.reuse ;  /* 0x00000008ff007819 */ /* 0x102fe4000001160b */
[----:B------:R-:W-:Y:S02]  /*18d0*/  SHF.R.U32.HI R11, RZ, 0x10, R11 ;  /* 0x00000010ff0b7819 */ /* 0x000fe4000001160b */
[----:B------:R-:W-:Y:S02]  /*18e0*/  SHF.R.U32.HI R7, RZ, 0x10, R7 ;  /* 0x00000010ff077819 */ /* 0x000fe40000011607 */
[----:B------:R-:W-:Y:S01]  /*18f0*/  IADD3 R2, R2, -0x80, RZ ;  /* 0xffffff8002027810 */ /* 0x000fe20007ffe0ff */
[----:B------:R-:W1:Y:S01]  /*1900*/  I2F.F16 R39, R39 ;  /* 0x0000002700277306 */ /* 0x000e620000200c00 */
[----:B------:R-:W-:-:S02]  /*1910*/  LOP3.LUT R8, R8, 0xff, RZ, 0xc0, !PT ;  /* 0x000000ff08087812 */ /* 0x000fc400078ec0ff */
        /* <DEDUP_REMOVED lines=10> */
[----:B------:R-:W-:Y:S02]  /*19c0*/  LOP3.LUT R0, R0, 0xff, RZ, 0xc0, !PT ;  /* 0x000000ff00007812 */ /* 0x000fe400078ec0ff */
[----:B-----5:R-:W-:Y:S02]  /*19d0*/  PRMT R2, R26, 0x9910, RZ ;  /* 0x000099101a027816 */ /* 0x020fe400000000ff */
        /* <DEDUP_REMOVED lines=13> */
[----:B------:R-:W-:-:S05]  /*1ab0*/  ISETP.NE.AND P2, PT, R2, RZ, PT ;  /* 0x000000ff0200720c */ /* 0x000fca0003f45270 */
        /* <DEDUP_REMOVED lines=26> */
[----:B------:R-:W-:Y:S01]  /*1c60*/  FFMA.FTZ R61, R0, R59, RZ ;  /* 0x0000003b003d7223 */ /* 0x000fe200000100ff */
[----:B------:R-:W-:Y:S02]  /*1c70*/  HADD2.F32 R59, -RZ, R45.H0_H0 ;  /* 0x2000002dff3b7230 */ /* 0x000fe40000004100 */
[----:B------:R-:W-:Y:S01]  /*1c80*/  FFMA.FTZ R57, R57, R4, R2 ;  /* 0x0000000439397223 */ /* 0x000fe20000010002 */
[--C-:B------:R-:W-:Y:S02]  /*1c90*/  HADD2.F32 R2, -RZ, R5.reuse.H0_H0 ;  /* 0x20000005ff027230 */ /* 0x100fe40000004100 */
[----:B------:R-:W-:Y:S02]  /*1ca0*/  HADD2.F32 R5, -RZ, R5.H1_H1 ;  /* 0x30000005ff057230 */ /* 0x000fe40000004100 */
[----:B------:R-:W-:Y:S01]  /*1cb0*/  FFMA.FTZ R59, R4, R59, R61 ;  /* 0x0000003b043b7223 */ /* 0x000fe2000001003d */
[----:B------:R-:W-:Y:S01]  /*1cc0*/  FFMA.FTZ R57, R56, R2, R57 ;  /* 0x0000000238397223 */ /* 0x000fe20000010039 */
[----:B------:R-:W-:-:S05]  /*1cd0*/  HADD2.F32 R56, -RZ, R41.H0_H0 ;  /* 0x20000029ff387230 */ /* 0x000fca0000004100 */
[----:B------:R-:W-:Y:S01]  /*1ce0*/  FFMA.FTZ R57, R56, R5, R57 ;  /* 0x0000000538397223 */ /* 0x000fe20000010039 */
[--C-:B-1----:R-:W-:Y:S02]  /*1cf0*/  HADD2.F32 R56, -RZ, R6.reuse.H0_H0 ;  /* 0x20000006ff387230 */ /* 0x102fe40000004100 */
[----:B------:R-:W-:-:S03]  /*1d00*/  HADD2.F32 R6, -RZ, R6.H1_H1 ;  /* 0x30000006ff067230 */ /* 0x000fc60000004100 */
[----:B------:R-:W-:Y:S01]  /*1d10*/  FFMA.FTZ R58, R58, R56, R57 ;  /* 0x000000383a3a7223 */ /* 0x000fe20000010039 */
[--C-:B------:R-:W-:Y:S02]  /*1d20*/  HADD2.F32 R57, -RZ, R7.reuse.H0_H0 ;  /* 0x20000007ff397230 */ /* 0x100fe40000004100 */
[----:B------:R-:W-:Y:S02]  /*1d30*/  HADD2.F32 R7, -RZ, R7.H1_H1 ;  /* 0x30000007ff077230 */ /* 0x000fe40000004100 */
        /* <DEDUP_REMOVED lines=61> */
.L_x_4557:
        /* <DEDUP_REMOVED lines=25> */
[-C--:B------:R-:W-:Y:S01]  /*22a0*/  FFMA.FTZ R43, R2, R7.reuse, RZ ;  /* 0x00000007022b7223 */ /* 0x080fe200000100ff */
[----:B------:R-:W-:Y:S01]  /*22b0*/  FFMA.FTZ R47, R47, R56, R0 ;  /* 0x000000382f2f7223 */ /* 0x000fe20000010000 */
[----:B------:R-:W-:Y:S02]  /*22c0*/  HADD2.F32 R2, -RZ, R49.H0_H0 ;  /* 0x20000031ff027230 */ /* 0x000fe40000004100 */
[----:B------:R-:W-:Y:S01]  /*22d0*/  FFMA.FTZ R7, R32, R7, RZ ;  /* 0x0000000720077223 */ /* 0x000fe200000100ff */
[----:B------:R-:W-:-:S02]  /*22e0*/  HADD2.F32 R0, -RZ, R42.H0_H0 ;  /* 0x2000002aff007230 */ /* 0x000fc40000004100 */
[-C--:B------:R-:W-:Y:S01]  /*22f0*/  FFMA.FTZ R43, R46, R56.reuse, R43 ;  /* 0x000000382e2b7223 */ /* 0x080fe2000001002b */
[----:B------:R-:W-:Y:S02]  /*2300*/  HADD2.F32 R32, -RZ, R44.H0_H0 ;  /* 0x2000002cff207230 */ /* 0x000fe40000004100 */
[----:B------:R-:W-:Y:S01]  /*2310*/  FFMA.FTZ R33, R2, R56, R33 ;  /* 0x0000003802217223 */ /* 0x000fe20000010021 */
[----:B------:R-:W-:Y:S02]  /*2320*/  HADD2.F32 R42, -RZ, R48.H0_H0 ;  /* 0x20000030ff2a7230 */ /* 0x000fe40000004100 */
[----:B------:R-:W-:Y:S01]  /*2330*/  FFMA.FTZ R0, R0, R6, R47 ;  /* 0x0000000600007223 */ /* 0x000fe2000001002f */
[----:B------:R-:W-:Y:S01]  /*2340*/  FFMA.FTZ R7, R58, R56, R7 ;  /* 0x000000383a077223 */ /* 0x000fe20000010007 */
[-C--:B------:R-:W-:Y:S01]  /*2350*/  FFMA.FTZ R32, R32, R6.reuse, R43 ;  /* 0x0000000620207223 */ /* 0x080fe2000001002b */
[----:B------:R-:W-:Y:S01]  /*2360*/  FFMA.FTZ R42, R42, R6, R33 ;  /* 0x000000062a2a7223 */ /* 0x000fe20000010021 */
[----:B------:R-:W-:Y:S01]  /*2370*/  FFMA.FTZ R2, R41, R3, R0 ;  /* 0x0000000329027223 */ /* 0x000fe20000010000 */
[----:B------:R-:W-:-:S02]  /*2380*/  HADD2.F32 R33, -RZ, R40.H0_H0 ;  /* 0x20000028ff217230 */ /* 0x000fc40000004100 */
[----:B------:R-:W-:Y:S01]  /*2390*/  FFMA.FTZ R6, R50, R6, R7 ;  /* 0x0000000632067223 */ /* 0x000fe20000010007 */
        /* <DEDUP_REMOVED lines=46> */
.L_x_4556:
        /* <DEDUP_REMOVED lines=21> */
[----:B----4-:R-:W-:Y:S02]  /*27d0*/  SHF.R.U32.HI R2, RZ, 0x8, R5 ;  /* 0x00000008ff027819 */ /* 0x010fe40000011605 */
[----:B------:R-:W-:Y:S02]  /*27e0*/  IADD3 R0, R0, -0x80, RZ ;  /* 0xffffff8000007810 */ /* 0x000fe40007ffe0ff */
[----:B------:R-:W-:Y:S02]  /*27f0*/  LOP3.LUT R2, R2, 0xff, RZ, 0xc0, !PT ;  /* 0x000000ff02027812 */ /* 0x000fe400078ec0ff */
[----:B------:R-:W-:Y:S01]  /*2800*/  LEA.HI R37, R6, 0xffffff80, RZ, 0x8 ;  /* 0xffffff8006257811 */ /* 0x000fe200078f40ff */
[----:B------:R4:W0:Y:S01]  /*2810*/  I2F.F16 R41, R0 ;  /* 0x0000000000297306 */ /* 0x0008220000200c00 */
[----:B------:R-:W-:-:S02]  /*2820*/  IADD3 R2, R2, -0x80, RZ ;  /* 0xffffff8002027810 */ /* 0x000fc40007ffe0ff */
[----:B-1----:R-:W-:Y:S02]  /*2830*/  SHF.R.U32.HI R3, RZ, 0x8, R6 ;  /* 0x00000008ff037819 */ /* 0x002fe40000011606 */
[----:B------:R-:W-:Y:S02]  /*2840*/  LEA.HI R36, R7, 0xffffff80, RZ, 0x8 ;  /* 0xffffff8007247811 */ /* 0x000fe400078f40ff */
[----:B------:R-:W-:Y:S01]  /*2850*/  LOP3.LUT R3, R3, 0xff, RZ, 0xc0, !PT ;  /* 0x000000ff03037812 */ /* 0x000fe200078ec0ff */
        /* <DEDUP_REMOVED lines=31> */
[----:B------:R-:W-:Y:S02]  /*2a50*/  LOP3.LUT R2, R10, 0xff, RZ, 0xc0, !PT ;  /* 0x000000ff0a027812 */ /* 0x000fe400078ec0ff */
[----:B------:R-:W-:Y:S02]  /*2a60*/  IADD3 R0, R0, -0x80, RZ ;  /* 0xffffff8000007810 */ /* 0x000fe40007ffe0ff */
[----:B------:R-:W-:Y:S01]  /*2a70*/  IADD3 R48, R2, -0x80, RZ ;  /* 0xffffff8002307810 */ /* 0x000fe20007ffe0ff */
[----:B------:R-:W2:Y:S01]  /*2a80*/  I2F.F16 R49, R49 ;  /* 0x0000003100317306 */ /* 0x000ea20000200c00 */
[----:B------:R-:W-:-:S02]  /*2a90*/  SHF.R.U32.HI R2, RZ, 0x8, R8 ;  /* 0x00000008ff027819 */ /* 0x000fc40000011608 */
[----:B----4-:R-:W-:Y:S02]  /*2aa0*/  LOP3.LUT R3, R11, 0xff, RZ, 0xc0, !PT ;  /* 0x000000ff0b037812 */ /* 0x010fe400078ec0ff */
[----:B------:R-:W-:Y:S02]  /*2ab0*/  LOP3.LUT R2, R2, 0xff, RZ, 0xc0, !PT ;  /* 0x000000ff02027812 */ /* 0x000fe400078ec0ff */
[----:B------:R-:W-:Y:S01]  /*2ac0*/  IADD3 R3, R3, -0x80, RZ ;  /* 0xffffff8003037810 */ /* 0x000fe20007ffe0ff */
[----:B------:R4:W0:Y:S01]  /*2ad0*/  I2F.F16 R50, R0 ;  /* 0x0000000000327306 */ /* 0x0008220000200c00 */
[----:B------:R-:W-:Y:S02]  /*2ae0*/  IADD3 R2, R2, -0x80, RZ ;  /* 0xffffff8002027810 */ /* 0x000fe40007ffe0ff */
[----:B------:R-:W-:Y:S02]  /*2af0*/  LEA.HI R32, R8, 0xffffff80, RZ, 0x8 ;  /* 0xffffff8008207811 */ /* 0x000fe400078f40ff */
[----:B------:R-:W-:-:S02]  /*2b00*/  LEA.HI R31, R9, 0xffffff80, RZ, 0x8 ;  /* 0xffffff80091f7811 */ /* 0x000fc400078f40ff */
[----:B------:R-:W-:Y:S01]  /*2b10*/  LEA.HI R30, R10, 0xffffff80, RZ, 0x8 ;  /* 0xffffff800a1e7811 */ /* 0x000fe200078f40ff */
[----:B------:R3:W0:Y:S01]  /*2b20*/  I2F.F16 R47, R3 ;  /* 0x00000003002f7306 */ /* 0x0006220000200c00 */
[----:B----4-:R-:W-:Y:S02]  /*2b30*/  SHF.R.U32.HI R0, RZ, 0x8, R9 ;  /* 0x00000008ff007819 */ /* 0x010fe40000011609 */
[----:B------:R-:W-:Y:S02]  /*2b40*/  LEA.HI R28, R11, 0xffffff80, RZ, 0x8 ;  /* 0xffffff800b1c7811 */ /* 0x000fe400078f40ff */
[----:B------:R-:W-:Y:S02]  /*2b50*/  LOP3.LUT R0, R0, 0xff, RZ, 0xc0, !PT ;  /* 0x000000ff00007812 */ /* 0x000fe400078ec0ff */
[----:B------:R-:W-:Y:S01]  /*2b60*/  SHF.R.U32.HI R8, RZ, 0x10, R8 ;  /* 0x00000010ff087819 */ /* 0x000fe20000011608 */
[----:B------:R4:W0:Y:S01]  /*2b70*/  I2F.F16 R53, R2 ;  /* 0x0000000200357306 */ /* 0x0008220000200c00 */
[----:B---3--:R-:W-:-:S02]  /*2b80*/  SHF.R.U32.HI R3, RZ, 0x8, R10 ;  /* 0x00000008ff037819 */ /* 0x008fc4000001160a */
[----:B------:R-:W-:Y:S02]  /*2b90*/  SHF.R.U32.HI R9, RZ, 0x10, R9 ;  /* 0x00000010ff097819 */ /* 0x000fe40000011609 */
[----:B------:R-:W-:Y:S02]  /*2ba0*/  SHF.R.U32.HI R10, RZ, 0x10, R10 ;  /* 0x00000010ff0a7819 */ /* 0x000fe4000001160a */
[----:B------:R-:W-:Y:S01]  /*2bb0*/  IADD3 R0, R0, -0x80, RZ ;  /* 0xffffff8000007810 */ /* 0x000fe20007ffe0ff */
[----:B------:R-:W3:Y:S01]  /*2bc0*/  I2F.F16 R32, R32 ;  /* 0x0000002000207306 */ /* 0x000ee20000200c00 */
[--C-:B----4-:R-:W-:Y:S02]  /*2bd0*/  SHF.R.U32.HI R2, RZ, 0x8, R11.reuse ;  /* 0x00000008ff027819 */ /* 0x110fe4000001160b */
[----:B------:R-:W-:Y:S02]  /*2be0*/  SHF.R.U32.HI R11, RZ, 0x10, R11 ;  /* 0x00000010ff0b7819 */ /* 0x000fe4000001160b */
[----:B------:R-:W-:-:S02]  /*2bf0*/  LOP3.LUT R8, R8, 0xff, RZ, 0xc0, !PT ;  /* 0x000000ff08087812 */ /* 0x000fc400078ec0ff */
[----:B------:R-:W-:Y:S01]  /*2c00*/  LOP3.LUT R9, R9, 0xff, RZ, 0xc0, !PT ;  /* 0x000000ff09097812 */ /* 0x000fe200078ec0ff */
[----:B------:R4:W0:Y:S01]  /*2c10*/  I2F.F16 R54, R0 ;  /* 0x0000000000367306 */ /* 0x0008220000200c00 */
[----:B------:R-:W-:Y:S02]  /*2c20*/  LOP3.LUT R10, R10, 0xff, RZ, 0xc0, !PT ;  /* 0x000000ff0a0a7812 */ /* 0x000fe400078ec0ff */
[----:B------:R-:W-:Y:S02]  /*2c30*/  LOP3.LUT R11, R11, 0xff, RZ, 0xc0, !PT ;  /* 0x000000ff0b0b7812 */ /* 0x000fe400078ec0ff */
[----:B------:R-:W-:Y:S02]  /*2c40*/  LOP3.LUT R3, R3, 0xff, RZ, 0xc0, !PT ;  /* 0x000000ff03037812 */ /* 0x000fe400078ec0ff */
[----:B------:R-:W-:Y:S01]  /*2c50*/  LOP3.LUT R2, R2, 0xff, RZ, 0xc0, !PT ;  /* 0x000000ff02027812 */ /* 0x000fe200078ec0ff */
[----:B------:R-:W0:Y:S01]  /*2c60*/  I2F.F16 R31, R31 ;  /* 0x0000001f001f7306 */ /* 0x000e220000200c00 */
[----:B----4-:R-:W-:-:S02]  /*2c70*/  PRMT R0, R26, 0x9910, RZ ;  /* 0x000099101a007816 */ /* 0x010fc400000000ff */
[----:B------:R-:W-:Y:S02]  /*2c80*/  IADD3 R8, R8, -0x80, RZ ;  /* 0xffffff8008087810 */ /* 0x000fe40007ffe0ff */
[----:B------:R-:W-:Y:S02]  /*2c90*/  IADD3 R9, R9, -0x80, RZ ;  /* 0xffffff8009097810 */ /* 0x000fe40007ffe0ff */
[----:B------:R-:W-:Y:S01]  /*2ca0*/  IADD3 R10, R10, -0x80, RZ ;  /* 0xffffff800a0a7810 */ /* 0x000fe20007ffe0ff */
[----:B------:R-:W4:Y:S01]  /*2cb0*/  I2F.F16 R30, R30 ;  /* 0x0000001e001e7306 */ /* 0x000f220000200c00 */
[----:B------:R-:W-:Y:S02]  /*2cc0*/  IADD3 R11, R11, -0x80, RZ ;  /* 0xffffff800b0b7810 */ /* 0x000fe40007ffe0ff */
[----:B------:R-:W-:Y:S02]  /*2cd0*/  IADD3 R3, R3, -0x80, RZ ;  /* 0xffffff8003037810 */ /* 0x000fe40007ffe0ff */
[----:B------:R-:W-:-:S02]  /*2ce0*/  IADD3 R2, R2, -0x80, RZ ;  /* 0xffffff8002027810 */ /* 0x000fc40007ffe0ff */
[----:B------:R-:W-:Y:S01]  /*2cf0*/  ISETP.NE.AND P2, PT, R0, RZ, PT ;  /* 0x000000ff0000720c */ /* 0x000fe20003f45270 */
        /* <DEDUP_REMOVED lines=9> */
[----:B------:R-:W1:Y:S01]  /*2d90*/  LDS.64 R4, [UR4+0x10] ;  /* 0x00001004ff047984 */ /* 0x000e620008000a00 */
[----:B0-----:R-:W-:Y:S02]  /*2da0*/  HADD2.F32 R3, -RZ, R42.H0_H0 ;  /* 0x2000002aff037230 */ /* 0x001fe40000004100 */
[----:B------:R-:W-:Y:S01]  /*2db0*/  HADD2.F32 R58, -RZ, R40.H0_H0 ;  /* 0x20000028ff3a7230 */ /* 0x000fe20000004100 */
[----:B------:R-:W0:Y:S01]  /*2dc0*/  LDS.64 R6, [UR4+0x18] ;  /* 0x00001804ff067984 */ /* 0x000e220008000a00 */
[----:B------:R-:W-:Y:S02]  /*2dd0*/  HADD2.F32 R60, -RZ, R8.H0_H0 ;  /* 0x20000008ff3c7230 */ /* 0x000fe40000004100 */
[----:B------:R-:W-:Y:S02]  /*2de0*/  HADD2.F32 R59, -RZ, R35.H0_H0 ;  /* 0x20000023ff3b7230 */ /* 0x000fe40000004100 */
[--C-:B-1----:R-:W-:Y:S02]  /*2df0*/  HADD2.F32 R0, -RZ, R4.reuse.H0_H0 ;  /* 0x20000004ff007230 */ /* 0x102fe40000004100 */
[----:B------:R-:W-:-:S02]  /*2e00*/  HADD2.F32 R4, -RZ, R4.H1_H1 ;  /* 0x30000004ff047230 */ /* 0x000fc40000004100 */
[--C-:B0-----:R-:W-:Y:S02]  /*2e10*/  HADD2.F32 R57, -RZ, R6.reuse.H0_H0 ;  /* 0x20000006ff397230 */ /* 0x101fe40000004100 */
[----:B------:R-:W-:Y:S01]  /*2e20*/  FFMA.FTZ R2, R3, R0, RZ ;  /* 0x0000000003027223 */ /* 0x000fe200000100ff */
[----:B------:R-:W-:Y:S02]  /*2e30*/  HADD2.F32 R3, -RZ, R41.H0_H0 ;  /* 0x20000029ff037230 */ /* 0x000fe40000004100 */
[----:B------:R-:W-:Y:S01]  /*2e40*/  FFMA.FTZ R61, R0, R59, RZ ;  /* 0x0000003b003d7223 */ /* 0x000fe200000100ff */
[----:B------:R-:W-:Y:S02]  /*2e50*/  HADD2.F32 R6, -RZ, R6.H1_H1 ;  /* 0x30000006ff067230 */ /* 0x000fe40000004100 */
[----:B------:R-:W-:Y:S02]  /*2e60*/  HADD2.F32 R59, -RZ, R44.H0_H0 ;  /* 0x2000002cff3b7230 */ /* 0x000fe40000004100 */
[----:B------:R-:W-:Y:S01]  /*2e70*/  FFMA.FTZ R3, R3, R4, R2 ;  /* 0x0000000403037223 */ /* 0x000fe20000010002 */
[----:B------:R-:W-:-:S02]  /*2e80*/  HADD2.F32 R2, -RZ, R5.H0_H0 ;  /* 0x20000005ff027230 */ /* 0x000fc40000004100 */
[----:B------:R-:W-:Y:S02]  /*2e90*/  HADD2.F32 R5, -RZ, R5.H1_H1 ;  /* 0x30000005ff057230 */ /* 0x000fe40000004100 */
[----:B------:R-:W-:Y:S01]  /*2ea0*/  FFMA.FTZ R59, R4, R59, R61 ;  /* 0x0000003b043b7223 */ /* 0x000fe2000001003d */
[----:B------:R-:W-:Y:S01]  /*2eb0*/  FFMA.FTZ R3, R58, R2, R3 ;  /* 0x000000023a037223 */ /* 0x000fe20000010003 */
[----:B------:R-:W-:-:S05]  /*2ec0*/  HADD2.F32 R58, -RZ, R39.H0_H0 ;  /* 0x20000027ff3a7230 */ /* 0x000fca0000004100 */
        /* <DEDUP_REMOVED lines=40> */
[----:B------:R-:W-:Y:S01]  /*3150*/  FFMA.FTZ R59, R2, R0, R59 ;  /* 0x00000000023b7223 */ /* 0x000fe2000001003b */
[----:B------:R-:W-:Y:S02]  /*3160*/  HADD2.F32 R0, -RZ, R37.H0_H0 ;  /* 0x20000025ff007230 */ /* 0x000fe40000004100 */
[----:B------:R-:W-:-:S03]  /*3170*/  HADD2.F32 R2, -RZ, R36.H0_H0 ;  /* 0x20000024ff027230 */ /* 0x000fc60000004100 */
[C---:B------:R-:W-:Y:S02]  /*3180*/  FFMA.FTZ R0, R5.reuse, R0, R4 ;  /* 0x0000000005007223 */ /* 0x040fe40000010004 */
        /* <DEDUP_REMOVED lines=22> */
.L_x_4559:
        /* <DEDUP_REMOVED lines=34> */
[----:B------:R-:W-:Y:S02]  /*3510*/  HADD2.F32 R3, -RZ, R3.H1_H1 ;  /* 0x30000003ff037230 */ /* 0x000fe40000004100 */
[----:B------:R-:W-:Y:S01]  /*3520*/  FFMA.FTZ R6, R6, R0, R35 ;  /* 0x0000000006067223 */ /* 0x000fe20000010023 */
[----:B------:R-:W-:Y:S02]  /*3530*/  HADD2.F32 R40, -RZ, R51.H0_H0 ;  /* 0x20000033ff287230 */ /* 0x000fe40000004100 */
[----:B------:R-:W-:Y:S02]  /*3540*/  HADD2.F32 R7, -RZ, R38.H0_H0 ;  /* 0x20000026ff077230 */ /* 0x000fe40000004100 */
[----:B------:R-:W-:Y:S01]  /*3550*/  FFMA.FTZ R2, R39, R3, R2 ;  /* 0x0000000327027223 */ /* 0x000fe20000010002 */
[----:B------:R-:W-:-:S02]  /*3560*/  HADD2.F32 R35, -RZ, R36.H0_H0 ;  /* 0x20000024ff237230 */ /* 0x000fc40000004100 */
[----:B------:R-:W-:Y:S01]  /*3570*/  FFMA.FTZ R0, R40, R0, R33 ;  /* 0x0000000028007223 */ /* 0x000fe20000010021 */
        /* <DEDUP_REMOVED lines=46> */
.L_x_4558:
        /* <DEDUP_REMOVED lines=198> */
.L_x_4561:
        /* <DEDUP_REMOVED lines=87> */
.L_x_4560:
        /* <DEDUP_REMOVED lines=198> */
.L_x_4563:
        /* <DEDUP_REMOVED lines=87> */
.L_x_4562:
[----:B------:R-:W-:Y:S01]  /*5c00*/  IADD3 R25, R25, 0x20, RZ ;  /* 0x0000002019197810 */ /* 0x000fe20007ffe0ff */
[----:B------:R-:W-:Y:S01]  /*5c10*/  UIADD3 UR4, UR4, 0x40, URZ ;  /* 0x0000004004047890 */ /* 0x000fe2000fffe03f */
[----:B------:R-:W-:Y:S02]  /*5c20*/  IMAD.WIDE R14, R29, 0x8, R14 ;  /* 0x000000081d0e7825 */ /* 0x000fe400078e020e */
[C---:B------:R-:W-:Y:S02]  /*5c30*/  ISETP.GE.AND P2, PT, R25.reuse, UR5, PT ;  /* 0x0000000519007c0c */ /* 0x040fe4000bf46270 */
[----:B------:R-:W-:Y:S01]  /*5c40*/  ISETP.LT.AND P3, PT, R25, R24, PT ;  /* 0x000000181900720c */ /* 0x000fe20003f61270 */
[----:B0-----:R-:W-:-:S12]  /*5c50*/  IMAD.WIDE R12, R29, 0x8, R12 ;  /* 0x000000081d0c7825 */ /* 0x001fd800078e020c */
[----:B------:R-:W-:Y:S05]  /*5c60*/  @!P2 BRA P3, `(.L_x_4564) ;  /* 0xffffffb80018a947 */ /* 0x000fea000183ffff */
.L_x_4555:
        /* <DEDUP_REMOVED lines=22> */
.L_x_4568:
[----:B------:R-:W0:Y:S02]  /*5dd0*/  LDS R4, [R10] ;  /* 0x000000000a047984 */ /* 0x000e240000000800 */
[----:B0-----:R-:W-:-:S10]  /*5de0*/  HFMA2.MMA R5, R4, 1, 1, R9 ;  /* 0x3c003c0004057835 */ /* 0x001fd40000000009 */
[----:B------:R-:W0:Y:S02]  /*5df0*/  ATOMS.CAST.SPIN R5, [R10], R4, R5 ;  /* 0x000000040a05738d */ /* 0x000e240001800005 */
[----:B0-----:R-:W-:-:S13]  /*5e00*/  ISETP.EQ.U32.AND P0, PT, R5, 0x1, PT ;  /* 0x000000010500780c */ /* 0x001fda0003f02070 */
[----:B------:R-:W-:Y:S05]  /*5e10*/  @!P0 BRA `(.L_x_4568) ;  /* 0xfffffffc00ec8947 */ /* 0x000fea000383ffff */
[----:B------:R-:W-:Y:S05]  /*5e20*/  BRA `(.L_x_4566) ;  /* 0x00000000000c7947 */ /* 0x000fea0003800000 */
.L_x_4567:
[----:B------:R-:W2:Y:S02]  /*5e30*/  LD.E R4, desc[UR6][R6.64] ;  /* 0x0000000606047980 */ /* 0x000ea4000c101900 */
[----:B--2---:R-:W-:-:S05]  /*5e40*/  IADD3 R5, R9, R4, RZ ;  /* 0x0000000409057210 */ /* 0x004fca0007ffe0ff */
[----:B------:R0:W-:Y:S02]  /*5e50*/  ST.E desc[UR6][R6.64], R5 ;  /* 0x0000000506007985 */ /* 0x0001e4000c101906 */
.L_x_4566:
[----:B------:R-:W-:Y:S05]  /*5e60*/  BSYNC B0 ;  /* 0x0000000000007941 */ /* 0x000fea0003800000 */
.L_x_4565:
[----:B------:R1:W-:Y:S01]  /*5e70*/  ATOM.E.ADD.F16x2.RN.STRONG.GPU P0, RZ, desc[UR6][R6.64+0x4], R21 ;  /* 0x0000041506ff79a2 */ /* 0x0003e2000810e1c6 */
[----:B------:R-:W-:Y:S04]  /*5e80*/  BSSY B0, `(.L_x_4569) ;  /* 0x000000f000007945 */ /* 0x000fe80003800000 */
[----:B-1----:R-:W-:Y:S05]  /*5e90*/  @P0 BRA `(.L_x_4570) ;  /* 0x0000000000340947 */ /* 0x002fea0003800000 */
[----:B------:R-:W1:Y:S02]  /*5ea0*/  QSPC.E.S P0, RZ, [R6+0x4] ;  /* 0x0000040006ff73aa */ /* 0x000e640000000500 */
[----:B-1----:R-:W-:Y:S05]  /*5eb0*/  @!P0 BRA `(.L_x_4571) ;  /* 0x0000000000208947 */ /* 0x002fea0003800000 */
[----:B------:R-:W-:-:S04]  /*5ec0*/  MOV R4, R6 ;  /* 0x0000000600047202 */ /* 0x000fc80000000f00 */
[----:B0-----:R-:W-:-:S07]  /*5ed0*/  MOV R6, R4 ;  /* 0x0000000400067202 */ /* 0x001fce0000000f00 */
.L_x_4572:
[----:B------:R-:W0:Y:S02]  /*5ee0*/  LDS R4, [R6+0x4] ;  /* 0x0000040006047984 */ /* 0x000e240000000800 */
[----:B0-----:R-:W-:-:S06]  /*5ef0*/  HADD2 R5, R4, R21 ;  /* 0x0000001504057230 */ /* 0x001fcc0000000000 */
[----:B------:R-:W0:Y:S02]  /*5f00*/  ATOMS.CAST.SPIN R5, [R6+0x4], R4, R5 ;  /* 0x000004040605738d */ /* 0x000e240001800005 */
[----:B0-----:R-:W-:-:S13]  /*5f10*/  ISETP.EQ.U32.AND P0, PT, R5, 0x1, PT ;  /* 0x000000010500780c */ /* 0x001fda0003f02070 */
[----:B------:R-:W-:Y:S05]  /*5f20*/  @!P0 BRA `(.L_x_4572) ;  /* 0xfffffffc00ec8947 */ /* 0x000fea000383ffff */
[----:B------:R-:W-:Y:S05]  /*5f30*/  BRA `(.L_x_4570) ;  /* 0x00000000000c7947 */ /* 0x000fea0003800000 */
.L_x_4571:
[----:B------:R-:W0:Y:S02]  /*5f40*/  LD.E R4, desc[UR6][R6.64+0x4] ;  /* 0x0000040606047980 */ /* 0x000e24000c101900 */
[----:B0-----:R-:W-:-:S05]  /*5f50*/  IADD3 R5, R21, R4, RZ ;  /* 0x0000000415057210 */ /* 0x001fca0007ffe0ff */
[----:B------:R1:W-:Y:S02]  /*5f60*/  ST.E desc[UR6][R6.64+0x4], R5 ;  /* 0x0000040506007985 */ /* 0x0003e4000c101906 */
.L_x_4570:
[----:B------:R-:W-:Y:S05]  /*5f70*/  BSYNC B0 ;  /* 0x0000000000007941 */ /* 0x000fea0003800000 */
.L_x_4569:
        /* <DEDUP_REMOVED lines=13> */
.L_x_4576:
[----:B------:R-:W0:Y:S02]  /*6050*/  LDS R2, [R0] ;  /* 0x0000000000027984 */ /* 0x000e240000000800 */
[----:B0-----:R-:W-:-:S10]  /*6060*/  HFMA2.MMA R3, R2, 1, 1, R7 ;  /* 0x3c003c0002037835 */ /* 0x001fd40000000007 */
[----:B------:R-:W0:Y:S02]  /*6070*/  ATOMS.CAST.SPIN R3, [R0], R2, R3 ;  /* 0x000000020003738d */ /* 0x000e240001800003 */
[----:B0-----:R-:W-:-:S13]  /*6080*/  ISETP.EQ.U32.AND P0, PT, R3, 0x1, PT ;  /* 0x000000010300780c */ /* 0x001fda0003f02070 */
[----:B------:R-:W-:Y:S05]  /*6090*/  @!P0 BRA `(.L_x_4576) ;  /* 0xfffffffc00ec8947 */ /* 0x000fea000383ffff */
[----:B------:R-:W-:Y:S05]  /*60a0*/  BRA `(.L_x_4574) ;  /* 0x00000000000c7947 */ /* 0x000fea0003800000 */
.L_x_4575:
[----:B------:R-:W2:Y:S02]  /*60b0*/  LD.E R0, desc[UR6][R4.64] ;  /* 0x0000000604007980 */ /* 0x000ea4000c101900 */
[----:B--2---:R-:W-:-:S05]  /*60c0*/  IADD3 R3, R7, R0, RZ ;  /* 0x0000000007037210 */ /* 0x004fca0007ffe0ff */
[----:B------:R0:W-:Y:S02]  /*60d0*/  ST.E desc[UR6][R4.64], R3 ;  /* 0x0000000304007985 */ /* 0x0001e4000c101906 */
.L_x_4574:
[----:B------:R-:W-:Y:S05]  /*60e0*/  BSYNC B0 ;  /* 0x0000000000007941 */ /* 0x000fea0003800000 */
.L_x_4573:
[----:B------:R1:W-:Y:S02]  /*60f0*/  ATOM.E.ADD.F16x2.RN.STRONG.GPU P0, RZ, desc[UR6][R4.64+0x4], R23 ;  /* 0x0000041704ff79a2 */ /* 0x0003e4000810e1c6 */
[----:B-1----:R-:W-:Y:S05]  /*6100*/  @P0 EXIT ;  /* 0x000000000000094d */ /* 0x002fea0003800000 */
[----:B------:R-:W1:Y:S02]  /*6110*/  QSPC.E.S P0, RZ, [R4+0x4] ;  /* 0x0000040004ff73aa */ /* 0x000e640000000500 */
[----:B-1----:R-:W-:Y:S05]  /*6120*/  @!P0 BRA `(.L_x_4577) ;  /* 0x0000000000208947 */ /* 0x002fea0003800000 */
[----:B------:R-:W-:-:S04]  /*6130*/  MOV R2, R4 ;  /* 0x0000000400027202 */ /* 0x000fc80000000f00 */
[----:B------:R-:W-:-:S07]  /*6140*/  MOV R0, R2 ;  /* 0x0000000200007202 */ /* 0x000fce0000000f00 */
.L_x_4578:
[----:B------:R-:W0:Y:S02]  /*6150*/  LDS R2, [R0+0x4] ;  /* 0x0000040000027984 */ /* 0x000e240000000800 */
[----:B0-----:R-:W-:-:S06]  /*6160*/  HADD2 R3, R2, R23 ;  /* 0x0000001702037230 */ /* 0x001fcc0000000000 */
[----:B------:R-:W0:Y:S02]  /*6170*/  ATOMS.CAST.SPIN R3, [R0+0x4], R2, R3 ;  /* 0x000004020003738d */ /* 0x000e240001800003 */
[----:B0-----:R-:W-:-:S13]  /*6180*/  ISETP.EQ.U32.AND P0, PT, R3, 0x1, PT ;  /* 0x000000010300780c */ /* 0x001fda0003f02070 */
[----:B------:R-:W-:Y:S05]  /*6190*/  @!P0 BRA `(.L_x_4578) ;  /* 0xfffffffc00ec8947 */ /* 0x000fea000383ffff */
[----:B------:R-:W-:Y:S05]  /*61a0*/  EXIT ;  /* 0x000000000000794d */ /* 0x000fea0003800000 */
.L_x_4577:
[----:B------:R-:W0:Y:S02]  /*61b0*/  LD.E R0, desc[UR6][R4.64+0x4] ;  /* 0x0000040604007980 */ /* 0x000e24000c101900 */
[----:B0-----:R-:W-:-:S05]  /*61c0*/  IADD3 R3, R23, R0, RZ ;  /* 0x0000000017037210 */ /* 0x001fca0007ffe0ff */
[----:B------:R-:W-:Y:S01]  /*61d0*/  ST.E desc[UR6][R4.64+0x4], R3 ;  /* 0x0000040304007985 */ /* 0x000fe2000c101906 */
[----:B------:R-:W-:Y:S05]  /*61e0*/  EXIT ;  /* 0x000000000000794d */ /* 0x000fea0003800000 */
.L_x_4579:
        /* <DEDUP_REMOVED lines=9> */
.L_x_5249:


//--------------------- .text._Z23gemm_half_q_half_kernelILi1ELi190ELb1ELb1ELi64EEvPK6__halfPKjS4_S2_PS0_iiiiPKtS7_iiiiiibS2_i --------------------------
	.section	.text._Z23gemm_half_q_half_kernelILi1ELi190ELb1ELb1ELi64EEvPK6__halfPKjS4_S2_PS0_iiiiPKtS7_iiiiiibS2_i,"ax",@progbits
	.align	128
        .global         _Z23gemm_half_q_half_kernelILi1ELi190ELb1ELb1ELi64EEvPK6__halfPKjS4_S2_PS0_iiiiPKtS7_iiiiiibS2_i
        .type           _Z23gemm_half_q_half_kernelILi1ELi190ELb1ELb1ELi64EEvPK6__halfPKjS4_S2_PS0_iiiiPKtS7_iiiiiibS2_i,@function
        .size           _Z23gemm_half_q_half_kernelILi1ELi190ELb1ELb1ELi64EEvPK6__halfPKjS4_S2_PS0_iiiiPKtS7_iiiiiibS2_i,(.L_x_5250 - _Z23gemm_half_q_half_kernelILi1ELi190ELb1ELb1ELi64EEvPK6__halfPKjS4_S2_PS0_iiiiPKtS7_iiiiiibS2_i)
        .other          _Z23gemm_half_q_half_kernelILi1ELi190ELb1ELb1ELi64EEvPK6__halfPKjS4_S2_PS0_iiiiPKtS7_iiiiiibS2_i,@"STO_CUDA_ENTRY STV_DEFAULT"
_Z23gemm_half_q_half_kernelILi1ELi190ELb1ELb1ELi64EEvPK6__halfPKjS4_S2_PS0_iiiiPKtS7_iiiiiibS2_i:
.text._Z23gemm_half_q_half_kernelILi1ELi190ELb1ELb1ELi64EEvPK6__halfPKjS4_S2_PS0_iiiiPKtS7_iiiiiibS2_i:
[----:B------:R-:W0:Y:S08]  /*0000*/  LDC R1, c[0x0][0x28] ;  /* 0x00000a00ff017b82 */ /* 0x000e300000000800 */
[----:B------:R-:W1:Y:S01]  /*0010*/  S2UR UR8, SR_CTAID.Y ;  /* 0x00000000000879c3 */ /* 0x000e620000002600 */
[----:B------:R-:W-:Y:S01]  /*0020*/  PRMT R7, RZ, 0x7610, R7 ;  /* 0x00007610ff077816 */ /* 0x000fe20000000007 */
[----:B------:R-:W-:Y:S01]  /*0030*/  ULDC.64 UR6, c[0x0][0x208] ;  /* 0x0000820000067ab9 */ /* 0x000fe20000000a00 */
[----:B0-----:R-:W-:-:S05]  /*0040*/  IADD3 R1, R1, -0x10, RZ ;  /* 0xfffffff001017810 */ /* 0x001fca0007ffe0ff */
[----:B------:R-:W1:Y:S02]  /*0050*/  LDC R16, c[0x0][0x238] ;  /* 0x00008e00ff107b82 */ /* 0x000e640000000800 */
[----:B-1----:R-:W-:-:S13]  /*0060*/  ISETP.LE.AND P1, PT, R16, UR8, PT ;  /* 0x0000000810007c0c */ /* 0x002fda000bf23270 */
[----:B------:R-:W0:Y:S02]  /*0070*/  @!P1 LDC.64 R2, c[0x0][0x278] ;  /* 0x00009e00ff029b82 */ /* 0x000e240000000a00 */
[----:B0-----:R-:W2:Y:S02]  /*0080*/  @!P1 LDG.E.U16 R7, desc[UR6][R2.64] ;  /* 0x0000000602079981 */ /* 0x001ea4000c1e1500 */
[----:B--2---:R-:W-:-:S04]  /*0090*/  PRMT R0, R7, 0x9910, RZ ;  /* 0x0000991007007816 */ /* 0x004fc800000000ff */
[----:B------:R-:W-:-:S13]  /*00a0*/  ISETP.NE.AND P0, PT, R0, RZ, PT ;  /* 0x000000ff0000720c */ /* 0x000fda0003f05270 */
[----:B------:R-:W-:Y:S05]  /*00b0*/  @!P0 EXIT ;  /* 0x000000000000894d */ /* 0x000fea0003800000 */
[----:B------:R-:W0:Y:S01]  /*00c0*/  S2R R13, SR_CTAID.Z ;  /* 0x00000000000d7919 */ /* 0x000e220000002700 */
[----:B------:R-:W1:Y:S01]  /*00d0*/  LDC R0, c[0x0][0x240] ;  /* 0x00009000ff007b82 */ /* 0x000e620000000800 */
[----:B------:R-:W-:Y:S01]  /*00e0*/  BSSY B0, `(.L_x_4580) ;  /* 0x0000023000007945 */ /* 0x000fe20003800000 */
[----:B------:R-:W2:Y:S01]  /*00f0*/  S2R R6, SR_TID.X ;  /* 0x0000000000067919 */ /* 0x000ea20000002100 */
[----:B------:R-:W3:Y:S01]  /*0100*/  S2R R3, SR_CTAID.X ;  /* 0x0000000000037919 */ /* 0x000ee20000002500 */
[----:B0-----:R-:W-:-:S04]  /*0110*/  SHF.L.U32 R35, R13, 0x6, RZ ;  /* 0x000000060d237819 */ /* 0x001fc800000006ff */
[C---:B-1----:R-:W-:Y:S01]  /*0120*/  VIADDMNMX R32, R35.reuse, 0x40, R0, PT ;  /* 0x0000004023207846 */ /* 0x042fe20003800100 */
[----:B--2---:R-:W-:Y:S01]  /*0130*/  IMAD.IADD R5, R35, 0x1, R6 ;  /* 0x0000000123057824 */ /* 0x004fe200078e0206 */
[----:B---3--:R-:W-:-:S04]  /*0140*/  LEA R10, R3, R6, 0x6 ;  /* 0x00000006030a7211 */ /* 0x008fc800078e30ff */
[----:B------:R-:W-:-:S13]  /*0150*/  ISETP.GE.OR P0, PT, R5, R32, P1 ;  /* 0x000000200500720c */ /* 0x000fda0000f06670 */
[----:B------:R-:W-:Y:S05]  /*0160*/  @P0 BRA `(.L_x_4581) ;  /* 0x0000000000680947 */ /* 0x000fea0003800000 */
[----:B------:R-:W-:Y:S01]  /*0170*/  ULDC.64 UR4, c[0x0][0x250] ;  /* 0x0000940000047ab9 */ /* 0x000fe20000000a00 */
[----:B------:R-:W-:Y:S02]  /*0180*/  SHF.R.S32.HI R8, RZ, 0x1f, R5 ;  /* 0x0000001fff087819 */ /* 0x000fe40000011405 */
[----:B------:R-:W-:-:S04]  /*0190*/  ISETP.NE.U32.AND P0, PT, RZ, UR4, PT ;  /* 0x00000004ff007c0c */ /* 0x000fc8000bf05070 */
[----:B------:R-:W-:-:S13]  /*01a0*/  ISETP.NE.AND.EX P0, PT, RZ, UR5, PT, P0 ;  /* 0x00000005ff007c0c */ /* 0x000fda000bf05300 */
[----:B------:R-:W-:-:S04]  /*01b0*/  @P0 LEA R2, P2, R5, UR4, 0x1 ;  /* 0x0000000405020c11 */ /* 0x000fc8000f8408ff */
[----:B------:R-:W-:Y:S01]  /*01c0*/  @P0 LEA.HI.X R3, R5, UR5, R8, 0x1, P2 ;  /* 0x0000000505030c11 */ /* 0x000fe200090f0c08 */
[----:B------:R-:W-:Y:S01]  /*01d0*/  IMAD R0, R0, UR8, RZ ;  /* 0x0000000800007c24 */ /* 0x000fe2000f8e02ff */
[----:B------:R-:W-:-:S04]  /*01e0*/  ULDC.64 UR4, c[0x0][0x210] ;  /* 0x0000840000047ab9 */ /* 0x000fc80000000a00 */
[----:B------:R-:W2:Y:S01]  /*01f0*/  @P0 LDG.E.U16.CONSTANT R3, desc[UR6][R2.64] ;  /* 0x0000000602030981 */ /* 0x000ea2000c1e9500 */
[----:B------:R-:W-:Y:S02]  /*0200*/  SHF.R.S32.HI R4, RZ, 0x1f, R0 ;  /* 0x0000001fff047819 */ /* 0x000fe40000011400 */
[----:B------:R-:W-:Y:S02]  /*0210*/  @!P0 IADD3 R5, P3, R5, R0, RZ ;  /* 0x0000000005058210 */ /* 0x000fe40007f7e0ff */
[----:B--2---:R-:W-:Y:S02]  /*0220*/  @P0 IADD3 R11, P2, R0, R3, RZ ;  /* 0x00000003000b0210 */ /* 0x004fe40007f5e0ff */
[----:B------:R-:W-:Y:S02]  /*0230*/  @!P0 IADD3.X R0, R8, R4, RZ, P3, !PT ;  /* 0x0000000408008210 */ /* 0x000fe40001ffe4ff */
[----:B------:R-:W-:Y:S01]  /*0240*/  @!P0 LEA R8, P3, R5, UR4, 0x1 ;  /* 0x0000000405088c11 */ /* 0x000fe2000f8608ff */
[----:B------:R-:W-:Y:S01]  /*0250*/  @P0 IMAD.X R12, RZ, RZ, R4, P2 ;  /* 0x000000ffff0c0224 */ /* 0x000fe200010e0604 */
[----:B------:R-:W-:-:S02]  /*0260*/  @P0 LEA R4, P2, R11, UR4, 0x1 ;  /* 0x000000040b040c11 */ /* 0x000fc4000f8408ff */
[----:B------:R-:W-:Y:S02]  /*0270*/  @!P0 LEA.HI.X R9, R5, UR5, R0, 0x1, P3 ;  /* 0x0000000505098c11 */ /* 0x000fe400098f0c00 */
[----:B------:R-:W-:-:S04]  /*0280*/  @P0 LEA.HI.X R5, R11, UR5, R12, 0x1, P2 ;  /* 0x000000050b050c11 */ /* 0x000fc800090f0c0c */
[----:B------:R-:W2:Y:S04]  /*0290*/  @!P0 LDG.E.U16.CONSTANT R9, desc[UR6][R8.64] ;  /* 0x0000000608098981 */ /* 0x000ea8000c1e9500 */
[----:B------:R-:W3:Y:S01]  /*02a0*/  @P0 LDG.E.U16.CONSTANT R5, desc[UR6][R4.64] ;  /* 0x0000000604050981 */ /* 0x000ee2000c1e9500 */
[----:B------:R-:W0:Y:S01]  /*02b0*/  S2UR UR5, SR_CgaCtaId ;  /* 0x00000000000579c3 */ /* 0x000e220000008800 */
[----:B------:R-:W-:Y:S02]  /*02c0*/  UMOV UR4, 0x400 ;  /* 0x0000040000047882 */ /* 0x000fe40000000000 */
[----:B0-----:R-:W-:-:S06]  /*02d0*/  ULEA UR4, UR5, UR4, 0x18 ;  /* 0x0000000405047291 */ /* 0x001fcc000f8ec03f */
[----:B------:R-:W-:-:S05]  /*02e0*/  LEA R0, R6, UR4, 0x1 ;  /* 0x0000000406007c11 */ /* 0x000fca000f8e08ff */
[----:B---3--:R0:W-:Y:S04]  /*02f0*/  @P0 STS.U16 [R0], R5 ;  /* 0x0000000500000388 */ /* 0x0081e80000000400 */
[----:B--2---:R0:W-:Y:S02]  /*0300*/  @!P0 STS.U16 [R0], R9 ;  /* 0x0000000900008388 */ /* 0x0041e40000000400 */
.L_x_4581:
[----:B------:R-:W-:Y:S05]  /*0310*/  BSYNC B0 ;  /* 0x0000000000007941 */ /* 0x000fea0003800000 */
.L_x_4580:
[----:B------:R-:W-:Y:S01]  /*0320*/  ULDC UR4, c[0x0][0x23c] ;  /* 0x00008f0000047ab9 */ /* 0x000fe20000000800 */
[----:B------:R-:W-:Y:S02]  /*0330*/  SHF.L.U32 R8, R10, 0x2, RZ ;  /* 0x000000020a087819 */ /* 0x000fe400000006ff */
[----:B------:R-:W-:-:S04]  /*0340*/  MOV R33, UR4 ;  /* 0x0000000400217c02 */ /* 0x000fc80008000f00 */
[----:B------:R-:W-:-:S13]  /*0350*/  ISETP.GE.AND P0, PT, R8, R33, PT ;  /* 0x000000210800720c */ /* 0x000fda0003f06270 */
[----:B------:R-:W-:Y:S05]  /*0360*/  @P0 EXIT ;  /* 0x000000000000094d */ /* 0x000fea0003800000 */
[----:B------:R-:W1:Y:S01]  /*0370*/  LDC.64 R2, c[0x0][0x248] ;  /* 0x00009200ff027b82 */ /* 0x000e620000000a00 */
[----:B------:R-:W-:-:S07]  /*0380*/  IMAD.SHL.U32 R15, R13, 0x80, RZ ;  /* 0x000000800d0f7824 */ /* 0x000fce00078e00ff */
[----:B0-----:R-:W0:Y:S01]  /*0390*/  LDC.U8 R0, c[0x0][0x270] ;  /* 0x00009c00ff007b82 */ /* 0x001e220000000000 */
[----:B-1----:R-:W-:-:S05]  /*03a0*/  IMAD.WIDE R14, R15, 0x2, R2 ;  /* 0x000000020f0e7825 */ /* 0x002fca00078e0202 */
[----:B------:R1:W5:Y:S01]  /*03b0*/  LDG.E.U16.CONSTANT R10, desc[UR6][R14.64+0x2] ;  /* 0x000002060e0a7981 */ /* 0x000362000c1e9500 */
[----:B------:R-:W-:Y:S02]  /*03c0*/  ISETP.GE.AND P2, PT, R35, R32, PT ;  /* 0x000000202300720c */ /* 0x000fe40003f46270 */
[----:B0-----:R-:W-:-:S04]  /*03d0*/  PRMT R0, R0, 0x8880, RZ ;  /* 0x0000888000007816 */ /* 0x001fc800000000ff */
[----:B------:R-:W-:-:S04]  /*03e0*/  ISETP.NE.AND P0, PT, R0, RZ, PT ;  /* 0x000000ff0000720c */ /* 0x000fc80003f05270 */
[----:B------:R-:W-:-:S04]  /*03f0*/  ISETP.NE.OR P0, PT, R13, RZ, !P0 ;  /* 0x000000ff0d00720c */ /* 0x000fc80004705670 */
[----:B------:R-:W-:-:S13]  /*0400*/  ISETP.LE.OR P0, PT, R16, UR8, P0 ;  /* 0x0000000810007c0c */ /* 0x000fda0008703670 */
[----:B------:R-:W0:Y:S01]  /*0410*/  @!P0 LDC.64 R4, c[0x0][0x230] ;  /* 0x00008c00ff048b82 */ /* 0x000e220000000a00 */
[----:B------:R-:W-:-:S04]  /*0420*/  @!P0 IMAD R9, R33, UR8, R8 ;  /* 0x0000000821098c24 */ /* 0x000fc8000f8e0208 */
[----:B0-----:R-:W-:-:S05]  /*0430*/  @!P0 IMAD.WIDE R4, R9, 0x2, R4 ;  /* 0x0000000209048825 */ /* 0x001fca00078e0204 */
[----:B------:R1:W-:Y:S01]  /*0440*/  @!P0 STG.E.64 desc[UR6][R4.64], RZ ;  /* 0x000000ff04008986 */ /* 0x0003e2000c101b06 */
[----:B------:R-:W-:Y:S06]  /*0450*/  BAR.SYNC.DEFER_BLOCKING 0x0 ;  /* 0x0000000000007b1d */ /* 0x000fec0000010000 */
[----:B------:R-:W-:Y:S05]  /*0460*/  @P2 BRA `(.L_x_4582) ;  /* 0x0000000000d02947 */ /* 0x000fea0003800000 */
[----:B------:R0:W5:Y:S01]  /*0470*/  LDG.E.U16.CONSTANT R0, desc[UR6][R14.64] ;  /* 0x000000060e007981 */ /* 0x000162000c1e9500 */
[----:B-1----:R-:W1:Y:S01]  /*0480*/  LDC.64 R4, c[0x0][0x220] ;  /* 0x00008800ff047b82 */ /* 0x002e620000000a00 */
[----:B------:R-:W-:Y:S01]  /*0490*/  SHF.R.S32.HI R9, RZ, 0x1f, R8 ;  /* 0x0000001fff097819 */ /* 0x000fe20000011408 */
[----:B------:R-:W-:Y:S01]  /*04a0*/  HFMA2.MMA R6, -RZ, RZ, 0, 0 ;  /* 0x00000000ff067435 */ /* 0x000fe200000001ff */
[----:B------:R-:W-:Y:S02]  /*04b0*/  SHF.L.U32 R11, R8, 0x2, RZ ;  /* 0x00000002080b7819 */ /* 0x000fe400000006ff */
[----:B------:R-:W-:Y:S01]  /*04c0*/  LEA.HI R12, R9, R8, RZ, 0x3 ;  /* 0x00000008090c7211 */ /* 0x000fe200078f18ff */
[----:B------:R-:W-:Y:S01]  /*04d0*/  IMAD.MOV.U32 R9, RZ, RZ, R35 ;  /* 0x000000ffff097224 */ /* 0x000fe200078e0023 */
[----:B------:R-:W-:Y:S02]  /*04e0*/  LOP3.LUT R11, R11, 0x10, RZ, 0xc0, !PT ;  /* 0x000000100b0b7812 */ /* 0x000fe400078ec0ff */
[----:B0-----:R-:W-:-:S07]  /*04f0*/  SHF.R.S32.HI R12, RZ, 0x3, R12 ;  /* 0x00000003ff0c7819 */ /* 0x001fce000001140c */
.L_x_4583:
[----:B0----5:R-:W-:Y:S01]  /*0500*/  IADD3 R13, R0, R6, RZ ;  /* 0x00000006000d7210 */ /* 0x021fe20007ffe0ff */
[----:B------:R-:W0:Y:S04]  /*0510*/  LDC.64 R16, c[0x0][0x228] ;  /* 0x00008a00ff107b82 */ /* 0x000e280000000a00 */
[----:B------:R-:W-:-:S05]  /*0520*/  IMAD R14, R13, R33, RZ ;  /* 0x000000210d0e7224 */ /* 0x000fca00078e02ff */
[----:B------:R-:W-:-:S04]  /*0530*/  SHF.R.S32.HI R15, RZ, 0x1f, R14 ;  /* 0x0000001fff0f7819 */ /* 0x000fc8000001140e */
[----:B------:R-:W-:-:S04]  /*0540*/  LEA.HI R15, R15, R14, RZ, 0x3 ;  /* 0x0000000e0f0f7211 */ /* 0x000fc800078f18ff */
[----:B------:R-:W-:-:S05]  /*0550*/  LEA.HI.SX32 R15, R15, R12, 0x1d ;  /* 0x0000000c0f0f7211 */ /* 0x000fca00078feaff */
[----:B-1----:R-:W-:-:S06]  /*0560*/  IMAD.WIDE R14, R15, 0x4, R4 ;  /* 0x000000040f0e7825 */ /* 0x002fcc00078e0204 */
[----:B------:R-:W2:Y:S01]  /*0570*/  LDG.E.CONSTANT R14, desc[UR6][R14.64] ;  /* 0x000000060e0e7981 */ /* 0x000ea2000c1e9900 */
[----:B0-----:R-:W-:Y:S01]  /*0580*/  IMAD.WIDE R16, R13, 0x2, R16 ;  /* 0x000000020d107825 */ /* 0x001fe200078e0210 */
[----:B------:R-:W-:-:S05]  /*0590*/  LEA R19, R9, 0x1, 0x1 ;  /* 0x0000000109137811 */ /* 0x000fca00078e08ff */
[----:B------:R0:W3:Y:S01]  /*05a0*/  LDG.E.U16.CONSTANT R16, desc[UR6][R16.64] ;  /* 0x0000000610107981 */ /* 0x0000e2000c1e9500 */
[----:B------:R-:W-:-:S05]  /*05b0*/  IMAD.WIDE R18, R19, 0x2, R2 ;  /* 0x0000000213127825 */ /* 0x000fca00078e0202 */
        /* <DEDUP_REMOVED lines=10> */
[----:B------:R-:W-:Y:S02]  /*0660*/  IADD3 R20, R20, 0x1, RZ ;  /* 0x0000000114147810 */ /* 0x000fe40007ffe0ff */
[----:B------:R-:W-:Y:S01]  /*0670*/  IADD3 R14, R14, 0x1, RZ ;  /* 0x000000010e0e7810 */ /* 0x000fe20007ffe0ff */
[----:B------:R-:W-:Y:S01]  /*0680*/  IMAD R21, R21, R21, RZ ;  /* 0x0000001515157224 */ /* 0x000fe200078e02ff */
[----:B------:R-:W-:Y:S01]  /*0690*/  IADD3 R13, R13, 0x1, RZ ;  /* 0x000000010d0d7810 */ /* 0x000fe20007ffe0ff */
[----:B------:R-:W-:Y:S01]  /*06a0*/  IMAD R20, R20, R20, RZ ;  /* 0x0000001414147224 */ /* 0x000fe200078e02ff */
[----:B----4-:R-:W-:Y:S01]  /*06b0*/  IADD3 R9, R22, R9, RZ ;  /* 0x0000000916097210 */ /* 0x010fe20007ffe0ff */
[----:B------:R-:W-:Y:S02]  /*06c0*/  IMAD R18, R14, R14, RZ ;  /* 0x0000000e0e127224 */ /* 0x000fe400078e02ff */
[----:B0-----:R-:W-:Y:S01]  /*06d0*/  IMAD R17, R13, R13, RZ ;  /* 0x0000000d0d117224 */ /* 0x001fe200078e02ff */
[----:B------:R-:W-:Y:S01]  /*06e0*/  I2F.F16 R21, R21 ;  /* 0x0000001500157306 */ /* 0x000fe20000200c00 */
[----:B------:R-:W-:Y:S01]  /*06f0*/  IMAD R13, R6, 0x8, R1 ;  /* 0x00000008060d7824 */ /* 0x000fe200078e0201 */
[----:B------:R-:W-:-:S02]  /*0700*/  ISETP.GE.AND P0, PT, R9, R32, PT ;  /* 0x000000200900720c */ /* 0x000fc40003f06270 */
[----:B------:R-:W-:-:S04]  /*0710*/  IADD3 R6, R6, 0x1, RZ ;  /* 0x0000000106067810 */ /* 0x000fc80007ffe0ff */
[----:B------:R-:W0:Y:S08]  /*0720*/  I2F.F16 R20, R20 ;  /* 0x0000001400147306 */ /* 0x000e300000200c00 */
[----:B------:R-:W-:Y:S01]  /*0730*/  I2F.F16 R18, R18 ;  /* 0x0000001200127306 */ /* 0x000fe20000200c00 */
[----:B0-----:R-:W-:-:S07]  /*0740*/  PRMT R21, R20, 0x5410, R21 ;  /* 0x0000541014157816 */ /* 0x001fce0000000015 */
[----:B------:R-:W0:Y:S01]  /*0750*/  I2F.F16 R17, R17 ;  /* 0x0000001100117306 */ /* 0x000e220000200c00 */
[----:B---3--:R-:W-:Y:S01]  /*0760*/  HMUL2 R14, R21, R16.H0_H0 ;  /* 0x20000010150e7232 */ /* 0x008fe20000000000 */
[----:B0-----:R-:W-:-:S05]  /*0770*/  PRMT R15, R17, 0x5410, R18 ;  /* 0x00005410110f7816 */ /* 0x001fca0000000012 */
[----:B------:R-:W-:-:S05]  /*0780*/  HMUL2 R15, R15, R16.H0_H0 ;  /* 0x200000100f0f7232 */ /* 0x000fca0000000000 */
[----:B------:R0:W-:Y:S01]  /*0790*/  STL.64 [R13], R14 ;  /* 0x0000000e0d007387 */ /* 0x0001e20000100a00 */
[----:B------:R-:W-:Y:S05]  /*07a0*/  @!P0 BRA `(.L_x_4583) ;  /* 0xfffffffc00548947 */ /* 0x000fea000383ffff */
.L_x_4582:
[----:B0-----:R0:W5:Y:S01]  /*07b0*/  LDL.64 R12, [R1] ;  /* 0x00000000010c7983 */ /* 0x0011620000100a00 */
[----:B-1----:R-:W1:Y:S01]  /*07c0*/  LDC R4, c[0x0][0x25c] ;  /* 0x00009700ff047b82 */ /* 0x002e620000000800 */
[----:B------:R-:W-:Y:S01]  /*07d0*/  ULDC UR8, c[0x0][0x258] ;  /* 0x0000960000087ab9 */ /* 0x000fe20000000800 */
[----:B------:R-:W-:Y:S01]  /*07e0*/  IMAD.MOV.U32 R0, RZ, RZ, RZ ;  /* 0x000000ffff007224 */ /* 0x000fe200078e00ff */
[----:B------:R-:W-:Y:S02]  /*07f0*/  ISETP.GT.AND P0, PT, R35, UR8, PT ;  /* 0x0000000823007c0c */ /* 0x000fe4000bf04270 */
[----:B------:R-:W-:-:S03]  /*0800*/  MOV R2, RZ ;  /* 0x000000ff00027202 */ /* 0x000fc60000000f00 */
[----:B------:R-:W2:Y:S01]  /*0810*/  LDC R6, c[0x0][0x264] ;  /* 0x00009900ff067b82 */ /* 0x000ea20000000800 */
[----:B-1----:R-:W-:-:S07]  /*0820*/  ISETP.GT.AND P2, PT, R35, R4, PT ;  /* 0x000000042300720c */ /* 0x002fce0003f44270 */
[----:B0-----:R-:W-:Y:S06]  /*0830*/  @!P0 BRA `(.L_x_4584) ;  /* 0x00000000001c8947 */ /* 0x001fec0003800000 */
[----:B------:R-:W0:Y:S02]  /*0840*/  LDC R2, c[0x0][0x25c] ;  /* 0x00009700ff027b82 */ /* 0x000e240000000800 */
[----:B0-----:R-:W-:-:S04]  /*0850*/  VIMNMX R2, R35, R2, PT ;  /* 0x0000000223027248 */ /* 0x001fc80003fe0100 */
[----:B------:R-:W-:-:S04]  /*0860*/  IADD3 R2, R2, -UR8, RZ ;  /* 0x8000000802027c10 */ /* 0x000fc8000fffe0ff */
[----:B------:R-:W-:-:S04]  /*0870*/  SHF.R.S32.HI R3, RZ, 0x1f, R2 ;  /* 0x0000001fff037819 */ /* 0x000fc80000011402 */
[----:B------:R-:W-:-:S04]  /*0880*/  LEA.HI R3, R3, R2, RZ, 0x5 ;  /* 0x0000000203037211 */ /* 0x000fc800078f28ff */
[----:B------:R-:W-:-:S05]  /*0890*/  SHF.R.S32.HI R3, RZ, 0x5, R3 ;  /* 0x00000005ff037819 */ /* 0x000fca0000011403 */
[----:B------:R-:W-:-:S07]  /*08a0*/  IMAD R2, R3, 0x6, RZ ;  /* 0x0000000603027824 */ /* 0x000fce00078e02ff */
.L_x_4584:
        /* <DEDUP_REMOVED lines=8> */
.L_x_4585:
[----:B------:R-:W-:Y:S01]  /*0930*/  ULDC UR4, c[0x0][0x260] ;  /* 0x0000980000047ab9 */ /* 0x000fe20000000800 */
[----:B------:R-:W-:Y:S01]  /*0940*/  HFMA2.MMA R3, -RZ, RZ, 0, 0 ;  /* 0x00000000ff037435 */ /* 0x000fe200000001ff */
[C---:B------:R-:W-:Y:S02]  /*0950*/  ISETP.GT.AND P0, PT, R35.reuse, UR4, PT ;  /* 0x0000000423007c0c */ /* 0x040fe4000bf04270 */
[----:B--2---:R-:W-:Y:S02]  /*0960*/  ISETP.GT.AND P2, PT, R35, R6, PT ;  /* 0x000000062300720c */ /* 0x004fe40003f44270 */
[----:B------:R-:W-:-:S09]  /*0970*/  MOV R5, RZ ;  /* 0x000000ff00057202 */ /* 0x000fd20000000f00 */
[----:B------:R-:W-:Y:S05]  /*0980*/  @!P0 BRA `(.L_x_4586) ;  /* 0x00000000001c8947 */ /* 0x000fea0003800000 */
[----:B------:R-:W0:Y:S02]  /*0990*/  LDC R4, c[0x0][0x264] ;  /* 0x00009900ff047b82 */ /* 0x000e240000000800 */
[----:B0-----:R-:W-:-:S05]  /*09a0*/  VIMNMX R4, R35, R4, PT ;  /* 0x0000000423047248 */ /* 0x001fca0003fe0100 */
[----:B------:R-:W-:-:S05]  /*09b0*/  VIADD R4, R4, -UR4 ;  /* 0x8000000404047c36 */ /* 0x000fca0008000000 */
[----:B------:R-:W-:-:S04]  /*09c0*/  SHF.R.S32.HI R5, RZ, 0x1f, R4 ;  /* 0x0000001fff057819 */ /* 0x000fc80000011404 */
[----:B------:R-:W-:-:S04]  /*09d0*/  LEA.HI R5, R5, R4, RZ, 0x5 ;  /* 0x0000000405057211 */ /* 0x000fc800078f28ff */
[----:B------:R-:W-:-:S04]  /*09e0*/  SHF.R.S32.HI R5, RZ, 0x5, R5 ;  /* 0x00000005ff057819 */ /* 0x000fc80000011405 */
[----:B------:R-:W-:-:S07]  /*09f0*/  SHF.L.U32 R5, R5, 0x2, RZ ;  /* 0x0000000205057819 */ /* 0x000fce00000006ff */
.L_x_4586:
        /* <DEDUP_REMOVED lines=8> */
.L_x_4587:
[----:B------:R-:W-:Y:S01]  /*0a80*/  ULDC UR4, c[0x0][0x268] ;  /* 0x00009a0000047ab9 */ /* 0x000fe20000000800 */
[----:B------:R-:W-:Y:S01]  /*0a90*/  IMAD.MOV.U32 R4, RZ, RZ, RZ ;  /* 0x000000ffff047224 */ /* 0x000fe200078e00ff */
[----:B------:R-:W-:-:S13]  /*0aa0*/  ISETP.GT.AND P0, PT, R35, UR4, PT ;  /* 0x0000000423007c0c */ /* 0x000fda000bf04270 */
        /* <DEDUP_REMOVED lines=8> */
.L_x_4588:
[----:B------:R-:W-:Y:S01]  /*0b30*/  VIMNMX R6, R35, UR8, PT ;  /* 0x0000000823067c48 */ /* 0x000fe2000bfe0100 */
[----:B------:R-:W0:Y:S01]  /*0b40*/  S2UR UR5, SR_CgaCtaId ;  /* 0x00000000000579c3 */ /* 0x000e220000008800 */
[----:B------:R-:W-:Y:S01]  /*0b50*/  ULDC.64 UR10, c[0x0][0x218] ;  /* 0x00008600000a7ab9 */ /* 0x000fe20000000a00 */
[----:B------:R-:W-:Y:S01]  /*0b60*/  UMOV UR4, 0x400 ;  /* 0x0000040000047882 */ /* 0x000fe20000000000 */
[----:B------:R-:W-:-:S04]  /*0b70*/  SHF.R.S32.HI R9, RZ, 0x1f, R6 ;  /* 0x0000001fff097819 */ /* 0x000fc80000011406 */
[----:B------:R-:W-:Y:S01]  /*0b80*/  LEA.HI R9, R9, R6, RZ, 0x5 ;  /* 0x0000000609097211 */ /* 0x000fe200078f28ff */
[----:B------:R-:W-:-:S03]  /*0b90*/  HFMA2.MMA R6, -RZ, RZ, 0, 0 ;  /* 0x00000000ff067435 */ /* 0x000fc600000001ff */
[----:B------:R-:W-:-:S05]  /*0ba0*/  SHF.R.S32.HI R9, RZ, 0x5, R9 ;  /* 0x00000005ff097819 */ /* 0x000fca0000011409 */
[----:B------:R-:W-:Y:S01]  /*0bb0*/  IMAD R2, R9, 0x8, R2 ;  /* 0x0000000809027824 */ /* 0x000fe200078e0202 */
[----:B------:R-:W-:-:S04]  /*0bc0*/  SHF.R.S32.HI R9, RZ, 0x1f, R8 ;  /* 0x0000001fff097819 */ /* 0x000fc80000011408 */
[----:B------:R-:W-:Y:S02]  /*0bd0*/  IADD3 R0, R5, R2, R0 ;  /* 0x0000000205007210 */ /* 0x000fe40007ffe000 */
[----:B-----5:R-:W-:Y:S01]  /*0be0*/  PRMT R2, R12, 0x7610, R12 ;  /* 0x000076100c027816 */ /* 0x020fe2000000000c */
[----:B0-----:R-:W-:Y:S01]  /*0bf0*/  ULEA UR4, UR5, UR4, 0x18 ;  /* 0x0000000405047291 */ /* 0x001fe2000f8ec03f */
[----:B------:R-:W-:Y:S01]  /*0c00*/  IADD3 R0, R4, R0, R3 ;  /* 0x0000000004007210 */ /* 0x000fe20007ffe003 */
[----:B------:R-:W-:Y:S01]  /*0c10*/  IMAD.IADD R3, R35, 0x1, R10 ;  /* 0x0000000123037824 */ /* 0x000fe200078e020a */
[----:B------:R-:W-:Y:S02]  /*0c20*/  PRMT R5, RZ, 0x5410, RZ ;  /* 0x00005410ff057816 */ /* 0x000fe400000000ff */
[----:B------:R-:W-:Y:S01]  /*0c30*/  PRMT R4, RZ, 0x5410, RZ ;  /* 0x00005410ff047816 */ /* 0x000fe200000000ff */
[----:B------:R-:W-:-:S05]  /*0c40*/  IMAD R11, R0, R33, RZ ;  /* 0x00000021000b7224 */ /* 0x000fca00078e02ff */
[----:B------:R-:W-:Y:S02]  /*0c50*/  SHF.R.S32.HI R14, RZ, 0x1f, R11 ;  /* 0x0000001fff0e7819 */ /* 0x000fe4000001140b */
[----:B------:R-:W-:-:S04]  /*0c60*/  IADD3 R21, P0, R8, R11, RZ ;  /* 0x0000000b08157210 */ /* 0x000fc80007f1e0ff */
[----:B------:R-:W-:Y:S02]  /*0c70*/  IADD3.X R0, R14, R9, RZ, P0, !PT ;  /* 0x000000090e007210 */ /* 0x000fe400007fe4ff */
[----:B------:R-:W-:-:S04]  /*0c80*/  LEA R20, P0, R21, UR10, 0x2 ;  /* 0x0000000a15147c11 */ /* 0x000fc8000f8010ff */
[----:B------:R-:W-:Y:S02]  /*0c90*/  LEA.HI.X R21, R21, UR11, R0, 0x2, P0 ;  /* 0x0000000b15157c11 */ /* 0x000fe400080f1400 */
[----:B------:R-:W-:Y:S02]  /*0ca0*/  ISETP.GE.AND P0, PT, R35, R32, PT ;  /* 0x000000202300720c */ /* 0x000fe40003f06270 */
[----:B------:R-:W-:Y:S02]  /*0cb0*/  PRMT R0, R13, 0x7610, R13 ;  /* 0x000076100d007816 */ /* 0x000fe4000000000d */
[----:B------:R-:W-:-:S13]  /*0cc0*/  ISETP.GE.OR P0, PT, R35, UR8, P0 ;  /* 0x0000000823007c0c */ /* 0x000fda0008706670 */
[----:B------:R-:W-:Y:S05]  /*0cd0*/  @P0 BRA `(.L_x_4589) ;  /* 0x0000003000f00947 */ /* 0x000fea0003800000 */
[----:B------:R-:W-:Y:S01]  /*0ce0*/  IADD3 R8, P0, P2, R8, R33, R11 ;  /* 0x0000002108087210 */ /* 0x000fe20007a1e00b */
[----:B------:R-:W-:Y:S01]  /*0cf0*/  ULDC UR5, c[0x0][0x258] ;  /* 0x0000960000057ab9 */ /* 0x000fe20000000800 */
[----:B------:R-:W-:Y:S02]  /*0d00*/  SHF.R.S32.HI R4, RZ, 0x1f, R33 ;  /* 0x0000001fff047819 */ /* 0x000fe40000011421 */
[----:B------:R-:W-:Y:S02]  /*0d10*/  MOV R6, RZ ;  /* 0x000000ff00067202 */ /* 0x000fe40000000f00 */
[----:B------:R-:W-:Y:S02]  /*0d20*/  IADD3.X R9, R9, R4, R14, P0, P2 ;  /* 0x0000000409097210 */ /* 0x000fe400007e440e */
[----:B------:R-:W-:Y:S02]  /*0d30*/  LEA R36, P0, R8, UR10, 0x2 ;  /* 0x0000000a08247c11 */ /* 0x000fe4000f8010ff */
[----:B------:R-:W-:-:S02]  /*0d40*/  PRMT R4, RZ, 0x5410, RZ ;  /* 0x00005410ff047816 */ /* 0x000fc400000000ff */
[----:B------:R-:W-:Y:S02]  /*0d50*/  LEA.HI.X R37, R8, UR11, R9, 0x2, P0 ;  /* 0x0000000b08257c11 */ /* 0x000fe400080f1409 */
[----:B------:R-:W-:-:S07]  /*0d60*/  PRMT R5, RZ, 0x5410, RZ ;  /* 0x00005410ff057816 */ /* 0x000fce00000000ff */
.L_x_4594:
[----:B------:R-:W-:Y:S01]  /*0d70*/  ISETP.NE.AND P0, PT, R35, R3, PT ;  /* 0x000000032300720c */ /* 0x000fe20003f05270 */
[----:B0-----:R-:W0:-:S12]  /*0d80*/  LDC R33, c[0x0][0x23c] ;  /* 0x00008f00ff217b82 */ /* 0x001e180000000800 */
[----:B------:R-:W1:Y:S01]  /*0d90*/  @!P0 LDC.64 R26, c[0x0][0x248] ;  /* 0x00009200ff1a8b82 */ /* 0x000e620000000a00 */
[----:B------:R-:W-:Y:S02]  /*0da0*/  @!P0 IADD3 R6, R6, 0x1, RZ ;  /* 0x0000000106068810 */ /* 0x000fe40007ffe0ff */
[----:B------:R-:W-:-:S03]  /*0db0*/  @!P0 SHF.L.U32 R9, R35, 0x1, RZ ;  /* 0x0000000123098819 */ /* 0x000fc600000006ff */
[----:B------:R-:W-:-:S05]  /*0dc0*/  @!P0 IMAD R8, R6, 0x8, R1 ;  /* 0x0000000806088824 */ /* 0x000fca00078e0201 */
[----:B------:R2:W3:Y:S01]  /*0dd0*/  @!P0 LDL.64 R10, [R8] ;  /* 0x00000000080a8983 */ /* 0x0004e20000100a00 */
[----:B-1----:R-:W-:-:S06]  /*0de0*/  @!P0 IMAD.WIDE R26, R9, 0x2, R26 ;  /* 0x00000002091a8825 */ /* 0x002fcc00078e021a */
[----:B------:R1:W5:Y:S01]  /*0df0*/  @!P0 LDG.E.U16.CONSTANT R26, desc[UR6][R26.64+0x2] ;  /* 0x000002061a1a8981 */ /* 0x000362000c1e9500 */
[----:B--2---:R-:W-:Y:S01]  /*0e00*/  MOV R8, R20 ;  /* 0x0000001400087202 */ /* 0x004fe20000000f00 */
[----:B------:R-:W-:Y:S01]  /*0e10*/  IMAD.MOV.U32 R9, RZ, RZ, R21 ;  /* 0x000000ffff097224 */ /* 0x000fe200078e0015 */
[----:B------:R-:W-:Y:S02]  /*0e20*/  MOV R20, R36 ;  /* 0x0000002400147202 */ /* 0x000fe40000000f00 */
[----:B------:R-:W-:Y:S01]  /*0e30*/  MOV R21, R37 ;  /* 0x0000002500157202 */ /* 0x000fe20000000f00 */
[----:B0-----:R-:W-:-:S04]  /*0e40*/  IMAD.WIDE R18, R33, 0x8, R8 ;  /* 0x0000000821127825 */ /* 0x001fc800078e0208 */
[----:B------:R-:W-:-:S04]  /*0e50*/  IMAD.WIDE R30, R33, 0x8, R18 ;  /* 0x00000008211e7825 */ /* 0x000fc800078e0212 */
[----:B------:R-:W-:Y:S01]  /*0e60*/  IMAD.WIDE R24, R33, 0x8, R30 ;  /* 0x0000000821187825 */ /* 0x000fe200078e021e */
[----:B---3--:R-:W-:Y:S02]  /*0e70*/  @!P0 PRMT R2, R10, 0x7610, R2 ;  /* 0x000076100a028816 */ /* 0x008fe40000000002 */
[----:B------:R-:W-:Y:S02]  /*0e80*/  @!P0 PRMT R0, R11, 0x7610, R0 ;  /* 0x000076100b008816 */ /* 0x000fe40000000000 */
[----:B------:R-:W-:Y:S02]  /*0e90*/  @!P0 PRMT R2, R2, 0x7610, R10 ;  /* 0x0000761002028816 */ /* 0x000fe4000000000a */
[----:B------:R-:W-:Y:S01]  /*0ea0*/  @!P0 PRMT R0, R0, 0x7610, R11 ;  /* 0x0000761000008816 */ /* 0x000fe2000000000b */
[----:B-1----:R-:W-:Y:S06]  /*0eb0*/  @P1 BRA `(.L_x_4590) ;  /* 0x0000000c00101947 */ /* 0x002fec0003800000 */
[----:B------:R-:W2:Y:S04]  /*0ec0*/  LDG.E.128.CONSTANT R8, desc[UR6][R8.64] ;  /* 0x0000000608087981 */ /* 0x000ea8000c1e9d00 */
[----:B------:R-:W3:Y:S04]  /*0ed0*/  LDG.E.128.CONSTANT R12, desc[UR6][R20.64] ;  /* 0x00000006140c7981 */ /* 0x000ee8000c1e9d00 */
[----:B------:R-:W0:Y:S01]  /*0ee0*/  LDS.64 R28, [UR4] ;  /* 0x00000004ff1c7984 */ /* 0x000e220008000a00 */
[----:B--2---:R-:W-:Y:S02]  /*0ef0*/  LOP3.LUT R17, R8, 0xff, RZ, 0xc0, !PT ;  /* 0x000000ff08117812 */ /* 0x004fe400078ec0ff */
[----:B------:R-:W-:-:S02]  /*0f00*/  LOP3.LUT R22, R9, 0xff, RZ, 0xc0, !PT ;  /* 0x000000ff09167812 */ /* 0x000fc400078ec0ff */
[----:B---3--:R-:W-:Y:S01]  /*0f10*/  LOP3.LUT R43, R15, 0xff, RZ, 0xc0, !PT ;  /* 0x000000ff0f2b7812 */ /* 0x008fe200078ec0ff */
[----:B------:R-:W-:Y:S01]  /*0f20*/  VIADD R17, R17, 0xffffff80 ;  /* 0xffffff8011117836 */ /* 0x000fe20000000000 */
[----:B------:R-:W-:Y:S02]  /*0f30*/  IADD3 R45, R22, -0x80, RZ ;  /* 0xffffff80162d7810 */ /* 0x000fe40007ffe0ff */
[----:B------:R-:W-:Y:S02]  /*0f40*/  LOP3.LUT R22, R10, 0xff, RZ, 0xc0, !PT ;  /* 0x000000ff0a167812 */ /* 0x000fe400078ec0ff */
[----:B------:R-:W-:Y:S01]  /*0f50*/  SHF.R.U32.HI R42, RZ, 0x8, R8 ;  /* 0x00000008ff2a7819 */ /* 0x000fe20000011608 */
[----:B------:R-:W1:Y:S01]  /*0f60*/  I2F.F16 R17, R17 ;  /* 0x0000001100117306 */ /* 0x000e620000200c00 */
[----:B------:R-:W-:Y:S02]  /*0f70*/  IADD3 R23, R22, -0x80, RZ ;  /* 0xffffff8016177810 */ /* 0x000fe40007ffe0ff */
[----:B------:R-:W-:-:S02]  /*0f80*/  LOP3.LUT R22, R11, 0xff, RZ, 0xc0, !PT ;  /* 0x000000ff0b167812 */ /* 0x000fc400078ec0ff */
[----:B------:R-:W-:Y:S02]  /*0f90*/  IADD3 R46, R43, -0x80, RZ ;  /* 0xffffff802b2e7810 */ /* 0x000fe40007ffe0ff */
[----:B------:R-:W-:Y:S01]  /*0fa0*/  LEA.HI R40, R8, 0xffffff80, RZ, 0x8 ;  /* 0xffffff8008287811 */ /* 0x000fe200078f40ff */
[----:B------:R-:W2:Y:S01]  /*0fb0*/  I2F.F16 R45, R45 ;  /* 0x0000002d002d7306 */ /* 0x000ea20000200c00 */
[----:B------:R-:W-:Y:S01]  /*0fc0*/  VIADD R27, R22, 0xffffff80 ;  /* 0xffffff80161b7836 */ /* 0x000fe20000000000 */
[----:B------:R-:W-:Y:S02]  /*0fd0*/  SHF.R.U32.HI R43, RZ, 0x10, R8 ;  /* 0x00000010ff2b7819 */ /* 0x000fe40000011608 */
[----:B------:R-:W-:Y:S02]  /*0fe0*/  LOP3.LUT R8, R42, 0xff, RZ, 0xc0, !PT ;  /* 0x000000ff2a087812 */ /* 0x000fe400078ec0ff */
[----:B------:R-:W-:Y:S01]  /*0ff0*/  LOP3.LUT R44, R43, 0xff, RZ, 0xc0, !PT ;  /* 0x000000ff2b2c7812 */ /* 0x000fe200078ec0ff */
[----:B-1----:R-:W-:Y:S01]  /*1000*/  HADD2.F32 R17, -RZ, R17.H0_H0 ;  /* 0x20000011ff117230 */ /* 0x002fe20000004100 */
[----:B------:R-:W1:Y:S01]  /*1010*/  I2F.F16 R23, R23 ;  /* 0x0000001700177306 */ /* 0x000e620000200c00 */
[----:B------:R-:W-:Y:S01]  /*1020*/  IADD3 R43, R8, -0x80, RZ ;  /* 0xffffff80082b7810 */ /* 0x000fe20007ffe0ff */
[----:B0-----:R-:W-:Y:S01]  /*1030*/  HADD2.F32 R8, -RZ, R28.H0_H0 ;  /* 0x2000001cff087230 */ /* 0x001fe20000004100 */
[----:B------:R-:W-:Y:S01]  /*1040*/  LEA.HI R16, R9, 0xffffff80, RZ, 0x8 ;  /* 0xffffff8009107811 */ /* 0x000fe200078f40ff */
[----:B------:R-:W-:Y:S01]  /*1050*/  VIADD R44, R44, 0xffffff80 ;  /* 0xffffff802c2c7836 */ /* 0x000fe20000000000 */
[----:B------:R-:W-:Y:S01]  /*1060*/  LEA.HI R41, R10, 0xffffff80, RZ, 0x8 ;  /* 0xffffff800a297811 */ /* 0x000fe200078f40ff */
[----:B--2---:R-:W-:-:S02]  /*1070*/  HADD2.F32 R47, -RZ, R45.H0_H0 ;  /* 0x2000002dff2f7230 */ /* 0x004fc40000004100 */
[----:B------:R-:W0:Y:S01]  /*1080*/  I2F.F16 R27, R27 ;  /* 0x0000001b001b7306 */ /* 0x000e220000200c00 */
[----:B------:R-:W-:Y:S01]  /*1090*/  FFMA.FTZ R45, R17, R8, RZ ;  /* 0x00000008112d7223 */ /* 0x000fe200000100ff */
[----:B------:R-:W-:Y:S01]  /*10a0*/  LEA.HI R39, R11, 0xffffff80, RZ, 0x8 ;  /* 0xffffff800b277811 */ /* 0x000fe200078f40ff */
[----:B------:R-:W-:Y:S01]  /*10b0*/  FFMA.FTZ R17, R8, R47, RZ ;  /* 0x0000002f08117223 */ /* 0x000fe200000100ff */
[----:B------:R-:W-:Y:S01]  /*10c0*/  SHF.R.U32.HI R47, RZ, 0x10, R9 ;  /* 0x00000010ff2f7819 */ /* 0x000fe20000011609 */
[----:B-1----:R-:W-:-:S03]  /*10d0*/  HADD2.F32 R23, -RZ, R23.H0_H0 ;  /* 0x20000017ff177230 */ /* 0x002fc60000004100 */
[----:B------:R1:W2:Y:S01]  /*10e0*/  I2F.F16 R42, R46 ;  /* 0x0000002e002a7306 */ /* 0x0002a20000200c00 */
[----:B------:R-:W-:Y:S02]  /*10f0*/  LOP3.LUT R47, R47, 0xff, RZ, 0xc0, !PT ;  /* 0x000000ff2f2f7812 */ /* 0x000fe400078ec0ff */
[----:B------:R-:W-:Y:S01]  /*1100*/  LEA.HI R38, R12, 0xffffff80, RZ, 0x8 ;  /* 0xffffff800c267811 */ /* 0x000fe200078f40ff */
[----:B------:R-:W-:Y:S01]  /*1110*/  FFMA.FTZ R23, R8, R23, RZ ;  /* 0x0000001708177223 */ /* 0x000fe200000100ff */
[----:B------:R-:W-:Y:S01]  /*1120*/  LOP3.LUT R22, R12, 0xff, RZ, 0xc0, !PT ;  /* 0x000000ff0c167812 */ /* 0x000fe200078ec0ff */
[----:B0-----:R-:W-:Y:S02]  /*1130*/  HADD2.F32 R27, -RZ, R27.H0_H0 ;  /* 0x2000001bff1b7230 */ /* 0x001fe40000004100 */
[----:B------:R-:W0:Y:S01]  /*1140*/  I2F.F16 R43, R43 ;  /* 0x0000002b002b7306 */ /* 0x000e220000200c00 */
[----:B-1----:R-:W-:Y:S02]  /*1150*/  SHF.R.U32.HI R46, RZ, 0x8, R9 ;  /* 0x00000008ff2e7819 */ /* 0x002fe40000011609 */
[----:B------:R-:W-:Y:S01]  /*1160*/  LEA.HI R36, R13, 0xffffff80, RZ, 0x8 ;  /* 0xffffff800d247811 */ /* 0x000fe200078f40ff */
[----:B------:R-:W-:Y:S01]  /*1170*/  FFMA.FTZ R27, R8, R27, RZ ;  /* 0x0000001b081b7223 */ /* 0x000fe200000100ff */
[----:B------:R-:W-:-:S02]  /*1180*/  LOP3.LUT R46, R46, 0xff, RZ, 0xc0, !PT ;  /* 0x000000ff2e2e7812 */ /* 0x000fc400078ec0ff */
[----:B------:R-:W-:Y:S01]  /*1190*/  LOP3.LUT R34, R13, 0xff, RZ, 0xc0, !PT ;  /* 0x000000ff0d227812 */ /* 0x000fe200078ec0ff */
[----:B------:R1:W-:Y:S01]  /*11a0*/  I2F.F16 R8, R44 ;  /* 0x0000002c00087306 */ /* 0x0003e20000200c00 */
[----:B------:R-:W-:Y:S01]  /*11b0*/  IADD3 R9, R46, -0x80, RZ ;  /* 0xffffff802e097810 */ /* 0x000fe20007ffe0ff */
[----:B------:R-:W-:Y:S01]  /*11c0*/  HADD2.F32 R46, -RZ, R28.H1_H1 ;  /* 0x3000001cff2e7230 */ /* 0x000fe20000004100 */
[----:B------:R-:W-:Y:S01]  /*11d0*/  IADD3 R28, R47, -0x80, RZ ;  /* 0xffffff802f1c7810 */ /* 0x000fe20007ffe0ff */
[----:B--2---:R-:W-:Y:S01]  /*11e0*/  HADD2.F32 R42, -RZ, R42.H0_H0 ;  /* 0x2000002aff2a7230 */ /* 0x004fe20000004100 */
[----:B------:R-:W-:Y:S01]  /*11f0*/  SHF.R.U32.HI R47, RZ, 0x8, R10 ;  /* 0x00000008ff2f7819 */ /* 0x000fe2000001160a */
[----:B0-----:R-:W-:Y:S02]  /*1200*/  HADD2.F32 R48, -RZ, R43.H0_H0 ;  /* 0x2000002bff307230 */ /* 0x001fe40000004100 */
[----:B------:R-:W0:Y:S01]  /*1210*/  I2F.F16 R9, R9 ;  /* 0x0000000900097306 */ /* 0x000e220000200c00 */
[----:B-1----:R-:W-:-:S02]  /*1220*/  SHF.R.U32.HI R44, RZ, 0x8, R11 ;  /* 0x00000008ff2c7819 */ /* 0x002fc4000001160b */
[----:B------:R-:W-:Y:S01]  /*1230*/  LOP3.LUT R47, R47, 0xff, RZ, 0xc0, !PT ;  /* 0x000000ff2f2f7812 */ /* 0x000fe200078ec0ff */
[----:B------:R-:W-:Y:S01]  /*1240*/  FFMA.FTZ R45, R48, R46, R45 ;  /* 0x0000002e302d7223 */ /* 0x000fe2000001002d */
[----:B------:R-:W-:Y:S02]  /*1250*/  LOP3.LUT R44, R44, 0xff, RZ, 0xc0, !PT ;  /* 0x000000ff2c2c7812 */ /* 0x000fe400078ec0ff */
[----:B------:R-:W-:Y:S01]  /*1260*/  SHF.R.U32.HI R10, RZ, 0x10, R10 ;  /* 0x00000010ff0a7819 */ /* 0x000fe2000001160a */
[----:B------:R-:W-:Y:S01]  /*1270*/  VIADD R43, R47, 0xffffff80 ;  /* 0xffffff802f2b7836 */ /* 0x000fe20000000000 */
[----:B------:R-:W-:Y:S01]  /*1280*/  IADD3 R44, R44, -0x80, RZ ;  /* 0xffffff802c2c7810 */ /* 0x000fe20007ffe0ff */
[----:B------:R-:W1:Y:S01]  /*1290*/  I2F.F16 R28, R28 ;  /* 0x0000001c001c7306 */ /* 0x000e620000200c00 */
[----:B------:R-:W-:Y:S02]  /*12a0*/  LOP3.LUT R10, R10, 0xff, RZ, 0xc0, !PT ;  /* 0x000000ff0a0a7812 */ /* 0x000fe400078ec0ff */
[----:B------:R-:W-:Y:S01]  /*12b0*/  SHF.R.U32.HI R11, RZ, 0x10, R11 ;  /* 0x00000010ff0b7819 */ /* 0x000fe2000001160b */
[----:B0-----:R-:W-:Y:S01]  /*12c0*/  HADD2.F32 R9, -RZ, R9.H0_H0 ;  /* 0x20000009ff097230 */ /* 0x001fe20000004100 */
[----:B------:R-:W-:-:S03]  /*12d0*/  IADD3 R10, R10, -0x80, RZ ;  /* 0xffffff800a0a7810 */ /* 0x000fc60007ffe0ff */
[----:B------:R-:W0:Y:S01]  /*12e0*/  I2F.F16 R43, R43 ;  /* 0x0000002b002b7306 */ /* 0x000e220000200c00 */
[----:B------:R-:W-:Y:S01]  /*12f0*/  LOP3.LUT R11, R11, 0xff, RZ, 0xc0, !PT ;  /* 0x000000ff0b0b7812 */ /* 0x000fe200078ec0ff */
[----:B------:R-:W-:Y:S01]  /*1300*/  FFMA.FTZ R17, R46, R9, R17 ;  /* 0x000000092e117223 */ /* 0x000fe20000010011 */
[--C-:B------:R-:W-:Y:S02]  /*1310*/  SHF.R.U32.HI R9, RZ, 0x8, R12.reuse ;  /* 0x00000008ff097819 */ /* 0x100fe4000001160c */
[----:B------:R-:W-:Y:S01]  /*1320*/  SHF.R.U32.HI R47, RZ, 0x10, R12 ;  /* 0x00000010ff2f7819 */ /* 0x000fe2000001160c */
[----:B------:R-:W-:Y:S01]  /*1330*/  VIADD R11, R11, 0xffffff80 ;  /* 0xffffff800b0b7836 */ /* 0x000fe20000000000 */
[----:B------:R-:W-:Y:S01]  /*1340*/  LOP3.LUT R9, R9, 0xff, RZ, 0xc0, !PT ;  /* 0x000000ff09097812 */ /* 0x000fe200078ec0ff */
[----:B------:R-:W2:Y:S01]  /*1350*/  I2F.F16 R44, R44 ;  /* 0x0000002c002c7306 */ /* 0x000ea20000200c00 */
[----:B-1----:R-:W-:Y:S01]  /*1360*/  HADD2.F32 R28, -RZ, R28.H0_H0 ;  /* 0x2000001cff1c7230 */ /* 0x002fe20000004100 */
[----:B------:R-:W-:-:S02]  /*1370*/  LOP3.LUT R47, R47, 0xff, RZ, 0xc0, !PT ;  /* 0x000000ff2f2f7812 */ /* 0x000fc400078ec0ff */
[----:B------:R-:W-:Y:S02]  /*1380*/  IADD3 R12, R9, -0x80, RZ ;  /* 0xffffff80090c7810 */ /* 0x000fe40007ffe0ff */
[----:B------:R-:W-:Y:S01]  /*1390*/  IADD3 R37, R34, -0x80, RZ ;  /* 0xffffff8022257810 */ /* 0x000fe20007ffe0ff */
[----:B0-----:R-:W-:Y:S01]  /*13a0*/  HADD2.F32 R43, -RZ, R43.H0_H0 ;  /* 0x2000002bff2b7230 */ /* 0x001fe20000004100 */
[----:B------:R-:W0:Y:S01]  /*13b0*/  I2F.F16 R10, R10 ;  /* 0x0000000a000a7306 */ /* 0x000e220000200c00 */
[----:B------:R-:W-:Y:S02]  /*13c0*/  LOP3.LUT R34, R14, 0xff, RZ, 0xc0, !PT ;  /* 0x000000ff0e227812 */ /* 0x000fe400078ec0ff */
[----:B------:R-:W-:Y:S01]  /*13d0*/  IADD3 R22, R22, -0x80, RZ ;  /* 0xffffff8016167810 */ /* 0x000fe20007ffe0ff */
[----:B------:R-:W-:Y:S02]  /*13e0*/  FFMA.FTZ R23, R46, R43, R23 ;  /* 0x0000002b2e177223 */ /* 0x000fe40000010017 */
[----:B------:R-:W-:-:S02]  /*13f0*/  VIADD R34, R34, 0xffffff80 ;  /* 0xffffff8022227836 */ /* 0x000fc40000000000 */
[----:B--2---:R-:W-:Y:S01]  /*1400*/  HADD2.F32 R44, -RZ, R44.H0_H0 ;  /* 0x2000002cff2c7230 */ /* 0x004fe20000004100 */
[----:B------:R-:W1:Y:S04]  /*1410*/  I2F.F16 R40, R40 ;  /* 0x0000002800287306 */ /* 0x000e680000200c00 */
[----:B------:R-:W-:Y:S01]  /*1420*/  FFMA.FTZ R43, R46, R44, R27 ;  /* 0x0000002c2e2b7223 */ /* 0x000fe2000001001b */
[----:B------:R-:W-:Y:S01]  /*1430*/  HADD2.F32 R44, -RZ, R29.H0_H0 ;  /* 0x2000001dff2c7230 */ /* 0x000fe20000004100 */
[----:B------:R-:W-:Y:S01]  /*1440*/  IADD3 R27, R47, -0x80, RZ ;  /* 0xffffff802f1b7810 */ /* 0x000fe20007ffe0ff */
[----:B------:R-:W-:Y:S01]  /*1450*/  HADD2.F32 R46, -RZ, R8.H0_H0 ;  /* 0x20000008ff2e7230 */ /* 0x000fe20000004100 */
[--C-:B------:R-:W-:Y:S01]  /*1460*/  SHF.R.U32.HI R8, RZ, 0x8, R13.reuse ;  /* 0x00000008ff087819 */ /* 0x100fe2000001160d */
[----:B------:R-:W2:Y:S01]  /*1470*/  I2F.F16 R11, R11 ;  /* 0x0000000b000b7306 */ /* 0x000ea20000200c00 */
[----:B------:R-:W-:Y:S01]  /*1480*/  SHF.R.U32.HI R13, RZ, 0x10, R13 ;  /* 0x00000010ff0d7819 */ /* 0x000fe2000001160d */
[----:B0-----:R-:W-:-:S02]  /*1490*/  HADD2.F32 R48, -RZ, R10.H0_H0 ;  /* 0x2000000aff307230 */ /* 0x001fc40000004100 */
[----:B------:R-:W-:Y:S01]  /*14a0*/  FFMA.FTZ R45, R46, R44, R45 ;  /* 0x0000002c2e2d7223 */ /* 0x000fe2000001002d */
[----:B------:R-:W-:Y:S01]  /*14b0*/  LOP3.LUT R46, R8, 0xff, RZ, 0xc0, !PT ;  /* 0x000000ff082e7812 */ /* 0x000fe200078ec0ff */
[C---:B------:R-:W-:Y:S01]  /*14c0*/  FFMA.FTZ R17, R44.reuse, R28, R17 ;  /* 0x0000001c2c117223 */ /* 0x040fe20000010011 */
[----:B------:R-:W0:Y:S01]  /*14d0*/  LDS.64 R8, [UR4+0x8] ;  /* 0x00000804ff087984 */ /* 0x000e220008000a00 */
[----:B------:R-:W-:Y:S01]  /*14e0*/  LOP3.LUT R13, R13, 0xff, RZ, 0xc0, !PT ;  /* 0x000000ff0d0d7812 */ /* 0x000fe200078ec0ff */
[----:B------:R-:W3:Y:S01]  /*14f0*/  I2F.F16 R16, R16 ;  /* 0x0000001000107306 */ /* 0x000ee20000200c00 */
[----:B------:R-:W-:Y:S01]  /*1500*/  FFMA.FTZ R23, R44, R48, R23 ;  /* 0x000000302c177223 */ /* 0x000fe20000010017 */
[--C-:B------:R-:W-:Y:S01]  /*1510*/  SHF.R.U32.HI R48, RZ, 0x8, R14.reuse ;  /* 0x00000008ff307819 */ /* 0x100fe2000001160e */
[----:B------:R-:W-:Y:S01]  /*1520*/  HADD2.F32 R28, -RZ, R29.H1_H1 ;  /* 0x3000001dff1c7230 */ /* 0x000fe20000004100 */
[----:B------:R-:W-:Y:S01]  /*1530*/  IADD3 R47, R13, -0x80, RZ ;  /* 0xffffff800d2f7810 */ /* 0x000fe20007ffe0ff */
[----:B-1----:R-:W-:Y:S01]  /*1540*/  HADD2.F32 R40, -RZ, R40.H0_H0 ;  /* 0x20000028ff287230 */ /* 0x002fe20000004100 */
[----:B------:R-:W-:Y:S01]  /*1550*/  SHF.R.U32.HI R29, RZ, 0x10, R14 ;  /* 0x00000010ff1d7819 */ /* 0x000fe2000001160e */
[----:B--2---:R-:W-:Y:S01]  /*1560*/  HADD2.F32 R13, -RZ, R11.H0_H0 ;  /* 0x2000000bff0d7230 */ /* 0x004fe20000004100 */
[----:B------:R-:W-:Y:S01]  /*1570*/  I2F.F16 R41, R41 ;  /* 0x0000002900297306 */ /* 0x000fe20000200c00 */
[----:B------:R-:W-:Y:S01]  /*1580*/  VIADD R46, R46, 0xffffff80 ;  /* 0xffffff802e2e7836 */ /* 0x000fe20000000000 */
[----:B------:R-:W-:Y:S01]  /*1590*/  LOP3.LUT R48, R48, 0xff, RZ, 0xc0, !PT ;  /* 0x000000ff30307812 */ /* 0x000fe200078ec0ff */
[----:B------:R-:W-:Y:S01]  /*15a0*/  FFMA.FTZ R45, R40, R28, R45 ;  /* 0x0000001c282d7223 */ /* 0x000fe2000001002d */
[----:B------:R-:W-:Y:S01]  /*15b0*/  FFMA.FTZ R43, R44, R13, R43 ;  /* 0x0000000d2c2b7223 */ /* 0x000fe2000001002b */
[----:B------:R-:W-:-:S02]  /*15c0*/  LOP3.LUT R29, R29, 0xff, RZ, 0xc0, !PT ;  /* 0x000000ff1d1d7812 */ /* 0x000fc400078ec0ff */
[--C-:B------:R-:W-:Y:S01]  /*15d0*/  SHF.R.U32.HI R40, RZ, 0x8, R15.reuse ;  /* 0x00000008ff287819 */ /* 0x100fe2000001160f */
[----:B------:R-:W1:Y:S01]  /*15e0*/  I2F.F16 R39, R39 ;  /* 0x0000002700277306 */ /* 0x000e620000200c00 */
[----:B------:R-:W-:Y:S01]  /*15f0*/  IADD3 R13, R48, -0x80, RZ ;  /* 0xffffff80300d7810 */ /* 0x000fe20007ffe0ff */
[----:B---3--:R-:W-:Y:S01]  /*1600*/  HADD2.F32 R44, -RZ, R16.H0_H0 ;  /* 0x20000010ff2c7230 */ /* 0x008fe20000004100 */
[----:B------:R-:W-:Y:S01]  /*1610*/  LOP3.LUT R40, R40, 0xff, RZ, 0xc0, !PT ;  /* 0x000000ff28287812 */ /* 0x000fe200078ec0ff */
[----:B------:R-:W-:Y:S01]  /*1620*/  VIADD R16, R29, 0xffffff80 ;  /* 0xffffff801d107836 */ /* 0x000fe20000000000 */
[----:B------:R-:W-:Y:S02]  /*1630*/  SHF.R.U32.HI R29, RZ, 0x10, R15 ;  /* 0x00000010ff1d7819 */ /* 0x000fe4000001160f */
[----:B------:R-:W-:Y:S01]  /*1640*/  FFMA.FTZ R17, R28, R44, R17 ;  /* 0x0000002c1c117223 */ /* 0x000fe20000010011 */
[----:B------:R2:W-:Y:S01]  /*1650*/  I2F.F16 R10, R46 ;  /* 0x0000002e000a7306 */ /* 0x0005e20000200c00 */
[----:B------:R-:W-:-:S02]  /*1660*/  LOP3.LUT R29, R29, 0xff, RZ, 0xc0, !PT ;  /* 0x000000ff1d1d7812 */ /* 0x000fc400078ec0ff */
[----:B------:R-:W-:Y:S02]  /*1670*/  LEA.HI R14, R14, 0xffffff80, RZ, 0x8 ;  /* 0xffffff800e0e7811 */ /* 0x000fe400078f40ff */
[----:B------:R-:W-:Y:S01]  /*1680*/  IADD3 R29, R29, -0x80, RZ ;  /* 0xffffff801d1d7810 */ /* 0x000fe20007ffe0ff */
[----:B-1----:R-:W-:Y:S02]  /*1690*/  HADD2.F32 R48, -RZ, R39.H0_H0 ;  /* 0x20000027ff307230 */ /* 0x002fe40000004100 */
[----:B------:R-:W1:Y:S01]  /*16a0*/  I2F.F16 R37, R37 ;  /* 0x0000002500257306 */ /* 0x000e620000200c00 */
[----:B--2---:R-:W-:Y:S01]  /*16b0*/  HADD2.F32 R46, -RZ, R41.H0_H0 ;  /* 0x20000029ff2e7230 */ /* 0x004fe20000004100 */
[----:B------:R-:W-:Y:S01]  /*16c0*/  LEA.HI R15, R15, 0xffffff80, RZ, 0x8 ;  /* 0xffffff800f0f7811 */ /* 0x000fe200078f40ff */
[----:B------:R-:W-:-:S03]  /*16d0*/  FFMA.FTZ R43, R28, R48, R43 ;  /* 0x000000301c2b7223 */ /* 0x000fc6000001002b */
[----:B------:R-:W-:Y:S01]  /*16e0*/  FFMA.FTZ R23, R28, R46, R23 ;  /* 0x0000002e1c177223 */ /* 0x000fe20000010017 */
[----:B------:R-:W-:Y:S01]  /*16f0*/  IADD3 R28, R40, -0x80, RZ ;  /* 0xffffff80281c7810 */ /* 0x000fe20007ffe0ff */
[----:B------:R-:W2:Y:S01]  /*1700*/  I2F.F16 R22, R22 ;  /* 0x0000001600167306 */ /* 0x000ea20000200c00 */
[--C-:B0-----:R-:W-:Y:S02]  /*1710*/  HADD2.F32 R40, -RZ, R8.reuse.H0_H0 ;  /* 0x20000008ff287230 */ /* 0x101fe40000004100 */
[----:B------:R-:W-:-:S03]  /*1720*/  HADD2.F32 R8, -RZ, R8.H1_H1 ;  /* 0x30000008ff087230 */ /* 0x000fc60000004100 */
[C---:B------:R-:W-:Y:S01]  /*1730*/  FFMA.FTZ R42, R40.reuse, R42, R43 ;  /* 0x0000002a282a7223 */ /* 0x040fe2000001002b */
[----:B-1----:R-:W-:Y:S01]  /*1740*/  HADD2.F32 R37, -RZ, R37.H0_H0 ;  /* 0x20000025ff257230 */ /* 0x002fe20000004100 */
[----:B------:R-:W0:Y:S04]  /*1750*/  I2F.F16 R12, R12 ;  /* 0x0000000c000c7306 */ /* 0x000e280000200c00 */
[----:B------:R-:W-:Y:S01]  /*1760*/  FFMA.FTZ R39, R40, R37, R17 ;  /* 0x0000002528277223 */ /* 0x000fe20000010011 */
[----:B------:R-:W-:Y:S02]  /*1770*/  HADD2.F32 R37, -RZ, R10.H0_H0 ;  /* 0x2000000aff257230 */ /* 0x000fe40000004100 */
[----:B--2---:R-:W-:Y:S01]  /*1780*/  HADD2.F32 R44, -RZ, R22.H0_H0 ;  /* 0x20000016ff2c7230 */ /* 0x004fe20000004100 */
[----:B------:R-:W1:Y:S01]  /*1790*/  I2F.F16 R34, R34 ;  /* 0x0000002200227306 */ /* 0x000e620000200c00 */
[----:B------:R-:W-:-:S02]  /*17a0*/  HADD2.F32 R22, -RZ, R9.H0_H0 ;  /* 0x20000009ff167230 */ /* 0x000fc40000004100 */
[----:B------:R-:W-:Y:S01]  /*17b0*/  FFMA.FTZ R37, R8, R37, R39 ;  /* 0x0000002508257223 */ /* 0x000fe20000010027 */
[----:B------:R-:W-:Y:S02]  /*17c0*/  HADD2.F32 R9, -RZ, R9.H1_H1 ;  /* 0x30000009ff097230 */ /* 0x000fe40000004100 */
[----:B------:R-:W-:Y:S01]  /*17d0*/  FFMA.FTZ R44, R44, R40, R45 ;  /* 0x000000282c2c7223 */ /* 0x000fe2000001002d */
[----:B0-----:R-:W-:Y:S01]  /*17e0*/  HADD2.F32 R17, -RZ, R12.H0_H0 ;  /* 0x2000000cff117230 */ /* 0x001fe20000004100 */
[----:B------:R-:W0:Y:S04]  /*17f0*/  I2F.F16 R27, R27 ;  /* 0x0000001b001b7306 */ /* 0x000e280000200c00 */
[----:B------:R-:W-:Y:S01]  /*1800*/  FFMA.FTZ R17, R17, R8, R44 ;  /* 0x0000000811117223 */ /* 0x000fe2000001002c */
[----:B-1----:R-:W-:-:S03]  /*1810*/  HADD2.F32 R34, -RZ, R34.H0_H0 ;  /* 0x20000022ff227230 */ /* 0x002fc60000004100 */
[----:B------:R-:W1:Y:S02]  /*1820*/  I2F.F16 R13, R13 ;  /* 0x0000000d000d7306 */ /* 0x000e640000200c00 */
[----:B------:R-:W-:Y:S01]  /*1830*/  FFMA.FTZ R23, R40, R34, R23 ;  /* 0x0000002228177223 */ /* 0x000fe20000010017 */
[----:B0-----:R-:W-:-:S05]  /*1840*/  HADD2.F32 R10, -RZ, R27.H0_H0 ;  /* 0x2000001bff0a7230 */ /* 0x001fca0000004100 */
[----:B------:R-:W0:Y:S01]  /*1850*/  I2F.F16 R28, R28 ;  /* 0x0000001c001c7306 */ /* 0x000e220000200c00 */
[----:B------:R-:W-:Y:S01]  /*1860*/  FFMA.FTZ R17, R10, R22, R17 ;  /* 0x000000160a117223 */ /* 0x000fe20000010011 */
[----:B-1----:R-:W-:-:S06]  /*1870*/  HADD2.F32 R13, -RZ, R13.H0_H0 ;  /* 0x2000000dff0d7230 */ /* 0x002fcc0000004100 */
[----:B------:R-:W1:Y:S01]  /*1880*/  I2F.F16 R11, R47 ;  /* 0x0000002f000b7306 */ /* 0x000e620000200c00 */
[----:B------:R-:W-:Y:S01]  /*1890*/  FFMA.FTZ R13, R8, R13, R23 ;  /* 0x0000000d080d7223 */ /* 0x000fe20000010017 */
[----:B0-----:R-:W-:-:S06]  /*18a0*/  HADD2.F32 R39, -RZ, R28.H0_H0 ;  /* 0x2000001cff277230 */ /* 0x001fcc0000004100 */
[----:B------:R-:W0:Y:S01]  /*18b0*/  I2F.F16 R36, R36 ;  /* 0x0000002400247306 */ /* 0x000e220000200c00 */
[----:B------:R-:W-:Y:S01]  /*18c0*/  FFMA.FTZ R39, R8, R39, R42 ;  /* 0x0000002708277223 */ /* 0x000fe2000001002a */
[----:B-1----:R-:W-:-:S06]  /*18d0*/  HADD2.F32 R11, -RZ, R11.H0_H0 ;  /* 0x2000000bff0b7230 */ /* 0x002fcc0000004100 */
[----:B------:R-:W1:Y:S01]  /*18e0*/  I2F.F16 R16, R16 ;  /* 0x0000001000107306 */ /* 0x000e620000200c00 */
[----:B------:R-:W-:Y:S01]  /*18f0*/  FFMA.FTZ R8, R22, R11, R37 ;  /* 0x0000000b16087223 */ /* 0x000fe20000010025 */
[----:B------:R-:W-:Y:S02]  /*1900*/  HADD2.F32 R11, -RZ, R2.H1_H1 ;  /* 0x30000002ff0b7230 */ /* 0x000fe40000004100 */
[----:B0-----:R-:W-:-:S04]  /*1910*/  HADD2.F32 R36, -RZ, R36.H0_H0 ;  /* 0x20000024ff247230 */ /* 0x001fc80000004100 */
[----:B------:R-:W0:Y:S01]  /*1920*/  I2F.F16 R29, R29 ;  /* 0x0000001d001d7306 */ /* 0x000e220000200c00 */
[----:B------:R-:W-:Y:S01]  /*1930*/  FFMA.FTZ R36, R9, R36, R8 ;  /* 0x0000002409247223 */ /* 0x000fe20000010008 */
[----:B------:R-:W-:Y:S02]  /*1940*/  HADD2.F32 R8, -RZ, R2.H0_H0 ;  /* 0x20000002ff087230 */ /* 0x000fe40000004100 */
[----:B-1----:R-:W-:-:S04]  /*1950*/  HADD2.F32 R16, -RZ, R16.H0_H0 ;  /* 0x20000010ff107230 */ /* 0x002fc80000004100 */
[----:B------:R-:W1:Y:S01]  /*1960*/  I2F.F16 R38, R38 ;  /* 0x0000002600267306 */ /* 0x000e620000200c00 */
[----:B------:R-:W-:Y:S01]  /*1970*/  FMUL.FTZ R11, R36, R11 ;  /* 0x0000000b240b7220 */ /* 0x000fe20000410000 */
[----:B------:R-:W-:-:S04]  /*1980*/  FFMA.FTZ R13, R22, R16, R13 ;  /* 0x00000010160d7223 */ /* 0x000fc8000001000d */
[----:B------:R-:W-:Y:S01]  /*1990*/  F2FP.F16.F32.PACK_AB R11, RZ, R11 ;  /* 0x0000000bff0b723e */ /* 0x000fe200000000ff */
[----:B0-----:R-:W-:Y:S01]  /*19a0*/  HADD2.F32 R10, -RZ, R29.H0_H0 ;  /* 0x2000001dff0a7230 */ /* 0x001fe20000004100 */
[----:B------:R-:W0:Y:S04]  /*19b0*/  I2F.F16 R14, R14 ;  /* 0x0000000e000e7306 */ /* 0x000e280000200c00 */
[----:B------:R-:W-:Y:S01]  /*19c0*/  FFMA.FTZ R22, R22, R10, R39 ;  /* 0x0000000a16167223 */ /* 0x000fe20000010027 */
[----:B------:R-:W-:Y:S02]  /*19d0*/  HADD2.F32 R10, -RZ, R0.H0_H0 ;  /* 0x20000000ff0a7230 */ /* 0x000fe40000004100 */
[----:B-1----:R-:W-:Y:S01]  /*19e0*/  HADD2.F32 R38, -RZ, R38.H0_H0 ;  /* 0x20000026ff267230 */ /* 0x002fe20000004100 */
[----:B------:R1:W2:Y:S04]  /*19f0*/  I2F.F16 R12, R15 ;  /* 0x0000000f000c7306 */ /* 0x0002a80000200c00 */
[----:B------:R-:W-:Y:S01]  /*1a00*/  FFMA.FTZ R17, R38, R9, R17 ;  /* 0x0000000926117223 */ /* 0x000fe20000010011 */
[----:B0-----:R-:W-:-:S03]  /*1a10*/  HADD2.F32 R14, -RZ, R14.H0_H0 ;  /* 0x2000000eff0e7230 */ /* 0x001fc60000004100 */
[----:B------:R-:W-:Y:S01]  /*1a20*/  FMUL.FTZ R8, R17, R8 ;  /* 0x0000000811087220 */ /* 0x000fe20000410000 */
[----:B-1----:R-:W-:Y:S02]  /*1a30*/  HADD2.F32 R15, -RZ, R0.H1_H1 ;  /* 0x30000000ff0f7230 */ /* 0x002fe40000004100 */
[----:B------:R-:W-:Y:S02]  /*1a40*/  FFMA.FTZ R13, R9, R14, R13 ;  /* 0x0000000e090d7223 */ /* 0x000fe4000001000d */
[----:B------:R-:W-:Y:S01]  /*1a50*/  F2FP.F16.F32.PACK_AB R8, RZ, R8 ;  /* 0x00000008ff08723e */ /* 0x000fe200000000ff */
[----:B--2---:R-:W-:Y:S02]  /*1a60*/  HADD2.F32 R12, -RZ, R12.H0_H0 ;  /* 0x2000000cff0c7230 */ /* 0x004fe40000004100 */
[----:B------:R-:W-:Y:S01]  /*1a70*/  FMUL.FTZ R10, R13, R10 ;  /* 0x0000000a0d0a7220 */ /* 0x000fe20000410000 */
[----:B------:R-:W-:Y:S02]  /*1a80*/  PRMT R8, R8, 0x5410, R11 ;  /* 0x0000541008087816 */ /* 0x000fe4000000000b */
[----:B------:R-:W-:-:S02]  /*1a90*/  FFMA.FTZ R12, R9, R12, R22 ;  /* 0x0000000c090c7223 */ /* 0x000fc40000010016 */
[----:B------:R-:W-:Y:S02]  /*1aa0*/  F2FP.F16.F32.PACK_AB R10, RZ, R10 ;  /* 0x0000000aff0a723e */ /* 0x000fe400000000ff */
[----:B------:R-:W-:Y:S01]  /*1ab0*/  HFMA2.MMA R5, R8, 1, 1, R5 ;  /* 0x3c003c0008057835 */ /* 0x000fe20000000005 */
[----:B------:R-:W-:-:S05]  /*1ac0*/  FMUL.FTZ R12, R12, R15 ;  /* 0x0000000f0c0c7220 */ /* 0x000fca0000410000 */
[----:B------:R-:W-:-:S04]  /*1ad0*/  F2FP.F16.F32.PACK_AB R12, RZ, R12 ;  /* 0x0000000cff0c723e */ /* 0x000fc800000000ff */
[----:B------:R-:W-:-:S05]  /*1ae0*/  PRMT R10, R10, 0x5410, R12 ;  /* 0x000054100a0a7816 */ /* 0x000fca000000000c */
[----:B------:R-:W-:-:S07]  /*1af0*/  HADD2 R4, R10, R4 ;  /* 0x000000040a047230 */ /* 0x000fce0000000000 */
.L_x_4590:
[----:B------:R0:W5:Y:S04]  /*1b00*/  LDG.E.128.CONSTANT R8, desc[UR6][R30.64] ;  /* 0x000000061e087981 */ /* 0x000168000c1e9d00 */
[----:B------:R0:W5:Y:S04]  /*1b10*/  LDG.E.128.CONSTANT R12, desc[UR6][R24.64] ;  /* 0x00000006180c7981 */ /* 0x000168000c1e9d00 */
[----:B------:R-:W5:Y:S01]  /*1b20*/  LDG.E.128.CONSTANT R16, desc[UR6][R18.64] ;  /* 0x0000000612107981 */ /* 0x000f62000c1e9d00 */
[----:B------:R-:W-:Y:S01]  /*1b30*/  IMAD.WIDE R36, R33, 0x8, R20 ;  /* 0x0000000821247825 */ /* 0x000fe200078e0214 */
[----:B------:R-:W-:Y:S06]  /*1b40*/  @P1 BRA `(.L_x_4591) ;  /* 0x0000000c000c1947 */ /* 0x000fec0003800000 */
[----:B------:R-:W2:Y:S01]  /*1b50*/  LDG.E.128.CONSTANT R20, desc[UR6][R36.64] ;  /* 0x0000000624147981 */ /* 0x000ea2000c1e9d00 */
[----:B-----5:R-:W-:Y:S02]  /*1b60*/  LOP3.LUT R27, R16, 0xff, RZ, 0xc0, !PT ;  /* 0x000000ff101b7812 */ /* 0x020fe400078ec0ff */
[----:B0-----:R-:W-:Y:S01]  /*1b70*/  LOP3.LUT R31, R19, 0xff, RZ, 0xc0, !PT ;  /* 0x000000ff131f7812 */ /* 0x001fe200078ec0ff */
[----:B------:R-:W0:Y:S01]  /*1b80*/  LDS.64 R28, [UR4+0x10] ;  /* 0x00001004ff1c7984 */ /* 0x000e220008000a00 */
[----:B------:R-:W-:Y:S01]  /*1b90*/  SHF.R.U32.HI R34, RZ, 0x8, R16 ;  /* 0x00000008ff227819 */ /* 0x000fe20000011610 */
[----:B------:R-:W-:Y:S01]  /*1ba0*/  VIADD R46, R27, 0xffffff80 ;  /* 0xffffff801b2e7836 */ /* 0x000fe20000000000 */
[----:B------:R-:W-:Y:S01]  /*1bb0*/  LOP3.LUT R27, R17, 0xff, RZ, 0xc0, !PT ;  /* 0x000000ff111b7812 */ /* 0x000fe200078ec0ff */
[----:B------:R-:W-:Y:S01]  /*1bc0*/  VIADD R31, R31, 0xffffff80 ;  /* 0xffffff801f1f7836 */ /* 0x000fe20000000000 */
[----:B------:R-:W-:Y:S02]  /*1bd0*/  LOP3.LUT R42, R34, 0xff, RZ, 0xc0, !PT ;  /* 0x000000ff222a7812 */ /* 0x000fe400078ec0ff */
[----:B------:R-:W-:Y:S01]  /*1be0*/  IADD3 R43, R27, -0x80, RZ ;  /* 0xffffff801b2b7810 */ /* 0x000fe20007ffe0ff */
[----:B------:R-:W-:Y:S01]  /*1bf0*/  I2F.F16 R46, R46 ;  /* 0x0000002e002e7306 */ /* 0x000fe20000200c00 */
[----:B------:R-:W-:-:S02]  /*1c00*/  LOP3.LUT R27, R18, 0xff, RZ, 0xc0, !PT ;  /* 0x000000ff121b7812 */ /* 0x000fc400078ec0ff */
[----:B------:R-:W-:Y:S02]  /*1c10*/  LEA.HI R40, R16, 0xffffff80, RZ, 0x8 ;  /* 0xffffff8010287811 */ /* 0x000fe400078f40ff */
[----:B------:R-:W-:Y:S02]  /*1c20*/  IADD3 R27, R27, -0x80, RZ ;  /* 0xffffff801b1b7810 */ /* 0x000fe40007ffe0ff */
[----:B------:R-:W-:Y:S01]  /*1c30*/  SHF.R.U32.HI R16, RZ, 0x10, R16 ;  /* 0x00000010ff107819 */ /* 0x000fe20000011610 */
[----:B------:R-:W1:Y:S01]  /*1c40*/  I2F.F16 R43, R43 ;  /* 0x0000002b002b7306 */ /* 0x000e620000200c00 */
[----:B------:R-:W-:Y:S02]  /*1c50*/  IADD3 R44, R42, -0x80, RZ ;  /* 0xffffff802a2c7810 */ /* 0x000fe40007ffe0ff */
[----:B------:R-:W-:Y:S02]  /*1c60*/  LOP3.LUT R16, R16, 0xff, RZ, 0xc0, !PT ;  /* 0x000000ff10107812 */ /* 0x000fe400078ec0ff */
[----:B------:R-:W-:-:S02]  /*1c70*/  SHF.R.U32.HI R45, RZ, 0x8, R17 ;  /* 0x00000008ff2d7819 */ /* 0x000fc40000011611 */
[----:B------:R-:W-:Y:S01]  /*1c80*/  IADD3 R42, R16, -0x80, RZ ;  /* 0xffffff80102a7810 */ /* 0x000fe20007ffe0ff */
[----:B------:R-:W3:Y:S01]  /*1c90*/  I2F.F16 R27, R27 ;  /* 0x0000001b001b7306 */ /* 0x000ee20000200c00 */
[----:B------:R-:W-:Y:S02]  /*1ca0*/  LEA.HI R41, R17, 0xffffff80, RZ, 0x8 ;  /* 0xffffff8011297811 */ /* 0x000fe400078f40ff */
[----:B------:R-:W-:Y:S02]  /*1cb0*/  LOP3.LUT R16, R45, 0xff, RZ, 0xc0, !PT ;  /* 0x000000ff2d107812 */ /* 0x000fe400078ec0ff */
[----:B------:R-:W-:Y:S01]  /*1cc0*/  SHF.R.U32.HI R17, RZ, 0x10, R17 ;  /* 0x00000010ff117819 */ /* 0x000fe20000011611 */
[----:B-1----:R-:W-:Y:S02]  /*1cd0*/  HADD2.F32 R49, -RZ, R43.H0_H0 ;  /* 0x2000002bff317230 */ /* 0x002fe40000004100 */
[----:B------:R-:W1:Y:S01]  /*1ce0*/  I2F.F16 R31, R31 ;  /* 0x0000001f001f7306 */ /* 0x000e620000200c00 */
[----:B------:R-:W-:Y:S01]  /*1cf0*/  LOP3.LUT R45, R17, 0xff, RZ, 0xc0, !PT ;  /* 0x000000ff112d7812 */ /* 0x000fe200078ec0ff */
[----:B------:R-:W-:Y:S01]  /*1d00*/  VIADD R48, R16, 0xffffff80 ;  /* 0xffffff8010307836 */ /* 0x000fe20000000000 */
[----:B------:R-:W-:Y:S01]  /*1d10*/  LEA.HI R39, R18, 0xffffff80, RZ, 0x8 ;  /* 0xffffff8012277811 */ /* 0x000fe200078f40ff */
[----:B------:R-:W-:Y:S01]  /*1d20*/  HADD2.F32 R17, -RZ, R46.H0_H0 ;  /* 0x2000002eff117230 */ /* 0x000fe20000004100 */
[----:B------:R-:W-:Y:S01]  /*1d30*/  IADD3 R45, R45, -0x80, RZ ;  /* 0xffffff802d2d7810 */ /* 0x000fe20007ffe0ff */
[----:B---3--:R-:W-:-:S02]  /*1d40*/  HADD2.F32 R27, -RZ, R27.H0_H0 ;  /* 0x2000001bff1b7230 */ /* 0x008fc40000004100 */
[----:B------:R-:W3:Y:S01]  /*1d50*/  I2F.F16 R44, R44 ;  /* 0x0000002c002c7306 */ /* 0x000ee20000200c00 */
[--C-:B0-----:R-:W-:Y:S01]  /*1d60*/  HADD2.F32 R16, -RZ, R28.reuse.H0_H0 ;  /* 0x2000001cff107230 */ /* 0x101fe20000004100 */
[----:B------:R-:W-:Y:S01]  /*1d70*/  LEA.HI R30, R19, 0xffffff80, RZ, 0x8 ;  /* 0xffffff80131e7811 */ /* 0x000fe200078f40ff */
[----:B------:R-:W-:-:S03]  /*1d80*/  HADD2.F32 R46, -RZ, R28.H1_H1 ;  /* 0x3000001cff2e7230 */ /* 0x000fc60000004100 */
[C---:B------:R-:W-:Y:S01]  /*1d90*/  FFMA.FTZ R27, R16.reuse, R27, RZ ;  /* 0x0000001b101b7223 */ /* 0x040fe200000100ff */
[----:B-1----:R-:W-:Y:S01]  /*1da0*/  HADD2.F32 R31, -RZ, R31.H0_H0 ;  /* 0x2000001fff1f7230 */ /* 0x002fe20000004100 */
[----:B------:R0:W1:Y:S04]  /*1db0*/  I2F.F16 R43, R48 ;  /* 0x00000030002b7306 */ /* 0x0000680000200c00 */
[----:B------:R-:W-:Y:S01]  /*1dc0*/  FFMA.FTZ R31, R16, R31, RZ ;  /* 0x0000001f101f7223 */ /* 0x000fe200000100ff */
[----:B---3--:R-:W-:-:S03]  /*1dd0*/  HADD2.F32 R44, -RZ, R44.H0_H0 ;  /* 0x2000002cff2c7230 */ /* 0x008fc60000004100 */
[----:B------:R3:W4:Y:S01]  /*1de0*/  I2F.F16 R28, R45 ;  /* 0x0000002d001c7306 */ /* 0x0007220000200c00 */
[----:B0-----:R-:W-:-:S04]  /*1df0*/  SHF.R.U32.HI R48, RZ, 0x10, R18 ;  /* 0x00000010ff307819 */ /* 0x001fc80000011612 */
[----:B------:R-:W-:Y:S01]  /*1e00*/  LOP3.LUT R48, R48, 0xff, RZ, 0xc0, !PT ;  /* 0x000000ff30307812 */ /* 0x000fe200078ec0ff */
[----:B-1----:R-:W-:Y:S02]  /*1e10*/  HADD2.F32 R43, -RZ, R43.H0_H0 ;  /* 0x2000002bff2b7230 */ /* 0x002fe40000004100 */
[----:B------:R-:W-:Y:S01]  /*1e20*/  I2F.F16 R42, R42 ;  /* 0x0000002a002a7306 */ /* 0x000fe20000200c00 */
[----:B---3--:R-:W-:-:S04]  /*1e30*/  SHF.R.U32.HI R45, RZ, 0x10, R19 ;  /* 0x00000010ff2d7819 */ /* 0x008fc80000011613 */
[----:B------:R-:W-:Y:S01]  /*1e40*/  LOP3.LUT R45, R45, 0xff, RZ, 0xc0, !PT ;  /* 0x000000ff2d2d7812 */ /* 0x000fe200078ec0ff */
[----:B----4-:R-:W-:Y:S02]  /*1e50*/  HADD2.F32 R28, -RZ, R28.H0_H0 ;  /* 0x2000001cff1c7230 */ /* 0x010fe40000004100 */
[----:B------:R-:W-:Y:S08]  /*1e60*/  I2F.F16 R41, R41 ;  /* 0x0000002900297306 */ /* 0x000ff00000200c00 */
[----:B------:R-:W0:Y:S08]  /*1e70*/  I2F.F16 R40, R40 ;  /* 0x0000002800287306 */ /* 0x000e300000200c00 */
[----:B------:R-:W-:Y:S08]  /*1e80*/  I2F.F16 R39, R39 ;  /* 0x0000002700277306 */ /* 0x000ff00000200c00 */
[----:B------:R-:W-:Y:S01]  /*1e90*/  I2F.F16 R30, R30 ;  /* 0x0000001e001e7306 */ /* 0x000fe20000200c00 */
[----:B--2---:R-:W-:-:S02]  /*1ea0*/  LEA.HI R47, R21, 0xffffff80, RZ, 0x8 ;  /* 0xffffff80152f7811 */ /* 0x004fc400078f40ff */
[----:B------:R-:W-:-:S05]  /*1eb0*/  LEA.HI R38, R20, 0xffffff80, RZ, 0x8 ;  /* 0xffffff8014267811 */ /* 0x000fca00078f40ff */
[----:B------:R1:W2:Y:S08]  /*1ec0*/  I2F.F16 R34, R47 ;  /* 0x0000002f00227306 */ /* 0x0002b00000200c00 */
[----:B------:R-:W3:Y:S01]  /*1ed0*/  I2F.F16 R38, R38 ;  /* 0x0000002600267306 */ /* 0x000ee20000200c00 */
[----:B-1----:R-:W-:Y:S01]  /*1ee0*/  FFMA.FTZ R47, R17, R16, RZ ;  /* 0x00000010112f7223 */ /* 0x002fe200000100ff */
[----:B------:R-:W-:Y:S01]  /*1ef0*/  FFMA.FTZ R17, R16, R49, RZ ;  /* 0x0000003110117223 */ /* 0x000fe200000100ff */
[----:B------:R-:W-:Y:S01]  /*1f00*/  SHF.R.U32.HI R16, RZ, 0x8, R18 ;  /* 0x00000008ff107819 */ /* 0x000fe20000011612 */
[----:B0-----:R-:W-:-:S02]  /*1f10*/  HADD2.F32 R49, -RZ, R40.H0_H0 ;  /* 0x20000028ff317230 */ /* 0x001fc40000004100 */
[----:B------:R-:W-:Y:S01]  /*1f20*/  FFMA.FTZ R44, R44, R46, R47 ;  /* 0x0000002e2c2c7223 */ /* 0x000fe2000001002f */
[----:B------:R-:W-:Y:S01]  /*1f30*/  SHF.R.U32.HI R47, RZ, 0x8, R19 ;  /* 0x00000008ff2f7819 */ /* 0x000fe20000011613 */
[----:B------:R-:W-:Y:S01]  /*1f40*/  FFMA.FTZ R43, R46, R43, R17 ;  /* 0x0000002b2e2b7223 */ /* 0x000fe20000010011 */
[----:B------:R-:W-:Y:S01]  /*1f50*/  LOP3.LUT R16, R16, 0xff, RZ, 0xc0, !PT ;  /* 0x000000ff10107812 */ /* 0x000fe200078ec0ff */
[----:B--2---:R-:W-:Y:S01]  /*1f60*/  HADD2.F32 R34, -RZ, R34.H0_H0 ;  /* 0x20000022ff227230 */ /* 0x004fe20000004100 */
[----:B------:R-:W-:Y:S02]  /*1f70*/  LOP3.LUT R47, R47, 0xff, RZ, 0xc0, !PT ;  /* 0x000000ff2f2f7812 */ /* 0x000fe400078ec0ff */
[----:B------:R-:W-:Y:S01]  /*1f80*/  IADD3 R18, R16, -0x80, RZ ;  /* 0xffffff8010127810 */ /* 0x000fe20007ffe0ff */
[----:B------:R-:W-:Y:S01]  /*1f90*/  VIADD R16, R48, 0xffffff80 ;  /* 0xffffff8030107836 */ /* 0x000fe20000000000 */
[----:B------:R-:W-:Y:S01]  /*1fa0*/  IADD3 R19, R47, -0x80, RZ ;  /* 0xffffff802f137810 */ /* 0x000fe20007ffe0ff */
[----:B---3--:R-:W-:Y:S01]  /*1fb0*/  HADD2.F32 R38, -RZ, R38.H0_H0 ;  /* 0x20000026ff267230 */ /* 0x008fe20000004100 */
[----:B------:R-:W-:-:S02]  /*1fc0*/  IADD3 R47, R45, -0x80, RZ ;  /* 0xffffff802d2f7810 */ /* 0x000fc40007ffe0ff */
[----:B------:R-:W0:Y:S01]  /*1fd0*/  I2F.F16 R18, R18 ;  /* 0x0000001200127306 */ /* 0x000e220000200c00 */
[----:B------:R-:W-:Y:S02]  /*1fe0*/  LOP3.LUT R45, R20, 0xff, RZ, 0xc0, !PT ;  /* 0x000000ff142d7812 */ /* 0x000fe400078ec0ff */
[----:B------:R-:W-:-:S04]  /*1ff0*/  SHF.R.U32.HI R40, RZ, 0x10, R21 ;  /* 0x00000010ff287819 */ /* 0x000fc80000011615 */
[----:B------:R-:W-:Y:S01]  /*2000*/  LOP3.LUT R40, R40, 0xff, RZ, 0xc0, !PT ;  /* 0x000000ff28287812 */ /* 0x000fe200078ec0ff */
[----:B------:R-:W1:Y:S03]  /*2010*/  I2F.F16 R19, R19 ;  /* 0x0000001300137306 */ /* 0x000e660000200c00 */
[----:B------:R-:W-:Y:S01]  /*2020*/  IADD3 R40, R40, -0x80, RZ ;  /* 0xffffff8028287810 */ /* 0x000fe20007ffe0ff */
[----:B0-----:R-:W-:-:S04]  /*2030*/  HADD2.F32 R48, -RZ, R18.H0_H0 ;  /* 0x20000012ff307230 */ /* 0x001fc80000004100 */
[----:B------:R-:W0:Y:S01]  /*2040*/  I2F.F16 R16, R16 ;  /* 0x0000001000107306 */ /* 0x000e220000200c00 */
[----:B------:R-:W-:Y:S02]  /*2050*/  VIADD R18, R45, 0xffffff80 ;  /* 0xffffff802d127836 */ /* 0x000fe40000000000 */
[----:B------:R-:W-:Y:S01]  /*2060*/  FFMA.FTZ R45, R46, R48, R27 ;  /* 0x000000302e2d7223 */ /* 0x000fe2000001001b */
[----:B------:R-:W-:Y:S01]  /*2070*/  LOP3.LUT R27, R21, 0xff, RZ, 0xc0, !PT ;  /* 0x000000ff151b7812 */ /* 0x000fe200078ec0ff */
[----:B-1----:R-:W-:-:S03]  /*2080*/  HADD2.F32 R48, -RZ, R19.H0_H0 ;  /* 0x20000013ff307230 */ /* 0x002fc60000004100 */
[----:B------:R-:W1:Y:S01]  /*2090*/  I2F.F16 R17, R47 ;  /* 0x0000002f00117306 */ /* 0x000e620000200c00 */
[----:B------:R-:W-:Y:S02]  /*20a0*/  IADD3 R19, R27, -0x80, RZ ;  /* 0xffffff801b137810 */ /* 0x000fe40007ffe0ff */
[----:B------:R-:W-:Y:S01]  /*20b0*/  LOP3.LUT R27, R22, 0xff, RZ, 0xc0, !PT ;  /* 0x000000ff161b7812 */ /* 0x000fe200078ec0ff */
[----:B------:R-:W-:Y:S01]  /*20c0*/  FFMA.FTZ R46, R46, R48, R31 ;  /* 0x000000302e2e7223 */ /* 0x000fe2000001001f */
[----:B------:R-:W-:Y:S02]  /*20d0*/  HADD2.F32 R48, -RZ, R29.H0_H0 ;  /* 0x2000001dff307230 */ /* 0x000fe40000004100 */
[----:B------:R-:W-:Y:S01]  /*20e0*/  HADD2.F32 R31, -RZ, R42.H0_H0 ;  /* 0x2000002aff1f7230 */ /* 0x000fe20000004100 */
[----:B------:R-:W-:Y:S01]  /*20f0*/  I2F.F16 R18, R18 ;  /* 0x0000001200127306 */ /* 0x000fe20000200c00 */
[----:B0-----:R-:W-:Y:S02]  /*2100*/  HADD2.F32 R42, -RZ, R16.H0_H0 ;  /* 0x20000010ff2a7230 */ /* 0x001fe40000004100 */
[C---:B------:R-:W-:Y:S01]  /*2110*/  FFMA.FTZ R43, R48.reuse, R28, R43 ;  /* 0x0000001c302b7223 */ /* 0x040fe2000001002b */
[----:B------:R-:W-:Y:S01]  /*2120*/  LOP3.LUT R28, R23, 0xff, RZ, 0xc0, !PT ;  /* 0x000000ff171c7812 */ /* 0x000fe200078ec0ff */
[----:B------:R-:W-:Y:S01]  /*2130*/  FFMA.FTZ R44, R31, R48, R44 ;  /* 0x000000301f2c7223 */ /* 0x000fe2000001002c */
[----:B------:R-:W-:Y:S01]  /*2140*/  SHF.R.U32.HI R16, RZ, 0x8, R20 ;  /* 0x00000008ff107819 */ /* 0x000fe20000011614 */
[----:B------:R-:W-:Y:S01]  /*2150*/  FFMA.FTZ R42, R48, R42, R45 ;  /* 0x0000002a302a7223 */ /* 0x000fe2000001002d */
[----:B-1----:R-:W-:Y:S01]  /*2160*/  HADD2.F32 R17, -RZ, R17.H0_H0 ;  /* 0x20000011ff117230 */ /* 0x002fe20000004100 */
[----:B------:R-:W-:Y:S01]  /*2170*/  SHF.R.U32.HI R47, RZ, 0x8, R21 ;  /* 0x00000008ff2f7819 */ /* 0x000fe20000011615 */
[----:B------:R-:W-:Y:S01]  /*2180*/  VIADD R31, R28, 0xffffff80 ;  /* 0xffffff801c1f7836 */ /* 0x000fe20000000000 */
[----:B------:R-:W-:Y:S01]  /*2190*/  LOP3.LUT R45, R16, 0xff, RZ, 0xc0, !PT ;  /* 0x000000ff102d7812 */ /* 0x000fe200078ec0ff */
[----:B------:R-:W0:Y:S01]  /*21a0*/  I2F.F16 R19, R19 ;  /* 0x0000001300137306 */ /* 0x000e220000200c00 */
[----:B------:R-:W-:Y:S01]  /*21b0*/  FFMA.FTZ R28, R48, R17, R46 ;  /* 0x00000011301c7223 */ /* 0x000fe2000001002e */
[----:B------:R-:W-:Y:S01]  /*21c0*/  SHF.R.U32.HI R46, RZ, 0x10, R20 ;  /* 0x00000010ff2e7819 */ /* 0x000fe20000011614 */
[----:B------:R-:W1:Y:S01]  /*21d0*/  LDS.64 R16, [UR4+0x18] ;  /* 0x00001804ff107984 */ /* 0x000e620008000a00 */
[----:B------:R-:W-:Y:S01]  /*21e0*/  HADD2.F32 R48, -RZ, R41.H0_H0 ;  /* 0x20000029ff307230 */ /* 0x000fe20000004100 */
[----:B------:R-:W-:-:S02]  /*21f0*/  SHF.R.U32.HI R41, RZ, 0x8, R22 ;  /* 0x00000008ff297819 */ /* 0x000fc40000011616 */
[----:B------:R-:W-:Y:S01]  /*2200*/  LOP3.LUT R46, R46, 0xff, RZ, 0xc0, !PT ;  /* 0x000000ff2e2e7812 */ /* 0x000fe200078ec0ff */
[----:B------:R-:W-:Y:S01]  /*2210*/  I2F.F16 R31, R31 ;  /* 0x0000001f001f7306 */ /* 0x000fe20000200c00 */
[----:B------:R-:W-:Y:S02]  /*2220*/  LOP3.LUT R47, R47, 0xff, RZ, 0xc0, !PT ;  /* 0x000000ff2f2f7812 */ /* 0x000fe400078ec0ff */
[----:B------:R-:W-:Y:S02]  /*2230*/  IADD3 R46, R46, -0x80, RZ ;  /* 0xffffff802e2e7810 */ /* 0x000fe40007ffe0ff */
[----:B------:R-:W-:Y:S01]  /*2240*/  IADD3 R20, R45, -0x80, RZ ;  /* 0xffffff802d147810 */ /* 0x000fe20007ffe0ff */
[----:B------:R-:W-:Y:S01]  /*2250*/  HADD2.F32 R45, -RZ, R29.H1_H1 ;  /* 0x3000001dff2d7230 */ /* 0x000fe20000004100 */
[----:B------:R-:W-:Y:S01]  /*2260*/  LOP3.LUT R41, R41, 0xff, RZ, 0xc0, !PT ;  /* 0x000000ff29297812 */ /* 0x000fe200078ec0ff */
[----:B------:R2:W3:Y:S01]  /*2270*/  I2F.F16 R29, R46 ;  /* 0x0000002e001d7306 */ /* 0x0004e20000200c00 */
[----:B------:R-:W-:Y:S01]  /*2280*/  VIADD R21, R47, 0xffffff80 ;  /* 0xffffff802f157836 */ /* 0x000fe20000000000 */
[----:B------:R-:W-:Y:S01]  /*2290*/  IADD3 R27, R27, -0x80, RZ ;  /* 0xffffff801b1b7810 */ /* 0x000fe20007ffe0ff */
[----:B------:R-:W-:Y:S01]  /*22a0*/  HADD2.F32 R47, -RZ, R30.H0_H0 ;  /* 0x2000001eff2f7230 */ /* 0x000fe20000004100 */
[----:B------:R-:W-:Y:S01]  /*22b0*/  IADD3 R30, R41, -0x80, RZ ;  /* 0xffffff80291e7810 */ /* 0x000fe20007ffe0ff */
[----:B------:R-:W-:Y:S01]  /*22c0*/  FFMA.FTZ R44, R49, R45, R44 ;  /* 0x0000002d312c7223 */ /* 0x000fe2000001002c */
[----:B------:R-:W-:Y:S01]  /*22d0*/  SHF.R.U32.HI R41, RZ, 0x8, R23 ;  /* 0x00000008ff297819 */ /* 0x000fe20000011617 */
[----:B------:R-:W-:Y:S01]  /*22e0*/  FFMA.FTZ R43, R45, R48, R43 ;  /* 0x000000302d2b7223 */ /* 0x000fe2000001002b */
[----:B------:R-:W4:Y:S01]  /*22f0*/  I2F.F16 R27, R27 ;  /* 0x0000001b001b7306 */ /* 0x000f220000200c00 */
[----:B--2---:R-:W-:Y:S01]  /*2300*/  HADD2.F32 R46, -RZ, R39.H0_H0 ;  /* 0x20000027ff2e7230 */ /* 0x004fe20000004100 */
[----:B------:R-:W-:Y:S01]  /*2310*/  SHF.R.U32.HI R39, RZ, 0x10, R22 ;  /* 0x00000010ff277819 */ /* 0x000fe20000011616 */
[----:B0-----:R-:W-:Y:S01]  /*2320*/  HADD2.F32 R48, -RZ, R19.H0_H0 ;  /* 0x20000013ff307230 */ /* 0x001fe20000004100 */
[----:B------:R-:W-:-:S02]  /*2330*/  LOP3.LUT R41, R41, 0xff, RZ, 0xc0, !PT ;  /* 0x000000ff29297812 */ /* 0x000fc400078ec0ff */
[C---:B------:R-:W-:Y:S01]  /*2340*/  FFMA.FTZ R42, R45.reuse, R46, R42 ;  /* 0x0000002e2d2a7223 */ /* 0x040fe2000001002a */
[----:B------:R-:W-:Y:S01]  /*2350*/  SHF.R.U32.HI R46, RZ, 0x10, R23 ;  /* 0x00000010ff2e7819 */ /* 0x000fe20000011617 */
[----:B------:R-:W-:Y:S01]  /*2360*/  FFMA.FTZ R45, R45, R47, R28 ;  /* 0x0000002f2d2d7223 */ /* 0x000fe2000001001c */
[----:B------:R-:W-:Y:S01]  /*2370*/  LOP3.LUT R39, R39, 0xff, RZ, 0xc0, !PT ;  /* 0x000000ff27277812 */ /* 0x000fe200078ec0ff */
[----:B------:R-:W-:Y:S01]  /*2380*/  HADD2.F32 R47, -RZ, R18.H0_H0 ;  /* 0x20000012ff2f7230 */ /* 0x000fe20000004100 */
[----:B------:R-:W0:Y:S01]  /*2390*/  I2F.F16 R20, R20 ;  /* 0x0000001400147306 */ /* 0x000e220000200c00 */
[----:B------:R-:W-:Y:S01]  /*23a0*/  IADD3 R18, R41, -0x80, RZ ;  /* 0xffffff8029127810 */ /* 0x000fe20007ffe0ff */
[----:B---3--:R-:W-:Y:S01]  /*23b0*/  HADD2.F32 R29, -RZ, R29.H0_H0 ;  /* 0x2000001dff1d7230 */ /* 0x008fe20000004100 */
[----:B------:R-:W-:Y:S01]  /*23c0*/  LOP3.LUT R46, R46, 0xff, RZ, 0xc0, !PT ;  /* 0x000000ff2e2e7812 */ /* 0x000fe200078ec0ff */
[----:B------:R-:W-:Y:S01]  /*23d0*/  VIADD R28, R39, 0xffffff80 ;  /* 0xffffff80271c7836 */ /* 0x000fe20000000000 */
[----:B------:R-:W-:-:S02]  /*23e0*/  LEA.HI R22, R22, 0xffffff80, RZ, 0x8 ;  /* 0xffffff8016167811 */ /* 0x000fc400078f40ff */
[----:B------:R-:W-:Y:S01]  /*23f0*/  IADD3 R41, R46, -0x80, RZ ;  /* 0xffffff802e297810 */ /* 0x000fe20007ffe0ff */
[----:B------:R-:W2:Y:S01]  /*2400*/  I2F.F16 R21, R21 ;  /* 0x0000001500157306 */ /* 0x000ea20000200c00 */
[----:B------:R-:W-:Y:S01]  /*2410*/  LEA.HI R23, R23, 0xffffff80, RZ, 0x8 ;  /* 0xffffff8017177811 */ /* 0x000fe200078f40ff */
[--C-:B-1----:R-:W-:Y:S02]  /*2420*/  HADD2.F32 R39, -RZ, R16.reuse.H0_H0 ;  /* 0x20000010ff277230 */ /* 0x102fe40000004100 */
[----:B----4-:R-:W-:Y:S02]  /*2430*/  HADD2.F32 R46, -RZ, R27.H0_H0 ;  /* 0x2000001bff2e7230 */ /* 0x010fe40000004100 */
[----:B------:R-:W-:Y:S02]  /*2440*/  HADD2.F32 R16, -RZ, R16.H1_H1 ;  /* 0x30000010ff107230 */ /* 0x000fe40000004100 */
[----:B------:R-:W-:Y:S01]  /*2450*/  FFMA.FTZ R44, R47, R39, R44 ;  /* 0x000000272f2c7223 */ /* 0x000fe2000001002c */
[----:B------:R-:W1:Y:S01]  /*2460*/  I2F.F16 R30, R30 ;  /* 0x0000001e001e7306 */ /* 0x000e620000200c00 */
[----:B0-----:R-:W-:-:S02]  /*2470*/  HADD2.F32 R27, -RZ, R20.H0_H0 ;  /* 0x20000014ff1b7230 */ /* 0x001fc40000004100 */
[----:B------:R-:W-:Y:S01]  /*2480*/  FFMA.FTZ R43, R39, R48, R43 ;  /* 0x00000030272b7223 */ /* 0x000fe2000001002b */
[----:B------:R-:W-:Y:S02]  /*2490*/  HADD2.F32 R48, -RZ, R31.H0_H0 ;  /* 0x2000001fff307230 */ /* 0x000fe40000004100 */
[----:B------:R-:W-:Y:S02]  /*24a0*/  HADD2.F32 R19, -RZ, R17.H0_H0 ;  /* 0x20000011ff137230 */ /* 0x000fe40000004100 */
[----:B------:R-:W-:Y:S01]  /*24b0*/  FFMA.FTZ R44, R27, R16, R44 ;  /* 0x000000101b2c7223 */ /* 0x000fe2000001002c */
[----:B--2---:R-:W-:Y:S01]  /*24c0*/  HADD2.F32 R20, -RZ, R21.H0_H0 ;  /* 0x20000015ff147230 */ /* 0x004fe20000004100 */
[----:B------:R-:W0:Y:S01]  /*24d0*/  I2F.F16 R18, R18 ;  /* 0x0000001200127306 */ /* 0x000e220000200c00 */
[C---:B------:R-:W-:Y:S01]  /*24e0*/  FFMA.FTZ R21, R39.reuse, R46, R42 ;  /* 0x0000002e27157223 */ /* 0x040fe2000001002a */
[----:B------:R-:W-:Y:S01]  /*24f0*/  FFMA.FTZ R48, R39, R48, R45 ;  /* 0x0000003027307223 */ /* 0x000fe2000001002d */
[----:B------:R-:W-:-:S02]  /*2500*/  HADD2.F32 R17, -RZ, R17.H1_H1 ;  /* 0x30000011ff117230 */ /* 0x000fc40000004100 */
[----:B------:R-:W-:Y:S01]  /*2510*/  FFMA.FTZ R20, R16, R20, R43 ;  /* 0x0000001410147223 */ /* 0x000fe2000001002b */
[----:B------:R-:W-:Y:S01]  /*2520*/  FFMA.FTZ R29, R29, R19, R44 ;  /* 0x000000131d1d7223 */ /* 0x000fe2000001002c */
[----:B-1----:R-:W-:Y:S01]  /*2530*/  HADD2.F32 R30, -RZ, R30.H0_H0 ;  /* 0x2000001eff1e7230 */ /* 0x002fe20000004100 */
[----:B------:R-:W1:Y:S02]  /*2540*/  I2F.F16 R40, R40 ;  /* 0x0000002800287306 */ /* 0x000e640000200c00 */
[----:B------:R-:W-:Y:S02]  /*2550*/  FFMA.FTZ R29, R38, R17, R29 ;  /* 0x00000011261d7223 */ /* 0x000fe4000001001d */
[----:B------:R-:W-:Y:S01]  /*2560*/  FFMA.FTZ R30, R16, R30, R21 ;  /* 0x0000001e101e7223 */ /* 0x000fe20000010015 */
[----:B0-----:R-:W-:-:S03]  /*2570*/  HADD2.F32 R27, -RZ, R18.H0_H0 ;  /* 0x20000012ff1b7230 */ /* 0x001fc60000004100 */
[----:B------:R-:W0:Y:S01]  /*2580*/  I2F.F16 R28, R28 ;  /* 0x0000001c001c7306 */ /* 0x000e220000200c00 */
[----:B------:R-:W-:Y:S02]  /*2590*/  HADD2.F32 R18, -RZ, R2.H0_H0 ;  /* 0x20000002ff127230 */ /* 0x000fe40000004100 */
[----:B------:R-:W-:-:S03]  /*25a0*/  FFMA.FTZ R48, R16, R27, R48 ;  /* 0x0000001b10307223 */ /* 0x000fc60000010030 */
[----:B------:R-:W-:Y:S01]  /*25b0*/  FMUL.FTZ R29, R18, R29 ;  /* 0x0000001d121d7220 */ /* 0x000fe20000410000 */
[----:B-1----:R-:W-:Y:S01]  /*25c0*/  HADD2.F32 R40, -RZ, R40.H0_H0 ;  /* 0x20000028ff287230 */ /* 0x002fe20000004100 */
[----:B------:R-:W1:Y:S03]  /*25d0*/  I2F.F16 R41, R41 ;  /* 0x0000002900297306 */ /* 0x000e660000200c00 */
[----:B------:R-:W-:Y:S01]  /*25e0*/  F2FP.F16.F32.PACK_AB R29, RZ, R29 ;  /* 0x0000001dff1d723e */ /* 0x000fe200000000ff */
[----:B------:R-:W-:Y:S01]  /*25f0*/  FFMA.FTZ R20, R19, R40, R20 ;  /* 0x0000002813147223 */ /* 0x000fe20000010014 */
[----:B0-----:R-:W-:-:S03]  /*2600*/  HADD2.F32 R28, -RZ, R28.H0_H0 ;  /* 0x2000001cff1c7230 */ /* 0x001fc60000004100 */
[----:B------:R-:W0:Y:S01]  /*2610*/  I2F.F16 R22, R22 ;  /* 0x0000001600167306 */ /* 0x000e220000200c00 */
[----:B------:R-:W-:Y:S01]  /*2620*/  FFMA.FTZ R20, R17, R34, R20 ;  /* 0x0000002211147223 */ /* 0x000fe20000010014 */
[----:B------:R-:W-:Y:S01]  /*2630*/  FFMA.FTZ R21, R19, R28, R30 ;  /* 0x0000001c13157223 */ /* 0x000fe2000001001e */
[----:B-1----:R-:W-:-:S05]  /*2640*/  HADD2.F32 R41, -RZ, R41.H0_H0 ;  /* 0x20000029ff297230 */ /* 0x002fca0000004100 */
[----:B------:R-:W1:Y:S01]  /*2650*/  I2F.F16 R23, R23 ;  /* 0x0000001700177306 */ /* 0x000e620000200c00 */
[----:B------:R-:W-:Y:S01]  /*2660*/  FFMA.FTZ R48, R19, R41, R48 ;  /* 0x0000002913307223 */ /* 0x000fe20000010030 */
[----:B------:R-:W-:Y:S02]  /*2670*/  HADD2.F32 R19, -RZ, R2.H1_H1 ;  /* 0x30000002ff137230 */ /* 0x000fe40000004100 */
[----:B0-----:R-:W-:-:S03]  /*2680*/  HADD2.F32 R22, -RZ, R22.H0_H0 ;  /* 0x20000016ff167230 */ /* 0x001fc60000004100 */
[----:B------:R-:W-:Y:S02]  /*2690*/  FMUL.FTZ R20, R19, R20 ;  /* 0x0000001413147220 */ /* 0x000fe40000410000 */
[C---:B------:R-:W-:Y:S01]  /*26a0*/  FFMA.FTZ R21, R17.reuse, R22, R21 ;  /* 0x0000001611157223 */ /* 0x040fe20000010015 */
[--C-:B------:R-:W-:Y:S02]  /*26b0*/  HADD2.F32 R22, -RZ, R0.reuse.H0_H0 ;  /* 0x20000000ff167230 */ /* 0x100fe40000004100 */
[----:B-1----:R-:W-:Y:S01]  /*26c0*/  HADD2.F32 R16, -RZ, R23.H0_H0 ;  /* 0x20000017ff107230 */ /* 0x002fe20000004100 */
[----:B------:R-:W-:Y:S01]  /*26d0*/  F2FP.F16.F32.PACK_AB R20, RZ, R20 ;  /* 0x00000014ff14723e */ /* 0x000fe200000000ff */
[----:B------:R-:W-:Y:S02]  /*26e0*/  HADD2.F32 R23, -RZ, R0.H1_H1 ;  /* 0x30000000ff177230 */ /* 0x000fe40000004100 */
[----:B------:R-:W-:Y:S01]  /*26f0*/  FMUL.FTZ R21, R22, R21 ;  /* 0x0000001516157220 */ /* 0x000fe20000410000 */
[----:B------:R-:W-:Y:S01]  /*2700*/  FFMA.FTZ R16, R17, R16, R48 ;  /* 0x0000001011107223 */ /* 0x000fe20000010030 */
[----:B------:R-:W-:-:S03]  /*2710*/  PRMT R29, R29, 0x5410, R20 ;  /* 0x000054101d1d7816 */ /* 0x000fc60000000014 */
[----:B------:R-:W-:Y:S01]  /*2720*/  F2FP.F16.F32.PACK_AB R21, RZ, R21 ;  /* 0x00000015ff15723e */ /* 0x000fe200000000ff */
[----:B------:R-:W-:Y:S02]  /*2730*/  FMUL.FTZ R16, R23, R16 ;  /* 0x0000001017107220 */ /* 0x000fe40000410000 */
[----:B------:R-:W-:-:S03]  /*2740*/  HFMA2.MMA R5, R29, 1, 1, R5 ;  /* 0x3c003c001d057835 */ /* 0x000fc60000000005 */
[----:B------:R-:W-:-:S04]  /*2750*/  F2FP.F16.F32.PACK_AB R16, RZ, R16 ;  /* 0x00000010ff10723e */ /* 0x000fc800000000ff */
[----:B------:R-:W-:-:S05]  /*2760*/  PRMT R21, R21, 0x5410, R16 ;  /* 0x0000541015157816 */ /* 0x000fca0000000010 */
[----:B------:R-:W-:-:S07]  /*2770*/  HADD2 R4, R21, R4 ;  /* 0x0000000415047230 */ /* 0x000fce0000000000 */
.L_x_4591:
[----:B------:R-:W-:Y:S01]  /*2780*/  IMAD.WIDE R36, R33, 0x8, R36 ;  /* 0x0000000821247825 */ /* 0x000fe200078e0224 */
[----:B------:R-:W-:Y:S06]  /*2790*/  @P1 BRA `(.L_x_4592) ;  /* 0x0000000c000c1947 */ /* 0x000fec0003800000 */
[----:B-----5:R-:W2:Y:S01]  /*27a0*/  LDG.E.128.CONSTANT R16, desc[UR6][R36.64] ;  /* 0x0000000624107981 */ /* 0x020ea2000c1e9d00 */
[----:B------:R-:W-:Y:S02]  /*27b0*/  LOP3.LUT R20, R8, 0xff, RZ, 0xc0, !PT ;  /* 0x000000ff08147812 */ /* 0x000fe400078ec0ff */
[----:B------:R-:W-:Y:S02]  /*27c0*/  LOP3.LUT R21, R9, 0xff, RZ, 0xc0, !PT ;  /* 0x000000ff09157812 */ /* 0x000fe400078ec0ff */
[----:B------:R-:W-:Y:S01]  /*27d0*/  LOP3.LUT R23, R10, 0xff, RZ, 0xc0, !PT ;  /* 0x000000ff0a177812 */ /* 0x000fe200078ec0ff */
[----:B------:R-:W-:Y:S01]  /*27e0*/  VIADD R20, R20, 0xffffff80 ;  /* 0xffffff8014147836 */ /* 0x000fe20000000000 */
[----:B------:R-:W-:Y:S02]  /*27f0*/  IADD3 R21, R21, -0x80, RZ ;  /* 0xffffff8015157810 */ /* 0x000fe40007ffe0ff */
[----:B0-----:R-:W-:Y:S01]  /*2800*/  LEA.HI R30, R8, 0xffffff80, RZ, 0x8 ;  /* 0xffffff80081e7811 */ /* 0x001fe200078f40ff */
[----:B------:R0:W-:Y:S01]  /*2810*/  I2F.F16 R46, R20 ;  /* 0x00000014002e7306 */ /* 0x0001e20000200c00 */
[----:B------:R-:W-:-:S02]  /*2820*/  IADD3 R45, R23, -0x80, RZ ;  /* 0xffffff80172d7810 */ /* 0x000fc40007ffe0ff */
[----:B------:R-:W-:Y:S02]  /*2830*/  LOP3.LUT R23, R11, 0xff, RZ, 0xc0, !PT ;  /* 0x000000ff0b177812 */ /* 0x000fe400078ec0ff */
[----:B------:R-:W-:Y:S02]  /*2840*/  LEA.HI R22, R9, 0xffffff80, RZ, 0x8 ;  /* 0xffffff8009167811 */ /* 0x000fe400078f40ff */
[----:B------:R-:W-:Y:S01]  /*2850*/  LEA.HI R29, R11, 0xffffff80, RZ, 0x8 ;  /* 0xffffff800b1d7811 */ /* 0x000fe200078f40ff */
[----:B------:R1:W3:Y:S01]  /*2860*/  I2F.F16 R40, R21 ;  /* 0x0000001500287306 */ /* 0x0002e20000200c00 */
[--C-:B0-----:R-:W-:Y:S01]  /*2870*/  SHF.R.U32.HI R20, RZ, 0x8, R8.reuse ;  /* 0x00000008ff147819 */ /* 0x101fe20000011608 */
[----:B------:R-:W-:Y:S01]  /*2880*/  VIADD R23, R23, 0xffffff80 ;  /* 0xffffff8017177836 */ /* 0x000fe20000000000 */
[----:B------:R-:W-:Y:S02]  /*2890*/  SHF.R.U32.HI R8, RZ, 0x10, R8 ;  /* 0x00000010ff087819 */ /* 0x000fe40000011608 */
[----:B------:R-:W-:-:S02]  /*28a0*/  LOP3.LUT R20, R20, 0xff, RZ, 0xc0, !PT ;  /* 0x000000ff14147812 */ /* 0x000fc400078ec0ff */
[----:B------:R-:W-:Y:S01]  /*28b0*/  LOP3.LUT R8, R8, 0xff, RZ, 0xc0, !PT ;  /* 0x000000ff08087812 */ /* 0x000fe200078ec0ff */
[----:B------:R-:W-:Y:S01]  /*28c0*/  I2F.F16 R45, R45 ;  /* 0x0000002d002d7306 */ /* 0x000fe20000200c00 */
[----:B------:R-:W-:Y:S02]  /*28d0*/  IADD3 R44, R20, -0x80, RZ ;  /* 0xffffff80142c7810 */ /* 0x000fe40007ffe0ff */
[--C-:B------:R-:W-:Y:S02]  /*28e0*/  SHF.R.U32.HI R20, RZ, 0x8, R9.reuse ;  /* 0x00000008ff147819 */ /* 0x100fe40000011609 */
[----:B------:R-:W-:Y:S02]  /*28f0*/  SHF.R.U32.HI R9, RZ, 0x10, R9 ;  /* 0x00000010ff097819 */ /* 0x000fe40000011609 */
[----:B------:R-:W-:Y:S01]  /*2900*/  LOP3.LUT R34, R20, 0xff, RZ, 0xc0, !PT ;  /* 0x000000ff14227812 */ /* 0x000fe200078ec0ff */
[----:B------:R-:W0:Y:S01]  /*2910*/  I2F.F16 R23, R23 ;  /* 0x0000001700177306 */ /* 0x000e220000200c00 */
[----:B-1----:R-:W1:Y:S01]  /*2920*/  LDS.64 R20, [UR4+0x20] ;  /* 0x00002004ff147984 */ /* 0x002e620008000a00 */
[----:B------:R-:W-:Y:S01]  /*2930*/  IADD3 R8, R8, -0x80, RZ ;  /* 0xffffff8008087810 */ /* 0x000fe20007ffe0ff */
[----:B---3--:R-:W-:Y:S01]  /*2940*/  HADD2.F32 R51, -RZ, R40.H0_H0 ;  /* 0x20000028ff337230 */ /* 0x008fe20000004100 */
[----:B------:R-:W-:Y:S01]  /*2950*/  LOP3.LUT R9, R9, 0xff, RZ, 0xc0, !PT ;  /* 0x000000ff09097812 */ /* 0x000fe200078ec0ff */
[----:B------:R-:W-:Y:S01]  /*2960*/  VIADD R43, R34, 0xffffff80 ;  /* 0xffffff80222b7836 */ /* 0x000fe20000000000 */
[----:B------:R-:W-:-:S02]  /*2970*/  SHF.R.U32.HI R34, RZ, 0x8, R10 ;  /* 0x00000008ff227819 */ /* 0x000fc4000001160a */
[----:B------:R3:W-:Y:S01]  /*2980*/  I2F.F16 R38, R8 ;  /* 0x0000000800267306 */ /* 0x0007e20000200c00 */
[----:B------:R-:W-:Y:S02]  /*2990*/  IADD3 R9, R9, -0x80, RZ ;  /* 0xffffff8009097810 */ /* 0x000fe40007ffe0ff */
[----:B------:R-:W-:Y:S02]  /*29a0*/  LOP3.LUT R39, R34, 0xff, RZ, 0xc0, !PT ;  /* 0x000000ff22277812 */ /* 0x000fe400078ec0ff */
[----:B------:R-:W-:Y:S02]  /*29b0*/  LEA.HI R31, R10, 0xffffff80, RZ, 0x8 ;  /* 0xffffff800a1f7811 */ /* 0x000fe400078f40ff */
[----:B------:R-:W-:Y:S01]  /*29c0*/  IADD3 R39, R39, -0x80, RZ ;  /* 0xffffff8027277810 */ /* 0x000fe20007ffe0ff */
[----:B------:R-:W-:Y:S01]  /*29d0*/  I2F.F16 R43, R43 ;  /* 0x0000002b002b7306 */ /* 0x000fe20000200c00 */
[--C-:B---3--:R-:W-:Y:S01]  /*29e0*/  SHF.R.U32.HI R8, RZ, 0x8, R11.reuse ;  /* 0x00000008ff087819 */ /* 0x108fe2000001160b */
[----:B0-----:R-:W-:Y:S01]  /*29f0*/  HADD2.F32 R23, -RZ, R23.H0_H0 ;  /* 0x20000017ff177230 */ /* 0x001fe20000004100 */
[----:B------:R-:W-:-:S02]  /*2a00*/  SHF.R.U32.HI R11, RZ, 0x10, R11 ;  /* 0x00000010ff0b7819 */ /* 0x000fc4000001160b */
[----:B------:R-:W-:Y:S02]  /*2a10*/  LOP3.LUT R8, R8, 0xff, RZ, 0xc0, !PT ;  /* 0x000000ff08087812 */ /* 0x000fe400078ec0ff */
[----:B------:R-:W-:Y:S01]  /*2a20*/  LOP3.LUT R11, R11, 0xff, RZ, 0xc0, !PT ;  /* 0x000000ff0b0b7812 */ /* 0x000fe200078ec0ff */
[----:B------:R-:W0:Y:S01]  /*2a30*/  I2F.F16 R34, R9 ;  /* 0x0000000900227306 */ /* 0x000e220000200c00 */
[----:B------:R-:W-:Y:S02]  /*2a40*/  IADD3 R41, R8, -0x80, RZ ;  /* 0xffffff8008297810 */ /* 0x000fe40007ffe0ff */
[----:B------:R-:W-:Y:S01]  /*2a50*/  IADD3 R50, R11, -0x80, RZ ;  /* 0xffffff800b327810 */ /* 0x000fe20007ffe0ff */
[----:B------:R-:W-:Y:S01]  /*2a60*/  HADD2.F32 R11, -RZ, R45.H0_H0 ;  /* 0x2000002dff0b7230 */ /* 0x000fe20000004100 */
[----:B------:R-:W-:-:S03]  /*2a70*/  SHF.R.U32.HI R10, RZ, 0x10, R10 ;  /* 0x00000010ff0a7819 */ /* 0x000fc6000001160a */
[----:B------:R-:W3:Y:S01]  /*2a80*/  I2F.F16 R44, R44 ;  /* 0x0000002c002c7306 */ /* 0x000ee20000200c00 */
[----:B------:R-:W-:-:S05]  /*2a90*/  LOP3.LUT R10, R10, 0xff, RZ, 0xc0, !PT ;  /* 0x000000ff0a0a7812 */ /* 0x000fca00078ec0ff */
[----:B------:R-:W-:Y:S02]  /*2aa0*/  VIADD R10, R10, 0xffffff80 ;  /* 0xffffff800a0a7836 */ /* 0x000fe40000000000 */
[----:B------:R-:W4:Y:S01]  /*2ab0*/  I2F.F16 R42, R39 ;  /* 0x00000027002a7306 */ /* 0x000f220000200c00 */
[----:B-1----:R-:W-:Y:S02]  /*2ac0*/  HADD2.F32 R8, -RZ, R20.H0_H0 ;  /* 0x20000014ff087230 */ /* 0x002fe40000004100 */
[----:B0-----:R-:W-:-:S03]  /*2ad0*/  HADD2.F32 R34, -RZ, R34.H0_H0 ;  /* 0x20000022ff227230 */ /* 0x001fc60000004100 */
[----:B------:R-:W-:Y:S02]  /*2ae0*/  FFMA.FTZ R45, R8, R51, RZ ;  /* 0x00000033082d7223 */ /* 0x000fe400000100ff */
[----:B------:R-:W0:Y:S08]  /*2af0*/  I2F.F16 R41, R41 ;  /* 0x0000002900297306 */ /* 0x000e300000200c00 */
[----:B------:R-:W1:Y:S08]  /*2b00*/  I2F.F16 R10, R10 ;  /* 0x0000000a000a7306 */ /* 0x000e700000200c00 */
[----:B------:R-:W1:Y:S08]  /*2b10*/  I2F.F16 R39, R50 ;  /* 0x0000003200277306 */ /* 0x000e700000200c00 */
[----:B------:R-:W1:Y:S08]  /*2b20*/  I2F.F16 R30, R30 ;  /* 0x0000001e001e7306 */ /* 0x000e700000200c00 */
[----:B------:R-:W-:Y:S08]  /*2b30*/  I2F.F16 R22, R22 ;  /* 0x0000001600167306 */ /* 0x000ff00000200c00 */
[----:B------:R-:W-:Y:S08]  /*2b40*/  I2F.F16 R29, R29 ;  /* 0x0000001d001d7306 */ /* 0x000ff00000200c00 */
[----:B------:R-:W1:Y:S01]  /*2b50*/  I2F.F16 R31, R31 ;  /* 0x0000001f001f7306 */ /* 0x000e620000200c00 */
[----:B--2---:R-:W-:-:S02]  /*2b60*/  LOP3.LUT R9, R16, 0xff, RZ, 0xc0, !PT ;  /* 0x000000ff10097812 */ /* 0x004fc400078ec0ff */
[----:B------:R-:W-:Y:S02]  /*2b70*/  LOP3.LUT R48, R17, 0xff, RZ, 0xc0, !PT ;  /* 0x000000ff11307812 */ /* 0x000fe400078ec0ff */
[----:B------:R-:W-:Y:S01]  /*2b80*/  LEA.HI R28, R16, 0xffffff80, RZ, 0x8 ;  /* 0xffffff80101c7811 */ /* 0x000fe200078f40ff */
[----:B------:R-:W-:Y:S01]  /*2b90*/  VIADD R49, R9, 0xffffff80 ;  /* 0xffffff8009317836 */ /* 0x000fe20000000000 */
[----:B------:R-:W-:Y:S01]  /*2ba0*/  LEA.HI R27, R17, 0xffffff80, RZ, 0x8 ;  /* 0xffffff80111b7811 */ /* 0x000fe200078f40ff */
[----:B------:R-:W-:Y:S02]  /*2bb0*/  HADD2.F32 R9, -RZ, R46.H0_H0 ;  /* 0x2000002eff097230 */ /* 0x000fe40000004100 */
[C---:B------:R-:W-:Y:S01]  /*2bc0*/  FFMA.FTZ R46, R8.reuse, R23, RZ ;  /* 0x00000017082e7223 */ /* 0x040fe200000100ff */
[----:B------:R-:W-:Y:S01]  /*2bd0*/  HADD2.F32 R23, -RZ, R43.H0_H0 ;  /* 0x2000002bff177230 */ /* 0x000fe20000004100 */
[----:B------:R-:W-:Y:S01]  /*2be0*/  SHF.R.U32.HI R43, RZ, 0x8, R16 ;  /* 0x00000008ff2b7819 */ /* 0x000fe20000011610 */
[----:B------:R-:W-:Y:S01]  /*2bf0*/  I2F.F16 R40, R49 ;  /* 0x0000003100287306 */ /* 0x000fe20000200c00 */
[----:B------:R-:W-:Y:S01]  /*2c00*/  FFMA.FTZ R47, R9, R8, RZ ;  /* 0x00000008092f7223 */ /* 0x000fe200000100ff */
[----:B------:R-:W-:Y:S01]  /*2c10*/  FFMA.FTZ R9, R8, R11, RZ ;  /* 0x0000000b08097223 */ /* 0x000fe200000100ff */
[----:B------:R-:W-:Y:S01]  /*2c20*/  IADD3 R11, R48, -0x80, RZ ;  /* 0xffffff80300b7810 */ /* 0x000fe20007ffe0ff */
[----:B------:R-:W-:Y:S01]  /*2c30*/  HADD2.F32 R48, -RZ, R20.H1_H1 ;  /* 0x30000014ff307230 */ /* 0x000fe20000004100 */
[----:B------:R-:W-:Y:S01]  /*2c40*/  LOP3.LUT R43, R43, 0xff, RZ, 0xc0, !PT ;  /* 0x000000ff2b2b7812 */ /* 0x000fe200078ec0ff */
[----:B---3--:R-:W-:Y:S01]  /*2c50*/  HADD2.F32 R8, -RZ, R44.H0_H0 ;  /* 0x2000002cff087230 */ /* 0x008fe20000004100 */
[----:B------:R-:W-:Y:S01]  /*2c60*/  LOP3.LUT R44, R19, 0xff, RZ, 0xc0, !PT ;  /* 0x000000ff132c7812 */ /* 0x000fe200078ec0ff */
[----:B------:R-:W-:Y:S01]  /*2c70*/  I2F.F16 R27, R27 ;  /* 0x0000001b001b7306 */ /* 0x000fe20000200c00 */
[----:B------:R-:W-:Y:S01]  /*2c80*/  FFMA.FTZ R23, R48, R23, R45 ;  /* 0x0000001730177223 */ /* 0x000fe2000001002d */
[----:B----4-:R-:W-:-:S02]  /*2c90*/  HADD2.F32 R45, -RZ, R42.H0_H0 ;  /* 0x2000002aff2d7230 */ /* 0x010fc40000004100 */
[----:B------:R-:W-:Y:S01]  /*2ca0*/  FFMA.FTZ R8, R8, R48, R47 ;  /* 0x0000003008087223 */ /* 0x000fe2000001002f */
[----:B0-----:R-:W-:Y:S01]  /*2cb0*/  HADD2.F32 R47, -RZ, R41.H0_H0 ;  /* 0x20000029ff2f7230 */ /* 0x001fe20000004100 */
[----:B------:R-:W-:Y:S01]  /*2cc0*/  LOP3.LUT R20, R18, 0xff, RZ, 0xc0, !PT ;  /* 0x000000ff12147812 */ /* 0x000fe200078ec0ff */
[----:B------:R-:W-:Y:S02]  /*2cd0*/  VIADD R44, R44, 0xffffff80 ;  /* 0xffffff802c2c7836 */ /* 0x000fe40000000000 */
[C---:B------:R-:W-:Y:S01]  /*2ce0*/  FFMA.FTZ R41, R48.reuse, R45, R9 ;  /* 0x0000002d30297223 */ /* 0x040fe20000010009 */
[----:B------:R-:W-:Y:S01]  /*2cf0*/  SHF.R.U32.HI R9, RZ, 0x10, R16 ;  /* 0x00000010ff097819 */ /* 0x000fe20000011610 */
[----:B------:R-:W-:Y:S01]  /*2d00*/  FFMA.FTZ R46, R48, R47, R46 ;  /* 0x0000002f302e7223 */ /* 0x000fe2000001002e */
[----:B------:R-:W-:Y:S01]  /*2d10*/  IADD3 R16, R43, -0x80, RZ ;  /* 0xffffff802b107810 */ /* 0x000fe20007ffe0ff */
[--C-:B------:R-:W-:Y:S01]  /*2d20*/  HADD2.F32 R43, -RZ, R21.reuse.H0_H0 ;  /* 0x20000015ff2b7230 */ /* 0x100fe20000004100 */
[----:B------:R-:W-:Y:S01]  /*2d30*/  LOP3.LUT R9, R9, 0xff, RZ, 0xc0, !PT ;  /* 0x000000ff09097812 */ /* 0x000fe200078ec0ff */
[----:B------:R-:W-:Y:S01]  /*2d40*/  HADD2.F32 R47, -RZ, R38.H0_H0 ;  /* 0x20000026ff2f7230 */ /* 0x000fe20000004100 */
[----:B------:R0:W2:Y:S01]  /*2d50*/  I2F.F16 R42, R44 ;  /* 0x0000002c002a7306 */ /* 0x0000a20000200c00 */
[----:B-1----:R-:W-:Y:S01]  /*2d60*/  HADD2.F32 R48, -RZ, R10.H0_H0 ;  /* 0x2000000aff307230 */ /* 0x002fe20000004100 */
[----:B------:R-:W-:Y:S01]  /*2d70*/  IADD3 R38, R9, -0x80, RZ ;  /* 0xffffff8009267810 */ /* 0x000fe20007ffe0ff */
[----:B------:R-:W-:Y:S01]  /*2d80*/  FFMA.FTZ R23, R43, R34, R23 ;  /* 0x000000222b177223 */ /* 0x000fe20000010017 */
[----:B------:R-:W-:Y:S01]  /*2d90*/  SHF.R.U32.HI R45, RZ, 0x8, R17 ;  /* 0x00000008ff2d7819 */ /* 0x000fe20000011611 */
[----:B------:R-:W-:-:S02]  /*2da0*/  HADD2.F32 R34, -RZ, R21.H1_H1 ;  /* 0x30000015ff227230 */ /* 0x000fc40000004100 */
[----:B------:R-:W-:Y:S01]  /*2db0*/  FFMA.FTZ R41, R43, R48, R41 ;  /* 0x000000302b297223 */ /* 0x000fe20000010029 */
[----:B------:R-:W-:Y:S01]  /*2dc0*/  HADD2.F32 R48, -RZ, R39.H0_H0 ;  /* 0x20000027ff307230 */ /* 0x000fe20000004100 */
[----:B------:R-:W-:Y:S01]  /*2dd0*/  LOP3.LUT R45, R45, 0xff, RZ, 0xc0, !PT ;  /* 0x000000ff2d2d7812 */ /* 0x000fe200078ec0ff */
[----:B0-----:R-:W-:Y:S01]  /*2de0*/  FFMA.FTZ R44, R47, R43, R8 ;  /* 0x0000002b2f2c7223 */ /* 0x001fe20000010008 */
[----:B------:R-:W-:Y:S01]  /*2df0*/  HADD2.F32 R39, -RZ, R30.H0_H0 ;  /* 0x2000001eff277230 */ /* 0x000fe20000004100 */
[----:B------:R-:W0:Y:S01]  /*2e00*/  LDS.64 R8, [UR4+0x28] ;  /* 0x00002804ff087984 */ /* 0x000e220008000a00 */
[--C-:B------:R-:W-:Y:S01]  /*2e10*/  SHF.R.U32.HI R30, RZ, 0x10, R18.reuse ;  /* 0x00000010ff1e7819 */ /* 0x100fe20000011612 */
[----:B------:R-:W-:Y:S01]  /*2e20*/  VIADD R45, R45, 0xffffff80 ;  /* 0xffffff802d2d7836 */ /* 0x000fe20000000000 */
[----:B------:R-:W-:Y:S01]  /*2e30*/  SHF.R.U32.HI R47, RZ, 0x8, R18 ;  /* 0x00000008ff2f7819 */ /* 0x000fe20000011612 */
[----:B------:R-:W-:Y:S01]  /*2e40*/  FFMA.FTZ R44, R39, R34, R44 ;  /* 0x00000022272c7223 */ /* 0x000fe2000001002c */
[----:B------:R-:W-:Y:S01]  /*2e50*/  LOP3.LUT R30, R30, 0xff, RZ, 0xc0, !PT ;  /* 0x000000ff1e1e7812 */ /* 0x000fe200078ec0ff */
[----:B------:R1:W-:Y:S01]  /*2e60*/  I2F.F16 R10, R45 ;  /* 0x0000002d000a7306 */ /* 0x0003e20000200c00 */
[----:B------:R-:W-:Y:S01]  /*2e70*/  SHF.R.U32.HI R39, RZ, 0x8, R19 ;  /* 0x00000008ff277819 */ /* 0x000fe20000011613 */
[----:B------:R-:W-:Y:S01]  /*2e80*/  FFMA.FTZ R43, R43, R48, R46 ;  /* 0x000000302b2b7223 */ /* 0x000fe2000001002e */
[----:B------:R-:W-:Y:S01]  /*2e90*/  SHF.R.U32.HI R17, RZ, 0x10, R17 ;  /* 0x00000010ff117819 */ /* 0x000fe20000011611 */
[----:B------:R-:W-:Y:S01]  /*2ea0*/  HADD2.F32 R46, -RZ, R31.H0_H0 ;  /* 0x2000001fff2e7230 */ /* 0x000fe20000004100 */
[----:B------:R-:W-:Y:S01]  /*2eb0*/  IADD3 R20, R20, -0x80, RZ ;  /* 0xffffff8014147810 */ /* 0x000fe20007ffe0ff */
[----:B--2---:R-:W-:Y:S01]  /*2ec0*/  HADD2.F32 R42, -RZ, R42.H0_H0 ;  /* 0x2000002aff2a7230 */ /* 0x004fe20000004100 */
[----:B------:R-:W-:Y:S01]  /*2ed0*/  LOP3.LUT R47, R47, 0xff, RZ, 0xc0, !PT ;  /* 0x000000ff2f2f7812 */ /* 0x000fe200078ec0ff */
[----:B------:R-:W2:Y:S01]  /*2ee0*/  I2F.F16 R11, R11 ;  /* 0x0000000b000b7306 */ /* 0x000ea20000200c00 */
[----:B-1----:R-:W-:Y:S01]  /*2ef0*/  HADD2.F32 R45, -RZ, R22.H0_H0 ;  /* 0x20000016ff2d7230 */ /* 0x002fe20000004100 */
[----:B------:R-:W-:Y:S01]  /*2f00*/  LOP3.LUT R39, R39, 0xff, RZ, 0xc0, !PT ;  /* 0x000000ff27277812 */ /* 0x000fe200078ec0ff */
[----:B------:R-:W-:Y:S01]  /*2f10*/  VIADD R22, R30, 0xffffff80 ;  /* 0xffffff801e167836 */ /* 0x000fe20000000000 */
[----:B------:R-:W-:Y:S01]  /*2f20*/  LOP3.LUT R17, R17, 0xff, RZ, 0xc0, !PT ;  /* 0x000000ff11117812 */ /* 0x000fe200078ec0ff */
[----:B------:R-:W-:Y:S01]  /*2f30*/  HADD2.F32 R30, -RZ, R29.H0_H0 ;  /* 0x2000001dff1e7230 */ /* 0x000fe20000004100 */
[----:B------:R-:W-:Y:S01]  /*2f40*/  IADD3 R21, R47, -0x80, RZ ;  /* 0xffffff802f157810 */ /* 0x000fe20007ffe0ff */
[C---:B------:R-:W-:Y:S01]  /*2f50*/  FFMA.FTZ R23, R34.reuse, R45, R23 ;  /* 0x0000002d22177223 */ /* 0x040fe20000010017 */
[----:B------:R-:W1:Y:S01]  /*2f60*/  I2F.F16 R16, R16 ;  /* 0x0000001000107306 */ /* 0x000e620000200c00 */
[----:B------:R-:W-:Y:S01]  /*2f70*/  IADD3 R29, R39, -0x80, RZ ;  /* 0xffffff80271d7810 */ /* 0x000fe20007ffe0ff */
[C---:B------:R-:W-:Y:S01]  /*2f80*/  FFMA.FTZ R43, R34.reuse, R30, R43 ;  /* 0x0000001e222b7223 */ /* 0x040fe2000001002b */
[----:B------:R-:W-:Y:S01]  /*2f90*/  IADD3 R17, R17, -0x80, RZ ;  /* 0xffffff8011117810 */ /* 0x000fe20007ffe0ff */
[----:B------:R-:W-:Y:S01]  /*2fa0*/  FFMA.FTZ R41, R34, R46, R41 ;  /* 0x0000002e22297223 */ /* 0x000fe20000010029 */
[----:B------:R-:W-:Y:S01]  /*2fb0*/  SHF.R.U32.HI R30, RZ, 0x10, R19 ;  /* 0x00000010ff1e7819 */ /* 0x000fe20000011613 */
[----:B------:R-:W-:Y:S01]  /*2fc0*/  HADD2.F32 R39, -RZ, R40.H0_H0 ;  /* 0x20000028ff277230 */ /* 0x000fe20000004100 */
[----:B------:R-:W-:Y:S01]  /*2fd0*/  LEA.HI R18, R18, 0xffffff80, RZ, 0x8 ;  /* 0xffffff8012127811 */ /* 0x000fe200078f40ff */
[----:B------:R-:W3:Y:S01]  /*2fe0*/  I2F.F16 R20, R20 ;  /* 0x0000001400147306 */ /* 0x000ee20000200c00 */
[----:B------:R-:W-:Y:S01]  /*2ff0*/  LOP3.LUT R31, R30, 0xff, RZ, 0xc0, !PT ;  /* 0x000000ff1e1f7812 */ /* 0x000fe200078ec0ff */
[----:B--2---:R-:W-:Y:S01]  /*3000*/  HADD2.F32 R40, -RZ, R11.H0_H0 ;  /* 0x2000000bff287230 */ /* 0x004fe20000004100 */
[----:B------:R-:W-:-:S02]  /*3010*/  LEA.HI R19, R19, 0xffffff80, RZ, 0x8 ;  /* 0xffffff8013137811 */ /* 0x000fc400078f40ff */
[----:B------:R-:W-:-:S03]  /*3020*/  IADD3 R34, R31, -0x80, RZ ;  /* 0xffffff801f227810 */ /* 0x000fc60007ffe0ff */
[----:B------:R-:W2:Y:S01]  /*3030*/  I2F.F16 R21, R21 ;  /* 0x0000001500157306 */ /* 0x000ea20000200c00 */
[--C-:B0-----:R-:W-:Y:S02]  /*3040*/  HADD2.F32 R30, -RZ, R8.reuse.H0_H0 ;  /* 0x20000008ff1e7230 */ /* 0x101fe40000004100 */
[----:B------:R-:W-:Y:S02]  /*3050*/  HADD2.F32 R8, -RZ, R8.H1_H1 ;  /* 0x30000008ff087230 */ /* 0x000fe40000004100 */
[----:B------:R-:W-:Y:S02]  /*3060*/  HADD2.F32 R31, -RZ, R9.H0_H0 ;  /* 0x20000009ff1f7230 */ /* 0x000fe40000004100 */
[----:B------:R-:W-:Y:S01]  /*3070*/  FFMA.FTZ R45, R30, R40, R23 ;  /* 0x000000281e2d7223 */ /* 0x000fe20000010017 */
[----:B------:R-:W0:Y:S01]  /*3080*/  I2F.F16 R29, R29 ;  /* 0x0000001d001d7306 */ /* 0x000e220000200c00 */
[----:B-1----:R-:W-:Y:S02]  /*3090*/  HADD2.F32 R23, -RZ, R16.H0_H0 ;  /* 0x20000010ff177230 */ /* 0x002fe40000004100 */
[----:B------:R-:W-:Y:S01]  /*30a0*/  FFMA.FTZ R44, R39, R30, R44 ;  /* 0x0000001e272c7223 */ /* 0x000fe2000001002c */
[----:B---3--:R-:W-:-:S02]  /*30b0*/  HADD2.F32 R20, -RZ, R20.H0_H0 ;  /* 0x20000014ff147230 */ /* 0x008fc40000004100 */
[C---:B------:R-:W-:Y:S01]  /*30c0*/  FFMA.FTZ R42, R30.reuse, R42, R43 ;  /* 0x0000002a1e2a7223 */ /* 0x040fe2000001002b */
[----:B------:R-:W-:Y:S02]  /*30d0*/  HADD2.F32 R39, -RZ, R10.H0_H0 ;  /* 0x2000000aff277230 */ /* 0x000fe40000004100 */
[----:B------:R-:W-:Y:S01]  /*30e0*/  FFMA.FTZ R44, R23, R8, R44 ;  /* 0x00000008172c7223 */ /* 0x000fe2000001002c */
[----:B--2---:R-:W-:Y:S01]  /*30f0*/  HADD2.F32 R23, -RZ, R21.H0_H0 ;  /* 0x20000015ff177230 */ /* 0x004fe20000004100 */
[----:B------:R-:W1:Y:S01]  /*3100*/  I2F.F16 R17, R17 ;  /* 0x0000001100117306 */ /* 0x000e620000200c00 */
[----:B------:R-:W-:Y:S01]  /*3110*/  FFMA.FTZ R41, R30, R20, R41 ;  /* 0x000000141e297223 */ /* 0x000fe20000010029 */
[C---:B------:R-:W-:Y:S01]  /*3120*/  FFMA.FTZ R10, R8.reuse, R39, R45 ;  /* 0x00000027080a7223 */ /* 0x040fe2000001002d */
[----:B------:R-:W-:Y:S02]  /*3130*/  HADD2.F32 R9, -RZ, R9.H1_H1 ;  /* 0x30000009ff097230 */ /* 0x000fe40000004100 */
[----:B------:R-:W-:Y:S01]  /*3140*/  FFMA.FTZ R16, R8, R23, R41 ;  /* 0x0000001708107223 */ /* 0x000fe20000010029 */
[----:B0-----:R-:W-:-:S02]  /*3150*/  HADD2.F32 R29, -RZ, R29.H0_H0 ;  /* 0x2000001dff1d7230 */ /* 0x001fc40000004100 */
[----:B------:R-:W0:Y:S03]  /*3160*/  I2F.F16 R38, R38 ;  /* 0x0000002600267306 */ /* 0x000e260000200c00 */
[----:B------:R-:W-:Y:S01]  /*3170*/  FFMA.FTZ R42, R8, R29, R42 ;  /* 0x0000001d082a7223 */ /* 0x000fe2000001002a */
[----:B------:R-:W-:Y:S02]  /*3180*/  HADD2.F32 R8, -RZ, R27.H0_H0 ;  /* 0x2000001bff087230 */ /* 0x000fe40000004100 */
[----:B-1----:R-:W-:Y:S02]  /*3190*/  HADD2.F32 R17, -RZ, R17.H0_H0 ;  /* 0x20000011ff117230 */ /* 0x002fe40000004100 */
[----:B------:R-:W1:Y:S03]  /*31a0*/  I2F.F16 R22, R22 ;  /* 0x0000001600167306 */ /* 0x000e660000200c00 */
[----:B------:R-:W-:Y:S01]  /*31b0*/  FFMA.FTZ R10, R31, R17, R10 ;  /* 0x000000111f0a7223 */ /* 0x000fe2000001000a */
[----:B0-----:R-:W-:-:S04]  /*31c0*/  HADD2.F32 R21, -RZ, R38.H0_H0 ;  /* 0x20000026ff157230 */ /* 0x001fc80000004100 */
[----:B------:R-:W0:Y:S01]  /*31d0*/  I2F.F16 R11, R34 ;  /* 0x00000022000b7306 */ /* 0x000e220000200c00 */
[----:B------:R-:W-:Y:S01]  /*31e0*/  FFMA.FTZ R8, R9, R8, R10 ;  /* 0x0000000809087223 */ /* 0x000fe2000001000a */
[----:B------:R-:W-:Y:S01]  /*31f0*/  FFMA.FTZ R21, R21, R31, R44 ;  /* 0x0000001f15157223 */ /* 0x000fe2000001002c */
[----:B-1----:R-:W-:-:S05]  /*3200*/  HADD2.F32 R22, -RZ, R22.H0_H0 ;  /* 0x20000016ff167230 */ /* 0x002fca0000004100 */
[----:B------:R-:W1:Y:S01]  /*3210*/  I2F.F16 R28, R28 ;  /* 0x0000001c001c7306 */ /* 0x000e620000200c00 */
[----:B0-----:R-:W-:-:S07]  /*3220*/  HADD2.F32 R17, -RZ, R11.H0_H0 ;  /* 0x2000000bff117230 */ /* 0x001fce0000004100 */
[----:B------:R-:W0:Y:S01]  /*3230*/  I2F.F16 R18, R18 ;  /* 0x0000001200127306 */ /* 0x000e220000200c00 */
[C---:B------:R-:W-:Y:S01]  /*3240*/  FFMA.FTZ R11, R31.reuse, R22, R16 ;  /* 0x000000161f0b7223 */ /* 0x040fe20000010010 */
[--C-:B------:R-:W-:Y:S02]  /*3250*/  HADD2.F32 R16, -RZ, R2.reuse.H0_H0 ;  /* 0x20000002ff107230 */ /* 0x100fe40000004100 */
[----:B------:R-:W-:Y:S01]  /*3260*/  FFMA.FTZ R42, R31, R17, R42 ;  /* 0x000000111f2a7223 */ /* 0x000fe2000001002a */
[----:B------:R-:W-:Y:S02]  /*3270*/  HADD2.F32 R17, -RZ, R2.H1_H1 ;  /* 0x30000002ff117230 */ /* 0x000fe40000004100 */
[----:B-1----:R-:W-:Y:S01]  /*3280*/  HADD2.F32 R28, -RZ, R28.H0_H0 ;  /* 0x2000001cff1c7230 */ /* 0x002fe20000004100 */
[----:B------:R-:W1:Y:S02]  /*3290*/  I2F.F16 R19, R19 ;  /* 0x0000001300137306 */ /* 0x000e640000200c00 */
[----:B------:R-:W-:-:S02]  /*32a0*/  FMUL.FTZ R8, R17, R8 ;  /* 0x0000000811087220 */ /* 0x000fc40000410000 */
[----:B------:R-:W-:Y:S01]  /*32b0*/  FFMA.FTZ R21, R28, R9, R21 ;  /* 0x000000091c157223 */ /* 0x000fe20000010015 */
[----:B0-----:R-:W-:-:S03]  /*32c0*/  HADD2.F32 R18, -RZ, R18.H0_H0 ;  /* 0x20000012ff127230 */ /* 0x001fc60000004100 */
[----:B------:R-:W-:Y:S01]  /*32d0*/  FMUL.FTZ R21, R16, R21 ;  /* 0x0000001510157220 */ /* 0x000fe20000410000 */
[----:B------:R-:W-:Y:S01]  /*32e0*/  F2FP.F16.F32.PACK_AB R8, RZ, R8 ;  /* 0x00000008ff08723e */ /* 0x000fe200000000ff */
[----:B------:R-:W-:Y:S01]  /*32f0*/  FFMA.FTZ R11, R9, R18, R11 ;  /* 0x00000012090b7223 */ /* 0x000fe2000001000b */
[--C-:B------:R-:W-:Y:S02]  /*3300*/  HADD2.F32 R18, -RZ, R0.reuse.H0_H0 ;  /* 0x20000000ff127230 */ /* 0x100fe40000004100 */
[----:B------:R-:W-:Y:S01]  /*3310*/  F2FP.F16.F32.PACK_AB R21, RZ, R21 ;  /* 0x00000015ff15723e */ /* 0x000fe200000000ff */
[----:B-1----:R-:W-:Y:S02]  /*3320*/  HADD2.F32 R10, -RZ, R19.H0_H0 ;  /* 0x20000013ff0a7230 */ /* 0x002fe40000004100 */
[----:B------:R-:W-:Y:S02]  /*3330*/  HADD2.F32 R19, -RZ, R0.H1_H1 ;  /* 0x30000000ff137230 */ /* 0x000fe40000004100 */
[----:B------:R-:W-:Y:S01]  /*3340*/  FMUL.FTZ R11, R18, R11 ;  /* 0x0000000b120b7220 */ /* 0x000fe20000410000 */
[----:B------:R-:W-:Y:S01]  /*3350*/  PRMT R21, R21, 0x5410, R8 ;  /* 0x0000541015157816 */ /* 0x000fe20000000008 */
[----:B------:R-:W-:-:S03]  /*3360*/  FFMA.FTZ R10, R9, R10, R42 ;  /* 0x0000000a090a7223 */ /* 0x000fc6000001002a */
[----:B------:R-:W-:Y:S01]  /*3370*/  F2FP.F16.F32.PACK_AB R11, RZ, R11 ;  /* 0x0000000bff0b723e */ /* 0x000fe200000000ff */
[----:B------:R-:W-:Y:S01]  /*3380*/  FMUL.FTZ R10, R19, R10 ;  /* 0x0000000a130a7220 */ /* 0x000fe20000410000 */
[----:B------:R-:W-:-:S04]  /*3390*/  HFMA2.MMA R5, R21, 1, 1, R5 ;  /* 0x3c003c0015057835 */ /* 0x000fc80000000005 */
[----:B------:R-:W-:-:S04]  /*33a0*/  F2FP.F16.F32.PACK_AB R10, RZ, R10 ;  /* 0x0000000aff0a723e */ /* 0x000fc800000000ff */
[----:B------:R-:W-:-:S05]  /*33b0*/  PRMT R11, R11, 0x5410, R10 ;  /* 0x000054100b0b7816 */ /* 0x000fca000000000a */
[----:B------:R-:W-:-:S07]  /*33c0*/  HADD2 R4, R11, R4 ;  /* 0x000000040b047230 */ /* 0x000fce0000000000 */
.L_x_4592:
[----:B-----5:R-:W-:Y:S02]  /*33d0*/  @!P0 IMAD.IADD R3, R26, 0x1, R35 ;  /* 0x000000011a038824 */ /* 0x020fe400078e0223 */
[----:B------:R-:W-:Y:S01]  /*33e0*/  IMAD.WIDE R36, R33, 0x8, R36 ;  /* 0x0000000821247825 */ /* 0x000fe200078e0224 */
[----:B------:R-:W-:Y:S06]  /*33f0*/  @P1 BRA `(.L_x_4593) ;  /* 0x0000000c000c1947 */ /* 0x000fec0003800000 */
[----:B------:R-:W2:Y:S01]  /*3400*/  LDG.E.128.CONSTANT R8, desc[UR6][R36.64] ;  /* 0x0000000624087981 */ /* 0x000ea2000c1e9d00 */
[----:B------:R-:W-:Y:S02]  /*3410*/  LOP3.LUT R16, R12, 0xff, RZ, 0xc0, !PT ;  /* 0x000000ff0c107812 */ /* 0x000fe400078ec0ff */
[----:B------:R-:W-:Y:S02]  /*3420*/  LOP3.LUT R17, R13, 0xff, RZ, 0xc0, !PT ;  /* 0x000000ff0d117812 */ /* 0x000fe400078ec0ff */
[----:B------:R-:W-:Y:S02]  /*3430*/  IADD3 R16, R16, -0x80, RZ ;  /* 0xffffff8010107810 */ /* 0x000fe40007ffe0ff */
[----:B------:R-:W-:Y:S02]  /*3440*/  IADD3 R17, R17, -0x80, RZ ;  /* 0xffffff8011117810 */ /* 0x000fe40007ffe0ff */
[----:B------:R1:W-:Y:S01]  /*3450*/  I2F.F16 R45, R16 ;  /* 0x00000010002d7306 */ /* 0x0003e20000200c00 */
[----:B------:R-:W-:-:S02]  /*3460*/  LEA.HI R22, R12, 0xffffff80, RZ, 0x8 ;  /* 0xffffff800c167811 */ /* 0x000fc400078f40ff */
[----:B------:R-:W-:Y:S02]  /*3470*/  LOP3.LUT R19, R14, 0xff, RZ, 0xc0, !PT ;  /* 0x000000ff0e137812 */ /* 0x000fe400078ec0ff */
[----:B------:R-:W-:Y:S02]  /*3480*/  LEA.HI R18, R13, 0xffffff80, RZ, 0x8 ;  /* 0xffffff800d127811 */ /* 0x000fe400078f40ff */
[----:B------:R-:W-:Y:S01]  /*3490*/  SHF.R.U32.HI R27, RZ, 0x8, R14 ;  /* 0x00000008ff1b7819 */ /* 0x000fe2000001160e */
[----:B------:R3:W4:Y:S01]  /*34a0*/  I2F.F16 R39, R17 ;  /* 0x0000001100277306 */ /* 0x0007220000200c00 */
[--C-:B-1----:R-:W-:Y:S01]  /*34b0*/  SHF.R.U32.HI R16, RZ, 0x8, R12.reuse ;  /* 0x00000008ff107819 */ /* 0x102fe2000001160c */
[----:B------:R-:W-:Y:S01]  /*34c0*/  VIADD R41, R19, 0xffffff80 ;  /* 0xffffff8013297836 */ /* 0x000fe20000000000 */
[----:B------:R-:W-:Y:S02]  /*34d0*/  SHF.R.U32.HI R12, RZ, 0x10, R12 ;  /* 0x00000010ff0c7819 */ /* 0x000fe4000001160c */
[----:B------:R-:W-:-:S02]  /*34e0*/  LOP3.LUT R16, R16, 0xff, RZ, 0xc0, !PT ;  /* 0x000000ff10107812 */ /* 0x000fc400078ec0ff */
[----:B------:R-:W-:Y:S01]  /*34f0*/  LOP3.LUT R12, R12, 0xff, RZ, 0xc0, !PT ;  /* 0x000000ff0c0c7812 */ /* 0x000fe200078ec0ff */
[----:B------:R-:W-:Y:S01]  /*3500*/  I2F.F16 R41, R41 ;  /* 0x0000002900297306 */ /* 0x000fe20000200c00 */
[--C-:B---3--:R-:W-:Y:S02]  /*3510*/  SHF.R.U32.HI R17, RZ, 0x8, R13.reuse ;  /* 0x00000008ff117819 */ /* 0x108fe4000001160d */
[----:B------:R-:W-:Y:S01]  /*3520*/  IADD3 R16, R16, -0x80, RZ ;  /* 0xffffff8010107810 */ /* 0x000fe20007ffe0ff */
[----:B------:R-:W-:Y:S01]  /*3530*/  VIADD R12, R12, 0xffffff80 ;  /* 0xffffff800c0c7836 */ /* 0x000fe20000000000 */
[----:B------:R-:W-:Y:S02]  /*3540*/  LOP3.LUT R17, R17, 0xff, RZ, 0xc0, !PT ;  /* 0x000000ff11117812 */ /* 0x000fe400078ec0ff */
[----:B------:R-:W-:Y:S01]  /*3550*/  LOP3.LUT R19, R15, 0xff, RZ, 0xc0, !PT ;  /* 0x000000ff0f137812 */ /* 0x000fe200078ec0ff */
[----:B------:R1:W-:Y:S01]  /*3560*/  I2F.F16 R29, R16 ;  /* 0x00000010001d7306 */ /* 0x0003e20000200c00 */
[----:B------:R-:W-:Y:S01]  /*3570*/  IADD3 R38, R17, -0x80, RZ ;  /* 0xffffff8011267810 */ /* 0x000fe20007ffe0ff */
[----:B----4-:R-:W-:Y:S01]  /*3580*/  HADD2.F32 R39, -RZ, R39.H0_H0 ;  /* 0x20000027ff277230 */ /* 0x010fe20000004100 */
[----:B------:R-:W-:-:S02]  /*3590*/  SHF.R.U32.HI R13, RZ, 0x10, R13 ;  /* 0x00000010ff0d7819 */ /* 0x000fc4000001160d */
[----:B------:R-:W-:Y:S02]  /*35a0*/  IADD3 R28, R19, -0x80, RZ ;  /* 0xffffff80131c7810 */ /* 0x000fe40007ffe0ff */
[----:B------:R-:W-:Y:S01]  /*35b0*/  LOP3.LUT R13, R13, 0xff, RZ, 0xc0, !PT ;  /* 0x000000ff0d0d7812 */ /* 0x000fe200078ec0ff */
[----:B------:R3:W4:Y:S01]  /*35c0*/  I2F.F16 R26, R12 ;  /* 0x0000000c001a7306 */ /* 0x0007220000200c00 */
[----:B-1----:R-:W1:Y:S01]  /*35d0*/  LDS.64 R16, [UR4+0x30] ;  /* 0x00003004ff107984 */ /* 0x002e620008000a00 */
[----:B0-----:R-:W-:Y:S02]  /*35e0*/  LOP3.LUT R30, R27, 0xff, RZ, 0xc0, !PT ;  /* 0x000000ff1b1e7812 */ /* 0x001fe400078ec0ff */
[----:B------:R-:W-:Y:S02]  /*35f0*/  IADD3 R13, R13, -0x80, RZ ;  /* 0xffffff800d0d7810 */ /* 0x000fe40007ffe0ff */
[----:B------:R-:W-:Y:S01]  /*3600*/  LEA.HI R21, R15, 0xffffff80, RZ, 0x8 ;  /* 0xffffff800f157811 */ /* 0x000fe200078f40ff */
[----:B------:R-:W-:Y:S01]  /*3610*/  VIADD R30, R30, 0xffffff80 ;  /* 0xffffff801e1e7836 */ /* 0x000fe20000000000 */
[----:B------:R-:W-:Y:S01]  /*3620*/  I2F.F16 R28, R28 ;  /* 0x0000001c001c7306 */ /* 0x000fe20000200c00 */
[----:B---3--:R-:W-:-:S02]  /*3630*/  SHF.R.U32.HI R12, RZ, 0x8, R15 ;  /* 0x00000008ff0c7819 */ /* 0x008fc4000001160f */
[----:B------:R-:W-:Y:S02]  /*3640*/  SHF.R.U32.HI R15, RZ, 0x10, R15 ;  /* 0x00000010ff0f7819 */ /* 0x000fe4000001160f */
[----:B------:R-:W-:Y:S02]  /*3650*/  LOP3.LUT R12, R12, 0xff, RZ, 0xc0, !PT ;  /* 0x000000ff0c0c7812 */ /* 0x000fe400078ec0ff */
[----:B------:R-:W-:Y:S01]  /*3660*/  LOP3.LUT R15, R15, 0xff, RZ, 0xc0, !PT ;  /* 0x000000ff0f0f7812 */ /* 0x000fe200078ec0ff */
[----:B------:R-:W0:Y:S01]  /*3670*/  I2F.F16 R27, R13 ;  /* 0x0000000d001b7306 */ /* 0x000e220000200c00 */
[----:B------:R-:W-:Y:S01]  /*3680*/  IADD3 R44, R12, -0x80, RZ ;  /* 0xffffff800c2c7810 */ /* 0x000fe20007ffe0ff */
[----:B----4-:R-:W-:Y:S01]  /*3690*/  HADD2.F32 R26, -RZ, R26.H0_H0 ;  /* 0x2000001aff1a7230 */ /* 0x010fe20000004100 */
[----:B------:R-:W-:Y:S01]  /*36a0*/  LEA.HI R23, R14, 0xffffff80, RZ, 0x8 ;  /* 0xffffff800e177811 */ /* 0x000fe200078f40ff */
[----:B------:R-:W-:Y:S01]  /*36b0*/  VIADD R15, R15, 0xffffff80 ;  /* 0xffffff800f0f7836 */ /* 0x000fe20000000000 */
[----:B------:R-:W-:-:S03]  /*36c0*/  SHF.R.U32.HI R14, RZ, 0x10, R14 ;  /* 0x00000010ff0e7819 */ /* 0x000fc6000001160e */
[----:B------:R-:W3:Y:S01]  /*36d0*/  I2F.F16 R40, R30 ;  /* 0x0000001e00287306 */ /* 0x000ee20000200c00 */
[----:B------:R-:W-:-:S04]  /*36e0*/  LOP3.LUT R14, R14, 0xff, RZ, 0xc0, !PT ;  /* 0x000000ff0e0e7812 */ /* 0x000fc800078ec0ff */
[----:B------:R-:W-:Y:S01]  /*36f0*/  IADD3 R14, R14, -0x80, RZ ;  /* 0xffffff800e0e7810 */ /* 0x000fe20007ffe0ff */
[----:B0-----:R-:W-:Y:S02]  /*3700*/  HADD2.F32 R27, -RZ, R27.H0_H0 ;  /* 0x2000001bff1b7230 */ /* 0x001fe40000004100 */
[----:B------:R-:W0:Y:S01]  /*3710*/  I2F.F16 R38, R38 ;  /* 0x0000002600267306 */ /* 0x000e220000200c00 */
[----:B---3--:R-:W-:-:S07]  /*3720*/  HADD2.F32 R40, -RZ, R40.H0_H0 ;  /* 0x20000028ff287230 */ /* 0x008fce0000004100 */
[----:B------:R3:W-:Y:S01]  /*3730*/  I2F.F16 R34, R15 ;  /* 0x0000000f00227306 */ /* 0x0007e20000200c00 */
[--C-:B-1----:R-:W-:Y:S02]  /*3740*/  HADD2.F32 R42, -RZ, R17.reuse.H0_H0 ;  /* 0x20000011ff2a7230 */ /* 0x102fe40000004100 */
[----:B------:R-:W-:Y:S02]  /*3750*/  HADD2.F32 R46, -RZ, R17.H1_H1 ;  /* 0x30000011ff2e7230 */ /* 0x000fe40000004100 */
[----:B------:R-:W-:Y:S02]  /*3760*/  HADD2.F32 R17, -RZ, R28.H0_H0 ;  /* 0x2000001cff117230 */ /* 0x000fe40000004100 */
[----:B0-----:R-:W-:Y:S01]  /*3770*/  HADD2.F32 R38, -RZ, R38.H0_H0 ;  /* 0x20000026ff267230 */ /* 0x001fe20000004100 */
[----:B------:R-:W0:Y:S01]  /*3780*/  I2F.F16 R44, R44 ;  /* 0x0000002c002c7306 */ /* 0x000e220000200c00 */
[----:B---3--:R-:W-:-:S07]  /*3790*/  HADD2.F32 R15, -RZ, R41.H0_H0 ;  /* 0x20000029ff0f7230 */ /* 0x008fce0000004100 */
[----:B------:R-:W1:Y:S01]  /*37a0*/  I2F.F16 R14, R14 ;  /* 0x0000000e000e7306 */ /* 0x000e620000200c00 */
[----:B0-----:R-:W-:-:S07]  /*37b0*/  HADD2.F32 R44, -RZ, R44.H0_H0 ;  /* 0x2000002cff2c7230 */ /* 0x001fce0000004100 */
[----:B------:R-:W0:Y:S08]  /*37c0*/  I2F.F16 R22, R22 ;  /* 0x0000001600167306 */ /* 0x000e300000200c00 */
[----:B------:R-:W3:Y:S08]  /*37d0*/  I2F.F16 R18, R18 ;  /* 0x0000001200127306 */ /* 0x000ef00000200c00 */
[----:B------:R-:W4:Y:S08]  /*37e0*/  I2F.F16 R23, R23 ;  /* 0x0000001700177306 */ /* 0x000f300000200c00 */
[----:B------:R-:W5:Y:S01]  /*37f0*/  I2F.F16 R21, R21 ;  /* 0x0000001500157306 */ /* 0x000f620000200c00 */
[----:B--2---:R-:W-:-:S02]  /*3800*/  LOP3.LUT R13, R10, 0xff, RZ, 0xc0, !PT ;  /* 0x000000ff0a0d7812 */ /* 0x004fc400078ec0ff */
[C---:B------:R-:W-:Y:S02]  /*3810*/  LOP3.LUT R12, R8.reuse, 0xff, RZ, 0xc0, !PT ;  /* 0x000000ff080c7812 */ /* 0x040fe400078ec0ff */
[----:B------:R-:W-:Y:S01]  /*3820*/  LEA.HI R20, R8, 0xffffff80, RZ, 0x8 ;  /* 0xffffff8008147811 */ /* 0x000fe200078f40ff */
[----:B------:R-:W-:Y:S01]  /*3830*/  VIADD R43, R13, 0xffffff80 ;  /* 0xffffff800d2b7836 */ /* 0x000fe20000000000 */
[----:B------:R-:W-:Y:S02]  /*3840*/  IADD3 R30, R12, -0x80, RZ ;  /* 0xffffff800c1e7810 */ /* 0x000fe40007ffe0ff */
[----:B------:R-:W-:Y:S02]  /*3850*/  LOP3.LUT R12, R9, 0xff, RZ, 0xc0, !PT ;  /* 0x000000ff090c7812 */ /* 0x000fe400078ec0ff */
[----:B------:R-:W-:Y:S01]  /*3860*/  LOP3.LUT R13, R11, 0xff, RZ, 0xc0, !PT ;  /* 0x000000ff0b0d7812 */ /* 0x000fe200078ec0ff */
[----:B------:R-:W-:Y:S01]  /*3870*/  I2F.F16 R43, R43 ;  /* 0x0000002b002b7306 */ /* 0x000fe20000200c00 */
[----:B------:R-:W-:-:S02]  /*3880*/  SHF.R.U32.HI R47, RZ, 0x8, R8 ;  /* 0x00000008ff2f7819 */ /* 0x000fc40000011608 */
[----:B------:R-:W-:Y:S02]  /*3890*/  SHF.R.U32.HI R48, RZ, 0x10, R8 ;  /* 0x00000010ff307819 */ /* 0x000fe40000011608 */
[----:B------:R-:W-:Y:S01]  /*38a0*/  IADD3 R31, R12, -0x80, RZ ;  /* 0xffffff800c1f7810 */ /* 0x000fe20007ffe0ff */
[--C-:B------:R-:W-:Y:S01]  /*38b0*/  HADD2.F32 R12, -RZ, R16.reuse.H0_H0 ;  /* 0x20000010ff0c7230 */ /* 0x100fe20000004100 */
[----:B------:R-:W-:Y:S01]  /*38c0*/  IADD3 R8, R13, -0x80, RZ ;  /* 0xffffff800d087810 */ /* 0x000fe20007ffe0ff */
[----:B------:R-:W-:Y:S01]  /*38d0*/  HADD2.F32 R13, -RZ, R45.H0_H0 ;  /* 0x2000002dff0d7230 */ /* 0x000fe20000004100 */
[----:B------:R-:W-:Y:S01]  /*38e0*/  LEA.HI R19, R9, 0xffffff80, RZ, 0x8 ;  /* 0xffffff8009137811 */ /* 0x000fe200078f40ff */
[----:B------:R-:W-:Y:S02]  /*38f0*/  HADD2.F32 R16, -RZ, R16.H1_H1 ;  /* 0x30000010ff107230 */ /* 0x000fe40000004100 */
[C---:B------:R-:W-:Y:S01]  /*3900*/  FFMA.FTZ R39, R12.reuse, R39, RZ ;  /* 0x000000270c277223 */ /* 0x040fe200000100ff */
[C---:B------:R-:W-:Y:S01]  /*3910*/  FFMA.FTZ R17, R12.reuse, R17, RZ ;  /* 0x000000110c117223 */ /* 0x040fe200000100ff */
[----:B------:R-:W-:Y:S01]  /*3920*/  FFMA.FTZ R41, R13, R12, RZ ;  /* 0x0000000c0d297223 */ /* 0x000fe200000100ff */
[----:B------:R-:W-:Y:S01]  /*3930*/  FFMA.FTZ R13, R12, R15, RZ ;  /* 0x0000000f0c0d7223 */ /* 0x000fe200000100ff */
[----:B------:R-:W-:-:S02]  /*3940*/  HADD2.F32 R12, -RZ, R29.H0_H0 ;  /* 0x2000001dff0c7230 */ /* 0x000fc40000004100 */
[C---:B------:R-:W-:Y:S01]  /*3950*/  FFMA.FTZ R39, R16.reuse, R38, R39 ;  /* 0x0000002610277223 */ /* 0x040fe20000010027 */
[----:B------:R-:W-:Y:S01]  /*3960*/  FFMA.FTZ R17, R16, R44, R17 ;  /* 0x0000002c10117223 */ /* 0x000fe20000010011 */
[----:B------:R-:W-:Y:S01]  /*3970*/  LOP3.LUT R47, R47, 0xff, RZ, 0xc0, !PT ;  /* 0x000000ff2f2f7812 */ /* 0x000fe200078ec0ff */
[----:B------:R-:W2:Y:S01]  /*3980*/  I2F.F16 R30, R30 ;  /* 0x0000001e001e7306 */ /* 0x000ea20000200c00 */
[----:B------:R-:W-:Y:S01]  /*3990*/  FFMA.FTZ R29, R12, R16, R41 ;  /* 0x000000100c1d7223 */ /* 0x000fe20000010029 */
[----:B------:R-:W-:Y:S01]  /*39a0*/  SHF.R.U32.HI R12, RZ, 0x8, R9 ;  /* 0x00000008ff0c7819 */ /* 0x000fe20000011609 */
[----:B------:R-:W-:Y:S01]  /*39b0*/  FFMA.FTZ R41, R16, R40, R13 ;  /* 0x0000002810297223 */ /* 0x000fe2000001000d */
[--C-:B------:R-:W-:Y:S01]  /*39c0*/  SHF.R.U32.HI R16, RZ, 0x8, R10.reuse ;  /* 0x00000008ff107819 */ /* 0x100fe2000001160a */
[----:B------:R-:W-:Y:S01]  /*39d0*/  FFMA.FTZ R29, R26, R42, R29 ;  /* 0x0000002a1a1d7223 */ /* 0x000fe2000001001d */
[----:B------:R-:W-:Y:S01]  /*39e0*/  LOP3.LUT R38, R12, 0xff, RZ, 0xc0, !PT ;  /* 0x000000ff0c267812 */ /* 0x000fe200078ec0ff */
[----:B-1----:R-:W-:Y:S01]  /*39f0*/  HADD2.F32 R26, -RZ, R14.H0_H0 ;  /* 0x2000000eff1a7230 */ /* 0x002fe20000004100 */
[----:B------:R-:W1:Y:S01]  /*3a00*/  LDS.64 R12, [UR4+0x38] ;  /* 0x00003804ff0c7984 */ /* 0x000e620008000a00 */
[----:B------:R-:W-:Y:S01]  /*3a10*/  SHF.R.U32.HI R40, RZ, 0x10, R9 ;  /* 0x00000010ff287819 */ /* 0x000fe20000011609 */
[----:B------:R-:W-:Y:S01]  /*3a20*/  FFMA.FTZ R39, R42, R27, R39 ;  /* 0x0000001b2a277223 */ /* 0x000fe20000010027 */
[----:B------:R-:W-:Y:S01]  /*3a30*/  IADD3 R9, R38, -0x80, RZ ;  /* 0xffffff8026097810 */ /* 0x000fe20007ffe0ff */
[----:B------:R-:W-:Y:S01]  /*3a40*/  FFMA.FTZ R41, R42, R26, R41 ;  /* 0x0000001a2a297223 */ /* 0x000fe20000010029 */
[----:B------:R-:W-:Y:S01]  /*3a50*/  LOP3.LUT R16, R16, 0xff, RZ, 0xc0, !PT ;  /* 0x000000ff10107812 */ /* 0x000fe200078ec0ff */
[----:B------:R-:W-:Y:S01]  /*3a60*/  HADD2.F32 R38, -RZ, R34.H0_H0 ;  /* 0x20000022ff267230 */ /* 0x000fe20000004100 */
[----:B------:R-:W-:Y:S01]  /*3a70*/  SHF.R.U32.HI R26, RZ, 0x10, R10 ;  /* 0x00000010ff1a7819 */ /* 0x000fe2000001160a */
[----:B0-----:R-:W-:Y:S01]  /*3a80*/  HADD2.F32 R34, -RZ, R22.H0_H0 ;  /* 0x20000016ff227230 */ /* 0x001fe20000004100 */
[----:B------:R-:W-:Y:S01]  /*3a90*/  LOP3.LUT R48, R48, 0xff, RZ, 0xc0, !PT ;  /* 0x000000ff30307812 */ /* 0x000fe200078ec0ff */
[----:B------:R-:W-:Y:S01]  /*3aa0*/  VIADD R22, R16, 0xffffff80 ;  /* 0xffffff8010167836 */ /* 0x000fe20000000000 */
[----:B------:R-:W-:Y:S01]  /*3ab0*/  LOP3.LUT R26, R26, 0xff, RZ, 0xc0, !PT ;  /* 0x000000ff1a1a7812 */ /* 0x000fe200078ec0ff */
[----:B------:R-:W-:Y:S01]  /*3ac0*/  FFMA.FTZ R27, R42, R38, R17 ;  /* 0x000000262a1b7223 */ /* 0x000fe20000010011 */
[----:B------:R-:W-:Y:S01]  /*3ad0*/  FFMA.FTZ R16, R34, R46, R29 ;  /* 0x0000002e22107223 */ /* 0x000fe2000001001d */
[----:B---3--:R-:W-:Y:S01]  /*3ae0*/  HADD2.F32 R34, -RZ, R18.H0_H0 ;  /* 0x20000012ff227230 */ /* 0x008fe20000004100 */
[----:B------:R-:W-:Y:S01]  /*3af0*/  SHF.R.U32.HI R29, RZ, 0x8, R11 ;  /* 0x00000008ff1d7819 */ /* 0x000fe2000001160b */
[----:B----4-:R-:W-:Y:S01]  /*3b00*/  HADD2.F32 R38, -RZ, R23.H0_H0 ;  /* 0x20000017ff267230 */ /* 0x010fe20000004100 */
[----:B------:R-:W-:Y:S01]  /*3b10*/  IADD3 R18, R26, -0x80, RZ ;  /* 0xffffff801a127810 */ /* 0x000fe20007ffe0ff */
[----:B-----5:R-:W-:Y:S01]  /*3b20*/  HADD2.F32 R26, -RZ, R21.H0_H0 ;  /* 0x20000015ff1a7230 */ /* 0x020fe20000004100 */
[----:B------:R0:W3:Y:S01]  /*3b30*/  I2F.F16 R17, R22 ;  /* 0x0000001600117306 */ /* 0x0000e20000200c00 */
[----:B------:R-:W-:Y:S01]  /*3b40*/  LOP3.LUT R29, R29, 0xff, RZ, 0xc0, !PT ;  /* 0x000000ff1d1d7812 */ /* 0x000fe200078ec0ff */
[C---:B------:R-:W-:Y:S01]  /*3b50*/  FFMA.FTZ R39, R46.reuse, R34, R39 ;  /* 0x000000222e277223 */ /* 0x040fe20000010027 */
[C---:B------:R-:W-:Y:S01]  /*3b60*/  FFMA.FTZ R21, R46.reuse, R38, R41 ;  /* 0x000000262e157223 */ /* 0x040fe20000010029 */
[----:B------:R-:W-:Y:S01]  /*3b70*/  FFMA.FTZ R46, R46, R26, R27 ;  /* 0x0000001a2e2e7223 */ /* 0x000fe2000001001b */
[----:B------:R-:W-:Y:S01]  /*3b80*/  IADD3 R15, R47, -0x80, RZ ;  /* 0xffffff802f0f7810 */ /* 0x000fe20007ffe0ff */
[----:B------:R-:W-:Y:S01]  /*3b90*/  VIADD R28, R48, 0xffffff80 ;  /* 0xffffff80301c7836 */ /* 0x000fe20000000000 */
[----:B------:R-:W-:Y:S01]  /*3ba0*/  LOP3.LUT R40, R40, 0xff, RZ, 0xc0, !PT ;  /* 0x000000ff28287812 */ /* 0x000fe200078ec0ff */
[----:B------:R-:W4:Y:S01]  /*3bb0*/  I2F.F16 R31, R31 ;  /* 0x0000001f001f7306 */ /* 0x000f220000200c00 */
[----:B0-----:R-:W-:Y:S01]  /*3bc0*/  SHF.R.U32.HI R22, RZ, 0x10, R11 ;  /* 0x00000010ff167819 */ /* 0x001fe2000001160b */
[----:B--2---:R-:W-:Y:S01]  /*3bd0*/  HADD2.F32 R27, -RZ, R30.H0_H0 ;  /* 0x2000001eff1b7230 */ /* 0x004fe20000004100 */
[----:B------:R-:W-:Y:S01]  /*3be0*/  IADD3 R23, R29, -0x80, RZ ;  /* 0xffffff801d177810 */ /* 0x000fe20007ffe0ff */
[----:B------:R-:W-:Y:S01]  /*3bf0*/  HADD2.F32 R43, -RZ, R43.H0_H0 ;  /* 0x2000002bff2b7230 */ /* 0x000fe20000004100 */
[----:B------:R-:W-:-:S02]  /*3c00*/  LOP3.LUT R26, R22, 0xff, RZ, 0xc0, !PT ;  /* 0x000000ff161a7812 */ /* 0x000fc400078ec0ff */
[----:B------:R-:W-:Y:S01]  /*3c10*/  IADD3 R40, R40, -0x80, RZ ;  /* 0xffffff8028287810 */ /* 0x000fe20007ffe0ff */
[----:B------:R-:W0:Y:S01]  /*3c20*/  I2F.F16 R8, R8 ;  /* 0x0000000800087306 */ /* 0x000e220000200c00 */
[----:B------:R-:W-:Y:S01]  /*3c30*/  LEA.HI R10, R10, 0xffffff80, RZ, 0x8 ;  /* 0xffffff800a0a7811 */ /* 0x000fe200078f40ff */
[----:B------:R-:W-:Y:S01]  /*3c40*/  VIADD R26, R26, 0xffffff80 ;  /* 0xffffff801a1a7836 */ /* 0x000fe20000000000 */
[----:B------:R-:W-:Y:S01]  /*3c50*/  LEA.HI R11, R11, 0xffffff80, RZ, 0x8 ;  /* 0xffffff800b0b7811 */ /* 0x000fe200078f40ff */
[----:B---3--:R-:W-:Y:S02]  /*3c60*/  HADD2.F32 R17, -RZ, R17.H0_H0 ;  /* 0x20000011ff117230 */ /* 0x008fe40000004100 */
[----:B-1----:R-:W-:Y:S02]  /*3c70*/  HADD2.F32 R34, -RZ, R12.H0_H0 ;  /* 0x2000000cff227230 */ /* 0x002fe40000004100 */
[----:B------:R-:W1:Y:S01]  /*3c80*/  I2F.F16 R9, R9 ;  /* 0x0000000900097306 */ /* 0x000e620000200c00 */
[----:B----4-:R-:W-:-:S02]  /*3c90*/  HADD2.F32 R31, -RZ, R31.H0_H0 ;  /* 0x2000001fff1f7230 */ /* 0x010fc40000004100 */
[----:B------:R-:W-:Y:S01]  /*3ca0*/  FFMA.FTZ R16, R27, R34, R16 ;  /* 0x000000221b107223 */ /* 0x000fe20000010010 */
[----:B------:R-:W-:Y:S02]  /*3cb0*/  HADD2.F32 R22, -RZ, R12.H1_H1 ;  /* 0x3000000cff167230 */ /* 0x000fe40000004100 */
[C---:B------:R-:W-:Y:S01]  /*3cc0*/  FFMA.FTZ R21, R34.reuse, R43, R21 ;  /* 0x0000002b22157223 */ /* 0x040fe20000010015 */
[----:B------:R-:W-:Y:S01]  /*3cd0*/  FFMA.FTZ R31, R34, R31, R39 ;  /* 0x0000001f221f7223 */ /* 0x000fe20000010027 */
[----:B0-----:R-:W-:Y:S01]  /*3ce0*/  HADD2.F32 R27, -RZ, R8.H0_H0 ;  /* 0x20000008ff1b7230 */ /* 0x001fe20000004100 */
[----:B------:R-:W0:Y:S01]  /*3cf0*/  I2F.F16 R15, R15 ;  /* 0x0000000f000f7306 */ /* 0x000e220000200c00 */
[--C-:B------:R-:W-:Y:S02]  /*3d00*/  HADD2.F32 R12, -RZ, R13.reuse.H0_H0 ;  /* 0x2000000dff0c7230 */ /* 0x100fe40000004100 */
[----:B------:R-:W-:Y:S01]  /*3d10*/  FFMA.FTZ R17, R22, R17, R21 ;  /* 0x0000001116117223 */ /* 0x000fe20000010015 */
[----:B------:R-:W-:-:S02]  /*3d20*/  HADD2.F32 R13, -RZ, R13.H1_H1 ;  /* 0x3000000dff0d7230 */ /* 0x000fc40000004100 */
[----:B------:R-:W-:Y:S01]  /*3d30*/  FFMA.FTZ R46, R34, R27, R46 ;  /* 0x0000001b222e7223 */ /* 0x000fe2000001002e */
[----:B-1----:R-:W-:Y:S01]  /*3d40*/  HADD2.F32 R9, -RZ, R9.H0_H0 ;  /* 0x20000009ff097230 */ /* 0x002fe20000004100 */
[----:B------:R-:W1:Y:S04]  /*3d50*/  I2F.F16 R23, R23 ;  /* 0x0000001700177306 */ /* 0x000e680000200c00 */
[----:B------:R-:W-:Y:S01]  /*3d60*/  FFMA.FTZ R9, R22, R9, R31 ;  /* 0x0000000916097223 */ /* 0x000fe2000001001f */
[----:B0-----:R-:W-:-:S03]  /*3d70*/  HADD2.F32 R15, -RZ, R15.H0_H0 ;  /* 0x2000000fff0f7230 */ /* 0x001fc60000004100 */
[----:B------:R-:W0:Y:S02]  /*3d80*/  I2F.F16 R14, R40 ;  /* 0x00000028000e7306 */ /* 0x000e240000200c00 */
[----:B------:R-:W-:Y:S01]  /*3d90*/  FFMA.FTZ R15, R15, R22, R16 ;  /* 0x000000160f0f7223 */ /* 0x000fe20000010010 */
[----:B-1----:R-:W-:-:S05]  /*3da0*/  HADD2.F32 R23, -RZ, R23.H0_H0 ;  /* 0x20000017ff177230 */ /* 0x002fca0000004100 */
[----:B------:R-:W1:Y:S01]  /*3db0*/  I2F.F16 R28, R28 ;  /* 0x0000001c001c7306 */ /* 0x000e620000200c00 */
[----:B------:R-:W-:Y:S01]  /*3dc0*/  FFMA.FTZ R23, R22, R23, R46 ;  /* 0x0000001716177223 */ /* 0x000fe2000001002e */
[----:B0-----:R-:W-:-:S06]  /*3dd0*/  HADD2.F32 R14, -RZ, R14.H0_H0 ;  /* 0x2000000eff0e7230 */ /* 0x001fcc0000004100 */
[----:B------:R-:W0:Y:S01]  /*3de0*/  I2F.F16 R18, R18 ;  /* 0x0000001200127306 */ /* 0x000e220000200c00 */
[----:B------:R-:W-:Y:S01]  /*3df0*/  FFMA.FTZ R14, R12, R14, R9 ;  /* 0x0000000e0c0e7223 */ /* 0x000fe20000010009 */
[----:B------:R-:W-:Y:S02]  /*3e00*/  HADD2.F32 R9, -RZ, R2.H1_H1 ;  /* 0x30000002ff097230 */ /* 0x000fe40000004100 */
[----:B-1----:R-:W-:-:S04]  /*3e10*/  HADD2.F32 R28, -RZ, R28.H0_H0 ;  /* 0x2000001cff1c7230 */ /* 0x002fc80000004100 */
        /* <DEDUP_REMOVED lines=17> */
[----:B0-----:R-:W-:Y:S02]  /*3f30*/  HADD2.F32 R10, -RZ, R10.H0_H0 ;  /* 0x2000000aff0a7230 */ /* 0x001fe40000004100 */
[----:B------:R-:W-:-:S03]  /*3f40*/  FMUL.FTZ R15, R14, R15 ;  /* 0x0000000f0e0f7220 */ /* 0x000fc60000410000 */
[----:B------:R-:W-:Y:S01]  /*3f50*/  FFMA.FTZ R10, R13, R10, R17 ;  /* 0x0000000a0d0a7223 */ /* 0x000fe20000010011 */
[--C-:B------:R-:W-:Y:S01]  /*3f60*/  HADD2.F32 R17, -RZ, R0.reuse.H1_H1 ;  /* 0x30000000ff117230 */ /* 0x100fe20000004100 */
[----:B------:R-:W-:Y:S01]  /*3f70*/  F2FP.F16.F32.PACK_AB R15, RZ, R15 ;  /* 0x0000000fff0f723e */ /* 0x000fe200000000ff */
[----:B-1----:R-:W-:Y:S02]  /*3f80*/  HADD2.F32 R12, -RZ, R11.H0_H0 ;  /* 0x2000000bff0c7230 */ /* 0x002fe40000004100 */
[----:B------:R-:W-:Y:S01]  /*3f90*/  HADD2.F32 R11, -RZ, R0.H0_H0 ;  /* 0x20000000ff0b7230 */ /* 0x000fe20000004100 */
[----:B------:R-:W-:Y:S02]  /*3fa0*/  PRMT R15, R15, 0x5410, R8 ;  /* 0x000054100f0f7816 */ /* 0x000fe40000000008 */
[----:B------:R-:W-:Y:S02]  /*3fb0*/  FFMA.FTZ R12, R13, R12, R26 ;  /* 0x0000000c0d0c7223 */ /* 0x000fe4000001001a */
[----:B------:R-:W-:-:S02]  /*3fc0*/  FMUL.FTZ R10, R11, R10 ;  /* 0x0000000a0b0a7220 */ /* 0x000fc40000410000 */
[----:B------:R-:W-:Y:S01]  /*3fd0*/  FMUL.FTZ R12, R17, R12 ;  /* 0x0000000c110c7220 */ /* 0x000fe20000410000 */
[----:B------:R-:W-:Y:S02]  /*3fe0*/  HFMA2.MMA R5, R15, 1, 1, R5 ;  /* 0x3c003c000f057835 */ /* 0x000fe40000000005 */
[----:B------:R-:W-:Y:S02]  /*3ff0*/  F2FP.F16.F32.PACK_AB R10, RZ, R10 ;  /* 0x0000000aff0a723e */ /* 0x000fe400000000ff */
[----:B------:R-:W-:-:S04]  /*4000*/  F2FP.F16.F32.PACK_AB R12, RZ, R12 ;  /* 0x0000000cff0c723e */ /* 0x000fc800000000ff */
[----:B------:R-:W-:-:S05]  /*4010*/  PRMT R10, R10, 0x5410, R12 ;  /* 0x000054100a0a7816 */ /* 0x000fca000000000c */
[----:B------:R-:W-:-:S07]  /*4020*/  HADD2 R4, R10, R4 ;  /* 0x000000040a047230 */ /* 0x000fce0000000000 */
.L_x_4593:
[----:B------:R-:W-:Y:S01]  /*4030*/  IADD3 R35, R35, 0x20, RZ ;  /* 0x0000002023237810 */ /* 0x000fe20007ffe0ff */
[----:B------:R-:W-:Y:S01]  /*4040*/  UIADD3 UR4, UR4, 0x40, URZ ;  /* 0x0000004004047890 */ /* 0x000fe2000fffe03f */
[----:B------:R-:W-:Y:S02]  /*4050*/  IMAD.WIDE R36, R33, 0x8, R36 ;  /* 0x0000000821247825 */ /* 0x000fe400078e0224 */
[C---:B------:R-:W-:Y:S02]  /*4060*/  ISETP.GE.AND P0, PT, R35.reuse, UR5, PT ;  /* 0x0000000523007c0c */ /* 0x040fe4000bf06270 */
[----:B------:R-:W-:Y:S01]  /*4070*/  ISETP.LT.AND P2, PT, R35, R32, PT ;  /* 0x000000202300720c */ /* 0x000fe20003f41270 */
[----:B------:R-:W-:-:S12]  /*4080*/  IMAD.WIDE R20, R33, 0x8, R24 ;  /* 0x0000000821147825 */ /* 0x000fd800078e0218 */
[----:B------:R-:W-:Y:S05]  /*4090*/  @!P0 BRA P2, `(.L_x_4594) ;  /* 0xffffffcc00348947 */ /* 0x000fea000103ffff */
.L_x_4589:
[----:B------:R-:W-:Y:S01]  /*40a0*/  ISETP.GE.AND P0, PT, R35, R32, PT ;  /* 0x000000202300720c */ /* 0x000fe20003f06270 */
[----:B------:R-:W-:-:S03]  /*40b0*/  ULDC UR5, c[0x0][0x25c] ;  /* 0x0000970000057ab9 */ /* 0x000fc60000000800 */
[----:B------:R-:W-:-:S13]  /*40c0*/  ISETP.GE.OR P0, PT, R35, UR5, P0 ;  /* 0x0000000523007c0c */ /* 0x000fda0008706670 */
[----:B------:R-:W-:Y:S05]  /*40d0*/  @P0 BRA `(.L_x_4595) ;  /* 0x0000001800180947 */ /* 0x000fea0003800000 */
[----:B0-----:R-:W0:Y:S01]  /*40e0*/  LDC R24, c[0x0][0x23c] ;  /* 0x00008f00ff187b82 */ /* 0x001e220000000800 */
[----:B------:R-:W-:Y:S01]  /*40f0*/  SHF.R.S32.HI R25, RZ, 0x1f, R33 ;  /* 0x0000001fff197819 */ /* 0x000fe20000011421 */
[----:B------:R-:W-:-:S06]  /*4100*/  ULDC UR5, c[0x0][0x25c] ;  /* 0x0000970000057ab9 */ /* 0x000fcc0000000800 */
.L_x_4598:
[----:B------:R-:W-:-:S13]  /*4110*/  ISETP.NE.AND P0, PT, R35, R3, PT ;  /* 0x000000032300720c */ /* 0x000fda0003f05270 */
[----:B------:R-:W1:Y:S01]  /*4120*/  @!P0 LDC.64 R28, c[0x0][0x248] ;  /* 0x00009200ff1c8b82 */ /* 0x000e620000000a00 */
[----:B------:R-:W-:Y:S02]  /*4130*/  @!P0 IADD3 R6, R6, 0x1, RZ ;  /* 0x0000000106068810 */ /* 0x000fe40007ffe0ff */
[----:B------:R-:W-:-:S03]  /*4140*/  @!P0 LEA R9, R35, 0x1, 0x1 ;  /* 0x0000000123098811 */ /* 0x000fc600078e08ff */
[----:B------:R-:W-:Y:S01]  /*4150*/  @!P0 IMAD R12, R6, 0x8, R1 ;  /* 0x00000008060c8824 */ /* 0x000fe200078e0201 */
[----:B------:R-:W-:Y:S02]  /*4160*/  MOV R26, R20 ;  /* 0x00000014001a7202 */ /* 0x000fe40000000f00 */
[----:B------:R-:W-:-:S03]  /*4170*/  MOV R27, R21 ;  /* 0x00000015001b7202 */ /* 0x000fc60000000f00 */
[----:B------:R-:W2:Y:S01]  /*4180*/  @!P0 LDL.64 R12, [R12] ;  /* 0x000000000c0c8983 */ /* 0x000ea20000100a00 */
[----:B-1----:R-:W-:-:S03]  /*4190*/  @!P0 IMAD.WIDE R28, R9, 0x2, R28 ;  /* 0x00000002091c8825 */ /* 0x002fc600078e021c */
[----:B------:R1:W5:Y:S04]  /*41a0*/  LDG.E.128.CONSTANT R8, desc[UR6][R26.64] ;  /* 0x000000061a087981 */ /* 0x000368000c1e9d00 */
[----:B------:R1:W5:Y:S01]  /*41b0*/  @!P0 LDG.E.U16.CONSTANT R28, desc[UR6][R28.64] ;  /* 0x000000061c1c8981 */ /* 0x000362000c1e9500 */
[----:B0-----:R-:W-:Y:S01]  /*41c0*/  IMAD.MOV.U32 R33, RZ, RZ, R24 ;  /* 0x000000ffff217224 */ /* 0x001fe200078e0018 */
[----:B--2---:R-:W-:Y:S02]  /*41d0*/  @!P0 PRMT R2, R12, 0x7610, R2 ;  /* 0x000076100c028816 */ /* 0x004fe40000000002 */
[----:B------:R-:W-:Y:S02]  /*41e0*/  @!P0 PRMT R0, R13, 0x7610, R0 ;  /* 0x000076100d008816 */ /* 0x000fe40000000000 */
[----:B------:R-:W-:-:S02]  /*41f0*/  @!P0 PRMT R2, R2, 0x7610, R12 ;  /* 0x0000761002028816 */ /* 0x000fc4000000000c */
[----:B------:R-:W-:Y:S01]  /*4200*/  @!P0 PRMT R0, R0, 0x7610, R13 ;  /* 0x0000761000008816 */ /* 0x000fe2000000000d */
[----:B-1----:R-:W-:Y:S06]  /*4210*/  @P1 BRA `(.L_x_4596) ;  /* 0x0000000800c81947 */ /* 0x002fec0003800000 */
[C---:B------:R-:W-:Y:S01]  /*4220*/  IMAD.WIDE R36, R33.reuse, 0x4, R26 ;  /* 0x0000000421247825 */ /* 0x040fe200078e021a */
[----:B------:R-:W0:Y:S04]  /*4230*/  LDS.128 R20, [UR4] ;  /* 0x00000004ff147984 */ /* 0x000e280008000c00 */
[----:B------:R1:W2:Y:S01]  /*4240*/  LDG.E.128.CONSTANT R12, desc[UR6][R36.64] ;  /* 0x00000006240c7981 */ /* 0x0002a2000c1e9d00 */
[----:B------:R-:W-:-:S06]  /*4250*/  IMAD.WIDE R16, R33, 0x4, R36 ;  /* 0x0000000421107825 */ /* 0x000fcc00078e0224 */
[----:B------:R-:W3:Y:S01]  /*4260*/  LDG.E.128.CONSTANT R16, desc[UR6][R16.64] ;  /* 0x0000000610107981 */ /* 0x000ee2000c1e9d00 */
[----:B-----5:R-:W-:Y:S02]  /*4270*/  LOP3.LUT R38, R8, 0x3f003f, RZ, 0xc0, !PT ;  /* 0x003f003f08267812 */ /* 0x020fe400078ec0ff */
[--C-:B------:R-:W-:Y:S02]  /*4280*/  SHF.R.U32.HI R29, RZ, 0xc, R8.reuse ;  /* 0x0000000cff1d7819 */ /* 0x100fe40000011608 */
[----:B------:R-:W-:Y:S02]  /*4290*/  SHF.R.U32.HI R8, RZ, 0x6, R8 ;  /* 0x00000006ff087819 */ /* 0x000fe40000011608 */
[----:B------:R-:W-:Y:S02]  /*42a0*/  LOP3.LUT R38, R38, 0x64006400, RZ, 0xfc, !PT ;  /* 0x6400640026267812 */ /* 0x000fe400078efcff */
[----:B------:R-:W-:Y:S02]  /*42b0*/  LOP3.LUT R39, R9, 0x3f003f, RZ, 0xc0, !PT ;  /* 0x003f003f09277812 */ /* 0x000fe400078ec0ff */
[----:B------:R-:W-:Y:S01]  /*42c0*/  SHF.R.U32.HI R30, RZ, 0xc, R9 ;  /* 0x0000000cff1e7819 */ /* 0x000fe20000011609 */
[----:B------:R-:W-:Y:S01]  /*42d0*/  HADD2 R41, R38, -1056, -1056 ;  /* 0xe420e42026297430 */ /* 0x000fe20000000000 */
[----:B-1----:R-:W-:-:S02]  /*42e0*/  LOP3.LUT R36, R11, 0x3f003f, RZ, 0xc0, !PT ;  /* 0x003f003f0b247812 */ /* 0x002fc400078ec0ff */
[----:B------:R-:W-:Y:S02]  /*42f0*/  SHF.R.U32.HI R9, RZ, 0x6, R9 ;  /* 0x00000006ff097819 */ /* 0x000fe40000011609 */
        /* <DEDUP_REMOVED lines=9> */
[----:B0-----:R-:W-:Y:S01]  /*4390*/  HFMA2.MMA R37, R41, R20, RZ ;  /* 0x0000001429257235 */ /* 0x001fe200000000ff */
[----:B------:R-:W-:Y:S01]  /*43a0*/  LOP3.LUT R36, R36, 0x64006400, RZ, 0xfc, !PT ;  /* 0x6400640024247812 */ /* 0x000fe200078efcff */
[----:B------:R-:W-:Y:S01]  /*43b0*/  HADD2 R43, R40, -1056, -1056 ;  /* 0xe420e420282b7430 */ /* 0x000fe20000000000 */
[--C-:B------:R-:W-:Y:S01]  /*43c0*/  SHF.R.U32.HI R34, RZ, 0xc, R10.reuse ;  /* 0x0000000cff227819 */ /* 0x100fe2000001160a */
[----:B------:R-:W-:Y:S01]  /*43d0*/  HADD2 R40, R9, -1056, -1056 ;  /* 0xe420e42009287430 */ /* 0x000fe20000000000 */
[----:B------:R-:W-:Y:S01]  /*43e0*/  SHF.R.U32.HI R10, RZ, 0x6, R10 ;  /* 0x00000006ff0a7819 */ /* 0x000fe2000001160a */
[-C--:B------:R-:W-:Y:S01]  /*43f0*/  HFMA2 R38, R39, R20.reuse, RZ.H0_H0 ;  /* 0x0000001427267231 */ /* 0x080fe200000400ff */
[--C-:B------:R-:W-:Y:S01]  /*4400*/  SHF.R.U32.HI R31, RZ, 0xc, R11.reuse ;  /* 0x0000000cff1f7819 */ /* 0x100fe2000001160b */
[----:B------:R-:W-:Y:S01]  /*4410*/  HADD2 R39, R36, -1056, -1056 ;  /* 0xe420e42024277430 */ /* 0x000fe20000000000 */
[----:B------:R-:W-:Y:S01]  /*4420*/  SHF.R.U32.HI R11, RZ, 0x6, R11 ;  /* 0x00000006ff0b7819 */ /* 0x000fe2000001160b */
[----:B------:R-:W-:Y:S01]  /*4430*/  HFMA2.MMA R9, R40, R21, R37 ;  /* 0x0000001528097235 */ /* 0x000fe20000000025 */
[----:B------:R-:W-:Y:S01]  /*4440*/  LOP3.LUT R36, R10, 0x3f003f, RZ, 0xc0, !PT ;  /* 0x003f003f0a247812 */ /* 0x000fe200078ec0ff */
[----:B------:R-:W-:Y:S01]  /*4450*/  HFMA2 R10, R39, R21, R38 ;  /* 0x00000015270a7231 */ /* 0x000fe20000000026 */
[----:B------:R-:W-:Y:S01]  /*4460*/  LOP3.LUT R11, R11, 0x3f003f, RZ, 0xc0, !PT ;  /* 0x003f003f0b0b7812 */ /* 0x000fe200078ec0ff */
[----:B------:R-:W-:Y:S01]  /*4470*/  HFMA2.MMA R8, R43, R20, RZ ;  /* 0x000000142b087235 */ /* 0x000fe200000000ff */
[----:B------:R-:W-:Y:S01]  /*4480*/  LOP3.LUT R37, R36, 0x64006400, RZ, 0xfc, !PT ;  /* 0x6400640024257812 */ /* 0x000fe200078efcff */
[----:B------:R-:W-:Y:S01]  /*4490*/  HFMA2 R20, R45, R20, RZ.H0_H0 ;  /* 0x000000142d147231 */ /* 0x000fe200000400ff */
[----:B------:R-:W-:-:S02]  /*44a0*/  LOP3.LUT R39, R11, 0x64006400, RZ, 0xfc, !PT ;  /* 0x640064000b277812 */ /* 0x000fc400078efcff */
[----:B------:R-:W-:Y:S01]  /*44b0*/  LOP3.LUT R43, R31, 0xf000f, RZ, 0xc0, !PT ;  /* 0x000f000f1f2b7812 */ /* 0x000fe200078ec0ff */
[----:B------:R-:W-:Y:S02]  /*44c0*/  HADD2 R37, R37, -1056, -1056 ;  /* 0xe420e42025257430 */ /* 0x000fe40000000000 */
[----:B------:R-:W-:-:S04]  /*44d0*/  HADD2 R41, R39, -1056, -1056 ;  /* 0xe420e42027297430 */ /* 0x000fc80000000000 */
[----:B------:R-:W-:Y:S01]  /*44e0*/  HFMA2.MMA R37, R37, R21, R8 ;  /* 0x0000001525257235 */ /* 0x000fe20000000008 */
[----:B--2---:R-:W-:Y:S02]  /*44f0*/  LOP3.LUT R11, R12, 0x3f003f, RZ, 0xc0, !PT ;  /* 0x003f003f0c0b7812 */ /* 0x004fe400078ec0ff */
[----:B------:R-:W-:Y:S02]  /*4500*/  LOP3.LUT R38, R14, 0x3f003f, RZ, 0xc0, !PT ;  /* 0x003f003f0e267812 */ /* 0x000fe400078ec0ff */
[----:B------:R-:W-:Y:S02]  /*4510*/  LOP3.LUT R36, R13, 0x3f003f, RZ, 0xc0, !PT ;  /* 0x003f003f0d247812 */ /* 0x000fe400078ec0ff */
[----:B------:R-:W-:Y:S02]  /*4520*/  LOP3.LUT R11, R11, 0x64006400, RZ, 0xfc, !PT ;  /* 0x640064000b0b7812 */ /* 0x000fe400078efcff */
[----:B------:R-:W-:Y:S02]  /*4530*/  LOP3.LUT R38, R38, 0x64006400, RZ, 0xfc, !PT ;  /* 0x6400640026267812 */ /* 0x000fe400078efcff */
[----:B------:R-:W-:Y:S01]  /*4540*/  LOP3.LUT R36, R36, 0x64006400, RZ, 0xfc, !PT ;  /* 0x6400640024247812 */ /* 0x000fe200078efcff */
[----:B------:R-:W-:Y:S01]  /*4550*/  HADD2 R8, R11, -1056, -1056 ;  /* 0xe420e4200b087430 */ /* 0x000fe20000000000 */
[----:B---3--:R-:W-:Y:S01]  /*4560*/  SHF.R.U32.HI R44, RZ, 0x8, R18 ;  /* 0x00000008ff2c7819 */ /* 0x008fe20000011612 */
[----:B------:R-:W-:Y:S01]  /*4570*/  HADD2 R38, R38, -1056, -1056 ;  /* 0xe420e42026267430 */ /* 0x000fe20000000000 */
[----:B------:R-:W-:Y:S01]  /*4580*/  SHF.R.U32.HI R46, RZ, 0x8, R19 ;  /* 0x00000008ff2e7819 */ /* 0x000fe20000011613 */
[----:B------:R-:W-:Y:S01]  /*4590*/  HADD2 R39, R36, -1056, -1056 ;  /* 0xe420e42024277430 */ /* 0x000fe20000000000 */
[----:B------:R-:W-:Y:S01]  /*45a0*/  SHF.R.U32.HI R36, RZ, 0x6, R14 ;  /* 0x00000006ff247819 */ /* 0x000fe2000001160e */
[-C--:B------:R-:W-:Y:S01]  /*45b0*/  HFMA2.MMA R8, R8, R22.reuse, R9 ;  /* 0x0000001608087235 */ /* 0x080fe20000000009 */
[----:B------:R-:W-:Y:S01]  /*45c0*/  HFMA2 R11, R41, R21, R20 ;  /* 0x00000015290b7231 */ /* 0x000fe20000000014 */
[----:B------:R-:W-:Y:S01]  /*45d0*/  SHF.R.U32.HI R9, RZ, 0x6, R12 ;  /* 0x00000006ff097819 */ /* 0x000fe2000001160c */
[----:B------:R-:W-:Y:S01]  /*45e0*/  HFMA2 R20, R39, R22, R10 ;  /* 0x0000001627147231 */ /* 0x000fe2000000000a */
[----:B------:R-:W-:Y:S01]  /*45f0*/  HFMA2.MMA R21, R38, R22, R37 ;  /* 0x0000001626157235 */ /* 0x000fe20000000025 */
[----:B------:R-:W-:-:S02]  /*4600*/  LOP3.LUT R37, R15, 0x3f003f, RZ, 0xc0, !PT ;  /* 0x003f003f0f257812 */ /* 0x000fc400078ec0ff */
[----:B------:R-:W-:Y:S02]  /*4610*/  SHF.R.U32.HI R10, RZ, 0x6, R13 ;  /* 0x00000006ff0a7819 */ /* 0x000fe4000001160d */
[----:B------:R-:W-:Y:S02]  /*4620*/  SHF.R.U32.HI R38, RZ, 0x6, R15 ;  /* 0x00000006ff267819 */ /* 0x000fe4000001160f */
        /* <DEDUP_REMOVED lines=8> */
[----:B------:R-:W-:Y:S01]  /*46b0*/  HFMA2 R11, R40, R22, R11 ;  /* 0x00000016280b7231 */ /* 0x000fe2000000000b */
[----:B------:R-:W-:Y:S01]  /*46c0*/  LOP3.LUT R10, R10, 0x64006400, RZ, 0xfc, !PT ;  /* 0x640064000a0a7812 */ /* 0x000fe200078efcff */
[----:B------:R-:W-:Y:S01]  /*46d0*/  HADD2 R9, R9, -1056, -1056 ;  /* 0xe420e42009097430 */ /* 0x000fe20000000000 */
[----:B------:R-:W-:Y:S01]  /*46e0*/  LOP3.LUT R38, R38, 0x64006400, RZ, 0xfc, !PT ;  /* 0x6400640026267812 */ /* 0x000fe200078efcff */
[----:B------:R-:W-:Y:S01]  /*46f0*/  HADD2 R36, R36, -1056, -1056 ;  /* 0xe420e42024247430 */ /* 0x000fe20000000000 */
[----:B------:R-:W-:Y:S01]  /*4700*/  LOP3.LUT R41, R16, 0x3f003f, RZ, 0xc0, !PT ;  /* 0x003f003f10297812 */ /* 0x000fe200078ec0ff */
[----:B------:R-:W-:Y:S01]  /*4710*/  HADD2 R37, R10, -1056, -1056 ;  /* 0xe420e4200a257430 */ /* 0x000fe20000000000 */
[----:B------:R-:W-:Y:S01]  /*4720*/  SHF.R.U32.HI R42, RZ, 0xa, R16 ;  /* 0x0000000aff2a7819 */ /* 0x000fe20000011610 */
[----:B------:R-:W-:Y:S01]  /*4730*/  HADD2 R38, R38, -1056, -1056 ;  /* 0xe420e42026267430 */ /* 0x000fe20000000000 */
[-C--:B------:R-:W-:Y:S01]  /*4740*/  HFMA2.MMA R22, R9, R23.reuse, R8 ;  /* 0x0000001709167235 */ /* 0x080fe20000000008 */
[-C--:B------:R-:W-:Y:S01]  /*4750*/  HFMA2 R20, R37, R23.reuse, R20 ;  /* 0x0000001725147231 */ /* 0x080fe20000000014 */
[----:B------:R-:W-:Y:S01]  /*4760*/  HFMA2.MMA R21, R36, R23, R21 ;  /* 0x0000001724157235 */ /* 0x000fe20000000015 */
[----:B------:R-:W-:Y:S01]  /*4770*/  HFMA2 R23, R38, R23, R11 ;  /* 0x0000001726177231 */ /* 0x000fe2000000000b */
[----:B------:R-:W-:Y:S01]  /*4780*/  LOP3.LUT R37, R29, 0xf000f, RZ, 0xc0, !PT ;  /* 0x000f000f1d257812 */ /* 0x000fe200078ec0ff */
[----:B------:R-:W0:Y:S01]  /*4790*/  LDS.128 R8, [UR4+0x10] ;  /* 0x00001004ff087984 */ /* 0x000e220008000c00 */
[----:B------:R-:W-:-:S02]  /*47a0*/  LOP3.LUT R36, R30, 0xf000f, RZ, 0xc0, !PT ;  /* 0x000f000f1e247812 */ /* 0x000fc400078ec0ff */
[----:B------:R-:W-:Y:S02]  /*47b0*/  SHF.R.U32.HI R30, RZ, 0xc, R12 ;  /* 0x0000000cff1e7819 */ /* 0x000fe4000001160c */
[----:B------:R-:W-:Y:S02]  /*47c0*/  SHF.R.U32.HI R29, RZ, 0xc, R13 ;  /* 0x0000000cff1d7819 */ /* 0x000fe4000001160d */
[----:B------:R-:W-:Y:S02]  /*47d0*/  SHF.R.U32.HI R12, RZ, 0x8, R16 ;  /* 0x00000008ff0c7819 */ /* 0x000fe40000011610 */
[----:B------:R-:W-:Y:S02]  /*47e0*/  SHF.R.U32.HI R13, RZ, 0x8, R17 ;  /* 0x00000008ff0d7819 */ /* 0x000fe40000011611 */
[----:B------:R-:W-:Y:S02]  /*47f0*/  LOP3.LUT R12, R37, 0x300030, R12, 0xf8, !PT ;  /* 0x00300030250c7812 */ /* 0x000fe400078ef80c */
[----:B------:R-:W-:-:S02]  /*4800*/  LOP3.LUT R13, R36, 0x300030, R13, 0xf8, !PT ;  /* 0x00300030240d7812 */ /* 0x000fc400078ef80d */
[----:B------:R-:W-:Y:S02]  /*4810*/  LOP3.LUT R37, R34, 0xf000f, RZ, 0xc0, !PT ;  /* 0x000f000f22257812 */ /* 0x000fe400078ec0ff */
[----:B------:R-:W-:Y:S02]  /*4820*/  LOP3.LUT R36, R18, 0x3f003f, RZ, 0xc0, !PT ;  /* 0x003f003f12247812 */ /* 0x000fe400078ec0ff */
[----:B------:R-:W-:Y:S02]  /*4830*/  LOP3.LUT R34, R17, 0x3f003f, RZ, 0xc0, !PT ;  /* 0x003f003f11227812 */ /* 0x000fe400078ec0ff */
[----:B------:R-:W-:Y:S02]  /*4840*/  SHF.R.U32.HI R16, RZ, 0x6, R16 ;  /* 0x00000006ff107819 */ /* 0x000fe40000011610 */
[----:B------:R-:W-:Y:S02]  /*4850*/  SHF.R.U32.HI R38, RZ, 0xa, R18 ;  /* 0x0000000aff267819 */ /* 0x000fe40000011612 */
[----:B------:R-:W-:-:S02]  /*4860*/  LOP3.LUT R45, R30, 0xf000f, RZ, 0xc0, !PT ;  /* 0x000f000f1e2d7812 */ /* 0x000fc400078ec0ff */
[----:B------:R-:W-:Y:S02]  /*4870*/  LOP3.LUT R41, R41, 0x64006400, RZ, 0xfc, !PT ;  /* 0x6400640029297812 */ /* 0x000fe400078efcff */
[----:B------:R-:W-:Y:S02]  /*4880*/  SHF.R.U32.HI R14, RZ, 0xc, R14 ;  /* 0x0000000cff0e7819 */ /* 0x000fe4000001160e */
[----:B------:R-:W-:Y:S01]  /*4890*/  SHF.R.U32.HI R18, RZ, 0x6, R18 ;  /* 0x00000006ff127819 */ /* 0x000fe20000011612 */
[----:B------:R-:W-:Y:S01]  /*48a0*/  HADD2 R41, R41, -1056, -1056 ;  /* 0xe420e42029297430 */ /* 0x000fe20000000000 */
[----:B------:R-:W-:Y:S02]  /*48b0*/  LOP3.LUT R30, R37, 0x300030, R44, 0xf8, !PT ;  /* 0x00300030251e7812 */ /* 0x000fe400078ef82c */
[----:B------:R-:W-:Y:S02]  /*48c0*/  LOP3.LUT R36, R36, 0x64006400, RZ, 0xfc, !PT ;  /* 0x6400640024247812 */ /* 0x000fe400078efcff */
[----:B------:R-:W-:-:S02]  /*48d0*/  SHF.R.U32.HI R15, RZ, 0xc, R15 ;  /* 0x0000000cff0f7819 */ /* 0x000fc4000001160f */
[----:B------:R-:W-:Y:S01]  /*48e0*/  SHF.R.U32.HI R40, RZ, 0xa, R17 ;  /* 0x0000000aff287819 */ /* 0x000fe20000011611 */
[----:B------:R-:W-:Y:S01]  /*48f0*/  HADD2 R36, R36, -1056, -1056 ;  /* 0xe420e42024247430 */ /* 0x000fe20000000000 */
[----:B------:R-:W-:Y:S01]  /*4900*/  SHF.R.U32.HI R39, RZ, 0xa, R19 ;  /* 0x0000000aff277819 */ /* 0x000fe20000011613 */
[-C--:B0-----:R-:W-:Y:S01]  /*4910*/  HFMA2.MMA R22, R41, R8.reuse, R22 ;  /* 0x0000000829167235 */ /* 0x081fe20000000016 */
[----:B------:R-:W-:Y:S02]  /*4920*/  LOP3.LUT R31, R19, 0x3f003f, RZ, 0xc0, !PT ;  /* 0x003f003f131f7812 */ /* 0x000fe400078ec0ff */
[----:B------:R-:W-:Y:S01]  /*4930*/  LOP3.LUT R37, R43, 0x300030, R46, 0xf8, !PT ;  /* 0x003000302b257812 */ /* 0x000fe200078ef82e */
[----:B------:R-:W-:Y:S01]  /*4940*/  HFMA2.MMA R21, R36, R8, R21 ;  /* 0x0000000824157235 */ /* 0x000fe20000000015 */
        /* <DEDUP_REMOVED lines=13> */
[----:B------:R-:W-:Y:S02]  /*4a20*/  LOP3.LUT R19, R19, 0x3f003f, RZ, 0xc0, !PT ;  /* 0x003f003f13137812 */ /* 0x000fe400078ec0ff */
[----:B------:R-:W-:Y:S02]  /*4a30*/  LOP3.LUT R16, R16, 0x64006400, RZ, 0xfc, !PT ;  /* 0x6400640010107812 */ /* 0x000fe400078efcff */
[----:B------:R-:W-:-:S02]  /*4a40*/  LOP3.LUT R18, R18, 0x64006400, RZ, 0xfc, !PT ;  /* 0x6400640012127812 */ /* 0x000fc400078efcff */
[----:B------:R-:W-:Y:S01]  /*4a50*/  LOP3.LUT R39, R14, 0x300030, R39, 0xf8, !PT ;  /* 0x003000300e277812 */ /* 0x000fe200078ef827 */
[----:B------:R-:W-:Y:S01]  /*4a60*/  HADD2 R14, R31, -1056, -1056 ;  /* 0xe420e4201f0e7430 */ /* 0x000fe20000000000 */
[----:B------:R-:W-:Y:S01]  /*4a70*/  LOP3.LUT R17, R17, 0x64006400, RZ, 0xfc, !PT ;  /* 0x6400640011117812 */ /* 0x000fe200078efcff */
[----:B------:R-:W-:Y:S01]  /*4a80*/  HADD2 R15, R16, -1056, -1056 ;  /* 0xe420e420100f7430 */ /* 0x000fe20000000000 */
[----:B------:R-:W-:Y:S01]  /*4a90*/  LOP3.LUT R19, R19, 0x64006400, RZ, 0xfc, !PT ;  /* 0x6400640013137812 */ /* 0x000fe200078efcff */
[----:B------:R-:W-:Y:S01]  /*4aa0*/  HADD2 R18, R18, -1056, -1056 ;  /* 0xe420e42012127430 */ /* 0x000fe20000000000 */
[----:B------:R-:W-:Y:S01]  /*4ab0*/  LOP3.LUT R12, R12, 0x64006400, RZ, 0xfc, !PT ;  /* 0x640064000c0c7812 */ /* 0x000fe200078efcff */
[----:B------:R-:W-:Y:S01]  /*4ac0*/  HFMA2 R23, R14, R8, R23 ;  /* 0x000000080e177231 */ /* 0x000fe20000000017 */
[----:B------:R-:W-:Y:S01]  /*4ad0*/  LOP3.LUT R30, R30, 0x64006400, RZ, 0xfc, !PT ;  /* 0x640064001e1e7812 */ /* 0x000fe200078efcff */
[----:B------:R-:W-:Y:S01]  /*4ae0*/  HADD2 R17, R17, -1056, -1056 ;  /* 0xe420e42011117430 */ /* 0x000fe20000000000 */
[-C--:B------:R-:W-:Y:S01]  /*4af0*/  HFMA2.MMA R22, R15, R9.reuse, R22 ;  /* 0x000000090f167235 */ /* 0x080fe20000000016 */
[----:B------:R-:W-:Y:S01]  /*4b00*/  HADD2 R8, R19, -1056, -1056 ;  /* 0xe420e42013087430 */ /* 0x000fe20000000000 */
[----:B------:R-:W-:Y:S01]  /*4b10*/  HFMA2.MMA R21, R18, R9, R21 ;  /* 0x0000000912157235 */ /* 0x000fe20000000015 */
[-C--:B------:R-:W-:Y:S01]  /*4b20*/  HFMA2 R20, R17, R9.reuse, R20 ;  /* 0x0000000911147231 */ /* 0x080fe20000000014 */
[----:B------:R-:W-:Y:S01]  /*4b30*/  LOP3.LUT R38, R45, 0x300030, R38, 0xf8, !PT ;  /* 0x003000302d267812 */ /* 0x000fe200078ef826 */
[----:B------:R-:W-:Y:S01]  /*4b40*/  HFMA2 R23, R8, R9, R23 ;  /* 0x0000000908177231 */ /* 0x000fe20000000017 */
[----:B------:R-:W-:Y:S01]  /*4b50*/  LOP3.LUT R29, R29, 0x64006400, RZ, 0xfc, !PT ;  /* 0x640064001d1d7812 */ /* 0x000fe200078efcff */
[----:B------:R-:W-:Y:S01]  /*4b60*/  HADD2 R9, R12, -1056, -1056 ;  /* 0xe420e4200c097430 */ /* 0x000fe20000000000 */
[----:B------:R-:W-:Y:S01]  /*4b70*/  LOP3.LUT R38, R38, 0x64006400, RZ, 0xfc, !PT ;  /* 0x6400640026267812 */ /* 0x000fe200078efcff */
[----:B------:R-:W-:Y:S01]  /*4b80*/  HADD2 R30, R30, -1056, -1056 ;  /* 0xe420e4201e1e7430 */ /* 0x000fe20000000000 */
[----:B------:R-:W-:Y:S01]  /*4b90*/  LOP3.LUT R40, R43, 0x300030, R40, 0xf8, !PT ;  /* 0x003000302b287812 */ /* 0x000fe200078ef828 */
[----:B------:R-:W-:Y:S01]  /*4ba0*/  HADD2 R29, R29, -1056, -1056 ;  /* 0xe420e4201d1d7430 */ /* 0x000fe20000000000 */
[----:B------:R-:W-:Y:S01]  /*4bb0*/  LOP3.LUT R13, R13, 0x64006400, RZ, 0xfc, !PT ;  /* 0x640064000d0d7812 */ /* 0x000fe200078efcff */
[-C--:B------:R-:W-:Y:S01]  /*4bc0*/  HFMA2.MMA R22, R9, R10.reuse, R22 ;  /* 0x0000000a09167235 */ /* 0x080fe20000000016 */
[----:B------:R-:W-:Y:S01]  /*4bd0*/  LOP3.LUT R37, R37, 0x64006400, RZ, 0xfc, !PT ;  /* 0x6400640025257812 */ /* 0x000fe200078efcff */
[----:B------:R-:W-:Y:S01]  /*4be0*/  HFMA2.MMA R21, R30, R10, R21 ;  /* 0x0000000a1e157235 */ /* 0x000fe20000000015 */
[----:B------:R-:W-:Y:S01]  /*4bf0*/  LOP3.LUT R40, R40, 0x64006400, RZ, 0xfc, !PT ;  /* 0x6400640028287812 */ /* 0x000fe200078efcff */
[----:B------:R-:W-:Y:S01]  /*4c00*/  HADD2 R38, R38, -1056, -1056 ;  /* 0xe420e42026267430 */ /* 0x000fe20000000000 */
[----:B------:R-:W-:Y:S01]  /*4c10*/  LOP3.LUT R39, R39, 0x64006400, RZ, 0xfc, !PT ;  /* 0x6400640027277812 */ /* 0x000fe200078efcff */
[----:B------:R-:W-:-:S02]  /*4c20*/  HADD2 R13, R13, -1056, -1056 ;  /* 0xe420e4200d0d7430 */ /* 0x000fc40000000000 */
[----:B------:R-:W-:Y:S01]  /*4c30*/  HADD2 R8, R37, -1056, -1056 ;  /* 0xe420e42025087430 */ /* 0x000fe20000000000 */
[-C--:B------:R-:W-:Y:S01]  /*4c40*/  HFMA2.MMA R22, R29, R11.reuse, R22 ;  /* 0x0000000b1d167235 */ /* 0x080fe20000000016 */
[-C--:B------:R-:W-:Y:S01]  /*4c50*/  HFMA2 R20, R13, R10.reuse, R20 ;  /* 0x0000000a0d147231 */ /* 0x080fe20000000014 */
[----:B------:R-:W-:Y:S01]  /*4c60*/  HFMA2.MMA R21, R38, R11, R21 ;  /* 0x0000000b26157235 */ /* 0x000fe20000000015 */
[----:B------:R-:W-:Y:S02]  /*4c70*/  HADD2 R9, R40, -1056, -1056 ;  /* 0xe420e42028097430 */ /* 0x000fe40000000000 */
[----:B------:R-:W-:Y:S02]  /*4c80*/  HFMA2 R23, R8, R10, R23 ;  /* 0x0000000a08177231 */ /* 0x000fe40000000017 */
[----:B------:R-:W-:Y:S02]  /*4c90*/  HADD2 R8, R39, -1056, -1056 ;  /* 0xe420e42027087430 */ /* 0x000fe40000000000 */
[----:B------:R-:W-:-:S02]  /*4ca0*/  HFMA2 R20, R9, R11, R20 ;  /* 0x0000000b09147231 */ /* 0x000fc40000000014 */
[----:B------:R-:W-:Y:S02]  /*4cb0*/  HFMA2 R23, R8, R11, R23 ;  /* 0x0000000b08177231 */ /* 0x000fe40000000017 */
[----:B------:R-:W-:Y:S02]  /*4cc0*/  HADD2 R22, R22.H0_H0, R22.H1_H1 ;  /* 0x3000001616167230 */ /* 0x000fe40000000800 */
[----:B------:R-:W-:Y:S02]  /*4cd0*/  HADD2 R11, R20.H0_H0, R20.H1_H1 ;  /* 0x30000014140b7230 */ /* 0x000fe40000000800 */
[----:B------:R-:W-:Y:S02]  /*4ce0*/  HADD2 R21, R21.H0_H0, R21.H1_H1 ;  /* 0x3000001515157230 */ /* 0x000fe40000000800 */
[----:B------:R-:W-:Y:S01]  /*4cf0*/  HADD2 R23, R23.H0_H0, R23.H1_H1 ;  /* 0x3000001717177230 */ /* 0x000fe20000000800 */
[----:B------:R-:W-:-:S04]  /*4d00*/  PRMT R22, R22, 0x5410, R11 ;  /* 0x0000541016167816 */ /* 0x000fc8000000000b */
[----:B------:R-:W-:Y:S02]  /*4d10*/  PRMT R21, R21, 0x5410, R23 ;  /* 0x0000541015157816 */ /* 0x000fe40000000017 */
[----:B------:R-:W-:-:S03]  /*4d20*/  HFMA2.MMA R5, R22, R2, R5 ;  /* 0x0000000216057235 */ /* 0x000fc60000000005 */
[----:B------:R-:W-:-:S08]  /*4d30*/  HFMA2 R4, R21, R0, R4 ;  /* 0x0000000015047231 */ /* 0x000fd00000000004 */
.L_x_4596:
[----:B-----5:R-:W-:Y:S01]  /*4d40*/  @!P0 IADD3 R3, R28, R35, RZ ;  /* 0x000000231c038210 */ /* 0x020fe20007ffe0ff */
[----:B------:R-:W-:Y:S06]  /*4d50*/  @P1 BRA `(.L_x_4597) ;  /* 0x0000000800d81947 */ /* 0x000fec0003800000 */
[----:B------:R-:W-:Y:S01]  /*4d60*/  IMAD R9, R25, 0xc, RZ ;  /* 0x0000000c19097824 */ /* 0x000fe200078e02ff */
[----:B------:R-:W0:Y:S01]  /*4d70*/  LDS.128 R20, [UR4+0x20] ;  /* 0x00002004ff147984 */ /* 0x000e220008000c00 */
[----:B------:R-:W-:-:S05]  /*4d80*/  IMAD.WIDE.U32 R28, R33, 0xc, R26 ;  /* 0x0000000c211c7825 */ /* 0x000fca00078e001a */
[----:B------:R-:W-:-:S05]  /*4d90*/  IADD3 R29, R29, R9, RZ ;  /* 0x000000091d1d7210 */ /* 0x000fca0007ffe0ff */
[----:B------:R-:W2:Y:S01]  /*4da0*/  LDG.E.128.CONSTANT R8, desc[UR6][R28.64] ;  /* 0x000000061c087981 */ /* 0x000ea2000c1e9d00 */
[----:B------:R-:W-:-:S05]  /*4db0*/  IMAD.WIDE R36, R33, 0x4, R28 ;  /* 0x0000000421247825 */ /* 0x000fca00078e021c */
[----:B------:R1:W3:Y:S01]  /*4dc0*/  LDG.E.128.CONSTANT R12, desc[UR6][R36.64] ;  /* 0x00000006240c7981 */ /* 0x0002e2000c1e9d00 */
[----:B------:R-:W-:-:S06]  /*4dd0*/  IMAD.WIDE R16, R33, 0x4, R36 ;  /* 0x0000000421107825 */ /* 0x000fcc00078e0224 */
[----:B------:R-:W4:Y:S01]  /*4de0*/  LDG.E.128.CONSTANT R16, desc[UR6][R16.64] ;  /* 0x0000000610107981 */ /* 0x000f22000c1e9d00 */
[----:B--2---:R-:W-:Y:S02]  /*4df0*/  LOP3.LUT R38, R9, 0x3f003f, RZ, 0xc0, !PT ;  /* 0x003f003f09267812 */ /* 0x004fe400078ec0ff */
[--C-:B------:R-:W-:Y:S02]  /*4e00*/  SHF.R.U32.HI R31, RZ, 0xc, R9.reuse ;  /* 0x0000000cff1f7819 */ /* 0x100fe40000011609 */
[----:B------:R-:W-:Y:S02]  /*4e10*/  SHF.R.U32.HI R9, RZ, 0x6, R9 ;  /* 0x00000006ff097819 */ /* 0x000fe40000011609 */
[----:B-1----:R-:W-:Y:S02]  /*4e20*/  LOP3.LUT R36, R11, 0x3f003f, RZ, 0xc0, !PT ;  /* 0x003f003f0b247812 */ /* 0x002fe400078ec0ff */
[----:B------:R-:W-:Y:S02]  /*4e30*/  LOP3.LUT R34, R8, 0x3f003f, RZ, 0xc0, !PT ;  /* 0x003f003f08227812 */ /* 0x000fe400078ec0ff */
[----:B------:R-:W-:-:S02]  /*4e40*/  LOP3.LUT R38, R38, 0x64006400, RZ, 0xfc, !PT ;  /* 0x6400640026267812 */ /* 0x000fc400078efcff */
[----:B------:R-:W-:Y:S02]  /*4e50*/  LOP3.LUT R9, R9, 0x3f003f, RZ, 0xc0, !PT ;  /* 0x003f003f09097812 */ /* 0x000fe400078ec0ff */
[--C-:B------:R-:W-:Y:S01]  /*4e60*/  SHF.R.U32.HI R30, RZ, 0xc, R8.reuse ;  /* 0x0000000cff1e7819 */ /* 0x100fe20000011608 */
[----:B------:R-:W-:Y:S01]  /*4e70*/  HADD2 R41, R38, -1056, -1056 ;  /* 0xe420e42026297430 */ /* 0x000fe20000000000 */
[----:B------:R-:W-:Y:S02]  /*4e80*/  SHF.R.U32.HI R8, RZ, 0x6, R8 ;  /* 0x00000006ff087819 */ /* 0x000fe40000011608 */
[----:B------:R-:W-:Y:S02]  /*4e90*/  LOP3.LUT R39, R10, 0x3f003f, RZ, 0xc0, !PT ;  /* 0x003f003f0a277812 */ /* 0x000fe400078ec0ff */
[----:B------:R-:W-:Y:S02]  /*4ea0*/  LOP3.LUT R36, R36, 0x64006400, RZ, 0xfc, !PT ;  /* 0x6400640024247812 */ /* 0x000fe400078efcff */
[----:B------:R-:W-:-:S02]  /*4eb0*/  LOP3.LUT R34, R34, 0x64006400, RZ, 0xfc, !PT ;  /* 0x6400640022227812 */ /* 0x000fc400078efcff */
[----:B------:R-:W-:Y:S01]  /*4ec0*/  LOP3.LUT R9, R9, 0x64006400, RZ, 0xfc, !PT ;  /* 0x6400640009097812 */ /* 0x000fe200078efcff */
[----:B------:R-:W-:Y:S01]  /*4ed0*/  HADD2 R47, R36, -1056, -1056 ;  /* 0xe420e420242f7430 */ /* 0x000fe20000000000 */
[--C-:B------:R-:W-:Y:S01]  /*4ee0*/  SHF.R.U32.HI R28, RZ, 0xc, R10.reuse ;  /* 0x0000000cff1c7819 */ /* 0x100fe2000001160a */
[----:B------:R-:W-:Y:S01]  /*4ef0*/  HADD2 R37, R34, -1056, -1056 ;  /* 0xe420e42022257430 */ /* 0x000fe20000000000 */
[----:B------:R-:W-:Y:S01]  /*4f00*/  SHF.R.U32.HI R10, RZ, 0x6, R10 ;  /* 0x00000006ff0a7819 */ /* 0x000fe2000001160a */
[----:B------:R-:W-:Y:S01]  /*4f10*/  HADD2 R43, R9, -1056, -1056 ;  /* 0xe420e420092b7430 */ /* 0x000fe20000000000 */
[----:B------:R-:W-:Y:S01]  /*4f20*/  LOP3.LUT R39, R39, 0x64006400, RZ, 0xfc, !PT ;  /* 0x6400640027277812 */ /* 0x000fe200078efcff */
[----:B0-----:R-:W-:Y:S01]  /*4f30*/  HFMA2 R36, R41, R20, RZ.H0_H0 ;  /* 0x0000001429247231 */ /* 0x001fe200000400ff */
[----:B------:R-:W-:Y:S02]  /*4f40*/  LOP3.LUT R8, R8, 0x3f003f, RZ, 0xc0, !PT ;  /* 0x003f003f08087812 */ /* 0x000fe400078ec0ff */
[----:B------:R-:W-:Y:S01]  /*4f50*/  LOP3.LUT R34, R10, 0x3f003f, RZ, 0xc0, !PT ;  /* 0x003f003f0a227812 */ /* 0x000fe200078ec0ff */
[----:B------:R-:W-:Y:S01]  /*4f60*/  HADD2 R45, R39, -1056, -1056 ;  /* 0xe420e420272d7430 */ /* 0x000fe20000000000 */
[----:B------:R-:W-:Y:S01]  /*4f70*/  LOP3.LUT R8, R8, 0x64006400, RZ, 0xfc, !PT ;  /* 0x6400640008087812 */ /* 0x000fe200078efcff */
[----:B------:R-:W-:Y:S01]  /*4f80*/  HFMA2 R10, R43, R21, R36 ;  /* 0x000000152b0a7231 */ /* 0x000fe20000000024 */
[----:B------:R-:W-:-:S02]  /*4f90*/  SHF.R.U32.HI R29, RZ, 0xc, R11 ;  /* 0x0000000cff1d7819 */ /* 0x000fc4000001160b */
[----:B------:R-:W-:Y:S01]  /*4fa0*/  SHF.R.U32.HI R11, RZ, 0x6, R11 ;  /* 0x00000006ff0b7819 */ /* 0x000fe2000001160b */
[----:B------:R-:W-:Y:S01]  /*4fb0*/  HADD2 R39, R8, -1056, -1056 ;  /* 0xe420e42008277430 */ /* 0x000fe20000000000 */
[----:B------:R-:W-:Y:S01]  /*4fc0*/  LOP3.LUT R36, R34, 0x64006400, RZ, 0xfc, !PT ;  /* 0x6400640022247812 */ /* 0x000fe200078efcff */
[-C--:B------:R-:W-:Y:S01]  /*4fd0*/  HFMA2.MMA R8, R37, R20.reuse, RZ ;  /* 0x0000001425087235 */ /* 0x080fe200000000ff */
[----:B------:R-:W-:Y:S01]  /*4fe0*/  LOP3.LUT R38, R11, 0x3f003f, RZ, 0xc0, !PT ;  /* 0x003f003f0b267812 */ /* 0x000fe200078ec0ff */
[----:B------:R-:W-:Y:S01]  /*4ff0*/  HFMA2.MMA R9, R45, R20, RZ ;  /* 0x000000142d097235 */ /* 0x000fe200000000ff */
[----:B---3--:R-:W-:Y:S01]  /*5000*/  LOP3.LUT R11, R12, 0x3f003f, RZ, 0xc0, !PT ;  /* 0x003f003f0c0b7812 */ /* 0x008fe200078ec0ff */
[----:B------:R-:W-:Y:S01]  /*5010*/  HADD2 R36, R36, -1056, -1056 ;  /* 0xe420e42024247430 */ /* 0x000fe20000000000 */
[----:B------:R-:W-:Y:S01]  /*5020*/  LOP3.LUT R34, R13, 0x3f003f, RZ, 0xc0, !PT ;  /* 0x003f003f0d227812 */ /* 0x000fe200078ec0ff */
[----:B------:R-:W-:Y:S01]  /*5030*/  HFMA2 R20, R47, R20, RZ.H0_H0 ;  /* 0x000000142f147231 */ /* 0x000fe200000400ff */
[----:B------:R-:W-:Y:S01]  /*5040*/  LOP3.LUT R37, R14, 0x3f003f, RZ, 0xc0, !PT ;  /* 0x003f003f0e257812 */ /* 0x000fe200078ec0ff */
[-C--:B------:R-:W-:Y:S01]  /*5050*/  HFMA2.MMA R8, R39, R21.reuse, R8 ;  /* 0x0000001527087235 */ /* 0x080fe20000000008 */
[----:B------:R-:W-:Y:S01]  /*5060*/  LOP3.LUT R11, R11, 0x64006400, RZ, 0xfc, !PT ;  /* 0x640064000b0b7812 */ /* 0x000fe200078efcff */
[----:B------:R-:W-:Y:S01]  /*5070*/  HFMA2.MMA R9, R36, R21, R9 ;  /* 0x0000001524097235 */ /* 0x000fe20000000009 */
[----:B------:R-:W-:-:S02]  /*5080*/  LOP3.LUT R34, R34, 0x64006400, RZ, 0xfc, !PT ;  /* 0x6400640022227812 */ /* 0x000fc400078efcff */
[----:B------:R-:W-:Y:S01]  /*5090*/  LOP3.LUT R38, R38, 0x64006400, RZ, 0xfc, !PT ;  /* 0x6400640026267812 */ /* 0x000fe200078efcff */
[----:B------:R-:W-:Y:S01]  /*50a0*/  HADD2 R39, R11, -1056, -1056 ;  /* 0xe420e4200b277430 */ /* 0x000fe20000000000 */
[----:B------:R-:W-:Y:S01]  /*50b0*/  LOP3.LUT R37, R37, 0x64006400, RZ, 0xfc, !PT ;  /* 0x6400640025257812 */ /* 0x000fe200078efcff */
[----:B------:R-:W-:Y:S01]  /*50c0*/  HADD2 R41, R34, -1056, -1056 ;  /* 0xe420e42022297430 */ /* 0x000fe20000000000 */
[----:B------:R-:W-:Y:S01]  /*50d0*/  LOP3.LUT R36, R15, 0x3f003f, RZ, 0xc0, !PT ;  /* 0x003f003f0f247812 */ /* 0x000fe200078ec0ff */
[----:B------:R-:W-:Y:S01]  /*50e0*/  HADD2 R43, R38, -1056, -1056 ;  /* 0xe420e420262b7430 */ /* 0x000fe20000000000 */
[----:B----4-:R-:W-:Y:S01]  /*50f0*/  SHF.R.U32.HI R42, RZ, 0x8, R19 ;  /* 0x00000008ff2a7819 */ /* 0x010fe20000011613 */
[----:B------:R-:W-:Y:S01]  /*5100*/  HADD2 R34, R37, -1056, -1056 ;  /* 0xe420e42025227430 */ /* 0x000fe20000000000 */
[----:B------:R-:W-:Y:S01]  /*5110*/  SHF.R.U32.HI R37, RZ, 0x6, R15 ;  /* 0x00000006ff257819 */ /* 0x000fe2000001160f */
[----:B------:R-:W-:Y:S01]  /*5120*/  HFMA2 R11, R43, R21, R20 ;  /* 0x000000152b0b7231 */ /* 0x000fe20000000014 */
[-C--:B------:R-:W-:Y:S01]  /*5130*/  HFMA2.MMA R20, R39, R22.reuse, R8 ;  /* 0x0000001627147235 */ /* 0x080fe20000000008 */
[----:B------:R-:W-:Y:S01]  /*5140*/  HFMA2 R21, R41, R22, R10 ;  /* 0x0000001629157231 */ /* 0x000fe2000000000a */
[----:B------:R-:W-:Y:S01]  /*5150*/  SHF.R.U32.HI R10, RZ, 0x6, R13 ;  /* 0x00000006ff0a7819 */ /* 0x000fe2000001160d */
[----:B------:R-:W-:Y:S01]  /*5160*/  HFMA2.MMA R8, R34, R22, R9 ;  /* 0x0000001622087235 */ /* 0x000fe20000000009 */
[----:B------:R-:W-:-:S02]  /*5170*/  SHF.R.U32.HI R9, RZ, 0x6, R12 ;  /* 0x00000006ff097819 */ /* 0x000fc4000001160c */
[----:B------:R-:W-:Y:S02]  /*5180*/  SHF.R.U32.HI R34, RZ, 0x6, R14 ;  /* 0x00000006ff227819 */ /* 0x000fe4000001160e */
        /* <DEDUP_REMOVED lines=23> */
[----:B------:R-:W-:-:S02]  /*5300*/  SHF.R.U32.HI R34, RZ, 0x8, R16 ;  /* 0x00000008ff227819 */ /* 0x000fc40000011610 */
[----:B------:R-:W-:Y:S02]  /*5310*/  SHF.R.U32.HI R30, RZ, 0xc, R15 ;  /* 0x0000000cff1e7819 */ /* 0x000fe4000001160f */
[----:B------:R-:W-:Y:S02]  /*5320*/  LOP3.LUT R15, R37, 0x300030, R34, 0xf8, !PT ;  /* 0x00300030250f7812 */ /* 0x000fe400078ef822 */
[----:B------:R-:W-:Y:S02]  /*5330*/  SHF.R.U32.HI R14, RZ, 0xc, R14 ;  /* 0x0000000cff0e7819 */ /* 0x000fe4000001160e */
[----:B------:R-:W-:Y:S02]  /*5340*/  LOP3.LUT R34, R16, 0x3f003f, RZ, 0xc0, !PT ;  /* 0x003f003f10227812 */ /* 0x000fe400078ec0ff */
[----:B------:R-:W-:Y:S02]  /*5350*/  LOP3.LUT R29, R29, 0x300030, R42, 0xf8, !PT ;  /* 0x003000301d1d7812 */ /* 0x000fe400078ef82a */
[----:B------:R-:W-:-:S02]  /*5360*/  LOP3.LUT R42, R13, 0xf000f, RZ, 0xc0, !PT ;  /* 0x000f000f0d2a7812 */ /* 0x000fc400078ec0ff */
[----:B------:R-:W-:Y:S02]  /*5370*/  SHF.R.U32.HI R40, RZ, 0xa, R18 ;  /* 0x0000000aff287819 */ /* 0x000fe40000011612 */
[----:B------:R-:W-:Y:S02]  /*5380*/  LOP3.LUT R13, R14, 0xf000f, RZ, 0xc0, !PT ;  /* 0x000f000f0e0d7812 */ /* 0x000fe400078ec0ff */
[----:B------:R-:W-:Y:S02]  /*5390*/  LOP3.LUT R34, R34, 0x64006400, RZ, 0xfc, !PT ;  /* 0x6400640022227812 */ /* 0x000fe400078efcff */
[----:B------:R-:W-:Y:S02]  /*53a0*/  LOP3.LUT R36, R18, 0x3f003f, RZ, 0xc0, !PT ;  /* 0x003f003f12247812 */ /* 0x000fe400078ec0ff */
[----:B------:R-:W-:Y:S02]  /*53b0*/  LOP3.LUT R44, R31, 0xf000f, RZ, 0xc0, !PT ;  /* 0x000f000f1f2c7812 */ /* 0x000fe400078ec0ff */
[----:B------:R-:W-:Y:S01]  /*53c0*/  LOP3.LUT R40, R13, 0x300030, R40, 0xf8, !PT ;  /* 0x003000300d287812 */ /* 0x000fe200078ef828 */
[----:B------:R-:W-:Y:S01]  /*53d0*/  HADD2 R13, R34, -1056, -1056 ;  /* 0xe420e420220d7430 */ /* 0x000fe20000000000 */
[----:B------:R-:W-:-:S02]  /*53e0*/  SHF.R.U32.HI R38, RZ, 0xa, R16 ;  /* 0x0000000aff267819 */ /* 0x000fc40000011610 */
[----:B------:R-:W-:Y:S02]  /*53f0*/  LOP3.LUT R31, R17, 0x3f003f, RZ, 0xc0, !PT ;  /* 0x003f003f111f7812 */ /* 0x000fe400078ec0ff */
[----:B------:R-:W-:Y:S02]  /*5400*/  SHF.R.U32.HI R16, RZ, 0x6, R16 ;  /* 0x00000006ff107819 */ /* 0x000fe40000011610 */
[----:B------:R-:W-:Y:S02]  /*5410*/  LOP3.LUT R36, R36, 0x64006400, RZ, 0xfc, !PT ;  /* 0x6400640024247812 */ /* 0x000fe400078efcff */
[----:B------:R-:W-:Y:S02]  /*5420*/  LOP3.LUT R31, R31, 0x64006400, RZ, 0xfc, !PT ;  /* 0x640064001f1f7812 */ /* 0x000fe400078efcff */
[--C-:B------:R-:W-:Y:S02]  /*5430*/  SHF.R.U32.HI R45, RZ, 0x8, R17.reuse ;  /* 0x00000008ff2d7819 */ /* 0x100fe40000011611 */
[--C-:B------:R-:W-:Y:S01]  /*5440*/  SHF.R.U32.HI R39, RZ, 0xa, R17.reuse ;  /* 0x0000000aff277819 */ /* 0x100fe20000011611 */
[----:B0-----:R-:W-:Y:S01]  /*5450*/  HFMA2.MMA R20, R13, R8, R20 ;  /* 0x000000080d147235 */ /* 0x001fe20000000014 */
[----:B------:R-:W-:Y:S01]  /*5460*/  LOP3.LUT R37, R19, 0x3f003f, RZ, 0xc0, !PT ;  /* 0x003f003f13257812 */ /* 0x000fe200078ec0ff */
[----:B------:R-:W-:Y:S01]  /*5470*/  HADD2 R13, R36, -1056, -1056 ;  /* 0xe420e420240d7430 */ /* 0x000fe20000000000 */
[----:B------:R-:W-:Y:S01]  /*5480*/  LOP3.LUT R16, R16, 0x3f003f, RZ, 0xc0, !PT ;  /* 0x003f003f10107812 */ /* 0x000fe200078ec0ff */
[----:B------:R-:W-:Y:S01]  /*5490*/  HADD2 R14, R31, -1056, -1056 ;  /* 0xe420e4201f0e7430 */ /* 0x000fe20000000000 */
[----:B------:R-:W-:-:S02]  /*54a0*/  SHF.R.U32.HI R17, RZ, 0x6, R17 ;  /* 0x00000006ff117819 */ /* 0x000fc40000011611 */
[--C-:B------:R-:W-:Y:S01]  /*54b0*/  SHF.R.U32.HI R43, RZ, 0x8, R18.reuse ;  /* 0x00000008ff2b7819 */ /* 0x100fe20000011612 */
[-C--:B------:R-:W-:Y:S01]  /*54c0*/  HFMA2 R21, R14, R8.reuse, R21 ;  /* 0x000000080e157231 */ /* 0x080fe20000000015 */
[----:B------:R-:W-:Y:S01]  /*54d0*/  SHF.R.U32.HI R18, RZ, 0x6, R18 ;  /* 0x00000006ff127819 */ /* 0x000fe20000011612 */
[----:B------:R-:W-:Y:S01]  /*54e0*/  HFMA2.MMA R22, R13, R8, R22 ;  /* 0x000000080d167235 */ /* 0x000fe20000000016 */
[----:B------:R-:W-:Y:S02]  /*54f0*/  LOP3.LUT R37, R37, 0x64006400, RZ, 0xfc, !PT ;  /* 0x6400640025257812 */ /* 0x000fe400078efcff */
[----:B------:R-:W-:Y:S02]  /*5500*/  LOP3.LUT R16, R16, 0x64006400, RZ, 0xfc, !PT ;  /* 0x6400640010107812 */ /* 0x000fe400078efcff */
[--C-:B------:R-:W-:Y:S01]  /*5510*/  SHF.R.U32.HI R41, RZ, 0xa, R19.reuse ;  /* 0x0000000aff297819 */ /* 0x100fe20000011613 */
[----:B------:R-:W-:Y:S01]  /*5520*/  HADD2 R14, R37, -1056, -1056 ;  /* 0xe420e420250e7430 */ /* 0x000fe20000000000 */
[----:B------:R-:W-:Y:S01]  /*5530*/  LOP3.LUT R17, R17, 0x3f003f, RZ, 0xc0, !PT ;  /* 0x003f003f11117812 */ /* 0x000fe200078ec0ff */
[----:B------:R-:W-:Y:S01]  /*5540*/  HADD2 R13, R16, -1056, -1056 ;  /* 0xe420e420100d7430 */ /* 0x000fe20000000000 */
[----:B------:R-:W-:Y:S01]  /*5550*/  SHF.R.U32.HI R19, RZ, 0x6, R19 ;  /* 0x00000006ff137819 */ /* 0x000fe20000011613 */
[----:B------:R-:W-:Y:S01]  /*5560*/  HFMA2 R23, R14, R8, R23 ;  /* 0x000000080e177231 */ /* 0x000fe20000000017 */
[----:B------:R-:W-:-:S02]  /*5570*/  LOP3.LUT R18, R18, 0x3f003f, RZ, 0xc0, !PT ;  /* 0x003f003f12127812 */ /* 0x000fc400078ec0ff */
[----:B------:R-:W-:Y:S01]  /*5580*/  LOP3.LUT R17, R17, 0x64006400, RZ, 0xfc, !PT ;  /* 0x6400640011117812 */ /* 0x000fe200078efcff */
[----:B------:R-:W-:Y:S01]  /*5590*/  HFMA2.MMA R20, R13, R9, R20 ;  /* 0x000000090d147235 */ /* 0x000fe20000000014 */
[----:B------:R-:W-:Y:S02]  /*55a0*/  SHF.R.U32.HI R12, RZ, 0xc, R12 ;  /* 0x0000000cff0c7819 */ /* 0x000fe4000001160c */
[----:B------:R-:W-:Y:S01]  /*55b0*/  LOP3.LUT R19, R19, 0x3f003f, RZ, 0xc0, !PT ;  /* 0x003f003f13137812 */ /* 0x000fe200078ec0ff */
[----:B------:R-:W-:Y:S01]  /*55c0*/  HADD2 R8, R17, -1056, -1056 ;  /* 0xe420e42011087430 */ /* 0x000fe20000000000 */
[----:B------:R-:W-:Y:S02]  /*55d0*/  LOP3.LUT R46, R28, 0xf000f, RZ, 0xc0, !PT ;  /* 0x000f000f1c2e7812 */ /* 0x000fe400078ec0ff */
[----:B------:R-:W-:Y:S01]  /*55e0*/  LOP3.LUT R18, R18, 0x64006400, RZ, 0xfc, !PT ;  /* 0x6400640012127812 */ /* 0x000fe200078efcff */
[----:B------:R-:W-:Y:S01]  /*55f0*/  HFMA2 R21, R8, R9, R21 ;  /* 0x0000000908157231 */ /* 0x000fe20000000015 */
[----:B------:R-:W-:-:S02]  /*5600*/  LOP3.LUT R28, R44, 0x300030, R45, 0xf8, !PT ;  /* 0x003000302c1c7812 */ /* 0x000fc400078ef82d */
[----:B------:R-:W-:Y:S01]  /*5610*/  LOP3.LUT R45, R12, 0xf000f, RZ, 0xc0, !PT ;  /* 0x000f000f0c2d7812 */ /* 0x000fe200078ec0ff */
[----:B------:R-:W-:Y:S01]  /*5620*/  HADD2 R13, R18, -1056, -1056 ;  /* 0xe420e420120d7430 */ /* 0x000fe20000000000 */
[----:B------:R-:W-:Y:S02]  /*5630*/  LOP3.LUT R19, R19, 0x64006400, RZ, 0xfc, !PT ;  /* 0x6400640013137812 */ /* 0x000fe400078efcff */
[----:B------:R-:W-:Y:S02]  /*5640*/  LOP3.LUT R12, R46, 0x300030, R43, 0xf8, !PT ;  /* 0x003000302e0c7812 */ /* 0x000fe400078ef82b */
[----:B------:R-:W-:Y:S01]  /*5650*/  LOP3.LUT R15, R15, 0x64006400, RZ, 0xfc, !PT ;  /* 0x640064000f0f7812 */ /* 0x000fe200078efcff */
[----:B------:R-:W-:Y:S01]  /*5660*/  HADD2 R8, R19, -1056, -1056 ;  /* 0xe420e42013087430 */ /* 0x000fe20000000000 */
[----:B------:R-:W-:Y:S01]  /*5670*/  LOP3.LUT R12, R12, 0x64006400, RZ, 0xfc, !PT ;  /* 0x640064000c0c7812 */ /* 0x000fe200078efcff */
[----:B------:R-:W-:Y:S01]  /*5680*/  HFMA2.MMA R22, R13, R9, R22 ;  /* 0x000000090d167235 */ /* 0x000fe20000000016 */
[----:B------:R-:W-:Y:S01]  /*5690*/  LOP3.LUT R38, R45, 0x300030, R38, 0xf8, !PT ;  /* 0x003000302d267812 */ /* 0x000fe200078ef826 */
[----:B------:R-:W-:Y:S01]  /*56a0*/  HFMA2 R23, R8, R9, R23 ;  /* 0x0000000908177231 */ /* 0x000fe20000000017 */
[----:B------:R-:W-:Y:S01]  /*56b0*/  LOP3.LUT R30, R30, 0xf000f, RZ, 0xc0, !PT ;  /* 0x000f000f1e1e7812 */ /* 0x000fe200078ec0ff */
[----:B------:R-:W-:Y:S01]  /*56c0*/  HADD2 R15, R15, -1056, -1056 ;  /* 0xe420e4200f0f7430 */ /* 0x000fe20000000000 */
[----:B------:R-:W-:Y:S01]  /*56d0*/  LOP3.LUT R38, R38, 0x64006400, RZ, 0xfc, !PT ;  /* 0x6400640026267812 */ /* 0x000fe200078efcff */
[----:B------:R-:W-:Y:S01]  /*56e0*/  HADD2 R9, R12, -1056, -1056 ;  /* 0xe420e4200c097430 */ /* 0x000fe20000000000 */
[----:B------:R-:W-:-:S02]  /*56f0*/  LOP3.LUT R29, R29, 0x64006400, RZ, 0xfc, !PT ;  /* 0x640064001d1d7812 */ /* 0x000fc400078efcff */
[----:B------:R-:W-:Y:S01]  /*5700*/  LOP3.LUT R40, R40, 0x64006400, RZ, 0xfc, !PT ;  /* 0x6400640028287812 */ /* 0x000fe200078efcff */
[-C--:B------:R-:W-:Y:S01]  /*5710*/  HFMA2.MMA R20, R15, R10.reuse, R20 ;  /* 0x0000000a0f147235 */ /* 0x080fe20000000014 */
[----:B------:R-:W-:Y:S01]  /*5720*/  LOP3.LUT R39, R42, 0x300030, R39, 0xf8, !PT ;  /* 0x003000302a277812 */ /* 0x000fe200078ef827 */
[----:B------:R-:W-:Y:S01]  /*5730*/  HFMA2.MMA R22, R9, R10, R22 ;  /* 0x0000000a09167235 */ /* 0x000fe20000000016 */
[----:B------:R-:W-:Y:S01]  /*5740*/  LOP3.LUT R28, R28, 0x64006400, RZ, 0xfc, !PT ;  /* 0x640064001c1c7812 */ /* 0x000fe200078efcff */
[----:B------:R-:W-:Y:S01]  /*5750*/  HADD2 R9, R38, -1056, -1056 ;  /* 0xe420e42026097430 */ /* 0x000fe20000000000 */
[----:B------:R-:W-:Y:S01]  /*5760*/  LOP3.LUT R41, R30, 0x300030, R41, 0xf8, !PT ;  /* 0x003000301e297812 */ /* 0x000fe200078ef829 */
[----:B------:R-:W-:Y:S01]  /*5770*/  HADD2 R8, R29, -1056, -1056 ;  /* 0xe420e4201d087430 */ /* 0x000fe20000000000 */
[----:B------:R-:W-:Y:S01]  /*5780*/  LOP3.LUT R39, R39, 0x64006400, RZ, 0xfc, !PT ;  /* 0x6400640027277812 */ /* 0x000fe200078efcff */
[----:B------:R-:W-:Y:S01]  /*5790*/  HADD2 R13, R40, -1056, -1056 ;  /* 0xe420e420280d7430 */ /* 0x000fe20000000000 */
[----:B------:R-:W-:Y:S01]  /*57a0*/  LOP3.LUT R41, R41, 0x64006400, RZ, 0xfc, !PT ;  /* 0x6400640029297812 */ /* 0x000fe200078efcff */
[----:B------:R-:W-:Y:S01]  /*57b0*/  HADD2 R28, R28, -1056, -1056 ;  /* 0xe420e4201c1c7430 */ /* 0x000fe20000000000 */
[----:B------:R-:W-:Y:S01]  /*57c0*/  HFMA2.MMA R20, R9, R11, R20 ;  /* 0x0000000b09147235 */ /* 0x000fe20000000014 */
[----:B------:R-:W-:-:S02]  /*57d0*/  HFMA2 R23, R8, R10, R23 ;  /* 0x0000000a08177231 */ /* 0x000fc40000000017 */
[----:B------:R-:W-:Y:S01]  /*57e0*/  HFMA2 R21, R28, R10, R21 ;  /* 0x0000000a1c157231 */ /* 0x000fe20000000015 */
[----:B------:R-:W-:Y:S01]  /*57f0*/  HFMA2.MMA R22, R13, R11, R22 ;  /* 0x0000000b0d167235 */ /* 0x000fe20000000016 */
[----:B------:R-:W-:Y:S02]  /*5800*/  HADD2 R8, R39, -1056, -1056 ;  /* 0xe420e42027087430 */ /* 0x000fe40000000000 */
[----:B------:R-:W-:Y:S02]  /*5810*/  HADD2 R10, R41, -1056, -1056 ;  /* 0xe420e420290a7430 */ /* 0x000fe40000000000 */
[-C--:B------:R-:W-:Y:S02]  /*5820*/  HFMA2 R21, R8, R11.reuse, R21 ;  /* 0x0000000b08157231 */ /* 0x080fe40000000015 */
[----:B------:R-:W-:Y:S02]  /*5830*/  HFMA2 R23, R10, R11, R23 ;  /* 0x0000000b0a177231 */ /* 0x000fe40000000017 */
[----:B------:R-:W-:-:S02]  /*5840*/  HADD2 R20, R20.H0_H0, R20.H1_H1 ;  /* 0x3000001414147230 */ /* 0x000fc40000000800 */
[----:B------:R-:W-:Y:S02]  /*5850*/  HADD2 R10, R21.H0_H0, R21.H1_H1 ;  /* 0x30000015150a7230 */ /* 0x000fe40000000800 */
[----:B------:R-:W-:Y:S02]  /*5860*/  HADD2 R22, R22.H0_H0, R22.H1_H1 ;  /* 0x3000001616167230 */ /* 0x000fe40000000800 */
[----:B------:R-:W-:Y:S01]  /*5870*/  HADD2 R11, R23.H0_H0, R23.H1_H1 ;  /* 0x30000017170b7230 */ /* 0x000fe20000000800 */
[----:B------:R-:W-:-:S04]  /*5880*/  PRMT R20, R20, 0x5410, R10 ;  /* 0x0000541014147816 */ /* 0x000fc8000000000a */
[----:B------:R-:W-:Y:S02]  /*5890*/  PRMT R22, R22, 0x5410, R11 ;  /* 0x0000541016167816 */ /* 0x000fe4000000000b */
[----:B------:R-:W-:-:S03]  /*58a0*/  HFMA2.MMA R5, R20, R2, R5 ;  /* 0x0000000214057235 */ /* 0x000fc60000000005 */
[----:B------:R-:W-:-:S08]  /*58b0*/  HFMA2 R4, R22, R0, R4 ;  /* 0x0000000016047231 */ /* 0x000fd00000000004 */
.L_x_4597:
[----:B------:R-:W-:Y:S01]  /*58c0*/  IADD3 R35, R35, 0x20, RZ ;  /* 0x0000002023237810 */ /* 0x000fe20007ffe0ff */
[----:B------:R-:W-:Y:S01]  /*58d0*/  IMAD.WIDE.U32 R20, R33, 0x18, R26 ;  /* 0x0000001821147825 */ /* 0x000fe200078e001a */
[----:B------:R-:W-:Y:S02]  /*58e0*/  UIADD3 UR4, UR4, 0x40, URZ ;  /* 0x0000004004047890 */ /* 0x000fe4000fffe03f */
[----:B------:R-:W-:Y:S01]  /*58f0*/  ISETP.GE.AND P0, PT, R35, UR5, PT ;  /* 0x0000000523007c0c */ /* 0x000fe2000bf06270 */
[----:B------:R-:W-:Y:S01]  /*5900*/  IMAD R9, R25, 0x18, RZ ;  /* 0x0000001819097824 */ /* 0x000fe200078e02ff */
[----:B------:R-:W-:-:S03]  /*5910*/  ISETP.LT.AND P2, PT, R35, R32, PT ;  /* 0x000000202300720c */ /* 0x000fc60003f41270 */
[----:B------:R-:W-:-:S10]  /*5920*/  IMAD.IADD R21, R21, 0x1, R9 ;  /* 0x0000000115157824 */ /* 0x000fd400078e0209 */
[----:B------:R-:W-:Y:S05]  /*5930*/  @!P0 BRA P2, `(.L_x_4598) ;  /* 0xffffffe400f48947 */ /* 0x000fea000103ffff */
.L_x_4595:
[----:B------:R-:W-:Y:S01]  /*5940*/  ISETP.GE.AND P0, PT, R35, R32, PT ;  /* 0x000000202300720c */ /* 0x000fe20003f06270 */
[----:B------:R-:W-:-:S03]  /*5950*/  ULDC UR5, c[0x0][0x260] ;  /* 0x0000980000057ab9 */ /* 0x000fc60000000800 */
[----:B------:R-:W-:Y:S01]  /*5960*/  ISETP.GE.OR P0, PT, R35, UR5, P0 ;  /* 0x0000000523007c0c */ /* 0x000fe20008706670 */
[----:B------:R-:W-:-:S12]  /*5970*/  ULDC UR5, c[0x0][0x260] ;  /* 0x0000980000057ab9 */ /* 0x000fd80000000800 */
[----:B------:R-:W-:Y:S05]  /*5980*/  @P0 BRA `(.L_x_4599) ;  /* 0x0000001400940947 */ /* 0x000fea0003800000 */
.L_x_4601:
[----:B------:R-:W-:Y:S01]  /*5990*/  ISETP.NE.AND P0, PT, R35, R3, PT ;  /* 0x000000032300720c */ /* 0x000fe20003f05270 */
[----:B------:R-:W1:Y:S01]  /*59a0*/  LDC R33, c[0x0][0x23c] ;  /* 0x00008f00ff217b82 */ /* 0x000e620000000800 */
[----:B0-----:R0:W5:Y:S11]  /*59b0*/  LDG.E.128.CONSTANT R28, desc[UR6][R20.64] ;  /* 0x00000006141c7981 */ /* 0x001176000c1e9d00 */
[----:B------:R-:W2:Y:S01]  /*59c0*/  @!P0 LDC.64 R12, c[0x0][0x248] ;  /* 0x00009200ff0c8b82 */ /* 0x000ea20000000a00 */
[----:B------:R-:W-:-:S02]  /*59d0*/  @!P0 IADD3 R6, R6, 0x1, RZ ;  /* 0x0000000106068810 */ /* 0x000fc40007ffe0ff */
[----:B------:R-:W-:Y:S02]  /*59e0*/  @!P0 LEA R9, R35, 0x1, 0x1 ;  /* 0x0000000123098811 */ /* 0x000fe400078e08ff */
[----:B------:R-:W-:Y:S01]  /*59f0*/  @!P0 LEA R8, R6, R1, 0x3 ;  /* 0x0000000106088211 */ /* 0x000fe200078e18ff */
[----:B-1----:R-:W-:-:S04]  /*5a00*/  IMAD.WIDE R24, R33, 0x4, R20 ;  /* 0x0000000421187825 */ /* 0x002fc800078e0214 */
[----:B------:R-:W-:Y:S02]  /*5a10*/  IMAD.WIDE R16, R33, 0x4, R24 ;  /* 0x0000000421107825 */ /* 0x000fe400078e0218 */
[----:B------:R-:W5:Y:S02]  /*5a20*/  LDG.E.128.CONSTANT R24, desc[UR6][R24.64] ;  /* 0x0000000618187981 */ /* 0x000f64000c1e9d00 */
[----:B--2---:R-:W-:Y:S02]  /*5a30*/  @!P0 IMAD.WIDE R12, R9, 0x2, R12 ;  /* 0x00000002090c8825 */ /* 0x004fe400078e020c */
[----:B------:R-:W2:Y:S02]  /*5a40*/  @!P0 LDL.64 R8, [R8] ;  /* 0x0000000008088983 */ /* 0x000ea40000100a00 */
[----:B------:R-:W-:Y:S02]  /*5a50*/  IMAD.WIDE R10, R33, 0x4, R16 ;  /* 0x00000004210a7825 */ /* 0x000fe400078e0210 */
[----:B------:R-:W3:Y:S04]  /*5a60*/  @!P0 LDG.E.U16.CONSTANT R12, desc[UR6][R12.64] ;  /* 0x000000060c0c8981 */ /* 0x000ee8000c1e9500 */
[----:B------:R-:W5:Y:S04]  /*5a70*/  LDG.E.128.CONSTANT R16, desc[UR6][R16.64] ;  /* 0x0000000610107981 */ /* 0x000f68000c1e9d00 */
[----:B------:R0:W5:Y:S01]  /*5a80*/  LDG.E.128.CONSTANT R20, desc[UR6][R10.64] ;  /* 0x000000060a147981 */ /* 0x000162000c1e9d00 */
[----:B------:R-:W-:-:S04]  /*5a90*/  IADD3 R37, R35, 0x20, RZ ;  /* 0x0000002023257810 */ /* 0x000fc80007ffe0ff */
[----:B------:R-:W-:Y:S02]  /*5aa0*/  ISETP.GE.AND P2, PT, R37, UR5, PT ;  /* 0x0000000525007c0c */ /* 0x000fe4000bf46270 */
[----:B--2---:R-:W-:Y:S02]  /*5ab0*/  @!P0 PRMT R2, R8, 0x7610, R2 ;  /* 0x0000761008028816 */ /* 0x004fe40000000002 */
[----:B------:R-:W-:Y:S01]  /*5ac0*/  @!P0 PRMT R0, R9, 0x7610, R0 ;  /* 0x0000761009008816 */ /* 0x000fe20000000000 */
[----:B---3--:R-:W-:Y:S01]  /*5ad0*/  @!P0 IMAD.IADD R3, R12, 0x1, R35 ;  /* 0x000000010c038824 */ /* 0x008fe200078e0223 */
[----:B------:R-:W-:Y:S01]  /*5ae0*/  @!P0 PRMT R2, R2, 0x7610, R8 ;  /* 0x0000761002028816 */ /* 0x000fe20000000008 */
[----:B------:R-:W-:Y:S01]  /*5af0*/  IMAD.WIDE R34, R33, 0x4, R10 ;  /* 0x0000000421227825 */ /* 0x000fe200078e020a */
[----:B------:R-:W-:Y:S01]  /*5b00*/  @!P0 PRMT R0, R0, 0x7610, R9 ;  /* 0x0000761000008816 */ /* 0x000fe20000000009 */
[----:B0-----:R-:W-:Y:S06]  /*5b10*/  @P1 BRA `(.L_x_4600) ;  /* 0x00000014001c1947 */ /* 0x001fec0003800000 */
[----:B------:R-:W2:Y:S01]  /*5b20*/  LDG.E.128.CONSTANT R12, desc[UR6][R34.64] ;  /* 0x00000006220c7981 */ /* 0x000ea2000c1e9d00 */
[----:B-----5:R-:W-:Y:S02]  /*5b30*/  SHF.R.U32.HI R36, RZ, 0xf, R28 ;  /* 0x0000000fff247819 */ /* 0x020fe4000001161c */
[----:B------:R-:W-:Y:S01]  /*5b40*/  MOV R39, 0x2800 ;  /* 0x0000280000277802 */ /* 0x000fe20000000f00 */
[----:B------:R-:W0:Y:S01]  /*5b50*/  LDS.128 R8, [UR4] ;  /* 0x00000004ff087984 */ /* 0x000e220008000c00 */
[----:B------:R-:W-:Y:S02]  /*5b60*/  SHF.R.U32.HI R38, RZ, 0xe, R24 ;  /* 0x0000000eff267819 */ /* 0x000fe40000011618 */
[----:B------:R-:W-:Y:S02]  /*5b70*/  LOP3.LUT R41, R36, 0x10001, RZ, 0xc0, !PT ;  /* 0x0001000124297812 */ /* 0x000fe400078ec0ff */
[----:B------:R-:W-:Y:S02]  /*5b80*/  PRMT R36, R39, 0x7610, R36 ;  /* 0x0000761027247816 */ /* 0x000fe40000000024 */
[----:B------:R-:W-:-:S02]  /*5b90*/  LOP3.LUT R41, R41, 0x20002, R38, 0xf8, !PT ;  /* 0x0002000229297812 */ /* 0x000fc400078ef826 */
        /* <DEDUP_REMOVED lines=16> */
[----:B------:R-:W-:Y:S01]  /*5ca0*/  SHF.R.U32.HI R28, RZ, 0xa, R28 ;  /* 0x0000000aff1c7819 */ /* 0x000fe2000001161c */
[----:B------:R-:W-:Y:S01]  /*5cb0*/  HADD2 R47, R40, -1040, -1040 ;  /* 0xe410e410282f7430 */ /* 0x000fe20000000000 */
[----:B------:R-:W-:Y:S01]  /*5cc0*/  SHF.R.U32.HI R48, RZ, 0xc, R23 ;  /* 0x0000000cff307819 */ /* 0x000fe20000011617 */
[----:B------:R-:W-:Y:S01]  /*5cd0*/  HADD2 R49, R46, -1040, -1040 ;  /* 0xe410e4102e317430 */ /* 0x000fe20000000000 */
[----:B------:R-:W-:-:S02]  /*5ce0*/  SHF.R.U32.HI R46, RZ, 0xf, R30 ;  /* 0x0000000fff2e7819 */ /* 0x000fc4000001161e */
[----:B------:R-:W-:Y:S01]  /*5cf0*/  LOP3.LUT R28, R28, 0x1f001f, RZ, 0xc0, !PT ;  /* 0x001f001f1c1c7812 */ /* 0x000fe200078ec0ff */
[-C--:B0-----:R-:W-:Y:S01]  /*5d00*/  HFMA2.MMA R43, R39, R8.reuse, RZ ;  /* 0x00000008272b7235 */ /* 0x081fe200000000ff */
[-C--:B------:R-:W-:Y:S01]  /*5d10*/  HFMA2 R40, R47, R8.reuse, RZ.H0_H0 ;  /* 0x000000082f287231 */ /* 0x080fe200000400ff */
[----:B------:R-:W-:Y:S01]  /*5d20*/  HFMA2.MMA R44, R45, R8, RZ ;  /* 0x000000082d2c7235 */ /* 0x000fe200000000ff */
[----:B------:R-:W-:Y:S01]  /*5d30*/  HFMA2 R39, R49, R8, RZ.H0_H0 ;  /* 0x0000000831277231 */ /* 0x000fe200000400ff */
[----:B------:R-:W-:Y:S01]  /*5d40*/  SHF.R.U32.HI R8, RZ, 0xf, R29 ;  /* 0x0000000fff087819 */ /* 0x000fe2000001161d */
[----:B------:R-:W-:Y:S01]  /*5d50*/  HFMA2 R42, R42, R9, R40 ;  /* 0x000000092a2a7231 */ /* 0x000fe20000000028 */
[----:B------:R-:W-:Y:S02]  /*5d60*/  SHF.R.U32.HI R45, RZ, 0xe, R25 ;  /* 0x0000000eff2d7819 */ /* 0x000fe40000011619 */
[----:B------:R-:W-:Y:S01]  /*5d70*/  LOP3.LUT R8, R8, 0x10001, RZ, 0xc0, !PT ;  /* 0x0001000108087812 */ /* 0x000fe200078ec0ff */
[----:B------:R-:W-:Y:S01]  /*5d80*/  HFMA2.MMA R43, R38, R9, R43 ;  /* 0x00000009262b7235 */ /* 0x000fe2000000002b */
[----:B------:R-:W-:-:S02]  /*5d90*/  SHF.R.U32.HI R47, RZ, 0xf, R31 ;  /* 0x0000000fff2f7819 */ /* 0x000fc4000001161f */
[----:B------:R-:W-:Y:S02]  /*5da0*/  LOP3.LUT R38, R30, 0x3e003e0, RZ, 0xc0, !PT ;  /* 0x03e003e01e267812 */ /* 0x000fe400078ec0ff */
[----:B------:R-:W-:Y:S02]  /*5db0*/  LOP3.LUT R40, R8, 0x20002, R45, 0xf8, !PT ;  /* 0x0002000208287812 */ /* 0x000fe400078ef82d */
[----:B------:R-:W-:Y:S02]  /*5dc0*/  LOP3.LUT R8, R47, 0x10001, RZ, 0xc0, !PT ;  /* 0x000100012f087812 */ /* 0x000fe400078ec0ff */
[----:B------:R-:W-:Y:S02]  /*5dd0*/  LOP3.LUT R46, R46, 0x10001, RZ, 0xc0, !PT ;  /* 0x000100012e2e7812 */ /* 0x000fe400078ec0ff */
[----:B------:R-:W-:Y:S02]  /*5de0*/  SHF.R.U32.HI R47, RZ, 0xe, R26 ;  /* 0x0000000eff2f7819 */ /* 0x000fe4000001161a */
[----:B------:R-:W-:-:S02]  /*5df0*/  LOP3.LUT R45, R38, 0x64006400, RZ, 0xfc, !PT ;  /* 0x64006400262d7812 */ /* 0x000fc400078efcff */
[----:B------:R-:W-:Y:S02]  /*5e00*/  LOP3.LUT R38, R46, 0x20002, R47, 0xf8, !PT ;  /* 0x000200022e267812 */ /* 0x000fe400078ef82f */
[----:B------:R-:W-:Y:S01]  /*5e10*/  SHF.R.U32.HI R46, RZ, 0xd, R16 ;  /* 0x0000000dff2e7819 */ /* 0x000fe20000011610 */
[----:B------:R-:W-:Y:S01]  /*5e20*/  HFMA2 R47, R45, R36.H0_H0, -48, -48 ;  /* 0xd200d2002d2f7431 */ /* 0x000fe20000040024 */
[----:B------:R-:W-:Y:S02]  /*5e30*/  SHF.R.U32.HI R29, RZ, 0xa, R29 ;  /* 0x0000000aff1d7819 */ /* 0x000fe4000001161d */
[----:B------:R-:W-:Y:S02]  /*5e40*/  LOP3.LUT R41, R41, 0x40004, R46, 0xf8, !PT ;  /* 0x0004000429297812 */ /* 0x000fe400078ef82e */
[----:B------:R-:W-:Y:S01]  /*5e50*/  LOP3.LUT R46, R31, 0x3e003e0, RZ, 0xc0, !PT ;  /* 0x03e003e01f2e7812 */ /* 0x000fe200078ec0ff */
[----:B------:R-:W-:Y:S01]  /*5e60*/  HFMA2.MMA R44, R47, R9, R44 ;  /* 0x000000092f2c7235 */ /* 0x000fe2000000002c */
[----:B------:R-:W-:-:S02]  /*5e70*/  SHF.R.U32.HI R30, RZ, 0xa, R30 ;  /* 0x0000000aff1e7819 */ /* 0x000fc4000001161e */
[----:B------:R-:W-:Y:S02]  /*5e80*/  LOP3.LUT R47, R46, 0x64006400, RZ, 0xfc, !PT ;  /* 0x640064002e2f7812 */ /* 0x000fe400078efcff */
[----:B------:R-:W-:Y:S02]  /*5e90*/  SHF.R.U32.HI R45, RZ, 0xd, R17 ;  /* 0x0000000dff2d7819 */ /* 0x000fe40000011611 */
[----:B------:R-:W-:Y:S01]  /*5ea0*/  LOP3.LUT R29, R29, 0x1f001f, RZ, 0xc0, !PT ;  /* 0x001f001f1d1d7812 */ /* 0x000fe200078ec0ff */
[----:B------:R-:W-:Y:S01]  /*5eb0*/  HFMA2 R46, R47, R36.H0_H0, -48, -48 ;  /* 0xd200d2002f2e7431 */ /* 0x000fe20000040024 */
[----:B------:R-:W-:Y:S02]  /*5ec0*/  LOP3.LUT R30, R30, 0x1f001f, RZ, 0xc0, !PT ;  /* 0x001f001f1e1e7812 */ /* 0x000fe400078ec0ff */
[----:B------:R-:W-:Y:S02]  /*5ed0*/  SHF.R.U32.HI R31, RZ, 0xa, R31 ;  /* 0x0000000aff1f7819 */ /* 0x000fe4000001161f */
[----:B------:R-:W-:-:S02]  /*5ee0*/  LOP3.LUT R40, R40, 0x40004, R45, 0xf8, !PT ;  /* 0x0004000428287812 */ /* 0x000fc400078ef82d */
[----:B------:R-:W-:Y:S02]  /*5ef0*/  LOP3.LUT R29, R29, 0x64006400, RZ, 0xfc, !PT ;  /* 0x640064001d1d7812 */ /* 0x000fe400078efcff */
[----:B------:R-:W-:Y:S02]  /*5f00*/  SHF.R.U32.HI R45, RZ, 0xd, R18 ;  /* 0x0000000dff2d7819 */ /* 0x000fe40000011612 */
[----:B------:R-:W-:Y:S01]  /*5f10*/  LOP3.LUT R28, R28, 0x64006400, RZ, 0xfc, !PT ;  /* 0x640064001c1c7812 */ /* 0x000fe200078efcff */
[----:B------:R-:W-:Y:S01]  /*5f20*/  HADD2 R29, R29, -1040, -1040 ;  /* 0xe410e4101d1d7430 */ /* 0x000fe20000000000 */
[----:B------:R-:W-:Y:S02]  /*5f30*/  LOP3.LUT R30, R30, 0x64006400, RZ, 0xfc, !PT ;  /* 0x640064001e1e7812 */ /* 0x000fe400078efcff */
[----:B------:R-:W-:Y:S01]  /*5f40*/  LOP3.LUT R31, R31, 0x1f001f, RZ, 0xc0, !PT ;  /* 0x001f001f1f1f7812 */ /* 0x000fe200078ec0ff */
[----:B------:R-:W-:Y:S01]  /*5f50*/  HADD2 R28, R28, -1040, -1040 ;  /* 0xe410e4101c1c7430 */ /* 0x000fe20000000000 */
[----:B------:R-:W-:Y:S01]  /*5f60*/  LOP3.LUT R38, R38, 0x40004, R45, 0xf8, !PT ;  /* 0x0004000426267812 */ /* 0x000fe200078ef82d */
[----:B------:R-:W-:Y:S01]  /*5f70*/  HFMA2.MMA R45, R46, R9, R39 ;  /* 0x000000092e2d7235 */ /* 0x000fe20000000027 */
[----:B------:R-:W-:Y:S01]  /*5f80*/  LOP3.LUT R39, R31, 0x64006400, RZ, 0xfc, !PT ;  /* 0x640064001f277812 */ /* 0x000fe200078efcff */
[----:B------:R-:W-:Y:S01]  /*5f90*/  HADD2 R9, R30, -1040, -1040 ;  /* 0xe410e4101e097430 */ /* 0x000fe20000000000 */
[----:B------:R-:W-:Y:S01]  /*5fa0*/  SHF.R.U32.HI R49, RZ, 0xe, R27 ;  /* 0x0000000eff317819 */ /* 0x000fe2000001161b */
[-C--:B------:R-:W-:Y:S01]  /*5fb0*/  HFMA2 R43, R28, R10.reuse, R43 ;  /* 0x0000000a1c2b7231 */ /* 0x080fe2000000002b */
[----:B------:R-:W-:Y:S01]  /*5fc0*/  HFMA2.MMA R42, R29, R10, R42 ;  /* 0x0000000a1d2a7235 */ /* 0x000fe2000000002a */
[----:B------:R-:W-:Y:S01]  /*5fd0*/  HFMA2 R9, R9, R10, R44 ;  /* 0x0000000a09097231 */ /* 0x000fe2000000002c */
[----:B------:R-:W-:Y:S01]  /*5fe0*/  LOP3.LUT R8, R8, 0x20002, R49, 0xf8, !PT ;  /* 0x0002000208087812 */ /* 0x000fe200078ef831 */
[----:B------:R-:W0:Y:S01]  /*5ff0*/  LDS.128 R28, [UR4+0x10] ;  /* 0x00001004ff1c7984 */ /* 0x000e220008000c00 */
[----:B------:R-:W-:Y:S01]  /*6000*/  SHF.R.U32.HI R47, RZ, 0xd, R19 ;  /* 0x0000000dff2f7819 */ /* 0x000fe20000011613 */
[----:B------:R-:W-:Y:S01]  /*6010*/  HADD2 R46, R39, -1040, -1040 ;  /* 0xe410e410272e7430 */ /* 0x000fe20000000000 */
[----:B------:R-:W-:-:S02]  /*6020*/  LOP3.LUT R44, R24, 0x1f001f, RZ, 0xc0, !PT ;  /* 0x001f001f182c7812 */ /* 0x000fc400078ec0ff */
[----:B------:R-:W-:Y:S02]  /*6030*/  LOP3.LUT R39, R8, 0x40004, R47, 0xf8, !PT ;  /* 0x0004000408277812 */ /* 0x000fe400078ef82f */
[----:B------:R-:W-:Y:S01]  /*6040*/  LOP3.LUT R8, R44, 0x64006400, RZ, 0xfc, !PT ;  /* 0x640064002c087812 */ /* 0x000fe200078efcff */
[----:B------:R-:W-:Y:S01]  /*6050*/  HFMA2.MMA R44, R46, R10, R45 ;  /* 0x0000000a2e2c7235 */ /* 0x000fe2000000002d */
[----:B------:R-:W-:Y:S02]  /*6060*/  SHF.R.U32.HI R10, RZ, 0xc, R20 ;  /* 0x0000000cff0a7819 */ /* 0x000fe40000011614 */
[----:B------:R-:W-:Y:S01]  /*6070*/  LOP3.LUT R45, R25, 0x1f001f, RZ, 0xc0, !PT ;  /* 0x001f001f192d7812 */ /* 0x000fe200078ec0ff */
[----:B------:R-:W-:Y:S01]  /*6080*/  HADD2 R8, R8, -1040, -1040 ;  /* 0xe410e41008087430 */ /* 0x000fe20000000000 */
[----:B------:R-:W-:Y:S02]  /*6090*/  LOP3.LUT R41, R41, 0x80008, R10, 0xf8, !PT ;  /* 0x0008000829297812 */ /* 0x000fe400078ef80a */
[----:B------:R-:W-:Y:S01]  /*60a0*/  LOP3.LUT R10, R26, 0x1f001f, RZ, 0xc0, !PT ;  /* 0x001f001f1a0a7812 */ /* 0x000fe200078ec0ff */
[----:B------:R-:W-:Y:S01]  /*60b0*/  HFMA2 R8, R8, R11, R43 ;  /* 0x0000000b08087231 */ /* 0x000fe2000000002b */
[----:B------:R-:W-:-:S02]  /*60c0*/  LOP3.LUT R45, R45, 0x64006400, RZ, 0xfc, !PT ;  /* 0x640064002d2d7812 */ /* 0x000fc400078efcff */
[----:B------:R-:W-:Y:S02]  /*60d0*/  LOP3.LUT R46, R27, 0x1f001f, RZ, 0xc0, !PT ;  /* 0x001f001f1b2e7812 */ /* 0x000fe400078ec0ff */
[----:B------:R-:W-:Y:S01]  /*60e0*/  LOP3.LUT R43, R10, 0x64006400, RZ, 0xfc, !PT ;  /* 0x640064000a2b7812 */ /* 0x000fe200078efcff */
[----:B------:R-:W-:Y:S01]  /*60f0*/  HADD2 R45, R45, -1040, -1040 ;  /* 0xe410e4102d2d7430 */ /* 0x000fe20000000000 */
[----:B------:R-:W-:Y:S02]  /*6100*/  LOP3.LUT R46, R46, 0x64006400, RZ, 0xfc, !PT ;  /* 0x640064002e2e7812 */ /* 0x000fe400078efcff */
[----:B------:R-:W-:Y:S01]  /*6110*/  SHF.R.U32.HI R47, RZ, 0xc, R21 ;  /* 0x0000000cff2f7819 */ /* 0x000fe20000011615 */
[----:B------:R-:W-:Y:S01]  /*6120*/  HADD2 R50, R43, -1040, -1040 ;  /* 0xe410e4102b327430 */ /* 0x000fe20000000000 */
[----:B------:R-:W-:Y:S01]  /*6130*/  LOP3.LUT R39, R39, 0x80008, R48, 0xf8, !PT ;  /* 0x0008000827277812 */ /* 0x000fe200078ef830 */
[----:B------:R-:W-:Y:S01]  /*6140*/  HADD2 R43, R46, -1040, -1040 ;  /* 0xe410e4102e2b7430 */ /* 0x000fe20000000000 */
[----:B------:R-:W-:Y:S01]  /*6150*/  HFMA2.MMA R10, R45, R11, R42 ;  /* 0x0000000b2d0a7235 */ /* 0x000fe2000000002a */
[----:B------:R-:W-:Y:S01]  /*6160*/  LOP3.LUT R42, R24, 0x3e003e0, RZ, 0xc0, !PT ;  /* 0x03e003e0182a7812 */ /* 0x000fe200078ec0ff */
[----:B------:R-:W-:Y:S01]  /*6170*/  HFMA2 R9, R50, R11, R9 ;  /* 0x0000000b32097231 */ /* 0x000fe20000000009 */
[----:B------:R-:W-:-:S02]  /*6180*/  LOP3.LUT R45, R25, 0x3e003e0, RZ, 0xc0, !PT ;  /* 0x03e003e0192d7812 */ /* 0x000fc400078ec0ff */
[----:B------:R-:W-:Y:S01]  /*6190*/  HFMA2.MMA R44, R43, R11, R44 ;  /* 0x0000000b2b2c7235 */ /* 0x000fe2000000002c */
[----:B------:R-:W-:Y:S02]  /*61a0*/  LOP3.LUT R43, R42, 0x64006400, RZ, 0xfc, !PT ;  /* 0x640064002a2b7812 */ /* 0x000fe400078efcff */
[----:B------:R-:W-:Y:S02]  /*61b0*/  LOP3.LUT R45, R45, 0x64006400, RZ, 0xfc, !PT ;  /* 0x640064002d2d7812 */ /* 0x000fe400078efcff */
[----:B------:R-:W-:Y:S01]  /*61c0*/  SHF.R.U32.HI R24, RZ, 0xa, R24 ;  /* 0x0000000aff187819 */ /* 0x000fe20000011618 */
[-C--:B------:R-:W-:Y:S01]  /*61d0*/  HFMA2 R43, R43, R36.reuse.H0_H0, -48, -48 ;  /* 0xd200d2002b2b7431 */ /* 0x080fe20000040024 */
[----:B------:R-:W-:Y:S01]  /*61e0*/  LOP3.LUT R11, R26, 0x3e003e0, RZ, 0xc0, !PT ;  /* 0x03e003e01a0b7812 */ /* 0x000fe200078ec0ff */
[----:B------:R-:W-:Y:S01]  /*61f0*/  HFMA2 R45, R45, R36.H0_H0, -48, -48 ;  /* 0xd200d2002d2d7431 */ /* 0x000fe20000040024 */
[----:B------:R-:W-:Y:S02]  /*6200*/  SHF.R.U32.HI R25, RZ, 0xa, R25 ;  /* 0x0000000aff197819 */ /* 0x000fe40000011619 */
[----:B------:R-:W-:Y:S01]  /*6210*/  LOP3.LUT R42, R27, 0x3e003e0, RZ, 0xc0, !PT ;  /* 0x03e003e01b2a7812 */ /* 0x000fe200078ec0ff */
[----:B0-----:R-:W-:Y:S01]  /*6220*/  HFMA2.MMA R8, R43, R28, R8 ;  /* 0x0000001c2b087235 */ /* 0x001fe20000000008 */
[----:B------:R-:W-:-:S02]  /*6230*/  LOP3.LUT R24, R24, 0x1f001f, RZ, 0xc0, !PT ;  /* 0x001f001f18187812 */ /* 0x000fc400078ec0ff */
[----:B------:R-:W-:Y:S02]  /*6240*/  LOP3.LUT R11, R11, 0x64006400, RZ, 0xfc, !PT ;  /* 0x640064000b0b7812 */ /* 0x000fe400078efcff */
[----:B------:R-:W-:Y:S02]  /*6250*/  LOP3.LUT R25, R25, 0x1f001f, RZ, 0xc0, !PT ;  /* 0x001f001f19197812 */ /* 0x000fe400078ec0ff */
[----:B------:R-:W-:Y:S01]  /*6260*/  LOP3.LUT R43, R42, 0x64006400, RZ, 0xfc, !PT ;  /* 0x640064002a2b7812 */ /* 0x000fe200078efcff */
[-C--:B------:R-:W-:Y:S01]  /*6270*/  HFMA2 R42, R11, R36.reuse.H0_H0, -48, -48 ;  /* 0xd200d2000b2a7431 */ /* 0x080fe20000040024 */
[----:B------:R-:W-:Y:S01]  /*6280*/  LOP3.LUT R24, R24, 0x64006400, RZ, 0xfc, !PT ;  /* 0x6400640018187812 */ /* 0x000fe200078efcff */
[-C--:B------:R-:W-:Y:S01]  /*6290*/  HFMA2.MMA R11, R45, R28.reuse, R10 ;  /* 0x0000001c2d0b7235 */ /* 0x080fe2000000000a */
[----:B------:R-:W-:Y:S01]  /*62a0*/  LOP3.LUT R25, R25, 0x64006400, RZ, 0xfc, !PT ;  /* 0x6400640019197812 */ /* 0x000fe200078efcff */
[----:B------:R-:W-:Y:S01]  /*62b0*/  HFMA2 R45, R43, R36.H0_H0, -48, -48 ;  /* 0xd200d2002b2d7431 */ /* 0x000fe20000040024 */
[----:B------:R-:W-:Y:S01]  /*62c0*/  SHF.R.U32.HI R26, RZ, 0xa, R26 ;  /* 0x0000000aff1a7819 */ /* 0x000fe2000001161a */
[----:B------:R-:W-:Y:S01]  /*62d0*/  HADD2 R43, R24, -1040, -1040 ;  /* 0xe410e410182b7430 */ /* 0x000fe20000000000 */
[----:B------:R-:W-:Y:S01]  /*62e0*/  HFMA2.MMA R9, R42, R28, R9 ;  /* 0x0000001c2a097235 */ /* 0x000fe20000000009 */
[----:B------:R-:W-:Y:S01]  /*62f0*/  HADD2 R24, R25, -1040, -1040 ;  /* 0xe410e41019187430 */ /* 0x000fe20000000000 */
[----:B------:R-:W-:Y:S01]  /*6300*/  LOP3.LUT R26, R26, 0x1f001f, RZ, 0xc0, !PT ;  /* 0x001f001f1a1a7812 */ /* 0x000fe200078ec0ff */
[----:B------:R-:W-:Y:S01]  /*6310*/  HFMA2 R44, R45, R28, R44 ;  /* 0x0000001c2d2c7231 */ /* 0x000fe2000000002c */
[----:B------:R-:W-:Y:S01]  /*6320*/  LOP3.LUT R25, R18, 0x1f001f, RZ, 0xc0, !PT ;  /* 0x001f001f12197812 */ /* 0x000fe200078ec0ff */
[----:B------:R-:W-:Y:S01]  /*6330*/  HFMA2.MMA R10, R43, R29, R8 ;  /* 0x0000001d2b0a7235 */ /* 0x000fe20000000008 */
[----:B------:R-:W-:Y:S01]  /*6340*/  HFMA2 R8, R24, R29, R11 ;  /* 0x0000001d18087231 */ /* 0x000fe2000000000b */
[----:B------:R-:W-:-:S02]  /*6350*/  LOP3.LUT R11, R16, 0x1f001f, RZ, 0xc0, !PT ;  /* 0x001f001f100b7812 */ /* 0x000fc400078ec0ff */
[----:B------:R-:W-:Y:S02]  /*6360*/  LOP3.LUT R26, R26, 0x64006400, RZ, 0xfc, !PT ;  /* 0x640064001a1a7812 */ /* 0x000fe400078efcff */
[----:B------:R-:W-:Y:S02]  /*6370*/  LOP3.LUT R11, R11, 0x64006400, RZ, 0xfc, !PT ;  /* 0x640064000b0b7812 */ /* 0x000fe400078efcff */
[----:B------:R-:W-:Y:S01]  /*6380*/  SHF.R.U32.HI R27, RZ, 0xa, R27 ;  /* 0x0000000aff1b7819 */ /* 0x000fe2000001161b */
[----:B------:R-:W-:Y:S01]  /*6390*/  HADD2 R26, R26, -1040, -1040 ;  /* 0xe410e4101a1a7430 */ /* 0x000fe20000000000 */
[----:B------:R-:W-:Y:S01]  /*63a0*/  LOP3.LUT R25, R25, 0x64006400, RZ, 0xfc, !PT ;  /* 0x6400640019197812 */ /* 0x000fe200078efcff */
[----:B------:R-:W-:Y:S01]  /*63b0*/  HADD2 R11, R11, -1040, -1040 ;  /* 0xe410e4100b0b7430 */ /* 0x000fe20000000000 */
[----:B------:R-:W-:Y:S02]  /*63c0*/  LOP3.LUT R27, R27, 0x1f001f, RZ, 0xc0, !PT ;  /* 0x001f001f1b1b7812 */ /* 0x000fe400078ec0ff */
[----:B------:R-:W-:Y:S01]  /*63d0*/  LOP3.LUT R24, R17, 0x1f001f, RZ, 0xc0, !PT ;  /* 0x001f001f11187812 */ /* 0x000fe200078ec0ff */
[----:B------:R-:W-:Y:S01]  /*63e0*/  HFMA2.MMA R9, R26, R29, R9 ;  /* 0x0000001d1a097235 */ /* 0x000fe20000000009 */
[----:B------:R-:W-:Y:S01]  /*63f0*/  HADD2 R42, R25, -1040, -1040 ;  /* 0xe410e410192a7430 */ /* 0x000fe20000000000 */
[----:B------:R-:W-:Y:S01]  /*6400*/  HFMA2.MMA R10, R11, R30, R10 ;  /* 0x0000001e0b0a7235 */ /* 0x000fe2000000000a */
[----:B------:R-:W-:-:S02]  /*6410*/  LOP3.LUT R27, R27, 0x64006400, RZ, 0xfc, !PT ;  /* 0x640064001b1b7812 */ /* 0x000fc400078efcff */
[----:B------:R-:W-:Y:S02]  /*6420*/  LOP3.LUT R11, R19, 0x1f001f, RZ, 0xc0, !PT ;  /* 0x001f001f130b7812 */ /* 0x000fe400078ec0ff */
[----:B------:R-:W-:Y:S01]  /*6430*/  LOP3.LUT R24, R24, 0x64006400, RZ, 0xfc, !PT ;  /* 0x6400640018187812 */ /* 0x000fe200078efcff */
[----:B------:R-:W-:Y:S01]  /*6440*/  HFMA2.MMA R42, R42, R30, R9 ;  /* 0x0000001e2a2a7235 */ /* 0x000fe20000000009 */
        /* <DEDUP_REMOVED lines=10> */
[----:B------:R-:W-:Y:S01]  /*64f0*/  HFMA2 R9, R9, R36.H0_H0, -48, -48 ;  /* 0xd200d20009097431 */ /* 0x000fe20000040024 */
[----:B------:R-:W-:Y:S01]  /*6500*/  LOP3.LUT R40, R40, 0x80008, R47, 0xf8, !PT ;  /* 0x0008000828287812 */ /* 0x000fe200078ef82f */
[----:B------:R-:W-:Y:S01]  /*6510*/  HFMA2 R8, R27, R30, R8 ;  /* 0x0000001e1b087231 */ /* 0x000fe20000000008 */
[----:B------:R-:W-:Y:S01]  /*6520*/  LOP3.LUT R27, R26, 0x64006400, RZ, 0xfc, !PT ;  /* 0x640064001a1b7812 */ /* 0x000fe200078efcff */
[----:B------:R-:W-:Y:S01]  /*6530*/  HFMA2 R11, R11, R36.H0_H0, -48, -48 ;  /* 0xd200d2000b0b7431 */ /* 0x000fe20000040024 */
[----:B------:R-:W-:Y:S01]  /*6540*/  LOP3.LUT R26, R22, 0x3e003e0, RZ, 0xc0, !PT ;  /* 0x03e003e0161a7812 */ /* 0x000fe200078ec0ff */
[----:B------:R-:W-:Y:S01]  /*6550*/  HFMA2 R30, R29, R30, R44 ;  /* 0x0000001e1d1e7231 */ /* 0x000fe2000000002c */
[----:B------:R-:W-:Y:S01]  /*6560*/  HFMA2.MMA R43, R9, R31, R10 ;  /* 0x0000001f092b7235 */ /* 0x000fe2000000000a */
[----:B------:R-:W-:Y:S01]  /*6570*/  HFMA2 R44, R11, R31, R8 ;  /* 0x0000001f0b2c7231 */ /* 0x000fe20000000008 */
[----:B------:R-:W-:Y:S01]  /*6580*/  SHF.R.U32.HI R16, RZ, 0xa, R16 ;  /* 0x0000000aff107819 */ /* 0x000fe20000011610 */
[----:B------:R-:W0:Y:S01]  /*6590*/  LDS.128 R8, [UR4+0x20] ;  /* 0x00002004ff087984 */ /* 0x000e220008000c00 */
[----:B------:R-:W-:Y:S01]  /*65a0*/  HFMA2 R27, R27, R36.H0_H0, -48, -48 ;  /* 0xd200d2001b1b7431 */ /* 0x000fe20000040024 */
[----:B------:R-:W-:-:S02]  /*65b0*/  SHF.R.U32.HI R47, RZ, 0xc, R22 ;  /* 0x0000000cff2f7819 */ /* 0x000fc40000011616 */
[----:B------:R-:W-:Y:S01]  /*65c0*/  LOP3.LUT R16, R16, 0x1f001f, RZ, 0xc0, !PT ;  /* 0x001f001f10107812 */ /* 0x000fe200078ec0ff */
[----:B------:R-:W-:Y:S01]  /*65d0*/  HFMA2 R30, R27, R31, R30 ;  /* 0x0000001f1b1e7231 */ /* 0x000fe2000000001e */
[----:B------:R-:W-:Y:S02]  /*65e0*/  LOP3.LUT R27, R26, 0x64006400, RZ, 0xfc, !PT ;  /* 0x640064001a1b7812 */ /* 0x000fe400078efcff */
[----:B------:R-:W-:Y:S02]  /*65f0*/  LOP3.LUT R38, R38, 0x80008, R47, 0xf8, !PT ;  /* 0x0008000826267812 */ /* 0x000fe400078ef82f */
[----:B------:R-:W-:Y:S01]  /*6600*/  SHF.R.U32.HI R17, RZ, 0xa, R17 ;  /* 0x0000000aff117819 */ /* 0x000fe20000011611 */
[----:B------:R-:W-:Y:S01]  /*6610*/  HFMA2 R27, R27, R36.H0_H0, -48, -48 ;  /* 0xd200d2001b1b7431 */ /* 0x000fe20000040024 */
[----:B------:R-:W-:Y:S02]  /*6620*/  LOP3.LUT R24, R18, 0x3e003e0, RZ, 0xc0, !PT ;  /* 0x03e003e012187812 */ /* 0x000fe400078ec0ff */
[----:B------:R-:W-:-:S02]  /*6630*/  LOP3.LUT R16, R16, 0x64006400, RZ, 0xfc, !PT ;  /* 0x6400640010107812 */ /* 0x000fc400078efcff */
[----:B------:R-:W-:Y:S02]  /*6640*/  LOP3.LUT R17, R17, 0x1f001f, RZ, 0xc0, !PT ;  /* 0x001f001f11117812 */ /* 0x000fe400078ec0ff */
[----:B------:R-:W-:Y:S01]  /*6650*/  LOP3.LUT R25, R24, 0x64006400, RZ, 0xfc, !PT ;  /* 0x6400640018197812 */ /* 0x000fe200078efcff */
[----:B------:R-:W-:Y:S01]  /*6660*/  HADD2 R16, R16, -1040, -1040 ;  /* 0xe410e41010107430 */ /* 0x000fe20000000000 */
[----:B------:R-:W-:Y:S02]  /*6670*/  SHF.R.U32.HI R18, RZ, 0xa, R18 ;  /* 0x0000000aff127819 */ /* 0x000fe40000011612 */
[----:B------:R-:W-:Y:S01]  /*6680*/  LOP3.LUT R17, R17, 0x64006400, RZ, 0xfc, !PT ;  /* 0x6400640011117812 */ /* 0x000fe200078efcff */
[----:B------:R-:W-:Y:S01]  /*6690*/  HFMA2 R25, R25, R36.H0_H0, -48, -48 ;  /* 0xd200d20019197431 */ /* 0x000fe20000040024 */
[----:B------:R-:W-:Y:S02]  /*66a0*/  LOP3.LUT R18, R18, 0x1f001f, RZ, 0xc0, !PT ;  /* 0x001f001f12127812 */ /* 0x000fe400078ec0ff */
[----:B------:R-:W-:-:S02]  /*66b0*/  SHF.R.U32.HI R19, RZ, 0xa, R19 ;  /* 0x0000000aff137819 */ /* 0x000fc40000011613 */
[----:B------:R-:W-:Y:S01]  /*66c0*/  LOP3.LUT R24, R20, 0x3e003e0, RZ, 0xc0, !PT ;  /* 0x03e003e014187812 */ /* 0x000fe200078ec0ff */
[----:B------:R-:W-:Y:S01]  /*66d0*/  HFMA2.MMA R42, R25, R31, R42 ;  /* 0x0000001f192a7235 */ /* 0x000fe2000000002a */
[----:B------:R-:W-:Y:S02]  /*66e0*/  LOP3.LUT R19, R19, 0x1f001f, RZ, 0xc0, !PT ;  /* 0x001f001f13137812 */ /* 0x000fe400078ec0ff */
[----:B------:R-:W-:Y:S02]  /*66f0*/  LOP3.LUT R25, R21, 0x3e003e0, RZ, 0xc0, !PT ;  /* 0x03e003e015197812 */ /* 0x000fe400078ec0ff */
[----:B------:R-:W-:Y:S02]  /*6700*/  LOP3.LUT R19, R19, 0x64006400, RZ, 0xfc, !PT ;  /* 0x6400640013137812 */ /* 0x000fe400078efcff */
[----:B------:R-:W-:Y:S02]  /*6710*/  LOP3.LUT R31, R24, 0x64006400, RZ, 0xfc, !PT ;  /* 0x64006400181f7812 */ /* 0x000fe400078efcff */
[----:B------:R-:W-:Y:S01]  /*6720*/  LOP3.LUT R25, R25, 0x64006400, RZ, 0xfc, !PT ;  /* 0x6400640019197812 */ /* 0x000fe200078efcff */
[----:B0-----:R-:W-:Y:S01]  /*6730*/  HFMA2.MMA R16, R16, R8, R43 ;  /* 0x0000000810107235 */ /* 0x001fe2000000002b */
[----:B------:R-:W-:Y:S01]  /*6740*/  LOP3.LUT R43, R18, 0x64006400, RZ, 0xfc, !PT ;  /* 0x64006400122b7812 */ /* 0x000fe200078efcff */
[-C--:B------:R-:W-:Y:S01]  /*6750*/  HFMA2 R31, R31, R36.reuse.H0_H0, -48, -48 ;  /* 0xd200d2001f1f7431 */ /* 0x080fe20000040024 */
[----:B------:R-:W-:Y:S01]  /*6760*/  LOP3.LUT R18, R21, 0x1f001f, RZ, 0xc0, !PT ;  /* 0x001f001f15127812 */ /* 0x000fe200078ec0ff */
[----:B------:R-:W-:Y:S01]  /*6770*/  HFMA2 R25, R25, R36.H0_H0, -48, -48 ;  /* 0xd200d20019197431 */ /* 0x000fe20000040024 */
[----:B------:R-:W-:Y:S01]  /*6780*/  LOP3.LUT R29, R23, 0x3e003e0, RZ, 0xc0, !PT ;  /* 0x03e003e0171d7812 */ /* 0x000fe200078ec0ff */
[----:B------:R-:W-:Y:S01]  /*6790*/  HADD2 R43, R43, -1040, -1040 ;  /* 0xe410e4102b2b7430 */ /* 0x000fe20000000000 */
[----:B------:R-:W-:-:S02]  /*67a0*/  LOP3.LUT R18, R18, 0x64006400, RZ, 0xfc, !PT ;  /* 0x6400640012127812 */ /* 0x000fc400078efcff */
[----:B------:R-:W-:Y:S02]  /*67b0*/  SHF.R.U32.HI R21, RZ, 0xa, R21 ;  /* 0x0000000aff157819 */ /* 0x000fe40000011615 */
[----:B------:R-:W-:Y:S01]  /*67c0*/  LOP3.LUT R29, R29, 0x64006400, RZ, 0xfc, !PT ;  /* 0x640064001d1d7812 */ /* 0x000fe200078efcff */
[----:B------:R-:W-:Y:S01]  /*67d0*/  HFMA2.MMA R43, R43, R8, R42 ;  /* 0x000000082b2b7235 */ /* 0x000fe2000000002a */
[----:B------:R-:W-:-:S03]  /*67e0*/  LOP3.LUT R21, R21, 0x1f001f, RZ, 0xc0, !PT ;  /* 0x001f001f15157812 */ /* 0x000fc600078ec0ff */
[----:B------:R-:W-:Y:S01]  /*67f0*/  HFMA2 R29, R29, R36.H0_H0, -48, -48 ;  /* 0xd200d2001d1d7431 */ /* 0x000fe20000040024 */
[----:B------:R-:W-:-:S05]  /*6800*/  LOP3.LUT R21, R21, 0x64006400, RZ, 0xfc, !PT ;  /* 0x6400640015157812 */ /* 0x000fca00078efcff */
[----:B------:R-:W-:Y:S01]  /*6810*/  HADD2 R21, R21, -1040, -1040 ;  /* 0xe410e41015157430 */ /* 0x000fe20000000000 */
[----:B--2---:R-:W-:Y:S02]  /*6820*/  LOP3.LUT R26, R12, 0x3e003e0, RZ, 0xc0, !PT ;  /* 0x03e003e00c1a7812 */ /* 0x004fe400078ec0ff */
[----:B------:R-:W-:Y:S02]  /*6830*/  LOP3.LUT R28, R13, 0x3e003e0, RZ, 0xc0, !PT ;  /* 0x03e003e00d1c7812 */ /* 0x000fe400078ec0ff */
[----:B------:R-:W-:Y:S02]  /*6840*/  LOP3.LUT R45, R26, 0x64006400, RZ, 0xfc, !PT ;  /* 0x640064001a2d7812 */ /* 0x000fe400078efcff */
[----:B------:R-:W-:Y:S02]  /*6850*/  LOP3.LUT R47, R28, 0x64006400, RZ, 0xfc, !PT ;  /* 0x640064001c2f7812 */ /* 0x000fe400078efcff */
[----:B------:R-:W-:Y:S01]  /*6860*/  LOP3.LUT R46, R14, 0x3e003e0, RZ, 0xc0, !PT ;  /* 0x03e003e00e2e7812 */ /* 0x000fe200078ec0ff */
[-C--:B------:R-:W-:Y:S01]  /*6870*/  HFMA2 R28, R45, R36.reuse.H0_H0, -48, -48 ;  /* 0xd200d2002d1c7431 */ /* 0x080fe20000040024 */
[----:B------:R-:W-:Y:S01]  /*6880*/  SHF.R.U32.HI R45, RZ, 0xb, R13 ;  /* 0x0000000bff2d7819 */ /* 0x000fe2000001160d */
[----:B------:R-:W-:Y:S01]  /*6890*/  HFMA2 R26, R47, R36.H0_H0, -48, -48 ;  /* 0xd200d2002f1a7431 */ /* 0x000fe20000040024 */
[----:B------:R-:W-:-:S02]  /*68a0*/  LOP3.LUT R49, R46, 0x64006400, RZ, 0xfc, !PT ;  /* 0x640064002e317812 */ /* 0x000fc400078efcff */
[----:B------:R-:W-:Y:S02]  /*68b0*/  LOP3.LUT R40, R40, 0x100010, R45, 0xf8, !PT ;  /* 0x0010001028287812 */ /* 0x000fe400078ef82d */
[----:B------:R-:W-:Y:S02]  /*68c0*/  SHF.R.U32.HI R45, RZ, 0xb, R14 ;  /* 0x0000000bff2d7819 */ /* 0x000fe4000001160e */
[----:B------:R-:W-:Y:S02]  /*68d0*/  SHF.R.U32.HI R46, RZ, 0xb, R12 ;  /* 0x0000000bff2e7819 */ /* 0x000fe4000001160c */
[----:B------:R-:W-:Y:S01]  /*68e0*/  LOP3.LUT R38, R38, 0x100010, R45, 0xf8, !PT ;  /* 0x0010001026267812 */ /* 0x000fe200078ef82d */
[----:B------:R-:W-:Y:S01]  /*68f0*/  HADD2 R45, R17, -1040, -1040 ;  /* 0xe410e410112d7430 */ /* 0x000fe20000000000 */
[----:B------:R-:W-:Y:S02]  /*6900*/  LOP3.LUT R17, R20, 0x1f001f, RZ, 0xc0, !PT ;  /* 0x001f001f14117812 */ /* 0x000fe400078ec0ff */
[----:B------:R-:W-:Y:S01]  /*6910*/  SHF.R.U32.HI R20, RZ, 0xa, R20 ;  /* 0x0000000aff147819 */ /* 0x000fe20000011614 */
[----:B------:R-:W-:Y:S01]  /*6920*/  HFMA2 R44, R45, R8, R44 ;  /* 0x000000082d2c7231 */ /* 0x000fe2000000002c */
[----:B------:R-:W-:Y:S01]  /*6930*/  LOP3.LUT R17, R17, 0x64006400, RZ, 0xfc, !PT ;  /* 0x6400640011117812 */ /* 0x000fe200078efcff */
[----:B------:R-:W-:Y:S01]  /*6940*/  HADD2 R45, R19, -1040, -1040 ;  /* 0xe410e410132d7430 */ /* 0x000fe20000000000 */
[----:B------:R-:W-:Y:S01]  /*6950*/  LOP3.LUT R20, R20, 0x1f001f, RZ, 0xc0, !PT ;  /* 0x001f001f14147812 */ /* 0x000fe200078ec0ff */
[----:B------:R-:W-:Y:S01]  /*6960*/  HADD2 R19, R18, -1040, -1040 ;  /* 0xe410e41012137430 */ /* 0x000fe20000000000 */
[----:B------:R-:W-:Y:S01]  /*6970*/  LOP3.LUT R24, R15, 0x3e003e0, RZ, 0xc0, !PT ;  /* 0x03e003e00f187812 */ /* 0x000fe200078ec0ff */
[----:B------:R-:W-:Y:S01]  /*6980*/  HADD2 R17, R17, -1040, -1040 ;  /* 0xe410e41011117430 */ /* 0x000fe20000000000 */
[----:B------:R-:W-:Y:S01]  /*6990*/  LOP3.LUT R20, R20, 0x64006400, RZ, 0xfc, !PT ;  /* 0x6400640014147812 */ /* 0x000fe200078efcff */
[----:B------:R-:W-:Y:S01]  /*69a0*/  HFMA2.MMA R45, R45, R8, R30 ;  /* 0x000000082d2d7235 */ /* 0x000fe2000000001e */
[-C--:B------:R-:W-:Y:S01]  /*69b0*/  HFMA2 R8, R19, R9.reuse, R44 ;  /* 0x0000000913087231 */ /* 0x080fe2000000002c */
[----:B------:R-:W-:Y:S01]  /*69c0*/  LOP3.LUT R51, R24, 0x64006400, RZ, 0xfc, !PT ;  /* 0x6400640018337812 */ /* 0x000fe200078efcff */
[----:B------:R-:W-:Y:S01]  /*69d0*/  HFMA2 R42, R17, R9, R16 ;  /* 0x00000009112a7231 */ /* 0x000fe20000000010 */
[----:B------:R-:W-:Y:S01]  /*69e0*/  LOP3.LUT R16, R22, 0x1f001f, RZ, 0xc0, !PT ;  /* 0x001f001f16107812 */ /* 0x000fe200078ec0ff */
[-C--:B------:R-:W-:Y:S01]  /*69f0*/  HFMA2 R8, R25, R10.reuse, R8 ;  /* 0x0000000a19087231 */ /* 0x080fe20000000008 */
[----:B------:R-:W-:Y:S01]  /*6a00*/  LOP3.LUT R17, R23, 0x1f001f, RZ, 0xc0, !PT ;  /* 0x001f001f17117812 */ /* 0x000fe200078ec0ff */
[----:B------:R-:W-:Y:S01]  /*6a10*/  HADD2 R25, R20, -1040, -1040 ;  /* 0xe410e41014197430 */ /* 0x000fe20000000000 */
[----:B------:R-:W-:Y:S01]  /*6a20*/  LOP3.LUT R16, R16, 0x64006400, RZ, 0xfc, !PT ;  /* 0x6400640010107812 */ /* 0x000fe200078efcff */
[----:B------:R-:W-:Y:S01]  /*6a30*/  HFMA2.MMA R42, R31, R10, R42 ;  /* 0x0000000a1f2a7235 */ /* 0x000fe2000000002a */
[----:B------:R-:W-:Y:S01]  /*6a40*/  LOP3.LUT R17, R17, 0x64006400, RZ, 0xfc, !PT ;  /* 0x6400640011117812 */ /* 0x000fe200078efcff */
[----:B------:R-:W-:Y:S01]  /*6a50*/  HFMA2 R8, R21, R11, R8 ;  /* 0x0000000b15087231 */ /* 0x000fe20000000008 */
[----:B------:R-:W-:Y:S01]  /*6a60*/  SHF.R.U32.HI R22, RZ, 0xa, R22 ;  /* 0x0000000aff167819 */ /* 0x000fe20000011616 */
[----:B------:R-:W-:Y:S01]  /*6a70*/  HADD2 R30, R16, -1040, -1040 ;  /* 0xe410e410101e7430 */ /* 0x000fe20000000000 */
[----:B------:R-:W-:Y:S01]  /*6a80*/  SHF.R.U32.HI R23, RZ, 0xa, R23 ;  /* 0x0000000aff177819 */ /* 0x000fe20000011617 */
[----:B------:R-:W-:Y:S01]  /*6a90*/  HADD2 R44, R17, -1040, -1040 ;  /* 0xe410e410112c7430 */ /* 0x000fe20000000000 */
[----:B------:R-:W-:Y:S01]  /*6aa0*/  LOP3.LUT R22, R22, 0x1f001f, RZ, 0xc0, !PT ;  /* 0x001f001f16167812 */ /* 0x000fe200078ec0ff */
[----:B------:R-:W0:Y:S01]  /*6ab0*/  LDS.128 R16, [UR4+0x30] ;  /* 0x00003004ff107984 */ /* 0x000e220008000c00 */
[----:B------:R-:W-:Y:S01]  /*6ac0*/  LOP3.LUT R23, R23, 0x1f001f, RZ, 0xc0, !PT ;  /* 0x001f001f17177812 */ /* 0x000fe200078ec0ff */
[----:B------:R-:W-:Y:S01]  /*6ad0*/  HFMA2.MMA R30, R30, R9, R43 ;  /* 0x000000091e1e7235 */ /* 0x000fe2000000002b */
[----:B------:R-:W-:Y:S01]  /*6ae0*/  LOP3.LUT R22, R22, 0x64006400, RZ, 0xfc, !PT ;  /* 0x6400640016167812 */ /* 0x000fe200078efcff */
[----:B------:R-:W-:Y:S01]  /*6af0*/  HFMA2 R9, R44, R9, R45 ;  /* 0x000000092c097231 */ /* 0x000fe2000000002d */
[----:B------:R-:W-:Y:S01]  /*6b00*/  LOP3.LUT R31, R12, 0x1f001f, RZ, 0xc0, !PT ;  /* 0x001f001f0c1f7812 */ /* 0x000fe200078ec0ff */
[----:B------:R-:W-:Y:S01]  /*6b10*/  HFMA2.MMA R42, R25, R11, R42 ;  /* 0x0000000b192a7235 */ /* 0x000fe2000000002a */
[----:B------:R-:W-:Y:S01]  /*6b20*/  LOP3.LUT R23, R23, 0x64006400, RZ, 0xfc, !PT ;  /* 0x6400640017177812 */ /* 0x000fe200078efcff */
[----:B------:R-:W-:Y:S01]  /*6b30*/  HFMA2 R9, R29, R10, R9 ;  /* 0x0000000a1d097231 */ /* 0x000fe20000000009 */
[----:B------:R-:W-:Y:S01]  /*6b40*/  LOP3.LUT R44, R14, 0x1f001f, RZ, 0xc0, !PT ;  /* 0x001f001f0e2c7812 */ /* 0x000fe200078ec0ff */
[----:B------:R-:W-:Y:S01]  /*6b50*/  HFMA2.MMA R30, R27, R10, R30 ;  /* 0x0000000a1b1e7235 */ /* 0x000fe2000000001e */
        /* <DEDUP_REMOVED lines=8> */
[----:B------:R-:W-:Y:S01]  /*6be0*/  HFMA2.MMA R30, R27, R11, R30 ;  /* 0x0000000b1b1e7235 */ /* 0x000fe2000000001e */
[----:B------:R-:W-:Y:S01]  /*6bf0*/  HFMA2 R9, R10, R11, R9 ;  /* 0x0000000b0a097231 */ /* 0x000fe20000000009 */
[----:B------:R-:W-:Y:S01]  /*6c00*/  SHF.R.U32.HI R12, RZ, 0xa, R12 ;  /* 0x0000000aff0c7819 */ /* 0x000fe2000001160c */
[----:B------:R-:W-:Y:S01]  /*6c10*/  HADD2 R11, R44, -1040, -1040 ;  /* 0xe410e4102c0b7430 */ /* 0x000fe20000000000 */
[----:B------:R-:W-:Y:S01]  /*6c20*/  LOP3.LUT R43, R43, 0x64006400, RZ, 0xfc, !PT ;  /* 0x640064002b2b7812 */ /* 0x000fe200078efcff */
[----:B------:R-:W-:Y:S01]  /*6c30*/  HFMA2 R36, R51, R36.H0_H0, -48, -48 ;  /* 0xd200d20033247431 */ /* 0x000fe20000040024 */
[----:B------:R-:W-:-:S02]  /*6c40*/  LOP3.LUT R45, R45, 0x64006400, RZ, 0xfc, !PT ;  /* 0x640064002d2d7812 */ /* 0x000fc400078efcff */
[----:B------:R-:W-:Y:S01]  /*6c50*/  SHF.R.U32.HI R14, RZ, 0xa, R14 ;  /* 0x0000000aff0e7819 */ /* 0x000fe2000001160e */
[----:B------:R-:W-:Y:S01]  /*6c60*/  HADD2 R43, R43, -1040, -1040 ;  /* 0xe410e4102b2b7430 */ /* 0x000fe20000000000 */
[----:B------:R-:W-:Y:S01]  /*6c70*/  LOP3.LUT R12, R12, 0x1f001f, RZ, 0xc0, !PT ;  /* 0x001f001f0c0c7812 */ /* 0x000fe200078ec0ff */
[----:B------:R-:W-:Y:S01]  /*6c80*/  HADD2 R10, R45, -1040, -1040 ;  /* 0xe410e4102d0a7430 */ /* 0x000fe20000000000 */
[----:B------:R-:W-:Y:S02]  /*6c90*/  SHF.R.U32.HI R13, RZ, 0xa, R13 ;  /* 0x0000000aff0d7819 */ /* 0x000fe4000001160d */
[----:B------:R-:W-:Y:S02]  /*6ca0*/  LOP3.LUT R14, R14, 0x1f001f, RZ, 0xc0, !PT ;  /* 0x001f001f0e0e7812 */ /* 0x000fe400078ec0ff */
[----:B------:R-:W-:Y:S02]  /*6cb0*/  LOP3.LUT R12, R12, 0x64006400, RZ, 0xfc, !PT ;  /* 0x640064000c0c7812 */ /* 0x000fe400078efcff */
[----:B------:R-:W-:-:S02]  /*6cc0*/  LOP3.LUT R13, R13, 0x1f001f, RZ, 0xc0, !PT ;  /* 0x001f001f0d0d7812 */ /* 0x000fc400078ec0ff */
[----:B------:R-:W-:Y:S01]  /*6cd0*/  LOP3.LUT R14, R14, 0x64006400, RZ, 0xfc, !PT ;  /* 0x640064000e0e7812 */ /* 0x000fe200078efcff */
[-C--:B0-----:R-:W-:Y:S01]  /*6ce0*/  HFMA2.MMA R42, R31, R16.reuse, R42 ;  /* 0x000000101f2a7235 */ /* 0x081fe2000000002a */
[-C--:B------:R-:W-:Y:S01]  /*6cf0*/  HFMA2 R8, R43, R16.reuse, R8 ;  /* 0x000000102b087231 */ /* 0x080fe20000000008 */
[----:B------:R-:W-:Y:S01]  /*6d00*/  HFMA2.MMA R30, R11, R16, R30 ;  /* 0x000000100b1e7235 */ /* 0x000fe2000000001e */
[----:B------:R-:W-:Y:S01]  /*6d10*/  HFMA2 R16, R10, R16, R9 ;  /* 0x000000100a107231 */ /* 0x000fe20000000009 */
[----:B------:R-:W-:Y:S01]  /*6d20*/  LOP3.LUT R41, R41, 0x100010, R46, 0xf8, !PT ;  /* 0x0010001029297812 */ /* 0x000fe200078ef82e */
[----:B------:R-:W-:Y:S01]  /*6d30*/  HADD2 R12, R12, -1040, -1040 ;  /* 0xe410e4100c0c7430 */ /* 0x000fe20000000000 */
[--C-:B------:R-:W-:Y:S01]  /*6d40*/  SHF.R.U32.HI R46, RZ, 0xb, R15.reuse ;  /* 0x0000000bff2e7819 */ /* 0x100fe2000001160f */
[----:B------:R-:W-:Y:S01]  /*6d50*/  HADD2 R11, R14, -1040, -1040 ;  /* 0xe410e4100e0b7430 */ /* 0x000fe20000000000 */
[-C--:B------:R-:W-:Y:S01]  /*6d60*/  HFMA2.MMA R9, R28, R17.reuse, R42 ;  /* 0x000000111c097235 */ /* 0x080fe2000000002a */
[----:B------:R-:W-:Y:S01]  /*6d70*/  LOP3.LUT R13, R13, 0x64006400, RZ, 0xfc, !PT ;  /* 0x640064000d0d7812 */ /* 0x000fe200078efcff */
[----:B------:R-:W-:Y:S01]  /*6d80*/  HFMA2.MMA R30, R24, R17, R30 ;  /* 0x00000011181e7235 */ /* 0x000fe2000000001e */
[----:B------:R-:W-:Y:S01]  /*6d90*/  SHF.R.U32.HI R15, RZ, 0xa, R15 ;  /* 0x0000000aff0f7819 */ /* 0x000fe2000001160f */
[-C--:B------:R-:W-:Y:S01]  /*6da0*/  HFMA2 R8, R26, R17.reuse, R8 ;  /* 0x000000111a087231 */ /* 0x080fe20000000008 */
[----:B------:R-:W-:Y:S01]  /*6db0*/  LOP3.LUT R41, R41, 0x64006400, RZ, 0xfc, !PT ;  /* 0x6400640029297812 */ /* 0x000fe200078efcff */
[----:B------:R-:W-:Y:S01]  /*6dc0*/  HADD2 R13, R13, -1040, -1040 ;  /* 0xe410e4100d0d7430 */ /* 0x000fe20000000000 */
[----:B------:R-:W-:Y:S01]  /*6dd0*/  LOP3.LUT R15, R15, 0x1f001f, RZ, 0xc0, !PT ;  /* 0x001f001f0f0f7812 */ /* 0x000fe200078ec0ff */
[-C--:B------:R-:W-:Y:S01]  /*6de0*/  HFMA2.MMA R9, R12, R18.reuse, R9 ;  /* 0x000000120c097235 */ /* 0x080fe20000000009 */
[----:B------:R-:W-:Y:S01]  /*6df0*/  LOP3.LUT R38, R38, 0x64006400, RZ, 0xfc, !PT ;  /* 0x6400640026267812 */ /* 0x000fe200078efcff */
[----:B------:R-:W-:Y:S01]  /*6e00*/  HADD2 R10, R41, -1040, -1040 ;  /* 0xe410e410290a7430 */ /* 0x000fe20000000000 */
[----:B------:R-:W-:Y:S01]  /*6e10*/  HFMA2.MMA R30, R11, R18, R30 ;  /* 0x000000120b1e7235 */ /* 0x000fe2000000001e */
[----:B------:R-:W-:Y:S01]  /*6e20*/  LOP3.LUT R39, R39, 0x100010, R46, 0xf8, !PT ;  /* 0x0010001027277812 */ /* 0x000fe200078ef82e */
[----:B------:R-:W-:Y:S01]  /*6e30*/  HFMA2 R8, R13, R18, R8 ;  /* 0x000000120d087231 */ /* 0x000fe20000000008 */
[----:B------:R-:W-:Y:S01]  /*6e40*/  LOP3.LUT R15, R15, 0x64006400, RZ, 0xfc, !PT ;  /* 0x640064000f0f7812 */ /* 0x000fe200078efcff */
[----:B------:R-:W-:Y:S01]  /*6e50*/  HADD2 R13, R38, -1040, -1040 ;  /* 0xe410e410260d7430 */ /* 0x000fe20000000000 */
[----:B------:R-:W-:Y:S01]  /*6e60*/  LOP3.LUT R40, R40, 0x64006400, RZ, 0xfc, !PT ;  /* 0x6400640028287812 */ /* 0x000fe200078efcff */
[----:B------:R-:W-:Y:S01]  /*6e70*/  HFMA2.MMA R9, R10, R19, R9 ;  /* 0x000000130a097235 */ /* 0x000fe20000000009 */
[----:B------:R-:W-:Y:S01]  /*6e80*/  LOP3.LUT R39, R39, 0x64006400, RZ, 0xfc, !PT ;  /* 0x6400640027277812 */ /* 0x000fe200078efcff */
[----:B------:R-:W-:-:S02]  /*6e90*/  HFMA2 R16, R36, R17, R16 ;  /* 0x0000001124107231 */ /* 0x000fc40000000010 */
[----:B------:R-:W-:Y:S01]  /*6ea0*/  HADD2 R15, R15, -1040, -1040 ;  /* 0xe410e4100f0f7430 */ /* 0x000fe20000000000 */
[----:B------:R-:W-:Y:S01]  /*6eb0*/  HFMA2.MMA R30, R13, R19, R30 ;  /* 0x000000130d1e7235 */ /* 0x000fe2000000001e */
[----:B------:R-:W-:Y:S02]  /*6ec0*/  HADD2 R11, R40, -1040, -1040 ;  /* 0xe410e410280b7430 */ /* 0x000fe40000000000 */
[----:B------:R-:W-:Y:S02]  /*6ed0*/  HFMA2 R16, R15, R18, R16 ;  /* 0x000000120f107231 */ /* 0x000fe40000000010 */
[----:B------:R-:W-:Y:S02]  /*6ee0*/  HADD2 R39, R39, -1040, -1040 ;  /* 0xe410e41027277430 */ /* 0x000fe40000000000 */
[-C--:B------:R-:W-:Y:S02]  /*6ef0*/  HFMA2 R8, R11, R19.reuse, R8 ;  /* 0x000000130b087231 */ /* 0x080fe40000000008 */
[----:B------:R-:W-:-:S02]  /*6f00*/  HFMA2 R16, R39, R19, R16 ;  /* 0x0000001327107231 */ /* 0x000fc40000000010 */
        /* <DEDUP_REMOVED lines=8> */
.L_x_4600:
[----:B------:R-:W-:Y:S01]  /*6f90*/  ISETP.LT.AND P0, PT, R37, R32, PT ;  /* 0x000000202500720c */ /* 0x000fe20003f01270 */
[----:B------:R-:W-:Y:S01]  /*6fa0*/  UIADD3 UR4, UR4, 0x40, URZ ;  /* 0x0000004004047890 */ /* 0x000fe2000fffe03f */
[----:B-----5:R-:W-:Y:S01]  /*6fb0*/  IMAD.WIDE R20, R33, 0x4, R34 ;  /* 0x0000000421147825 */ /* 0x020fe200078e0222 */
[----:B------:R-:W-:-:S10]  /*6fc0*/  MOV R35, R37 ;  /* 0x0000002500237202 */ /* 0x000fd40000000f00 */
[----:B------:R-:W-:Y:S05]  /*6fd0*/  @!P2 BRA P0, `(.L_x_4601) ;  /* 0xffffffe8006ca947 */ /* 0x000fea000003ffff */
.L_x_4599:
[----:B------:R-:W-:Y:S01]  /*6fe0*/  ISETP.GE.AND P0, PT, R35, R32, PT ;  /* 0x000000202300720c */ /* 0x000fe20003f06270 */
[----:B------:R-:W-:-:S03]  /*6ff0*/  ULDC UR5, c[0x0][0x264] ;  /* 0x0000990000057ab9 */ /* 0x000fc60000000800 */
[----:B------:R-:W-:-:S13]  /*7000*/  ISETP.GE.OR P0, PT, R35, UR5, P0 ;  /* 0x0000000523007c0c */ /* 0x000fda0008706670 */
[----:B------:R-:W-:Y:S05]  /*7010*/  @P0 BRA `(.L_x_4602) ;  /* 0x00000024003c0947 */ /* 0x000fea0003800000 */
[----:B0-----:R-:W-:Y:S01]  /*7020*/  SHF.R.S32.HI R30, RZ, 0x1f, R33 ;  /* 0x0000001fff1e7819 */ /* 0x001fe20000011421 */
[----:B------:R-:W-:-:S06]  /*7030*/  ULDC UR5, c[0x0][0x264] ;  /* 0x0000990000057ab9 */ /* 0x000fcc0000000800 */
.L_x_4604:
[----:B------:R-:W-:-:S13]  /*7040*/  ISETP.NE.AND P0, PT, R35, R3, PT ;  /* 0x000000032300720c */ /* 0x000fda0003f05270 */
[----:B------:R-:W0:Y:S01]  /*7050*/  @!P0 LDC.64 R8, c[0x0][0x248] ;  /* 0x00009200ff088b82 */ /* 0x000e220000000a00 */
[----:B------:R-:W-:Y:S02]  /*7060*/  @!P0 IADD3 R6, R6, 0x1, RZ ;  /* 0x0000000106068810 */ /* 0x000fe40007ffe0ff */
        /* <DEDUP_REMOVED lines=10> */
[----:B------:R-:W-:Y:S06]  /*7110*/  @P1 BRA `(.L_x_4603) ;  /* 0x0000002000dc1947 */ /* 0x000fec0003800000 */
[----:B------:R-:W2:Y:S01]  /*7120*/  LDG.E.128.CONSTANT R16, desc[UR6][R20.64] ;  /* 0x0000000614107981 */ /* 0x000ea2000c1e9d00 */
[----:B------:R-:W0:Y:S03]  /*7130*/  LDC R27, c[0x0][0x23c] ;  /* 0x00008f00ff1b7b82 */ /* 0x000e260000000800 */
[----:B------:R-:W1:Y:S01]  /*7140*/  LDS.64 R22, [UR4] ;  /* 0x00000004ff167984 */ /* 0x000e620008000a00 */
[----:B0-----:R-:W-:-:S04]  /*7150*/  LEA R28, P0, R27, R20, 0x2 ;  /* 0x000000141b1c7211 */ /* 0x001fc800078010ff */
[----:B------:R-:W-:-:S05]  /*7160*/  LEA.HI.X R29, R27, R21, R30, 0x2, P0 ;  /* 0x000000151b1d7211 */ /* 0x000fca00000f141e */
[----:B------:R0:W3:Y:S01]  /*7170*/  LDG.E.128.CONSTANT R12, desc[UR6][R28.64] ;  /* 0x000000061c0c7981 */ /* 0x0000e2000c1e9d00 */
[----:B------:R-:W-:-:S05]  /*7180*/  IMAD.WIDE R24, R27, 0x4, R28 ;  /* 0x000000041b187825 */ /* 0x000fca00078e021c */
[----:B------:R4:W5:Y:S01]  /*7190*/  LDG.E.128.CONSTANT R8, desc[UR6][R24.64] ;  /* 0x0000000618087981 */ /* 0x000962000c1e9d00 */
[----:B------:R-:W-:Y:S01]  /*71a0*/  MOV R26, 0x2c00 ;  /* 0x00002c00001a7802 */ /* 0x000fe20000000f00 */
[----:B-1----:R-:W-:Y:S02]  /*71b0*/  HADD2.F32 R40, -RZ, R22.H1_H1 ;  /* 0x30000016ff287230 */ /* 0x002fe40000004100 */
[----:B------:R-:W-:Y:S01]  /*71c0*/  HADD2.F32 R41, -RZ, R23.H0_H0 ;  /* 0x20000017ff297230 */ /* 0x000fe20000004100 */
[----:B--2---:R-:W-:Y:S02]  /*71d0*/  LOP3.LUT R42, R16, 0xf000f, RZ, 0xc0, !PT ;  /* 0x000f000f102a7812 */ /* 0x004fe400078ec0ff */
[C---:B------:R-:W-:Y:S02]  /*71e0*/  LOP3.LUT R43, R17.reuse, 0xf000f, RZ, 0xc0, !PT ;  /* 0x000f000f112b7812 */ /* 0x040fe400078ec0ff */
[----:B------:R-:W-:Y:S02]  /*71f0*/  LOP3.LUT R37, R17, 0xf000f0, RZ, 0xc0, !PT ;  /* 0x00f000f011257812 */ /* 0x000fe400078ec0ff */
[----:B------:R-:W-:-:S02]  /*7200*/  SHF.R.U32.HI R33, RZ, 0x8, R17 ;  /* 0x00000008ff217819 */ /* 0x000fc40000011611 */
[----:B------:R-:W-:Y:S02]  /*7210*/  LOP3.LUT R17, R18, 0xf000f, RZ, 0xc0, !PT ;  /* 0x000f000f12117812 */ /* 0x000fe400078ec0ff */
[----:B0-----:R-:W-:Y:S02]  /*7220*/  LOP3.LUT R28, R19, 0xf000f, RZ, 0xc0, !PT ;  /* 0x000f000f131c7812 */ /* 0x001fe400078ec0ff */
        /* <DEDUP_REMOVED lines=8> */
[----:B------:R-:W-:Y:S01]  /*72b0*/  SHF.R.U32.HI R31, RZ, 0x8, R16 ;  /* 0x00000008ff1f7819 */ /* 0x000fe20000011610 */
[----:B------:R-:W-:-:S02]  /*72c0*/  HADD2 R42, R28, -1032, -1032 ;  /* 0xe408e4081c2a7430 */ /* 0x000fc40000000000 */
[----:B------:R-:W-:Y:S01]  /*72d0*/  HADD2.F32 R16, -RZ, R22.H0_H0 ;  /* 0x20000016ff107230 */ /* 0x000fe20000004100 */
[----:B------:R-:W-:Y:S01]  /*72e0*/  LOP3.LUT R39, R19, 0xf000f0, RZ, 0xc0, !PT ;  /* 0x00f000f013277812 */ /* 0x000fe200078ec0ff */
[----:B------:R-:W-:Y:S01]  /*72f0*/  HADD2.F32 R17, -RZ, R45.H0_H0 ;  /* 0x2000002dff117230 */ /* 0x000fe20000004100 */
[----:B------:R-:W-:Y:S01]  /*7300*/  SHF.R.U32.HI R36, RZ, 0x8, R19 ;  /* 0x00000008ff247819 */ /* 0x000fe20000011613 */
[----:B------:R-:W-:Y:S01]  /*7310*/  HADD2.F32 R22, -RZ, R23.H1_H1 ;  /* 0x30000017ff167230 */ /* 0x000fe20000004100 */
[----:B------:R-:W-:Y:S01]  /*7320*/  LOP3.LUT R38, R18, 0xf000f0, RZ, 0xc0, !PT ;  /* 0x00f000f012267812 */ /* 0x000fe200078ec0ff */
[----:B------:R-:W-:Y:S02]  /*7330*/  HADD2.F32 R47, -RZ, R44.H0_H0 ;  /* 0x2000002cff2f7230 */ /* 0x000fe40000004100 */
[----:B------:R-:W-:Y:S01]  /*7340*/  FFMA.FTZ R46, R17, R16, RZ ;  /* 0x00000010112e7223 */ /* 0x000fe200000100ff */
[----:B------:R-:W-:Y:S01]  /*7350*/  HADD2.F32 R19, -RZ, R43.H0_H0 ;  /* 0x2000002bff137230 */ /* 0x000fe20000004100 */
[----:B------:R-:W0:Y:S01]  /*7360*/  LDS.64 R28, [UR4+0x8] ;  /* 0x00000804ff1c7984 */ /* 0x000e220008000a00 */
[----:B------:R-:W-:-:S02]  /*7370*/  HADD2.F32 R23, -RZ, R42.H0_H0 ;  /* 0x2000002aff177230 */ /* 0x000fc40000004100 */
[C---:B------:R-:W-:Y:S01]  /*7380*/  FFMA.FTZ R17, R16.reuse, R47, RZ ;  /* 0x0000002f10117223 */ /* 0x040fe200000100ff */
[----:B------:R-:W-:Y:S02]  /*7390*/  HADD2.F32 R45, -RZ, R45.H1_H1 ;  /* 0x3000002dff2d7230 */ /* 0x000fe40000004100 */
[C---:B------:R-:W-:Y:S01]  /*73a0*/  FFMA.FTZ R19, R16.reuse, R19, RZ ;  /* 0x0000001310137223 */ /* 0x040fe200000100ff */
[----:B------:R-:W-:Y:S01]  /*73b0*/  LOP3.LUT R37, R37, 0x64006400, RZ, 0xfc, !PT ;  /* 0x6400640025257812 */ /* 0x000fe200078efcff */
[----:B------:R-:W-:Y:S01]  /*73c0*/  FFMA.FTZ R23, R16, R23, RZ ;  /* 0x0000001710177223 */ /* 0x000fe200000100ff */
[----:B------:R-:W-:Y:S02]  /*73d0*/  HADD2.F32 R44, -RZ, R44.H1_H1 ;  /* 0x3000002cff2c7230 */ /* 0x000fe40000004100 */
[----:B------:R-:W-:Y:S01]  /*73e0*/  FFMA.FTZ R16, R45, R40, R46 ;  /* 0x000000282d107223 */ /* 0x000fe2000001002e */
[----:B------:R-:W-:Y:S01]  /*73f0*/  HADD2.F32 R46, -RZ, R43.H1_H1 ;  /* 0x3000002bff2e7230 */ /* 0x000fe20000004100 */
[----:B------:R-:W-:-:S02]  /*7400*/  LOP3.LUT R43, R34, 0x64006400, RZ, 0xfc, !PT ;  /* 0x64006400222b7812 */ /* 0x000fc400078efcff */
[----:B------:R-:W-:Y:S01]  /*7410*/  LOP3.LUT R45, R38, 0x64006400, RZ, 0xfc, !PT ;  /* 0x64006400262d7812 */ /* 0x000fe200078efcff */
[C---:B------:R-:W-:Y:S01]  /*7420*/  FFMA.FTZ R34, R40.reuse, R44, R17 ;  /* 0x0000002c28227223 */ /* 0x040fe20000010011 */
[----:B------:R-:W-:Y:S01]  /*7430*/  FFMA.FTZ R38, R40, R46, R19 ;  /* 0x0000002e28267223 */ /* 0x000fe20000010013 */
[-C--:B------:R-:W-:Y:S01]  /*7440*/  HFMA2 R19, R37, R26.reuse.H0_H0, -72, -72 ;  /* 0xd480d48025137431 */ /* 0x080fe2000004001a */
[----:B------:R-:W-:Y:S01]  /*7450*/  LOP3.LUT R39, R39, 0x64006400, RZ, 0xfc, !PT ;  /* 0x6400640027277812 */ /* 0x000fe200078efcff */
[-C--:B------:R-:W-:Y:S02]  /*7460*/  HFMA2 R17, R43, R26.reuse.H0_H0, -72, -72 ;  /* 0xd480d4802b117431 */ /* 0x080fe4000004001a */
[----:B------:R-:W-:Y:S02]  /*7470*/  HADD2.F32 R44, -RZ, R42.H1_H1 ;  /* 0x3000002aff2c7230 */ /* 0x000fe40000004100 */
[----:B------:R-:W-:Y:S02]  /*7480*/  HFMA2 R37, R45, R26.H0_H0, -72, -72 ;  /* 0xd480d4802d257431 */ /* 0x000fe4000004001a */
[----:B------:R-:W-:-:S02]  /*7490*/  HADD2.F32 R42, -RZ, R19.H0_H0 ;  /* 0x20000013ff2a7230 */ /* 0x000fc40000004100 */
[----:B------:R-:W-:Y:S02]  /*74a0*/  HFMA2 R39, R39, R26.H0_H0, -72, -72 ;  /* 0xd480d48027277431 */ /* 0x000fe4000004001a */
        /* <DEDUP_REMOVED lines=13> */
[C---:B------:R-:W-:Y:S01]  /*7580*/  FFMA.FTZ R17, R22.reuse, R37, R38 ;  /* 0x0000002516117223 */ /* 0x040fe20000010026 */
[----:B------:R-:W-:Y:S01]  /*7590*/  LOP3.LUT R37, R31, 0xf000f, RZ, 0xc0, !PT ;  /* 0x000f000f1f257812 */ /* 0x000fe200078ec0ff */
[C---:B------:R-:W-:Y:S01]  /*75a0*/  FFMA.FTZ R19, R22.reuse, R19, R23 ;  /* 0x0000001316137223 */ /* 0x040fe20000010017 */
[----:B------:R-:W-:Y:S01]  /*75b0*/  SHF.R.U32.HI R18, RZ, 0x8, R18 ;  /* 0x00000008ff127819 */ /* 0x000fe20000011612 */
[----:B------:R-:W-:Y:S01]  /*75c0*/  FFMA.FTZ R23, R22, R39, R34 ;  /* 0x0000002716177223 */ /* 0x000fe20000010022 */
[----:B------:R-:W-:Y:S01]  /*75d0*/  LOP3.LUT R22, R33, 0xf000f, RZ, 0xc0, !PT ;  /* 0x000f000f21167812 */ /* 0x000fe200078ec0ff */
[--C-:B0-----:R-:W-:Y:S01]  /*75e0*/  HADD2.F32 R34, -RZ, R28.reuse.H0_H0 ;  /* 0x2000001cff227230 */ /* 0x101fe20000004100 */
[----:B------:R-:W-:Y:S01]  /*75f0*/  LOP3.LUT R37, R37, 0x64006400, RZ, 0xfc, !PT ;  /* 0x6400640025257812 */ /* 0x000fe200078efcff */
[----:B------:R-:W-:Y:S01]  /*7600*/  HADD2.F32 R28, -RZ, R28.H1_H1 ;  /* 0x3000001cff1c7230 */ /* 0x000fe20000004100 */
[----:B------:R-:W-:-:S02]  /*7610*/  LOP3.LUT R41, R36, 0xf000f, RZ, 0xc0, !PT ;  /* 0x000f000f24297812 */ /* 0x000fc400078ec0ff */
[----:B------:R-:W-:Y:S01]  /*7620*/  LOP3.LUT R40, R18, 0xf000f, RZ, 0xc0, !PT ;  /* 0x000f000f12287812 */ /* 0x000fe200078ec0ff */
[----:B------:R-:W-:Y:S01]  /*7630*/  HADD2 R39, R37, -1032, -1032 ;  /* 0xe408e40825277430 */ /* 0x000fe20000000000 */
[----:B------:R-:W-:Y:S01]  /*7640*/  LOP3.LUT R38, R22, 0x64006400, RZ, 0xfc, !PT ;  /* 0x6400640016267812 */ /* 0x000fe200078efcff */
[--C-:B------:R-:W-:Y:S01]  /*7650*/  HADD2.F32 R22, -RZ, R29.reuse.H0_H0 ;  /* 0x2000001dff167230 */ /* 0x100fe20000004100 */
[----:B------:R-:W-:Y:S01]  /*7660*/  LOP3.LUT R41, R41, 0x64006400, RZ, 0xfc, !PT ;  /* 0x6400640029297812 */ /* 0x000fe200078efcff */
[----:B------:R-:W-:Y:S01]  /*7670*/  HADD2.F32 R29, -RZ, R29.H1_H1 ;  /* 0x3000001dff1d7230 */ /* 0x000fe20000004100 */
[----:B------:R-:W-:Y:S01]  /*7680*/  LOP3.LUT R37, R40, 0x64006400, RZ, 0xfc, !PT ;  /* 0x6400640028257812 */ /* 0x000fe200078efcff */
[----:B------:R-:W-:Y:S02]  /*7690*/  HADD2 R45, R38, -1032, -1032 ;  /* 0xe408e408262d7430 */ /* 0x000fe40000000000 */
[----:B------:R-:W-:Y:S02]  /*76a0*/  HADD2.F32 R43, -RZ, R39.H0_H0 ;  /* 0x20000027ff2b7230 */ /* 0x000fe40000004100 */
[----:B------:R-:W-:-:S02]  /*76b0*/  HADD2 R38, R41, -1032, -1032 ;  /* 0xe408e40829267430 */ /* 0x000fc40000000000 */
[----:B------:R-:W-:Y:S02]  /*76c0*/  HADD2.F32 R39, -RZ, R39.H1_H1 ;  /* 0x30000027ff277230 */ /* 0x000fe40000004100 */
[----:B------:R-:W-:Y:S02]  /*76d0*/  HADD2 R37, R37, -1032, -1032 ;  /* 0xe408e40825257430 */ /* 0x000fe40000000000 */
[----:B------:R-:W-:Y:S02]  /*76e0*/  HADD2.F32 R40, -RZ, R45.H0_H0 ;  /* 0x2000002dff287230 */ /* 0x000fe40000004100 */
[----:B------:R-:W-:Y:S01]  /*76f0*/  FFMA.FTZ R16, R43, R34, R16 ;  /* 0x000000222b107223 */ /* 0x000fe20000010010 */
[----:B------:R-:W-:Y:S01]  /*7700*/  HADD2.F32 R44, -RZ, R38.H0_H0 ;  /* 0x20000026ff2c7230 */ /* 0x000fe20000004100 */
[----:B------:R-:W-:Y:S01]  /*7710*/  LOP3.LUT R31, R31, 0xf000f0, RZ, 0xc0, !PT ;  /* 0x00f000f01f1f7812 */ /* 0x000fe200078ec0ff */
[----:B------:R-:W-:Y:S02]  /*7720*/  HADD2.F32 R42, -RZ, R37.H0_H0 ;  /* 0x20000025ff2a7230 */ /* 0x000fe40000004100 */
[----:B------:R-:W-:Y:S01]  /*7730*/  FFMA.FTZ R43, R34, R40, R19 ;  /* 0x00000028222b7223 */ /* 0x000fe20000010013 */
[----:B------:R-:W-:-:S02]  /*7740*/  HADD2.F32 R41, -RZ, R45.H1_H1 ;  /* 0x3000002dff297230 */ /* 0x000fc40000004100 */
[C---:B------:R-:W-:Y:S01]  /*7750*/  FFMA.FTZ R45, R34.reuse, R44, R23 ;  /* 0x0000002c222d7223 */ /* 0x040fe20000010017 */
[----:B------:R-:W-:Y:S02]  /*7760*/  HADD2.F32 R23, -RZ, R37.H1_H1 ;  /* 0x30000025ff177230 */ /* 0x000fe40000004100 */
[----:B------:R-:W-:Y:S01]  /*7770*/  FFMA.FTZ R17, R34, R42, R17 ;  /* 0x0000002a22117223 */ /* 0x000fe20000010011 */
[----:B------:R-:W-:Y:S01]  /*7780*/  FFMA.FTZ R19, R39, R28, R16 ;  /* 0x0000001c27137223 */ /* 0x000fe20000010010 */
[----:B------:R-:W-:Y:S01]  /*7790*/  LOP3.LUT R16, R33, 0xf000f0, RZ, 0xc0, !PT ;  /* 0x00f000f021107812 */ /* 0x000fe200078ec0ff */
[----:B------:R-:W-:Y:S01]  /*77a0*/  HADD2.F32 R39, -RZ, R38.H1_H1 ;  /* 0x30000026ff277230 */ /* 0x000fe20000004100 */
[----:B------:R-:W-:Y:S01]  /*77b0*/  LOP3.LUT R33, R31, 0x64006400, RZ, 0xfc, !PT ;  /* 0x640064001f217812 */ /* 0x000fe200078efcff */
[----:B------:R-:W-:Y:S01]  /*77c0*/  FFMA.FTZ R23, R28, R23, R17 ;  /* 0x000000171c177223 */ /* 0x000fe20000010011 */
[----:B------:R-:W-:Y:S01]  /*77d0*/  LOP3.LUT R17, R16, 0x64006400, RZ, 0xfc, !PT ;  /* 0x6400640010117812 */ /* 0x000fe200078efcff */
[----:B------:R-:W-:Y:S01]  /*77e0*/  FFMA.FTZ R37, R28, R41, R43 ;  /* 0x000000291c257223 */ /* 0x000fe2000001002b */
[----:B------:R-:W-:Y:S01]  /*77f0*/  LOP3.LUT R18, R18, 0xf000f0, RZ, 0xc0, !PT ;  /* 0x00f000f012127812 */ /* 0x000fe200078ec0ff */
[-C--:B------:R-:W-:Y:S01]  /*7800*/  HFMA2 R33, R33, R26.reuse.H0_H0, -72, -72 ;  /* 0xd480d48021217431 */ /* 0x080fe2000004001a */
[----:B------:R-:W-:Y:S01]  /*7810*/  LOP3.LUT R36, R36, 0xf000f0, RZ, 0xc0, !PT ;  /* 0x00f000f024247812 */ /* 0x000fe200078ec0ff */
[----:B------:R-:W-:Y:S01]  /*7820*/  FFMA.FTZ R31, R28, R39, R45 ;  /* 0x000000271c1f7223 */ /* 0x000fe2000001002d */
[----:B------:R-:W-:-:S02]  /*7830*/  HFMA2 R28, R17, R26.H0_H0, -72, -72 ;  /* 0xd480d480111c7431 */ /* 0x000fc4000004001a */
[----:B------:R-:W-:Y:S01]  /*7840*/  IMAD.WIDE R16, R27, 0x4, R24 ;  /* 0x000000041b107825 */ /* 0x000fe200078e0218 */
[----:B------:R-:W-:Y:S01]  /*7850*/  LOP3.LUT R39, R18, 0x64006400, RZ, 0xfc, !PT ;  /* 0x6400640012277812 */ /* 0x000fe200078efcff */
[----:B----4-:R-:W0:Y:S01]  /*7860*/  LDS.64 R24, [UR4+0x10] ;  /* 0x00001004ff187984 */ /* 0x010e220008000a00 */
[----:B------:R-:W-:Y:S01]  /*7870*/  LOP3.LUT R27, R36, 0x64006400, RZ, 0xfc, !PT ;  /* 0x64006400241b7812 */ /* 0x000fe200078efcff */
[----:B------:R-:W-:Y:S02]  /*7880*/  HADD2.F32 R18, -RZ, R33.H0_H0 ;  /* 0x20000021ff127230 */ /* 0x000fe40000004100 */
[-C--:B------:R-:W-:Y:S02]  /*7890*/  HFMA2 R39, R39, R26.reuse.H0_H0, -72, -72 ;  /* 0xd480d48027277431 */ /* 0x080fe4000004001a */
[----:B------:R-:W-:Y:S02]  /*78a0*/  HADD2.F32 R34, -RZ, R28.H0_H0 ;  /* 0x2000001cff227230 */ /* 0x000fe40000004100 */
[----:B------:R-:W-:-:S02]  /*78b0*/  HFMA2 R40, R27, R26.H0_H0, -72, -72 ;  /* 0xd480d4801b287431 */ /* 0x000fc4000004001a */
[----:B------:R-:W-:Y:S02]  /*78c0*/  FFMA.FTZ R27, R18, R22, R19 ;  /* 0x00000016121b7223 */ /* 0x000fe40000010013 */
[----:B------:R-:W2:Y:S01]  /*78d0*/  LDG.E.128.CONSTANT R16, desc[UR6][R16.64] ;  /* 0x0000000610107981 */ /* 0x000ea2000c1e9d00 */
[----:B------:R-:W-:Y:S02]  /*78e0*/  HADD2.F32 R38, -RZ, R39.H0_H0 ;  /* 0x20000027ff267230 */ /* 0x000fe40000004100 */
[C---:B------:R-:W-:Y:S01]  /*78f0*/  FFMA.FTZ R36, R22.reuse, R34, R37 ;  /* 0x0000002216247223 */ /* 0x040fe20000010025 */
[----:B------:R-:W-:Y:S02]  /*7900*/  HADD2.F32 R37, -RZ, R40.H0_H0 ;  /* 0x20000028ff257230 */ /* 0x000fe40000004100 */
[----:B------:R-:W-:Y:S02]  /*7910*/  HADD2.F32 R34, -RZ, R33.H1_H1 ;  /* 0x30000021ff227230 */ /* 0x000fe40000004100 */
[----:B------:R-:W-:Y:S01]  /*7920*/  FFMA.FTZ R23, R22, R38, R23 ;  /* 0x0000002616177223 */ /* 0x000fe20000010017 */
[----:B------:R-:W-:-:S02]  /*7930*/  HADD2.F32 R28, -RZ, R28.H1_H1 ;  /* 0x3000001cff1c7230 */ /* 0x000fc40000004100 */
[----:B------:R-:W-:Y:S01]  /*7940*/  FFMA.FTZ R37, R22, R37, R31 ;  /* 0x0000002516257223 */ /* 0x000fe2000001001f */
[----:B------:R-:W-:Y:S02]  /*7950*/  HADD2.F32 R38, -RZ, R39.H1_H1 ;  /* 0x30000027ff267230 */ /* 0x000fe40000004100 */
[----:B------:R-:W-:Y:S02]  /*7960*/  HADD2.F32 R40, -RZ, R40.H1_H1 ;  /* 0x30000028ff287230 */ /* 0x000fe40000004100 */
[----:B------:R-:W-:Y:S01]  /*7970*/  FFMA.FTZ R31, R34, R29, R27 ;  /* 0x0000001d221f7223 */ /* 0x000fe2000001001b */
[C---:B------:R-:W-:Y:S01]  /*7980*/  FFMA.FTZ R33, R29.reuse, R28, R36 ;  /* 0x0000001c1d217223 */ /* 0x040fe20000010024 */
[C---:B------:R-:W-:Y:S01]  /*7990*/  FFMA.FTZ R23, R29.reuse, R38, R23 ;  /* 0x000000261d177223 */ /* 0x040fe20000010017 */
[C---:B---3--:R-:W-:Y:S01]  /*79a0*/  LOP3.LUT R22, R12.reuse, 0xf000f, RZ, 0xc0, !PT ;  /* 0x000f000f0c167812 */ /* 0x048fe200078ec0ff */
[----:B------:R-:W-:Y:S01]  /*79b0*/  FFMA.FTZ R27, R29, R40, R37 ;  /* 0x000000281d1b7223 */ /* 0x000fe20000010025 */
[----:B------:R-:W-:Y:S01]  /*79c0*/  LOP3.LUT R34, R12, 0xf000f0, RZ, 0xc0, !PT ;  /* 0x00f000f00c227812 */ /* 0x000fe200078ec0ff */
[----:B------:R-:W1:Y:S01]  /*79d0*/  LDS.64 R28, [UR4+0x18] ;  /* 0x00001804ff1c7984 */ /* 0x000e620008000a00 */
[----:B------:R-:W-:-:S02]  /*79e0*/  SHF.R.U32.HI R36, RZ, 0x8, R12 ;  /* 0x00000008ff247819 */ /* 0x000fc4000001160c */
[C---:B------:R-:W-:Y:S02]  /*79f0*/  LOP3.LUT R12, R13.reuse, 0xf000f, RZ, 0xc0, !PT ;  /* 0x000f000f0d0c7812 */ /* 0x040fe400078ec0ff */
[----:B------:R-:W-:Y:S02]  /*7a00*/  LOP3.LUT R37, R13, 0xf000f0, RZ, 0xc0, !PT ;  /* 0x00f000f00d257812 */ /* 0x000fe400078ec0ff */
[----:B------:R-:W-:Y:S02]  /*7a10*/  SHF.R.U32.HI R38, RZ, 0x8, R13 ;  /* 0x00000008ff267819 */ /* 0x000fe4000001160d */
[C---:B------:R-:W-:Y:S02]  /*7a20*/  LOP3.LUT R13, R14.reuse, 0xf000f, RZ, 0xc0, !PT ;  /* 0x000f000f0e0d7812 */ /* 0x040fe400078ec0ff */
[----:B------:R-:W-:Y:S02]  /*7a30*/  LOP3.LUT R39, R14, 0xf000f0, RZ, 0xc0, !PT ;  /* 0x00f000f00e277812 */ /* 0x000fe400078ec0ff */
[----:B------:R-:W-:-:S02]  /*7a40*/  SHF.R.U32.HI R40, RZ, 0x8, R14 ;  /* 0x00000008ff287819 */ /* 0x000fc4000001160e */
[----:B------:R-:W-:Y:S02]  /*7a50*/  LOP3.LUT R14, R15, 0xf000f, RZ, 0xc0, !PT ;  /* 0x000f000f0f0e7812 */ /* 0x000fe400078ec0ff */
[----:B------:R-:W-:Y:S02]  /*7a60*/  LOP3.LUT R13, R13, 0x64006400, RZ, 0xfc, !PT ;  /* 0x640064000d0d7812 */ /* 0x000fe400078efcff */
[----:B------:R-:W-:Y:S02]  /*7a70*/  LOP3.LUT R14, R14, 0x64006400, RZ, 0xfc, !PT ;  /* 0x640064000e0e7812 */ /* 0x000fe400078efcff */
[----:B------:R-:W-:Y:S01]  /*7a80*/  LOP3.LUT R22, R22, 0x64006400, RZ, 0xfc, !PT ;  /* 0x6400640016167812 */ /* 0x000fe200078efcff */
[----:B------:R-:W-:Y:S01]  /*7a90*/  HADD2 R43, R13, -1032, -1032 ;  /* 0xe408e4080d2b7430 */ /* 0x000fe20000000000 */
[----:B------:R-:W-:Y:S01]  /*7aa0*/  LOP3.LUT R44, R12, 0x64006400, RZ, 0xfc, !PT ;  /* 0x640064000c2c7812 */ /* 0x000fe200078efcff */
[----:B------:R-:W-:Y:S02]  /*7ab0*/  HADD2 R42, R14, -1032, -1032 ;  /* 0xe408e4080e2a7430 */ /* 0x000fe40000000000 */
[----:B0-----:R-:W-:-:S02]  /*7ac0*/  HADD2.F32 R13, -RZ, R24.H0_H0 ;  /* 0x20000018ff0d7230 */ /* 0x001fc40000004100 */
[----:B------:R-:W-:Y:S02]  /*7ad0*/  HADD2 R22, R22, -1032, -1032 ;  /* 0xe408e40816167430 */ /* 0x000fe40000000000 */
[----:B------:R-:W-:Y:S02]  /*7ae0*/  HADD2.F32 R14, -RZ, R43.H0_H0 ;  /* 0x2000002bff0e7230 */ /* 0x000fe40000004100 */
[----:B------:R-:W-:Y:S01]  /*7af0*/  HADD2 R44, R44, -1032, -1032 ;  /* 0xe408e4082c2c7430 */ /* 0x000fe20000000000 */
[----:B------:R-:W-:Y:S01]  /*7b00*/  LOP3.LUT R41, R15, 0xf000f0, RZ, 0xc0, !PT ;  /* 0x00f000f00f297812 */ /* 0x000fe200078ec0ff */
[----:B------:R-:W-:Y:S02]  /*7b10*/  HADD2.F32 R24, -RZ, R24.H1_H1 ;  /* 0x30000018ff187230 */ /* 0x000fe40000004100 */
[----:B------:R-:W-:Y:S01]  /*7b20*/  FFMA.FTZ R49, R13, R14, RZ ;  /* 0x0000000e0d317223 */ /* 0x000fe200000100ff */
[--C-:B------:R-:W-:Y:S01]  /*7b30*/  HADD2.F32 R12, -RZ, R22.reuse.H0_H0 ;  /* 0x20000016ff0c7230 */ /* 0x100fe20000004100 */
[----:B------:R-:W-:Y:S01]  /*7b40*/  LOP3.LUT R37, R37, 0x64006400, RZ, 0xfc, !PT ;  /* 0x6400640025257812 */ /* 0x000fe200078efcff */
[----:B------:R-:W-:-:S02]  /*7b50*/  HADD2.F32 R45, -RZ, R22.H1_H1 ;  /* 0x30000016ff2d7230 */ /* 0x000fc40000004100 */
[----:B------:R-:W-:Y:S02]  /*7b60*/  HADD2.F32 R48, -RZ, R44.H0_H0 ;  /* 0x2000002cff307230 */ /* 0x000fe40000004100 */
[----:B------:R-:W-:Y:S01]  /*7b70*/  HADD2.F32 R14, -RZ, R43.H1_H1 ;  /* 0x3000002bff0e7230 */ /* 0x000fe20000004100 */
[----:B------:R-:W-:Y:S01]  /*7b80*/  LOP3.LUT R43, R34, 0x64006400, RZ, 0xfc, !PT ;  /* 0x64006400222b7812 */ /* 0x000fe200078efcff */
[----:B------:R-:W-:Y:S01]  /*7b90*/  HADD2.F32 R22, -RZ, R42.H0_H0 ;  /* 0x2000002aff167230 */ /* 0x000fe20000004100 */
[----:B------:R-:W-:Y:S02]  /*7ba0*/  LOP3.LUT R39, R39, 0x64006400, RZ, 0xfc, !PT ;  /* 0x6400640027277812 */ /* 0x000fe400078efcff */
[----:B------:R-:W-:Y:S01]  /*7bb0*/  LOP3.LUT R41, R41, 0x64006400, RZ, 0xfc, !PT ;  /* 0x6400640029297812 */ /* 0x000fe200078efcff */
[----:B------:R-:W-:Y:S01]  /*7bc0*/  FFMA.FTZ R46, R12, R13, RZ ;  /* 0x0000000d0c2e7223 */ /* 0x000fe200000100ff */
[C---:B------:R-:W-:Y:S01]  /*7bd0*/  FFMA.FTZ R47, R13.reuse, R48, RZ ;  /* 0x000000300d2f7223 */ /* 0x040fe200000100ff */
[----:B------:R-:W-:Y:S01]  /*7be0*/  FFMA.FTZ R49, R24, R14, R49 ;  /* 0x0000000e18317223 */ /* 0x000fe20000010031 */
[----:B------:R-:W-:Y:S01]  /*7bf0*/  FFMA.FTZ R13, R13, R22, RZ ;  /* 0x000000160d0d7223 */ /* 0x000fe200000100ff */
[----:B------:R-:W-:-:S02]  /*7c00*/  HADD2.F32 R44, -RZ, R44.H1_H1 ;  /* 0x3000002cff2c7230 */ /* 0x000fc40000004100 */
[-C--:B------:R-:W-:Y:S02]  /*7c10*/  HFMA2 R14, R43, R26.reuse.H0_H0, -72, -72 ;  /* 0xd480d4802b0e7431 */ /* 0x080fe4000004001a */
[-C--:B------:R-:W-:Y:S02]  /*7c20*/  HFMA2 R34, R37, R26.reuse.H0_H0, -72, -72 ;  /* 0xd480d48025227431 */ /* 0x080fe4000004001a */
[----:B------:R-:W-:Y:S02]  /*7c30*/  HADD2.F32 R43, -RZ, R42.H1_H1 ;  /* 0x3000002aff2b7230 */ /* 0x000fe40000004100 */
[-C--:B------:R-:W-:Y:S02]  /*7c40*/  HFMA2 R22, R39, R26.reuse.H0_H0, -72, -72 ;  /* 0xd480d48027167431 */ /* 0x080fe4000004001a */
[----:B------:R-:W-:Y:S02]  /*7c50*/  HFMA2 R37, R41, R26.H0_H0, -72, -72 ;  /* 0xd480d48029257431 */ /* 0x000fe4000004001a */
[----:B------:R-:W-:-:S02]  /*7c60*/  HADD2.F32 R12, -RZ, R25.H0_H0 ;  /* 0x20000019ff0c7230 */ /* 0x000fc40000004100 */
[----:B------:R-:W-:Y:S01]  /*7c70*/  FFMA.FTZ R45, R45, R24, R46 ;  /* 0x000000182d2d7223 */ /* 0x000fe2000001002e */
[C---:B------:R-:W-:Y:S01]  /*7c80*/  FFMA.FTZ R47, R24.reuse, R44, R47 ;  /* 0x0000002c182f7223 */ /* 0x040fe2000001002f */
[----:B------:R-:W-:Y:S02]  /*7c90*/  HADD2.F32 R42, -RZ, R14.H0_H0 ;  /* 0x2000000eff2a7230 */ /* 0x000fe40000004100 */
[----:B------:R-:W-:Y:S01]  /*7ca0*/  FFMA.FTZ R43, R24, R43, R13 ;  /* 0x0000002b182b7223 */ /* 0x000fe2000001000d */
[----:B------:R-:W-:Y:S02]  /*7cb0*/  HADD2.F32 R39, -RZ, R34.H0_H0 ;  /* 0x20000022ff277230 */ /* 0x000fe40000004100 */
[----:B------:R-:W-:Y:S02]  /*7cc0*/  HADD2.F32 R44, -RZ, R22.H0_H0 ;  /* 0x20000016ff2c7230 */ /* 0x000fe40000004100 */
[----:B------:R-:W-:Y:S02]  /*7cd0*/  HADD2.F32 R46, -RZ, R37.H0_H0 ;  /* 0x20000025ff2e7230 */ /* 0x000fe40000004100 */
[----:B------:R-:W-:Y:S01]  /*7ce0*/  FFMA.FTZ R24, R42, R12, R45 ;  /* 0x0000000c2a187223 */ /* 0x000fe2000001002d */
[----:B------:R-:W-:-:S02]  /*7cf0*/  HADD2.F32 R25, -RZ, R25.H1_H1 ;  /* 0x30000019ff197230 */ /* 0x000fc40000004100 */
[C---:B------:R-:W-:Y:S01]  /*7d00*/  FFMA.FTZ R42, R12.reuse, R39, R47 ;  /* 0x000000270c2a7223 */ /* 0x040fe2000001002f */
[----:B------:R-:W-:Y:S02]  /*7d10*/  HADD2.F32 R13, -RZ, R14.H1_H1 ;  /* 0x3000000eff0d7230 */ /* 0x000fe40000004100 */
[C---:B------:R-:W-:Y:S01]  /*7d20*/  FFMA.FTZ R49, R12.reuse, R44, R49 ;  /* 0x0000002c0c317223 */ /* 0x040fe20000010031 */
[----:B------:R-:W-:Y:S01]  /*7d30*/  FFMA.FTZ R43, R12, R46, R43 ;  /* 0x0000002e0c2b7223 */ /* 0x000fe2000001002b */
[----:B------:R-:W-:Y:S01]  /*7d40*/  LOP3.LUT R12, R36, 0xf000f, RZ, 0xc0, !PT ;  /* 0x000f000f240c7812 */ /* 0x000fe200078ec0ff */
[----:B------:R-:W-:Y:S01]  /*7d50*/  HADD2.F32 R34, -RZ, R34.H1_H1 ;  /* 0x30000022ff227230 */ /* 0x000fe20000004100 */
[----:B------:R-:W-:Y:S01]  /*7d60*/  SHF.R.U32.HI R15, RZ, 0x8, R15 ;  /* 0x00000008ff0f7819 */ /* 0x000fe2000001160f */
[----:B------:R-:W-:Y:S01]  /*7d70*/  FFMA.FTZ R14, R13, R25, R24 ;  /* 0x000000190d0e7223 */ /* 0x000fe20000010018 */
[----:B------:R-:W-:Y:S02]  /*7d80*/  LOP3.LUT R12, R12, 0x64006400, RZ, 0xfc, !PT ;  /* 0x640064000c0c7812 */ /* 0x000fe400078efcff */
[----:B------:R-:W-:Y:S01]  /*7d90*/  LOP3.LUT R13, R38, 0xf000f, RZ, 0xc0, !PT ;  /* 0x000f000f260d7812 */ /* 0x000fe200078ec0ff */
[----:B------:R-:W-:Y:S01]  /*7da0*/  FFMA.FTZ R24, R25, R34, R42 ;  /* 0x0000002219187223 */ /* 0x000fe2000001002a */
[----:B------:R-:W-:Y:S01]  /*7db0*/  HADD2.F32 R22, -RZ, R22.H1_H1 ;  /* 0x30000016ff167230 */ /* 0x000fe20000004100 */
[----:B------:R-:W-:Y:S01]  /*7dc0*/  LOP3.LUT R39, R40, 0xf000f, RZ, 0xc0, !PT ;  /* 0x000f000f28277812 */ /* 0x000fe200078ec0ff */
[----:B------:R-:W-:Y:S01]  /*7dd0*/  HADD2.F32 R44, -RZ, R37.H1_H1 ;  /* 0x30000025ff2c7230 */ /* 0x000fe20000004100 */
[----:B------:R-:W-:Y:S01]  /*7de0*/  LOP3.LUT R42, R15, 0xf000f, RZ, 0xc0, !PT ;  /* 0x000f000f0f2a7812 */ /* 0x000fe200078ec0ff */
[----:B------:R-:W-:Y:S01]  /*7df0*/  HADD2 R34, R12, -1032, -1032 ;  /* 0xe408e4080c227430 */ /* 0x000fe20000000000 */
[----:B------:R-:W-:Y:S01]  /*7e00*/  LOP3.LUT R13, R13, 0x64006400, RZ, 0xfc, !PT ;  /* 0x640064000d0d7812 */ /* 0x000fe200078efcff */
[----:B------:R-:W-:Y:S01]  /*7e10*/  FFMA.FTZ R22, R25, R22, R49 ;  /* 0x0000001619167223 */ /* 0x000fe20000010031 */
[----:B------:R-:W-:-:S02]  /*7e20*/  LOP3.LUT R41, R39, 0x64006400, RZ, 0xfc, !PT ;  /* 0x6400640027297812 */ /* 0x000fc400078efcff */
[----:B------:R-:W-:Y:S01]  /*7e30*/  LOP3.LUT R42, R42, 0x64006400, RZ, 0xfc, !PT ;  /* 0x640064002a2a7812 */ /* 0x000fe200078efcff */
[----:B------:R-:W-:Y:S01]  /*7e40*/  FFMA.FTZ R25, R25, R44, R43 ;  /* 0x0000002c19197223 */ /* 0x000fe2000001002b */
[----:B------:R-:W-:Y:S02]  /*7e50*/  HADD2 R39, R13, -1032, -1032 ;  /* 0xe408e4080d277430 */ /* 0x000fe40000000000 */
[----:B-1----:R-:W-:Y:S02]  /*7e60*/  HADD2.F32 R37, -RZ, R28.H0_H0 ;  /* 0x2000001cff257230 */ /* 0x002fe40000004100 */
[----:B------:R-:W-:Y:S02]  /*7e70*/  HADD2.F32 R43, -RZ, R34.H0_H0 ;  /* 0x20000022ff2b7230 */ /* 0x000fe40000004100 */
[----:B------:R-:W-:Y:S02]  /*7e80*/  HADD2 R41, R41, -1032, -1032 ;  /* 0xe408e40829297430 */ /* 0x000fe40000000000 */
[----:B------:R-:W-:-:S02]  /*7e90*/  HADD2 R13, R42, -1032, -1032 ;  /* 0xe408e4082a0d7430 */ /* 0x000fc40000000000 */
[----:B------:R-:W-:Y:S02]  /*7ea0*/  HADD2.F32 R28, -RZ, R28.H1_H1 ;  /* 0x3000001cff1c7230 */ /* 0x000fe40000004100 */
[----:B------:R-:W-:Y:S01]  /*7eb0*/  FFMA.FTZ R14, R43, R37, R14 ;  /* 0x000000252b0e7223 */ /* 0x000fe2000001000e */
[----:B------:R-:W-:Y:S02]  /*7ec0*/  HADD2.F32 R42, -RZ, R39.H0_H0 ;  /* 0x20000027ff2a7230 */ /* 0x000fe40000004100 */
[----:B------:R-:W-:Y:S02]  /*7ed0*/  HADD2.F32 R45, -RZ, R34.H1_H1 ;  /* 0x30000022ff2d7230 */ /* 0x000fe40000004100 */
[----:B------:R-:W-:Y:S02]  /*7ee0*/  HADD2.F32 R43, -RZ, R41.H0_H0 ;  /* 0x20000029ff2b7230 */ /* 0x000fe40000004100 */
[----:B------:R-:W-:Y:S02]  /*7ef0*/  HADD2.F32 R44, -RZ, R13.H0_H0 ;  /* 0x2000000dff2c7230 */ /* 0x000fe40000004100 */
[----:B------:R-:W-:Y:S01]  /*7f00*/  FFMA.FTZ R49, R37, R42, R24 ;  /* 0x0000002a25317223 */ /* 0x000fe20000010018 */
[----:B------:R-:W-:-:S02]  /*7f10*/  HADD2.F32 R47, -RZ, R39.H1_H1 ;  /* 0x30000027ff2f7230 */ /* 0x000fc40000004100 */
[----:B------:R-:W-:Y:S01]  /*7f20*/  FFMA.FTZ R39, R45, R28, R14 ;  /* 0x0000001c2d277223 */ /* 0x000fe2000001000e */
[----:B------:R-:W-:Y:S02]  /*7f30*/  LOP3.LUT R36, R36, 0xf000f0, RZ, 0xc0, !PT ;  /* 0x00f000f024247812 */ /* 0x000fe400078ec0ff */
[----:B------:R-:W-:Y:S02]  /*7f40*/  LOP3.LUT R38, R38, 0xf000f0, RZ, 0xc0, !PT ;  /* 0x00f000f026267812 */ /* 0x000fe400078ec0ff */
[----:B------:R-:W-:Y:S02]  /*7f50*/  LOP3.LUT R40, R40, 0xf000f0, RZ, 0xc0, !PT ;  /* 0x00f000f028287812 */ /* 0x000fe400078ec0ff */
[----:B------:R-:W-:Y:S01]  /*7f60*/  LOP3.LUT R14, R15, 0xf000f0, RZ, 0xc0, !PT ;  /* 0x00f000f00f0e7812 */ /* 0x000fe200078ec0ff */
[C---:B------:R-:W-:Y:S01]  /*7f70*/  FFMA.FTZ R43, R37.reuse, R43, R22 ;  /* 0x0000002b252b7223 */ /* 0x040fe20000010016 */
[----:B------:R-:W-:Y:S01]  /*7f80*/  FFMA.FTZ R25, R37, R44, R25 ;  /* 0x0000002c25197223 */ /* 0x000fe20000010019 */
[----:B------:R-:W-:Y:S01]  /*7f90*/  FFMA.FTZ R37, R28, R47, R49 ;  /* 0x0000002f1c257223 */ /* 0x000fe20000010031 */
[----:B------:R-:W-:Y:S01]  /*7fa0*/  HADD2.F32 R22, -RZ, R41.H1_H1 ;  /* 0x30000029ff167230 */ /* 0x000fe20000004100 */
[----:B------:R-:W-:-:S02]  /*7fb0*/  LOP3.LUT R15, R36, 0x64006400, RZ, 0xfc, !PT ;  /* 0x64006400240f7812 */ /* 0x000fc400078efcff */
[----:B------:R-:W-:Y:S02]  /*7fc0*/  LOP3.LUT R41, R38, 0x64006400, RZ, 0xfc, !PT ;  /* 0x6400640026297812 */ /* 0x000fe400078efcff */
[----:B------:R-:W-:Y:S02]  /*7fd0*/  LOP3.LUT R45, R40, 0x64006400, RZ, 0xfc, !PT ;  /* 0x64006400282d7812 */ /* 0x000fe400078efcff */
[----:B------:R-:W-:Y:S01]  /*7fe0*/  LOP3.LUT R47, R14, 0x64006400, RZ, 0xfc, !PT ;  /* 0x640064000e2f7812 */ /* 0x000fe200078efcff */
[-C--:B------:R-:W-:Y:S02]  /*7ff0*/  HFMA2 R14, R15, R26.reuse.H0_H0, -72, -72 ;  /* 0xd480d4800f0e7431 */ /* 0x080fe4000004001a */
[----:B------:R-:W-:Y:S02]  /*8000*/  HADD2.F32 R34, -RZ, R13.H1_H1 ;  /* 0x3000000dff227230 */ /* 0x000fe40000004100 */
[-C--:B------:R-:W-:Y:S02]  /*8010*/  HFMA2 R41, R41, R26.reuse.H0_H0, -72, -72 ;  /* 0xd480d48029297431 */ /* 0x080fe4000004001a */
[----:B------:R-:W-:-:S02]  /*8020*/  HFMA2 R45, R45, R26.H0_H0, -72, -72 ;  /* 0xd480d4802d2d7431 */ /* 0x000fc4000004001a */
[----:B------:R-:W-:Y:S02]  /*8030*/  HFMA2 R15, R47, R26.H0_H0, -72, -72 ;  /* 0xd480d4802f0f7431 */ /* 0x000fe4000004001a */
[C---:B------:R-:W-:Y:S01]  /*8040*/  FFMA.FTZ R43, R28.reuse, R22, R43 ;  /* 0x000000161c2b7223 */ /* 0x040fe2000001002b */
[----:B------:R-:W-:Y:S02]  /*8050*/  HADD2.F32 R12, -RZ, R29.H0_H0 ;  /* 0x2000001dff0c7230 */ /* 0x000fe40000004100 */
[----:B------:R-:W-:Y:S02]  /*8060*/  HADD2.F32 R22, -RZ, R14.H0_H0 ;  /* 0x2000000eff167230 */ /* 0x000fe40000004100 */
[----:B------:R-:W-:Y:S01]  /*8070*/  FFMA.FTZ R47, R28, R34, R25 ;  /* 0x000000221c2f7223 */ /* 0x000fe20000010019 */
[----:B------:R-:W-:Y:S02]  /*8080*/  HADD2.F32 R13, -RZ, R41.H0_H0 ;  /* 0x20000029ff0d7230 */ /* 0x000fe40000004100 */
[----:B------:R-:W-:-:S02]  /*8090*/  HADD2.F32 R24, -RZ, R45.H0_H0 ;  /* 0x2000002dff187230 */ /* 0x000fc40000004100 */
[----:B------:R-:W-:Y:S02]  /*80a0*/  HADD2.F32 R36, -RZ, R15.H0_H0 ;  /* 0x2000000fff247230 */ /* 0x000fe40000004100 */
[----:B------:R-:W-:Y:S01]  /*80b0*/  FFMA.FTZ R25, R22, R12, R39 ;  /* 0x0000000c16197223 */ /* 0x000fe20000010027 */
[C---:B------:R-:W-:Y:S01]  /*80c0*/  FFMA.FTZ R28, R12.reuse, R13, R37 ;  /* 0x0000000d0c1c7223 */ /* 0x040fe20000010025 */
[C---:B------:R-:W-:Y:S01]  /*80d0*/  FFMA.FTZ R39, R12.reuse, R24, R43 ;  /* 0x000000180c277223 */ /* 0x040fe2000001002b */
[----:B------:R-:W-:Y:S02]  /*80e0*/  HADD2.F32 R29, -RZ, R29.H1_H1 ;  /* 0x3000001dff1d7230 */ /* 0x000fe40000004100 */
[----:B------:R-:W-:Y:S01]  /*80f0*/  FFMA.FTZ R34, R12, R36, R47 ;  /* 0x000000240c227223 */ /* 0x000fe2000001002f */
[----:B------:R-:W-:Y:S02]  /*8100*/  HADD2.F32 R12, -RZ, R14.H1_H1 ;  /* 0x3000000eff0c7230 */ /* 0x000fe40000004100 */
[----:B------:R-:W-:-:S02]  /*8110*/  HADD2.F32 R22, -RZ, R2.H0_H0 ;  /* 0x20000002ff167230 */ /* 0x000fc40000004100 */
[----:B------:R-:W-:Y:S02]  /*8120*/  HADD2.F32 R14, -RZ, R2.H1_H1 ;  /* 0x30000002ff0e7230 */ /* 0x000fe40000004100 */
[----:B------:R-:W-:Y:S02]  /*8130*/  HADD2.F32 R24, -RZ, R41.H1_H1 ;  /* 0x30000029ff187230 */ /* 0x000fe40000004100 */
[----:B------:R-:W-:Y:S01]  /*8140*/  FFMA.FTZ R25, R12, R29, R25 ;  /* 0x0000001d0c197223 */ /* 0x000fe20000010019 */
[----:B------:R-:W-:Y:S01]  /*8150*/  FMUL.FTZ R31, R22, R31 ;  /* 0x0000001f161f7220 */ /* 0x000fe20000410000 */
[----:B------:R-:W0:Y:S01]  /*8160*/  LDS.64 R12, [UR4+0x20] ;  /* 0x00002004ff0c7984 */ /* 0x000e220008000a00 */
[----:B------:R-:W-:Y:S01]  /*8170*/  FMUL.FTZ R33, R14, R33 ;  /* 0x000000210e217220 */ /* 0x000fe20000410000 */
[----:B------:R-:W-:Y:S01]  /*8180*/  FFMA.FTZ R37, R29, R24, R28 ;  /* 0x000000181d257223 */ /* 0x000fe2000001001c */
[----:B------:R-:W-:Y:S02]  /*8190*/  HADD2.F32 R36, -RZ, R45.H1_H1 ;  /* 0x3000002dff247230 */ /* 0x000fe40000004100 */
[----:B------:R-:W-:-:S02]  /*81a0*/  HADD2.F32 R15, -RZ, R15.H1_H1 ;  /* 0x3000000fff0f7230 */ /* 0x000fc40000004100 */
[--C-:B------:R-:W-:Y:S02]  /*81b0*/  HADD2.F32 R28, -RZ, R0.reuse.H0_H0 ;  /* 0x20000000ff1c7230 */ /* 0x100fe40000004100 */
[----:B------:R-:W-:Y:S01]  /*81c0*/  HADD2.F32 R24, -RZ, R0.H1_H1 ;  /* 0x30000000ff187230 */ /* 0x000fe20000004100 */
[----:B------:R-:W-:Y:S02]  /*81d0*/  F2FP.F16.F32.PACK_AB R31, RZ, R31 ;  /* 0x0000001fff1f723e */ /* 0x000fe400000000ff */
[----:B------:R-:W-:Y:S01]  /*81e0*/  F2FP.F16.F32.PACK_AB R33, RZ, R33 ;  /* 0x00000021ff21723e */ /* 0x000fe200000000ff */
[C---:B------:R-:W-:Y:S01]  /*81f0*/  FFMA.FTZ R39, R29.reuse, R36, R39 ;  /* 0x000000241d277223 */ /* 0x040fe20000010027 */
[----:B------:R-:W-:Y:S01]  /*8200*/  FMUL.FTZ R23, R28, R23 ;  /* 0x000000171c177220 */ /* 0x000fe20000410000 */
[----:B------:R-:W-:Y:S01]  /*8210*/  FMUL.FTZ R27, R24, R27 ;  /* 0x0000001b181b7220 */ /* 0x000fe20000410000 */
[----:B------:R-:W-:Y:S01]  /*8220*/  FFMA.FTZ R15, R29, R15, R34 ;  /* 0x0000000f1d0f7223 */ /* 0x000fe20000010022 */
[----:B------:R-:W-:Y:S01]  /*8230*/  FMUL.FTZ R25, R22, R25 ;  /* 0x0000001916197220 */ /* 0x000fe20000410000 */
[----:B------:R-:W-:Y:S01]  /*8240*/  FMUL.FTZ R37, R14, R37 ;  /* 0x000000250e257220 */ /* 0x000fe20000410000 */
[----:B------:R-:W-:-:S02]  /*8250*/  PRMT R31, R31, 0x5410, R33 ;  /* 0x000054101f1f7816 */ /* 0x000fc40000000021 */
[----:B------:R-:W-:Y:S01]  /*8260*/  MOV R29, R5 ;  /* 0x00000005001d7202 */ /* 0x000fe20000000f00 */
[----:B------:R-:W-:Y:S01]  /*8270*/  FMUL.FTZ R39, R28, R39 ;  /* 0x000000271c277220 */ /* 0x000fe20000410000 */
[----:B------:R-:W-:Y:S01]  /*8280*/  FMUL.FTZ R15, R24, R15 ;  /* 0x0000000f180f7220 */ /* 0x000fe20000410000 */
[----:B------:R-:W-:Y:S02]  /*8290*/  F2FP.F16.F32.PACK_AB R5, RZ, R23 ;  /* 0x00000017ff05723e */ /* 0x000fe400000000ff */
[----:B------:R-:W-:Y:S02]  /*82a0*/  F2FP.F16.F32.PACK_AB R27, RZ, R27 ;  /* 0x0000001bff1b723e */ /* 0x000fe400000000ff */
[----:B------:R-:W-:Y:S02]  /*82b0*/  F2FP.F16.F32.PACK_AB R25, RZ, R25 ;  /* 0x00000019ff19723e */ /* 0x000fe400000000ff */
[----:B------:R-:W-:Y:S01]  /*82c0*/  F2FP.F16.F32.PACK_AB R37, RZ, R37 ;  /* 0x00000025ff25723e */ /* 0x000fe200000000ff */
[----:B------:R-:W-:Y:S01]  /*82d0*/  HFMA2.MMA R23, R31, 1, 1, R29 ;  /* 0x3c003c001f177835 */ /* 0x000fe2000000001d */
[----:B------:R-:W-:-:S02]  /*82e0*/  F2FP.F16.F32.PACK_AB R39, RZ, R39 ;  /* 0x00000027ff27723e */ /* 0x000fc400000000ff */
[----:B------:R-:W-:Y:S02]  /*82f0*/  F2FP.F16.F32.PACK_AB R15, RZ, R15 ;  /* 0x0000000fff0f723e */ /* 0x000fe400000000ff */
[----:B------:R-:W-:Y:S02]  /*8300*/  PRMT R5, R5, 0x5410, R27 ;  /* 0x0000541005057816 */ /* 0x000fe4000000001b */
[----:B------:R-:W-:Y:S02]  /*8310*/  PRMT R25, R25, 0x5410, R37 ;  /* 0x0000541019197816 */ /* 0x000fe40000000025 */
[----:B------:R-:W-:Y:S01]  /*8320*/  PRMT R39, R39, 0x5410, R15 ;  /* 0x0000541027277816 */ /* 0x000fe2000000000f */
[----:B------:R-:W-:Y:S01]  /*8330*/  HADD2 R15, R5, R4 ;  /* 0x00000004050f7230 */ /* 0x000fe20000000000 */
[----:B-----5:R-:W-:Y:S02]  /*8340*/  LOP3.LUT R5, R8, 0xf000f, RZ, 0xc0, !PT ;  /* 0x000f000f08057812 */ /* 0x020fe400078ec0ff */
[----:B------:R-:W-:Y:S01]  /*8350*/  HFMA2.MMA R23, R25, 1, 1, R23 ;  /* 0x3c003c0019177835 */ /* 0x000fe20000000017 */
[C---:B------:R-:W-:Y:S01]  /*8360*/  LOP3.LUT R29, R9.reuse, 0xf000f, RZ, 0xc0, !PT ;  /* 0x000f000f091d7812 */ /* 0x040fe200078ec0ff */
[----:B------:R-:W-:Y:S01]  /*8370*/  HADD2 R15, R39, R15 ;  /* 0x0000000f270f7230 */ /* 0x000fe20000000000 */
[----:B------:R-:W-:-:S02]  /*8380*/  LOP3.LUT R36, R9, 0xf000f0, RZ, 0xc0, !PT ;  /* 0x00f000f009247812 */ /* 0x000fc400078ec0ff */
[----:B------:R-:W-:Y:S02]  /*8390*/  SHF.R.U32.HI R25, RZ, 0x8, R9 ;  /* 0x00000008ff197819 */ /* 0x000fe40000011609 */
[C---:B------:R-:W-:Y:S02]  /*83a0*/  LOP3.LUT R9, R10.reuse, 0xf000f, RZ, 0xc0, !PT ;  /* 0x000f000f0a097812 */ /* 0x040fe400078ec0ff */
[C---:B------:R-:W-:Y:S02]  /*83b0*/  LOP3.LUT R39, R11.reuse, 0xf000f, RZ, 0xc0, !PT ;  /* 0x000f000f0b277812 */ /* 0x040fe400078ec0ff */
[----:B------:R-:W-:Y:S02]  /*83c0*/  LOP3.LUT R38, R10, 0xf000f0, RZ, 0xc0, !PT ;  /* 0x00f000f00a267812 */ /* 0x000fe400078ec0ff */
[----:B------:R-:W-:Y:S02]  /*83d0*/  SHF.R.U32.HI R27, RZ, 0x8, R10 ;  /* 0x00000008ff1b7819 */ /* 0x000fe4000001160a */
[----:B------:R-:W-:-:S02]  /*83e0*/  LOP3.LUT R33, R11, 0xf000f0, RZ, 0xc0, !PT ;  /* 0x00f000f00b217812 */ /* 0x000fc400078ec0ff */
[----:B------:R-:W-:Y:S02]  /*83f0*/  SHF.R.U32.HI R10, RZ, 0x8, R11 ;  /* 0x00000008ff0a7819 */ /* 0x000fe4000001160b */
        /* <DEDUP_REMOVED lines=8> */
[--C-:B------:R-:W-:Y:S02]  /*8480*/  HADD2.F32 R5, -RZ, R9.reuse.H0_H0 ;  /* 0x20000009ff057230 */ /* 0x100fe40000004100 */
[----:B------:R-:W-:Y:S02]  /*8490*/  HADD2.F32 R42, -RZ, R9.H1_H1 ;  /* 0x30000009ff2a7230 */ /* 0x000fe40000004100 */
[--C-:B0-----:R-:W-:Y:S02]  /*84a0*/  HADD2.F32 R4, -RZ, R12.reuse.H0_H0 ;  /* 0x2000000cff047230 */ /* 0x101fe40000004100 */
[----:B------:R-:W-:-:S02]  /*84b0*/  HADD2.F32 R31, -RZ, R12.H1_H1 ;  /* 0x3000000cff1f7230 */ /* 0x000fc40000004100 */
[--C-:B------:R-:W-:Y:S02]  /*84c0*/  HADD2.F32 R34, -RZ, R13.reuse.H0_H0 ;  /* 0x2000000dff227230 */ /* 0x100fe40000004100 */
[----:B------:R-:W-:Y:S02]  /*84d0*/  HADD2.F32 R29, -RZ, R13.H1_H1 ;  /* 0x3000000dff1d7230 */ /* 0x000fe40000004100 */
[----:B------:R-:W-:Y:S01]  /*84e0*/  HADD2.F32 R43, -RZ, R41.H0_H0 ;  /* 0x20000029ff2b7230 */ /* 0x000fe20000004100 */
[----:B------:R-:W0:Y:S01]  /*84f0*/  LDS.64 R12, [UR4+0x28] ;  /* 0x00002804ff0c7984 */ /* 0x000e220008000a00 */
[--C-:B------:R-:W-:Y:S02]  /*8500*/  HADD2.F32 R9, -RZ, R40.reuse.H0_H0 ;  /* 0x20000028ff097230 */ /* 0x100fe40000004100 */
[----:B------:R-:W-:Y:S01]  /*8510*/  HADD2.F32 R11, -RZ, R39.H0_H0 ;  /* 0x20000027ff0b7230 */ /* 0x000fe20000004100 */
[----:B------:R-:W-:Y:S01]  /*8520*/  LOP3.LUT R37, R8, 0xf000f0, RZ, 0xc0, !PT ;  /* 0x00f000f008257812 */ /* 0x000fe200078ec0ff */
[----:B------:R-:W-:Y:S01]  /*8530*/  FFMA.FTZ R5, R5, R4, RZ ;  /* 0x0000000405057223 */ /* 0x000fe200000100ff */
[C---:B------:R-:W-:Y:S01]  /*8540*/  FFMA.FTZ R46, R4.reuse, R43, RZ ;  /* 0x0000002b042e7223 */ /* 0x040fe200000100ff */
[C---:B------:R-:W-:Y:S01]  /*8550*/  FFMA.FTZ R45, R4.reuse, R9, RZ ;  /* 0x00000009042d7223 */ /* 0x040fe200000100ff */
[----:B------:R-:W-:Y:S01]  /*8560*/  FFMA.FTZ R4, R4, R11, RZ ;  /* 0x0000000b04047223 */ /* 0x000fe200000100ff */
[----:B------:R-:W-:Y:S01]  /*8570*/  LOP3.LUT R11, R37, 0x64006400, RZ, 0xfc, !PT ;  /* 0x64006400250b7812 */ /* 0x000fe200078efcff */
[----:B------:R-:W-:Y:S01]  /*8580*/  HADD2.F32 R44, -RZ, R41.H1_H1 ;  /* 0x30000029ff2c7230 */ /* 0x000fe20000004100 */
[----:B------:R-:W-:Y:S01]  /*8590*/  LOP3.LUT R41, R36, 0x64006400, RZ, 0xfc, !PT ;  /* 0x6400640024297812 */ /* 0x000fe200078efcff */
[----:B------:R-:W-:-:S02]  /*85a0*/  HADD2.F32 R40, -RZ, R40.H1_H1 ;  /* 0x30000028ff287230 */ /* 0x000fc40000004100 */
[-C--:B------:R-:W-:Y:S01]  /*85b0*/  HFMA2 R11, R11, R26.reuse.H0_H0, -72, -72 ;  /* 0xd480d4800b0b7431 */ /* 0x080fe2000004001a */
[----:B------:R-:W-:Y:S01]  /*85c0*/  LOP3.LUT R43, R38, 0x64006400, RZ, 0xfc, !PT ;  /* 0x64006400262b7812 */ /* 0x000fe200078efcff */
[-C--:B------:R-:W-:Y:S02]  /*85d0*/  HFMA2 R36, R41, R26.reuse.H0_H0, -72, -72 ;  /* 0xd480d48029247431 */ /* 0x080fe4000004001a */
[----:B------:R-:W-:Y:S01]  /*85e0*/  FFMA.FTZ R37, R31, R40, R45 ;  /* 0x000000281f257223 */ /* 0x000fe2000001002d */
[----:B------:R-:W-:Y:S01]  /*85f0*/  LOP3.LUT R45, R33, 0x64006400, RZ, 0xfc, !PT ;  /* 0x64006400212d7812 */ /* 0x000fe200078efcff */
[----:B------:R-:W-:Y:S02]  /*8600*/  HADD2.F32 R41, -RZ, R39.H1_H1 ;  /* 0x30000027ff297230 */ /* 0x000fe40000004100 */
[----:B------:R-:W-:Y:S01]  /*8610*/  FFMA.FTZ R5, R42, R31, R5 ;  /* 0x0000001f2a057223 */ /* 0x000fe20000010005 */
[----:B------:R-:W-:Y:S02]  /*8620*/  HADD2.F32 R40, -RZ, R11.H0_H0 ;  /* 0x2000000bff287230 */ /* 0x000fe40000004100 */
[----:B------:R-:W-:-:S02]  /*8630*/  HFMA2 R33, R43, R26.H0_H0, -72, -72 ;  /* 0xd480d4802b217431 */ /* 0x000fc4000004001a */
[----:B------:R-:W-:Y:S02]  /*8640*/  HFMA2 R38, R45, R26.H0_H0, -72, -72 ;  /* 0xd480d4802d267431 */ /* 0x000fe4000004001a */
[C---:B------:R-:W-:Y:S01]  /*8650*/  FFMA.FTZ R41, R31.reuse, R41, R4 ;  /* 0x000000291f297223 */ /* 0x040fe20000010004 */
[----:B------:R-:W-:Y:S02]  /*8660*/  HADD2.F32 R4, -RZ, R11.H1_H1 ;  /* 0x3000000bff047230 */ /* 0x000fe40000004100 */
[----:B------:R-:W-:Y:S01]  /*8670*/  FFMA.FTZ R5, R40, R34, R5 ;  /* 0x0000002228057223 */ /* 0x000fe20000010005 */
[----:B------:R-:W-:Y:S01]  /*8680*/  SHF.R.U32.HI R8, RZ, 0x8, R8 ;  /* 0x00000008ff087819 */ /* 0x000fe20000011608 */
[----:B------:R-:W-:Y:S01]  /*8690*/  FFMA.FTZ R9, R31, R44, R46 ;  /* 0x0000002c1f097223 */ /* 0x000fe2000001002e */
[----:B------:R-:W-:Y:S02]  /*86a0*/  HADD2.F32 R39, -RZ, R36.H0_H0 ;  /* 0x20000024ff277230 */ /* 0x000fe40000004100 */
[----:B------:R-:W-:Y:S01]  /*86b0*/  FFMA.FTZ R31, R4, R29, R5 ;  /* 0x0000001d041f7223 */ /* 0x000fe20000010005 */
[----:B------:R-:W-:-:S02]  /*86c0*/  HADD2.F32 R42, -RZ, R33.H0_H0 ;  /* 0x20000021ff2a7230 */ /* 0x000fc40000004100 */
[----:B------:R-:W-:Y:S01]  /*86d0*/  HADD2.F32 R44, -RZ, R38.H0_H0 ;  /* 0x20000026ff2c7230 */ /* 0x000fe20000004100 */
[----:B------:R-:W-:Y:S01]  /*86e0*/  LOP3.LUT R4, R8, 0xf000f, RZ, 0xc0, !PT ;  /* 0x000f000f08047812 */ /* 0x000fe200078ec0ff */
[C---:B------:R-:W-:Y:S01]  /*86f0*/  FFMA.FTZ R40, R34.reuse, R39, R9 ;  /* 0x0000002722287223 */ /* 0x040fe20000010009 */
[C---:B------:R-:W-:Y:S01]  /*8700*/  FFMA.FTZ R9, R34.reuse, R42, R37 ;  /* 0x0000002a22097223 */ /* 0x040fe20000010025 */
[----:B------:R-:W-:Y:S02]  /*8710*/  HADD2.F32 R36, -RZ, R36.H1_H1 ;  /* 0x30000024ff247230 */ /* 0x000fe40000004100 */
[----:B------:R-:W-:Y:S01]  /*8720*/  FFMA.FTZ R41, R34, R44, R41 ;  /* 0x0000002c22297223 */ /* 0x000fe20000010029 */
[----:B------:R-:W-:Y:S01]  /*8730*/  LOP3.LUT R5, R25, 0xf000f, RZ, 0xc0, !PT ;  /* 0x000f000f19057812 */ /* 0x000fe200078ec0ff */
[----:B------:R-:W-:Y:S01]  /*8740*/  HADD2.F32 R34, -RZ, R33.H1_H1 ;  /* 0x30000021ff227230 */ /* 0x000fe20000004100 */
[----:B------:R-:W-:Y:S01]  /*8750*/  LOP3.LUT R4, R4, 0x64006400, RZ, 0xfc, !PT ;  /* 0x6400640004047812 */ /* 0x000fe200078efcff */
[----:B------:R-:W-:Y:S01]  /*8760*/  HADD2.F32 R38, -RZ, R38.H1_H1 ;  /* 0x30000026ff267230 */ /* 0x000fe20000004100 */
[----:B------:R-:W-:Y:S01]  /*8770*/  LOP3.LUT R37, R10, 0xf000f, RZ, 0xc0, !PT ;  /* 0x000f000f0a257812 */ /* 0x000fe200078ec0ff */
[----:B------:R-:W-:Y:S01]  /*8780*/  FFMA.FTZ R11, R29, R36, R40 ;  /* 0x000000241d0b7223 */ /* 0x000fe20000010028 */
[----:B------:R-:W-:Y:S01]  /*8790*/  LOP3.LUT R5, R5, 0x64006400, RZ, 0xfc, !PT ;  /* 0x6400640005057812 */ /* 0x000fe200078efcff */
[----:B------:R-:W-:Y:S01]  /*87a0*/  FFMA.FTZ R9, R29, R34, R9 ;  /* 0x000000221d097223 */ /* 0x000fe20000010009 */
[----:B------:R-:W-:Y:S01]  /*87b0*/  LOP3.LUT R33, R27, 0xf000f, RZ, 0xc0, !PT ;  /* 0x000f000f1b217812 */ /* 0x000fe200078ec0ff */
[----:B------:R-:W-:-:S02]  /*87c0*/  HADD2 R36, R4, -1032, -1032 ;  /* 0xe408e40804247430 */ /* 0x000fc40000000000 */
[----:B------:R-:W-:Y:S01]  /*87d0*/  FFMA.FTZ R29, R29, R38, R41 ;  /* 0x000000261d1d7223 */ /* 0x000fe20000010029 */
[----:B------:R-:W-:Y:S01]  /*87e0*/  LOP3.LUT R38, R37, 0x64006400, RZ, 0xfc, !PT ;  /* 0x6400640025267812 */ /* 0x000fe200078efcff */
[----:B------:R-:W-:Y:S01]  /*87f0*/  HADD2 R37, R5, -1032, -1032 ;  /* 0xe408e40805257430 */ /* 0x000fe20000000000 */
[----:B------:R-:W-:Y:S01]  /*8800*/  LOP3.LUT R33, R33, 0x64006400, RZ, 0xfc, !PT ;  /* 0x6400640021217812 */ /* 0x000fe200078efcff */
[----:B0-----:R-:W-:Y:S02]  /*8810*/  HADD2.F32 R34, -RZ, R12.H0_H0 ;  /* 0x2000000cff227230 */ /* 0x001fe40000004100 */
[----:B------:R-:W-:Y:S02]  /*8820*/  HADD2.F32 R40, -RZ, R36.H0_H0 ;  /* 0x20000024ff287230 */ /* 0x000fe40000004100 */
[----:B------:R-:W-:Y:S02]  /*8830*/  HADD2 R5, R38, -1032, -1032 ;  /* 0xe408e40826057430 */ /* 0x000fe40000000000 */
[----:B------:R-:W-:-:S02]  /*8840*/  HADD2.F32 R38, -RZ, R37.H0_H0 ;  /* 0x20000025ff267230 */ /* 0x000fc40000004100 */
[----:B------:R-:W-:Y:S02]  /*8850*/  HADD2 R33, R33, -1032, -1032 ;  /* 0xe408e40821217430 */ /* 0x000fe40000000000 */
[----:B------:R-:W-:Y:S02]  /*8860*/  HADD2.F32 R12, -RZ, R12.H1_H1 ;  /* 0x3000000cff0c7230 */ /* 0x000fe40000004100 */
[----:B------:R-:W-:Y:S01]  /*8870*/  FFMA.FTZ R40, R40, R34, R31 ;  /* 0x0000002228287223 */ /* 0x000fe2000001001f */
[----:B------:R-:W-:Y:S02]  /*8880*/  HADD2.F32 R31, -RZ, R36.H1_H1 ;  /* 0x30000024ff1f7230 */ /* 0x000fe40000004100 */
[----:B------:R-:W-:Y:S01]  /*8890*/  FFMA.FTZ R39, R34, R38, R11 ;  /* 0x0000002622277223 */ /* 0x000fe2000001000b */
[----:B------:R-:W-:Y:S02]  /*88a0*/  HADD2.F32 R37, -RZ, R37.H1_H1 ;  /* 0x30000025ff257230 */ /* 0x000fe40000004100 */
[----:B------:R-:W-:-:S02]  /*88b0*/  HADD2.F32 R42, -RZ, R33.H0_H0 ;  /* 0x20000021ff2a7230 */ /* 0x000fc40000004100 */
[----:B------:R-:W-:Y:S01]  /*88c0*/  FFMA.FTZ R11, R31, R12, R40 ;  /* 0x0000000c1f0b7223 */ /* 0x000fe20000010028 */
[----:B------:R-:W-:Y:S01]  /*88d0*/  LOP3.LUT R25, R25, 0xf000f0, RZ, 0xc0, !PT ;  /* 0x00f000f019197812 */ /* 0x000fe200078ec0ff */
[----:B------:R-:W-:Y:S01]  /*88e0*/  FFMA.FTZ R31, R12, R37, R39 ;  /* 0x000000250c1f7223 */ /* 0x000fe20000010027 */
[----:B------:R-:W-:Y:S02]  /*88f0*/  HADD2.F32 R37, -RZ, R33.H1_H1 ;  /* 0x30000021ff257230 */ /* 0x000fe40000004100 */
[----:B------:R-:W-:Y:S01]  /*8900*/  FFMA.FTZ R41, R34, R42, R9 ;  /* 0x0000002a22297223 */ /* 0x000fe20000010009 */
[----:B------:R-:W-:Y:S02]  /*8910*/  LOP3.LUT R33, R8, 0xf000f0, RZ, 0xc0, !PT ;  /* 0x00f000f008217812 */ /* 0x000fe400078ec0ff */
[----:B------:R-:W0:Y:S01]  /*8920*/  LDS.64 R8, [UR4+0x30] ;  /* 0x00003004ff087984 */ /* 0x000e220008000a00 */
[----:B------:R-:W-:Y:S02]  /*8930*/  LOP3.LUT R25, R25, 0x64006400, RZ, 0xfc, !PT ;  /* 0x6400640019197812 */ /* 0x000fe400078efcff */
[----:B------:R-:W-:Y:S01]  /*8940*/  LOP3.LUT R27, R27, 0xf000f0, RZ, 0xc0, !PT ;  /* 0x00f000f01b1b7812 */ /* 0x000fe200078ec0ff */
[----:B------:R-:W-:Y:S01]  /*8950*/  HADD2.F32 R44, -RZ, R5.H0_H0 ;  /* 0x20000005ff2c7230 */ /* 0x000fe20000004100 */
[----:B------:R-:W-:Y:S01]  /*8960*/  LOP3.LUT R10, R10, 0xf000f0, RZ, 0xc0, !PT ;  /* 0x00f000f00a0a7812 */ /* 0x000fe200078ec0ff */
[----:B------:R-:W-:Y:S01]  /*8970*/  FFMA.FTZ R41, R12, R37, R41 ;  /* 0x000000250c297223 */ /* 0x000fe20000010029 */
[----:B------:R-:W-:Y:S01]  /*8980*/  LOP3.LUT R33, R33, 0x64006400, RZ, 0xfc, !PT ;  /* 0x6400640021217812 */ /* 0x000fe200078efcff */
[----:B------:R-:W-:Y:S01]  /*8990*/  HFMA2 R25, R25, R26.H0_H0, -72, -72 ;  /* 0xd480d48019197431 */ /* 0x000fe2000004001a */
[----:B------:R-:W-:-:S02]  /*89a0*/  LOP3.LUT R27, R27, 0x64006400, RZ, 0xfc, !PT ;  /* 0x640064001b1b7812 */ /* 0x000fc400078efcff */
[----:B------:R-:W-:Y:S01]  /*89b0*/  LOP3.LUT R37, R10, 0x64006400, RZ, 0xfc, !PT ;  /* 0x640064000a257812 */ /* 0x000fe200078efcff */
[----:B------:R-:W-:Y:S01]  /*89c0*/  FFMA.FTZ R29, R34, R44, R29 ;  /* 0x0000002c221d7223 */ /* 0x000fe2000001001d */
[----:B------:R-:W-:Y:S02]  /*89d0*/  HADD2.F32 R34, -RZ, R5.H1_H1 ;  /* 0x30000005ff227230 */ /* 0x000fe40000004100 */
[-C--:B------:R-:W-:Y:S02]  /*89e0*/  HFMA2 R33, R33, R26.reuse.H0_H0, -72, -72 ;  /* 0xd480d48021217431 */ /* 0x080fe4000004001a */
[----:B------:R-:W-:Y:S02]  /*89f0*/  HADD2.F32 R4, -RZ, R13.H0_H0 ;  /* 0x2000000dff047230 */ /* 0x000fe40000004100 */
[----:B------:R-:W-:Y:S02]  /*8a00*/  HFMA2 R27, R27, R26.H0_H0, -72, -72 ;  /* 0xd480d4801b1b7431 */ /* 0x000fe4000004001a */
[----:B------:R-:W-:-:S02]  /*8a10*/  HADD2.F32 R5, -RZ, R25.H0_H0 ;  /* 0x20000019ff057230 */ /* 0x000fc40000004100 */
[----:B------:R-:W-:Y:S02]  /*8a20*/  HFMA2 R37, R37, R26.H0_H0, -72, -72 ;  /* 0xd480d48025257431 */ /* 0x000fe4000004001a */
        /* <DEDUP_REMOVED lines=12> */
[----:B------:R-:W-:Y:S02]  /*8af0*/  HADD2.F32 R36, -RZ, R27.H1_H1 ;  /* 0x3000001bff247230 */ /* 0x000fe40000004100 */
[C---:B------:R-:W-:Y:S01]  /*8b00*/  FFMA.FTZ R31, R13.reuse, R38, R5 ;  /* 0x000000260d1f7223 */ /* 0x040fe20000010005 */
[----:B------:R-:W-:Y:S01]  /*8b10*/  FFMA.FTZ R29, R10, R13, R11 ;  /* 0x0000000d0a1d7223 */ /* 0x000fe2000001000b */
[C---:B------:R-:W-:Y:S01]  /*8b20*/  FFMA.FTZ R25, R13.reuse, R12, R34 ;  /* 0x0000000c0d197223 */ /* 0x040fe20000010022 */
[----:B--2---:R-:W-:Y:S01]  /*8b30*/  LOP3.LUT R5, R16, 0xf000f, RZ, 0xc0, !PT ;  /* 0x000f000f10057812 */ /* 0x004fe200078ec0ff */
[----:B------:R-:W-:Y:S01]  /*8b40*/  FFMA.FTZ R27, R13, R36, R41 ;  /* 0x000000240d1b7223 */ /* 0x000fe20000010029 */
        /* <DEDUP_REMOVED lines=11> */
[--C-:B0-----:R-:W-:Y:S01]  /*8c00*/  HADD2.F32 R4, -RZ, R8.reuse.H0_H0 ;  /* 0x20000008ff047230 */ /* 0x101fe20000004100 */
[----:B------:R-:W-:Y:S01]  /*8c10*/  LOP3.LUT R10, R16, 0xf000f0, RZ, 0xc0, !PT ;  /* 0x00f000f0100a7812 */ /* 0x000fe200078ec0ff */
[----:B------:R-:W-:Y:S01]  /*8c20*/  HADD2.F32 R34, -RZ, R8.H1_H1 ;  /* 0x30000008ff227230 */ /* 0x000fe20000004100 */
[----:B------:R-:W-:Y:S01]  /*8c30*/  LOP3.LUT R38, R18, 0xf000f0, RZ, 0xc0, !PT ;  /* 0x00f000f012267812 */ /* 0x000fe200078ec0ff */
[--C-:B------:R-:W-:Y:S01]  /*8c40*/  HADD2.F32 R36, -RZ, R9.reuse.H0_H0 ;  /* 0x20000009ff247230 */ /* 0x100fe20000004100 */
[----:B------:R-:W0:Y:S01]  /*8c50*/  LDS.64 R12, [UR4+0x38] ;  /* 0x00003804ff0c7984 */ /* 0x000e220008000a00 */
[----:B------:R-:W-:-:S02]  /*8c60*/  HADD2.F32 R8, -RZ, R9.H1_H1 ;  /* 0x30000009ff087230 */ /* 0x000fc40000004100 */
[----:B------:R-:W-:Y:S02]  /*8c70*/  HADD2.F32 R5, -RZ, R42.H0_H0 ;  /* 0x2000002aff057230 */ /* 0x000fe40000004100 */
[----:B------:R-:W-:Y:S02]  /*8c80*/  HADD2.F32 R43, -RZ, R40.H0_H0 ;  /* 0x20000028ff2b7230 */ /* 0x000fe40000004100 */
[----:B------:R-:W-:Y:S02]  /*8c90*/  HADD2.F32 R9, -RZ, R41.H0_H0 ;  /* 0x20000029ff097230 */ /* 0x000fe40000004100 */
[----:B------:R-:W-:Y:S02]  /*8ca0*/  HADD2.F32 R11, -RZ, R39.H0_H0 ;  /* 0x20000027ff0b7230 */ /* 0x000fe40000004100 */
[----:B------:R-:W-:Y:S02]  /*8cb0*/  HADD2.F32 R45, -RZ, R42.H1_H1 ;  /* 0x3000002aff2d7230 */ /* 0x000fe40000004100 */
[----:B------:R-:W-:Y:S01]  /*8cc0*/  FFMA.FTZ R42, R5, R4, RZ ;  /* 0x00000004052a7223 */ /* 0x000fe200000100ff */
[----:B------:R-:W-:Y:S01]  /*8cd0*/  LOP3.LUT R37, R17, 0xf000f0, RZ, 0xc0, !PT ;  /* 0x00f000f011257812 */ /* 0x000fe200078ec0ff */
[C---:B------:R-:W-:Y:S01]  /*8ce0*/  FFMA.FTZ R43, R4.reuse, R43, RZ ;  /* 0x0000002b042b7223 */ /* 0x040fe200000100ff */
[C---:B------:R-:W-:Y:S01]  /*8cf0*/  FFMA.FTZ R9, R4.reuse, R9, RZ ;  /* 0x0000000904097223 */ /* 0x040fe200000100ff */
[----:B------:R-:W-:Y:S01]  /*8d00*/  FFMA.FTZ R11, R4, R11, RZ ;  /* 0x0000000b040b7223 */ /* 0x000fe200000100ff */
[----:B------:R-:W-:Y:S01]  /*8d10*/  LOP3.LUT R33, R19, 0xf000f0, RZ, 0xc0, !PT ;  /* 0x00f000f013217812 */ /* 0x000fe200078ec0ff */
[----:B------:R-:W-:Y:S01]  /*8d20*/  HADD2.F32 R4, -RZ, R41.H1_H1 ;  /* 0x30000029ff047230 */ /* 0x000fe20000004100 */
[----:B------:R-:W-:Y:S01]  /*8d30*/  LOP3.LUT R41, R10, 0x64006400, RZ, 0xfc, !PT ;  /* 0x640064000a297812 */ /* 0x000fe200078efcff */
[----:B------:R-:W-:Y:S01]  /*8d40*/  FFMA.FTZ R5, R45, R34, R42 ;  /* 0x000000222d057223 */ /* 0x000fe2000001002a */
[----:B------:R-:W-:-:S02]  /*8d50*/  LOP3.LUT R47, R38, 0x64006400, RZ, 0xfc, !PT ;  /* 0x64006400262f7812 */ /* 0x000fc400078efcff */
[----:B------:R-:W-:Y:S01]  /*8d60*/  LOP3.LUT R45, R37, 0x64006400, RZ, 0xfc, !PT ;  /* 0x64006400252d7812 */ /* 0x000fe200078efcff */
[----:B------:R-:W-:Y:S01]  /*8d70*/  HADD2.F32 R40, -RZ, R40.H1_H1 ;  /* 0x30000028ff287230 */ /* 0x000fe20000004100 */
[----:B------:R-:W-:Y:S01]  /*8d80*/  LOP3.LUT R33, R33, 0x64006400, RZ, 0xfc, !PT ;  /* 0x6400640021217812 */ /* 0x000fe200078efcff */
[----:B------:R-:W-:Y:S01]  /*8d90*/  FFMA.FTZ R9, R34, R4, R9 ;  /* 0x0000000422097223 */ /* 0x000fe20000010009 */
[-C--:B------:R-:W-:Y:S02]  /*8da0*/  HFMA2 R37, R41, R26.reuse.H0_H0, -72, -72 ;  /* 0xd480d48029257431 */ /* 0x080fe4000004001a */
[-C--:B------:R-:W-:Y:S02]  /*8db0*/  HFMA2 R4, R47, R26.reuse.H0_H0, -72, -72 ;  /* 0xd480d4802f047431 */ /* 0x080fe4000004001a */
[----:B------:R-:W-:Y:S02]  /*8dc0*/  HADD2.F32 R41, -RZ, R39.H1_H1 ;  /* 0x30000027ff297230 */ /* 0x000fe40000004100 */
[----:B------:R-:W-:-:S02]  /*8dd0*/  HFMA2 R10, R45, R26.H0_H0, -72, -72 ;  /* 0xd480d4802d0a7431 */ /* 0x000fc4000004001a */
[C---:B------:R-:W-:Y:S01]  /*8de0*/  FFMA.FTZ R43, R34.reuse, R40, R43 ;  /* 0x00000028222b7223 */ /* 0x040fe2000001002b */
[----:B------:R-:W-:Y:S02]  /*8df0*/  HFMA2 R33, R33, R26.H0_H0, -72, -72 ;  /* 0xd480d48021217431 */ /* 0x000fe4000004001a */
[----:B------:R-:W-:Y:S02]  /*8e00*/  HADD2.F32 R38, -RZ, R37.H0_H0 ;  /* 0x20000025ff267230 */ /* 0x000fe40000004100 */
[----:B------:R-:W-:Y:S02]  /*8e10*/  HADD2.F32 R40, -RZ, R4.H0_H0 ;  /* 0x20000004ff287230 */ /* 0x000fe40000004100 */
[----:B------:R-:W-:Y:S01]  /*8e20*/  FFMA.FTZ R41, R34, R41, R11 ;  /* 0x0000002922297223 */ /* 0x000fe2000001000b */
[----:B------:R-:W-:Y:S02]  /*8e30*/  HADD2.F32 R39, -RZ, R10.H0_H0 ;  /* 0x2000000aff277230 */ /* 0x000fe40000004100 */
[----:B------:R-:W-:-:S02]  /*8e40*/  HADD2.F32 R34, -RZ, R33.H0_H0 ;  /* 0x20000021ff227230 */ /* 0x000fc40000004100 */
[----:B------:R-:W-:Y:S01]  /*8e50*/  FFMA.FTZ R38, R38, R36, R5 ;  /* 0x0000002426267223 */ /* 0x000fe20000010005 */
[C---:B------:R-:W-:Y:S01]  /*8e60*/  FFMA.FTZ R40, R36.reuse, R40, R9 ;  /* 0x0000002824287223 */ /* 0x040fe20000010009 */
[----:B------:R-:W-:Y:S02]  /*8e70*/  HADD2.F32 R11, -RZ, R37.H1_H1 ;  /* 0x30000025ff0b7230 */ /* 0x000fe40000004100 */
[C---:B------:R-:W-:Y:S01]  /*8e80*/  FFMA.FTZ R39, R36.reuse, R39, R43 ;  /* 0x0000002724277223 */ /* 0x040fe2000001002b */
[----:B------:R-:W-:Y:S02]  /*8e90*/  HADD2.F32 R5, -RZ, R10.H1_H1 ;  /* 0x3000000aff057230 */ /* 0x000fe40000004100 */
[----:B------:R-:W-:Y:S02]  /*8ea0*/  HADD2.F32 R9, -RZ, R4.H1_H1 ;  /* 0x30000004ff097230 */ /* 0x000fe40000004100 */
[----:B------:R-:W-:Y:S01]  /*8eb0*/  FFMA.FTZ R34, R36, R34, R41 ;  /* 0x0000002224227223 */ /* 0x000fe20000010029 */
[----:B------:R-:W-:Y:S01]  /*8ec0*/  HADD2.F32 R33, -RZ, R33.H1_H1 ;  /* 0x30000021ff217230 */ /* 0x000fe20000004100 */
[----:B------:R-:W-:-:S02]  /*8ed0*/  SHF.R.U32.HI R16, RZ, 0x8, R16 ;  /* 0x00000008ff107819 */ /* 0x000fc40000011610 */
[----:B------:R-:W-:Y:S02]  /*8ee0*/  SHF.R.U32.HI R17, RZ, 0x8, R17 ;  /* 0x00000008ff117819 */ /* 0x000fe40000011611 */
[----:B------:R-:W-:Y:S01]  /*8ef0*/  SHF.R.U32.HI R18, RZ, 0x8, R18 ;  /* 0x00000008ff127819 */ /* 0x000fe20000011612 */
[----:B------:R-:W-:Y:S01]  /*8f00*/  FFMA.FTZ R11, R11, R8, R38 ;  /* 0x000000080b0b7223 */ /* 0x000fe20000010026 */
[----:B------:R-:W-:Y:S01]  /*8f10*/  SHF.R.U32.HI R19, RZ, 0x8, R19 ;  /* 0x00000008ff137819 */ /* 0x000fe20000011613 */
[C---:B------:R-:W-:Y:S01]  /*8f20*/  FFMA.FTZ R10, R8.reuse, R5, R39 ;  /* 0x00000005080a7223 */ /* 0x040fe20000010027 */
[C---:B------:R-:W-:Y:S01]  /*8f30*/  FFMA.FTZ R9, R8.reuse, R9, R40 ;  /* 0x0000000908097223 */ /* 0x040fe20000010028 */
[----:B------:R-:W-:Y:S01]  /*8f40*/  FFMA.FTZ R8, R8, R33, R34 ;  /* 0x0000002108087223 */ /* 0x000fe20000010022 */
        /* <DEDUP_REMOVED lines=12> */
[----:B0-----:R-:W-:Y:S02]  /*9010*/  HADD2.F32 R33, -RZ, R12.H0_H0 ;  /* 0x2000000cff217230 */ /* 0x001fe40000004100 */
[----:B------:R-:W-:Y:S02]  /*9020*/  HADD2.F32 R38, -RZ, R34.H0_H0 ;  /* 0x20000022ff267230 */ /* 0x000fe40000004100 */
[----:B------:R-:W-:-:S02]  /*9030*/  HADD2.F32 R39, -RZ, R36.H0_H0 ;  /* 0x20000024ff277230 */ /* 0x000fc40000004100 */
[----:B------:R-:W-:Y:S02]  /*9040*/  HADD2.F32 R40, -RZ, R37.H0_H0 ;  /* 0x20000025ff287230 */ /* 0x000fe40000004100 */
[----:B------:R-:W-:Y:S02]  /*9050*/  HADD2.F32 R43, -RZ, R5.H0_H0 ;  /* 0x20000005ff2b7230 */ /* 0x000fe40000004100 */
[----:B------:R-:W-:Y:S01]  /*9060*/  FFMA.FTZ R38, R38, R33, R11 ;  /* 0x0000002126267223 */ /* 0x000fe2000001000b */
[C---:B------:R-:W-:Y:S01]  /*9070*/  FFMA.FTZ R41, R33.reuse, R39, R10 ;  /* 0x0000002721297223 */ /* 0x040fe2000001000a */
[C---:B------:R-:W-:Y:S01]  /*9080*/  FFMA.FTZ R45, R33.reuse, R40, R9 ;  /* 0x00000028212d7223 */ /* 0x040fe20000010009 */
[----:B------:R-:W-:Y:S01]  /*9090*/  FFMA.FTZ R33, R33, R43, R8 ;  /* 0x0000002b21217223 */ /* 0x000fe20000010008 */
[----:B------:R-:W-:Y:S01]  /*90a0*/  LOP3.LUT R8, R17, 0xf000f0, RZ, 0xc0, !PT ;  /* 0x00f000f011087812 */ /* 0x000fe200078ec0ff */
[----:B------:R-:W-:Y:S01]  /*90b0*/  HADD2.F32 R43, -RZ, R37.H1_H1 ;  /* 0x30000025ff2b7230 */ /* 0x000fe20000004100 */
[----:B------:R-:W-:-:S02]  /*90c0*/  LOP3.LUT R16, R16, 0xf000f0, RZ, 0xc0, !PT ;  /* 0x00f000f010107812 */ /* 0x000fc400078ec0ff */
[----:B------:R-:W-:Y:S01]  /*90d0*/  LOP3.LUT R18, R18, 0xf000f0, RZ, 0xc0, !PT ;  /* 0x00f000f012127812 */ /* 0x000fe200078ec0ff */
[----:B------:R-:W-:Y:S01]  /*90e0*/  HADD2.F32 R12, -RZ, R12.H1_H1 ;  /* 0x3000000cff0c7230 */ /* 0x000fe20000004100 */
[----:B------:R-:W-:Y:S01]  /*90f0*/  LOP3.LUT R37, R8, 0x64006400, RZ, 0xfc, !PT ;  /* 0x6400640008257812 */ /* 0x000fe200078efcff */
[----:B------:R-:W-:Y:S01]  /*9100*/  HADD2.F32 R11, -RZ, R34.H1_H1 ;  /* 0x30000022ff0b7230 */ /* 0x000fe20000004100 */
[----:B------:R-:W-:Y:S01]  /*9110*/  LOP3.LUT R8, R19, 0xf000f0, RZ, 0xc0, !PT ;  /* 0x00f000f013087812 */ /* 0x000fe200078ec0ff */
[----:B------:R-:W-:Y:S01]  /*9120*/  HADD2.F32 R39, -RZ, R36.H1_H1 ;  /* 0x30000024ff277230 */ /* 0x000fe20000004100 */
[----:B------:R-:W-:Y:S02]  /*9130*/  LOP3.LUT R17, R16, 0x64006400, RZ, 0xfc, !PT ;  /* 0x6400640010117812 */ /* 0x000fe400078efcff */
[----:B------:R-:W-:Y:S01]  /*9140*/  LOP3.LUT R19, R18, 0x64006400, RZ, 0xfc, !PT ;  /* 0x6400640012137812 */ /* 0x000fe200078efcff */
[----:B------:R-:W-:Y:S01]  /*9150*/  FFMA.FTZ R9, R11, R12, R38 ;  /* 0x0000000c0b097223 */ /* 0x000fe20000010026 */
[----:B------:R-:W-:Y:S01]  /*9160*/  FFMA.FTZ R11, R12, R39, R41 ;  /* 0x000000270c0b7223 */ /* 0x000fe20000010029 */
[----:B------:R-:W-:-:S02]  /*9170*/  HADD2.F32 R10, -RZ, R5.H1_H1 ;  /* 0x30000005ff0a7230 */ /* 0x000fc40000004100 */
[-C--:B------:R-:W-:Y:S01]  /*9180*/  HFMA2 R17, R17, R26.reuse.H0_H0, -72, -72 ;  /* 0xd480d48011117431 */ /* 0x080fe2000004001a */
[----:B------:R-:W-:Y:S01]  /*9190*/  LOP3.LUT R39, R8, 0x64006400, RZ, 0xfc, !PT ;  /* 0x6400640008277812 */ /* 0x000fe200078efcff */
[-C--:B------:R-:W-:Y:S02]  /*91a0*/  HFMA2 R19, R19, R26.reuse.H0_H0, -72, -72 ;  /* 0xd480d48013137431 */ /* 0x080fe4000004001a */
[-C--:B------:R-:W-:Y:S02]  /*91b0*/  HFMA2 R37, R37, R26.reuse.H0_H0, -72, -72 ;  /* 0xd480d48025257431 */ /* 0x080fe4000004001a */
[----:B------:R-:W-:Y:S01]  /*91c0*/  FFMA.FTZ R33, R12, R10, R33 ;  /* 0x0000000a0c217223 */ /* 0x000fe20000010021 */
[----:B------:R-:W-:Y:S02]  /*91d0*/  HADD2.F32 R4, -RZ, R13.H0_H0 ;  /* 0x2000000dff047230 */ /* 0x000fe40000004100 */
[----:B------:R-:W-:Y:S02]  /*91e0*/  HFMA2 R26, R39, R26.H0_H0, -72, -72 ;  /* 0xd480d480271a7431 */ /* 0x000fe4000004001a */
        /* <DEDUP_REMOVED lines=10> */
[----:B------:R-:W-:Y:S01]  /*9290*/  FMUL.FTZ R29, R22, R29 ;  /* 0x0000001d161d7220 */ /* 0x000fe20000410000 */
[----:B------:R-:W-:Y:S02]  /*92a0*/  HADD2.F32 R10, -RZ, R37.H1_H1 ;  /* 0x30000025ff0a7230 */ /* 0x000fe40000004100 */
[----:B------:R-:W-:Y:S01]  /*92b0*/  FMUL.FTZ R25, R14, R25 ;  /* 0x000000190e197220 */ /* 0x000fe20000410000 */
[----:B------:R-:W-:Y:S02]  /*92c0*/  HADD2.F32 R16, -RZ, R19.H1_H1 ;  /* 0x30000013ff107230 */ /* 0x000fe40000004100 */
[----:B------:R-:W-:Y:S01]  /*92d0*/  FFMA.FTZ R33, R4, R18, R33 ;  /* 0x0000001204217223 */ /* 0x000fe20000010021 */
[----:B------:R-:W-:Y:S02]  /*92e0*/  HADD2.F32 R26, -RZ, R26.H1_H1 ;  /* 0x3000001aff1a7230 */ /* 0x000fe40000004100 */
[----:B------:R-:W-:Y:S01]  /*92f0*/  FFMA.FTZ R9, R8, R13, R9 ;  /* 0x0000000d08097223 */ /* 0x000fe20000010009 */
[----:B------:R-:W-:Y:S01]  /*9300*/  FFMA.FTZ R5, R13, R10, R12 ;  /* 0x0000000a0d057223 */ /* 0x000fe2000001000c */
[----:B------:R-:W-:-:S02]  /*9310*/  F2FP.F16.F32.PACK_AB R29, RZ, R29 ;  /* 0x0000001dff1d723e */ /* 0x000fc400000000ff */
[----:B------:R-:W-:Y:S01]  /*9320*/  F2FP.F16.F32.PACK_AB R25, RZ, R25 ;  /* 0x00000019ff19723e */ /* 0x000fe200000000ff */
[C---:B------:R-:W-:Y:S01]  /*9330*/  FFMA.FTZ R43, R13.reuse, R16, R43 ;  /* 0x000000100d2b7223 */ /* 0x040fe2000001002b */
[----:B------:R-:W-:Y:S01]  /*9340*/  FFMA.FTZ R33, R13, R26, R33 ;  /* 0x0000001a0d217223 */ /* 0x000fe20000010021 */
[----:B------:R-:W-:Y:S01]  /*9350*/  FMUL.FTZ R27, R28, R27 ;  /* 0x0000001b1c1b7220 */ /* 0x000fe20000410000 */
[----:B------:R-:W-:Y:S01]  /*9360*/  FMUL.FTZ R31, R24, R31 ;  /* 0x0000001f181f7220 */ /* 0x000fe20000410000 */
[----:B------:R-:W-:Y:S01]  /*9370*/  FMUL.FTZ R9, R22, R9 ;  /* 0x0000000916097220 */ /* 0x000fe20000410000 */
[----:B------:R-:W-:Y:S01]  /*9380*/  FMUL.FTZ R5, R14, R5 ;  /* 0x000000050e057220 */ /* 0x000fe20000410000 */
[----:B------:R-:W-:Y:S01]  /*9390*/  PRMT R29, R29, 0x5410, R25 ;  /* 0x000054101d1d7816 */ /* 0x000fe20000000019 */
[----:B------:R-:W-:Y:S01]  /*93a0*/  FMUL.FTZ R43, R28, R43 ;  /* 0x0000002b1c2b7220 */ /* 0x000fe20000410000 */
[----:B------:R-:W-:Y:S01]  /*93b0*/  FMUL.FTZ R33, R24, R33 ;  /* 0x0000002118217220 */ /* 0x000fe20000410000 */
[----:B------:R-:W-:-:S02]  /*93c0*/  F2FP.F16.F32.PACK_AB R27, RZ, R27 ;  /* 0x0000001bff1b723e */ /* 0x000fc400000000ff */
[----:B------:R-:W-:Y:S02]  /*93d0*/  F2FP.F16.F32.PACK_AB R31, RZ, R31 ;  /* 0x0000001fff1f723e */ /* 0x000fe400000000ff */
[----:B------:R-:W-:Y:S02]  /*93e0*/  F2FP.F16.F32.PACK_AB R9, RZ, R9 ;  /* 0x00000009ff09723e */ /* 0x000fe400000000ff */
[----:B------:R-:W-:Y:S01]  /*93f0*/  F2FP.F16.F32.PACK_AB R5, RZ, R5 ;  /* 0x00000005ff05723e */ /* 0x000fe200000000ff */
[----:B------:R-:W-:Y:S01]  /*9400*/  HFMA2.MMA R23, R29, 1, 1, R23 ;  /* 0x3c003c001d177835 */ /* 0x000fe20000000017 */
[----:B------:R-:W-:Y:S02]  /*9410*/  F2FP.F16.F32.PACK_AB R43, RZ, R43 ;  /* 0x0000002bff2b723e */ /* 0x000fe400000000ff */
[----:B------:R-:W-:Y:S02]  /*9420*/  F2FP.F16.F32.PACK_AB R33, RZ, R33 ;  /* 0x00000021ff21723e */ /* 0x000fe400000000ff */
[----:B------:R-:W-:-:S02]  /*9430*/  PRMT R27, R27, 0x5410, R31 ;  /* 0x000054101b1b7816 */ /* 0x000fc4000000001f */
[----:B------:R-:W-:Y:S02]  /*9440*/  PRMT R9, R9, 0x5410, R5 ;  /* 0x0000541009097816 */ /* 0x000fe40000000005 */
[----:B------:R-:W-:Y:S01]  /*9450*/  PRMT R43, R43, 0x5410, R33 ;  /* 0x000054102b2b7816 */ /* 0x000fe20000000021 */
[----:B------:R-:W-:-:S03]  /*9460*/  HADD2 R15, R27, R15 ;  /* 0x0000000f1b0f7230 */ /* 0x000fc60000000000 */
[----:B------:R-:W-:Y:S01]  /*9470*/  HFMA2.MMA R5, R9, 1, 1, R23 ;  /* 0x3c003c0009057835 */ /* 0x000fe20000000017 */
[----:B------:R-:W-:-:S10]  /*9480*/  HADD2 R4, R43, R15 ;  /* 0x0000000f2b047230 */ /* 0x000fd40000000000 */
.L_x_4603:
[----:B------:R-:W0:Y:S01]  /*9490*/  LDC R33, c[0x0][0x23c] ;  /* 0x00008f00ff217b82 */ /* 0x000e220000000800 */
[----:B------:R-:W-:Y:S01]  /*94a0*/  VIADD R35, R35, 0x20 ;  /* 0x0000002023237836 */ /* 0x000fe20000000000 */
[----:B------:R-:W-:-:S04]  /*94b0*/  UIADD3 UR4, UR4, 0x40, URZ ;  /* 0x0000004004047890 */ /* 0x000fc8000fffe03f */
[C---:B------:R-:W-:Y:S02]  /*94c0*/  ISETP.GE.AND P0, PT, R35.reuse, UR5, PT ;  /* 0x0000000523007c0c */ /* 0x040fe4000bf06270 */
[----:B------:R-:W-:Y:S02]  /*94d0*/  ISETP.LT.AND P3, PT, R35, R32, PT ;  /* 0x000000202300720c */ /* 0x000fe40003f61270 */
[----:B0-----:R-:W-:-:S04]  /*94e0*/  LEA R20, P2, R33, R20, 0x4 ;  /* 0x0000001421147211 */ /* 0x001fc800078420ff */
[----:B------:R-:W-:-:S07]  /*94f0*/  LEA.HI.X R21, R33, R21, R30, 0x4, P2 ;  /* 0x0000001521157211 */ /* 0x000fce00010f241e */
[----:B------:R-:W-:Y:S05]  /*9500*/  @!P0 BRA P3, `(.L_x_4604) ;  /* 0xffffffd800cc8947 */ /* 0x000fea000183ffff */
.L_x_4602:
[----:B------:R-:W-:Y:S01]  /*9510*/  ISETP.GE.AND P0, PT, R35, R32, PT ;  /* 0x000000202300720c */ /* 0x000fe20003f06270 */
[----:B------:R-:W-:-:S03]  /*9520*/  ULDC UR5, c[0x0][0x268] ;  /* 0x00009a0000057ab9 */ /* 0x000fc60000000800 */
[----:B------:R-:W-:Y:S01]  /*9530*/  ISETP.GE.OR P0, PT, R35, UR5, P0 ;  /* 0x0000000523007c0c */ /* 0x000fe20008706670 */
[----:B------:R-:W-:-:S12]  /*9540*/  ULDC UR5, c[0x0][0x268] ;  /* 0x00009a0000057ab9 */ /* 0x000fd80000000800 */
[----:B------:R-:W-:Y:S05]  /*9550*/  @P0 BRA `(.L_x_4605) ;  /* 0x0000001400280947 */ /* 0x000fea0003800000 */
.L_x_4607:
[----:B------:R-:W-:Y:S01]  /*9560*/  ISETP.NE.AND P0, PT, R35, R3, PT ;  /* 0x000000032300720c */ /* 0x000fe20003f05270 */
[----:B------:R-:W1:-:S12]  /*9570*/  LDC R33, c[0x0][0x23c] ;  /* 0x00008f00ff217b82 */ /* 0x000e580000000800 */
[----:B------:R-:W2:Y:S01]  /*9580*/  @!P0 LDC.64 R8, c[0x0][0x248] ;  /* 0x00009200ff088b82 */ /* 0x000ea20000000a00 */
[----:B------:R-:W-:Y:S02]  /*9590*/  @!P0 IADD3 R6, R6, 0x1, RZ ;  /* 0x0000000106068810 */ /* 0x000fe40007ffe0ff */
[----:B------:R-:W-:Y:S02]  /*95a0*/  @!P0 LEA R11, R35, 0x1, 0x1 ;  /* 0x00000001230b8811 */ /* 0x000fe400078e08ff */
[----:B------:R-:W-:-:S06]  /*95b0*/  @!P0 LEA R12, R6, R1, 0x3 ;  /* 0x00000001060c8211 */ /* 0x000fcc00078e18ff */
[----:B------:R-:W3:Y:S01]  /*95c0*/  @!P0 LDL.64 R12, [R12] ;  /* 0x000000000c0c8983 */ /* 0x000ee20000100a00 */
[----:B--2---:R-:W-:-:S04]  /*95d0*/  @!P0 IMAD.WIDE R8, R11, 0x2, R8 ;  /* 0x000000020b088825 */ /* 0x004fc800078e0208 */
[----:B-1----:R-:W-:Y:S02]  /*95e0*/  IMAD.WIDE R10, R33, 0x4, R20 ;  /* 0x00000004210a7825 */ /* 0x002fe400078e0214 */
[----:B------:R-:W2:Y:S04]  /*95f0*/  @!P0 LDG.E.U16.CONSTANT R8, desc[UR6][R8.64] ;  /* 0x0000000608088981 */ /* 0x000ea8000c1e9500 */
[----:B------:R-:W5:Y:S04]  /*9600*/  LDG.E.128.CONSTANT R20, desc[UR6][R20.64] ;  /* 0x0000000614147981 */ /* 0x000f68000c1e9d00 */
[----:B------:R1:W5:Y:S01]  /*9610*/  LDG.E.128.CONSTANT R16, desc[UR6][R10.64] ;  /* 0x000000060a107981 */ /* 0x000362000c1e9d00 */
[----:B------:R-:W-:Y:S01]  /*9620*/  IADD3 R27, R35, 0x20, RZ ;  /* 0x00000020231b7810 */ /* 0x000fe20007ffe0ff */
[----:B0-----:R-:W-:-:S03]  /*9630*/  IMAD.WIDE R24, R33, 0x4, R10 ;  /* 0x0000000421187825 */ /* 0x001fc600078e020a */
[----:B------:R-:W-:Y:S02]  /*9640*/  ISETP.GE.AND P2, PT, R27, UR5, PT ;  /* 0x000000051b007c0c */ /* 0x000fe4000bf46270 */
[----:B---3--:R-:W-:Y:S02]  /*9650*/  @!P0 PRMT R2, R12, 0x7610, R2 ;  /* 0x000076100c028816 */ /* 0x008fe40000000002 */
[----:B------:R-:W-:Y:S02]  /*9660*/  @!P0 PRMT R0, R13, 0x7610, R0 ;  /* 0x000076100d008816 */ /* 0x000fe40000000000 */
[----:B------:R-:W-:Y:S02]  /*9670*/  @!P0 PRMT R2, R2, 0x7610, R12 ;  /* 0x0000761002028816 */ /* 0x000fe4000000000c */
[----:B------:R-:W-:Y:S01]  /*9680*/  @!P0 PRMT R0, R0, 0x7610, R13 ;  /* 0x0000761000008816 */ /* 0x000fe2000000000d */
[----:B--2---:R-:W-:Y:S01]  /*9690*/  @!P0 IMAD.IADD R3, R8, 0x1, R35 ;  /* 0x0000000108038824 */ /* 0x004fe200078e0223 */
[----:B-1----:R-:W-:Y:S06]  /*96a0*/  @P1 BRA `(.L_x_4606) ;  /* 0x0000001000c01947 */ /* 0x002fec0003800000 */
[----:B------:R-:W2:Y:S01]  /*96b0*/  LDG.E.128.CONSTANT R12, desc[UR6][R24.64] ;  /* 0x00000006180c7981 */ /* 0x000ea2000c1e9d00 */
[----:B------:R-:W-:Y:S01]  /*96c0*/  HFMA2.MMA R26, -RZ, RZ, 0, 0.015625 ;  /* 0x00002400ff1a7435 */ /* 0x000fe200000001ff */
[----:B-----5:R-:W-:Y:S02]  /*96d0*/  SHF.R.U32.HI R42, RZ, 0xf, R20 ;  /* 0x0000000fff2a7819 */ /* 0x020fe40000011614 */
[----:B------:R-:W0:Y:S01]  /*96e0*/  LDS.128 R8, [UR4] ;  /* 0x00000004ff087984 */ /* 0x000e220008000c00 */
[----:B------:R-:W-:Y:S02]  /*96f0*/  SHF.R.U32.HI R43, RZ, 0xf, R22 ;  /* 0x0000000fff2b7819 */ /* 0x000fe40000011616 */
[----:B------:R-:W-:Y:S02]  /*9700*/  MOV R28, 0x3000 ;  /* 0x00003000001c7802 */ /* 0x000fe40000000f00 */
[----:B------:R-:W-:Y:S02]  /*9710*/  SHF.R.U32.HI R44, RZ, 0xf, R23 ;  /* 0x0000000fff2c7819 */ /* 0x000fe40000011617 */
[----:B------:R-:W-:-:S02]  /*9720*/  LOP3.LUT R45, R42, 0x10001, RZ, 0xc0, !PT ;  /* 0x000100012a2d7812 */ /* 0x000fc400078ec0ff */
[----:B------:R-:W-:Y:S02]  /*9730*/  PRMT R28, R26, 0x5410, R28 ;  /* 0x000054101a1c7816 */ /* 0x000fe4000000001c */
[----:B------:R-:W-:Y:S02]  /*9740*/  LOP3.LUT R42, R43, 0x10001, RZ, 0xc0, !PT ;  /* 0x000100012b2a7812 */ /* 0x000fe400078ec0ff */
[----:B------:R-:W-:Y:S02]  /*9750*/  SHF.R.U32.HI R26, RZ, 0xe, R19 ;  /* 0x0000000eff1a7819 */ /* 0x000fe40000011613 */
[----:B------:R-:W-:Y:S02]  /*9760*/  LOP3.LUT R43, R44, 0x10001, RZ, 0xc0, !PT ;  /* 0x000100012c2b7812 */ /* 0x000fe400078ec0ff */
[C---:B------:R-:W-:Y:S02]  /*9770*/  LOP3.LUT R34, R21.reuse, 0x380038, RZ, 0xc0, !PT ;  /* 0x0038003815227812 */ /* 0x040fe400078ec0ff */
[----:B------:R-:W-:-:S02]  /*9780*/  LOP3.LUT R40, R21, 0x70007, RZ, 0xc0, !PT ;  /* 0x0007000715287812 */ /* 0x000fc400078ec0ff */
[----:B------:R-:W-:Y:S02]  /*9790*/  LOP3.LUT R26, R43, 0x20002, R26, 0xf8, !PT ;  /* 0x000200022b1a7812 */ /* 0x000fe400078ef81a */
[--C-:B------:R-:W-:Y:S02]  /*97a0*/  SHF.R.U32.HI R31, RZ, 0xf, R21.reuse ;  /* 0x0000000fff1f7819 */ /* 0x100fe40000011615 */
[----:B------:R-:W-:Y:S02]  /*97b0*/  SHF.R.U32.HI R35, RZ, 0x6, R21 ;  /* 0x00000006ff237819 */ /* 0x000fe40000011615 */
[----:B------:R-:W-:Y:S02]  /*97c0*/  LOP3.LUT R43, R34, 0x64006400, RZ, 0xfc, !PT ;  /* 0x64006400222b7812 */ /* 0x000fe400078efcff */
[----:B------:R-:W-:Y:S02]  /*97d0*/  LOP3.LUT R21, R23, 0x380038, RZ, 0xc0, !PT ;  /* 0x0038003817157812 */ /* 0x000fe400078ec0ff */
[----:B------:R-:W-:Y:S01]  /*97e0*/  SHF.R.U32.HI R37, RZ, 0x6, R23 ;  /* 0x00000006ff257819 */ /* 0x000fe20000011617 */
[----:B------:R-:W-:Y:S01]  /*97f0*/  HFMA2 R34, R43, R28.H1_H1, -132, -132 ;  /* 0xd820d8202b227431 */ /* 0x000fe2000006001c */
[----:B------:R-:W-:-:S02]  /*9800*/  LOP3.LUT R40, R40, 0x64006400, RZ, 0xfc, !PT ;  /* 0x6400640028287812 */ /* 0x000fc400078efcff */
[----:B------:R-:W-:Y:S02]  /*9810*/  LOP3.LUT R23, R23, 0x70007, RZ, 0xc0, !PT ;  /* 0x0007000717177812 */ /* 0x000fe400078ec0ff */
[C---:B------:R-:W-:Y:S01]  /*9820*/  LOP3.LUT R39, R20.reuse, 0x380038, RZ, 0xc0, !PT ;  /* 0x0038003814277812 */ /* 0x040fe200078ec0ff */
[----:B------:R-:W-:Y:S01]  /*9830*/  HADD2 R43, R40, -1028, -1028 ;  /* 0xe404e404282b7430 */ /* 0x000fe20000000000 */
        /* <DEDUP_REMOVED lines=9> */
[----:B------:R-:W-:Y:S01]  /*98d0*/  LOP3.LUT R22, R22, 0x64006400, RZ, 0xfc, !PT ;  /* 0x6400640016167812 */ /* 0x000fe200078efcff */
[----:B------:R-:W-:Y:S01]  /*98e0*/  HFMA2 R40, R39, R28.H1_H1, -132, -132 ;  /* 0xd820d82027287431 */ /* 0x000fe2000006001c */
[----:B------:R-:W-:Y:S01]  /*98f0*/  LOP3.LUT R30, R45, 0x20002, R30, 0xf8, !PT ;  /* 0x000200022d1e7812 */ /* 0x000fe200078ef81e */
[----:B------:R-:W-:Y:S01]  /*9900*/  HADD2 R45, R23, -1028, -1028 ;  /* 0xe404e404172d7430 */ /* 0x000fe20000000000 */
[----:B0-----:R-:W-:Y:S01]  /*9910*/  HFMA2.MMA R23, R43, R8, RZ ;  /* 0x000000082b177235 */ /* 0x001fe200000000ff */
[----:B------:R-:W-:Y:S01]  /*9920*/  HADD2 R39, R41, -1028, -1028 ;  /* 0xe404e40429277430 */ /* 0x000fe20000000000 */
[----:B------:R-:W-:Y:S01]  /*9930*/  LOP3.LUT R43, R21, 0x64006400, RZ, 0xfc, !PT ;  /* 0x64006400152b7812 */ /* 0x000fe200078efcff */
[----:B------:R-:W-:Y:S01]  /*9940*/  HADD2 R41, R22, -1028, -1028 ;  /* 0xe404e40416297430 */ /* 0x000fe20000000000 */
[----:B------:R-:W-:Y:S01]  /*9950*/  LOP3.LUT R21, R36, 0x70007, RZ, 0xc0, !PT ;  /* 0x0007000724157812 */ /* 0x000fe200078ec0ff */
[----:B------:R-:W-:Y:S01]  /*9960*/  HFMA2 R39, R39, R8, RZ.H0_H0 ;  /* 0x0000000827277231 */ /* 0x000fe200000400ff */
[----:B------:R-:W-:Y:S01]  /*9970*/  SHF.R.U32.HI R29, RZ, 0xe, R18 ;  /* 0x0000000eff1d7819 */ /* 0x000fe20000011612 */
[----:B------:R-:W-:Y:S01]  /*9980*/  HFMA2 R43, R43, R28.H1_H1, -132, -132 ;  /* 0xd820d8202b2b7431 */ /* 0x000fe2000006001c */
[----:B------:R-:W-:Y:S01]  /*9990*/  HFMA2.MMA R23, R34, R9, R23 ;  /* 0x0000000922177235 */ /* 0x000fe20000000017 */
[----:B------:R-:W-:Y:S01]  /*99a0*/  LOP3.LUT R34, R35, 0x70007, RZ, 0xc0, !PT ;  /* 0x0007000723227812 */ /* 0x000fe200078ec0ff */
[----:B------:R-:W-:Y:S01]  /*99b0*/  HFMA2.MMA R22, R41, R8, RZ ;  /* 0x0000000829167235 */ /* 0x000fe200000000ff */
[----:B------:R-:W-:Y:S01]  /*99c0*/  LOP3.LUT R41, R20, 0x64006400, RZ, 0xfc, !PT ;  /* 0x6400640014297812 */ /* 0x000fe200078efcff */
[----:B------:R-:W-:Y:S01]  /*99d0*/  HFMA2 R39, R40, R9, R39 ;  /* 0x0000000928277231 */ /* 0x000fe20000000027 */
[----:B------:R-:W-:Y:S01]  /*99e0*/  LOP3.LUT R20, R38, 0x70007, RZ, 0xc0, !PT ;  /* 0x0007000726147812 */ /* 0x000fe200078ec0ff */
[----:B------:R-:W-:Y:S01]  /*99f0*/  HFMA2 R8, R45, R8, RZ.H0_H0 ;  /* 0x000000082d087231 */ /* 0x000fe200000400ff */
[----:B------:R-:W-:Y:S01]  /*9a00*/  LOP3.LUT R34, R34, 0x64006400, RZ, 0xfc, !PT ;  /* 0x6400640022227812 */ /* 0x000fe200078efcff */
[----:B------:R-:W-:Y:S01]  /*9a10*/  HFMA2 R41, R41, R28.H1_H1, -132, -132 ;  /* 0xd820d82029297431 */ /* 0x000fe2000006001c */
[----:B------:R-:W-:-:S02]  /*9a20*/  LOP3.LUT R20, R20, 0x64006400, RZ, 0xfc, !PT ;  /* 0x6400640014147812 */ /* 0x000fc400078efcff */
[----:B------:R-:W-:Y:S01]  /*9a30*/  LOP3.LUT R21, R21, 0x64006400, RZ, 0xfc, !PT ;  /* 0x6400640015157812 */ /* 0x000fe200078efcff */
[----:B------:R-:W-:Y:S01]  /*9a40*/  HADD2 R40, R34, -1028, -1028 ;  /* 0xe404e40422287430 */ /* 0x000fe20000000000 */
[----:B------:R-:W-:Y:S01]  /*9a50*/  LOP3.LUT R29, R42, 0x20002, R29, 0xf8, !PT ;  /* 0x000200022a1d7812 */ /* 0x000fe200078ef81d */
[----:B------:R-:W-:Y:S01]  /*9a60*/  HADD2 R20, R20, -1028, -1028 ;  /* 0xe404e40414147430 */ /* 0x000fe20000000000 */
[----:B------:R-:W-:Y:S01]  /*9a70*/  HFMA2.MMA R34, R41, R9, R22 ;  /* 0x0000000929227235 */ /* 0x000fe20000000016 */
[----:B------:R-:W-:Y:S01]  /*9a80*/  HFMA2 R9, R43, R9, R8 ;  /* 0x000000092b097231 */ /* 0x000fe20000000008 */
[----:B------:R-:W-:Y:S01]  /*9a90*/  LOP3.LUT R42, R36, 0x380038, RZ, 0xc0, !PT ;  /* 0x00380038242a7812 */ /* 0x000fe200078ec0ff */
[-C--:B------:R-:W-:Y:S01]  /*9aa0*/  HFMA2.MMA R8, R40, R10.reuse, R23 ;  /* 0x0000000a28087235 */ /* 0x080fe20000000017 */
[----:B------:R-:W-:Y:S01]  /*9ab0*/  HADD2 R41, R21, -1028, -1028 ;  /* 0xe404e40415297430 */ /* 0x000fe20000000000 */
[----:B------:R-:W-:Y:S01]  /*9ac0*/  LOP3.LUT R40, R37, 0x70007, RZ, 0xc0, !PT ;  /* 0x0007000725287812 */ /* 0x000fe200078ec0ff */
[----:B------:R-:W-:Y:S01]  /*9ad0*/  HFMA2 R39, R20, R10, R39 ;  /* 0x0000000a14277231 */ /* 0x000fe20000000027 */
[----:B------:R-:W-:Y:S01]  /*9ae0*/  LOP3.LUT R45, R42, 0x64006400, RZ, 0xfc, !PT ;  /* 0x640064002a2d7812 */ /* 0x000fe200078efcff */
[----:B------:R-:W0:Y:S01]  /*9af0*/  LDS.128 R20, [UR4+0x10] ;  /* 0x00001004ff147984 */ /* 0x000e220008000c00 */
[----:B------:R-:W-:Y:S01]  /*9b00*/  LOP3.LUT R44, R40, 0x64006400, RZ, 0xfc, !PT ;  /* 0x64006400282c7812 */ /* 0x000fe200078efcff */
[----:B------:R-:W-:Y:S01]  /*9b10*/  HFMA2.MMA R34, R41, R10, R34 ;  /* 0x0000000a29227235 */ /* 0x000fe20000000022 */
[----:B------:R-:W-:Y:S01]  /*9b20*/  LOP3.LUT R41, R35, 0x380038, RZ, 0xc0, !PT ;  /* 0x0038003823297812 */ /* 0x000fe200078ec0ff */
[----:B------:R-:W-:Y:S01]  /*9b30*/  HFMA2 R45, R45, R28.H1_H1, -132, -132 ;  /* 0xd820d8202d2d7431 */ /* 0x000fe2000006001c */
[----:B------:R-:W-:Y:S01]  /*9b40*/  LOP3.LUT R40, R38, 0x380038, RZ, 0xc0, !PT ;  /* 0x0038003826287812 */ /* 0x000fe200078ec0ff */
[----:B------:R-:W-:Y:S01]  /*9b50*/  HADD2 R44, R44, -1028, -1028 ;  /* 0xe404e4042c2c7430 */ /* 0x000fe20000000000 */
[----:B------:R-:W-:-:S02]  /*9b60*/  LOP3.LUT R43, R41, 0x64006400, RZ, 0xfc, !PT ;  /* 0x64006400292b7812 */ /* 0x000fc400078efcff */
[----:B------:R-:W-:Y:S01]  /*9b70*/  LOP3.LUT R41, R40, 0x64006400, RZ, 0xfc, !PT ;  /* 0x6400640028297812 */ /* 0x000fe200078efcff */
[----:B------:R-:W-:Y:S01]  /*9b80*/  HFMA2 R40, R44, R10, R9 ;  /* 0x0000000a2c287231 */ /* 0x000fe20000000009 */
[----:B------:R-:W-:Y:S01]  /*9b90*/  SHF.R.U32.HI R46, RZ, 0xe, R17 ;  /* 0x0000000eff2e7819 */ /* 0x000fe20000011611 */
[-C--:B------:R-:W-:Y:S01]  /*9ba0*/  HFMA2 R43, R43, R28.reuse.H1_H1, -132, -132 ;  /* 0xd820d8202b2b7431 */ /* 0x080fe2000006001c */
[----:B------:R-:W-:Y:S01]  /*9bb0*/  LOP3.LUT R31, R31, 0x10001, RZ, 0xc0, !PT ;  /* 0x000100011f1f7812 */ /* 0x000fe200078ec0ff */
[----:B------:R-:W-:Y:S01]  /*9bc0*/  HFMA2 R10, R41, R28.H1_H1, -132, -132 ;  /* 0xd820d820290a7431 */ /* 0x000fe2000006001c */
[----:B------:R-:W-:Y:S02]  /*9bd0*/  LOP3.LUT R35, R35, 0x1c001c0, RZ, 0xc0, !PT ;  /* 0x01c001c023237812 */ /* 0x000fe400078ec0ff */
[----:B------:R-:W-:Y:S01]  /*9be0*/  LOP3.LUT R31, R31, 0x20002, R46, 0xf8, !PT ;  /* 0x000200021f1f7812 */ /* 0x000fe200078ef82e */
[----:B------:R-:W-:Y:S01]  /*9bf0*/  HFMA2 R9, R10, R11, R39 ;  /* 0x0000000b0a097231 */ /* 0x000fe20000000027 */
[----:B------:R-:W-:Y:S01]  /*9c00*/  LOP3.LUT R39, R38, 0x1c001c0, RZ, 0xc0, !PT ;  /* 0x01c001c026277812 */ /* 0x000fe200078ec0ff */
[-C--:B------:R-:W-:Y:S01]  /*9c10*/  HFMA2.MMA R10, R45, R11.reuse, R34 ;  /* 0x0000000b2d0a7235 */ /* 0x080fe20000000022 */
[----:B------:R-:W-:Y:S01]  /*9c20*/  LOP3.LUT R46, R37, 0x380038, RZ, 0xc0, !PT ;  /* 0x00380038252e7812 */ /* 0x000fe200078ec0ff */
[----:B------:R-:W-:Y:S01]  /*9c30*/  HFMA2.MMA R8, R43, R11, R8 ;  /* 0x0000000b2b087235 */ /* 0x000fe20000000008 */
[----:B------:R-:W-:-:S02]  /*9c40*/  LOP3.LUT R35, R35, 0x64006400, RZ, 0xfc, !PT ;  /* 0x6400640023237812 */ /* 0x000fc400078efcff */
[----:B------:R-:W-:Y:S02]  /*9c50*/  LOP3.LUT R45, R39, 0x64006400, RZ, 0xfc, !PT ;  /* 0x64006400272d7812 */ /* 0x000fe400078efcff */
[----:B------:R-:W-:Y:S01]  /*9c60*/  LOP3.LUT R47, R46, 0x64006400, RZ, 0xfc, !PT ;  /* 0x640064002e2f7812 */ /* 0x000fe200078efcff */
[-C--:B------:R-:W-:Y:S01]  /*9c70*/  HFMA2 R35, R35, R28.reuse.H0_H0, -20, -20 ;  /* 0xcd00cd0023237431 */ /* 0x080fe2000004001c */
[----:B------:R-:W-:Y:S01]  /*9c80*/  LOP3.LUT R36, R36, 0x1c001c0, RZ, 0xc0, !PT ;  /* 0x01c001c024247812 */ /* 0x000fe200078ec0ff */
[-C--:B------:R-:W-:Y:S01]  /*9c90*/  HFMA2 R46, R45, R28.reuse.H0_H0, -20, -20 ;  /* 0xcd00cd002d2e7431 */ /* 0x080fe2000004001c */
[----:B------:R-:W-:Y:S01]  /*9ca0*/  LOP3.LUT R45, R37, 0x1c001c0, RZ, 0xc0, !PT ;  /* 0x01c001c0252d7812 */ /* 0x000fe200078ec0ff */
[----:B------:R-:W-:Y:S01]  /*9cb0*/  HFMA2 R47, R47, R28.H1_H1, -132, -132 ;  /* 0xd820d8202f2f7431 */ /* 0x000fe2000006001c */
[----:B------:R-:W-:Y:S02]  /*9cc0*/  LOP3.LUT R44, R17, 0x70007, RZ, 0xc0, !PT ;  /* 0x00070007112c7812 */ /* 0x000fe400078ec0ff */
[----:B------:R-:W-:Y:S01]  /*9cd0*/  LOP3.LUT R42, R16, 0x70007, RZ, 0xc0, !PT ;  /* 0x00070007102a7812 */ /* 0x000fe200078ec0ff */
[----:B------:R-:W-:Y:S01]  /*9ce0*/  HFMA2 R40, R47, R11, R40 ;  /* 0x0000000b2f287231 */ /* 0x000fe20000000028 */
[----:B------:R-:W-:-:S02]  /*9cf0*/  LOP3.LUT R37, R36, 0x64006400, RZ, 0xfc, !PT ;  /* 0x6400640024257812 */ /* 0x000fc400078efcff */
[----:B------:R-:W-:Y:S01]  /*9d00*/  LOP3.LUT R45, R45, 0x64006400, RZ, 0xfc, !PT ;  /* 0x640064002d2d7812 */ /* 0x000fe200078efcff */
[-C--:B0-----:R-:W-:Y:S01]  /*9d10*/  HFMA2.MMA R8, R35, R20.reuse, R8 ;  /* 0x0000001423087235 */ /* 0x081fe20000000008 */
        /* <DEDUP_REMOVED lines=8> */
[----:B------:R-:W-:Y:S01]  /*9da0*/  LOP3.LUT R41, R17, 0x380038, RZ, 0xc0, !PT ;  /* 0x0038003811297812 */ /* 0x000fe200078ec0ff */
[----:B------:R-:W-:Y:S01]  /*9db0*/  HADD2 R36, R42, -1028, -1028 ;  /* 0xe404e4042a247430 */ /* 0x000fe20000000000 */
[----:B------:R-:W-:Y:S01]  /*9dc0*/  SHF.R.U32.HI R16, RZ, 0x6, R17 ;  /* 0x00000006ff107819 */ /* 0x000fe20000011611 */
[----:B------:R-:W-:Y:S01]  /*9dd0*/  HFMA2.MMA R35, R35, R20, R10 ;  /* 0x0000001423237235 */ /* 0x000fe2000000000a */
[C---:B------:R-:W-:Y:S01]  /*9de0*/  LOP3.LUT R38, R18.reuse, 0x380038, RZ, 0xc0, !PT ;  /* 0x0038003812267812 */ /* 0x040fe200078ec0ff */
[----:B------:R-:W-:Y:S01]  /*9df0*/  HFMA2 R40, R45, R20, R40 ;  /* 0x000000142d287231 */ /* 0x000fe20000000028 */
[----:B------:R-:W-:Y:S01]  /*9e00*/  SHF.R.U32.HI R17, RZ, 0x6, R18 ;  /* 0x00000006ff117819 */ /* 0x000fe20000011612 */
[----:B------:R-:W-:Y:S01]  /*9e10*/  HFMA2 R20, R37, R21, R8 ;  /* 0x0000001525147231 */ /* 0x000fe20000000008 */
[----:B------:R-:W-:Y:S01]  /*9e20*/  LOP3.LUT R43, R18, 0x70007, RZ, 0xc0, !PT ;  /* 0x00070007122b7812 */ /* 0x000fe200078ec0ff */
[----:B------:R-:W-:Y:S01]  /*9e30*/  HFMA2.MMA R36, R36, R21, R9 ;  /* 0x0000001524247235 */ /* 0x000fe20000000009 */
[----:B------:R-:W-:-:S02]  /*9e40*/  LOP3.LUT R39, R19, 0x380038, RZ, 0xc0, !PT ;  /* 0x0038003813277812 */ /* 0x000fc400078ec0ff */
[----:B------:R-:W-:Y:S02]  /*9e50*/  SHF.R.U32.HI R18, RZ, 0x6, R19 ;  /* 0x00000006ff127819 */ /* 0x000fe40000011613 */
[----:B------:R-:W-:Y:S02]  /*9e60*/  LOP3.LUT R19, R19, 0x70007, RZ, 0xc0, !PT ;  /* 0x0007000713137812 */ /* 0x000fe400078ec0ff */
[----:B------:R-:W-:Y:S02]  /*9e70*/  LOP3.LUT R43, R43, 0x64006400, RZ, 0xfc, !PT ;  /* 0x640064002b2b7812 */ /* 0x000fe400078efcff */
[----:B------:R-:W-:Y:S02]  /*9e80*/  LOP3.LUT R37, R19, 0x64006400, RZ, 0xfc, !PT ;  /* 0x6400640013257812 */ /* 0x000fe400078efcff */
[----:B------:R-:W-:Y:S01]  /*9e90*/  LOP3.LUT R19, R11, 0x64006400, RZ, 0xfc, !PT ;  /* 0x640064000b137812 */ /* 0x000fe200078efcff */
[----:B------:R-:W-:Y:S01]  /*9ea0*/  HADD2 R42, R43, -1028, -1028 ;  /* 0xe404e4042b2a7430 */ /* 0x000fe20000000000 */
[----:B------:R-:W0:Y:S01]  /*9eb0*/  LDS.128 R8, [UR4+0x20] ;  /* 0x00002004ff087984 */ /* 0x000e220008000c00 */
[----:B------:R-:W-:Y:S01]  /*9ec0*/  HADD2 R37, R37, -1028, -1028 ;  /* 0xe404e40425257430 */ /* 0x000fe20000000000 */
[----:B------:R-:W-:Y:S01]  /*9ed0*/  LOP3.LUT R41, R41, 0x64006400, RZ, 0xfc, !PT ;  /* 0x6400640029297812 */ /* 0x000fe200078efcff */
[-C--:B------:R-:W-:Y:S01]  /*9ee0*/  HFMA2 R19, R19, R28.reuse.H1_H1, -132, -132 ;  /* 0xd820d82013137431 */ /* 0x080fe2000006001c */
[----:B------:R-:W-:Y:S01]  /*9ef0*/  LOP3.LUT R39, R39, 0x64006400, RZ, 0xfc, !PT ;  /* 0x6400640027277812 */ /* 0x000fe200078efcff */
[----:B------:R-:W-:Y:S01]  /*9f00*/  HFMA2 R40, R37, R21, R40 ;  /* 0x0000001525287231 */ /* 0x000fe20000000028 */
[----:B------:R-:W-:Y:S01]  /*9f10*/  LOP3.LUT R37, R38, 0x64006400, RZ, 0xfc, !PT ;  /* 0x6400640026257812 */ /* 0x000fe200078efcff */
[----:B------:R-:W-:Y:S01]  /*9f20*/  HFMA2.MMA R35, R42, R21, R35 ;  /* 0x000000152a237235 */ /* 0x000fe20000000023 */
[----:B------:R-:W-:Y:S01]  /*9f30*/  LOP3.LUT R21, R16, 0x70007, RZ, 0xc0, !PT ;  /* 0x0007000710157812 */ /* 0x000fe200078ec0ff */
[-C--:B------:R-:W-:Y:S01]  /*9f40*/  HFMA2.MMA R36, R19, R22.reuse, R36 ;  /* 0x0000001613247235 */ /* 0x080fe20000000024 */
[----:B------:R-:W-:Y:S01]  /*9f50*/  LOP3.LUT R19, R34, 0x70007, RZ, 0xc0, !PT ;  /* 0x0007000722137812 */ /* 0x000fe200078ec0ff */
[-C--:B------:R-:W-:Y:S01]  /*9f60*/  HFMA2 R42, R37, R28.reuse.H1_H1, -132, -132 ;  /* 0xd820d820252a7431 */ /* 0x080fe2000006001c */
[----:B------:R-:W-:Y:S01]  /*9f70*/  LOP3.LUT R38, R17, 0x70007, RZ, 0xc0, !PT ;  /* 0x0007000711267812 */ /* 0x000fe200078ec0ff */
[-C--:B------:R-:W-:Y:S01]  /*9f80*/  HFMA2 R41, R41, R28.reuse.H1_H1, -132, -132 ;  /* 0xd820d82029297431 */ /* 0x080fe2000006001c */
[----:B------:R-:W-:Y:S01]  /*9f90*/  LOP3.LUT R19, R19, 0x64006400, RZ, 0xfc, !PT ;  /* 0x6400640013137812 */ /* 0x000fe200078efcff */
[----:B------:R-:W-:Y:S01]  /*9fa0*/  HFMA2 R39, R39, R28.H1_H1, -132, -132 ;  /* 0xd820d82027277431 */ /* 0x000fe2000006001c */
[----:B------:R-:W-:Y:S01]  /*9fb0*/  LOP3.LUT R21, R21, 0x64006400, RZ, 0xfc, !PT ;  /* 0x6400640015157812 */ /* 0x000fe200078efcff */
[----:B------:R-:W-:Y:S01]  /*9fc0*/  HFMA2.MMA R35, R42, R22, R35 ;  /* 0x000000162a237235 */ /* 0x000fe20000000023 */
[----:B------:R-:W-:Y:S01]  /*9fd0*/  LOP3.LUT R38, R38, 0x64006400, RZ, 0xfc, !PT ;  /* 0x6400640026267812 */ /* 0x000fe200078efcff */
[----:B------:R-:W-:Y:S01]  /*9fe0*/  HADD2 R19, R19, -1028, -1028 ;  /* 0xe404e40413137430 */ /* 0x000fe20000000000 */
[C---:B------:R-:W-:Y:S01]  /*9ff0*/  LOP3.LUT R37, R17.reuse, 0x380038, RZ, 0xc0, !PT ;  /* 0x0038003811257812 */ /* 0x040fe200078ec0ff */
[-C--:B------:R-:W-:Y:S01]  /*a000*/  HFMA2 R20, R41, R22.reuse, R20 ;  /* 0x0000001629147231 */ /* 0x080fe20000000014 */
[----:B------:R-:W-:Y:S01]  /*a010*/  LOP3.LUT R17, R17, 0x1c001c0, RZ, 0xc0, !PT ;  /* 0x01c001c011117812 */ /* 0x000fe200078ec0ff */
[----:B------:R-:W-:Y:S01]  /*a020*/  HADD2 R21, R21, -1028, -1028 ;  /* 0xe404e40415157430 */ /* 0x000fe20000000000 */
[----:B------:R-:W-:Y:S01]  /*a030*/  LOP3.LUT R37, R37, 0x64006400, RZ, 0xfc, !PT ;  /* 0x6400640025257812 */ /* 0x000fe200078efcff */
[----:B------:R-:W-:Y:S01]  /*a040*/  HADD2 R38, R38, -1028, -1028 ;  /* 0xe404e40426267430 */ /* 0x000fe20000000000 */
[-C--:B------:R-:W-:Y:S01]  /*a050*/  HFMA2.MMA R36, R19, R23.reuse, R36 ;  /* 0x0000001713247235 */ /* 0x080fe20000000024 */
[----:B------:R-:W-:Y:S01]  /*a060*/  HFMA2 R40, R39, R22, R40 ;  /* 0x0000001627287231 */ /* 0x000fe20000000028 */
[----:B------:R-:W-:Y:S01]  /*a070*/  LOP3.LUT R22, R18, 0x70007, RZ, 0xc0, !PT ;  /* 0x0007000712167812 */ /* 0x000fe200078ec0ff */
[----:B------:R-:W-:Y:S01]  /*a080*/  HFMA2 R20, R21, R23, R20 ;  /* 0x0000001715147231 */ /* 0x000fe20000000014 */
[----:B------:R-:W-:Y:S01]  /*a090*/  LOP3.LUT R21, R34, 0x380038, RZ, 0xc0, !PT ;  /* 0x0038003822157812 */ /* 0x000fe200078ec0ff */
[----:B------:R-:W-:Y:S01]  /*a0a0*/  HFMA2.MMA R19, R38, R23, R35 ;  /* 0x0000001726137235 */ /* 0x000fe20000000023 */
        /* <DEDUP_REMOVED lines=13> */
[-C--:B0-----:R-:W-:Y:S01]  /*a180*/  HFMA2.MMA R39, R21, R8.reuse, R36 ;  /* 0x0000000815277235 */ /* 0x081fe20000000024 */
[----:B------:R-:W-:Y:S01]  /*a190*/  HFMA2 R35, R35, R8, R20 ;  /* 0x0000000823237231 */ /* 0x000fe20000000014 */
[----:B------:R-:W-:Y:S01]  /*a1a0*/  HFMA2.MMA R19, R22, R8, R19 ;  /* 0x0000000816137235 */ /* 0x000fe20000000013 */
[----:B------:R-:W-:Y:S01]  /*a1b0*/  HFMA2 R40, R41, R23, R40 ;  /* 0x0000001729287231 */ /* 0x000fe20000000028 */
[----:B------:R-:W-:-:S03]  /*a1c0*/  LOP3.LUT R18, R18, 0x1c001c0, RZ, 0xc0, !PT ;  /* 0x01c001c012127812 */ /* 0x000fc600078ec0ff */
[----:B------:R-:W-:Y:S01]  /*a1d0*/  HFMA2 R37, R37, R8, R40 ;  /* 0x0000000825257231 */ /* 0x000fe20000000028 */
[----:B--2---:R-:W-:Y:S02]  /*a1e0*/  LOP3.LUT R22, R12, 0x380038, RZ, 0xc0, !PT ;  /* 0x003800380c167812 */ /* 0x004fe400078ec0ff */
[----:B------:R-:W-:Y:S02]  /*a1f0*/  LOP3.LUT R36, R13, 0x380038, RZ, 0xc0, !PT ;  /* 0x003800380d247812 */ /* 0x000fe400078ec0ff */
[----:B------:R-:W-:Y:S02]  /*a200*/  LOP3.LUT R38, R14, 0x380038, RZ, 0xc0, !PT ;  /* 0x003800380e267812 */ /* 0x000fe400078ec0ff */
[----:B------:R-:W-:Y:S02]  /*a210*/  SHF.R.U32.HI R20, RZ, 0x6, R12 ;  /* 0x00000006ff147819 */ /* 0x000fe4000001160c */
[----:B------:R-:W-:Y:S02]  /*a220*/  SHF.R.U32.HI R21, RZ, 0x6, R13 ;  /* 0x00000006ff157819 */ /* 0x000fe4000001160d */
[----:B------:R-:W-:-:S02]  /*a230*/  LOP3.LUT R43, R22, 0x64006400, RZ, 0xfc, !PT ;  /* 0x64006400162b7812 */ /* 0x000fc400078efcff */
[----:B------:R-:W-:Y:S02]  /*a240*/  LOP3.LUT R45, R36, 0x64006400, RZ, 0xfc, !PT ;  /* 0x64006400242d7812 */ /* 0x000fe400078efcff */
[----:B------:R-:W-:Y:S01]  /*a250*/  LOP3.LUT R47, R38, 0x64006400, RZ, 0xfc, !PT ;  /* 0x64006400262f7812 */ /* 0x000fe200078efcff */
[-C--:B------:R-:W-:Y:S01]  /*a260*/  HFMA2 R46, R43, R28.reuse.H1_H1, -132, -132 ;  /* 0xd820d8202b2e7431 */ /* 0x080fe2000006001c */
[----:B------:R-:W-:Y:S01]  /*a270*/  LOP3.LUT R36, R20, 0x380038, RZ, 0xc0, !PT ;  /* 0x0038003814247812 */ /* 0x000fe200078ec0ff */
[-C--:B------:R-:W-:Y:S01]  /*a280*/  HFMA2 R44, R45, R28.reuse.H1_H1, -132, -132 ;  /* 0xd820d8202d2c7431 */ /* 0x080fe2000006001c */
[----:B------:R-:W-:Y:S01]  /*a290*/  LOP3.LUT R38, R21, 0x380038, RZ, 0xc0, !PT ;  /* 0x0038003815267812 */ /* 0x000fe200078ec0ff */
[----:B------:R-:W-:Y:S01]  /*a2a0*/  HFMA2 R42, R47, R28.H1_H1, -132, -132 ;  /* 0xd820d8202f2a7431 */ /* 0x000fe2000006001c */
[----:B------:R-:W-:Y:S02]  /*a2b0*/  SHF.R.U32.HI R8, RZ, 0x6, R14 ;  /* 0x00000006ff087819 */ /* 0x000fe4000001160e */
[----:B------:R-:W-:-:S02]  /*a2c0*/  LOP3.LUT R41, R15, 0x380038, RZ, 0xc0, !PT ;  /* 0x003800380f297812 */ /* 0x000fc400078ec0ff */
[----:B------:R-:W-:Y:S02]  /*a2d0*/  LOP3.LUT R43, R36, 0x64006400, RZ, 0xfc, !PT ;  /* 0x64006400242b7812 */ /* 0x000fe400078efcff */
[----:B------:R-:W-:Y:S02]  /*a2e0*/  LOP3.LUT R45, R38, 0x64006400, RZ, 0xfc, !PT ;  /* 0x64006400262d7812 */ /* 0x000fe400078efcff */
[----:B------:R-:W-:Y:S01]  /*a2f0*/  SHF.R.U32.HI R23, RZ, 0x6, R15 ;  /* 0x00000006ff177819 */ /* 0x000fe2000001160f */
[-C--:B------:R-:W-:Y:S01]  /*a300*/  HFMA2 R38, R43, R28.reuse.H1_H1, -132, -132 ;  /* 0xd820d8202b267431 */ /* 0x080fe2000006001c */
[----:B------:R-:W-:Y:S01]  /*a310*/  LOP3.LUT R40, R8, 0x380038, RZ, 0xc0, !PT ;  /* 0x0038003808287812 */ /* 0x000fe200078ec0ff */
[----:B------:R-:W-:Y:S01]  /*a320*/  HFMA2 R36, R45, R28.H1_H1, -132, -132 ;  /* 0xd820d8202d247431 */ /* 0x000fe2000006001c */
[----:B------:R-:W-:Y:S02]  /*a330*/  LOP3.LUT R41, R41, 0x64006400, RZ, 0xfc, !PT ;  /* 0x6400640029297812 */ /* 0x000fe400078efcff */
[----:B------:R-:W-:-:S02]  /*a340*/  LOP3.LUT R22, R23, 0x380038, RZ, 0xc0, !PT ;  /* 0x0038003817167812 */ /* 0x000fc400078ec0ff */
[----:B------:R-:W-:Y:S01]  /*a350*/  LOP3.LUT R47, R40, 0x64006400, RZ, 0xfc, !PT ;  /* 0x64006400282f7812 */ /* 0x000fe200078efcff */
[-C--:B------:R-:W-:Y:S01]  /*a360*/  HFMA2 R40, R41, R28.reuse.H1_H1, -132, -132 ;  /* 0xd820d82029287431 */ /* 0x080fe2000006001c */
        /* <DEDUP_REMOVED lines=11> */
[-C--:B------:R-:W-:Y:S01]  /*a420*/  HFMA2 R48, R49, R28.reuse.H1_H1, -132, -132 ;  /* 0xd820d82031307431 */ /* 0x080fe2000006001c */
[----:B------:R-:W-:Y:S01]  /*a430*/  LOP3.LUT R45, R8, 0x1c001c0, RZ, 0xc0, !PT ;  /* 0x01c001c0082d7812 */ /* 0x000fe200078ec0ff */
[----:B------:R-:W-:Y:S01]  /*a440*/  HFMA2 R35, R34, R9, R35 ;  /* 0x0000000922237231 */ /* 0x000fe20000000023 */
[----:B------:R-:W-:Y:S01]  /*a450*/  LOP3.LUT R47, R23, 0x1c001c0, RZ, 0xc0, !PT ;  /* 0x01c001c0172f7812 */ /* 0x000fe200078ec0ff */
[----:B------:R-:W-:Y:S01]  /*a460*/  HFMA2.MMA R39, R50, R9, R39 ;  /* 0x0000000932277235 */ /* 0x000fe20000000027 */
[----:B------:R-:W-:Y:S01]  /*a470*/  LOP3.LUT R41, R16, 0x64006400, RZ, 0xfc, !PT ;  /* 0x6400640010297812 */ /* 0x000fe200078efcff */
[----:B------:R-:W-:Y:S01]  /*a480*/  HFMA2 R16, R17, R28.H0_H0, -20, -20 ;  /* 0xcd00cd0011107431 */ /* 0x000fe2000004001c */
[----:B------:R-:W-:-:S02]  /*a490*/  LOP3.LUT R43, R43, 0x64006400, RZ, 0xfc, !PT ;  /* 0x640064002b2b7812 */ /* 0x000fc400078efcff */
[----:B------:R-:W-:Y:S01]  /*a4a0*/  LOP3.LUT R45, R45, 0x64006400, RZ, 0xfc, !PT ;  /* 0x640064002d2d7812 */ /* 0x000fe200078efcff */
[-C--:B------:R-:W-:Y:S01]  /*a4b0*/  HFMA2 R41, R41, R28.reuse.H0_H0, -20, -20 ;  /* 0xcd00cd0029297431 */ /* 0x080fe2000004001c */
[----:B------:R-:W-:Y:S01]  /*a4c0*/  LOP3.LUT R47, R47, 0x64006400, RZ, 0xfc, !PT ;  /* 0x640064002f2f7812 */ /* 0x000fe200078efcff */
[-C--:B------:R-:W-:Y:S01]  /*a4d0*/  HFMA2 R43, R43, R28.reuse.H0_H0, -20, -20 ;  /* 0xcd00cd002b2b7431 */ /* 0x080fe2000004001c */
[----:B------:R-:W-:Y:S01]  /*a4e0*/  SHF.R.U32.HI R17, RZ, 0xd, R12 ;  /* 0x0000000dff117819 */ /* 0x000fe2000001160c */
[-C--:B------:R-:W-:Y:S01]  /*a4f0*/  HFMA2 R45, R45, R28.reuse.H0_H0, -20, -20 ;  /* 0xcd00cd002d2d7431 */ /* 0x080fe2000004001c */
[----:B------:R-:W-:Y:S01]  /*a500*/  LOP3.LUT R12, R12, 0x70007, RZ, 0xc0, !PT ;  /* 0x000700070c0c7812 */ /* 0x000fe200078ec0ff */
[----:B------:R-:W-:Y:S01]  /*a510*/  HFMA2 R47, R47, R28.H0_H0, -20, -20 ;  /* 0xcd00cd002f2f7431 */ /* 0x000fe2000004001c */
[----:B------:R-:W-:Y:S01]  /*a520*/  SHF.R.U32.HI R28, RZ, 0xd, R13 ;  /* 0x0000000dff1c7819 */ /* 0x000fe2000001160d */
[----:B------:R-:W-:Y:S01]  /*a530*/  HFMA2 R37, R16, R9, R37 ;  /* 0x0000000910257231 */ /* 0x000fe20000000025 */
[----:B------:R-:W-:-:S02]  /*a540*/  LOP3.LUT R30, R30, 0x40004, R17, 0xf8, !PT ;  /* 0x000400041e1e7812 */ /* 0x000fc400078ef811 */
[----:B------:R-:W-:Y:S02]  /*a550*/  LOP3.LUT R31, R31, 0x40004, R28, 0xf8, !PT ;  /* 0x000400041f1f7812 */ /* 0x000fe400078ef81c */
[----:B------:R-:W-:Y:S02]  /*a560*/  SHF.R.U32.HI R28, RZ, 0xd, R14 ;  /* 0x0000000dff1c7819 */ /* 0x000fe4000001160e */
[----:B------:R-:W-:Y:S02]  /*a570*/  LOP3.LUT R14, R14, 0x70007, RZ, 0xc0, !PT ;  /* 0x000700070e0e7812 */ /* 0x000fe400078ec0ff */
[----:B------:R-:W-:Y:S01]  /*a580*/  LOP3.LUT R29, R29, 0x40004, R28, 0xf8, !PT ;  /* 0x000400041d1d7812 */ /* 0x000fe200078ef81c */
[----:B------:R-:W-:Y:S01]  /*a590*/  HFMA2.MMA R28, R18, R9, R19 ;  /* 0x00000009121c7235 */ /* 0x000fe20000000013 */
[----:B------:R-:W-:Y:S01]  /*a5a0*/  LOP3.LUT R12, R12, 0x64006400, RZ, 0xfc, !PT ;  /* 0x640064000c0c7812 */ /* 0x000fe200078efcff */
[----:B------:R-:W0:Y:S01]  /*a5b0*/  LDS.128 R16, [UR4+0x30] ;  /* 0x00003004ff107984 */ /* 0x000e220008000c00 */
[----:B------:R-:W-:-:S02]  /*a5c0*/  SHF.R.U32.HI R9, RZ, 0xd, R15 ;  /* 0x0000000dff097819 */ /* 0x000fc4000001160f */
[----:B------:R-:W-:Y:S01]  /*a5d0*/  LOP3.LUT R14, R14, 0x64006400, RZ, 0xfc, !PT ;  /* 0x640064000e0e7812 */ /* 0x000fe200078efcff */
[----:B------:R-:W-:Y:S01]  /*a5e0*/  HADD2 R12, R12, -1028, -1028 ;  /* 0xe404e4040c0c7430 */ /* 0x000fe20000000000 */
[----:B------:R-:W-:Y:S02]  /*a5f0*/  LOP3.LUT R13, R13, 0x70007, RZ, 0xc0, !PT ;  /* 0x000700070d0d7812 */ /* 0x000fe400078ec0ff */
[----:B------:R-:W-:Y:S02]  /*a600*/  LOP3.LUT R15, R15, 0x70007, RZ, 0xc0, !PT ;  /* 0x000700070f0f7812 */ /* 0x000fe400078ec0ff */
[----:B------:R-:W-:Y:S01]  /*a610*/  LOP3.LUT R26, R26, 0x40004, R9, 0xf8, !PT ;  /* 0x000400041a1a7812 */ /* 0x000fe200078ef809 */
[----:B------:R-:W-:Y:S01]  /*a620*/  HADD2 R9, R14, -1028, -1028 ;  /* 0xe404e4040e097430 */ /* 0x000fe20000000000 */
[----:B------:R-:W-:Y:S01]  /*a630*/  LOP3.LUT R13, R13, 0x64006400, RZ, 0xfc, !PT ;  /* 0x640064000d0d7812 */ /* 0x000fe200078efcff */
[----:B------:R-:W-:Y:S01]  /*a640*/  HFMA2.MMA R39, R12, R10, R39 ;  /* 0x0000000a0c277235 */ /* 0x000fe20000000027 */
[----:B------:R-:W-:-:S02]  /*a650*/  LOP3.LUT R15, R15, 0x64006400, RZ, 0xfc, !PT ;  /* 0x640064000f0f7812 */ /* 0x000fc400078efcff */
[----:B------:R-:W-:Y:S01]  /*a660*/  LOP3.LUT R20, R20, 0x70007, RZ, 0xc0, !PT ;  /* 0x0007000714147812 */ /* 0x000fe200078ec0ff */
[----:B------:R-:W-:Y:S01]  /*a670*/  HFMA2.MMA R28, R9, R10, R28 ;  /* 0x0000000a091c7235 */ /* 0x000fe2000000001c */
[----:B------:R-:W-:Y:S01]  /*a680*/  HADD2 R12, R13, -1028, -1028 ;  /* 0xe404e4040d0c7430 */ /* 0x000fe20000000000 */
[----:B------:R-:W-:Y:S01]  /*a690*/  LOP3.LUT R8, R8, 0x70007, RZ, 0xc0, !PT ;  /* 0x0007000708087812 */ /* 0x000fe200078ec0ff */
[----:B------:R-:W-:Y:S01]  /*a6a0*/  HADD2 R14, R15, -1028, -1028 ;  /* 0xe404e4040f0e7430 */ /* 0x000fe20000000000 */
[----:B------:R-:W-:Y:S01]  /*a6b0*/  LOP3.LUT R20, R20, 0x64006400, RZ, 0xfc, !PT ;  /* 0x6400640014147812 */ /* 0x000fe200078efcff */
[-C--:B------:R-:W-:Y:S01]  /*a6c0*/  HFMA2 R35, R12, R10.reuse, R35 ;  /* 0x0000000a0c237231 */ /* 0x080fe20000000023 */
[-C--:B------:R-:W-:Y:S01]  /*a6d0*/  HFMA2.MMA R46, R46, R11.reuse, R39 ;  /* 0x0000000b2e2e7235 */ /* 0x080fe20000000027 */
[----:B------:R-:W-:Y:S01]  /*a6e0*/  HFMA2 R37, R14, R10, R37 ;  /* 0x0000000a0e257231 */ /* 0x000fe20000000025 */
[----:B------:R-:W-:Y:S01]  /*a6f0*/  LOP3.LUT R8, R8, 0x64006400, RZ, 0xfc, !PT ;  /* 0x6400640008087812 */ /* 0x000fe200078efcff */
[----:B------:R-:W-:Y:S01]  /*a700*/  HADD2 R9, R20, -1028, -1028 ;  /* 0xe404e40414097430 */ /* 0x000fe20000000000 */
[----:B------:R-:W-:Y:S01]  /*a710*/  HFMA2.MMA R42, R42, R11, R28 ;  /* 0x0000000b2a2a7235 */ /* 0x000fe2000000001c */
[-C--:B------:R-:W-:Y:S01]  /*a720*/  HFMA2 R44, R44, R11.reuse, R35 ;  /* 0x0000000b2c2c7231 */ /* 0x080fe20000000023 */
[----:B------:R-:W-:Y:S01]  /*a730*/  LOP3.LUT R21, R21, 0x70007, RZ, 0xc0, !PT ;  /* 0x0007000715157812 */ /* 0x000fe200078ec0ff */
[----:B------:R-:W-:Y:S01]  /*a740*/  HFMA2 R37, R40, R11, R37 ;  /* 0x0000000b28257231 */ /* 0x000fe20000000025 */
        /* <DEDUP_REMOVED lines=8> */
[-C--:B0-----:R-:W-:Y:S01]  /*a7d0*/  HFMA2.MMA R46, R9, R16.reuse, R46 ;  /* 0x00000010092e7235 */ /* 0x081fe2000000002e */
[-C--:B------:R-:W-:Y:S01]  /*a7e0*/  HFMA2 R44, R21, R16.reuse, R44 ;  /* 0x00000010152c7231 */ /* 0x080fe2000000002c */
[----:B------:R-:W-:Y:S01]  /*a7f0*/  HFMA2.MMA R11, R11, R16, R42 ;  /* 0x000000100b0b7235 */ /* 0x000fe2000000002a */
[----:B------:R-:W-:Y:S01]  /*a800*/  HADD2 R30, R30, -1028, -1028 ;  /* 0xe404e4041e1e7430 */ /* 0x000fe20000000000 */
[----:B------:R-:W-:Y:S01]  /*a810*/  LOP3.LUT R31, R31, 0x64006400, RZ, 0xfc, !PT ;  /* 0x640064001f1f7812 */ /* 0x000fe200078efcff */
[----:B------:R-:W-:Y:S01]  /*a820*/  HFMA2 R37, R8, R16, R37 ;  /* 0x0000001008257231 */ /* 0x000fe20000000025 */
[----:B------:R-:W-:Y:S01]  /*a830*/  LOP3.LUT R26, R26, 0x64006400, RZ, 0xfc, !PT ;  /* 0x640064001a1a7812 */ /* 0x000fe200078efcff */
[----:B------:R-:W-:Y:S01]  /*a840*/  HADD2 R8, R29, -1028, -1028 ;  /* 0xe404e4041d087430 */ /* 0x000fe20000000000 */
[-C--:B------:R-:W-:Y:S01]  /*a850*/  HFMA2.MMA R9, R38, R17.reuse, R46 ;  /* 0x0000001126097235 */ /* 0x080fe2000000002e */
[-C--:B------:R-:W-:Y:S01]  /*a860*/  HFMA2 R44, R36, R17.reuse, R44 ;  /* 0x00000011242c7231 */ /* 0x080fe2000000002c */
[----:B------:R-:W-:Y:S01]  /*a870*/  HFMA2.MMA R11, R22, R17, R11 ;  /* 0x00000011160b7235 */ /* 0x000fe2000000000b */
[----:B------:R-:W-:-:S02]  /*a880*/  HFMA2 R37, R48, R17, R37 ;  /* 0x0000001130257231 */ /* 0x000fc40000000025 */
[-C--:B------:R-:W-:Y:S02]  /*a890*/  HFMA2 R44, R43, R18.reuse, R44 ;  /* 0x000000122b2c7231 */ /* 0x080fe4000000002c */
[----:B------:R-:W-:Y:S01]  /*a8a0*/  HADD2 R31, R31, -1028, -1028 ;  /* 0xe404e4041f1f7430 */ /* 0x000fe20000000000 */
[-C--:B------:R-:W-:Y:S01]  /*a8b0*/  HFMA2.MMA R9, R41, R18.reuse, R9 ;  /* 0x0000001229097235 */ /* 0x080fe20000000009 */
[----:B------:R-:W-:Y:S01]  /*a8c0*/  HFMA2 R37, R47, R18, R37 ;  /* 0x000000122f257231 */ /* 0x000fe20000000025 */
[----:B------:R-:W-:Y:S01]  /*a8d0*/  HFMA2.MMA R11, R45, R18, R11 ;  /* 0x000000122d0b7235 */ /* 0x000fe2000000000b */
[----:B------:R-:W-:Y:S02]  /*a8e0*/  HADD2 R26, R26, -1028, -1028 ;  /* 0xe404e4041a1a7430 */ /* 0x000fe40000000000 */
[-C--:B------:R-:W-:Y:S02]  /*a8f0*/  HFMA2 R44, R31, R19.reuse, R44 ;  /* 0x000000131f2c7231 */ /* 0x080fe4000000002c */
[----:B------:R-:W-:Y:S01]  /*a900*/  HFMA2 R37, R26, R19, R37 ;  /* 0x000000131a257231 */ /* 0x000fe20000000025 */
[-C--:B------:R-:W-:Y:S01]  /*a910*/  HFMA2.MMA R9, R30, R19.reuse, R9 ;  /* 0x000000131e097235 */ /* 0x080fe20000000009 */
[----:B------:R-:W-:Y:S01]  /*a920*/  HADD2 R44, R44.H0_H0, R44.H1_H1 ;  /* 0x3000002c2c2c7230 */ /* 0x000fe20000000800 */
        /* <DEDUP_REMOVED lines=8> */
.L_x_4606:
[----:B------:R-:W-:Y:S01]  /*a9b0*/  ISETP.LT.AND P0, PT, R27, R32, PT ;  /* 0x000000201b00720c */ /* 0x000fe20003f01270 */
[----:B------:R-:W-:Y:S01]  /*a9c0*/  UIADD3 UR4, UR4, 0x40, URZ ;  /* 0x0000004004047890 */ /* 0x000fe2000fffe03f */
[----:B-----5:R-:W-:Y:S01]  /*a9d0*/  IMAD.WIDE R20, R33, 0x4, R24 ;  /* 0x0000000421147825 */ /* 0x020fe200078e0218 */
[----:B------:R-:W-:-:S10]  /*a9e0*/  MOV R35, R27 ;  /* 0x0000001b00237202 */ /* 0x000fd40000000f00 */
[----:B------:R-:W-:Y:S05]  /*a9f0*/  @!P2 BRA P0, `(.L_x_4607) ;  /* 0xffffffe800d8a947 */ /* 0x000fea000003ffff */
.L_x_4605:
[----:B------:R-:W-:Y:S01]  /*aa00*/  ISETP.GE.AND P0, PT, R35, R32, PT ;  /* 0x000000202300720c */ /* 0x000fe20003f06270 */
[----:B------:R-:W-:-:S03]  /*aa10*/  ULDC UR5, c[0x0][0x26c] ;  /* 0x00009b0000057ab9 */ /* 0x000fc60000000800 */
[----:B------:R-:W-:-:S13]  /*aa20*/  ISETP.GE.OR P0, PT, R35, UR5, P0 ;  /* 0x0000000523007c0c */ /* 0x000fda0008706670 */
[----:B------:R-:W-:Y:S05]  /*aa30*/  @P0 BRA `(.L_x_4608) ;  /* 0x0000000800b40947 */ /* 0x000fea0003800000 */
[----:B------:R-:W-:Y:S01]  /*aa40*/  SHF.R.S32.HI R22, RZ, 0x1f, R33 ;  /* 0x0000001fff167819 */ /* 0x000fe20000011421 */
[C---:B------:R-:W-:Y:S01]  /*aa50*/  IMAD.SHL.U32 R17, R33.reuse, 0x4, RZ ;  /* 0x0000000421117824 */ /* 0x040fe200078e00ff */
[----:B------:R-:W-:Y:S02]  /*aa60*/  ULDC UR5, c[0x0][0x26c] ;  /* 0x00009b0000057ab9 */ /* 0x000fe40000000800 */
[----:B------:R-:W-:-:S07]  /*aa70*/  SHF.L.U64.HI R22, R33, 0x2, R22 ;  /* 0x0000000221167819 */ /* 0x000fce0000010216 */
.L_x_4610:
[----:B------:R-:W-:-:S13]  /*aa80*/  ISETP.NE.AND P0, PT, R35, R3, PT ;  /* 0x000000032300720c */ /* 0x000fda0003f05270 */
[----:B------:R-:W1:Y:S01]  /*aa90*/  @!P0 LDC.64 R8, c[0x0][0x248] ;  /* 0x00009200ff088b82 */ /* 0x000e620000000a00 */
[----:B------:R-:W-:Y:S02]  /*aaa0*/  @!P0 IADD3 R6, R6, 0x1, RZ ;  /* 0x0000000106068810 */ /* 0x000fe40007ffe0ff */
[----:B------:R-:W-:Y:S02]  /*aab0*/  @!P0 LEA R11, R35, 0x1, 0x1 ;  /* 0x00000001230b8811 */ /* 0x000fe400078e08ff */
[----:B------:R-:W-:-:S06]  /*aac0*/  @!P0 LEA R12, R6, R1, 0x3 ;  /* 0x00000001060c8211 */ /* 0x000fcc00078e18ff */
[----:B------:R-:W2:Y:S01]  /*aad0*/  @!P0 LDL.64 R12, [R12] ;  /* 0x000000000c0c8983 */ /* 0x000ea20000100a00 */
[----:B-1----:R-:W-:-:S05]  /*aae0*/  @!P0 IMAD.WIDE R8, R11, 0x2, R8 ;  /* 0x000000020b088825 */ /* 0x002fca00078e0208 */
[----:B------:R1:W5:Y:S01]  /*aaf0*/  @!P0 LDG.E.U16.CONSTANT R18, desc[UR6][R8.64] ;  /* 0x0000000608128981 */ /* 0x000362000c1e9500 */
[----:B------:R-:W-:-:S04]  /*ab00*/  IADD3 R19, R35, 0x10, RZ ;  /* 0x0000001023137810 */ /* 0x000fc80007ffe0ff */
[C---:B------:R-:W-:Y:S02]  /*ab10*/  ISETP.GE.AND P2, PT, R19.reuse, UR5, PT ;  /* 0x0000000513007c0c */ /* 0x040fe4000bf46270 */
[----:B------:R-:W-:Y:S02]  /*ab20*/  ISETP.LT.AND P4, PT, R19, R32, PT ;  /* 0x000000201300720c */ /* 0x000fe40003f81270 */
[----:B--2---:R-:W-:Y:S02]  /*ab30*/  @!P0 PRMT R2, R12, 0x7610, R2 ;  /* 0x000076100c028816 */ /* 0x004fe40000000002 */
[----:B------:R-:W-:Y:S02]  /*ab40*/  @!P0 PRMT R0, R13, 0x7610, R0 ;  /* 0x000076100d008816 */ /* 0x000fe40000000000 */
[----:B------:R-:W-:Y:S02]  /*ab50*/  @!P0 PRMT R2, R2, 0x7610, R12 ;  /* 0x0000761002028816 */ /* 0x000fe4000000000c */
[----:B------:R-:W-:Y:S01]  /*ab60*/  @!P0 PRMT R0, R0, 0x7610, R13 ;  /* 0x0000761000008816 */ /* 0x000fe2000000000d */
[----:B-1----:R-:W-:Y:S06]  /*ab70*/  @P1 BRA `(.L_x_4609) ;  /* 0x00000008004c1947 */ /* 0x002fec0003800000 */
[----:B------:R-:W2:Y:S01]  /*ab80*/  LDG.E.128.CONSTANT R12, desc[UR6][R20.64] ;  /* 0x00000006140c7981 */ /* 0x000ea2000c1e9d00 */
[----:B------:R-:W-:Y:S01]  /*ab90*/  HFMA2.MMA R8, -RZ, RZ, 0, 0.015625 ;  /* 0x00002400ff087435 */ /* 0x000fe200000001ff */
[----:B------:R-:W-:Y:S01]  /*aba0*/  MOV R16, 0x2c00 ;  /* 0x00002c0000107802 */ /* 0x000fe20000000f00 */
[----:B------:R-:W-:-:S08]  /*abb0*/  IMAD.MOV.U32 R40, RZ, RZ, 0x3400 ;  /* 0x00003400ff287424 */ /* 0x000fd000078e00ff */
[----:B------:R-:W-:Y:S02]  /*abc0*/  PRMT R16, R8, 0x5410, R16 ;  /* 0x0000541008107816 */ /* 0x000fe40000000010 */
[----:B------:R-:W1:Y:S01]  /*abd0*/  LDS.128 R8, [UR4] ;  /* 0x00000004ff087984 */ /* 0x000e620008000c00 */
[C---:B--2---:R-:W-:Y:S02]  /*abe0*/  LOP3.LUT R49, R12.reuse, 0xc000c, RZ, 0xc0, !PT ;  /* 0x000c000c0c317812 */ /* 0x044fe400078ec0ff */
[C---:B0-----:R-:W-:Y:S02]  /*abf0*/  LOP3.LUT R31, R12.reuse, 0x300030, RZ, 0xc0, !PT ;  /* 0x003000300c1f7812 */ /* 0x041fe400078ec0ff */
[C---:B------:R-:W-:Y:S02]  /*ac00*/  LOP3.LUT R34, R12.reuse, 0x30003, RZ, 0xc0, !PT ;  /* 0x000300030c227812 */ /* 0x040fe400078ec0ff */
[----:B------:R-:W-:Y:S02]  /*ac10*/  LOP3.LUT R23, R12, 0xc000c0, RZ, 0xc0, !PT ;  /* 0x00c000c00c177812 */ /* 0x000fe400078ec0ff */
[----:B------:R-:W-:-:S02]  /*ac20*/  SHF.R.U32.HI R24, RZ, 0x8, R12 ;  /* 0x00000008ff187819 */ /* 0x000fc4000001160c */
[C---:B------:R-:W-:Y:S02]  /*ac30*/  LOP3.LUT R51, R13.reuse, 0xc000c, RZ, 0xc0, !PT ;  /* 0x000c000c0d337812 */ /* 0x040fe400078ec0ff */
        /* <DEDUP_REMOVED lines=15> */
[C---:B------:R-:W-:Y:S02]  /*ad30*/  LOP3.LUT R33, R13.reuse, 0x300030, RZ, 0xc0, !PT ;  /* 0x003000300d217812 */ /* 0x040fe400078ec0ff */
[----:B------:R-:W-:Y:S02]  /*ad40*/  LOP3.LUT R25, R13, 0xc000c0, RZ, 0xc0, !PT ;  /* 0x00c000c00d197812 */ /* 0x000fe400078ec0ff */
[----:B------:R-:W-:Y:S02]  /*ad50*/  SHF.R.U32.HI R26, RZ, 0x8, R13 ;  /* 0x00000008ff1a7819 */ /* 0x000fe4000001160d */
        /* <DEDUP_REMOVED lines=15> */
[-C--:B-1----:R-:W-:Y:S01]  /*ae50*/  HFMA2.MMA R41, R13, R8.reuse, RZ ;  /* 0x000000080d297235 */ /* 0x082fe200000000ff */
[----:B------:R-:W-:Y:S01]  /*ae60*/  HADD2 R47, R43, -1026, -1026 ;  /* 0xe402e4022b2f7430 */ /* 0x000fe20000000000 */
[----:B------:R-:W-:Y:S01]  /*ae70*/  LOP3.LUT R37, R37, 0x64006400, RZ, 0xfc, !PT ;  /* 0x6400640025257812 */ /* 0x000fe200078efcff */
[----:B------:R-:W-:Y:S01]  /*ae80*/  HFMA2.MMA R13, R45, R8, RZ ;  /* 0x000000082d0d7235 */ /* 0x000fe200000000ff */
[----:B------:R-:W-:Y:S01]  /*ae90*/  HFMA2 R42, R49, R40.H0_H0, -258, -258 ;  /* 0xdc08dc08312a7431 */ /* 0x000fe20000040028 */
[----:B------:R-:W-:Y:S01]  /*aea0*/  LOP3.LUT R45, R33, 0x64006400, RZ, 0xfc, !PT ;  /* 0x64006400212d7812 */ /* 0x000fe200078efcff */
[-C--:B------:R-:W-:Y:S01]  /*aeb0*/  HFMA2 R43, R15, R8.reuse, RZ.H0_H0 ;  /* 0x000000080f2b7231 */ /* 0x080fe200000400ff */
[----:B------:R-:W-:Y:S01]  /*aec0*/  LOP3.LUT R39, R39, 0x64006400, RZ, 0xfc, !PT ;  /* 0x6400640027277812 */ /* 0x000fe200078efcff */
[----:B------:R-:W-:Y:S01]  /*aed0*/  HFMA2 R15, R47, R8, RZ.H0_H0 ;  /* 0x000000082f0f7231 */ /* 0x000fe200000400ff */
[----:B------:R-:W-:Y:S01]  /*aee0*/  LOP3.LUT R47, R31, 0x64006400, RZ, 0xfc, !PT ;  /* 0x640064001f2f7812 */ /* 0x000fe200078efcff */
[-C--:B------:R-:W-:Y:S01]  /*aef0*/  HFMA2 R8, R44, R9.reuse, R43 ;  /* 0x000000092c087231 */ /* 0x080fe2000000002b */
[-C--:B------:R-:W-:Y:S01]  /*af00*/  HFMA2.MMA R42, R42, R9.reuse, R41 ;  /* 0x000000092a2a7235 */ /* 0x080fe20000000029 */
[-C--:B------:R-:W-:Y:S01]  /*af10*/  HFMA2 R41, R37, R16.reuse.H1_H1, -66, -66 ;  /* 0xd420d42025297431 */ /* 0x080fe20000060010 */
[----:B------:R-:W-:Y:S01]  /*af20*/  HFMA2.MMA R44, R12, R9, R13 ;  /* 0x000000090c2c7235 */ /* 0x000fe2000000000d */
[----:B------:R-:W-:Y:S01]  /*af30*/  HFMA2 R9, R14, R9, R15 ;  /* 0x000000090e097231 */ /* 0x000fe2000000000f */
[----:B------:R-:W-:Y:S01]  /*af40*/  LOP3.LUT R23, R23, 0x64006400, RZ, 0xfc, !PT ;  /* 0x6400640017177812 */ /* 0x000fe200078efcff */
[----:B------:R-:W0:Y:S01]  /*af50*/  LDS.128 R12, [UR4+0x10] ;  /* 0x00001004ff0c7984 */ /* 0x000e220008000c00 */
[-C--:B------:R-:W-:Y:S01]  /*af60*/  HFMA2 R47, R47, R16.reuse.H1_H1, -66, -66 ;  /* 0xd420d4202f2f7431 */ /* 0x080fe20000060010 */
[----:B------:R-:W-:Y:S01]  /*af70*/  LOP3.LUT R43, R24, 0x300030, RZ, 0xc0, !PT ;  /* 0x00300030182b7812 */ /* 0x000fe200078ec0ff */
[-C--:B------:R-:W-:Y:S01]  /*af80*/  HFMA2 R45, R45, R16.reuse.H1_H1, -66, -66 ;  /* 0xd420d4202d2d7431 */ /* 0x080fe20000060010 */
[----:B------:R-:W-:Y:S01]  /*af90*/  LOP3.LUT R31, R28, 0x300030, RZ, 0xc0, !PT ;  /* 0x003000301c1f7812 */ /* 0x000fe200078ec0ff */
[----:B------:R-:W-:Y:S01]  /*afa0*/  HFMA2 R39, R39, R16.H1_H1, -66, -66 ;  /* 0xd420d42027277431 */ /* 0x000fe20000060010 */
[-C--:B------:R-:W-:Y:S01]  /*afb0*/  HFMA2.MMA R41, R41, R10.reuse, R44 ;  /* 0x0000000a29297235 */ /* 0x080fe2000000002c */
[-C--:B------:R-:W-:Y:S01]  /*afc0*/  HFMA2 R8, R45, R10.reuse, R8 ;  /* 0x0000000a2d087231 */ /* 0x080fe20000000008 */
[----:B------:R-:W-:Y:S01]  /*afd0*/  HFMA2.MMA R42, R47, R10, R42 ;  /* 0x0000000a2f2a7235 */ /* 0x000fe2000000002a */
[----:B------:R-:W-:Y:S01]  /*afe0*/  HFMA2 R10, R39, R10, R9 ;  /* 0x0000000a270a7231 */ /* 0x000fe20000000009 */
[----:B------:R-:W-:Y:S01]  /*aff0*/  LOP3.LUT R9, R29, 0x64006400, RZ, 0xfc, !PT ;  /* 0x640064001d097812 */ /* 0x000fe200078efcff */
[----:B------:R-:W-:Y:S01]  /*b000*/  HFMA2 R23, R23, R16.H0_H0, -18, -18 ;  /* 0xcc80cc8017177431 */ /* 0x000fe20000040010 */
[----:B------:R-:W-:-:S02]  /*b010*/  LOP3.LUT R45, R27, 0x64006400, RZ, 0xfc, !PT ;  /* 0x640064001b2d7812 */ /* 0x000fc400078efcff */
[C---:B------:R-:W-:Y:S01]  /*b020*/  LOP3.LUT R29, R24.reuse, 0xc000c0, RZ, 0xc0, !PT ;  /* 0x00c000c0181d7812 */ /* 0x040fe200078ec0ff */
[-C--:B------:R-:W-:Y:S01]  /*b030*/  HFMA2 R9, R9, R16.reuse.H0_H0, -18, -18 ;  /* 0xcc80cc8009097431 */ /* 0x080fe20000040010 */
[----:B------:R-:W-:Y:S01]  /*b040*/  LOP3.LUT R24, R24, 0x30003, RZ, 0xc0, !PT ;  /* 0x0003000318187812 */ /* 0x000fe200078ec0ff */
[----:B------:R-:W-:Y:S01]  /*b050*/  HFMA2 R50, R45, R16.H0_H0, -18, -18 ;  /* 0xcc80cc802d327431 */ /* 0x000fe20000040010 */
[C---:B------:R-:W-:Y:S01]  /*b060*/  LOP3.LUT R44, R28.reuse, 0xc000c0, RZ, 0xc0, !PT ;  /* 0x00c000c01c2c7812 */ /* 0x040fe200078ec0ff */
[-C--:B------:R-:W-:Y:S01]  /*b070*/  HFMA2.MMA R42, R23, R11.reuse, R42 ;  /* 0x0000000b172a7235 */ /* 0x080fe2000000002a */
[----:B------:R-:W-:Y:S01]  /*b080*/  LOP3.LUT R28, R28, 0x30003, RZ, 0xc0, !PT ;  /* 0x000300031c1c7812 */ /* 0x000fe200078ec0ff */
[----:B------:R-:W-:Y:S01]  /*b090*/  HFMA2 R10, R9, R11, R10 ;  /* 0x0000000b090a7231 */ /* 0x000fe2000000000a */
[----:B------:R-:W-:Y:S01]  /*b0a0*/  LOP3.LUT R24, R24, 0x64006400, RZ, 0xfc, !PT ;  /* 0x6400640018187812 */ /* 0x000fe200078efcff */
[----:B------:R-:W-:Y:S01]  /*b0b0*/  HFMA2.MMA R41, R50, R11, R41 ;  /* 0x0000000b32297235 */ /* 0x000fe20000000029 */
        /* <DEDUP_REMOVED lines=10> */
[C---:B------:R-:W-:Y:S01]  /*b160*/  LOP3.LUT R49, R26.reuse, 0x300030, RZ, 0xc0, !PT ;  /* 0x003000301a317812 */ /* 0x040fe200078ec0ff */
[----:B------:R-:W-:Y:S01]  /*b170*/  HFMA2 R40, R53, R40.H0_H0, -258, -258 ;  /* 0xdc08dc0835287431 */ /* 0x000fe20000040028 */
[C---:B------:R-:W-:Y:S01]  /*b180*/  LOP3.LUT R39, R26.reuse, 0xc000c0, RZ, 0xc0, !PT ;  /* 0x00c000c01a277812 */ /* 0x040fe200078ec0ff */
[-C--:B------:R-:W-:Y:S01]  /*b190*/  HFMA2 R25, R25, R16.reuse.H0_H0, -18, -18 ;  /* 0xcc80cc8019197431 */ /* 0x080fe20000040010 */
[-C--:B0-----:R-:W-:Y:S01]  /*b1a0*/  HFMA2.MMA R42, R9, R12.reuse, R42 ;  /* 0x0000000c092a7235 */ /* 0x081fe2000000002a */
[----:B------:R-:W-:Y:S01]  /*b1b0*/  LOP3.LUT R43, R43, 0x64006400, RZ, 0xfc, !PT ;  /* 0x640064002b2b7812 */ /* 0x000fe200078efcff */
[----:B------:R-:W-:Y:S01]  /*b1c0*/  HFMA2.MMA R41, R28, R12, R41 ;  /* 0x0000000c1c297235 */ /* 0x000fe20000000029 */
[----:B------:R-:W-:Y:S01]  /*b1d0*/  LOP3.LUT R26, R26, 0x30003, RZ, 0xc0, !PT ;  /* 0x000300031a1a7812 */ /* 0x000fe200078ec0ff */
[----:B------:R-:W-:Y:S01]  /*b1e0*/  HFMA2 R8, R25, R11, R8 ;  /* 0x0000000b19087231 */ /* 0x000fe20000000008 */
[C---:B------:R-:W-:Y:S01]  /*b1f0*/  LOP3.LUT R33, R30.reuse, 0x300030, RZ, 0xc0, !PT ;  /* 0x003000301e217812 */ /* 0x040fe200078ec0ff */
[----:B------:R-:W-:Y:S01]  /*b200*/  HFMA2 R37, R43, R16.H1_H1, -66, -66 ;  /* 0xd420d4202b257431 */ /* 0x000fe20000060010 */
[C---:B------:R-:W-:Y:S01]  /*b210*/  LOP3.LUT R27, R30.reuse, 0xc000c0, RZ, 0xc0, !PT ;  /* 0x00c000c01e1b7812 */ /* 0x040fe200078ec0ff */
[-C--:B------:R-:W-:Y:S01]  /*b220*/  HFMA2.MMA R42, R34, R13.reuse, R42 ;  /* 0x0000000d222a7235 */ /* 0x080fe2000000002a */
[----:B------:R-:W-:Y:S01]  /*b230*/  LOP3.LUT R31, R31, 0x64006400, RZ, 0xfc, !PT ;  /* 0x640064001f1f7812 */ /* 0x000fe200078efcff */
[----:B------:R-:W-:Y:S01]  /*b240*/  HFMA2.MMA R41, R38, R13, R41 ;  /* 0x0000000d26297235 */ /* 0x000fe20000000029 */
[----:B------:R-:W-:-:S02]  /*b250*/  LOP3.LUT R30, R30, 0x30003, RZ, 0xc0, !PT ;  /* 0x000300031e1e7812 */ /* 0x000fc400078ec0ff */
[----:B------:R-:W-:Y:S01]  /*b260*/  LOP3.LUT R26, R26, 0x64006400, RZ, 0xfc, !PT ;  /* 0x640064001a1a7812 */ /* 0x000fe200078efcff */
[-C--:B------:R-:W-:Y:S01]  /*b270*/  HFMA2 R31, R31, R16.reuse.H1_H1, -66, -66 ;  /* 0xd420d4201f1f7431 */ /* 0x080fe20000060010 */
[----:B------:R-:W-:Y:S01]  /*b280*/  LOP3.LUT R30, R30, 0x64006400, RZ, 0xfc, !PT ;  /* 0x640064001e1e7812 */ /* 0x000fe200078efcff */
[-C--:B------:R-:W-:Y:S01]  /*b290*/  HFMA2.MMA R24, R37, R14.reuse, R42 ;  /* 0x0000000e25187235 */ /* 0x080fe2000000002a */
[----:B------:R-:W-:Y:S01]  /*b2a0*/  LOP3.LUT R29, R29, 0x64006400, RZ, 0xfc, !PT ;  /* 0x640064001d1d7812 */ /* 0x000fe200078efcff */
[----:B------:R-:W-:Y:S01]  /*b2b0*/  HADD2 R11, R26, -1026, -1026 ;  /* 0xe402e4021a0b7430 */ /* 0x000fe20000000000 */
[----:B------:R-:W-:Y:S01]  /*b2c0*/  LOP3.LUT R45, R44, 0x64006400, RZ, 0xfc, !PT ;  /* 0x640064002c2d7812 */ /* 0x000fe200078efcff */
[----:B------:R-:W-:Y:S01]  /*b2d0*/  HADD2 R23, R30, -1026, -1026 ;  /* 0xe402e4021e177430 */ /* 0x000fe20000000000 */
[----:B------:R-:W-:Y:S01]  /*b2e0*/  LOP3.LUT R49, R49, 0x64006400, RZ, 0xfc, !PT ;  /* 0x6400640031317812 */ /* 0x000fe200078efcff */
[----:B------:R-:W-:Y:S01]  /*b2f0*/  HFMA2 R48, R29, R16.H0_H0, -18, -18 ;  /* 0xcc80cc801d307431 */ /* 0x000fe20000040010 */
[----:B------:R-:W-:Y:S01]  /*b300*/  HFMA2.MMA R41, R31, R14, R41 ;  /* 0x0000000e1f297235 */ /* 0x000fe20000000029 */
[----:B------:R-:W-:Y:S01]  /*b310*/  HFMA2 R8, R11, R12, R8 ;  /* 0x0000000c0b087231 */ /* 0x000fe20000000008 */
[----:B------:R-:W-:Y:S01]  /*b320*/  LOP3.LUT R51, R33, 0x64006400, RZ, 0xfc, !PT ;  /* 0x6400640021337812 */ /* 0x000fe200078efcff */
[----:B------:R-:W-:Y:S01]  /*b330*/  HFMA2 R44, R45, R16.H0_H0, -18, -18 ;  /* 0xcc80cc802d2c7431 */ /* 0x000fe20000040010 */
[----:B------:R-:W-:Y:S01]  /*b340*/  LOP3.LUT R39, R39, 0x64006400, RZ, 0xfc, !PT ;  /* 0x6400640027277812 */ /* 0x000fe200078efcff */
[----:B------:R-:W-:Y:S01]  /*b350*/  HFMA2 R10, R23, R12, R10 ;  /* 0x0000000c170a7231 */ /* 0x000fe2000000000a */
[----:B------:R-:W-:Y:S01]  /*b360*/  LOP3.LUT R27, R27, 0x64006400, RZ, 0xfc, !PT ;  /* 0x640064001b1b7812 */ /* 0x000fe200078efcff */
[-C--:B------:R-:W-:Y:S01]  /*b370*/  HFMA2 R33, R49, R16.reuse.H1_H1, -66, -66 ;  /* 0xd420d42031217431 */ /* 0x080fe20000060010 */
[-C--:B------:R-:W-:Y:S01]  /*b380*/  HFMA2.MMA R24, R48, R15.reuse, R24 ;  /* 0x0000000f30187235 */ /* 0x080fe20000000018 */
[----:B------:R-:W-:Y:S01]  /*b390*/  HFMA2 R8, R36, R13, R8 ;  /* 0x0000000d24087231 */ /* 0x000fe20000000008 */
[----:B------:R-:W-:Y:S01]  /*b3a0*/  HFMA2.MMA R41, R44, R15, R41 ;  /* 0x0000000f2c297235 */ /* 0x000fe20000000029 */
[----:B------:R-:W-:-:S02]  /*b3b0*/  HFMA2 R43, R51, R16.H1_H1, -66, -66 ;  /* 0xd420d420332b7431 */ /* 0x000fc40000060010 */
[----:B------:R-:W-:Y:S02]  /*b3c0*/  HFMA2 R10, R40, R13, R10 ;  /* 0x0000000d280a7231 */ /* 0x000fe4000000000a */
[----:B------:R-:W-:Y:S02]  /*b3d0*/  HFMA2 R46, R39, R16.H0_H0, -18, -18 ;  /* 0xcc80cc80272e7431 */ /* 0x000fe40000040010 */
[----:B------:R-:W-:Y:S02]  /*b3e0*/  HFMA2 R23, R33, R14, R8 ;  /* 0x0000000e21177231 */ /* 0x000fe40000000008 */
[----:B------:R-:W-:Y:S02]  /*b3f0*/  HFMA2 R16, R27, R16.H0_H0, -18, -18 ;  /* 0xcc80cc801b107431 */ /* 0x000fe40000040010 */
[----:B------:R-:W-:Y:S02]  /*b400*/  HFMA2 R8, R43, R14, R10 ;  /* 0x0000000e2b087231 */ /* 0x000fe4000000000a */
        /* <DEDUP_REMOVED lines=10> */
.L_x_4609:
[----:B------:R-:W-:Y:S01]  /*b4b0*/  IADD3 R20, P3, R20, R17, RZ ;  /* 0x0000001114147210 */ /* 0x000fe20007f7e0ff */
[----:B------:R-:W-:Y:S01]  /*b4c0*/  UIADD3 UR4, UR4, 0x20, URZ ;  /* 0x0000002004047890 */ /* 0x000fe2000fffe03f */
[----:B-----5:R-:W-:Y:S01]  /*b4d0*/  @!P0 IADD3 R3, R18, R35, RZ ;  /* 0x0000002312038210 */ /* 0x020fe20007ffe0ff */
[----:B------:R-:W-:Y:S01]  /*b4e0*/  IMAD.MOV.U32 R35, RZ, RZ, R19 ;  /* 0x000000ffff237224 */ /* 0x000fe200078e0013 */
[----:B------:R-:W-:Y:S01]  /*b4f0*/  IADD3.X R21, R21, R22, RZ, P3, !PT ;  /* 0x0000001615157210 */ /* 0x000fe20001ffe4ff */
[----:B------:R-:W-:Y:S08]  /*b500*/  @!P2 BRA P4, `(.L_x_4610) ;  /* 0xfffffff4005ca947 */ /* 0x000ff0000203ffff */
.L_x_4608:
[----:B------:R-:W-:Y:S05]  /*b510*/  @P1 EXIT ;  /* 0x000000000000194d */ /* 0x000fea0003800000 */
[----:B------:R-:W1:Y:S01]  /*b520*/  S2R R0, SR_CTAID.X ;  /* 0x0000000000007919 */ /* 0x000e620000002500 */
[----:B------:R-:W2:Y:S01]  /*b530*/  S2UR UR4, SR_CTAID.Y ;  /* 0x00000000000479c3 */ /* 0x000ea20000002600 */
[----:B------:R-:W1:Y:S07]  /*b540*/  S2R R9, SR_TID.X ;  /* 0x0000000000097919 */ /* 0x000e6e0000002100 */
[----:B------:R-:W2:Y:S08]  /*b550*/  LDC R11, c[0x0][0x23c] ;  /* 0x00008f00ff0b7b82 */ /* 0x000eb00000000800 */
[----:B------:R-:W3:Y:S01]  /*b560*/  LDC.64 R2, c[0x0][0x230] ;  /* 0x00008c00ff027b82 */ /* 0x000ee20000000a00 */
[----:B-1----:R-:W-:-:S04]  /*b570*/  LEA R0, R0, R9, 0x6 ;  /* 0x0000000900007211 */ /* 0x002fc800078e30ff */
[----:B------:R-:W-:-:S05]  /*b580*/  SHF.L.U32 R0, R0, 0x2, RZ ;  /* 0x0000000200007819 */ /* 0x000fca00000006ff */
[----:B--2---:R-:W-:Y:S02]  /*b590*/  IMAD R9, R11, UR4, R0 ;  /* 0x000000040b097c24 */ /* 0x004fe4000f8e0200 */
[----:B------:R-:W-:Y:S02]  /*b5a0*/  HMUL2 R11, R5, R7.H0_H0 ;  /* 0x20000007050b7232 */ /* 0x000fe40000000000 */
[----:B---3--:R-:W-:-:S05]  /*b5b0*/  IMAD.WIDE R8, R9, 0x2, R2 ;  /* 0x0000000209087825 */ /* 0x008fca00078e0202 */
[----:B------:R1:W-:Y:S01]  /*b5c0*/  ATOM.E.ADD.F16x2.RN.STRONG.GPU P0, RZ, desc[UR6][R8.64], R11 ;  /* 0x0000000b08ff79a2 */ /* 0x0003e2000810e1c6 */
[----:B------:R-:W-:Y:S01]  /*b5d0*/  BSSY B0, `(.L_x_4611) ;  /* 0x0000010000007945 */ /* 0x000fe20003800000 */
[----:B------:R-:W-:-:S03]  /*b5e0*/  HMUL2 R7, R4, R7.H0_H0 ;  /* 0x2000000704077232 */ /* 0x000fc60000000000 */
[----:B-1----:R-:W-:Y:S05]  /*b5f0*/  @P0 BRA `(.L_x_4612) ;  /* 0x0000000000340947 */ /* 0x002fea0003800000 */
[----:B------:R-:W1:Y:S02]  /*b600*/  QSPC.E.S P0, RZ, [R8] ;  /* 0x0000000008ff73aa */ /* 0x000e640000000500 */
[----:B-1----:R-:W-:Y:S05]  /*b610*/  @!P0 BRA `(.L_x_4613) ;  /* 0x0000000000208947 */ /* 0x002fea0003800000 */
[----:B------:R-:W-:-:S05]  /*b620*/  IMAD.MOV.U32 R2, RZ, RZ, R8 ;  /* 0x000000ffff027224 */ /* 0x000fca00078e0008 */
[----:B------:R-:W-:-:S07]  /*b630*/  MOV R2, R2 ;  /* 0x0000000200027202 */ /* 0x000fce0000000f00 */
.L_x_4614:
[----:B------:R-:W1:Y:S02]  /*b640*/  LDS R4, [R2] ;  /* 0x0000000002047984 */ /* 0x000e640000000800 */
[----:B-1----:R-:W-:-:S06]  /*b650*/  HADD2 R5, R4, R11 ;  /* 0x0000000b04057230 */ /* 0x002fcc0000000000 */
[----:B------:R-:W1:Y:S02]  /*b660*/  ATOMS.CAST.SPIN R5, [R2], R4, R5 ;  /* 0x000000040205738d */ /* 0x000e640001800005 */
[----:B-1----:R-:W-:-:S13]  /*b670*/  ISETP.EQ.U32.AND P0, PT, R5, 0x1, PT ;  /* 0x000000010500780c */ /* 0x002fda0003f02070 */
[----:B------:R-:W-:Y:S05]  /*b680*/  @!P0 BRA `(.L_x_4614) ;  /* 0xfffffffc00ec8947 */ /* 0x000fea000383ffff */
[----:B------:R-:W-:Y:S05]  /*b690*/  BRA `(.L_x_4612) ;  /* 0x00000000000c7947 */ /* 0x000fea0003800000 */
.L_x_4613:
[----:B------:R-:W2:Y:S02]  /*b6a0*/  LD.E R0, desc[UR6][R8.64] ;  /* 0x0000000608007980 */ /* 0x000ea4000c101900 */
[----:B--2---:R-:W-:-:S05]  /*b6b0*/  IADD3 R3, R11, R0, RZ ;  /* 0x000000000b037210 */ /* 0x004fca0007ffe0ff */
[----:B------:R1:W-:Y:S02]  /*b6c0*/  ST.E desc[UR6][R8.64], R3 ;  /* 0x0000000308007985 */ /* 0x0003e4000c101906 */
.L_x_4612:
[----:B------:R-:W-:Y:S05]  /*b6d0*/  BSYNC B0 ;  /* 0x0000000000007941 */ /* 0x000fea0003800000 */
.L_x_4611:
[----:B------:R2:W-:Y:S02]  /*b6e0*/  ATOM.E.ADD.F16x2.RN.STRONG.GPU P0, RZ, desc[UR6][R8.64+0x4], R7 ;  /* 0x0000040708ff79a2 */ /* 0x0005e4000810e1c6 */
[----:B--2---:R-:W-:Y:S05]  /*b6f0*/  @P0 EXIT ;  /* 0x000000000000094d */ /* 0x004fea0003800000 */
[----:B------:R-:W2:Y:S02]  /*b700*/  QSPC.E.S P0, RZ, [R8+0x4] ;  /* 0x0000040008ff73aa */ /* 0x000ea40000000500 */
[----:B--2---:R-:W-:Y:S05]  /*b710*/  @!P0 BRA `(.L_x_4615) ;  /* 0x0000000000208947 */ /* 0x004fea0003800000 */
[----:B------:R-:W-:-:S04]  /*b720*/  MOV R2, R8 ;  /* 0x0000000800027202 */ /* 0x000fc80000000f00 */
[----:B------:R-:W-:-:S07]  /*b730*/  MOV R2, R2 ;  /* 0x0000000200027202 */ /* 0x000fce0000000f00 */
.L_x_4616:
[----:B------:R-:W2:Y:S02]  /*b740*/  LDS R4, [R2+0x4] ;  /* 0x0000040002047984 */ /* 0x000ea40000000800 */
[----:B--2---:R-:W-:-:S10]  /*b750*/  HFMA2.MMA R5, R4, 1, 1, R7 ;  /* 0x3c003c0004057835 */ /* 0x004fd40000000007 */
[----:B------:R-:W2:Y:S02]  /*b760*/  ATOMS.CAST.SPIN R5, [R2+0x4], R4, R5 ;  /* 0x000004040205738d */ /* 0x000ea40001800005 */
[----:B--2---:R-:W-:-:S13]  /*b770*/  ISETP.EQ.U32.AND P0, PT, R5, 0x1, PT ;  /* 0x000000010500780c */ /* 0x004fda0003f02070 */
[----:B------:R-:W-:Y:S05]  /*b780*/  @!P0 BRA `(.L_x_4616) ;  /* 0xfffffffc00ec8947 */ /* 0x000fea000383ffff */
[----:B------:R-:W-:Y:S05]  /*b790*/  EXIT ;  /* 0x000000000000794d */ /* 0x000fea0003800000 */
.L_x_4615:
[----:B------:R-:W1:Y:S02]  /*b7a0*/  LD.E R0, desc[UR6][R8.64+0x4] ;  /* 0x0000040608007980 */ /* 0x000e64000c101900 */
[----:B-1----:R-:W-:-:S05]  /*b7b0*/  IADD3 R3, R7, R0, RZ ;  /* 0x0000000007037210 */ /* 0x002fca0007ffe0ff */
[----:B------:R-:W-:Y:S01]  /*b7c0*/  ST.E desc[UR6][R8.64+0x4], R3 ;  /* 0x0000040308007985 */ /* 0x000fe2000c101906 */
[----:B------:R-:W-:Y:S05]  /*b7d0*/  EXIT ;  /* 0x000000000000794d */ /* 0x000fea0003800000 */
.L_x_4617:
        /* <DEDUP_REMOVED lines=10> */
.L_x_5250:


//--------------------- .text._Z23gemm_half_q_half_kernelILi1ELi160ELb1ELb1ELi64EEvPK6__halfPKjS4_S2_PS0_iiiiPKtS7_iiiiiibS2_i --------------------------
	.section	.text._Z23gemm_half_q_half_kernelILi1ELi160ELb1ELb1ELi64EEvPK6__halfPKjS4_S2_PS0_iiiiPKtS7_iiiiiibS2_i,"ax",@progbits
	.align	128
        .global         _Z23gemm_half_q_half_kernelILi1ELi160ELb1ELb1ELi64EEvPK6__halfPKjS4_S2_PS0_iiiiPKtS7_iiiiiibS2_i
        .type           _Z23gemm_half_q_half_kernelILi1ELi160ELb1ELb1ELi64EEvPK6__halfPKjS4_S2_PS0_iiiiPKtS7_iiiiiibS2_i,@function
        .size           _Z23gemm_half_q_half_kernelILi1ELi160ELb1ELb1ELi64EEvPK6__halfPKjS4_S2_PS0_iiiiPKtS7_iiiiiibS2_i,(.L_x_5251 - _Z23gemm_half_q_half_kernelILi1ELi160ELb1ELb1ELi64EEvPK6__halfPKjS4_S2_PS0_iiiiPKtS7_iiiiiibS2_i)
        .other          _Z23gemm_half_q_half_kernelILi1ELi160ELb1ELb1ELi64EEvPK6__halfPKjS4_S2_PS0_iiiiPKtS7_iiiiiibS2_i,@"STO_CUDA_ENTRY STV_DEFAULT"
_Z23gemm_half_q_half_kernelILi1ELi160ELb1ELb1ELi64EEvPK6__halfPKjS4_S2_PS0_iiiiPKtS7_iiiiiibS2_i:
.text._Z23gemm_half_q_half_kernelILi1ELi160ELb1ELb1ELi64EEvPK6__halfPKjS4_S2_PS0_iiiiPKtS7_iiiiiibS2_i:
[----:B------:R-:W0:Y:S08]  /*0000*/  LDC R1, c[0x0][0x28] ;  /* 0x00000a00ff017b82 */ /* 0x000e300000000800 */
[----:B------:R-:W1:Y:S01]  /*0010*/  S2UR UR8, SR_CTAID.Y ;  /* 0x00000000000879c3 */ /* 0x000e620000002600 */
[----:B------:R-:W-:Y:S01]  /*0020*/  PRMT R6, RZ, 0x7610, R6 ;  /* 0x00007610ff067816 */ /* 0x000fe20000000006 */
[----:B------:R-:W-:Y:S01]  /*0030*/  ULDC.64 UR6, c[0x0][0x208] ;  /* 0x0000820000067ab9 */ /* 0x000fe20000000a00 */
[----:B0-----:R-:W-:-:S05]  /*0040*/  VIADD R1, R1, 0xfffffff0 ;  /* 0xfffffff001017836 */ /* 0x001fca0000000000 */
[----:B------:R-:W1:Y:S02]  /*0050*/  LDC R15, c[0x0][0x238] ;  /* 0x00008e00ff0f7b82 */ /* 0x000e640000000800 */
[----:B-1----:R-:W-:-:S13]  /*0060*/  ISETP.LE.AND P1, PT, R15, UR8, PT ;  /* 0x000000080f007c0c */ /* 0x002fda000bf23270 */
[----:B------:R-:W0:Y:S02]  /*0070*/  @!P1 LDC.64 R2, c[0x0][0x278] ;  /* 0x00009e00ff029b82 */ /* 0x000e240000000a00 */
[----:B0-----:R-:W2:Y:S02]  /*0080*/  @!P1 LDG.E.U16 R6, desc[UR6][R2.64] ;  /* 0x0000000602069981 */ /* 0x001ea4000c1e1500 */
[----:B--2---:R-:W-:-:S13]  /*0090*/  ISETP.EQ.OR P0, PT, R6, RZ, P1 ;  /* 0x000000ff0600720c */ /* 0x004fda0000f02670 */
[----:B------:R-:W-:Y:S05]  /*00a0*/  @P0 EXIT ;  /* 0x000000000000094d */ /* 0x000fea0003800000 */
[----:B------:R-:W0:Y:S01]  /*00b0*/  S2R R14, SR_CTAID.Z ;  /* 0x00000000000e7919 */ /* 0x000e220000002700 */
[----:B------:R-:W1:Y:S01]  /*00c0*/  LDC R0, c[0x0][0x240] ;  /* 0x00009000ff007b82 */ /* 0x000e620000000800 */
[----:B------:R-:W-:Y:S01]  /*00d0*/  BSSY B0, `(.L_x_4618) ;  /* 0x0000023000007945 */ /* 0x000fe20003800000 */
[----:B------:R-:W2:Y:S01]  /*00e0*/  S2R R10, SR_TID.X ;  /* 0x00000000000a7919 */ /* 0x000ea20000002100 */
[----:B------:R-:W3:Y:S01]  /*00f0*/  S2R R3, SR_CTAID.X ;  /* 0x0000000000037919 */ /* 0x000ee20000002500 */
[----:B0-----:R-:W-:-:S05]  /*0100*/  IMAD.SHL.U32 R7, R14, 0x40, RZ ;  /* 0x000000400e077824 */ /* 0x001fca00078e00ff */
[C---:B--2---:R-:W-:Y:S02]  /*0110*/  IADD3 R5, R7.reuse, R10, RZ ;  /* 0x0000000a07057210 */ /* 0x044fe40007ffe0ff */
[----:B-1----:R-:W-:Y:S01]  /*0120*/  VIADDMNMX R24, R7, 0x40, R0, PT ;  /* 0x0000004007187846 */ /* 0x002fe20003800100 */
[----:B---3--:R-:W-:-:S03]  /*0130*/  IMAD R11, R3, 0x40, R10 ;  /* 0x00000040030b7824 */ /* 0x008fc600078e020a */
        /* <DEDUP_REMOVED lines=13> */
[----:B--2---:R-:W-:-:S03]  /*0210*/  @P0 IADD3 R12, P3, R0, R3, RZ ;  /* 0x00000003000c0210 */ /* 0x004fc60007f7e0ff */
[----:B------:R-:W-:Y:S01]  /*0220*/  @!P0 IMAD.X R0, R8, 0x1, R4, P2 ;  /* 0x0000000108008824 */ /* 0x000fe200010e0604 */
[C---:B------:R-:W-:Y:S02]  /*0230*/  @!P0 LEA R8, P2, R5.reuse, UR4, 0x1 ;  /* 0x0000000405088c11 */ /* 0x040fe4000f8408ff */
[----:B------:R-:W-:Y:S02]  /*0240*/  @P0 IADD3.X R13, RZ, R4, RZ, P3, !PT ;  /* 0x00000004ff0d0210 */ /* 0x000fe40001ffe4ff */
[C---:B------:R-:W-:Y:S02]  /*0250*/  @P0 LEA R4, P3, R12.reuse, UR4, 0x1 ;  /* 0x000000040c040c11 */ /* 0x040fe4000f8608ff */
        /* <DEDUP_REMOVED lines=10> */
.L_x_4619:
[----:B------:R-:W-:Y:S05]  /*0300*/  BSYNC B0 ;  /* 0x0000000000007941 */ /* 0x000fea0003800000 */
.L_x_4618:
[----:B------:R-:W-:Y:S01]  /*0310*/  ULDC UR4, c[0x0][0x23c] ;  /* 0x00008f0000047ab9 */ /* 0x000fe20000000800 */
[----:B------:R-:W-:Y:S02]  /*0320*/  IMAD.SHL.U32 R10, R11, 0x4, RZ ;  /* 0x000000040b0a7824 */ /* 0x000fe400078e00ff */
[----:B0-----:R-:W-:-:S05]  /*0330*/  IMAD.U32 R5, RZ, RZ, UR4 ;  /* 0x00000004ff057e24 */ /* 0x001fca000f8e00ff */
[----:B------:R-:W-:-:S13]  /*0340*/  ISETP.GE.AND P0, PT, R10, R5, PT ;  /* 0x000000050a00720c */ /* 0x000fda0003f06270 */
[----:B------:R-:W-:Y:S05]  /*0350*/  @P0 EXIT ;  /* 0x000000000000094d */ /* 0x000fea0003800000 */
[----:B------:R-:W0:Y:S01]  /*0360*/  LDC.64 R2, c[0x0][0x248] ;  /* 0x00009200ff027b82 */ /* 0x000e220000000a00 */
[----:B------:R-:W-:-:S07]  /*0370*/  SHF.L.U32 R19, R14, 0x7, RZ ;  /* 0x000000070e137819 */ /* 0x000fce00000006ff */
[----:B------:R-:W1:Y:S01]  /*0380*/  LDC.U8 R0, c[0x0][0x270] ;  /* 0x00009c00ff007b82 */ /* 0x000e620000000000 */
[----:B0-----:R-:W-:-:S05]  /*0390*/  IMAD.WIDE R18, R19, 0x2, R2 ;  /* 0x0000000213127825 */ /* 0x001fca00078e0202 */
[----:B------:R0:W5:Y:S01]  /*03a0*/  LDG.E.U16.CONSTANT R12, desc[UR6][R18.64+0x2] ;  /* 0x00000206120c7981 */ /* 0x000162000c1e9500 */
[----:B------:R-:W-:Y:S02]  /*03b0*/  ISETP.GE.AND P2, PT, R7, R24, PT ;  /* 0x000000180700720c */ /* 0x000fe40003f46270 */
[----:B-1----:R-:W-:-:S04]  /*03c0*/  PRMT R0, R0, 0x8880, RZ ;  /* 0x0000888000007816 */ /* 0x002fc800000000ff */
[----:B------:R-:W-:-:S04]  /*03d0*/  ISETP.NE.AND P0, PT, R0, RZ, PT ;  /* 0x000000ff0000720c */ /* 0x000fc80003f05270 */
[----:B------:R-:W-:-:S04]  /*03e0*/  ISETP.NE.OR P0, PT, R14, RZ, !P0 ;  /* 0x000000ff0e00720c */ /* 0x000fc80004705670 */
[----:B------:R-:W-:-:S13]  /*03f0*/  ISETP.LE.OR P0, PT, R15, UR8, P0 ;  /* 0x000000080f007c0c */ /* 0x000fda0008703670 */
[----:B------:R-:W1:Y:S01]  /*0400*/  @!P0 LDC.64 R8, c[0x0][0x230] ;  /* 0x00008c00ff088b82 */ /* 0x000e620000000a00 */
[----:B------:R-:W-:-:S04]  /*0410*/  @!P0 IMAD R11, R5, UR8, R10 ;  /* 0x00000008050b8c24 */ /* 0x000fc8000f8e020a */
[----:B-1----:R-:W-:-:S05]  /*0420*/  @!P0 IMAD.WIDE R8, R11, 0x2, R8 ;  /* 0x000000020b088825 */ /* 0x002fca00078e0208 */
[----:B------:R0:W-:Y:S01]  /*0430*/  @!P0 STG.E.64 desc[UR6][R8.64], RZ ;  /* 0x000000ff08008986 */ /* 0x0001e2000c101b06 */
[----:B------:R-:W-:Y:S06]  /*0440*/  BAR.SYNC.DEFER_BLOCKING 0x0 ;  /* 0x0000000000007b1d */ /* 0x000fec0000010000 */
[----:B------:R-:W-:Y:S05]  /*0450*/  @P2 BRA `(.L_x_4620) ;  /* 0x0000000000d02947 */ /* 0x000fea0003800000 */
[----:B------:R1:W5:Y:S01]  /*0460*/  LDG.E.U16.CONSTANT R0, desc[UR6][R18.64] ;  /* 0x0000000612007981 */ /* 0x000362000c1e9500 */
[----:B0-----:R-:W0:Y:S01]  /*0470*/  LDC.64 R8, c[0x0][0x220] ;  /* 0x00008800ff087b82 */ /* 0x001e220000000a00 */
[----:B------:R-:W-:Y:S01]  /*0480*/  SHF.R.S32.HI R11, RZ, 0x1f, R10 ;  /* 0x0000001fff0b7819 */ /* 0x000fe2000001140a */
[----:B------:R-:W-:Y:S02]  /*0490*/  IMAD.SHL.U32 R13, R10, 0x4, RZ ;  /* 0x000000040a0d7824 */ /* 0x000fe400078e00ff */
[----:B------:R-:W-:Y:S01]  /*04a0*/  IMAD.MOV.U32 R4, RZ, RZ, RZ ;  /* 0x000000ffff047224 */ /* 0x000fe200078e00ff */
[----:B------:R-:W-:Y:S02]  /*04b0*/  LEA.HI R16, R11, R10, RZ, 0x3 ;  /* 0x0000000a0b107211 */ /* 0x000fe400078f18ff */
[----:B------:R-:W-:Y:S01]  /*04c0*/  MOV R11, R7 ;  /* 0x00000007000b7202 */ /* 0x000fe20000000f00 */
[----:B------:R-:W2:Y:S01]  /*04d0*/  LDC.64 R14, c[0x0][0x228] ;  /* 0x00008a00ff0e7b82 */ /* 0x000ea20000000a00 */
[----:B------:R-:W-:-:S02]  /*04e0*/  LOP3.LUT R13, R13, 0x10, RZ, 0xc0, !PT ;  /* 0x000000100d0d7812 */ /* 0x000fc400078ec0ff */
[----:B-1----:R-:W-:-:S07]  /*04f0*/  SHF.R.S32.HI R16, RZ, 0x3, R16 ;  /* 0x00000003ff107819 */ /* 0x002fce0000011410 */
.L_x_4621:
[----:B-----5:R-:W-:-:S04]  /*0500*/  IMAD.IADD R22, R0, 0x1, R4 ;  /* 0x0000000100167824 */ /* 0x020fc800078e0204 */
[----:B-1----:R-:W-:-:S05]  /*0510*/  IMAD R17, R22, R5, RZ ;  /* 0x0000000516117224 */ /* 0x002fca00078e02ff */
[----:B------:R-:W-:-:S04]  /*0520*/  SHF.R.S32.HI R18, RZ, 0x1f, R17 ;  /* 0x0000001fff127819 */ /* 0x000fc80000011411 */
[----:B------:R-:W-:-:S04]  /*0530*/  LEA.HI R17, R18, R17, RZ, 0x3 ;  /* 0x0000001112117211 */ /* 0x000fc800078f18ff */
[----:B------:R-:W-:-:S05]  /*0540*/  LEA.HI.SX32 R17, R17, R16, 0x1d ;  /* 0x0000001011117211 */ /* 0x000fca00078feaff */
[----:B0-----:R-:W-:-:S06]  /*0550*/  IMAD.WIDE R20, R17, 0x4, R8 ;  /* 0x0000000411147825 */ /* 0x001fcc00078e0208 */
[----:B------:R-:W3:Y:S01]  /*0560*/  LDG.E.CONSTANT R20, desc[UR6][R20.64] ;  /* 0x0000000614147981 */ /* 0x000ee2000c1e9900 */
[----:B--2---:R-:W-:Y:S01]  /*0570*/  IMAD.WIDE R22, R22, 0x2, R14 ;  /* 0x0000000216167825 */ /* 0x004fe200078e020e */
[----:B------:R-:W-:-:S04]  /*0580*/  LEA R19, R11, 0x1, 0x1 ;  /* 0x000000010b137811 */ /* 0x000fc800078e08ff */
[----:B------:R0:W2:Y:S01]  /*0590*/  LDG.E.U16.CONSTANT R17, desc[UR6][R22.64] ;  /* 0x0000000616117981 */ /* 0x0000a2000c1e9500 */
[----:B------:R-:W-:-:S06]  /*05a0*/  IMAD.WIDE R18, R19, 0x2, R2 ;  /* 0x0000000213127825 */ /* 0x000fcc00078e0202 */
[----:B------:R-:W4:Y:S01]  /*05b0*/  LDG.E.U16.CONSTANT R18, desc[UR6][R18.64] ;  /* 0x0000000612127981 */ /* 0x000f22000c1e9500 */
[----:B---3--:R-:W-:-:S04]  /*05c0*/  SHF.R.U32.HI R25, RZ, R13, R20 ;  /* 0x0000000dff197219 */ /* 0x008fc80000011614 */
[----:B------:R-:W-:Y:S02]  /*05d0*/  LOP3.LUT R26, R25, 0xf, RZ, 0xc0, !PT ;  /* 0x0000000f191a7812 */ /* 0x000fe400078ec0ff */
[--C-:B------:R-:W-:Y:S02]  /*05e0*/  SHF.R.U32.HI R27, RZ, 0x4, R25.reuse ;  /* 0x00000004ff1b7819 */ /* 0x100fe40000011619 */
[--C-:B------:R-:W-:Y:S01]  /*05f0*/  SHF.R.U32.HI R20, RZ, 0xc, R25.reuse ;  /* 0x0000000cff147819 */ /* 0x100fe20000011619 */
[----:B------:R-:W-:Y:S01]  /*0600*/  VIADD R26, R26, 0x1 ;  /* 0x000000011a1a7836 */ /* 0x000fe20000000000 */
[----:B------:R-:W-:Y:S02]  /*0610*/  SHF.R.U32.HI R25, RZ, 0x8, R25 ;  /* 0x00000008ff197819 */ /* 0x000fe40000011619 */
[----:B------:R-:W-:Y:S01]  /*0620*/  LOP3.LUT R27, R27, 0xf, RZ, 0xc0, !PT ;  /* 0x0000000f1b1b7812 */ /* 0x000fe200078ec0ff */
[----:B------:R-:W-:Y:S01]  /*0630*/  IMAD R26, R26, R26, RZ ;  /* 0x0000001a1a1a7224 */ /* 0x000fe200078e02ff */
[----:B------:R-:W-:Y:S01]  /*0640*/  LOP3.LUT R25, R25, 0xf, RZ, 0xc0, !PT ;  /* 0x0000000f19197812 */ /* 0x000fe200078ec0ff */
[----:B----4-:R-:W-:Y:S01]  /*0650*/  IMAD.IADD R11, R18, 0x1, R11 ;  /* 0x00000001120b7824 */ /* 0x010fe200078e020b */
[----:B------:R-:W-:-:S02]  /*0660*/  LOP3.LUT R20, R20, 0xf, RZ, 0xc0, !PT ;  /* 0x0000000f14147812 */ /* 0x000fc400078ec0ff */
[----:B------:R-:W-:Y:S01]  /*0670*/  IADD3 R27, R27, 0x1, RZ ;  /* 0x000000011b1b7810 */ /* 0x000fe20007ffe0ff */
[----:B------:R-:W-:Y:S01]  /*0680*/  VIADD R25, R25, 0x1 ;  /* 0x0000000119197836 */ /* 0x000fe20000000000 */
[----:B------:R-:W-:Y:S01]  /*0690*/  I2F.F16 R26, R26 ;  /* 0x0000001a001a7306 */ /* 0x000fe20000200c00 */
[----:B------:R-:W-:Y:S01]  /*06a0*/  VIADD R20, R20, 0x1 ;  /* 0x0000000114147836 */ /* 0x000fe20000000000 */
[----:B------:R-:W-:Y:S01]  /*06b0*/  ISETP.GE.AND P0, PT, R11, R24, PT ;  /* 0x000000180b00720c */ /* 0x000fe20003f06270 */
[----:B------:R-:W-:Y:S02]  /*06c0*/  IMAD R27, R27, R27, RZ ;  /* 0x0000001b1b1b7224 */ /* 0x000fe400078e02ff */
[----:B------:R-:W-:Y:S02]  /*06d0*/  IMAD R25, R25, R25, RZ ;  /* 0x0000001919197224 */ /* 0x000fe400078e02ff */
[----:B------:R-:W-:Y:S02]  /*06e0*/  IMAD R19, R20, R20, RZ ;  /* 0x0000001414137224 */ /* 0x000fe400078e02ff */
[----:B------:R-:W1:Y:S08]  /*06f0*/  I2F.F16 R27, R27 ;  /* 0x0000001b001b7306 */ /* 0x000e700000200c00 */
[----:B------:R-:W-:Y:S01]  /*0700*/  I2F.F16 R20, R19 ;  /* 0x0000001300147306 */ /* 0x000fe20000200c00 */
[----:B-1----:R-:W-:-:S07]  /*0710*/  PRMT R26, R26, 0x5410, R27 ;  /* 0x000054101a1a7816 */ /* 0x002fce000000001b */
[----:B------:R-:W0:Y:S02]  /*0720*/  I2F.F16 R25, R25 ;  /* 0x0000001900197306 */ /* 0x000e240000200c00 */
[----:B0-----:R-:W-:Y:S01]  /*0730*/  PRMT R22, R25, 0x5410, R20 ;  /* 0x0000541019167816 */ /* 0x001fe20000000014 */
[----:B--2---:R-:W-:-:S04]  /*0740*/  HMUL2 R20, R26, R17.H0_H0 ;  /* 0x200000111a147232 */ /* 0x004fc80000000000 */
[----:B------:R-:W-:Y:S01]  /*0750*/  HMUL2 R21, R22, R17.H0_H0 ;  /* 0x2000001116157232 */ /* 0x000fe20000000000 */
[C---:B------:R-:W-:Y:S01]  /*0760*/  LEA R17, R4.reuse, R1, 0x3 ;  /* 0x0000000104117211 */ /* 0x040fe200078e18ff */
[----:B------:R-:W-:-:S04]  /*0770*/  VIADD R4, R4, 0x1 ;  /* 0x0000000104047836 */ /* 0x000fc80000000000 */
[----:B------:R1:W-:Y:S01]  /*0780*/  STL.64 [R17], R20 ;  /* 0x0000001411007387 */ /* 0x0003e20000100a00 */
[----:B------:R-:W-:Y:S05]  /*0790*/  @!P0 BRA `(.L_x_4621) ;  /* 0xfffffffc00588947 */ /* 0x000fea000383ffff */
.L_x_4620:
[----:B------:R2:W5:Y:S01]  /*07a0*/  LDL.64 R28, [R1] ;  /* 0x00000000011c7983 */ /* 0x0005620000100a00 */
[----:B------:R-:W3:Y:S01]  /*07b0*/  LDC R4, c[0x0][0x25c] ;  /* 0x00009700ff047b82 */ /* 0x000ee20000000800 */
[----:B------:R-:W-:Y:S01]  /*07c0*/  ULDC UR8, c[0x0][0x258] ;  /* 0x0000960000087ab9 */ /* 0x000fe20000000800 */
[----:B------:R-:W-:Y:S01]  /*07d0*/  HFMA2.MMA R0, -RZ, RZ, 0, 0 ;  /* 0x00000000ff007435 */ /* 0x000fe200000001ff */
[----:B------:R-:W-:Y:S01]  /*07e0*/  ISETP.GT.AND P0, PT, R7, UR8, PT ;  /* 0x0000000807007c0c */ /* 0x000fe2000bf04270 */
[----:B------:R-:W-:-:S04]  /*07f0*/  IMAD.MOV.U32 R2, RZ, RZ, RZ ;  /* 0x000000ffff027224 */ /* 0x000fc800078e00ff */
[----:B0-----:R-:W0:Y:S01]  /*0800*/  LDC R8, c[0x0][0x264] ;  /* 0x00009900ff087b82 */ /* 0x001e220000000800 */
[----:B---3--:R-:W-:-:S07]  /*0810*/  ISETP.GT.AND P2, PT, R7, R4, PT ;  /* 0x000000040700720c */ /* 0x008fce0003f44270 */
[----:B--2---:R-:W-:Y:S06]  /*0820*/  @!P0 BRA `(.L_x_4622) ;  /* 0x00000000001c8947 */ /* 0x004fec0003800000 */
[----:B------:R-:W2:Y:S02]  /*0830*/  LDC R2, c[0x0][0x25c] ;  /* 0x00009700ff027b82 */ /* 0x000ea40000000800 */
[----:B--2---:R-:W-:-:S05]  /*0840*/  VIMNMX R2, R7, R2, PT ;  /* 0x0000000207027248 */ /* 0x004fca0003fe0100 */
[----:B------:R-:W-:-:S05]  /*0850*/  VIADD R2, R2, -UR8 ;  /* 0x8000000802027c36 */ /* 0x000fca0008000000 */
[----:B------:R-:W-:-:S04]  /*0860*/  SHF.R.S32.HI R3, RZ, 0x1f, R2 ;  /* 0x0000001fff037819 */ /* 0x000fc80000011402 */
[----:B------:R-:W-:-:S04]  /*0870*/  LEA.HI R3, R3, R2, RZ, 0x5 ;  /* 0x0000000203037211 */ /* 0x000fc800078f28ff */
[----:B------:R-:W-:-:S05]  /*0880*/  SHF.R.S32.HI R3, RZ, 0x5, R3 ;  /* 0x00000005ff037819 */ /* 0x000fca0000011403 */
[----:B------:R-:W-:-:S07]  /*0890*/  IMAD R2, R3, 0x6, RZ ;  /* 0x0000000603027824 */ /* 0x000fce00078e02ff */
.L_x_4622:
[----:B------:R-:W-:Y:S05]  /*08a0*/  @!P2 BRA `(.L_x_4623) ;  /* 0x00000000001ca947 */ /* 0x000fea0003800000 */
[----:B------:R-:W2:Y:S02]  /*08b0*/  LDC R0, c[0x0][0x260] ;  /* 0x00009800ff007b82 */ /* 0x000ea40000000800 */
[----:B--2---:R-:W-:-:S04]  /*08c0*/  VIMNMX R3, R7, R0, PT ;  /* 0x0000000007037248 */ /* 0x004fc80003fe0100 */
[----:B------:R-:W-:-:S04]  /*08d0*/  IADD3 R3, R3, -R4, RZ ;  /* 0x8000000403037210 */ /* 0x000fc80007ffe0ff */
[----:B------:R-:W-:-:S04]  /*08e0*/  SHF.R.S32.HI R0, RZ, 0x1f, R3 ;  /* 0x0000001fff007819 */ /* 0x000fc80000011403 */
[----:B------:R-:W-:-:S04]  /*08f0*/  LEA.HI R0, R0, R3, RZ, 0x5 ;  /* 0x0000000300007211 */ /* 0x000fc800078f28ff */
[----:B------:R-:W-:-:S05]  /*0900*/  SHF.R.S32.HI R0, RZ, 0x5, R0 ;  /* 0x00000005ff007819 */ /* 0x000fca0000011400 */
[----:B------:R-:W-:-:S07]  /*0910*/  IMAD R0, R0, 0x5, RZ ;  /* 0x0000000500007824 */ /* 0x000fce00078e02ff */
.L_x_4623:
[----:B------:R-:W-:Y:S01]  /*0920*/  ULDC UR4, c[0x0][0x260] ;  /* 0x0000980000047ab9 */ /* 0x000fe20000000800 */
[C---:B0-----:R-:W-:Y:S01]  /*0930*/  ISETP.GT.AND P2, PT, R7.reuse, R8, PT ;  /* 0x000000080700720c */ /* 0x041fe20003f44270 */
[----:B------:R-:W-:Y:S01]  /*0940*/  IMAD.MOV.U32 R3, RZ, RZ, RZ ;  /* 0x000000ffff037224 */ /* 0x000fe200078e00ff */
[----:B------:R-:W-:Y:S01]  /*0950*/  ISETP.GT.AND P0, PT, R7, UR4, PT ;  /* 0x0000000407007c0c */ /* 0x000fe2000bf04270 */
[----:B------:R-:W-:-:S12]  /*0960*/  IMAD.MOV.U32 R9, RZ, RZ, RZ ;  /* 0x000000ffff097224 */ /* 0x000fd800078e00ff */
        /* <DEDUP_REMOVED lines=8> */
.L_x_4624:
        /* <DEDUP_REMOVED lines=8> */
.L_x_4625:
[----:B------:R-:W-:Y:S01]  /*0a70*/  ULDC UR4, c[0x0][0x268] ;  /* 0x00009a0000047ab9 */ /* 0x000fe20000000800 */
[----:B------:R-:W-:Y:S02]  /*0a80*/  MOV R4, RZ ;  /* 0x000000ff00047202 */ /* 0x000fe40000000f00 */
[----:B------:R-:W-:-:S13]  /*0a90*/  ISETP.GT.AND P0, PT, R7, UR4, PT ;  /* 0x0000000407007c0c */ /* 0x000fda000bf04270 */
        /* <DEDUP_REMOVED lines=8> */
.L_x_4626:
[----:B------:R-:W-:Y:S01]  /*0b20*/  VIMNMX R8, R7, UR8, PT ;  /* 0x0000000807087c48 */ /* 0x000fe2000bfe0100 */
[----:B------:R-:W0:Y:S01]  /*0b30*/  S2UR UR5, SR_CgaCtaId ;  /* 0x00000000000579c3 */ /* 0x000e220000008800 */
[----:B------:R-:W-:Y:S01]  /*0b40*/  ULDC.64 UR10, c[0x0][0x218] ;  /* 0x00008600000a7ab9 */ /* 0x000fe20000000a00 */
[----:B------:R-:W-:Y:S01]  /*0b50*/  UMOV UR4, 0x400 ;  /* 0x0000040000047882 */ /* 0x000fe20000000000 */
[----:B------:R-:W-:-:S04]  /*0b60*/  SHF.R.S32.HI R11, RZ, 0x1f, R8 ;  /* 0x0000001fff0b7819 */ /* 0x000fc80000011408 */
[----:B------:R-:W-:Y:S02]  /*0b70*/  LEA.HI R11, R11, R8, RZ, 0x5 ;  /* 0x000000080b0b7211 */ /* 0x000fe400078f28ff */
[----:B------:R-:W-:Y:S02]  /*0b80*/  SHF.R.S32.HI R8, RZ, 0x1f, R10 ;  /* 0x0000001fff087819 */ /* 0x000fe4000001140a */
[----:B------:R-:W-:-:S04]  /*0b90*/  SHF.R.S32.HI R11, RZ, 0x5, R11 ;  /* 0x00000005ff0b7819 */ /* 0x000fc8000001140b */
[----:B------:R-:W-:-:S04]  /*0ba0*/  LEA R2, R11, R2, 0x3 ;  /* 0x000000020b027211 */ /* 0x000fc800078e18ff */
[----:B------:R-:W-:Y:S02]  /*0bb0*/  IADD3 R0, R9, R2, R0 ;  /* 0x0000000209007210 */ /* 0x000fe40007ffe000 */
[----:B------:R-:W-:Y:S02]  /*0bc0*/  PRMT R2, RZ, 0x5410, RZ ;  /* 0x00005410ff027816 */ /* 0x000fe400000000ff */
[----:B------:R-:W-:Y:S01]  /*0bd0*/  IADD3 R0, R4, R0, R3 ;  /* 0x0000000004007210 */ /* 0x000fe20007ffe003 */
[----:B0-----:R-:W-:Y:S01]  /*0be0*/  ULEA UR4, UR5, UR4, 0x18 ;  /* 0x0000000405047291 */ /* 0x001fe2000f8ec03f */
[----:B------:R-:W-:Y:S01]  /*0bf0*/  IMAD.MOV.U32 R4, RZ, RZ, RZ ;  /* 0x000000ffff047224 */ /* 0x000fe200078e00ff */
[----:B------:R-:W-:Y:S02]  /*0c00*/  PRMT R3, RZ, 0x5410, RZ ;  /* 0x00005410ff037816 */ /* 0x000fe400000000ff */
[----:B------:R-:W-:-:S05]  /*0c10*/  IMAD R9, R0, R5, RZ ;  /* 0x0000000500097224 */ /* 0x000fca00078e02ff */
[----:B------:R-:W-:Y:S02]  /*0c20*/  SHF.R.S32.HI R11, RZ, 0x1f, R9 ;  /* 0x0000001fff0b7819 */ /* 0x000fe40000011409 */
[----:B------:R-:W-:-:S05]  /*0c30*/  IADD3 R19, P0, R10, R9, RZ ;  /* 0x000000090a137210 */ /* 0x000fca0007f1e0ff */
[----:B------:R-:W-:Y:S01]  /*0c40*/  IMAD.X R0, R11, 0x1, R8, P0 ;  /* 0x000000010b007824 */ /* 0x000fe200000e0608 */
[----:B------:R-:W-:-:S04]  /*0c50*/  LEA R18, P0, R19, UR10, 0x2 ;  /* 0x0000000a13127c11 */ /* 0x000fc8000f8010ff */
[----:B------:R-:W-:Y:S02]  /*0c60*/  LEA.HI.X R19, R19, UR11, R0, 0x2, P0 ;  /* 0x0000000b13137c11 */ /* 0x000fe400080f1400 */
[C---:B------:R-:W-:Y:S02]  /*0c70*/  ISETP.GE.AND P0, PT, R7.reuse, R24, PT ;  /* 0x000000180700720c */ /* 0x040fe40003f06270 */
[C---:B-----5:R-:W-:Y:S02]  /*0c80*/  IADD3 R0, R7.reuse, R12, RZ ;  /* 0x0000000c07007210 */ /* 0x060fe40007ffe0ff */
[----:B------:R-:W-:-:S13]  /*0c90*/  ISETP.GE.OR P0, PT, R7, UR8, P0 ;  /* 0x0000000807007c0c */ /* 0x000fda0008706670 */
[----:B------:R-:W-:Y:S05]  /*0ca0*/  @P0 BRA `(.L_x_4627) ;  /* 0x0000003000f00947 */ /* 0x000fea0003800000 */
[----:B------:R-:W-:Y:S01]  /*0cb0*/  IADD3 R10, P0, P2, R10, R5, R9 ;  /* 0x000000050a0a7210 */ /* 0x000fe20007a1e009 */
[----:B------:R-:W-:Y:S01]  /*0cc0*/  IMAD.MOV.U32 R4, RZ, RZ, RZ ;  /* 0x000000ffff047224 */ /* 0x000fe200078e00ff */
[----:B------:R-:W-:Y:S01]  /*0cd0*/  SHF.R.S32.HI R5, RZ, 0x1f, R5 ;  /* 0x0000001fff057819 */ /* 0x000fe20000011405 */
[----:B------:R-:W-:Y:S01]  /*0ce0*/  ULDC UR5, c[0x0][0x258] ;  /* 0x0000960000057ab9 */ /* 0x000fe20000000800 */
[----:B------:R-:W-:Y:S02]  /*0cf0*/  PRMT R2, RZ, 0x5410, RZ ;  /* 0x00005410ff027816 */ /* 0x000fe400000000ff */
[----:B------:R-:W-:Y:S02]  /*0d00*/  IADD3.X R5, R8, R5, R11, P0, P2 ;  /* 0x0000000508057210 */ /* 0x000fe400007e440b */
[----:B------:R-:W-:Y:S02]  /*0d10*/  LEA R16, P0, R10, UR10, 0x2 ;  /* 0x0000000a0a107c11 */ /* 0x000fe4000f8010ff */
[----:B------:R-:W-:-:S02]  /*0d20*/  PRMT R3, RZ, 0x5410, RZ ;  /* 0x00005410ff037816 */ /* 0x000fc400000000ff */
[----:B-1----:R-:W-:-:S09]  /*0d30*/  LEA.HI.X R17, R10, UR11, R5, 0x2, P0 ;  /* 0x0000000b0a117c11 */ /* 0x002fd200080f1405 */
.L_x_4632:
[----:B------:R-:W-:Y:S01]  /*0d40*/  ISETP.NE.AND P0, PT, R7, R0, PT ;  /* 0x000000000700720c */ /* 0x000fe20003f05270 */
[----:B-----5:R-:W2:Y:S04]  /*0d50*/  LDG.E.128.CONSTANT R8, desc[UR6][R18.64] ;  /* 0x0000000612087981 */ /* 0x020ea8000c1e9d00 */
[----:B------:R-:W3:Y:S08]  /*0d60*/  LDG.E.128.CONSTANT R12, desc[UR6][R16.64] ;  /* 0x00000006100c7981 */ /* 0x000ef0000c1e9d00 */
[----:B0-----:R-:W0:Y:S01]  /*0d70*/  @!P0 LDC.64 R20, c[0x0][0x248] ;  /* 0x00009200ff148b82 */ /* 0x001e220000000a00 */
[----:B------:R-:W-:-:S05]  /*0d80*/  @!P0 VIADD R4, R4, 0x1 ;  /* 0x0000000104048836 */ /* 0x000fca0000000000 */
[----:B------:R-:W-:Y:S01]  /*0d90*/  @!P0 LEA R22, R4, R1, 0x3 ;  /* 0x0000000104168211 */ /* 0x000fe200078e18ff */
[----:B------:R-:W-:-:S05]  /*0da0*/  @!P0 IMAD.SHL.U32 R5, R7, 0x2, RZ ;  /* 0x0000000207058824 */ /* 0x000fca00078e00ff */
[----:B------:R-:W4:Y:S01]  /*0db0*/  @!P0 LDL.64 R22, [R22] ;  /* 0x0000000016168983 */ /* 0x000f220000100a00 */
[----:B0-----:R-:W-:-:S06]  /*0dc0*/  @!P0 IMAD.WIDE R20, R5, 0x2, R20 ;  /* 0x0000000205148825 */ /* 0x001fcc00078e0214 */
[----:B------:R0:W5:Y:S01]  /*0dd0*/  @!P0 LDG.E.U16.CONSTANT R20, desc[UR6][R20.64+0x2] ;  /* 0x0000020614148981 */ /* 0x000162000c1e9500 */
[----:B------:R-:W-:-:S04]  /*0de0*/  PRMT R5, R6, 0x9910, RZ ;  /* 0x0000991006057816 */ /* 0x000fc800000000ff */
[----:B------:R-:W-:Y:S02]  /*0df0*/  ISETP.EQ.OR P2, PT, R5, RZ, P1 ;  /* 0x000000ff0500720c */ /* 0x000fe40000f42670 */
[----:B--2---:R-:W-:Y:S02]  /*0e00*/  LEA.HI R33, R8, 0xffffff80, RZ, 0x8 ;  /* 0xffffff8008217811 */ /* 0x004fe400078f40ff */
[----:B------:R-:W-:Y:S02]  /*0e10*/  LEA.HI R34, R9, 0xffffff80, RZ, 0x8 ;  /* 0xffffff8009227811 */ /* 0x000fe400078f40ff */
[----:B------:R-:W-:Y:S02]  /*0e20*/  LEA.HI R35, R10, 0xffffff80, RZ, 0x8 ;  /* 0xffffff800a237811 */ /* 0x000fe400078f40ff */
[----:B------:R-:W-:Y:S02]  /*0e30*/  LEA.HI R37, R11, 0xffffff80, RZ, 0x8 ;  /* 0xffffff800b257811 */ /* 0x000fe400078f40ff */
[----:B---3--:R-:W-:-:S02]  /*0e40*/  LEA.HI R31, R12, 0xffffff80, RZ, 0x8 ;  /* 0xffffff800c1f7811 */ /* 0x008fc400078f40ff */
[----:B------:R-:W-:Y:S02]  /*0e50*/  LEA.HI R27, R13, 0xffffff80, RZ, 0x8 ;  /* 0xffffff800d1b7811 */ /* 0x000fe400078f40ff */
[----:B------:R-:W-:Y:S02]  /*0e60*/  LEA.HI R25, R14, 0xffffff80, RZ, 0x8 ;  /* 0xffffff800e197811 */ /* 0x000fe400078f40ff */
[----:B------:R-:W-:Y:S02]  /*0e70*/  LEA.HI R32, R15, 0xffffff80, RZ, 0x8 ;  /* 0xffffff800f207811 */ /* 0x000fe400078f40ff */
[----:B----4-:R-:W-:Y:S02]  /*0e80*/  @!P0 PRMT R28, R22, 0x7610, R28 ;  /* 0x00007610161c8816 */ /* 0x010fe4000000001c */
[----:B------:R-:W-:Y:S02]  /*0e90*/  @!P0 PRMT R29, R23, 0x7610, R29 ;  /* 0x00007610171d8816 */ /* 0x000fe4000000001d */
[----:B------:R-:W-:-:S02]  /*0ea0*/  @!P0 PRMT R28, R28, 0x7610, R22 ;  /* 0x000076101c1c8816 */ /* 0x000fc40000000016 */
[----:B------:R-:W-:Y:S01]  /*0eb0*/  @!P0 PRMT R29, R29, 0x7610, R23 ;  /* 0x000076101d1d8816 */ /* 0x000fe20000000017 */
[----:B0-----:R-:W-:Y:S06]  /*0ec0*/  @P2 BRA `(.L_x_4628) ;  /* 0x0000000800e82947 */ /* 0x001fec0003800000 */
[----:B------:R-:W0:Y:S01]  /*0ed0*/  LDS.64 R22, [UR4] ;  /* 0x00000004ff167984 */ /* 0x000e220008000a00 */
[----:B------:R-:W-:Y:S01]  /*0ee0*/  LOP3.LUT R36, R11, 0xff, RZ, 0xc0, !PT ;  /* 0x000000ff0b247812 */ /* 0x000fe200078ec0ff */
[----:B------:R1:W-:Y:S01]  /*0ef0*/  I2F.F16 R21, R35 ;  /* 0x0000002300157306 */ /* 0x0003e20000200c00 */
[----:B------:R-:W-:Y:S02]  /*0f00*/  LOP3.LUT R5, R9, 0xff, RZ, 0xc0, !PT ;  /* 0x000000ff09057812 */ /* 0x000fe400078ec0ff */
[----:B------:R-:W-:Y:S01]  /*0f10*/  LOP3.LUT R26, R10, 0xff, RZ, 0xc0, !PT ;  /* 0x000000ff0a1a7812 */ /* 0x000fe200078ec0ff */
[----:B------:R-:W-:Y:S02]  /*0f20*/  VIADD R39, R36, 0xffffff80 ;  /* 0xffffff8024277836 */ /* 0x000fe40000000000 */
[----:B------:R-:W-:Y:S01]  /*0f30*/  VIADD R40, R5, 0xffffff80 ;  /* 0xffffff8005287836 */ /* 0x000fe20000000000 */
[----:B------:R-:W-:Y:S01]  /*0f40*/  LOP3.LUT R5, R8, 0xff, RZ, 0xc0, !PT ;  /* 0x000000ff08057812 */ /* 0x000fe200078ec0ff */
[----:B------:R-:W-:Y:S01]  /*0f50*/  VIADD R26, R26, 0xffffff80 ;  /* 0xffffff801a1a7836 */ /* 0x000fe20000000000 */
[----:B-1----:R-:W-:Y:S01]  /*0f60*/  SHF.R.U32.HI R35, RZ, 0x8, R9 ;  /* 0x00000008ff237819 */ /* 0x002fe20000011609 */
[----:B------:R-:W-:Y:S01]  /*0f70*/  I2F.F16 R39, R39 ;  /* 0x0000002700277306 */ /* 0x000fe20000200c00 */
[----:B------:R-:W-:-:S02]  /*0f80*/  IADD3 R5, R5, -0x80, RZ ;  /* 0xffffff8005057810 */ /* 0x000fc40007ffe0ff */
[----:B------:R-:W-:Y:S02]  /*0f90*/  LOP3.LUT R36, R35, 0xff, RZ, 0xc0, !PT ;  /* 0x000000ff23247812 */ /* 0x000fe400078ec0ff */
[--C-:B------:R-:W-:Y:S02]  /*0fa0*/  SHF.R.U32.HI R35, RZ, 0x8, R8.reuse ;  /* 0x00000008ff237819 */ /* 0x100fe40000011608 */
[----:B------:R-:W-:Y:S01]  /*0fb0*/  IADD3 R38, R36, -0x80, RZ ;  /* 0xffffff8024267810 */ /* 0x000fe20007ffe0ff */
[----:B------:R-:W1:Y:S01]  /*0fc0*/  I2F.F16 R30, R5 ;  /* 0x00000005001e7306 */ /* 0x000e620000200c00 */
[----:B------:R-:W-:Y:S02]  /*0fd0*/  LOP3.LUT R35, R35, 0xff, RZ, 0xc0, !PT ;  /* 0x000000ff23237812 */ /* 0x000fe400078ec0ff */
[----:B------:R-:W-:Y:S02]  /*0fe0*/  SHF.R.U32.HI R9, RZ, 0x10, R9 ;  /* 0x00000010ff097819 */ /* 0x000fe40000011609 */
[----:B------:R-:W-:Y:S01]  /*0ff0*/  SHF.R.U32.HI R8, RZ, 0x10, R8 ;  /* 0x00000010ff087819 */ /* 0x000fe20000011608 */
[----:B------:R-:W-:Y:S01]  /*1000*/  VIADD R36, R35, 0xffffff80 ;  /* 0xffffff8023247836 */ /* 0x000fe20000000000 */
[----:B------:R-:W-:Y:S01]  /*1010*/  LOP3.LUT R9, R9, 0xff, RZ, 0xc0, !PT ;  /* 0x000000ff09097812 */ /* 0x000fe200078ec0ff */
[----:B------:R-:W2:Y:S01]  /*1020*/  I2F.F16 R40, R40 ;  /* 0x0000002800287306 */ /* 0x000ea20000200c00 */
[----:B------:R-:W-:-:S03]  /*1030*/  LOP3.LUT R8, R8, 0xff, RZ, 0xc0, !PT ;  /* 0x000000ff08087812 */ /* 0x000fc600078ec0ff */
[----:B------:R-:W-:Y:S02]  /*1040*/  VIADD R9, R9, 0xffffff80 ;  /* 0xffffff8009097836 */ /* 0x000fe40000000000 */
[----:B-1----:R-:W-:Y:S02]  /*1050*/  HADD2.F32 R30, -RZ, R30.H0_H0 ;  /* 0x2000001eff1e7230 */ /* 0x002fe40000004100 */
[----:B------:R-:W1:Y:S01]  /*1060*/  I2F.F16 R36, R36 ;  /* 0x0000002400247306 */ /* 0x000e620000200c00 */
[--C-:B0-----:R-:W-:Y:S02]  /*1070*/  HADD2.F32 R5, -RZ, R22.reuse.H0_H0 ;  /* 0x20000016ff057230 */ /* 0x101fe40000004100 */
[----:B------:R-:W-:Y:S02]  /*1080*/  HADD2.F32 R35, -RZ, R22.H1_H1 ;  /* 0x30000016ff237230 */ /* 0x000fe40000004100 */
[----:B------:R-:W-:-:S03]  /*1090*/  HADD2.F32 R22, -RZ, R39.H0_H0 ;  /* 0x20000027ff167230 */ /* 0x000fc60000004100 */
[----:B------:R-:W0:Y:S01]  /*10a0*/  I2F.F16 R26, R26 ;  /* 0x0000001a001a7306 */ /* 0x000e220000200c00 */
[----:B------:R-:W-:Y:S01]  /*10b0*/  FFMA.FTZ R30, R30, R5, RZ ;  /* 0x000000051e1e7223 */ /* 0x000fe200000100ff */
[----:B--2---:R-:W-:Y:S02]  /*10c0*/  HADD2.F32 R40, -RZ, R40.H0_H0 ;  /* 0x20000028ff287230 */ /* 0x004fe40000004100 */
[----:B-1----:R-:W-:Y:S01]  /*10d0*/  HADD2.F32 R39, -RZ, R36.H0_H0 ;  /* 0x20000024ff277230 */ /* 0x002fe20000004100 */
[----:B------:R-:W-:-:S03]  /*10e0*/  SHF.R.U32.HI R36, RZ, 0x8, R10 ;  /* 0x00000008ff247819 */ /* 0x000fc6000001160a */
[----:B------:R-:W1:Y:S01]  /*10f0*/  I2F.F16 R38, R38 ;  /* 0x0000002600267306 */ /* 0x000e620000200c00 */
[----:B------:R-:W-:Y:S01]  /*1100*/  FFMA.FTZ R44, R5, R40, RZ ;  /* 0x00000028052c7223 */ /* 0x000fe200000100ff */
[----:B------:R-:W-:Y:S01]  /*1110*/  SHF.R.U32.HI R10, RZ, 0x10, R10 ;  /* 0x00000010ff0a7819 */ /* 0x000fe2000001160a */
[----:B------:R-:W-:Y:S01]  /*1120*/  FFMA.FTZ R30, R39, R35, R30 ;  /* 0x00000023271e7223 */ /* 0x000fe2000001001e */
[----:B------:R-:W-:Y:S01]  /*1130*/  SHF.R.U32.HI R39, RZ, 0x8, R11 ;  /* 0x00000008ff277819 */ /* 0x000fe2000001160b */
[----:B------:R-:W-:Y:S01]  /*1140*/  FFMA.FTZ R40, R5, R22, RZ ;  /* 0x0000001605287223 */ /* 0x000fe200000100ff */
[----:B------:R-:W-:Y:S01]  /*1150*/  LOP3.LUT R36, R36, 0xff, RZ, 0xc0, !PT ;  /* 0x000000ff24247812 */ /* 0x000fe200078ec0ff */
[----:B0-----:R-:W-:Y:S01]  /*1160*/  HADD2.F32 R26, -RZ, R26.H0_H0 ;  /* 0x2000001aff1a7230 */ /* 0x001fe20000004100 */
[----:B------:R-:W-:Y:S01]  /*1170*/  LOP3.LUT R39, R39, 0xff, RZ, 0xc0, !PT ;  /* 0x000000ff27277812 */ /* 0x000fe200078ec0ff */
[----:B------:R-:W-:Y:S01]  /*1180*/  I2F.F16 R9, R9 ;  /* 0x0000000900097306 */ /* 0x000fe20000200c00 */
[----:B------:R-:W-:-:S02]  /*1190*/  IADD3 R41, R36, -0x80, RZ ;  /* 0xffffff8024297810 */ /* 0x000fc40007ffe0ff */
[----:B------:R-:W-:Y:S01]  /*11a0*/  LOP3.LUT R10, R10, 0xff, RZ, 0xc0, !PT ;  /* 0x000000ff0a0a7812 */ /* 0x000fe200078ec0ff */
[----:B------:R-:W-:Y:S01]  /*11b0*/  VIADD R36, R39, 0xffffff80 ;  /* 0xffffff8027247836 */ /* 0x000fe20000000000 */
[----:B------:R-:W-:Y:S01]  /*11c0*/  SHF.R.U32.HI R11, RZ, 0x10, R11 ;  /* 0x00000010ff0b7819 */ /* 0x000fe2000001160b */
[----:B-1----:R-:W-:Y:S02]  /*11d0*/  HADD2.F32 R42, -RZ, R38.H0_H0 ;  /* 0x20000026ff2a7230 */ /* 0x002fe40000004100 */
[----:B------:R-:W-:Y:S01]  /*11e0*/  FFMA.FTZ R38, R5, R26, RZ ;  /* 0x0000001a05267223 */ /* 0x000fe200000100ff */
[----:B------:R-:W-:Y:S01]  /*11f0*/  IADD3 R39, R8, -0x80, RZ ;  /* 0xffffff8008277810 */ /* 0x000fe20007ffe0ff */
[----:B------:R-:W-:Y:S01]  /*1200*/  I2F.F16 R5, R37 ;  /* 0x0000002500057306 */ /* 0x000fe20000200c00 */
[----:B------:R-:W-:Y:S01]  /*1210*/  LOP3.LUT R11, R11, 0xff, RZ, 0xc0, !PT ;  /* 0x000000ff0b0b7812 */ /* 0x000fe200078ec0ff */
[----:B------:R-:W-:Y:S01]  /*1220*/  FFMA.FTZ R26, R35, R42, R44 ;  /* 0x0000002a231a7223 */ /* 0x000fe2000001002c */
[----:B------:R-:W-:-:S05]  /*1230*/  LOP3.LUT R22, R12, 0xff, RZ, 0xc0, !PT ;  /* 0x000000ff0c167812 */ /* 0x000fca00078ec0ff */
[----:B------:R-:W0:Y:S01]  /*1240*/  I2F.F16 R36, R36 ;  /* 0x0000002400247306 */ /* 0x000e220000200c00 */
[----:B------:R-:W-:-:S07]  /*1250*/  VIADD R22, R22, 0xffffff80 ;  /* 0xffffff8016167836 */ /* 0x000fce0000000000 */
[----:B------:R1:W2:Y:S01]  /*1260*/  I2F.F16 R37, R41 ;  /* 0x0000002900257306 */ /* 0x0002a20000200c00 */
[----:B0-----:R-:W-:-:S07]  /*1270*/  HADD2.F32 R8, -RZ, R36.H0_H0 ;  /* 0x20000024ff087230 */ /* 0x001fce0000004100 */
[----:B------:R-:W0:Y:S01]  /*1280*/  I2F.F16 R39, R39 ;  /* 0x0000002700277306 */ /* 0x000e220000200c00 */
[----:B-1----:R-:W-:Y:S01]  /*1290*/  VIADD R41, R10, 0xffffff80 ;  /* 0xffffff800a297836 */ /* 0x002fe20000000000 */
[----:B------:R-:W-:Y:S01]  /*12a0*/  LOP3.LUT R10, R13, 0xff, RZ, 0xc0, !PT ;  /* 0x000000ff0d0a7812 */ /* 0x000fe200078ec0ff */
[----:B------:R-:W-:Y:S01]  /*12b0*/  HADD2.F32 R36, -RZ, R9.H0_H0 ;  /* 0x20000009ff247230 */ /* 0x000fe20000004100 */
[----:B------:R-:W-:Y:S01]  /*12c0*/  IADD3 R9, R11, -0x80, RZ ;  /* 0xffffff800b097810 */ /* 0x000fe20007ffe0ff */
[----:B------:R-:W-:Y:S01]  /*12d0*/  FFMA.FTZ R8, R35, R8, R40 ;  /* 0x0000000823087223 */ /* 0x000fe20000010028 */
[----:B------:R-:W-:Y:S01]  /*12e0*/  LOP3.LUT R11, R14, 0xff, RZ, 0xc0, !PT ;  /* 0x000000ff0e0b7812 */ /* 0x000fe200078ec0ff */
[----:B--2---:R-:W-:Y:S01]  /*12f0*/  HADD2.F32 R37, -RZ, R37.H0_H0 ;  /* 0x20000025ff257230 */ /* 0x004fe20000004100 */
[----:B------:R-:W1:Y:S01]  /*1300*/  I2F.F16 R41, R41 ;  /* 0x0000002900297306 */ /* 0x000e620000200c00 */
[----:B------:R-:W-:Y:S02]  /*1310*/  VIADD R10, R10, 0xffffff80 ;  /* 0xffffff800a0a7836 */ /* 0x000fe40000000000 */
[----:B------:R-:W-:-:S02]  /*1320*/  VIADD R11, R11, 0xffffff80 ;  /* 0xffffff800b0b7836 */ /* 0x000fc40000000000 */
[----:B------:R-:W-:Y:S01]  /*1330*/  FFMA.FTZ R38, R35, R37, R38 ;  /* 0x0000002523267223 */ /* 0x000fe20000010026 */
[----:B------:R-:W-:Y:S01]  /*1340*/  HADD2.F32 R37, -RZ, R23.H0_H0 ;  /* 0x20000017ff257230 */ /* 0x000fe20000004100 */
[----:B------:R-:W-:Y:S01]  /*1350*/  LOP3.LUT R35, R15, 0xff, RZ, 0xc0, !PT ;  /* 0x000000ff0f237812 */ /* 0x000fe200078ec0ff */
[----:B0-----:R-:W-:Y:S01]  /*1360*/  HADD2.F32 R39, -RZ, R39.H0_H0 ;  /* 0x20000027ff277230 */ /* 0x001fe20000004100 */
[----:B------:R-:W0:Y:S02]  /*1370*/  I2F.F16 R9, R9 ;  /* 0x0000000900097306 */ /* 0x000e240000200c00 */
[----:B------:R-:W-:Y:S01]  /*1380*/  FFMA.FTZ R36, R37, R36, R26 ;  /* 0x0000002425247223 */ /* 0x000fe2000001001a */
[----:B------:R-:W-:Y:S02]  /*1390*/  VIADD R40, R35, 0xffffff80 ;  /* 0xffffff8023287836 */ /* 0x000fe40000000000 */
[----:B------:R-:W-:Y:S01]  /*13a0*/  FFMA.FTZ R30, R39, R37, R30 ;  /* 0x00000025271e7223 */ /* 0x000fe2000001001e */
[----:B------:R-:W-:-:S02]  /*13b0*/  HADD2.F32 R35, -RZ, R23.H1_H1 ;  /* 0x30000017ff237230 */ /* 0x000fc40000004100 */
[----:B-1----:R-:W-:Y:S01]  /*13c0*/  HADD2.F32 R26, -RZ, R41.H0_H0 ;  /* 0x20000029ff1a7230 */ /* 0x002fe20000004100 */
[----:B------:R-:W1:Y:S04]  /*13d0*/  I2F.F16 R34, R34 ;  /* 0x0000002200227306 */ /* 0x000e680000200c00 */
[----:B------:R-:W-:Y:S01]  /*13e0*/  FFMA.FTZ R26, R37, R26, R38 ;  /* 0x0000001a251a7223 */ /* 0x000fe20000010026 */
[----:B------:R-:W-:Y:S01]  /*13f0*/  SHF.R.U32.HI R38, RZ, 0x8, R12 ;  /* 0x00000008ff267819 */ /* 0x000fe2000001160c */
[----:B0-----:R-:W-:Y:S02]  /*1400*/  HADD2.F32 R41, -RZ, R9.H0_H0 ;  /* 0x20000009ff297230 */ /* 0x001fe40000004100 */
[----:B------:R-:W0:Y:S01]  /*1410*/  I2F.F16 R33, R33 ;  /* 0x0000002100217306 */ /* 0x000e220000200c00 */
[----:B------:R-:W-:-:S02]  /*1420*/  LOP3.LUT R38, R38, 0xff, RZ, 0xc0, !PT ;  /* 0x000000ff26267812 */ /* 0x000fc400078ec0ff */
[----:B------:R-:W-:Y:S01]  /*1430*/  SHF.R.U32.HI R9, RZ, 0x10, R12 ;  /* 0x00000010ff097819 */ /* 0x000fe2000001160c */
[----:B------:R-:W-:Y:S01]  /*1440*/  FFMA.FTZ R12, R37, R41, R8 ;  /* 0x00000029250c7223 */ /* 0x000fe20000010008 */
[----:B-1----:R-:W-:Y:S01]  /*1450*/  HADD2.F32 R39, -RZ, R34.H0_H0 ;  /* 0x20000022ff277230 */ /* 0x002fe20000004100 */
[----:B------:R-:W-:Y:S02]  /*1460*/  IADD3 R34, R38, -0x80, RZ ;  /* 0xffffff8026227810 */ /* 0x000fe40007ffe0ff */
[----:B------:R1:W-:Y:S01]  /*1470*/  I2F.F16 R23, R40 ;  /* 0x0000002800177306 */ /* 0x0003e20000200c00 */
[----:B------:R-:W-:Y:S01]  /*1480*/  LOP3.LUT R38, R9, 0xff, RZ, 0xc0, !PT ;  /* 0x000000ff09267812 */ /* 0x000fe200078ec0ff */
[----:B------:R-:W-:Y:S01]  /*1490*/  FFMA.FTZ R37, R35, R39, R36 ;  /* 0x0000002723257223 */ /* 0x000fe20000010024 */
[--C-:B------:R-:W-:Y:S01]  /*14a0*/  SHF.R.U32.HI R39, RZ, 0x8, R13.reuse ;  /* 0x00000008ff277819 */ /* 0x100fe2000001160d */
[----:B------:R-:W2:Y:S02]  /*14b0*/  LDS.64 R8, [UR4+0x8] ;  /* 0x00000804ff087984 */ /* 0x000ea40008000a00 */
[----:B------:R-:W-:Y:S01]  /*14c0*/  VIADD R36, R38, 0xffffff80 ;  /* 0xffffff8026247836 */ /* 0x000fe20000000000 */
[----:B------:R-:W-:Y:S01]  /*14d0*/  SHF.R.U32.HI R38, RZ, 0x10, R13 ;  /* 0x00000010ff267819 */ /* 0x000fe2000001160d */
[----:B0-----:R-:W-:Y:S01]  /*14e0*/  HADD2.F32 R33, -RZ, R33.H0_H0 ;  /* 0x20000021ff217230 */ /* 0x001fe20000004100 */
[----:B------:R-:W-:Y:S01]  /*14f0*/  LOP3.LUT R39, R39, 0xff, RZ, 0xc0, !PT ;  /* 0x000000ff27277812 */ /* 0x000fe200078ec0ff */
[----:B-1----:R-:W-:Y:S01]  /*1500*/  HADD2.F32 R40, -RZ, R21.H0_H0 ;  /* 0x20000015ff287230 */ /* 0x002fe20000004100 */
[----:B------:R-:W-:Y:S01]  /*1510*/  LOP3.LUT R38, R38, 0xff, RZ, 0xc0, !PT ;  /* 0x000000ff26267812 */ /* 0x000fe200078ec0ff */
[----:B------:R-:W0:Y:S01]  /*1520*/  I2F.F16 R22, R22 ;  /* 0x0000001600167306 */ /* 0x000e220000200c00 */
[----:B------:R-:W-:Y:S01]  /*1530*/  FFMA.FTZ R33, R33, R35, R30 ;  /* 0x0000002321217223 */ /* 0x000fe2000001001e */
[----:B------:R-:W-:Y:S01]  /*1540*/  VIADD R13, R39, 0xffffff80 ;  /* 0xffffff80270d7836 */ /* 0x000fe20000000000 */
[----:B------:R-:W-:Y:S01]  /*1550*/  SHF.R.U32.HI R39, RZ, 0x8, R14 ;  /* 0x00000008ff277819 */ /* 0x000fe2000001160e */
[----:B------:R-:W-:Y:S01]  /*1560*/  FFMA.FTZ R26, R35, R40, R26 ;  /* 0x00000028231a7223 */ /* 0x000fe2000001001a */
[----:B------:R-:W-:-:S02]  /*1570*/  IADD3 R30, R38, -0x80, RZ ;  /* 0xffffff80261e7810 */ /* 0x000fc40007ffe0ff */
[----:B------:R-:W-:Y:S01]  /*1580*/  SHF.R.U32.HI R38, RZ, 0x10, R14 ;  /* 0x00000010ff267819 */ /* 0x000fe2000001160e */
[----:B------:R-:W1:Y:S01]  /*1590*/  I2F.F16 R11, R11 ;  /* 0x0000000b000b7306 */ /* 0x000e620000200c00 */
[----:B------:R-:W-:Y:S02]  /*15a0*/  LOP3.LUT R39, R39, 0xff, RZ, 0xc0, !PT ;  /* 0x000000ff27277812 */ /* 0x000fe400078ec0ff */
[----:B------:R-:W-:-:S03]  /*15b0*/  LOP3.LUT R38, R38, 0xff, RZ, 0xc0, !PT ;  /* 0x000000ff26267812 */ /* 0x000fc600078ec0ff */
[----:B------:R-:W-:Y:S01]  /*15c0*/  VIADD R14, R39, 0xffffff80 ;  /* 0xffffff80270e7836 */ /* 0x000fe20000000000 */
[--C-:B------:R-:W-:Y:S01]  /*15d0*/  SHF.R.U32.HI R39, RZ, 0x8, R15.reuse ;  /* 0x00000008ff277819 */ /* 0x100fe2000001160f */
[----:B------:R-:W-:Y:S01]  /*15e0*/  VIADD R21, R38, 0xffffff80 ;  /* 0xffffff8026157836 */ /* 0x000fe20000000000 */
[----:B------:R-:W-:Y:S01]  /*15f0*/  SHF.R.U32.HI R38, RZ, 0x10, R15 ;  /* 0x00000010ff267819 */ /* 0x000fe2000001160f */
[----:B------:R-:W-:Y:S01]  /*1600*/  HADD2.F32 R15, -RZ, R5.H0_H0 ;  /* 0x20000005ff0f7230 */ /* 0x000fe20000004100 */
[----:B------:R-:W-:Y:S01]  /*1610*/  LOP3.LUT R39, R39, 0xff, RZ, 0xc0, !PT ;  /* 0x000000ff27277812 */ /* 0x000fe200078ec0ff */
[----:B------:R-:W3:Y:S01]  /*1620*/  I2F.F16 R10, R10 ;  /* 0x0000000a000a7306 */ /* 0x000ee20000200c00 */
[----:B------:R-:W-:Y:S01]  /*1630*/  LOP3.LUT R38, R38, 0xff, RZ, 0xc0, !PT ;  /* 0x000000ff26267812 */ /* 0x000fe200078ec0ff */
[----:B0-----:R-:W-:Y:S01]  /*1640*/  HADD2.F32 R40, -RZ, R22.H0_H0 ;  /* 0x20000016ff287230 */ /* 0x001fe20000004100 */
[----:B------:R-:W-:Y:S01]  /*1650*/  IADD3 R5, R39, -0x80, RZ ;  /* 0xffffff8027057810 */ /* 0x000fe20007ffe0ff */
[----:B------:R-:W-:Y:S01]  /*1660*/  FFMA.FTZ R35, R35, R15, R12 ;  /* 0x0000000f23237223 */ /* 0x000fe2000001000c */
[----:B-1----:R-:W-:-:S02]  /*1670*/  HADD2.F32 R11, -RZ, R11.H0_H0 ;  /* 0x2000000bff0b7230 */ /* 0x002fc40000004100 */
[----:B------:R-:W-:Y:S01]  /*1680*/  VIADD R12, R38, 0xffffff80 ;  /* 0xffffff80260c7836 */ /* 0x000fe20000000000 */
[----:B------:R-:W0:Y:S01]  /*1690*/  I2F.F16 R14, R14 ;  /* 0x0000000e000e7306 */ /* 0x000e220000200c00 */
[----:B------:R-:W-:Y:S02]  /*16a0*/  HADD2.F32 R38, -RZ, R23.H0_H0 ;  /* 0x20000017ff267230 */ /* 0x000fe40000004100 */
[----:B--2---:R-:W-:Y:S02]  /*16b0*/  HADD2.F32 R22, -RZ, R8.H0_H0 ;  /* 0x20000008ff167230 */ /* 0x004fe40000004100 */
[----:B---3--:R-:W-:-:S03]  /*16c0*/  HADD2.F32 R15, -RZ, R10.H0_H0 ;  /* 0x2000000aff0f7230 */ /* 0x008fc60000004100 */
[----:B------:R-:W1:Y:S01]  /*16d0*/  I2F.F16 R34, R34 ;  /* 0x0000002200227306 */ /* 0x000e620000200c00 */
[----:B------:R-:W-:Y:S02]  /*16e0*/  HADD2.F32 R8, -RZ, R8.H1_H1 ;  /* 0x30000008ff087230 */ /* 0x000fe40000004100 */
[----:B------:R-:W-:Y:S01]  /*16f0*/  FFMA.FTZ R11, R22, R11, R26 ;  /* 0x0000000b160b7223 */ /* 0x000fe2000001001a */
[----:B------:R-:W-:Y:S01]  /*1700*/  FFMA.FTZ R33, R40, R22, R33 ;  /* 0x0000001628217223 */ /* 0x000fe20000010021 */
[C---:B------:R-:W-:Y:S01]  /*1710*/  FFMA.FTZ R37, R22.reuse, R15, R37 ;  /* 0x0000000f16257223 */ /* 0x040fe20000010025 */
[--C-:B------:R-:W-:Y:S02]  /*1720*/  HADD2.F32 R10, -RZ, R9.reuse.H0_H0 ;  /* 0x20000009ff0a7230 */ /* 0x100fe40000004100 */
[----:B------:R-:W-:Y:S01]  /*1730*/  FFMA.FTZ R38, R22, R38, R35 ;  /* 0x0000002616267223 */ /* 0x000fe20000010023 */
[----:B0-----:R-:W-:Y:S01]  /*1740*/  HADD2.F32 R14, -RZ, R14.H0_H0 ;  /* 0x2000000eff0e7230 */ /* 0x001fe20000004100 */
[----:B------:R-:W0:Y:S01]  /*1750*/  I2F.F16 R13, R13 ;  /* 0x0000000d000d7306 */ /* 0x000e220000200c00 */
[----:B------:R-:W-:-:S02]  /*1760*/  HADD2.F32 R9, -RZ, R9.H1_H1 ;  /* 0x30000009ff097230 */ /* 0x000fc40000004100 */
[----:B------:R-:W-:Y:S02]  /*1770*/  HADD2.F32 R15, -RZ, R29.H1_H1 ;  /* 0x3000001dff0f7230 */ /* 0x000fe40000004100 */
[----:B------:R-:W-:Y:S01]  /*1780*/  FFMA.FTZ R11, R8, R14, R11 ;  /* 0x0000000e080b7223 */ /* 0x000fe2000001000b */
[----:B-1----:R-:W-:Y:S02]  /*1790*/  HADD2.F32 R34, -RZ, R34.H0_H0 ;  /* 0x20000022ff227230 */ /* 0x002fe40000004100 */
[----:B------:R-:W1:Y:S03]  /*17a0*/  I2F.F16 R21, R21 ;  /* 0x0000001500157306 */ /* 0x000e660000200c00 */
[----:B------:R-:W-:Y:S01]  /*17b0*/  FFMA.FTZ R33, R34, R8, R33 ;  /* 0x0000000822217223 */ /* 0x000fe20000010021 */
[----:B0-----:R-:W-:-:S04]  /*17c0*/  HADD2.F32 R13, -RZ, R13.H0_H0 ;  /* 0x2000000dff0d7230 */ /* 0x001fc80000004100 */
        /* <DEDUP_REMOVED lines=17> */
[----:B------:R-:W-:Y:S01]  /*18e0*/  FFMA.FTZ R22, R10, R22, R5 ;  /* 0x000000160a167223 */ /* 0x000fe20000010005 */
[----:B------:R-:W-:Y:S02]  /*18f0*/  HADD2.F32 R5, -RZ, R28.H0_H0 ;  /* 0x2000001cff057230 */ /* 0x000fe40000004100 */
[----:B0-----:R-:W-:-:S04]  /*1900*/  HADD2.F32 R14, -RZ, R25.H0_H0 ;  /* 0x20000019ff0e7230 */ /* 0x001fc80000004100 */
[----:B------:R-:W0:Y:S01]  /*1910*/  I2F.F16 R27, R27 ;  /* 0x0000001b001b7306 */ /* 0x000e220000200c00 */
[----:B------:R-:W-:Y:S01]  /*1920*/  FFMA.FTZ R14, R9, R14, R11 ;  /* 0x0000000e090e7223 */ /* 0x000fe2000001000b */
[----:B------:R-:W-:Y:S02]  /*1930*/  HADD2.F32 R11, -RZ, R28.H1_H1 ;  /* 0x3000001cff0b7230 */ /* 0x000fe40000004100 */
[----:B-1----:R-:W-:-:S04]  /*1940*/  HADD2.F32 R8, -RZ, R31.H0_H0 ;  /* 0x2000001fff087230 */ /* 0x002fc80000004100 */
[----:B------:R-:W1:Y:S01]  /*1950*/  I2F.F16 R32, R32 ;  /* 0x0000002000207306 */ /* 0x000e620000200c00 */
[----:B------:R-:W-:Y:S01]  /*1960*/  FMUL.FTZ R13, R14, R13 ;  /* 0x0000000d0e0d7220 */ /* 0x000fe20000410000 */
[----:B------:R-:W-:-:S04]  /*1970*/  FFMA.FTZ R8, R8, R9, R33 ;  /* 0x0000000908087223 */ /* 0x000fc80000010021 */
[----:B------:R-:W-:Y:S01]  /*1980*/  F2FP.F16.F32.PACK_AB R13, RZ, R13 ;  /* 0x0000000dff0d723e */ /* 0x000fe200000000ff */
[----:B0-----:R-:W-:Y:S02]  /*1990*/  HADD2.F32 R12, -RZ, R27.H0_H0 ;  /* 0x2000001bff0c7230 */ /* 0x001fe40000004100 */
[----:B------:R-:W-:-:S03]  /*19a0*/  FMUL.FTZ R5, R8, R5 ;  /* 0x0000000508057220 */ /* 0x000fc60000410000 */
[----:B------:R-:W-:Y:S02]  /*19b0*/  FFMA.FTZ R12, R9, R12, R30 ;  /* 0x0000000c090c7223 */ /* 0x000fe4000001001e */
[----:B------:R-:W-:Y:S01]  /*19c0*/  F2FP.F16.F32.PACK_AB R5, RZ, R5 ;  /* 0x00000005ff05723e */ /* 0x000fe200000000ff */
[----:B-1----:R-:W-:Y:S02]  /*19d0*/  HADD2.F32 R32, -RZ, R32.H0_H0 ;  /* 0x20000020ff207230 */ /* 0x002fe40000004100 */
[----:B------:R-:W-:-:S03]  /*19e0*/  FMUL.FTZ R11, R12, R11 ;  /* 0x0000000b0c0b7220 */ /* 0x000fc60000410000 */
[----:B------:R-:W-:Y:S02]  /*19f0*/  FFMA.FTZ R22, R9, R32, R22 ;  /* 0x0000002009167223 */ /* 0x000fe40000010016 */
[----:B------:R-:W-:Y:S02]  /*1a00*/  F2FP.F16.F32.PACK_AB R11, RZ, R11 ;  /* 0x0000000bff0b723e */ /* 0x000fe400000000ff */
[----:B------:R-:W-:Y:S02]  /*1a10*/  FMUL.FTZ R15, R22, R15 ;  /* 0x0000000f160f7220 */ /* 0x000fe40000410000 */
[----:B------:R-:W-:-:S03]  /*1a20*/  PRMT R5, R5, 0x5410, R11 ;  /* 0x0000541005057816 */ /* 0x000fc6000000000b */
[----:B------:R-:W-:-:S03]  /*1a30*/  F2FP.F16.F32.PACK_AB R15, RZ, R15 ;  /* 0x0000000fff0f723e */ /* 0x000fc600000000ff */
[----:B------:R-:W-:Y:S01]  /*1a40*/  HFMA2.MMA R3, R5, 1, 1, R3 ;  /* 0x3c003c0005037835 */ /* 0x000fe20000000003 */
[----:B------:R-:W-:-:S05]  /*1a50*/  PRMT R13, R13, 0x5410, R15 ;  /* 0x000054100d0d7816 */ /* 0x000fca000000000f */
[----:B------:R-:W-:-:S07]  /*1a60*/  HADD2 R2, R13, R2 ;  /* 0x000000020d027230 */ /* 0x000fce0000000000 */
.L_x_4628:
[----:B------:R-:W0:Y:S02]  /*1a70*/  LDC R5, c[0x0][0x23c] ;  /* 0x00008f00ff057b82 */ /* 0x000e240000000800 */
[----:B0-----:R-:W-:-:S04]  /*1a80*/  IMAD.WIDE R8, R5, 0x8, R18 ;  /* 0x0000000805087825 */ /* 0x001fc800078e0212 */
[----:B------:R-:W-:-:S04]  /*1a90*/  IMAD.WIDE R16, R5, 0x8, R16 ;  /* 0x0000000805107825 */ /* 0x000fc800078e0210 */
[C---:B------:R-:W-:Y:S02]  /*1aa0*/  IMAD.WIDE R22, R5.reuse, 0x8, R8 ;  /* 0x0000000805167825 */ /* 0x040fe400078e0208 */
[----:B------:R-:W5:Y:S02]  /*1ab0*/  LDG.E.128.CONSTANT R8, desc[UR6][R8.64] ;  /* 0x0000000608087981 */ /* 0x000f64000c1e9d00 */
[----:B------:R-:W-:Y:S01]  /*1ac0*/  IMAD.WIDE R26, R5, 0x8, R22 ;  /* 0x00000008051a7825 */ /* 0x000fe200078e0216 */
[----:B------:R-:W-:Y:S06]  /*1ad0*/  @P2 BRA `(.L_x_4629) ;  /* 0x0000000c000c2947 */ /* 0x000fec0003800000 */
[----:B------:R-:W2:Y:S01]  /*1ae0*/  LDG.E.128.CONSTANT R12, desc[UR6][R16.64] ;  /* 0x00000006100c7981 */ /* 0x000ea2000c1e9d00 */
[C---:B-----5:R-:W-:Y:S02]  /*1af0*/  LOP3.LUT R18, R8.reuse, 0xff, RZ, 0xc0, !PT ;  /* 0x000000ff08127812 */ /* 0x060fe400078ec0ff */
[----:B------:R-:W-:Y:S02]  /*1b00*/  LOP3.LUT R21, R9, 0xff, RZ, 0xc0, !PT ;  /* 0x000000ff09157812 */ /* 0x000fe400078ec0ff */
[----:B------:R-:W-:Y:S01]  /*1b10*/  LEA.HI R32, R8, 0xffffff80, RZ, 0x8 ;  /* 0xffffff8008207811 */ /* 0x000fe200078f40ff */
[----:B------:R-:W-:Y:S01]  /*1b20*/  VIADD R25, R18, 0xffffff80 ;  /* 0xffffff8012197836 */ /* 0x000fe20000000000 */
[----:B------:R-:W-:Y:S01]  /*1b30*/  IADD3 R39, R21, -0x80, RZ ;  /* 0xffffff8015277810 */ /* 0x000fe20007ffe0ff */
[----:B------:R-:W0:Y:S01]  /*1b40*/  LDS.64 R18, [UR4+0x10] ;  /* 0x00001004ff127984 */ /* 0x000e220008000a00 */
[----:B------:R-:W-:Y:S02]  /*1b50*/  LOP3.LUT R21, R10, 0xff, RZ, 0xc0, !PT ;  /* 0x000000ff0a157812 */ /* 0x000fe400078ec0ff */
[--C-:B------:R-:W-:Y:S01]  /*1b60*/  SHF.R.U32.HI R33, RZ, 0x8, R8.reuse ;  /* 0x00000008ff217819 */ /* 0x100fe20000011608 */
[----:B------:R-:W1:Y:S01]  /*1b70*/  I2F.F16 R25, R25 ;  /* 0x0000001900197306 */ /* 0x000e620000200c00 */
[----:B------:R-:W-:Y:S01]  /*1b80*/  SHF.R.U32.HI R8, RZ, 0x10, R8 ;  /* 0x00000010ff087819 */ /* 0x000fe20000011608 */
[----:B------:R-:W-:Y:S01]  /*1b90*/  VIADD R37, R21, 0xffffff80 ;  /* 0xffffff8015257836 */ /* 0x000fe20000000000 */
[----:B------:R-:W-:-:S02]  /*1ba0*/  LOP3.LUT R21, R11, 0xff, RZ, 0xc0, !PT ;  /* 0x000000ff0b157812 */ /* 0x000fc400078ec0ff */
[----:B------:R-:W-:Y:S02]  /*1bb0*/  LOP3.LUT R35, R33, 0xff, RZ, 0xc0, !PT ;  /* 0x000000ff21237812 */ /* 0x000fe400078ec0ff */
[----:B------:R-:W-:Y:S01]  /*1bc0*/  LOP3.LUT R8, R8, 0xff, RZ, 0xc0, !PT ;  /* 0x000000ff08087812 */ /* 0x000fe200078ec0ff */
[----:B------:R-:W-:Y:S01]  /*1bd0*/  VIADD R21, R21, 0xffffff80 ;  /* 0xffffff8015157836 */ /* 0x000fe20000000000 */
[----:B------:R-:W3:Y:S01]  /*1be0*/  I2F.F16 R39, R39 ;  /* 0x0000002700277306 */ /* 0x000ee20000200c00 */
[--C-:B------:R-:W-:Y:S02]  /*1bf0*/  SHF.R.U32.HI R38, RZ, 0x8, R9.reuse ;  /* 0x00000008ff267819 */ /* 0x100fe40000011609 */
[----:B------:R-:W-:Y:S01]  /*1c00*/  IADD3 R36, R35, -0x80, RZ ;  /* 0xffffff8023247810 */ /* 0x000fe20007ffe0ff */
[----:B------:R-:W-:Y:S01]  /*1c10*/  VIADD R35, R8, 0xffffff80 ;  /* 0xffffff8008237836 */ /* 0x000fe20000000000 */
[----:B------:R-:W-:Y:S01]  /*1c20*/  LEA.HI R34, R9, 0xffffff80, RZ, 0x8 ;  /* 0xffffff8009227811 */ /* 0x000fe200078f40ff */
[----:B-1----:R-:W-:Y:S01]  /*1c30*/  HADD2.F32 R25, -RZ, R25.H0_H0 ;  /* 0x20000019ff197230 */ /* 0x002fe20000004100 */
[----:B------:R-:W-:Y:S01]  /*1c40*/  LOP3.LUT R8, R38, 0xff, RZ, 0xc0, !PT ;  /* 0x000000ff26087812 */ /* 0x000fe200078ec0ff */
[----:B------:R-:W1:Y:S01]  /*1c50*/  I2F.F16 R37, R37 ;  /* 0x0000002500257306 */ /* 0x000e620000200c00 */
[----:B------:R-:W-:-:S02]  /*1c60*/  SHF.R.U32.HI R9, RZ, 0x10, R9 ;  /* 0x00000010ff097819 */ /* 0x000fc40000011609 */
[----:B------:R-:W-:Y:S02]  /*1c70*/  SHF.R.U32.HI R41, RZ, 0x8, R10 ;  /* 0x00000008ff297819 */ /* 0x000fe4000001160a */
[----:B------:R-:W-:Y:S01]  /*1c80*/  LOP3.LUT R38, R9, 0xff, RZ, 0xc0, !PT ;  /* 0x000000ff09267812 */ /* 0x000fe200078ec0ff */
[----:B---3--:R-:W-:Y:S02]  /*1c90*/  HADD2.F32 R39, -RZ, R39.H0_H0 ;  /* 0x20000027ff277230 */ /* 0x008fe40000004100 */
[----:B------:R-:W3:Y:S01]  /*1ca0*/  I2F.F16 R21, R21 ;  /* 0x0000001500157306 */ /* 0x000ee20000200c00 */
[----:B------:R-:W-:Y:S02]  /*1cb0*/  SHF.R.U32.HI R42, RZ, 0x8, R11 ;  /* 0x00000008ff2a7819 */ /* 0x000fe4000001160b */
[----:B------:R-:W-:Y:S02]  /*1cc0*/  LOP3.LUT R41, R41, 0xff, RZ, 0xc0, !PT ;  /* 0x000000ff29297812 */ /* 0x000fe400078ec0ff */
[----:B------:R-:W-:Y:S01]  /*1cd0*/  LOP3.LUT R42, R42, 0xff, RZ, 0xc0, !PT ;  /* 0x000000ff2a2a7812 */ /* 0x000fe200078ec0ff */
[----:B-1----:R-:W-:Y:S01]  /*1ce0*/  HADD2.F32 R9, -RZ, R37.H0_H0 ;  /* 0x20000025ff097230 */ /* 0x002fe20000004100 */
[----:B------:R-:W-:Y:S01]  /*1cf0*/  LEA.HI R31, R10, 0xffffff80, RZ, 0x8 ;  /* 0xffffff800a1f7811 */ /* 0x000fe200078f40ff */
[----:B------:R-:W1:Y:S01]  /*1d00*/  I2F.F16 R36, R36 ;  /* 0x0000002400247306 */ /* 0x000e620000200c00 */
[----:B------:R-:W-:-:S02]  /*1d10*/  LEA.HI R30, R11, 0xffffff80, RZ, 0x8 ;  /* 0xffffff800b1e7811 */ /* 0x000fc400078f40ff */
[----:B------:R-:W-:Y:S01]  /*1d20*/  SHF.R.U32.HI R11, RZ, 0x10, R11 ;  /* 0x00000010ff0b7819 */ /* 0x000fe2000001160b */
[----:B---3--:R-:W-:-:S03]  /*1d30*/  HADD2.F32 R21, -RZ, R21.H0_H0 ;  /* 0x20000015ff157230 */ /* 0x008fc60000004100 */
[----:B------:R-:W-:Y:S01]  /*1d40*/  LOP3.LUT R11, R11, 0xff, RZ, 0xc0, !PT ;  /* 0x000000ff0b0b7812 */ /* 0x000fe200078ec0ff */
[----:B------:R-:W-:Y:S01]  /*1d50*/  I2F.F16 R35, R35 ;  /* 0x0000002300237306 */ /* 0x000fe20000200c00 */
[----:B-1----:R-:W-:-:S07]  /*1d60*/  HADD2.F32 R36, -RZ, R36.H0_H0 ;  /* 0x20000024ff247230 */ /* 0x002fce0000004100 */
[----:B------:R-:W1:Y:S08]  /*1d70*/  I2F.F16 R32, R32 ;  /* 0x0000002000207306 */ /* 0x000e700000200c00 */
[----:B------:R-:W-:Y:S01]  /*1d80*/  I2F.F16 R34, R34 ;  /* 0x0000002200227306 */ /* 0x000fe20000200c00 */
[----:B-1----:R-:W-:-:S07]  /*1d90*/  HADD2.F32 R44, -RZ, R32.H0_H0 ;  /* 0x20000020ff2c7230 */ /* 0x002fce0000004100 */
[----:B------:R-:W1:Y:S08]  /*1da0*/  I2F.F16 R31, R31 ;  /* 0x0000001f001f7306 */ /* 0x000e700000200c00 */
[----:B------:R-:W-:Y:S01]  /*1db0*/  I2F.F16 R30, R30 ;  /* 0x0000001e001e7306 */ /* 0x000fe20000200c00 */
[----:B-1----:R-:W-:Y:S01]  /*1dc0*/  HADD2.F32 R31, -RZ, R31.H0_H0 ;  /* 0x2000001fff1f7230 */ /* 0x002fe20000004100 */
[----:B--2---:R-:W-:-:S06]  /*1dd0*/  LEA.HI R40, R12, 0xffffff80, RZ, 0x8 ;  /* 0xffffff800c287811 */ /* 0x004fcc00078f40ff */
[----:B------:R1:W-:Y:S02]  /*1de0*/  I2F.F16 R33, R40 ;  /* 0x0000002800217306 */ /* 0x0003e40000200c00 */
[----:B-1----:R-:W-:Y:S02]  /*1df0*/  VIADD R40, R8, 0xffffff80 ;  /* 0xffffff8008287836 */ /* 0x002fe40000000000 */
[----:B0-----:R-:W-:-:S04]  /*1e00*/  HADD2.F32 R8, -RZ, R18.H0_H0 ;  /* 0x20000012ff087230 */ /* 0x001fc80000004100 */
[----:B------:R0:W1:Y:S01]  /*1e10*/  I2F.F16 R37, R40 ;  /* 0x0000002800257306 */ /* 0x0000620000200c00 */
[----:B------:R-:W-:Y:S01]  /*1e20*/  FFMA.FTZ R25, R25, R8, RZ ;  /* 0x0000000819197223 */ /* 0x000fe200000100ff */
[C---:B------:R-:W-:Y:S01]  /*1e30*/  FFMA.FTZ R39, R8.reuse, R39, RZ ;  /* 0x0000002708277223 */ /* 0x040fe200000100ff */
[C---:B------:R-:W-:Y:S01]  /*1e40*/  FFMA.FTZ R9, R8.reuse, R9, RZ ;  /* 0x0000000908097223 */ /* 0x040fe200000100ff */
[----:B------:R-:W-:Y:S01]  /*1e50*/  FFMA.FTZ R21, R8, R21, RZ ;  /* 0x0000001508157223 */ /* 0x000fe200000100ff */
[----:B------:R-:W-:Y:S01]  /*1e60*/  IADD3 R8, R38, -0x80, RZ ;  /* 0xffffff8026087810 */ /* 0x000fe20007ffe0ff */
[----:B------:R-:W-:Y:S01]  /*1e70*/  VIADD R38, R41, 0xffffff80 ;  /* 0xffffff8029267836 */ /* 0x000fe20000000000 */
[----:B------:R-:W-:Y:S01]  /*1e80*/  SHF.R.U32.HI R41, RZ, 0x10, R10 ;  /* 0x00000010ff297819 */ /* 0x000fe2000001160a */
[----:B0-----:R-:W-:Y:S01]  /*1e90*/  HADD2.F32 R40, -RZ, R18.H1_H1 ;  /* 0x30000012ff287230 */ /* 0x001fe20000004100 */
[----:B------:R-:W-:Y:S02]  /*1ea0*/  IADD3 R10, R42, -0x80, RZ ;  /* 0xffffff802a0a7810 */ /* 0x000fe40007ffe0ff */
[----:B------:R-:W-:Y:S01]  /*1eb0*/  LOP3.LUT R41, R41, 0xff, RZ, 0xc0, !PT ;  /* 0x000000ff29297812 */ /* 0x000fe200078ec0ff */
[----:B------:R-:W0:Y:S01]  /*1ec0*/  I2F.F16 R38, R38 ;  /* 0x0000002600267306 */ /* 0x000e220000200c00 */
[----:B-1----:R-:W-:-:S02]  /*1ed0*/  HADD2.F32 R37, -RZ, R37.H0_H0 ;  /* 0x20000025ff257230 */ /* 0x002fc40000004100 */
[----:B------:R-:W-:Y:S01]  /*1ee0*/  FFMA.FTZ R25, R36, R40, R25 ;  /* 0x0000002824197223 */ /* 0x000fe20000010019 */
[----:B------:R-:W-:Y:S01]  /*1ef0*/  IADD3 R36, R11, -0x80, RZ ;  /* 0xffffff800b247810 */ /* 0x000fe20007ffe0ff */
[----:B------:R-:W-:Y:S01]  /*1f00*/  VIADD R18, R41, 0xffffff80 ;  /* 0xffffff8029127836 */ /* 0x000fe20000000000 */
[----:B------:R-:W-:Y:S01]  /*1f10*/  LOP3.LUT R11, R12, 0xff, RZ, 0xc0, !PT ;  /* 0x000000ff0c0b7812 */ /* 0x000fe200078ec0ff */
[----:B------:R-:W-:Y:S01]  /*1f20*/  FFMA.FTZ R39, R40, R37, R39 ;  /* 0x0000002528277223 */ /* 0x000fe20000010027 */
[----:B------:R-:W1:Y:S03]  /*1f30*/  I2F.F16 R10, R10 ;  /* 0x0000000a000a7306 */ /* 0x000e660000200c00 */
[----:B------:R-:W-:Y:S02]  /*1f40*/  VIADD R11, R11, 0xffffff80 ;  /* 0xffffff800b0b7836 */ /* 0x000fe40000000000 */
[----:B0-----:R-:W-:-:S03]  /*1f50*/  HADD2.F32 R38, -RZ, R38.H0_H0 ;  /* 0x20000026ff267230 */ /* 0x001fc60000004100 */
[----:B------:R-:W0:Y:S02]  /*1f60*/  I2F.F16 R8, R8 ;  /* 0x0000000800087306 */ /* 0x000e240000200c00 */
[----:B------:R-:W-:Y:S01]  /*1f70*/  FFMA.FTZ R9, R40, R38, R9 ;  /* 0x0000002628097223 */ /* 0x000fe20000010009 */
[----:B------:R-:W-:Y:S02]  /*1f80*/  HADD2.F32 R38, -RZ, R19.H0_H0 ;  /* 0x20000013ff267230 */ /* 0x000fe40000004100 */
[----:B-1----:R-:W-:-:S03]  /*1f90*/  HADD2.F32 R42, -RZ, R10.H0_H0 ;  /* 0x2000000aff2a7230 */ /* 0x002fc60000004100 */
[----:B------:R-:W1:Y:S01]  /*1fa0*/  I2F.F16 R18, R18 ;  /* 0x0000001200127306 */ /* 0x000e620000200c00 */
[C---:B------:R-:W-:Y:S01]  /*1fb0*/  LEA.HI R10, R13.reuse, 0xffffff80, RZ, 0x8 ;  /* 0xffffff800d0a7811 */ /* 0x040fe200078f40ff */
[----:B------:R-:W-:Y:S01]  /*1fc0*/  FFMA.FTZ R40, R40, R42, R21 ;  /* 0x0000002a28287223 */ /* 0x000fe20000010015 */
[----:B------:R-:W-:Y:S01]  /*1fd0*/  HADD2.F32 R42, -RZ, R35.H0_H0 ;  /* 0x20000023ff2a7230 */ /* 0x000fe20000004100 */
[----:B------:R-:W-:Y:S01]  /*1fe0*/  LOP3.LUT R21, R13, 0xff, RZ, 0xc0, !PT ;  /* 0x000000ff0d157812 */ /* 0x000fe200078ec0ff */
[----:B0-----:R-:W-:-:S03]  /*1ff0*/  HADD2.F32 R8, -RZ, R8.H0_H0 ;  /* 0x20000008ff087230 */ /* 0x001fc60000004100 */
[----:B------:R-:W0:Y:S01]  /*2000*/  I2F.F16 R36, R36 ;  /* 0x0000002400247306 */ /* 0x000e220000200c00 */
[----:B------:R-:W-:Y:S01]  /*2010*/  FFMA.FTZ R37, R42, R38, R25 ;  /* 0x000000262a257223 */ /* 0x000fe20000010019 */
[----:B------:R-:W-:Y:S01]  /*2020*/  IADD3 R41, R21, -0x80, RZ ;  /* 0xffffff8015297810 */ /* 0x000fe20007ffe0ff */
[----:B------:R-:W-:Y:S01]  /*2030*/  FFMA.FTZ R39, R38, R8, R39 ;  /* 0x0000000826277223 */ /* 0x000fe20000010027 */
[----:B------:R-:W-:Y:S01]  /*2040*/  LOP3.LUT R8, R14, 0xff, RZ, 0xc0, !PT ;  /* 0x000000ff0e087812 */ /* 0x000fe200078ec0ff */
[----:B-1----:R-:W-:-:S03]  /*2050*/  HADD2.F32 R42, -RZ, R18.H0_H0 ;  /* 0x20000012ff2a7230 */ /* 0x002fc60000004100 */
[----:B------:R-:W-:Y:S01]  /*2060*/  I2F.F16 R11, R11 ;  /* 0x0000000b000b7306 */ /* 0x000fe20000200c00 */
[----:B------:R-:W-:Y:S02]  /*2070*/  VIADD R35, R8, 0xffffff80 ;  /* 0xffffff8008237836 */ /* 0x000fe40000000000 */
[C---:B------:R-:W-:Y:S02]  /*2080*/  FFMA.FTZ R21, R38.reuse, R42, R9 ;  /* 0x0000002a26157223 */ /* 0x040fe40000010009 */
[----:B------:R-:W1:Y:S01]  /*2090*/  LDS.64 R8, [UR4+0x18] ;  /* 0x00001804ff087984 */ /* 0x000e620008000a00 */
[----:B0-----:R-:W-:Y:S01]  /*20a0*/  HADD2.F32 R25, -RZ, R36.H0_H0 ;  /* 0x20000024ff197230 */ /* 0x001fe20000004100 */
[----:B------:R-:W-:Y:S01]  /*20b0*/  LOP3.LUT R36, R15, 0xff, RZ, 0xc0, !PT ;  /* 0x000000ff0f247812 */ /* 0x000fe200078ec0ff */
[----:B------:R0:W2:Y:S03]  /*20c0*/  I2F.F16 R18, R41 ;  /* 0x0000002900127306 */ /* 0x0000a60000200c00 */
[----:B------:R-:W-:Y:S01]  /*20d0*/  FFMA.FTZ R25, R38, R25, R40 ;  /* 0x0000001926197223 */ /* 0x000fe20000010028 */
[----:B------:R-:W-:Y:S01]  /*20e0*/  IADD3 R42, R36, -0x80, RZ ;  /* 0xffffff80242a7810 */ /* 0x000fe20007ffe0ff */
[----:B------:R-:W-:Y:S01]  /*20f0*/  HADD2.F32 R36, -RZ, R19.H1_H1 ;  /* 0x30000013ff247230 */ /* 0x000fe20000004100 */
[----:B------:R-:W-:-:S02]  /*2100*/  SHF.R.U32.HI R38, RZ, 0x8, R12 ;  /* 0x00000008ff267819 */ /* 0x000fc4000001160c */
[----:B------:R-:W-:Y:S01]  /*2110*/  SHF.R.U32.HI R40, RZ, 0x10, R12 ;  /* 0x00000010ff287819 */ /* 0x000fe2000001160c */
[----:B0-----:R-:W-:Y:S01]  /*2120*/  HADD2.F32 R41, -RZ, R34.H0_H0 ;  /* 0x20000022ff297230 */ /* 0x001fe20000004100 */
[----:B------:R-:W-:Y:S01]  /*2130*/  LOP3.LUT R38, R38, 0xff, RZ, 0xc0, !PT ;  /* 0x000000ff26267812 */ /* 0x000fe200078ec0ff */
[----:B------:R-:W-:Y:S01]  /*2140*/  FFMA.FTZ R12, R44, R36, R37 ;  /* 0x000000242c0c7223 */ /* 0x000fe20000010025 */
[----:B------:R-:W-:Y:S01]  /*2150*/  SHF.R.U32.HI R37, RZ, 0x8, R13 ;  /* 0x00000008ff257819 */ /* 0x000fe2000001160d */
[----:B------:R-:W-:Y:S01]  /*2160*/  FFMA.FTZ R21, R36, R31, R21 ;  /* 0x0000001f24157223 */ /* 0x000fe20000010015 */
[--C-:B------:R-:W-:Y:S01]  /*2170*/  SHF.R.U32.HI R31, RZ, 0x8, R14.reuse ;  /* 0x00000008ff1f7819 */ /* 0x100fe2000001160e */
[----:B------:R-:W-:Y:S01]  /*2180*/  VIADD R32, R38, 0xffffff80 ;  /* 0xffffff8026207836 */ /* 0x000fe20000000000 */
[----:B------:R-:W-:Y:S01]  /*2190*/  LOP3.LUT R38, R37, 0xff, RZ, 0xc0, !PT ;  /* 0x000000ff25267812 */ /* 0x000fe200078ec0ff */
[----:B------:R-:W-:Y:S01]  /*21a0*/  FFMA.FTZ R37, R36, R41, R39 ;  /* 0x0000002924257223 */ /* 0x000fe20000010027 */
[----:B------:R-:W-:Y:S01]  /*21b0*/  SHF.R.U32.HI R39, RZ, 0x10, R13 ;  /* 0x00000010ff277819 */ /* 0x000fe2000001160d */
[----:B------:R-:W-:Y:S01]  /*21c0*/  I2F.F16 R35, R35 ;  /* 0x0000002300237306 */ /* 0x000fe20000200c00 */
[----:B------:R-:W-:Y:S01]  /*21d0*/  LOP3.LUT R31, R31, 0xff, RZ, 0xc0, !PT ;  /* 0x000000ff1f1f7812 */ /* 0x000fe200078ec0ff */
[----:B------:R-:W-:Y:S01]  /*21e0*/  VIADD R13, R38, 0xffffff80 ;  /* 0xffffff80260d7836 */ /* 0x000fe20000000000 */
[----:B------:R-:W-:Y:S01]  /*21f0*/  LOP3.LUT R39, R39, 0xff, RZ, 0xc0, !PT ;  /* 0x000000ff27277812 */ /* 0x000fe200078ec0ff */
[----:B------:R-:W-:Y:S01]  /*2200*/  HADD2.F32 R38, -RZ, R30.H0_H0 ;  /* 0x2000001eff267230 */ /* 0x000fe20000004100 */
[----:B------:R-:W-:Y:S01]  /*2210*/  LOP3.LUT R40, R40, 0xff, RZ, 0xc0, !PT ;  /* 0x000000ff28287812 */ /* 0x000fe200078ec0ff */
[----:B--2---:R-:W-:Y:S01]  /*2220*/  HADD2.F32 R41, -RZ, R18.H0_H0 ;  /* 0x20000012ff297230 */ /* 0x004fe20000004100 */
[----:B------:R-:W-:Y:S01]  /*2230*/  IADD3 R30, R39, -0x80, RZ ;  /* 0xffffff80271e7810 */ /* 0x000fe20007ffe0ff */
[----:B------:R-:W0:Y:S01]  /*2240*/  I2F.F16 R19, R42 ;  /* 0x0000002a00137306 */ /* 0x000e220000200c00 */
[----:B------:R-:W-:Y:S01]  /*2250*/  FFMA.FTZ R25, R36, R38, R25 ;  /* 0x0000002624197223 */ /* 0x000fe20000010019 */
[----:B------:R-:W-:Y:S01]  /*2260*/  SHF.R.U32.HI R39, RZ, 0x10, R14 ;  /* 0x00000010ff277819 */ /* 0x000fe2000001160e */
[----:B------:R-:W-:Y:S01]  /*2270*/  VIADD R38, R31, 0xffffff80 ;  /* 0xffffff801f267836 */ /* 0x000fe20000000000 */
[----:B------:R-:W-:Y:S01]  /*2280*/  IADD3 R34, R40, -0x80, RZ ;  /* 0xffffff8028227810 */ /* 0x000fe20007ffe0ff */
[----:B------:R-:W-:Y:S01]  /*2290*/  HADD2.F32 R31, -RZ, R11.H0_H0 ;  /* 0x2000000bff1f7230 */ /* 0x000fe20000004100 */
[----:B------:R-:W-:-:S02]  /*22a0*/  SHF.R.U32.HI R40, RZ, 0x8, R15 ;  /* 0x00000008ff287819 */ /* 0x000fc4000001160f */
[----:B------:R-:W-:Y:S01]  /*22b0*/  LOP3.LUT R39, R39, 0xff, RZ, 0xc0, !PT ;  /* 0x000000ff27277812 */ /* 0x000fe200078ec0ff */
[----:B------:R-:W2:Y:S01]  /*22c0*/  I2F.F16 R13, R13 ;  /* 0x0000000d000d7306 */ /* 0x000ea20000200c00 */
[----:B-1----:R-:W-:Y:S01]  /*22d0*/  HADD2.F32 R36, -RZ, R8.H0_H0 ;  /* 0x20000008ff247230 */ /* 0x002fe20000004100 */
[----:B------:R-:W-:-:S04]  /*22e0*/  LOP3.LUT R40, R40, 0xff, RZ, 0xc0, !PT ;  /* 0x000000ff28287812 */ /* 0x000fc800078ec0ff */
[----:B------:R-:W-:Y:S01]  /*22f0*/  FFMA.FTZ R31, R31, R36, R12 ;  /* 0x000000241f1f7223 */ /* 0x000fe2000001000c */
[----:B------:R-:W-:Y:S01]  /*2300*/  IADD3 R12, R39, -0x80, RZ ;  /* 0xffffff80270c7810 */ /* 0x000fe20007ffe0ff */
[----:B------:R-:W-:Y:S01]  /*2310*/  VIADD R40, R40, 0xffffff80 ;  /* 0xffffff8028287836 */ /* 0x000fe20000000000 */
[----:B------:R-:W-:Y:S01]  /*2320*/  SHF.R.U32.HI R39, RZ, 0x10, R15 ;  /* 0x00000010ff277819 */ /* 0x000fe2000001160f */
[----:B------:R-:W1:Y:S01]  /*2330*/  I2F.F16 R30, R30 ;  /* 0x0000001e001e7306 */ /* 0x000e620000200c00 */
[----:B------:R-:W-:Y:S01]  /*2340*/  LEA.HI R15, R15, 0xffffff80, RZ, 0x8 ;  /* 0xffffff800f0f7811 */ /* 0x000fe200078f40ff */
[----:B0-----:R-:W-:Y:S01]  /*2350*/  HADD2.F32 R19, -RZ, R19.H0_H0 ;  /* 0x20000013ff137230 */ /* 0x001fe20000004100 */
[----:B------:R-:W-:Y:S01]  /*2360*/  LOP3.LUT R39, R39, 0xff, RZ, 0xc0, !PT ;  /* 0x000000ff27277812 */ /* 0x000fe200078ec0ff */
[C---:B------:R-:W-:Y:S01]  /*2370*/  FFMA.FTZ R37, R36.reuse, R41, R37 ;  /* 0x0000002924257223 */ /* 0x040fe20000010025 */
[----:B--2---:R-:W-:Y:S02]  /*2380*/  HADD2.F32 R13, -RZ, R13.H0_H0 ;  /* 0x2000000dff0d7230 */ /* 0x004fe40000004100 */
[----:B------:R-:W-:Y:S01]  /*2390*/  IADD3 R39, R39, -0x80, RZ ;  /* 0xffffff8027277810 */ /* 0x000fe20007ffe0ff */
[----:B------:R-:W0:Y:S01]  /*23a0*/  I2F.F16 R18, R40 ;  /* 0x0000002800127306 */ /* 0x000e220000200c00 */
[----:B------:R-:W-:Y:S01]  /*23b0*/  FFMA.FTZ R25, R36, R19, R25 ;  /* 0x0000001324197223 */ /* 0x000fe20000010019 */
[----:B------:R-:W-:-:S02]  /*23c0*/  HADD2.F32 R19, -RZ, R29.H1_H1 ;  /* 0x3000001dff137230 */ /* 0x000fc40000004100 */
[----:B-1----:R-:W-:-:S04]  /*23d0*/  HADD2.F32 R30, -RZ, R30.H0_H0 ;  /* 0x2000001eff1e7230 */ /* 0x002fc80000004100 */
[----:B------:R-:W1:Y:S01]  /*23e0*/  I2F.F16 R32, R32 ;  /* 0x0000002000207306 */ /* 0x000e620000200c00 */
[----:B0-----:R-:W-:-:S07]  /*23f0*/  HADD2.F32 R18, -RZ, R18.H0_H0 ;  /* 0x20000012ff127230 */ /* 0x001fce0000004100 */
[----:B------:R0:W2:Y:S01]  /*2400*/  I2F.F16 R11, R38 ;  /* 0x00000026000b7306 */ /* 0x0000a20000200c00 */
[----:B-1----:R-:W-:-:S07]  /*2410*/  HADD2.F32 R32, -RZ, R32.H0_H0 ;  /* 0x20000020ff207230 */ /* 0x002fce0000004100 */
[----:B------:R-:W1:Y:S01]  /*2420*/  I2F.F16 R34, R34 ;  /* 0x0000002200227306 */ /* 0x000e620000200c00 */
[----:B0-----:R-:W-:Y:S01]  /*2430*/  HADD2.F32 R38, -RZ, R35.H0_H0 ;  /* 0x20000023ff267230 */ /* 0x001fe20000004100 */
[----:B------:R-:W-:-:S04]  /*2440*/  LEA.HI R35, R14, 0xffffff80, RZ, 0x8 ;  /* 0xffffff800e237811 */ /* 0x000fc800078f40ff */
[----:B------:R-:W-:Y:S01]  /*2450*/  FFMA.FTZ R21, R36, R38, R21 ;  /* 0x0000002624157223 */ /* 0x000fe20000010015 */
[----:B------:R-:W-:Y:S01]  /*2460*/  HADD2.F32 R38, -RZ, R8.H1_H1 ;  /* 0x30000008ff267230 */ /* 0x000fe20000004100 */
[----:B------:R-:W0:Y:S01]  /*2470*/  I2F.F16 R12, R12 ;  /* 0x0000000c000c7306 */ /* 0x000e220000200c00 */
[----:B------:R-:W-:Y:S02]  /*2480*/  HADD2.F32 R8, -RZ, R9.H0_H0 ;  /* 0x20000009ff087230 */ /* 0x000fe40000004100 */
[----:B--2---:R-:W-:Y:S02]  /*2490*/  HADD2.F32 R11, -RZ, R11.H0_H0 ;  /* 0x2000000bff0b7230 */ /* 0x004fe40000004100 */
[C---:B------:R-:W-:Y:S01]  /*24a0*/  FFMA.FTZ R13, R38.reuse, R13, R37 ;  /* 0x0000000d260d7223 */ /* 0x040fe20000010025 */
[----:B------:R-:W-:Y:S01]  /*24b0*/  FFMA.FTZ R25, R38, R18, R25 ;  /* 0x0000001226197223 */ /* 0x000fe20000010019 */
[----:B------:R-:W-:Y:S01]  /*24c0*/  FFMA.FTZ R31, R32, R38, R31 ;  /* 0x00000026201f7223 */ /* 0x000fe2000001001f */
[----:B-1----:R-:W-:Y:S01]  /*24d0*/  HADD2.F32 R34, -RZ, R34.H0_H0 ;  /* 0x20000022ff227230 */ /* 0x002fe20000004100 */
[----:B------:R-:W1:Y:S01]  /*24e0*/  I2F.F16 R14, R39 ;  /* 0x00000027000e7306 */ /* 0x000e620000200c00 */
[----:B------:R-:W-:Y:S01]  /*24f0*/  FFMA.FTZ R30, R8, R30, R13 ;  /* 0x0000001e081e7223 */ /* 0x000fe2000001000d */
[----:B------:R-:W-:Y:S01]  /*2500*/  FFMA.FTZ R11, R38, R11, R21 ;  /* 0x0000000b260b7223 */ /* 0x000fe20000010015 */
[----:B------:R-:W-:-:S02]  /*2510*/  HADD2.F32 R9, -RZ, R9.H1_H1 ;  /* 0x30000009ff097230 */ /* 0x000fc40000004100 */
[----:B------:R-:W-:Y:S01]  /*2520*/  FFMA.FTZ R31, R34, R8, R31 ;  /* 0x00000008221f7223 */ /* 0x000fe2000001001f */
[----:B0-----:R-:W-:Y:S02]  /*2530*/  HADD2.F32 R13, -RZ, R12.H0_H0 ;  /* 0x2000000cff0d7230 */ /* 0x001fe40000004100 */
[----:B------:R-:W0:Y:S01]  /*2540*/  I2F.F16 R10, R10 ;  /* 0x0000000a000a7306 */ /* 0x000e220000200c00 */
[----:B------:R-:W-:Y:S02]  /*2550*/  HADD2.F32 R12, -RZ, R33.H0_H0 ;  /* 0x20000021ff0c7230 */ /* 0x000fe40000004100 */
[----:B------:R-:W-:Y:S01]  /*2560*/  FFMA.FTZ R11, R8, R13, R11 ;  /* 0x0000000d080b7223 */ /* 0x000fe2000001000b */
[----:B------:R-:W-:Y:S02]  /*2570*/  HADD2.F32 R13, -RZ, R28.H0_H0 ;  /* 0x2000001cff0d7230 */ /* 0x000fe40000004100 */
[----:B------:R-:W-:Y:S01]  /*2580*/  FFMA.FTZ R12, R12, R9, R31 ;  /* 0x000000090c0c7223 */ /* 0x000fe2000001001f */
[----:B-1----:R-:W-:Y:S01]  /*2590*/  HADD2.F32 R18, -RZ, R14.H0_H0 ;  /* 0x2000000eff127230 */ /* 0x002fe20000004100 */
[----:B------:R-:W1:Y:S02]  /*25a0*/  I2F.F16 R35, R35 ;  /* 0x0000002300237306 */ /* 0x000e640000200c00 */
[----:B------:R-:W-:-:S02]  /*25b0*/  FMUL.FTZ R12, R13, R12 ;  /* 0x0000000c0d0c7220 */ /* 0x000fc40000410000 */
[----:B------:R-:W-:Y:S01]  /*25c0*/  FFMA.FTZ R18, R8, R18, R25 ;  /* 0x0000001208127223 */ /* 0x000fe20000010019 */
[----:B0-----:R-:W-:-:S03]  /*25d0*/  HADD2.F32 R10, -RZ, R10.H0_H0 ;  /* 0x2000000aff0a7230 */ /* 0x001fc60000004100 */
[----:B------:R-:W0:Y:S01]  /*25e0*/  I2F.F16 R15, R15 ;  /* 0x0000000f000f7306 */ /* 0x000e220000200c00 */
[----:B------:R-:W-:Y:S01]  /*25f0*/  F2FP.F16.F32.PACK_AB R12, RZ, R12 ;  /* 0x0000000cff0c723e */ /* 0x000fe200000000ff */
[----:B------:R-:W-:Y:S01]  /*2600*/  FFMA.FTZ R10, R9, R10, R30 ;  /* 0x0000000a090a7223 */ /* 0x000fe2000001001e */
[----:B-1----:R-:W-:-:S05]  /*2610*/  HADD2.F32 R14, -RZ, R35.H0_H0 ;  /* 0x20000023ff0e7230 */ /* 0x002fca0000004100 */
[C---:B------:R-:W-:Y:S01]  /*2620*/  FFMA.FTZ R11, R9.reuse, R14, R11 ;  /* 0x0000000e090b7223 */ /* 0x040fe2000001000b */
[----:B------:R-:W-:Y:S02]  /*2630*/  HADD2.F32 R14, -RZ, R29.H0_H0 ;  /* 0x2000001dff0e7230 */ /* 0x000fe40000004100 */
[----:B0-----:R-:W-:Y:S02]  /*2640*/  HADD2.F32 R8, -RZ, R15.H0_H0 ;  /* 0x2000000fff087230 */ /* 0x001fe40000004100 */
[----:B------:R-:W-:Y:S02]  /*2650*/  HADD2.F32 R15, -RZ, R28.H1_H1 ;  /* 0x3000001cff0f7230 */ /* 0x000fe40000004100 */
[----:B------:R-:W-:Y:S01]  /*2660*/  FMUL.FTZ R11, R14, R11 ;  /* 0x0000000b0e0b7220 */ /* 0x000fe20000410000 */
[----:B------:R-:W-:Y:S02]  /*2670*/  FFMA.FTZ R8, R9, R8, R18 ;  /* 0x0000000809087223 */ /* 0x000fe40000010012 */
[----:B------:R-:W-:-:S02]  /*2680*/  FMUL.FTZ R10, R15, R10 ;  /* 0x0000000a0f0a7220 */ /* 0x000fc40000410000 */
[----:B------:R-:W-:Y:S01]  /*2690*/  F2FP.F16.F32.PACK_AB R11, RZ, R11 ;  /* 0x0000000bff0b723e */ /* 0x000fe200000000ff */
[----:B------:R-:W-:Y:S02]  /*26a0*/  FMUL.FTZ R8, R19, R8 ;  /* 0x0000000813087220 */ /* 0x000fe40000410000 */
[----:B------:R-:W-:-:S03]  /*26b0*/  F2FP.F16.F32.PACK_AB R10, RZ, R10 ;  /* 0x0000000aff0a723e */ /* 0x000fc600000000ff */
[----:B------:R-:W-:Y:S02]  /*26c0*/  F2FP.F16.F32.PACK_AB R8, RZ, R8 ;  /* 0x00000008ff08723e */ /* 0x000fe400000000ff */
[----:B------:R-:W-:Y:S02]  /*26d0*/  PRMT R12, R12, 0x5410, R10 ;  /* 0x000054100c0c7816 */ /* 0x000fe4000000000a */
[----:B------:R-:W-:-:S04]  /*26e0*/  PRMT R11, R11, 0x5410, R8 ;  /* 0x000054100b0b7816 */ /* 0x000fc80000000008 */
[----:B------:R-:W-:Y:S01]  /*26f0*/  HFMA2.MMA R3, R12, 1, 1, R3 ;  /* 0x3c003c000c037835 */ /* 0x000fe20000000003 */
[----:B------:R-:W-:-:S10]  /*2700*/  HADD2 R2, R11, R2 ;  /* 0x000000020b027230 */ /* 0x000fd40000000000 */
.L_x_4629:
[----:B-----5:R0:W5:Y:S04]  /*2710*/  LDG.E.128.CONSTANT R8, desc[UR6][R26.64] ;  /* 0x000000061a087981 */ /* 0x020168000c1e9d00 */
[----:B------:R0:W5:Y:S01]  /*2720*/  LDG.E.128.CONSTANT R12, desc[UR6][R22.64] ;  /* 0x00000006160c7981 */ /* 0x000162000c1e9d00 */
[----:B------:R-:W-:Y:S01]  /*2730*/  IMAD.WIDE R30, R5, 0x8, R16 ;  /* 0x00000008051e7825 */ /* 0x000fe200078e0210 */
[----:B------:R-:W-:Y:S06]  /*2740*/  @P2 BRA `(.L_x_4630) ;  /* 0x0000000c000c2947 */ /* 0x000fec0003800000 */
[----:B------:R-:W2:Y:S01]  /*2750*/  LDG.E.128.CONSTANT R16, desc[UR6][R30.64] ;  /* 0x000000061e107981 */ /* 0x000ea2000c1e9d00 */
[----:B-----5:R-:W-:Y:S02]  /*2760*/  LOP3.LUT R32, R13, 0xff, RZ, 0xc0, !PT ;  /* 0x000000ff0d207812 */ /* 0x020fe400078ec0ff */
[----:B------:R-:W-:Y:S01]  /*2770*/  LOP3.LUT R21, R12, 0xff, RZ, 0xc0, !PT ;  /* 0x000000ff0c157812 */ /* 0x000fe200078ec0ff */
[----:B0-----:R-:W0:Y:S01]  /*2780*/  LDS.64 R22, [UR4+0x20] ;  /* 0x00002004ff167984 */ /* 0x001e220008000a00 */
[----:B------:R-:W-:Y:S02]  /*2790*/  IADD3 R38, R32, -0x80, RZ ;  /* 0xffffff8020267810 */ /* 0x000fe40007ffe0ff */
[----:B------:R-:W-:Y:S01]  /*27a0*/  LOP3.LUT R32, R14, 0xff, RZ, 0xc0, !PT ;  /* 0x000000ff0e207812 */ /* 0x000fe200078ec0ff */
[----:B------:R-:W-:Y:S01]  /*27b0*/  VIADD R21, R21, 0xffffff80 ;  /* 0xffffff8015157836 */ /* 0x000fe20000000000 */
[----:B------:R-:W-:Y:S02]  /*27c0*/  LOP3.LUT R35, R15, 0xff, RZ, 0xc0, !PT ;  /* 0x000000ff0f237812 */ /* 0x000fe400078ec0ff */
[----:B------:R-:W1:Y:S01]  /*27d0*/  I2F.F16 R38, R38 ;  /* 0x0000002600267306 */ /* 0x000e620000200c00 */
[----:B------:R-:W-:Y:S01]  /*27e0*/  VIADD R34, R32, 0xffffff80 ;  /* 0xffffff8020227836 */ /* 0x000fe20000000000 */
[----:B------:R-:W-:-:S02]  /*27f0*/  SHF.R.U32.HI R32, RZ, 0x8, R12 ;  /* 0x00000008ff207819 */ /* 0x000fc4000001160c */
[----:B------:R-:W-:Y:S02]  /*2800*/  IADD3 R39, R35, -0x80, RZ ;  /* 0xffffff8023277810 */ /* 0x000fe40007ffe0ff */
[----:B------:R-:W-:Y:S02]  /*2810*/  LOP3.LUT R35, R32, 0xff, RZ, 0xc0, !PT ;  /* 0x000000ff20237812 */ /* 0x000fe400078ec0ff */
[----:B------:R3:W4:Y:S01]  /*2820*/  I2F.F16 R36, R21 ;  /* 0x0000001500247306 */ /* 0x0007220000200c00 */
[----:B------:R-:W-:Y:S02]  /*2830*/  SHF.R.U32.HI R41, RZ, 0x8, R14 ;  /* 0x00000008ff297819 */ /* 0x000fe4000001160e */
[----:B------:R-:W-:Y:S01]  /*2840*/  VIADD R37, R35, 0xffffff80 ;  /* 0xffffff8023257836 */ /* 0x000fe20000000000 */
[----:B------:R-:W-:Y:S02]  /*2850*/  LEA.HI R25, R13, 0xffffff80, RZ, 0x8 ;  /* 0xffffff800d197811 */ /* 0x000fe400078f40ff */
[----:B------:R-:W-:Y:S01]  /*2860*/  LOP3.LUT R41, R41, 0xff, RZ, 0xc0, !PT ;  /* 0x000000ff29297812 */ /* 0x000fe200078ec0ff */
[----:B-1----:R-:W-:Y:S01]  /*2870*/  HADD2.F32 R38, -RZ, R38.H0_H0 ;  /* 0x20000026ff267230 */ /* 0x002fe20000004100 */
[----:B------:R-:W1:Y:S01]  /*2880*/  I2F.F16 R32, R39 ;  /* 0x0000002700207306 */ /* 0x000e620000200c00 */
[----:B---3--:R-:W-:-:S02]  /*2890*/  SHF.R.U32.HI R21, RZ, 0x8, R13 ;  /* 0x00000008ff157819 */ /* 0x008fc4000001160d */
[----:B------:R-:W-:Y:S01]  /*28a0*/  VIADD R41, R41, 0xffffff80 ;  /* 0xffffff8029297836 */ /* 0x000fe20000000000 */
[----:B------:R-:W-:Y:S02]  /*28b0*/  SHF.R.U32.HI R13, RZ, 0x10, R13 ;  /* 0x00000010ff0d7819 */ /* 0x000fe4000001160d */
[----:B------:R-:W-:Y:S01]  /*28c0*/  LOP3.LUT R21, R21, 0xff, RZ, 0xc0, !PT ;  /* 0x000000ff15157812 */ /* 0x000fe200078ec0ff */
[----:B----4-:R-:W-:Y:S01]  /*28d0*/  HADD2.F32 R36, -RZ, R36.H0_H0 ;  /* 0x20000024ff247230 */ /* 0x010fe20000004100 */
[----:B------:R-:W3:Y:S01]  /*28e0*/  I2F.F16 R34, R34 ;  /* 0x0000002200227306 */ /* 0x000ee20000200c00 */
[----:B------:R-:W-:Y:S02]  /*28f0*/  LEA.HI R33, R12, 0xffffff80, RZ, 0x8 ;  /* 0xffffff800c217811 */ /* 0x000fe400078f40ff */
[----:B------:R-:W-:Y:S02]  /*2900*/  IADD3 R35, R21, -0x80, RZ ;  /* 0xffffff8015237810 */ /* 0x000fe40007ffe0ff */
[----:B------:R-:W-:Y:S01]  /*2910*/  SHF.R.U32.HI R12, RZ, 0x10, R12 ;  /* 0x00000010ff0c7819 */ /* 0x000fe2000001160c */
[----:B-1----:R-:W-:-:S02]  /*2920*/  HADD2.F32 R32, -RZ, R32.H0_H0 ;  /* 0x20000020ff207230 */ /* 0x002fc40000004100 */
[----:B------:R-:W1:Y:S01]  /*2930*/  I2F.F16 R37, R37 ;  /* 0x0000002500257306 */ /* 0x000e620000200c00 */
[--C-:B0-----:R-:W-:Y:S01]  /*2940*/  HADD2.F32 R21, -RZ, R22.reuse.H0_H0 ;  /* 0x20000016ff157230 */ /* 0x101fe20000004100 */
[----:B------:R-:W-:Y:S01]  /*2950*/  LOP3.LUT R12, R12, 0xff, RZ, 0xc0, !PT ;  /* 0x000000ff0c0c7812 */ /* 0x000fe200078ec0ff */
[----:B------:R-:W-:Y:S01]  /*2960*/  HADD2.F32 R39, -RZ, R22.H1_H1 ;  /* 0x30000016ff277230 */ /* 0x000fe20000004100 */
[----:B------:R-:W-:Y:S02]  /*2970*/  LEA.HI R22, R15, 0xffffff80, RZ, 0x8 ;  /* 0xffffff800f167811 */ /* 0x000fe400078f40ff */
[----:B------:R-:W-:Y:S01]  /*2980*/  FFMA.FTZ R40, R36, R21, RZ ;  /* 0x0000001524287223 */ /* 0x000fe200000100ff */
[C---:B------:R-:W-:Y:S01]  /*2990*/  FFMA.FTZ R36, R21.reuse, R38, RZ ;  /* 0x0000002615247223 */ /* 0x040fe200000100ff */
[----:B------:R-:W0:Y:S01]  /*29a0*/  I2F.F16 R35, R35 ;  /* 0x0000002300237306 */ /* 0x000e220000200c00 */
[----:B------:R-:W-:Y:S01]  /*29b0*/  FFMA.FTZ R38, R21, R32, RZ ;  /* 0x0000002015267223 */ /* 0x000fe200000100ff */
[----:B---3--:R-:W-:Y:S01]  /*29c0*/  HADD2.F32 R34, -RZ, R34.H0_H0 ;  /* 0x20000022ff227230 */ /* 0x008fe20000004100 */
[----:B------:R-:W-:-:S04]  /*29d0*/  IADD3 R12, R12, -0x80, RZ ;  /* 0xffffff800c0c7810 */ /* 0x000fc80007ffe0ff */
[----:B------:R-:W-:Y:S01]  /*29e0*/  FFMA.FTZ R34, R21, R34, RZ ;  /* 0x0000002215227223 */ /* 0x000fe200000100ff */
[----:B------:R-:W3:Y:S01]  /*29f0*/  I2F.F16 R32, R41 ;  /* 0x0000002900207306 */ /* 0x000ee20000200c00 */
[----:B------:R-:W-:Y:S01]  /*2a00*/  LEA.HI R21, R14, 0xffffff80, RZ, 0x8 ;  /* 0xffffff800e157811 */ /* 0x000fe200078f40ff */
[----:B-1----:R-:W-:Y:S01]  /*2a10*/  HADD2.F32 R37, -RZ, R37.H0_H0 ;  /* 0x20000025ff257230 */ /* 0x002fe20000004100 */
[----:B------:R-:W-:Y:S01]  /*2a20*/  SHF.R.U32.HI R14, RZ, 0x10, R14 ;  /* 0x00000010ff0e7819 */ /* 0x000fe2000001160e */
[----:B0-----:R-:W-:-:S03]  /*2a30*/  HADD2.F32 R35, -RZ, R35.H0_H0 ;  /* 0x20000023ff237230 */ /* 0x001fc60000004100 */
[----:B------:R-:W-:Y:S01]  /*2a40*/  LOP3.LUT R14, R14, 0xff, RZ, 0xc0, !PT ;  /* 0x000000ff0e0e7812 */ /* 0x000fe200078ec0ff */
[----:B------:R-:W-:Y:S01]  /*2a50*/  FFMA.FTZ R40, R37, R39, R40 ;  /* 0x0000002725287223 */ /* 0x000fe20000010028 */
[----:B------:R-:W-:Y:S01]  /*2a60*/  I2F.F16 R33, R33 ;  /* 0x0000002100217306 */ /* 0x000fe20000200c00 */
[----:B------:R-:W-:Y:S02]  /*2a70*/  FFMA.FTZ R36, R39, R35, R36 ;  /* 0x0000002327247223 */ /* 0x000fe40000010024 */
[----:B------:R-:W-:Y:S02]  /*2a80*/  VIADD R42, R14, 0xffffff80 ;  /* 0xffffff800e2a7836 */ /* 0x000fe40000000000 */
[----:B---3--:R-:W-:-:S03]  /*2a90*/  HADD2.F32 R35, -RZ, R32.H0_H0 ;  /* 0x20000020ff237230 */ /* 0x008fc60000004100 */
[----:B------:R-:W0:Y:S02]  /*2aa0*/  I2F.F16 R37, R12 ;  /* 0x0000000c00257306 */ /* 0x000e240000200c00 */
[----:B------:R-:W-:Y:S01]  /*2ab0*/  FFMA.FTZ R34, R39, R35, R34 ;  /* 0x0000002327227223 */ /* 0x000fe20000010022 */
[--C-:B------:R-:W-:Y:S02]  /*2ac0*/  SHF.R.U32.HI R35, RZ, 0x8, R15.reuse ;  /* 0x00000008ff237819 */ /* 0x100fe4000001160f */
[----:B------:R-:W-:Y:S02]  /*2ad0*/  SHF.R.U32.HI R15, RZ, 0x10, R15 ;  /* 0x00000010ff0f7819 */ /* 0x000fe4000001160f */
[----:B------:R-:W-:Y:S01]  /*2ae0*/  LOP3.LUT R35, R35, 0xff, RZ, 0xc0, !PT ;  /* 0x000000ff23237812 */ /* 0x000fe200078ec0ff */
[----:B------:R-:W-:Y:S01]  /*2af0*/  I2F.F16 R12, R42 ;  /* 0x0000002a000c7306 */ /* 0x000fe20000200c00 */
[----:B------:R-:W-:-:S03]  /*2b00*/  LOP3.LUT R15, R15, 0xff, RZ, 0xc0, !PT ;  /* 0x000000ff0f0f7812 */ /* 0x000fc600078ec0ff */
[----:B------:R-:W-:Y:S01]  /*2b10*/  VIADD R41, R35, 0xffffff80 ;  /* 0xffffff8023297836 */ /* 0x000fe20000000000 */
[----:B------:R-:W-:Y:S02]  /*2b20*/  LOP3.LUT R35, R13, 0xff, RZ, 0xc0, !PT ;  /* 0x000000ff0d237812 */ /* 0x000fe400078ec0ff */
[----:B------:R-:W-:Y:S01]  /*2b30*/  IADD3 R43, R15, -0x80, RZ ;  /* 0xffffff800f2b7810 */ /* 0x000fe20007ffe0ff */
[----:B------:R-:W1:Y:S01]  /*2b40*/  I2F.F16 R13, R41 ;  /* 0x00000029000d7306 */ /* 0x000e620000200c00 */
[----:B------:R-:W-:Y:S01]  /*2b50*/  IADD3 R35, R35, -0x80, RZ ;  /* 0xffffff8023237810 */ /* 0x000fe20007ffe0ff */
[----:B0-----:R-:W-:-:S06]  /*2b60*/  HADD2.F32 R37, -RZ, R37.H0_H0 ;  /* 0x20000025ff257230 */ /* 0x001fcc0000004100 */
[----:B------:R-:W0:Y:S01]  /*2b70*/  I2F.F16 R35, R35 ;  /* 0x0000002300237306 */ /* 0x000e220000200c00 */
[----:B-1----:R-:W-:-:S07]  /*2b80*/  HADD2.F32 R13, -RZ, R13.H0_H0 ;  /* 0x2000000dff0d7230 */ /* 0x002fce0000004100 */
[----:B------:R-:W1:Y:S01]  /*2b90*/  I2F.F16 R41, R43 ;  /* 0x0000002b00297306 */ /* 0x000e620000200c00 */
[----:B------:R-:W-:Y:S01]  /*2ba0*/  FFMA.FTZ R39, R39, R13, R38 ;  /* 0x0000000d27277223 */ /* 0x000fe20000010026 */
[----:B------:R-:W-:Y:S02]  /*2bb0*/  HADD2.F32 R13, -RZ, R23.H0_H0 ;  /* 0x20000017ff0d7230 */ /* 0x000fe40000004100 */
[----:B0-----:R-:W-:-:S04]  /*2bc0*/  HADD2.F32 R35, -RZ, R35.H0_H0 ;  /* 0x20000023ff237230 */ /* 0x001fc80000004100 */
[----:B------:R-:W0:Y:S01]  /*2bd0*/  I2F.F16 R25, R25 ;  /* 0x0000001900197306 */ /* 0x000e220000200c00 */
[----:B------:R-:W-:Y:S01]  /*2be0*/  FFMA.FTZ R40, R37, R13, R40 ;  /* 0x0000000d25287223 */ /* 0x000fe20000010028 */
[----:B------:R-:W-:Y:S01]  /*2bf0*/  FFMA.FTZ R38, R13, R35, R36 ;  /* 0x000000230d267223 */ /* 0x000fe20000010024 */
[----:B------:R-:W-:Y:S02]  /*2c00*/  HADD2.F32 R35, -RZ, R12.H0_H0 ;  /* 0x2000000cff237230 */ /* 0x000fe40000004100 */
[----:B-1----:R-:W-:-:S03]  /*2c10*/  HADD2.F32 R36, -RZ, R41.H0_H0 ;  /* 0x20000029ff247230 */ /* 0x002fc60000004100 */
[----:B------:R-:W-:Y:S01]  /*2c20*/  I2F.F16 R22, R22 ;  /* 0x0000001600167306 */ /* 0x000fe20000200c00 */
[C---:B------:R-:W-:Y:S01]  /*2c30*/  FFMA.FTZ R34, R13.reuse, R35, R34 ;  /* 0x000000230d227223 */ /* 0x040fe20000010022 */
[----:B------:R-:W-:Y:S02]  /*2c40*/  HADD2.F32 R35, -RZ, R23.H1_H1 ;  /* 0x30000017ff237230 */ /* 0x000fe40000004100 */
[----:B------:R-:W-:Y:S01]  /*2c50*/  FFMA.FTZ R23, R13, R36, R39 ;  /* 0x000000240d177223 */ /* 0x000fe20000010027 */
[----:B------:R-:W-:-:S03]  /*2c60*/  HADD2.F32 R39, -RZ, R33.H0_H0 ;  /* 0x20000021ff277230 */ /* 0x000fc60000004100 */
[----:B------:R-:W1:Y:S02]  /*2c70*/  I2F.F16 R21, R21 ;  /* 0x0000001500157306 */ /* 0x000e640000200c00 */
[----:B------:R-:W-:Y:S01]  /*2c80*/  FFMA.FTZ R36, R39, R35, R40 ;  /* 0x0000002327247223 */ /* 0x000fe20000010028 */
[----:B--2---:R-:W-:Y:S02]  /*2c90*/  LOP3.LUT R12, R17, 0xff, RZ, 0xc0, !PT ;  /* 0x000000ff110c7812 */ /* 0x004fe400078ec0ff */
[----:B------:R-:W-:Y:S02]  /*2ca0*/  LOP3.LUT R37, R18, 0xff, RZ, 0xc0, !PT ;  /* 0x000000ff12257812 */ /* 0x000fe400078ec0ff */
[----:B------:R-:W-:Y:S02]  /*2cb0*/  IADD3 R41, R12, -0x80, RZ ;  /* 0xffffff800c297810 */ /* 0x000fe40007ffe0ff */
[----:B------:R-:W2:Y:S01]  /*2cc0*/  LDS.64 R12, [UR4+0x28] ;  /* 0x00002804ff0c7984 */ /* 0x000ea20008000a00 */
[C---:B------:R-:W-:Y:S01]  /*2cd0*/  LOP3.LUT R15, R16.reuse, 0xff, RZ, 0xc0, !PT ;  /* 0x000000ff100f7812 */ /* 0x040fe200078ec0ff */
[----:B------:R1:W3:Y:S01]  /*2ce0*/  I2F.F16 R33, R41 ;  /* 0x0000002900217306 */ /* 0x0002e20000200c00 */
[----:B------:R-:W-:Y:S01]  /*2cf0*/  VIADD R40, R37, 0xffffff80 ;  /* 0xffffff8025287836 */ /* 0x000fe20000000000 */
[----:B------:R-:W-:Y:S01]  /*2d00*/  LOP3.LUT R39, R19, 0xff, RZ, 0xc0, !PT ;  /* 0x000000ff13277812 */ /* 0x000fe200078ec0ff */
[----:B0-----:R-:W-:Y:S01]  /*2d10*/  HADD2.F32 R37, -RZ, R25.H0_H0 ;  /* 0x20000019ff257230 */ /* 0x001fe20000004100 */
[----:B------:R-:W-:Y:S01]  /*2d20*/  LEA.HI R32, R16, 0xffffff80, RZ, 0x8 ;  /* 0xffffff8010207811 */ /* 0x000fe200078f40ff */
[----:B------:R-:W-:Y:S01]  /*2d30*/  VIADD R15, R15, 0xffffff80 ;  /* 0xffffff800f0f7836 */ /* 0x000fe20000000000 */
[----:B------:R-:W-:-:S02]  /*2d40*/  IADD3 R42, R39, -0x80, RZ ;  /* 0xffffff80272a7810 */ /* 0x000fc40007ffe0ff */
[----:B------:R-:W-:Y:S01]  /*2d50*/  FFMA.FTZ R38, R35, R37, R38 ;  /* 0x0000002523267223 */ /* 0x000fe20000010026 */
[----:B------:R0:W4:Y:S01]  /*2d60*/  I2F.F16 R25, R40 ;  /* 0x0000002800197306 */ /* 0x0001220000200c00 */
[--C-:B------:R-:W-:Y:S01]  /*2d70*/  SHF.R.U32.HI R37, RZ, 0x8, R16.reuse ;  /* 0x00000008ff257819 */ /* 0x100fe20000011610 */
[----:B-1----:R-:W-:Y:S01]  /*2d80*/  HADD2.F32 R41, -RZ, R21.H0_H0 ;  /* 0x20000015ff297230 */ /* 0x002fe20000004100 */
[----:B------:R-:W-:Y:S02]  /*2d90*/  SHF.R.U32.HI R21, RZ, 0x10, R16 ;  /* 0x00000010ff157819 */ /* 0x000fe40000011610 */
[----:B------:R-:W-:Y:S01]  /*2da0*/  LOP3.LUT R39, R37, 0xff, RZ, 0xc0, !PT ;  /* 0x000000ff25277812 */ /* 0x000fe200078ec0ff */
[----:B---3--:R-:W-:Y:S02]  /*2db0*/  HADD2.F32 R33, -RZ, R33.H0_H0 ;  /* 0x20000021ff217230 */ /* 0x008fe40000004100 */
[----:B------:R-:W-:Y:S01]  /*2dc0*/  FFMA.FTZ R34, R35, R41, R34 ;  /* 0x0000002923227223 */ /* 0x000fe20000010022 */
[----:B------:R-:W1:Y:S01]  /*2dd0*/  I2F.F16 R15, R15 ;  /* 0x0000000f000f7306 */ /* 0x000e620000200c00 */
[----:B0-----:R-:W-:Y:S01]  /*2de0*/  HADD2.F32 R40, -RZ, R22.H0_H0 ;  /* 0x20000016ff287230 */ /* 0x001fe20000004100 */
[----:B------:R-:W-:Y:S01]  /*2df0*/  SHF.R.U32.HI R22, RZ, 0x8, R17 ;  /* 0x00000008ff167819 */ /* 0x000fe20000011611 */
[----:B------:R-:W-:Y:S01]  /*2e00*/  VIADD R16, R39, 0xffffff80 ;  /* 0xffffff8027107836 */ /* 0x000fe20000000000 */
[----:B------:R-:W-:-:S02]  /*2e10*/  LEA.HI R14, R17, 0xffffff80, RZ, 0x8 ;  /* 0xffffff80110e7811 */ /* 0x000fc400078f40ff */
[----:B------:R-:W-:Y:S01]  /*2e20*/  LOP3.LUT R22, R22, 0xff, RZ, 0xc0, !PT ;  /* 0x000000ff16167812 */ /* 0x000fe200078ec0ff */
[----:B------:R-:W-:Y:S01]  /*2e30*/  FFMA.FTZ R23, R35, R40, R23 ;  /* 0x0000002823177223 */ /* 0x000fe20000010017 */
[----:B------:R-:W-:Y:S01]  /*2e40*/  SHF.R.U32.HI R39, RZ, 0x10, R17 ;  /* 0x00000010ff277819 */ /* 0x000fe20000011611 */
[----:B------:R-:W0:Y:S01]  /*2e50*/  I2F.F16 R37, R42 ;  /* 0x0000002a00257306 */ /* 0x000e220000200c00 */
[----:B----4-:R-:W-:Y:S01]  /*2e60*/  HADD2.F32 R40, -RZ, R25.H0_H0 ;  /* 0x20000019ff287230 */ /* 0x010fe20000004100 */
[----:B------:R-:W-:Y:S01]  /*2e70*/  LOP3.LUT R21, R21, 0xff, RZ, 0xc0, !PT ;  /* 0x000000ff15157812 */ /* 0x000fe200078ec0ff */
[----:B------:R-:W-:Y:S01]  /*2e80*/  VIADD R17, R22, 0xffffff80 ;  /* 0xffffff8016117836 */ /* 0x000fe20000000000 */
[--C-:B------:R-:W-:Y:S02]  /*2e90*/  SHF.R.U32.HI R22, RZ, 0x8, R18.reuse ;  /* 0x00000008ff167819 */ /* 0x100fe40000011612 */
[----:B------:R-:W-:Y:S01]  /*2ea0*/  LOP3.LUT R39, R39, 0xff, RZ, 0xc0, !PT ;  /* 0x000000ff27277812 */ /* 0x000fe200078ec0ff */
[----:B-1----:R-:W-:Y:S01]  /*2eb0*/  HADD2.F32 R41, -RZ, R15.H0_H0 ;  /* 0x2000000fff297230 */ /* 0x002fe20000004100 */
[----:B------:R-:W-:Y:S01]  /*2ec0*/  LOP3.LUT R22, R22, 0xff, RZ, 0xc0, !PT ;  /* 0x000000ff16167812 */ /* 0x000fe200078ec0ff */
[----:B------:R-:W1:Y:S01]  /*2ed0*/  I2F.F16 R16, R16 ;  /* 0x0000001000107306 */ /* 0x000e620000200c00 */
[----:B------:R-:W-:Y:S01]  /*2ee0*/  IADD3 R15, R39, -0x80, RZ ;  /* 0xffffff80270f7810 */ /* 0x000fe20007ffe0ff */
[----:B--2---:R-:W-:Y:S01]  /*2ef0*/  HADD2.F32 R35, -RZ, R12.H0_H0 ;  /* 0x2000000cff237230 */ /* 0x004fe20000004100 */
[----:B------:R-:W-:Y:S01]  /*2f00*/  SHF.R.U32.HI R39, RZ, 0x10, R18 ;  /* 0x00000010ff277819 */ /* 0x000fe20000011612 */
[----:B------:R-:W-:Y:S01]  /*2f10*/  VIADD R22, R22, 0xffffff80 ;  /* 0xffffff8016167836 */ /* 0x000fe20000000000 */
[----:B------:R-:W-:Y:S01]  /*2f20*/  IADD3 R21, R21, -0x80, RZ ;  /* 0xffffff8015157810 */ /* 0x000fe20007ffe0ff */
[----:B0-----:R-:W-:-:S02]  /*2f30*/  HADD2.F32 R42, -RZ, R37.H0_H0 ;  /* 0x20000025ff2a7230 */ /* 0x001fc40000004100 */
[C---:B------:R-:W-:Y:S01]  /*2f40*/  FFMA.FTZ R38, R35.reuse, R33, R38 ;  /* 0x0000002123267223 */ /* 0x040fe20000010026 */
[--C-:B------:R-:W-:Y:S01]  /*2f50*/  SHF.R.U32.HI R33, RZ, 0x8, R19.reuse ;  /* 0x00000008ff217819 */ /* 0x100fe20000011613 */
[----:B------:R-:W-:Y:S01]  /*2f60*/  FFMA.FTZ R34, R35, R40, R34 ;  /* 0x0000002823227223 */ /* 0x000fe20000010022 */
[----:B------:R-:W-:Y:S01]  /*2f70*/  SHF.R.U32.HI R40, RZ, 0x10, R19 ;  /* 0x00000010ff287819 */ /* 0x000fe20000011613 */
[----:B------:R-:W0:Y:S01]  /*2f80*/  I2F.F16 R17, R17 ;  /* 0x0000001100117306 */ /* 0x000e220000200c00 */
[----:B------:R-:W-:Y:S01]  /*2f90*/  LOP3.LUT R33, R33, 0xff, RZ, 0xc0, !PT ;  /* 0x000000ff21217812 */ /* 0x000fe200078ec0ff */
[----:B------:R-:W-:Y:S01]  /*2fa0*/  FFMA.FTZ R36, R41, R35, R36 ;  /* 0x0000002329247223 */ /* 0x000fe20000010024 */
[----:B------:R-:W-:Y:S01]  /*2fb0*/  LOP3.LUT R39, R39, 0xff, RZ, 0xc0, !PT ;  /* 0x000000ff27277812 */ /* 0x000fe200078ec0ff */
[----:B------:R-:W-:Y:S01]  /*2fc0*/  FFMA.FTZ R23, R35, R42, R23 ;  /* 0x0000002a23177223 */ /* 0x000fe20000010017 */
[----:B------:R-:W-:Y:S01]  /*2fd0*/  LOP3.LUT R40, R40, 0xff, RZ, 0xc0, !PT ;  /* 0x000000ff28287812 */ /* 0x000fe200078ec0ff */
[----:B------:R-:W-:Y:S01]  /*2fe0*/  VIADD R33, R33, 0xffffff80 ;  /* 0xffffff8021217836 */ /* 0x000fe20000000000 */
[----:B------:R-:W-:Y:S01]  /*2ff0*/  IADD3 R39, R39, -0x80, RZ ;  /* 0xffffff8027277810 */ /* 0x000fe20007ffe0ff */
[----:B------:R-:W2:Y:S01]  /*3000*/  I2F.F16 R22, R22 ;  /* 0x0000001600167306 */ /* 0x000ea20000200c00 */
[----:B------:R-:W-:Y:S01]  /*3010*/  IADD3 R41, R40, -0x80, RZ ;  /* 0xffffff8028297810 */ /* 0x000fe20007ffe0ff */
[----:B-1----:R-:W-:Y:S01]  /*3020*/  HADD2.F32 R37, -RZ, R16.H0_H0 ;  /* 0x20000010ff257230 */ /* 0x002fe20000004100 */
[----:B------:R-:W-:-:S02]  /*3030*/  LEA.HI R40, R18, 0xffffff80, RZ, 0x8 ;  /* 0xffffff8012287811 */ /* 0x000fc400078f40ff */
[----:B------:R-:W-:Y:S01]  /*3040*/  LEA.HI R18, R19, 0xffffff80, RZ, 0x8 ;  /* 0xffffff8013127811 */ /* 0x000fe200078f40ff */
[----:B------:R-:W-:Y:S02]  /*3050*/  HADD2.F32 R19, -RZ, R12.H1_H1 ;  /* 0x3000000cff137230 */ /* 0x000fe40000004100 */
[----:B------:R-:W-:Y:S01]  /*3060*/  I2F.F16 R33, R33 ;  /* 0x0000002100217306 */ /* 0x000fe20000200c00 */
[--C-:B------:R-:W-:Y:S02]  /*3070*/  HADD2.F32 R12, -RZ, R13.reuse.H0_H0 ;  /* 0x2000000dff0c7230 */ /* 0x100fe40000004100 */
[----:B------:R-:W-:-:S05]  /*3080*/  HADD2.F32 R13, -RZ, R13.H1_H1 ;  /* 0x3000000dff0d7230 */ /* 0x000fca0000004100 */
[----:B------:R-:W1:Y:S08]  /*3090*/  I2F.F16 R21, R21 ;  /* 0x0000001500157306 */ /* 0x000e700000200c00 */
[----:B------:R-:W3:Y:S08]  /*30a0*/  I2F.F16 R15, R15 ;  /* 0x0000000f000f7306 */ /* 0x000ef00000200c00 */
[----:B------:R0:W4:Y:S08]  /*30b0*/  I2F.F16 R25, R39 ;  /* 0x0000002700197306 */ /* 0x0001300000200c00 */
[----:B------:R-:W4:Y:S01]  /*30c0*/  I2F.F16 R35, R41 ;  /* 0x0000002900237306 */ /* 0x000f220000200c00 */
[----:B0-----:R-:W-:-:S02]  /*30d0*/  HADD2.F32 R39, -RZ, R17.H0_H0 ;  /* 0x20000011ff277230 */ /* 0x001fc40000004100 */
[----:B------:R-:W-:Y:S01]  /*30e0*/  FFMA.FTZ R17, R37, R19, R36 ;  /* 0x0000001325117223 */ /* 0x000fe20000010024 */
[----:B--2---:R-:W-:Y:S02]  /*30f0*/  HADD2.F32 R36, -RZ, R22.H0_H0 ;  /* 0x20000016ff247230 */ /* 0x004fe40000004100 */
[----:B-1----:R-:W-:Y:S02]  /*3100*/  HADD2.F32 R22, -RZ, R21.H0_H0 ;  /* 0x20000015ff167230 */ /* 0x002fe40000004100 */
[C---:B------:R-:W-:Y:S01]  /*3110*/  FFMA.FTZ R37, R19.reuse, R39, R38 ;  /* 0x0000002713257223 */ /* 0x040fe20000010026 */
[----:B------:R-:W-:Y:S01]  /*3120*/  HADD2.F32 R38, -RZ, R33.H0_H0 ;  /* 0x20000021ff267230 */ /* 0x000fe20000004100 */
[----:B------:R-:W0:Y:S01]  /*3130*/  I2F.F16 R32, R32 ;  /* 0x0000002000207306 */ /* 0x000e220000200c00 */
[----:B---3--:R-:W-:Y:S02]  /*3140*/  HADD2.F32 R21, -RZ, R15.H0_H0 ;  /* 0x2000000fff157230 */ /* 0x008fe40000004100 */
[----:B------:R-:W-:Y:S01]  /*3150*/  FFMA.FTZ R15, R19, R36, R34 ;  /* 0x00000024130f7223 */ /* 0x000fe20000010022 */
[----:B----4-:R-:W-:-:S02]  /*3160*/  HADD2.F32 R25, -RZ, R25.H0_H0 ;  /* 0x20000019ff197230 */ /* 0x010fc40000004100 */
[----:B------:R-:W-:Y:S01]  /*3170*/  FFMA.FTZ R23, R19, R38, R23 ;  /* 0x0000002613177223 */ /* 0x000fe20000010017 */
[----:B------:R-:W-:Y:S01]  /*3180*/  FFMA.FTZ R17, R22, R12, R17 ;  /* 0x0000000c16117223 */ /* 0x000fe20000010011 */
[C---:B------:R-:W-:Y:S01]  /*3190*/  FFMA.FTZ R22, R12.reuse, R21, R37 ;  /* 0x000000150c167223 */ /* 0x040fe20000010025 */
[----:B------:R-:W-:Y:S01]  /*31a0*/  HADD2.F32 R34, -RZ, R35.H0_H0 ;  /* 0x20000023ff227230 */ /* 0x000fe20000004100 */
[----:B------:R-:W1:Y:S01]  /*31b0*/  I2F.F16 R14, R14 ;  /* 0x0000000e000e7306 */ /* 0x000e620000200c00 */
[C---:B------:R-:W-:Y:S01]  /*31c0*/  FFMA.FTZ R15, R12.reuse, R25, R15 ;  /* 0x000000190c0f7223 */ /* 0x040fe2000001000f */
[--C-:B------:R-:W-:Y:S02]  /*31d0*/  HADD2.F32 R19, -RZ, R28.reuse.H1_H1 ;  /* 0x3000001cff137230 */ /* 0x100fe40000004100 */
[----:B------:R-:W-:Y:S01]  /*31e0*/  FFMA.FTZ R34, R12, R34, R23 ;  /* 0x000000220c227223 */ /* 0x000fe20000010017 */
[----:B------:R-:W-:Y:S02]  /*31f0*/  HADD2.F32 R12, -RZ, R28.H0_H0 ;  /* 0x2000001cff0c7230 */ /* 0x000fe40000004100 */
[----:B0-----:R-:W-:Y:S01]  /*3200*/  HADD2.F32 R32, -RZ, R32.H0_H0 ;  /* 0x20000020ff207230 */ /* 0x001fe20000004100 */
[----:B------:R-:W0:Y:S01]  /*3210*/  I2F.F16 R16, R40 ;  /* 0x0000002800107306 */ /* 0x000e220000200c00 */
[----:B------:R-:W-:-:S03]  /*3220*/  HADD2.F32 R21, -RZ, R29.H1_H1 ;  /* 0x3000001dff157230 */ /* 0x000fc60000004100 */
[----:B------:R-:W-:Y:S01]  /*3230*/  FFMA.FTZ R17, R32, R13, R17 ;  /* 0x0000000d20117223 */ /* 0x000fe20000010011 */
[----:B-1----:R-:W-:-:S03]  /*3240*/  HADD2.F32 R14, -RZ, R14.H0_H0 ;  /* 0x2000000eff0e7230 */ /* 0x002fc60000004100 */
[----:B------:R-:W1:Y:S01]  /*3250*/  I2F.F16 R18, R18 ;  /* 0x0000001200127306 */ /* 0x000e620000200c00 */
[----:B------:R-:W-:Y:S01]  /*3260*/  FMUL.FTZ R17, R12, R17 ;  /* 0x000000110c117220 */ /* 0x000fe20000410000 */
[----:B------:R-:W-:-:S04]  /*3270*/  FFMA.FTZ R14, R13, R14, R22 ;  /* 0x0000000e0d0e7223 */ /* 0x000fc80000010016 */
[----:B------:R-:W-:Y:S01]  /*3280*/  F2FP.F16.F32.PACK_AB R17, RZ, R17 ;  /* 0x00000011ff11723e */ /* 0x000fe200000000ff */
[----:B0-----:R-:W-:Y:S02]  /*3290*/  HADD2.F32 R16, -RZ, R16.H0_H0 ;  /* 0x20000010ff107230 */ /* 0x001fe40000004100 */
[----:B------:R-:W-:-:S03]  /*32a0*/  FMUL.FTZ R14, R19, R14 ;  /* 0x0000000e130e7220 */ /* 0x000fc60000410000 */
[----:B------:R-:W-:Y:S01]  /*32b0*/  FFMA.FTZ R15, R13, R16, R15 ;  /* 0x000000100d0f7223 */ /* 0x000fe2000001000f */
[----:B------:R-:W-:Y:S01]  /*32c0*/  HADD2.F32 R16, -RZ, R29.H0_H0 ;  /* 0x2000001dff107230 */ /* 0x000fe20000004100 */
[----:B------:R-:W-:Y:S01]  /*32d0*/  F2FP.F16.F32.PACK_AB R14, RZ, R14 ;  /* 0x0000000eff0e723e */ /* 0x000fe200000000ff */
[----:B-1----:R-:W-:-:S03]  /*32e0*/  HADD2.F32 R18, -RZ, R18.H0_H0 ;  /* 0x20000012ff127230 */ /* 0x002fc60000004100 */
        /* <DEDUP_REMOVED lines=9> */
.L_x_4630:
[----:B------:R-:W-:Y:S02]  /*3380*/  @!P0 IMAD.IADD R0, R20, 0x1, R7 ;  /* 0x0000000114008824 */ /* 0x000fe400078e0207 */
[----:B------:R-:W-:Y:S01]  /*3390*/  IMAD.WIDE R30, R5, 0x8, R30 ;  /* 0x00000008051e7825 */ /* 0x000fe200078e021e */
[----:B------:R-:W-:Y:S06]  /*33a0*/  @P2 BRA `(.L_x_4631) ;  /* 0x0000000c000c2947 */ /* 0x000fec0003800000 */
[----:B-----5:R-:W2:Y:S01]  /*33b0*/  LDG.E.128.CONSTANT R12, desc[UR6][R30.64] ;  /* 0x000000061e0c7981 */ /* 0x020ea2000c1e9d00 */
[----:B------:R-:W-:Y:S02]  /*33c0*/  LOP3.LUT R16, R8, 0xff, RZ, 0xc0, !PT ;  /* 0x000000ff08107812 */ /* 0x000fe400078ec0ff */
[----:B------:R-:W-:Y:S02]  /*33d0*/  LOP3.LUT R17, R9, 0xff, RZ, 0xc0, !PT ;  /* 0x000000ff09117812 */ /* 0x000fe400078ec0ff */
[----:B------:R-:W-:Y:S02]  /*33e0*/  IADD3 R16, R16, -0x80, RZ ;  /* 0xffffff8010107810 */ /* 0x000fe40007ffe0ff */
[----:B0-----:R-:W-:Y:S01]  /*33f0*/  LEA.HI R22, R8, 0xffffff80, RZ, 0x8 ;  /* 0xffffff8008167811 */ /* 0x001fe200078f40ff */
[----:B------:R-:W-:Y:S01]  /*3400*/  VIADD R17, R17, 0xffffff80 ;  /* 0xffffff8011117836 */ /* 0x000fe20000000000 */
[----:B------:R0:W1:Y:S01]  /*3410*/  I2F.F16 R19, R16 ;  /* 0x0000001000137306 */ /* 0x0000620000200c00 */
[----:B------:R-:W-:-:S02]  /*3420*/  SHF.R.U32.HI R32, RZ, 0x8, R9 ;  /* 0x00000008ff207819 */ /* 0x000fc40000011609 */
[----:B------:R-:W-:Y:S02]  /*3430*/  LOP3.LUT R18, R10, 0xff, RZ, 0xc0, !PT ;  /* 0x000000ff0a127812 */ /* 0x000fe400078ec0ff */
[----:B------:R-:W-:Y:S02]  /*3440*/  LOP3.LUT R34, R32, 0xff, RZ, 0xc0, !PT ;  /* 0x000000ff20227812 */ /* 0x000fe400078ec0ff */
[----:B------:R-:W-:Y:S01]  /*3450*/  IADD3 R39, R18, -0x80, RZ ;  /* 0xffffff8012277810 */ /* 0x000fe20007ffe0ff */
[----:B------:R3:W4:Y:S01]  /*3460*/  I2F.F16 R41, R17 ;  /* 0x0000001100297306 */ /* 0x0007220000200c00 */
[--C-:B0-----:R-:W-:Y:S02]  /*3470*/  SHF.R.U32.HI R16, RZ, 0x8, R8.reuse ;  /* 0x00000008ff107819 */ /* 0x101fe40000011608 */
[----:B------:R-:W-:Y:S02]  /*3480*/  SHF.R.U32.HI R8, RZ, 0x10, R8 ;  /* 0x00000010ff087819 */ /* 0x000fe40000011608 */
[----:B------:R-:W-:-:S02]  /*3490*/  LOP3.LUT R16, R16, 0xff, RZ, 0xc0, !PT ;  /* 0x000000ff10107812 */ /* 0x000fc400078ec0ff */
[----:B------:R-:W-:Y:S01]  /*34a0*/  LOP3.LUT R8, R8, 0xff, RZ, 0xc0, !PT ;  /* 0x000000ff08087812 */ /* 0x000fe200078ec0ff */
[----:B------:R-:W-:Y:S01]  /*34b0*/  I2F.F16 R39, R39 ;  /* 0x0000002700277306 */ /* 0x000fe20000200c00 */
[----:B------:R-:W-:Y:S01]  /*34c0*/  IADD3 R33, R16, -0x80, RZ ;  /* 0xffffff8010217810 */ /* 0x000fe20007ffe0ff */
[----:B-1----:R-:W-:Y:S01]  /*34d0*/  HADD2.F32 R19, -RZ, R19.H0_H0 ;  /* 0x20000013ff137230 */ /* 0x002fe20000004100 */
[----:B---3--:R-:W0:Y:S01]  /*34e0*/  LDS.64 R16, [UR4+0x30] ;  /* 0x00003004ff107984 */ /* 0x008e220008000a00 */
[----:B------:R-:W-:Y:S01]  /*34f0*/  LOP3.LUT R18, R11, 0xff, RZ, 0xc0, !PT ;  /* 0x000000ff0b127812 */ /* 0x000fe200078ec0ff */
[----:B------:R-:W-:Y:S01]  /*3500*/  VIADD R8, R8, 0xffffff80 ;  /* 0xffffff8008087836 */ /* 0x000fe20000000000 */
[----:B------:R-:W-:Y:S01]  /*3510*/  IADD3 R35, R34, -0x80, RZ ;  /* 0xffffff8022237810 */ /* 0x000fe20007ffe0ff */
[----:B----4-:R-:W-:Y:S01]  /*3520*/  HADD2.F32 R41, -RZ, R41.H0_H0 ;  /* 0x20000029ff297230 */ /* 0x010fe20000004100 */
[--C-:B------:R-:W-:Y:S01]  /*3530*/  SHF.R.U32.HI R34, RZ, 0x8, R10.reuse ;  /* 0x00000008ff227819 */ /* 0x100fe2000001160a */
[----:B------:R1:W-:Y:S01]  /*3540*/  I2F.F16 R32, R8 ;  /* 0x0000000800207306 */ /* 0x0003e20000200c00 */
[----:B------:R-:W-:Y:S01]  /*3550*/  SHF.R.U32.HI R37, RZ, 0x10, R10 ;  /* 0x00000010ff257819 */ /* 0x000fe2000001160a */
[----:B------:R-:W-:Y:S01]  /*3560*/  VIADD R38, R18, 0xffffff80 ;  /* 0xffffff8012267836 */ /* 0x000fe20000000000 */
[----:B------:R-:W-:-:S02]  /*3570*/  LOP3.LUT R36, R34, 0xff, RZ, 0xc0, !PT ;  /* 0x000000ff22247812 */ /* 0x000fc400078ec0ff */
[----:B------:R-:W-:Y:S02]  /*3580*/  LOP3.LUT R37, R37, 0xff, RZ, 0xc0, !PT ;  /* 0x000000ff25257812 */ /* 0x000fe400078ec0ff */
[----:B------:R-:W-:Y:S01]  /*3590*/  LEA.HI R23, R9, 0xffffff80, RZ, 0x8 ;  /* 0xffffff8009177811 */ /* 0x000fe200078f40ff */
[----:B------:R-:W3:Y:S01]  /*35a0*/  I2F.F16 R38, R38 ;  /* 0x0000002600267306 */ /* 0x000ee20000200c00 */
[----:B-1----:R-:W-:Y:S02]  /*35b0*/  SHF.R.U32.HI R8, RZ, 0x8, R11 ;  /* 0x00000008ff087819 */ /* 0x002fe4000001160b */
[----:B------:R-:W-:Y:S02]  /*35c0*/  LEA.HI R25, R10, 0xffffff80, RZ, 0x8 ;  /* 0xffffff800a197811 */ /* 0x000fe400078f40ff */
[----:B------:R-:W-:Y:S02]  /*35d0*/  LOP3.LUT R8, R8, 0xff, RZ, 0xc0, !PT ;  /* 0x000000ff08087812 */ /* 0x000fe400078ec0ff */
[----:B------:R-:W-:Y:S01]  /*35e0*/  SHF.R.U32.HI R9, RZ, 0x10, R9 ;  /* 0x00000010ff097819 */ /* 0x000fe20000011609 */
[----:B------:R-:W1:Y:S01]  /*35f0*/  I2F.F16 R33, R33 ;  /* 0x0000002100217306 */ /* 0x000e620000200c00 */
[----:B------:R-:W-:Y:S01]  /*3600*/  IADD3 R10, R36, -0x80, RZ ;  /* 0xffffff80240a7810 */ /* 0x000fe20007ffe0ff */
[----:B------:R-:W-:Y:S01]  /*3610*/  VIADD R36, R37, 0xffffff80 ;  /* 0xffffff8025247836 */ /* 0x000fe20000000000 */
[----:B------:R-:W-:-:S02]  /*3620*/  IADD3 R37, R8, -0x80, RZ ;  /* 0xffffff8008257810 */ /* 0x000fc40007ffe0ff */
[----:B------:R-:W-:Y:S02]  /*3630*/  LOP3.LUT R9, R9, 0xff, RZ, 0xc0, !PT ;  /* 0x000000ff09097812 */ /* 0x000fe400078ec0ff */
[----:B------:R-:W-:Y:S01]  /*3640*/  SHF.R.U32.HI R40, RZ, 0x10, R11 ;  /* 0x00000010ff287819 */ /* 0x000fe2000001160b */
[----:B------:R-:W4:Y:S01]  /*3650*/  I2F.F16 R35, R35 ;  /* 0x0000002300237306 */ /* 0x000f220000200c00 */
[----:B------:R-:W-:Y:S01]  /*3660*/  LEA.HI R21, R11, 0xffffff80, RZ, 0x8 ;  /* 0xffffff800b157811 */ /* 0x000fe200078f40ff */
[----:B------:R-:W-:Y:S01]  /*3670*/  VIADD R9, R9, 0xffffff80 ;  /* 0xffffff8009097836 */ /* 0x000fe20000000000 */
[----:B------:R-:W-:Y:S01]  /*3680*/  LOP3.LUT R40, R40, 0xff, RZ, 0xc0, !PT ;  /* 0x000000ff28287812 */ /* 0x000fe200078ec0ff */
[----:B---3--:R-:W-:Y:S02]  /*3690*/  HADD2.F32 R11, -RZ, R38.H0_H0 ;  /* 0x20000026ff0b7230 */ /* 0x008fe40000004100 */
[----:B-1----:R-:W-:Y:S02]  /*36a0*/  HADD2.F32 R42, -RZ, R33.H0_H0 ;  /* 0x20000021ff2a7230 */ /* 0x002fe40000004100 */
[----:B------:R-:W-:Y:S01]  /*36b0*/  I2F.F16 R10, R10 ;  /* 0x0000000a000a7306 */ /* 0x000fe20000200c00 */
[----:B------:R-:W-:-:S02]  /*36c0*/  VIADD R40, R40, 0xffffff80 ;  /* 0xffffff8028287836 */ /* 0x000fc40000000000 */
[--C-:B0-----:R-:W-:Y:S02]  /*36d0*/  HADD2.F32 R8, -RZ, R16.reuse.H0_H0 ;  /* 0x20000010ff087230 */ /* 0x101fe40000004100 */
[----:B------:R-:W-:Y:S02]  /*36e0*/  HADD2.F32 R38, -RZ, R16.H1_H1 ;  /* 0x30000010ff267230 */ /* 0x000fe40000004100 */
[----:B----4-:R-:W-:Y:S01]  /*36f0*/  HADD2.F32 R35, -RZ, R35.H0_H0 ;  /* 0x20000023ff237230 */ /* 0x010fe20000004100 */
[----:B------:R-:W0:Y:S08]  /*3700*/  I2F.F16 R37, R37 ;  /* 0x0000002500257306 */ /* 0x000e300000200c00 */
[----:B------:R1:W3:Y:S01]  /*3710*/  I2F.F16 R34, R9 ;  /* 0x0000000900227306 */ /* 0x0002e20000200c00 */
[----:B0-----:R-:W-:-:S07]  /*3720*/  HADD2.F32 R37, -RZ, R37.H0_H0 ;  /* 0x20000025ff257230 */ /* 0x001fce0000004100 */
[----:B------:R-:W0:Y:S01]  /*3730*/  I2F.F16 R36, R36 ;  /* 0x0000002400247306 */ /* 0x000e220000200c00 */
[----:B-1----:R-:W-:Y:S02]  /*3740*/  HADD2.F32 R9, -RZ, R39.H0_H0 ;  /* 0x20000027ff097230 */ /* 0x002fe40000004100 */
[----:B------:R-:W-:Y:S01]  /*3750*/  FFMA.FTZ R39, R19, R8, RZ ;  /* 0x0000000813277223 */ /* 0x000fe200000100ff */
[C---:B------:R-:W-:Y:S02]  /*3760*/  FFMA.FTZ R19, R8.reuse, R41, RZ ;  /* 0x0000002908137223 */ /* 0x040fe400000100ff */
[C---:B------:R-:W-:Y:S01]  /*3770*/  FFMA.FTZ R9, R8.reuse, R9, RZ ;  /* 0x0000000908097223 */ /* 0x040fe200000100ff */
[----:B------:R-:W-:Y:S01]  /*3780*/  FFMA.FTZ R8, R8, R11, RZ ;  /* 0x0000000b08087223 */ /* 0x000fe200000100ff */
[----:B------:R-:W-:Y:S01]  /*3790*/  FFMA.FTZ R33, R42, R38, R39 ;  /* 0x000000262a217223 */ /* 0x000fe20000010027 */
[----:B------:R1:W-:Y:S01]  /*37a0*/  I2F.F16 R11, R40 ;  /* 0x00000028000b7306 */ /* 0x0003e20000200c00 */
[----:B------:R-:W-:Y:S01]  /*37b0*/  FFMA.FTZ R35, R38, R35, R19 ;  /* 0x0000002326237223 */ /* 0x000fe20000010013 */
[----:B------:R-:W-:-:S02]  /*37c0*/  HADD2.F32 R42, -RZ, R32.H0_H0 ;  /* 0x20000020ff2a7230 */ /* 0x000fc40000004100 */
[----:B---3--:R-:W-:-:S04]  /*37d0*/  HADD2.F32 R34, -RZ, R34.H0_H0 ;  /* 0x20000022ff227230 */ /* 0x008fc80000004100 */
[----:B------:R-:W3:Y:S01]  /*37e0*/  I2F.F16 R22, R22 ;  /* 0x0000001600167306 */ /* 0x000ee20000200c00 */
[----:B-1----:R-:W-:-:S05]  /*37f0*/  HADD2.F32 R40, -RZ, R10.H0_H0 ;  /* 0x2000000aff287230 */ /* 0x002fca0000004100 */
[C---:B------:R-:W-:Y:S01]  /*3800*/  FFMA.FTZ R9, R38.reuse, R40, R9 ;  /* 0x0000002826097223 */ /* 0x040fe20000010009 */
[----:B------:R-:W-:Y:S01]  /*3810*/  FFMA.FTZ R38, R38, R37, R8 ;  /* 0x0000002526267223 */ /* 0x000fe20000010008 */
[----:B------:R-:W-:Y:S01]  /*3820*/  HADD2.F32 R40, -RZ, R17.H0_H0 ;  /* 0x20000011ff287230 */ /* 0x000fe20000004100 */
[----:B------:R-:W1:Y:S04]  /*3830*/  I2F.F16 R23, R23 ;  /* 0x0000001700177306 */ /* 0x000e680000200c00 */
[----:B------:R-:W-:Y:S01]  /*3840*/  FFMA.FTZ R33, R42, R40, R33 ;  /* 0x000000282a217223 */ /* 0x000fe20000010021 */
[----:B0-----:R-:W-:Y:S02]  /*3850*/  HADD2.F32 R42, -RZ, R36.H0_H0 ;  /* 0x20000024ff2a7230 */ /* 0x001fe40000004100 */
[C---:B------:R-:W-:Y:S01]  /*3860*/  FFMA.FTZ R35, R40.reuse, R34, R35 ;  /* 0x0000002228237223 */ /* 0x040fe20000010023 */
[----:B------:R-:W-:Y:S02]  /*3870*/  I2F.F16 R25, R25 ;  /* 0x0000001900197306 */ /* 0x000fe40000200c00 */
[----:B------:R-:W-:Y:S01]  /*3880*/  FFMA.FTZ R34, R40, R42, R9 ;  /* 0x0000002a28227223 */ /* 0x000fe20000010009 */
[----:B---3--:R-:W-:-:S02]  /*3890*/  HADD2.F32 R42, -RZ, R22.H0_H0 ;  /* 0x20000016ff2a7230 */ /* 0x008fc40000004100 */
[----:B-1----:R-:W-:-:S03]  /*38a0*/  HADD2.F32 R22, -RZ, R23.H0_H0 ;  /* 0x20000017ff167230 */ /* 0x002fc60000004100 */
[----:B------:R-:W-:Y:S01]  /*38b0*/  I2F.F16 R21, R21 ;  /* 0x0000001500157306 */ /* 0x000fe20000200c00 */
[----:B--2---:R-:W-:Y:S02]  /*38c0*/  LOP3.LUT R41, R12, 0xff, RZ, 0xc0, !PT ;  /* 0x000000ff0c297812 */ /* 0x004fe400078ec0ff */
[----:B------:R-:W-:Y:S02]  /*38d0*/  LOP3.LUT R37, R15, 0xff, RZ, 0xc0, !PT ;  /* 0x000000ff0f257812 */ /* 0x000fe400078ec0ff */
[--C-:B------:R-:W-:Y:S02]  /*38e0*/  SHF.R.U32.HI R8, RZ, 0x8, R12.reuse ;  /* 0x00000008ff087819 */ /* 0x100fe4000001160c */
[----:B------:R-:W-:Y:S01]  /*38f0*/  IADD3 R16, R41, -0x80, RZ ;  /* 0xffffff8029107810 */ /* 0x000fe20007ffe0ff */
[----:B------:R-:W-:Y:S01]  /*3900*/  VIADD R41, R37, 0xffffff80 ;  /* 0xffffff8025297836 */ /* 0x000fe20000000000 */
[----:B------:R-:W-:Y:S02]  /*3910*/  LOP3.LUT R8, R8, 0xff, RZ, 0xc0, !PT ;  /* 0x000000ff08087812 */ /* 0x000fe400078ec0ff */
[----:B------:R-:W-:Y:S01]  /*3920*/  SHF.R.U32.HI R37, RZ, 0x10, R12 ;  /* 0x00000010ff257819 */ /* 0x000fe2000001160c */
[----:B------:R-:W-:Y:S01]  /*3930*/  I2F.F16 R32, R41 ;  /* 0x0000002900207306 */ /* 0x000fe20000200c00 */
[----:B------:R-:W-:-:S02]  /*3940*/  LEA.HI R20, R12, 0xffffff80, RZ, 0x8 ;  /* 0xffffff800c147811 */ /* 0x000fc400078f40ff */
[----:B------:R-:W-:Y:S02]  /*3950*/  IADD3 R12, R8, -0x80, RZ ;  /* 0xffffff80080c7810 */ /* 0x000fe40007ffe0ff */
[----:B------:R-:W-:Y:S02]  /*3960*/  LOP3.LUT R37, R37, 0xff, RZ, 0xc0, !PT ;  /* 0x000000ff25257812 */ /* 0x000fe400078ec0ff */
[----:B------:R-:W-:Y:S01]  /*3970*/  SHF.R.U32.HI R8, RZ, 0x8, R13 ;  /* 0x00000008ff087819 */ /* 0x000fe2000001160d */
[----:B------:R-:W-:Y:S01]  /*3980*/  I2F.F16 R16, R16 ;  /* 0x0000001000107306 */ /* 0x000fe20000200c00 */
[----:B------:R-:W-:Y:S01]  /*3990*/  LOP3.LUT R39, R13, 0xff, RZ, 0xc0, !PT ;  /* 0x000000ff0d277812 */ /* 0x000fe200078ec0ff */
[----:B------:R-:W-:Y:S01]  /*39a0*/  VIADD R36, R37, 0xffffff80 ;  /* 0xffffff8025247836 */ /* 0x000fe20000000000 */
[----:B------:R-:W-:Y:S02]  /*39b0*/  LOP3.LUT R37, R8, 0xff, RZ, 0xc0, !PT ;  /* 0x000000ff08257812 */ /* 0x000fe400078ec0ff */
[----:B------:R-:W0:Y:S01]  /*39c0*/  LDS.64 R8, [UR4+0x38] ;  /* 0x00003804ff087984 */ /* 0x000e220008000a00 */
[----:B------:R-:W-:Y:S01]  /*39d0*/  VIADD R39, R39, 0xffffff80 ;  /* 0xffffff8027277836 */ /* 0x000fe20000000000 */
[----:B------:R-:W-:Y:S01]  /*39e0*/  SHF.R.U32.HI R23, RZ, 0x10, R14 ;  /* 0x00000010ff177819 */ /* 0x000fe2000001160e */
[----:B------:R-:W1:Y:S01]  /*39f0*/  I2F.F16 R12, R12 ;  /* 0x0000000c000c7306 */ /* 0x000e620000200c00 */
[----:B------:R-:W-:-:S02]  /*3a00*/  LOP3.LUT R10, R14, 0xff, RZ, 0xc0, !PT ;  /* 0x000000ff0e0a7812 */ /* 0x000fc400078ec0ff */
[----:B------:R-:W-:Y:S02]  /*3a10*/  LOP3.LUT R23, R23, 0xff, RZ, 0xc0, !PT ;  /* 0x000000ff17177812 */ /* 0x000fe400078ec0ff */
[----:B------:R-:W-:Y:S02]  /*3a20*/  LEA.HI R18, R13, 0xffffff80, RZ, 0x8 ;  /* 0xffffff800d127811 */ /* 0x000fe400078f40ff */
[----:B------:R-:W-:Y:S01]  /*3a30*/  IADD3 R10, R10, -0x80, RZ ;  /* 0xffffff800a0a7810 */ /* 0x000fe20007ffe0ff */
[----:B------:R2:W-:Y:S01]  /*3a40*/  I2F.F16 R19, R39 ;  /* 0x0000002700137306 */ /* 0x0005e20000200c00 */
[----:B------:R-:W-:-:S04]  /*3a50*/  SHF.R.U32.HI R13, RZ, 0x10, R13 ;  /* 0x00000010ff0d7819 */ /* 0x000fc8000001160d */
[----:B------:R-:W-:Y:S01]  /*3a60*/  LOP3.LUT R13, R13, 0xff, RZ, 0xc0, !PT ;  /* 0x000000ff0d0d7812 */ /* 0x000fe200078ec0ff */
[----:B-1----:R-:W-:Y:S02]  /*3a70*/  HADD2.F32 R12, -RZ, R12.H0_H0 ;  /* 0x2000000cff0c7230 */ /* 0x002fe40000004100 */
[----:B------:R-:W1:Y:S01]  /*3a80*/  I2F.F16 R10, R10 ;  /* 0x0000000a000a7306 */ /* 0x000e620000200c00 */
[----:B--2---:R-:W-:Y:S01]  /*3a90*/  IADD3 R39, R37, -0x80, RZ ;  /* 0xffffff8025277810 */ /* 0x004fe20007ffe0ff */
[----:B------:R-:W-:Y:S02]  /*3aa0*/  HADD2.F32 R37, -RZ, R11.H0_H0 ;  /* 0x2000000bff257230 */ /* 0x000fe40000004100 */
[----:B------:R-:W-:-:S03]  /*3ab0*/  VIADD R13, R13, 0xffffff80 ;  /* 0xffffff800d0d7836 */ /* 0x000fc60000000000 */
[----:B------:R-:W-:Y:S01]  /*3ac0*/  FFMA.FTZ R38, R40, R37, R38 ;  /* 0x0000002528267223 */ /* 0x000fe20000010026 */
[----:B------:R-:W-:Y:S01]  /*3ad0*/  HADD2.F32 R37, -RZ, R17.H1_H1 ;  /* 0x30000011ff257230 */ /* 0x000fe20000004100 */
[----:B------:R-:W-:Y:S01]  /*3ae0*/  SHF.R.U32.HI R40, RZ, 0x8, R14 ;  /* 0x00000008ff287819 */ /* 0x000fe2000001160e */
[----:B------:R2:W3:Y:S03]  /*3af0*/  I2F.F16 R11, R39 ;  /* 0x00000027000b7306 */ /* 0x0004e60000200c00 */
[----:B------:R-:W-:Y:S01]  /*3b00*/  LOP3.LUT R40, R40, 0xff, RZ, 0xc0, !PT ;  /* 0x000000ff28287812 */ /* 0x000fe200078ec0ff */
[----:B------:R-:W-:Y:S01]  /*3b10*/  FFMA.FTZ R35, R37, R22, R35 ;  /* 0x0000001625237223 */ /* 0x000fe20000010023 */
[----:B------:R-:W-:Y:S01]  /*3b20*/  SHF.R.U32.HI R22, RZ, 0x8, R15 ;  /* 0x00000008ff167819 */ /* 0x000fe2000001160f */
[----:B------:R-:W-:Y:S01]  /*3b30*/  FFMA.FTZ R33, R42, R37, R33 ;  /* 0x000000252a217223 */ /* 0x000fe20000010021 */
[----:B------:R-:W-:Y:S01]  /*3b40*/  IADD3 R17, R40, -0x80, RZ ;  /* 0xffffff8028117810 */ /* 0x000fe20007ffe0ff */
[----:B------:R-:W-:Y:S01]  /*3b50*/  I2F.F16 R36, R36 ;  /* 0x0000002400247306 */ /* 0x000fe20000200c00 */
[----:B--2---:R-:W-:Y:S01]  /*3b60*/  HADD2.F32 R39, -RZ, R25.H0_H0 ;  /* 0x20000019ff277230 */ /* 0x004fe20000004100 */
[----:B------:R-:W-:Y:S01]  /*3b70*/  LOP3.LUT R22, R22, 0xff, RZ, 0xc0, !PT ;  /* 0x000000ff16167812 */ /* 0x000fe200078ec0ff */
[----:B------:R-:W-:-:S02]  /*3b80*/  VIADD R25, R23, 0xffffff80 ;  /* 0xffffff8017197836 */ /* 0x000fc40000000000 */
[----:B------:R-:W-:Y:S02]  /*3b90*/  HADD2.F32 R23, -RZ, R21.H0_H0 ;  /* 0x20000015ff177230 */ /* 0x000fe40000004100 */
[----:B------:R-:W-:Y:S01]  /*3ba0*/  FFMA.FTZ R34, R37, R39, R34 ;  /* 0x0000002725227223 */ /* 0x000fe20000010022 */
[----:B------:R-:W-:Y:S01]  /*3bb0*/  SHF.R.U32.HI R39, RZ, 0x10, R15 ;  /* 0x00000010ff277819 */ /* 0x000fe2000001160f */
[----:B------:R-:W2:Y:S01]  /*3bc0*/  I2F.F16 R17, R17 ;  /* 0x0000001100117306 */ /* 0x000ea20000200c00 */
[----:B------:R-:W-:Y:S01]  /*3bd0*/  LEA.HI R15, R15, 0xffffff80, RZ, 0x8 ;  /* 0xffffff800f0f7811 */ /* 0x000fe200078f40ff */
[----:B------:R-:W-:Y:S01]  /*3be0*/  FFMA.FTZ R38, R37, R23, R38 ;  /* 0x0000001725267223 */ /* 0x000fe20000010026 */
[----:B------:R-:W-:Y:S01]  /*3bf0*/  LOP3.LUT R39, R39, 0xff, RZ, 0xc0, !PT ;  /* 0x000000ff27277812 */ /* 0x000fe200078ec0ff */
[----:B-1----:R-:W-:Y:S01]  /*3c00*/  HADD2.F32 R41, -RZ, R10.H0_H0 ;  /* 0x2000000aff297230 */ /* 0x002fe20000004100 */
[----:B------:R-:W-:Y:S01]  /*3c10*/  IADD3 R37, R22, -0x80, RZ ;  /* 0xffffff8016257810 */ /* 0x000fe20007ffe0ff */
[----:B0-----:R-:W-:Y:S01]  /*3c20*/  HADD2.F32 R22, -RZ, R8.H0_H0 ;  /* 0x20000008ff167230 */ /* 0x001fe20000004100 */
[----:B------:R-:W-:Y:S01]  /*3c30*/  LEA.HI R23, R14, 0xffffff80, RZ, 0x8 ;  /* 0xffffff800e177811 */ /* 0x000fe200078f40ff */
[----:B------:R-:W-:Y:S01]  /*3c40*/  VIADD R39, R39, 0xffffff80 ;  /* 0xffffff8027277836 */ /* 0x000fe20000000000 */
[----:B------:R-:W-:Y:S01]  /*3c50*/  I2F.F16 R14, R37 ;  /* 0x00000025000e7306 */ /* 0x000fe20000200c00 */
[----:B------:R-:W-:-:S02]  /*3c60*/  HADD2.F32 R40, -RZ, R16.H0_H0 ;  /* 0x20000010ff287230 */ /* 0x000fc40000004100 */
[----:B------:R-:W-:Y:S02]  /*3c70*/  HADD2.F32 R8, -RZ, R8.H1_H1 ;  /* 0x30000008ff087230 */ /* 0x000fe40000004100 */
[----:B---3--:R-:W-:Y:S02]  /*3c80*/  HADD2.F32 R10, -RZ, R11.H0_H0 ;  /* 0x2000000bff0a7230 */ /* 0x008fe40000004100 */
[----:B------:R-:W-:Y:S01]  /*3c90*/  FFMA.FTZ R11, R22, R41, R34 ;  /* 0x00000029160b7223 */ /* 0x000fe20000010022 */
[----:B--2---:R-:W-:Y:S01]  /*3ca0*/  HADD2.F32 R17, -RZ, R17.H0_H0 ;  /* 0x20000011ff117230 */ /* 0x004fe20000004100 */
[----:B------:R0:W1:Y:S01]  /*3cb0*/  I2F.F16 R21, R25 ;  /* 0x0000001900157306 */ /* 0x0000620000200c00 */
[----:B------:R-:W-:Y:S01]  /*3cc0*/  FFMA.FTZ R33, R40, R22, R33 ;  /* 0x0000001628217223 */ /* 0x000fe20000010021 */
[----:B------:R-:W-:Y:S02]  /*3cd0*/  HADD2.F32 R16, -RZ, R9.H0_H0 ;  /* 0x20000009ff107230 */ /* 0x000fe40000004100 */
[----:B------:R-:W-:Y:S01]  /*3ce0*/  FFMA.FTZ R11, R8, R17, R11 ;  /* 0x00000011080b7223 */ /* 0x000fe2000001000b */
[----:B------:R-:W-:Y:S01]  /*3cf0*/  FFMA.FTZ R33, R12, R8, R33 ;  /* 0x000000080c217223 */ /* 0x000fe20000010021 */
[----:B------:R-:W-:-:S02]  /*3d00*/  HADD2.F32 R36, -RZ, R36.H0_H0 ;  /* 0x20000024ff247230 */ /* 0x000fc40000004100 */
[----:B------:R-:W2:Y:S01]  /*3d10*/  I2F.F16 R13, R13 ;  /* 0x0000000d000d7306 */ /* 0x000ea20000200c00 */
[----:B0-----:R-:W-:Y:S02]  /*3d20*/  HADD2.F32 R25, -RZ, R19.H0_H0 ;  /* 0x20000013ff197230 */ /* 0x001fe40000004100 */
[----:B------:R-:W-:Y:S02]  /*3d30*/  HADD2.F32 R9, -RZ, R9.H1_H1 ;  /* 0x30000009ff097230 */ /* 0x000fe40000004100 */
[----:B------:R-:W-:Y:S01]  /*3d40*/  FFMA.FTZ R33, R36, R16, R33 ;  /* 0x0000001024217223 */ /* 0x000fe20000010021 */
[----:B------:R-:W-:Y:S02]  /*3d50*/  HADD2.F32 R17, -RZ, R29.H1_H1 ;  /* 0x3000001dff117230 */ /* 0x000fe40000004100 */
[----:B------:R-:W-:Y:S01]  /*3d60*/  FFMA.FTZ R35, R22, R25, R35 ;  /* 0x0000001916237223 */ /* 0x000fe20000010023 */
[----:B------:R-:W-:Y:S01]  /*3d70*/  HADD2.F32 R25, -RZ, R32.H0_H0 ;  /* 0x20000020ff197230 */ /* 0x000fe20000004100 */
[----:B------:R-:W0:Y:S01]  /*3d80*/  I2F.F16 R19, R39 ;  /* 0x0000002700137306 */ /* 0x000e220000200c00 */
[----:B-1----:R-:W-:-:S02]  /*3d90*/  HADD2.F32 R21, -RZ, R21.H0_H0 ;  /* 0x20000015ff157230 */ /* 0x002fc40000004100 */
[----:B------:R-:W-:Y:S01]  /*3da0*/  FFMA.FTZ R35, R8, R10, R35 ;  /* 0x0000000a08237223 */ /* 0x000fe20000010023 */
[----:B------:R-:W-:Y:S01]  /*3db0*/  FFMA.FTZ R38, R22, R25, R38 ;  /* 0x0000001916267223 */ /* 0x000fe20000010026 */
[----:B------:R-:W-:Y:S02]  /*3dc0*/  HADD2.F32 R25, -RZ, R14.H0_H0 ;  /* 0x2000000eff197230 */ /* 0x000fe40000004100 */
[----:B------:R-:W-:Y:S01]  /*3dd0*/  FFMA.FTZ R11, R16, R21, R11 ;  /* 0x00000015100b7223 */ /* 0x000fe2000001000b */
[----:B--2---:R-:W-:Y:S01]  /*3de0*/  HADD2.F32 R13, -RZ, R13.H0_H0 ;  /* 0x2000000dff0d7230 */ /* 0x004fe20000004100 */
[----:B------:R-:W1:Y:S01]  /*3df0*/  I2F.F16 R23, R23 ;  /* 0x0000001700177306 */ /* 0x000e620000200c00 */
[----:B------:R-:W-:-:S03]  /*3e00*/  FFMA.FTZ R25, R8, R25, R38 ;  /* 0x0000001908197223 */ /* 0x000fc60000010026 */
[C---:B------:R-:W-:Y:S01]  /*3e10*/  FFMA.FTZ R8, R16.reuse, R13, R35 ;  /* 0x0000000d10087223 */ /* 0x040fe20000010023 */
[----:B------:R-:W-:Y:S02]  /*3e20*/  HADD2.F32 R13, -RZ, R28.H1_H1 ;  /* 0x3000001cff0d7230 */ /* 0x000fe40000004100 */
[----:B0-----:R-:W-:Y:S01]  /*3e30*/  HADD2.F32 R12, -RZ, R19.H0_H0 ;  /* 0x20000013ff0c7230 */ /* 0x001fe20000004100 */
[----:B------:R-:W0:Y:S04]  /*3e40*/  I2F.F16 R20, R20 ;  /* 0x0000001400147306 */ /* 0x000e280000200c00 */
[----:B------:R-:W-:Y:S01]  /*3e50*/  FFMA.FTZ R16, R16, R12, R25 ;  /* 0x0000000c10107223 */ /* 0x000fe20000010019 */
[----:B-1----:R-:W-:-:S03]  /*3e60*/  HADD2.F32 R10, -RZ, R23.H0_H0 ;  /* 0x20000017ff0a7230 */ /* 0x002fc60000004100 */
[----:B------:R-:W1:Y:S02]  /*3e70*/  I2F.F16 R18, R18 ;  /* 0x0000001200127306 */ /* 0x000e640000200c00 */
[----:B------:R-:W-:Y:S01]  /*3e80*/  FFMA.FTZ R10, R9, R10, R11 ;  /* 0x0000000a090a7223 */ /* 0x000fe2000001000b */
[----:B------:R-:W-:Y:S02]  /*3e90*/  HADD2.F32 R11, -RZ, R28.H0_H0 ;  /* 0x2000001cff0b7230 */ /* 0x000fe40000004100 */
[----:B0-----:R-:W-:-:S03]  /*3ea0*/  HADD2.F32 R20, -RZ, R20.H0_H0 ;  /* 0x20000014ff147230 */ /* 0x001fc60000004100 */
[----:B------:R-:W0:Y:S02]  /*3eb0*/  I2F.F16 R15, R15 ;  /* 0x0000000f000f7306 */ /* 0x000e240000200c00 */
[----:B------:R-:W-:Y:S01]  /*3ec0*/  FFMA.FTZ R20, R20, R9, R33 ;  /* 0x0000000914147223 */ /* 0x000fe20000010021 */
[----:B-1----:R-:W-:-:S03]  /*3ed0*/  HADD2.F32 R18, -RZ, R18.H0_H0 ;  /* 0x20000012ff127230 */ /* 0x002fc60000004100 */
[----:B------:R-:W-:Y:S02]  /*3ee0*/  FMUL.FTZ R20, R11, R20 ;  /* 0x000000140b147220 */ /* 0x000fe40000410000 */
[----:B------:R-:W-:-:S03]  /*3ef0*/  FFMA.FTZ R8, R9, R18, R8 ;  /* 0x0000001209087223 */ /* 0x000fc60000010008 */
[----:B------:R-:W-:Y:S01]  /*3f00*/  F2FP.F16.F32.PACK_AB R20, RZ, R20 ;  /* 0x00000014ff14723e */ /* 0x000fe200000000ff */
[----:B0-----:R-:W-:Y:S02]  /*3f10*/  HADD2.F32 R12, -RZ, R15.H0_H0 ;  /* 0x2000000fff0c7230 */ /* 0x001fe40000004100 */
[----:B------:R-:W-:Y:S01]  /*3f20*/  FMUL.FTZ R8, R13, R8 ;  /* 0x000000080d087220 */ /* 0x000fe20000410000 */
[----:B------:R-:W-:Y:S02]  /*3f30*/  HADD2.F32 R15, -RZ, R29.H0_H0 ;  /* 0x2000001dff0f7230 */ /* 0x000fe40000004100 */
[----:B------:R-:W-:Y:S02]  /*3f40*/  FFMA.FTZ R12, R9, R12, R16 ;  /* 0x0000000c090c7223 */ /* 0x000fe40000010010 */
[----:B------:R-:W-:Y:S01]  /*3f50*/  F2FP.F16.F32.PACK_AB R8, RZ, R8 ;  /* 0x00000008ff08723e */ /* 0x000fe200000000ff */
[----:B------:R-:W-:Y:S01]  /*3f60*/  FMUL.FTZ R10, R15, R10 ;  /* 0x0000000a0f0a7220 */ /* 0x000fe20000410000 */
[----:B------:R-:W-:-:S02]  /*3f70*/  FMUL.FTZ R12, R17, R12 ;  /* 0x0000000c110c7220 */ /* 0x000fc40000410000 */
[----:B------:R-:W-:Y:S02]  /*3f80*/  PRMT R20, R20, 0x5410, R8 ;  /* 0x0000541014147816 */ /* 0x000fe40000000008 */
[----:B------:R-:W-:Y:S02]  /*3f90*/  F2FP.F16.F32.PACK_AB R10, RZ, R10 ;  /* 0x0000000aff0a723e */ /* 0x000fe400000000ff */
[----:B------:R-:W-:Y:S02]  /*3fa0*/  F2FP.F16.F32.PACK_AB R12, RZ, R12 ;  /* 0x0000000cff0c723e */ /* 0x000fe400000000ff */
[----:B------:R-:W-:Y:S02]  /*3fb0*/  HFMA2.MMA R3, R20, 1, 1, R3 ;  /* 0x3c003c0014037835 */ /* 0x000fe40000000003 */
[----:B------:R-:W-:-:S05]  /*3fc0*/  PRMT R10, R10, 0x5410, R12 ;  /* 0x000054100a0a7816 */ /* 0x000fca000000000c */
[----:B------:R-:W-:-:S07]  /*3fd0*/  HADD2 R2, R10, R2 ;  /* 0x000000020a027230 */ /* 0x000fce0000000000 */
.L_x_4631:
[----:B------:R-:W-:Y:S01]  /*3fe0*/  IADD3 R7, R7, 0x20, RZ ;  /* 0x0000002007077810 */ /* 0x000fe20007ffe0ff */
[----:B------:R-:W-:Y:S01]  /*3ff0*/  IMAD.WIDE R30, R5, 0x8, R30 ;  /* 0x00000008051e7825 */ /* 0x000fe200078e021e */
[----:B------:R-:W-:Y:S02]  /*4000*/  UIADD3 UR4, UR4, 0x40, URZ ;  /* 0x0000004004047890 */ /* 0x000fe4000fffe03f */
[----:B------:R-:W-:Y:S01]  /*4010*/  ISETP.GE.AND P0, PT, R7, UR5, PT ;  /* 0x0000000507007c0c */ /* 0x000fe2000bf06270 */
[----:B------:R-:W-:Y:S01]  /*4020*/  IMAD.WIDE R18, R5, 0x8, R26 ;  /* 0x0000000805127825 */ /* 0x000fe200078e021a */
[----:B------:R-:W-:Y:S02]  /*4030*/  ISETP.LT.AND P2, PT, R7, R24, PT ;  /* 0x000000180700720c */ /* 0x000fe40003f41270 */
[----:B------:R-:W-:Y:S01]  /*4040*/  MOV R17, R31 ;  /* 0x0000001f00117202 */ /* 0x000fe20000000f00 */
[----:B------:R-:W-:-:S10]  /*4050*/  IMAD.MOV.U32 R16, RZ, RZ, R30 ;  /* 0x000000ffff107224 */ /* 0x000fd400078e001e */
[----:B------:R-:W-:Y:S05]  /*4060*/  @!P0 BRA P2, `(.L_x_4632) ;  /* 0xffffffcc00348947 */ /* 0x000fea000103ffff */
.L_x_4627:
[----:B------:R-:W-:Y:S01]  /*4070*/  ISETP.GE.AND P0, PT, R7, R24, PT ;  /* 0x000000180700720c */ /* 0x000fe20003f06270 */
[----:B------:R-:W-:-:S03]  /*4080*/  ULDC UR5, c[0x0][0x25c] ;  /* 0x0000970000057ab9 */ /* 0x000fc60000000800 */
[----:B------:R-:W-:-:S13]  /*4090*/  ISETP.GE.OR P0, PT, R7, UR5, P0 ;  /* 0x0000000507007c0c */ /* 0x000fda0008706670 */
[----:B------:R-:W-:Y:S05]  /*40a0*/  @P0 BRA `(.L_x_4633) ;  /* 0x00000018001c0947 */ /* 0x000fea0003800000 */
[----:B------:R-:W-:Y:S01]  /*40b0*/  SHF.R.S32.HI R25, RZ, 0x1f, R5 ;  /* 0x0000001fff197819 */ /* 0x000fe20000011405 */
[----:B------:R-:W-:-:S06]  /*40c0*/  ULDC UR5, c[0x0][0x25c] ;  /* 0x0000970000057ab9 */ /* 0x000fcc0000000800 */
.L_x_4636:
[----:B------:R-:W-:Y:S01]  /*40d0*/  ISETP.NE.AND P0, PT, R7, R0, PT ;  /* 0x000000000700720c */ /* 0x000fe20003f05270 */
[----:B------:R-:W2:-:S12]  /*40e0*/  LDC R5, c[0x0][0x23c] ;  /* 0x00008f00ff057b82 */ /* 0x000e980000000800 */
[----:B-----5:R-:W3:Y:S01]  /*40f0*/  @!P0 LDC.64 R10, c[0x0][0x248] ;  /* 0x00009200ff0a8b82 */ /* 0x020ee20000000a00 */
[----:B------:R-:W-:Y:S01]  /*4100*/  @!P0 VIADD R4, R4, 0x1 ;  /* 0x0000000104048836 */ /* 0x000fe20000000000 */
[----:B0-----:R-:W-:Y:S01]  /*4110*/  MOV R27, R19 ;  /* 0x00000013001b7202 */ /* 0x001fe20000000f00 */
[----:B------:R-:W-:Y:S01]  /*4120*/  IMAD.MOV.U32 R26, RZ, RZ, R18 ;  /* 0x000000ffff1a7224 */ /* 0x000fe200078e0012 */
[----:B------:R-:W-:Y:S02]  /*4130*/  @!P0 LEA R9, R7, 0x1, 0x1 ;  /* 0x0000000107098811 */ /* 0x000fe400078e08ff */
[----:B------:R-:W-:Y:S02]  /*4140*/  @!P0 LEA R8, R4, R1, 0x3 ;  /* 0x0000000104088211 */ /* 0x000fe400078e18ff */
[----:B-1----:R-:W4:Y:S01]  /*4150*/  LDG.E.128.CONSTANT R20, desc[UR6][R26.64] ;  /* 0x000000061a147981 */ /* 0x002f22000c1e9d00 */
[----:B--2---:R-:W-:-:S04]  /*4160*/  IMAD.WIDE R16, R5, 0x4, R26 ;  /* 0x0000000405107825 */ /* 0x004fc800078e021a */
[----:B------:R-:W-:Y:S02]  /*4170*/  IMAD.WIDE R12, R5, 0x4, R16 ;  /* 0x00000004050c7825 */ /* 0x000fe400078e0210 */
[----:B------:R-:W2:Y:S02]  /*4180*/  LDG.E.128.CONSTANT R16, desc[UR6][R16.64] ;  /* 0x0000000610107981 */ /* 0x000ea4000c1e9d00 */
[----:B---3--:R-:W-:Y:S02]  /*4190*/  @!P0 IMAD.WIDE R10, R9, 0x2, R10 ;  /* 0x00000002090a8825 */ /* 0x008fe400078e020a */
[----:B------:R-:W3:Y:S04]  /*41a0*/  LDG.E.128.CONSTANT R12, desc[UR6][R12.64] ;  /* 0x000000060c0c7981 */ /* 0x000ee8000c1e9d00 */
[----:B------:R-:W2:Y:S04]  /*41b0*/  @!P0 LDL.64 R8, [R8] ;  /* 0x0000000008088983 */ /* 0x000ea80000100a00 */
[----:B------:R4:W3:Y:S01]  /*41c0*/  @!P0 LDG.E.U16.CONSTANT R10, desc[UR6][R10.64] ;  /* 0x000000060a0a8981 */ /* 0x0008e2000c1e9500 */
[----:B------:R-:W-:-:S04]  /*41d0*/  PRMT R30, R6, 0x9910, RZ ;  /* 0x00009910061e7816 */ /* 0x000fc800000000ff */
[----:B------:R-:W-:Y:S02]  /*41e0*/  ISETP.EQ.OR P2, PT, R30, RZ, P1 ;  /* 0x000000ff1e00720c */ /* 0x000fe40000f42670 */
[----:B----4-:R-:W-:Y:S02]  /*41f0*/  SHF.R.U32.HI R11, RZ, 0xc, R22 ;  /* 0x0000000cff0b7819 */ /* 0x010fe40000011616 */
[----:B------:R-:W-:Y:S02]  /*4200*/  SHF.R.U32.HI R30, RZ, 0xc, R23 ;  /* 0x0000000cff1e7819 */ /* 0x000fe40000011617 */
[----:B------:R-:W-:Y:S02]  /*4210*/  LOP3.LUT R11, R11, 0xf000f, RZ, 0xc0, !PT ;  /* 0x000f000f0b0b7812 */ /* 0x000fe400078ec0ff */
[----:B------:R-:W-:Y:S02]  /*4220*/  LOP3.LUT R30, R30, 0xf000f, RZ, 0xc0, !PT ;  /* 0x000f000f1e1e7812 */ /* 0x000fe400078ec0ff */
[----:B--2---:R-:W-:-:S02]  /*4230*/  @!P0 PRMT R28, R8, 0x7610, R28 ;  /* 0x00007610081c8816 */ /* 0x004fc4000000001c */
[----:B------:R-:W-:Y:S02]  /*4240*/  @!P0 PRMT R29, R9, 0x7610, R29 ;  /* 0x00007610091d8816 */ /* 0x000fe4000000001d */
[----:B------:R-:W-:Y:S02]  /*4250*/  @!P0 PRMT R28, R28, 0x7610, R8 ;  /* 0x000076101c1c8816 */ /* 0x000fe40000000008 */
[----:B------:R-:W-:Y:S02]  /*4260*/  @!P0 PRMT R29, R29, 0x7610, R9 ;  /* 0x000076101d1d8816 */ /* 0x000fe40000000009 */
[----:B------:R-:W-:Y:S02]  /*4270*/  SHF.R.U32.HI R8, RZ, 0xc, R20 ;  /* 0x0000000cff087819 */ /* 0x000fe40000011614 */
[----:B------:R-:W-:Y:S01]  /*4280*/  SHF.R.U32.HI R9, RZ, 0xc, R21 ;  /* 0x0000000cff097819 */ /* 0x000fe20000011615 */
[----:B---3--:R-:W-:Y:S01]  /*4290*/  @!P0 IMAD.IADD R0, R10, 0x1, R7 ;  /* 0x000000010a008824 */ /* 0x008fe200078e0207 */
[----:B------:R-:W-:-:S02]  /*42a0*/  LOP3.LUT R8, R8, 0xf000f, RZ, 0xc0, !PT ;  /* 0x000f000f08087812 */ /* 0x000fc400078ec0ff */
[----:B------:R-:W-:Y:S02]  /*42b0*/  LOP3.LUT R10, R9, 0xf000f, RZ, 0xc0, !PT ;  /* 0x000f000f090a7812 */ /* 0x000fe400078ec0ff */
[----:B------:R-:W-:Y:S02]  /*42c0*/  SHF.R.U32.HI R31, RZ, 0x8, R12 ;  /* 0x00000008ff1f7819 */ /* 0x000fe4000001160c */
[----:B------:R-:W-:Y:S02]  /*42d0*/  SHF.R.U32.HI R37, RZ, 0x8, R13 ;  /* 0x00000008ff257819 */ /* 0x000fe4000001160d */
[----:B------:R-:W-:Y:S02]  /*42e0*/  SHF.R.U32.HI R36, RZ, 0x8, R14 ;  /* 0x00000008ff247819 */ /* 0x000fe4000001160e */
[----:B------:R-:W-:Y:S02]  /*42f0*/  SHF.R.U32.HI R35, RZ, 0x8, R15 ;  /* 0x00000008ff237819 */ /* 0x000fe4000001160f */
[----:B------:R-:W-:-:S02]  /*4300*/  LOP3.LUT R31, R8, 0x300030, R31, 0xf8, !PT ;  /* 0x00300030081f7812 */ /* 0x000fc400078ef81f */
[----:B------:R-:W-:Y:S02]  /*4310*/  LOP3.LUT R37, R10, 0x300030, R37, 0xf8, !PT ;  /* 0x003000300a257812 */ /* 0x000fe400078ef825 */
        /* <DEDUP_REMOVED lines=15> */
[----:B------:R-:W-:Y:S02]  /*4410*/  LOP3.LUT R34, R11, 0x300030, R34, 0xf8, !PT ;  /* 0x003000300b227812 */ /* 0x000fe400078ef822 */
[----:B------:R-:W-:-:S02]  /*4420*/  LOP3.LUT R33, R38, 0x300030, R33, 0xf8, !PT ;  /* 0x0030003026217812 */ /* 0x000fc400078ef821 */
[----:B------:R-:W-:Y:S01]  /*4430*/  LOP3.LUT R32, R39, 0x300030, R32, 0xf8, !PT ;  /* 0x0030003027207812 */ /* 0x000fe200078ef820 */
[----:B------:R-:W-:Y:S06]  /*4440*/  @P2 BRA `(.L_x_4634) ;  /* 0x0000000800382947 */ /* 0x000fec0003800000 */
[----:B------:R-:W0:Y:S01]  /*4450*/  LDS.128 R8, [UR4] ;  /* 0x00000004ff087984 */ /* 0x000e220008000c00 */
[----:B------:R-:W-:Y:S02]  /*4460*/  LOP3.LUT R45, R20, 0x3f003f, RZ, 0xc0, !PT ;  /* 0x003f003f142d7812 */ /* 0x000fe400078ec0ff */
[----:B------:R-:W-:Y:S02]  /*4470*/  SHF.R.U32.HI R20, RZ, 0x6, R20 ;  /* 0x00000006ff147819 */ /* 0x000fe40000011614 */
[----:B------:R-:W-:Y:S02]  /*4480*/  LOP3.LUT R45, R45, 0x64006400, RZ, 0xfc, !PT ;  /* 0x640064002d2d7812 */ /* 0x000fe400078efcff */
[----:B------:R-:W-:Y:S02]  /*4490*/  LOP3.LUT R39, R22, 0x3f003f, RZ, 0xc0, !PT ;  /* 0x003f003f16277812 */ /* 0x000fe400078ec0ff */
[----:B------:R-:W-:Y:S01]  /*44a0*/  LOP3.LUT R20, R20, 0x3f003f, RZ, 0xc0, !PT ;  /* 0x003f003f14147812 */ /* 0x000fe200078ec0ff */
[----:B------:R-:W-:Y:S01]  /*44b0*/  HADD2 R45, R45, -1056, -1056 ;  /* 0xe420e4202d2d7430 */ /* 0x000fe20000000000 */
[----:B------:R-:W-:-:S02]  /*44c0*/  LOP3.LUT R39, R39, 0x64006400, RZ, 0xfc, !PT ;  /* 0x6400640027277812 */ /* 0x000fc400078efcff */
[----:B------:R-:W-:Y:S02]  /*44d0*/  SHF.R.U32.HI R22, RZ, 0x6, R22 ;  /* 0x00000006ff167819 */ /* 0x000fe40000011616 */
[----:B------:R-:W-:Y:S01]  /*44e0*/  LOP3.LUT R43, R21, 0x3f003f, RZ, 0xc0, !PT ;  /* 0x003f003f152b7812 */ /* 0x000fe200078ec0ff */
[----:B------:R-:W-:Y:S01]  /*44f0*/  HADD2 R39, R39, -1056, -1056 ;  /* 0xe420e42027277430 */ /* 0x000fe20000000000 */
[----:B------:R-:W-:Y:S02]  /*4500*/  SHF.R.U32.HI R21, RZ, 0x6, R21 ;  /* 0x00000006ff157819 */ /* 0x000fe40000011615 */
[----:B------:R-:W-:Y:S02]  /*4510*/  LOP3.LUT R20, R20, 0x64006400, RZ, 0xfc, !PT ;  /* 0x6400640014147812 */ /* 0x000fe400078efcff */
[----:B------:R-:W-:Y:S02]  /*4520*/  LOP3.LUT R22, R22, 0x3f003f, RZ, 0xc0, !PT ;  /* 0x003f003f16167812 */ /* 0x000fe400078ec0ff */
[----:B------:R-:W-:Y:S01]  /*4530*/  LOP3.LUT R41, R23, 0x3f003f, RZ, 0xc0, !PT ;  /* 0x003f003f17297812 */ /* 0x000fe200078ec0ff */
[----:B------:R-:W-:Y:S01]  /*4540*/  HADD2 R20, R20, -1056, -1056 ;  /* 0xe420e42014147430 */ /* 0x000fe20000000000 */
[----:B------:R-:W-:-:S02]  /*4550*/  LOP3.LUT R43, R43, 0x64006400, RZ, 0xfc, !PT ;  /* 0x640064002b2b7812 */ /* 0x000fc400078efcff */
[----:B------:R-:W-:Y:S02]  /*4560*/  LOP3.LUT R21, R21, 0x3f003f, RZ, 0xc0, !PT ;  /* 0x003f003f15157812 */ /* 0x000fe400078ec0ff */
[----:B------:R-:W-:Y:S01]  /*4570*/  SHF.R.U32.HI R23, RZ, 0x6, R23 ;  /* 0x00000006ff177819 */ /* 0x000fe20000011617 */
        /* <DEDUP_REMOVED lines=8> */
[-C--:B0-----:R-:W-:Y:S01]  /*4600*/  HFMA2.MMA R45, R45, R8.reuse, RZ ;  /* 0x000000082d2d7235 */ /* 0x081fe200000000ff */
[----:B------:R-:W-:Y:S01]  /*4610*/  LOP3.LUT R23, R23, 0x64006400, RZ, 0xfc, !PT ;  /* 0x6400640017177812 */ /* 0x000fe200078efcff */
[----:B------:R-:W-:Y:S01]  /*4620*/  HFMA2.MMA R39, R39, R8, RZ ;  /* 0x0000000827277235 */ /* 0x000fe200000000ff */
[-C--:B------:R-:W-:Y:S01]  /*4630*/  HFMA2 R43, R43, R8.reuse, RZ.H0_H0 ;  /* 0x000000082b2b7231 */ /* 0x080fe200000400ff */
[----:B------:R-:W-:Y:S01]  /*4640*/  LOP3.LUT R36, R36, 0x64006400, RZ, 0xfc, !PT ;  /* 0x6400640024247812 */ /* 0x000fe200078efcff */
[----:B------:R-:W-:Y:S01]  /*4650*/  HFMA2 R8, R41, R8, RZ.H0_H0 ;  /* 0x0000000829087231 */ /* 0x000fe200000400ff */
[----:B------:R-:W-:Y:S01]  /*4660*/  LOP3.LUT R30, R30, 0x64006400, RZ, 0xfc, !PT ;  /* 0x640064001e1e7812 */ /* 0x000fe200078efcff */
[----:B------:R-:W-:Y:S01]  /*4670*/  HADD2 R23, R23, -1056, -1056 ;  /* 0xe420e42017177430 */ /* 0x000fe20000000000 */
[-C--:B------:R-:W-:Y:S01]  /*4680*/  HFMA2.MMA R45, R20, R9.reuse, R45 ;  /* 0x00000009142d7235 */ /* 0x080fe2000000002d */
[----:B------:R-:W-:Y:S01]  /*4690*/  HADD2 R20, R21, -1056, -1056 ;  /* 0xe420e42015147430 */ /* 0x000fe20000000000 */
[----:B------:R-:W-:Y:S01]  /*46a0*/  HFMA2.MMA R38, R22, R9, R39 ;  /* 0x0000000916267235 */ /* 0x000fe20000000027 */
[----:B------:R-:W-:Y:S01]  /*46b0*/  LOP3.LUT R21, R17, 0x3f003f, RZ, 0xc0, !PT ;  /* 0x003f003f11157812 */ /* 0x000fe200078ec0ff */
        /* <DEDUP_REMOVED lines=11> */
[----:B------:R-:W-:Y:S01]  /*4770*/  SHF.R.U32.HI R17, RZ, 0x6, R17 ;  /* 0x00000006ff117819 */ /* 0x000fe20000011611 */
[----:B------:R-:W-:Y:S01]  /*4780*/  HADD2 R40, R9, -1056, -1056 ;  /* 0xe420e42009287430 */ /* 0x000fe20000000000 */
[----:B------:R-:W-:Y:S01]  /*4790*/  LOP3.LUT R20, R20, 0x64006400, RZ, 0xfc, !PT ;  /* 0x6400640014147812 */ /* 0x000fe200078efcff */
[-C--:B------:R-:W-:Y:S01]  /*47a0*/  HFMA2 R9, R42, R10.reuse, R43 ;  /* 0x0000000a2a097231 */ /* 0x080fe2000000002b */
[----:B------:R-:W-:Y:S01]  /*47b0*/  SHF.R.U32.HI R16, RZ, 0x6, R16 ;  /* 0x00000006ff107819 */ /* 0x000fe20000011610 */
[-C--:B------:R-:W-:Y:S01]  /*47c0*/  HFMA2.MMA R38, R21, R10.reuse, R38 ;  /* 0x0000000a15267235 */ /* 0x080fe20000000026 */
[----:B------:R-:W-:Y:S01]  /*47d0*/  LOP3.LUT R17, R17, 0x3f003f, RZ, 0xc0, !PT ;  /* 0x003f003f11117812 */ /* 0x000fe200078ec0ff */
[----:B------:R-:W-:Y:S01]  /*47e0*/  HADD2 R39, R20, -1056, -1056 ;  /* 0xe420e42014277430 */ /* 0x000fe20000000000 */
[----:B------:R-:W-:Y:S01]  /*47f0*/  LOP3.LUT R16, R16, 0x3f003f, RZ, 0xc0, !PT ;  /* 0x003f003f10107812 */ /* 0x000fe200078ec0ff */
[----:B------:R-:W0:Y:S01]  /*4800*/  LDS.128 R20, [UR4+0x10] ;  /* 0x00001004ff147984 */ /* 0x000e220008000c00 */
[----:B------:R-:W-:Y:S01]  /*4810*/  SHF.R.U32.HI R18, RZ, 0x6, R18 ;  /* 0x00000006ff127819 */ /* 0x000fe20000011612 */
[----:B------:R-:W-:Y:S01]  /*4820*/  HFMA2.MMA R45, R40, R10, R45 ;  /* 0x0000000a282d7235 */ /* 0x000fe2000000002d */
[----:B------:R-:W-:Y:S01]  /*4830*/  LOP3.LUT R17, R17, 0x64006400, RZ, 0xfc, !PT ;  /* 0x6400640011117812 */ /* 0x000fe200078efcff */
[----:B------:R-:W-:Y:S01]  /*4840*/  HFMA2 R8, R39, R10, R8 ;  /* 0x0000000a27087231 */ /* 0x000fe20000000008 */
[----:B------:R-:W-:-:S02]  /*4850*/  SHF.R.U32.HI R19, RZ, 0x6, R19 ;  /* 0x00000006ff137819 */ /* 0x000fc40000011613 */
[----:B------:R-:W-:Y:S01]  /*4860*/  LOP3.LUT R16, R16, 0x64006400, RZ, 0xfc, !PT ;  /* 0x6400640010107812 */ /* 0x000fe200078efcff */
[----:B------:R-:W-:Y:S01]  /*4870*/  HADD2 R10, R17, -1056, -1056 ;  /* 0xe420e420110a7430 */ /* 0x000fe20000000000 */
[----:B------:R-:W-:Y:S02]  /*4880*/  LOP3.LUT R18, R18, 0x3f003f, RZ, 0xc0, !PT ;  /* 0x003f003f12127812 */ /* 0x000fe400078ec0ff */
[----:B------:R-:W-:Y:S01]  /*4890*/  LOP3.LUT R19, R19, 0x3f003f, RZ, 0xc0, !PT ;  /* 0x003f003f13137812 */ /* 0x000fe200078ec0ff */
[----:B------:R-:W-:Y:S01]  /*48a0*/  HADD2 R16, R16, -1056, -1056 ;  /* 0xe420e42010107430 */ /* 0x000fe20000000000 */
[----:B------:R-:W-:Y:S01]  /*48b0*/  LOP3.LUT R18, R18, 0x64006400, RZ, 0xfc, !PT ;  /* 0x6400640012127812 */ /* 0x000fe200078efcff */
[----:B------:R-:W-:Y:S01]  /*48c0*/  HFMA2 R10, R10, R11, R9 ;  /* 0x0000000b0a0a7231 */ /* 0x000fe20000000009 */
[----:B------:R-:W-:Y:S02]  /*48d0*/  LOP3.LUT R19, R19, 0x64006400, RZ, 0xfc, !PT ;  /* 0x6400640013137812 */ /* 0x000fe400078efcff */
[----:B------:R-:W-:Y:S01]  /*48e0*/  LOP3.LUT R9, R12, 0x3f003f, RZ, 0xc0, !PT ;  /* 0x003f003f0c097812 */ /* 0x000fe200078ec0ff */
[----:B------:R-:W-:Y:S01]  /*48f0*/  HADD2 R17, R18, -1056, -1056 ;  /* 0xe420e42012117430 */ /* 0x000fe20000000000 */
[----:B------:R-:W-:Y:S01]  /*4900*/  HFMA2.MMA R45, R16, R11, R45 ;  /* 0x0000000b102d7235 */ /* 0x000fe2000000002d */
[----:B------:R-:W-:Y:S01]  /*4910*/  LOP3.LUT R16, R14, 0x3f003f, RZ, 0xc0, !PT ;  /* 0x003f003f0e107812 */ /* 0x000fe200078ec0ff */
[----:B------:R-:W-:Y:S01]  /*4920*/  HADD2 R19, R19, -1056, -1056 ;  /* 0xe420e42013137430 */ /* 0x000fe20000000000 */
[----:B------:R-:W-:-:S02]  /*4930*/  SHF.R.U32.HI R12, RZ, 0x6, R12 ;  /* 0x00000006ff0c7819 */ /* 0x000fc4000001160c */
[----:B------:R-:W-:Y:S01]  /*4940*/  LOP3.LUT R9, R9, 0x64006400, RZ, 0xfc, !PT ;  /* 0x6400640009097812 */ /* 0x000fe200078efcff */
[----:B------:R-:W-:Y:S01]  /*4950*/  HFMA2.MMA R38, R17, R11, R38 ;  /* 0x0000000b11267235 */ /* 0x000fe20000000026 */
[----:B------:R-:W-:Y:S01]  /*4960*/  SHF.R.U32.HI R14, RZ, 0x6, R14 ;  /* 0x00000006ff0e7819 */ /* 0x000fe2000001160e */
[----:B------:R-:W-:Y:S01]  /*4970*/  HFMA2 R8, R19, R11, R8 ;  /* 0x0000000b13087231 */ /* 0x000fe20000000008 */
[----:B------:R-:W-:Y:S01]  /*4980*/  LOP3.LUT R16, R16, 0x64006400, RZ, 0xfc, !PT ;  /* 0x6400640010107812 */ /* 0x000fe200078efcff */
[----:B------:R-:W-:Y:S01]  /*4990*/  HADD2 R18, R9, -1056, -1056 ;  /* 0xe420e42009127430 */ /* 0x000fe20000000000 */
[----:B------:R-:W-:Y:S02]  /*49a0*/  LOP3.LUT R12, R12, 0x3f003f, RZ, 0xc0, !PT ;  /* 0x003f003f0c0c7812 */ /* 0x000fe400078ec0ff */
[----:B------:R-:W-:Y:S01]  /*49b0*/  LOP3.LUT R11, R13, 0x3f003f, RZ, 0xc0, !PT ;  /* 0x003f003f0d0b7812 */ /* 0x000fe200078ec0ff */
[----:B------:R-:W-:Y:S01]  /*49c0*/  HADD2 R9, R16, -1056, -1056 ;  /* 0xe420e42010097430 */ /* 0x000fe20000000000 */
[----:B------:R-:W-:-:S02]  /*49d0*/  LOP3.LUT R14, R14, 0x3f003f, RZ, 0xc0, !PT ;  /* 0x003f003f0e0e7812 */ /* 0x000fc400078ec0ff */
[----:B------:R-:W-:Y:S02]  /*49e0*/  LOP3.LUT R12, R12, 0x64006400, RZ, 0xfc, !PT ;  /* 0x640064000c0c7812 */ /* 0x000fe400078efcff */
[----:B------:R-:W-:Y:S01]  /*49f0*/  LOP3.LUT R11, R11, 0x64006400, RZ, 0xfc, !PT ;  /* 0x640064000b0b7812 */ /* 0x000fe200078efcff */
[-C--:B0-----:R-:W-:Y:S01]  /*4a00*/  HFMA2.MMA R45, R18, R20.reuse, R45 ;  /* 0x00000014122d7235 */ /* 0x081fe2000000002d */
[----:B------:R-:W-:Y:S01]  /*4a10*/  LOP3.LUT R14, R14, 0x64006400, RZ, 0xfc, !PT ;  /* 0x640064000e0e7812 */ /* 0x000fe200078efcff */
[----:B------:R-:W-:Y:S01]  /*4a20*/  HADD2 R12, R12, -1056, -1056 ;  /* 0xe420e4200c0c7430 */ /* 0x000fe20000000000 */
[----:B------:R-:W-:Y:S01]  /*4a30*/  HFMA2.MMA R38, R9, R20, R38 ;  /* 0x0000001409267235 */ /* 0x000fe20000000026 */
[----:B------:R-:W-:Y:S01]  /*4a40*/  HADD2 R11, R11, -1056, -1056 ;  /* 0xe420e4200b0b7430 */ /* 0x000fe20000000000 */
[----:B------:R-:W-:Y:S01]  /*4a50*/  SHF.R.U32.HI R13, RZ, 0x6, R13 ;  /* 0x00000006ff0d7819 */ /* 0x000fe2000001160d */
[----:B------:R-:W-:Y:S01]  /*4a60*/  HADD2 R9, R14, -1056, -1056 ;  /* 0xe420e4200e097430 */ /* 0x000fe20000000000 */
[----:B------:R-:W-:Y:S01]  /*4a70*/  LOP3.LUT R17, R15, 0x3f003f, RZ, 0xc0, !PT ;  /* 0x003f003f0f117812 */ /* 0x000fe200078ec0ff */
[----:B------:R-:W-:Y:S01]  /*4a80*/  HFMA2 R10, R11, R20, R10 ;  /* 0x000000140b0a7231 */ /* 0x000fe2000000000a */
[----:B------:R-:W-:Y:S01]  /*4a90*/  SHF.R.U32.HI R15, RZ, 0x6, R15 ;  /* 0x00000006ff0f7819 */ /* 0x000fe2000001160f */
[-C--:B------:R-:W-:Y:S01]  /*4aa0*/  HFMA2.MMA R11, R12, R21.reuse, R45 ;  /* 0x000000150c0b7235 */ /* 0x080fe2000000002d */
[----:B------:R-:W-:Y:S01]  /*4ab0*/  LOP3.LUT R13, R13, 0x3f003f, RZ, 0xc0, !PT ;  /* 0x003f003f0d0d7812 */ /* 0x000fe200078ec0ff */
[----:B------:R-:W-:Y:S01]  /*4ac0*/  HADD2 R12, R31, -1056, -1056 ;  /* 0xe420e4201f0c7430 */ /* 0x000fe20000000000 */
[----:B------:R-:W-:Y:S01]  /*4ad0*/  HFMA2.MMA R38, R9, R21, R38 ;  /* 0x0000001509267235 */ /* 0x000fe20000000026 */
[----:B------:R-:W-:Y:S01]  /*4ae0*/  LOP3.LUT R17, R17, 0x64006400, RZ, 0xfc, !PT ;  /* 0x6400640011117812 */ /* 0x000fe200078efcff */
[----:B------:R-:W-:Y:S01]  /*4af0*/  HADD2 R9, R36, -1056, -1056 ;  /* 0xe420e42024097430 */ /* 0x000fe20000000000 */
[----:B------:R-:W-:-:S02]  /*4b00*/  LOP3.LUT R15, R15, 0x3f003f, RZ, 0xc0, !PT ;  /* 0x003f003f0f0f7812 */ /* 0x000fc400078ec0ff */
[----:B------:R-:W-:Y:S01]  /*4b10*/  LOP3.LUT R13, R13, 0x64006400, RZ, 0xfc, !PT ;  /* 0x640064000d0d7812 */ /* 0x000fe200078efcff */
[-C--:B------:R-:W-:Y:S01]  /*4b20*/  HFMA2.MMA R11, R12, R22.reuse, R11 ;  /* 0x000000160c0b7235 */ /* 0x080fe2000000000b */
[----:B------:R-:W-:Y:S01]  /*4b30*/  LOP3.LUT R15, R15, 0x64006400, RZ, 0xfc, !PT ;  /* 0x640064000f0f7812 */ /* 0x000fe200078efcff */
[----:B------:R-:W-:Y:S01]  /*4b40*/  HADD2 R17, R17, -1056, -1056 ;  /* 0xe420e42011117430 */ /* 0x000fe20000000000 */
[----:B------:R-:W-:Y:S01]  /*4b50*/  LOP3.LUT R33, R33, 0x64006400, RZ, 0xfc, !PT ;  /* 0x6400640021217812 */ /* 0x000fe200078efcff */
[----:B------:R-:W-:Y:S01]  /*4b60*/  HADD2 R13, R13, -1056, -1056 ;  /* 0xe420e4200d0d7430 */ /* 0x000fe20000000000 */
[----:B------:R-:W-:Y:S01]  /*4b70*/  LOP3.LUT R37, R37, 0x64006400, RZ, 0xfc, !PT ;  /* 0x6400640025257812 */ /* 0x000fe200078efcff */
[----:B------:R-:W-:Y:S01]  /*4b80*/  HFMA2.MMA R38, R9, R22, R38 ;  /* 0x0000001609267235 */ /* 0x000fe20000000026 */
[----:B------:R-:W-:Y:S01]  /*4b90*/  LOP3.LUT R35, R35, 0x64006400, RZ, 0xfc, !PT ;  /* 0x6400640023237812 */ /* 0x000fe200078efcff */
[----:B------:R-:W-:Y:S01]  /*4ba0*/  HFMA2 R8, R17, R20, R8 ;  /* 0x0000001411087231 */ /* 0x000fe20000000008 */
[----:B------:R-:W-:Y:S01]  /*4bb0*/  LOP3.LUT R34, R34, 0x64006400, RZ, 0xfc, !PT ;  /* 0x6400640022227812 */ /* 0x000fe200078efcff */
[----:B------:R-:W-:Y:S01]  /*4bc0*/  HADD2 R15, R15, -1056, -1056 ;  /* 0xe420e4200f0f7430 */ /* 0x000fe20000000000 */
[----:B------:R-:W-:Y:S01]  /*4bd0*/  LOP3.LUT R32, R32, 0x64006400, RZ, 0xfc, !PT ;  /* 0x6400640020207812 */ /* 0x000fe200078efcff */
[----:B------:R-:W-:Y:S01]  /*4be0*/  HADD2 R33, R33, -1056, -1056 ;  /* 0xe420e42021217430 */ /* 0x000fe20000000000 */
[----:B------:R-:W-:Y:S01]  /*4bf0*/  HFMA2.MMA R11, R30, R23, R11 ;  /* 0x000000171e0b7235 */ /* 0x000fe2000000000b */
[----:B------:R-:W-:-:S02]  /*4c00*/  HFMA2 R10, R13, R21, R10 ;  /* 0x000000150d0a7231 */ /* 0x000fc4000000000a */
[----:B------:R-:W-:Y:S02]  /*4c10*/  HADD2 R37, R37, -1056, -1056 ;  /* 0xe420e42025257430 */ /* 0x000fe40000000000 */
[----:B------:R-:W-:Y:S01]  /*4c20*/  HFMA2 R8, R15, R21, R8 ;  /* 0x000000150f087231 */ /* 0x000fe20000000008 */
[----:B------:R-:W-:Y:S01]  /*4c30*/  HFMA2.MMA R38, R33, R23, R38 ;  /* 0x0000001721267235 */ /* 0x000fe20000000026 */
[----:B------:R-:W-:Y:S02]  /*4c40*/  HADD2 R35, R35, -1056, -1056 ;  /* 0xe420e42023237430 */ /* 0x000fe40000000000 */
[-C--:B------:R-:W-:Y:S02]  /*4c50*/  HFMA2 R10, R37, R22.reuse, R10 ;  /* 0x00000016250a7231 */ /* 0x080fe4000000000a */
[----:B------:R-:W-:Y:S02]  /*4c60*/  HADD2 R9, R34, -1056, -1056 ;  /* 0xe420e42022097430 */ /* 0x000fe40000000000 */
[----:B------:R-:W-:-:S02]  /*4c70*/  HFMA2 R8, R35, R22, R8 ;  /* 0x0000001623087231 */ /* 0x000fc40000000008 */
[----:B------:R-:W-:Y:S02]  /*4c80*/  HADD2 R13, R32, -1056, -1056 ;  /* 0xe420e420200d7430 */ /* 0x000fe40000000000 */
[-C--:B------:R-:W-:Y:S02]  /*4c90*/  HFMA2 R10, R9, R23.reuse, R10 ;  /* 0x00000017090a7231 */ /* 0x080fe4000000000a */
[----:B------:R-:W-:Y:S02]  /*4ca0*/  HFMA2 R8, R13, R23, R8 ;  /* 0x000000170d087231 */ /* 0x000fe40000000008 */
[----:B------:R-:W-:Y:S02]  /*4cb0*/  HADD2 R11, R11.H0_H0, R11.H1_H1 ;  /* 0x3000000b0b0b7230 */ /* 0x000fe40000000800 */
[----:B------:R-:W-:Y:S02]  /*4cc0*/  HADD2 R10, R10.H0_H0, R10.H1_H1 ;  /* 0x3000000a0a0a7230 */ /* 0x000fe40000000800 */
[----:B------:R-:W-:-:S02]  /*4cd0*/  HADD2 R38, R38.H0_H0, R38.H1_H1 ;  /* 0x3000002626267230 */ /* 0x000fc40000000800 */
[----:B------:R-:W-:Y:S01]  /*4ce0*/  HADD2 R19, R8.H0_H0, R8.H1_H1 ;  /* 0x3000000808137230 */ /* 0x000fe20000000800 */
[----:B------:R-:W-:-:S04]  /*4cf0*/  PRMT R11, R11, 0x5410, R10 ;  /* 0x000054100b0b7816 */ /* 0x000fc8000000000a */
[----:B------:R-:W-:Y:S02]  /*4d00*/  PRMT R38, R38, 0x5410, R19 ;  /* 0x0000541026267816 */ /* 0x000fe40000000013 */
[----:B------:R-:W-:-:S03]  /*4d10*/  HFMA2.MMA R3, R11, R28, R3 ;  /* 0x0000001c0b037235 */ /* 0x000fc60000000003 */
[----:B------:R-:W-:-:S08]  /*4d20*/  HFMA2 R2, R38, R29, R2 ;  /* 0x0000001d26027231 */ /* 0x000fd00000000002 */
.L_x_4634:
[----:B------:R-:W-:Y:S05]  /*4d30*/  @P2 BRA `(.L_x_4635) ;  /* 0x0000000800d82947 */ /* 0x000fea0003800000 */
        /* <DEDUP_REMOVED lines=12> */
[----:B------:R-:W-:Y:S02]  /*4e00*/  LOP3.LUT R38, R8, 0x3f003f, RZ, 0xc0, !PT ;  /* 0x003f003f08267812 */ /* 0x000fe400078ec0ff */
[----:B------:R-:W-:Y:S02]  /*4e10*/  LOP3.LUT R40, R10, 0x3f003f, RZ, 0xc0, !PT ;  /* 0x003f003f0a287812 */ /* 0x000fe400078ec0ff */
[----:B-1----:R-:W-:-:S02]  /*4e20*/  LOP3.LUT R37, R9, 0x3f003f, RZ, 0xc0, !PT ;  /* 0x003f003f09257812 */ /* 0x002fc400078ec0ff */
[----:B------:R-:W-:Y:S02]  /*4e30*/  LOP3.LUT R35, R39, 0x64006400, RZ, 0xfc, !PT ;  /* 0x6400640027237812 */ /* 0x000fe400078efcff */
[--C-:B------:R-:W-:Y:S02]  /*4e40*/  SHF.R.U32.HI R31, RZ, 0xc, R8.reuse ;  /* 0x0000000cff1f7819 */ /* 0x100fe40000011608 */
[----:B------:R-:W-:Y:S01]  /*4e50*/  SHF.R.U32.HI R8, RZ, 0x6, R8 ;  /* 0x00000006ff087819 */ /* 0x000fe20000011608 */
[----:B------:R-:W-:Y:S01]  /*4e60*/  HADD2 R35, R35, -1056, -1056 ;  /* 0xe420e42023237430 */ /* 0x000fe20000000000 */
[----:B------:R-:W-:Y:S02]  /*4e70*/  LOP3.LUT R38, R38, 0x64006400, RZ, 0xfc, !PT ;  /* 0x6400640026267812 */ /* 0x000fe400078efcff */
[----:B------:R-:W-:Y:S02]  /*4e80*/  LOP3.LUT R36, R40, 0x64006400, RZ, 0xfc, !PT ;  /* 0x6400640028247812 */ /* 0x000fe400078efcff */
[----:B------:R-:W-:Y:S01]  /*4e90*/  LOP3.LUT R37, R37, 0x64006400, RZ, 0xfc, !PT ;  /* 0x6400640025257812 */ /* 0x000fe200078efcff */
[----:B------:R-:W-:Y:S01]  /*4ea0*/  HADD2 R9, R38, -1056, -1056 ;  /* 0xe420e42026097430 */ /* 0x000fe20000000000 */
[--C-:B------:R-:W-:Y:S01]  /*4eb0*/  SHF.R.U32.HI R33, RZ, 0xc, R10.reuse ;  /* 0x0000000cff217819 */ /* 0x100fe2000001160a */
[----:B------:R-:W-:Y:S01]  /*4ec0*/  HADD2 R39, R36, -1056, -1056 ;  /* 0xe420e42024277430 */ /* 0x000fe20000000000 */
[----:B------:R-:W-:Y:S01]  /*4ed0*/  LOP3.LUT R34, R11, 0x3f003f, RZ, 0xc0, !PT ;  /* 0x003f003f0b227812 */ /* 0x000fe200078ec0ff */
[----:B------:R-:W-:Y:S01]  /*4ee0*/  HADD2 R36, R37, -1056, -1056 ;  /* 0xe420e42025247430 */ /* 0x000fe20000000000 */
[----:B------:R-:W-:Y:S01]  /*4ef0*/  SHF.R.U32.HI R10, RZ, 0x6, R10 ;  /* 0x00000006ff0a7819 */ /* 0x000fe2000001160a */
[----:B0-----:R-:W-:Y:S01]  /*4f00*/  HFMA2 R37, R35, R20, RZ.H0_H0 ;  /* 0x0000001423257231 */ /* 0x001fe200000400ff */
[----:B------:R-:W-:Y:S01]  /*4f10*/  LOP3.LUT R8, R8, 0x3f003f, RZ, 0xc0, !PT ;  /* 0x003f003f08087812 */ /* 0x000fe200078ec0ff */
[----:B------:R-:W-:Y:S01]  /*4f20*/  HFMA2.MMA R9, R9, R20, RZ ;  /* 0x0000001409097235 */ /* 0x000fe200000000ff */
[----:B------:R-:W-:-:S02]  /*4f30*/  LOP3.LUT R34, R34, 0x64006400, RZ, 0xfc, !PT ;  /* 0x6400640022227812 */ /* 0x000fc400078efcff */
[----:B------:R-:W-:Y:S02]  /*4f40*/  LOP3.LUT R8, R8, 0x64006400, RZ, 0xfc, !PT ;  /* 0x6400640008087812 */ /* 0x000fe400078efcff */
[----:B------:R-:W-:Y:S01]  /*4f50*/  LOP3.LUT R35, R10, 0x3f003f, RZ, 0xc0, !PT ;  /* 0x003f003f0a237812 */ /* 0x000fe200078ec0ff */
[----:B------:R-:W-:Y:S01]  /*4f60*/  HADD2 R41, R34, -1056, -1056 ;  /* 0xe420e42022297430 */ /* 0x000fe20000000000 */
[--C-:B------:R-:W-:Y:S01]  /*4f70*/  SHF.R.U32.HI R30, RZ, 0xc, R11.reuse ;  /* 0x0000000cff1e7819 */ /* 0x100fe2000001160b */
[----:B------:R-:W-:Y:S01]  /*4f80*/  HADD2 R34, R8, -1056, -1056 ;  /* 0xe420e42008227430 */ /* 0x000fe20000000000 */
[----:B------:R-:W-:Y:S01]  /*4f90*/  SHF.R.U32.HI R11, RZ, 0x6, R11 ;  /* 0x00000006ff0b7819 */ /* 0x000fe2000001160b */
[----:B------:R-:W-:Y:S01]  /*4fa0*/  HFMA2 R10, R36, R21, R37 ;  /* 0x00000015240a7231 */ /* 0x000fe20000000025 */
[----:B------:R-:W-:Y:S01]  /*4fb0*/  LOP3.LUT R35, R35, 0x64006400, RZ, 0xfc, !PT ;  /* 0x6400640023237812 */ /* 0x000fe200078efcff */
[----:B------:R-:W-:Y:S01]  /*4fc0*/  HFMA2.MMA R8, R39, R20, RZ ;  /* 0x0000001427087235 */ /* 0x000fe200000000ff */
[----:B------:R-:W-:Y:S01]  /*4fd0*/  LOP3.LUT R37, R11, 0x3f003f, RZ, 0xc0, !PT ;  /* 0x003f003f0b257812 */ /* 0x000fe200078ec0ff */
[----:B------:R-:W-:Y:S01]  /*4fe0*/  HFMA2.MMA R9, R34, R21, R9 ;  /* 0x0000001522097235 */ /* 0x000fe20000000009 */
[----:B---3--:R-:W-:Y:S01]  /*4ff0*/  LOP3.LUT R36, R14, 0x3f003f, RZ, 0xc0, !PT ;  /* 0x003f003f0e247812 */ /* 0x008fe200078ec0ff */
[----:B------:R-:W-:Y:S01]  /*5000*/  HADD2 R35, R35, -1056, -1056 ;  /* 0xe420e42023237430 */ /* 0x000fe20000000000 */
[----:B------:R-:W-:Y:S01]  /*5010*/  LOP3.LUT R37, R37, 0x64006400, RZ, 0xfc, !PT ;  /* 0x6400640025257812 */ /* 0x000fe200078efcff */
[----:B------:R-:W-:Y:S01]  /*5020*/  HFMA2 R20, R41, R20, RZ.H0_H0 ;  /* 0x0000001429147231 */ /* 0x000fe200000400ff */
[----:B------:R-:W-:-:S02]  /*5030*/  LOP3.LUT R11, R12, 0x3f003f, RZ, 0xc0, !PT ;  /* 0x003f003f0c0b7812 */ /* 0x000fc400078ec0ff */
[----:B------:R-:W-:Y:S01]  /*5040*/  LOP3.LUT R34, R13, 0x3f003f, RZ, 0xc0, !PT ;  /* 0x003f003f0d227812 */ /* 0x000fe200078ec0ff */
[----:B------:R-:W-:Y:S01]  /*5050*/  HFMA2.MMA R8, R35, R21, R8 ;  /* 0x0000001523087235 */ /* 0x000fe20000000008 */
[----:B------:R-:W-:Y:S01]  /*5060*/  LOP3.LUT R36, R36, 0x64006400, RZ, 0xfc, !PT ;  /* 0x6400640024247812 */ /* 0x000fe200078efcff */
[----:B------:R-:W-:Y:S01]  /*5070*/  HADD2 R39, R37, -1056, -1056 ;  /* 0xe420e42025277430 */ /* 0x000fe20000000000 */
[----:B------:R-:W-:Y:S02]  /*5080*/  LOP3.LUT R11, R11, 0x64006400, RZ, 0xfc, !PT ;  /* 0x640064000b0b7812 */ /* 0x000fe400078efcff */
[----:B------:R-:W-:Y:S01]  /*5090*/  LOP3.LUT R34, R34, 0x64006400, RZ, 0xfc, !PT ;  /* 0x6400640022227812 */ /* 0x000fe200078efcff */
[----:B------:R-:W-:Y:S01]  /*50a0*/  HADD2 R37, R36, -1056, -1056 ;  /* 0xe420e42024257430 */ /* 0x000fe20000000000 */
[----:B------:R-:W-:Y:S01]  /*50b0*/  SHF.R.U32.HI R36, RZ, 0x6, R15 ;  /* 0x00000006ff247819 */ /* 0x000fe2000001160f */
[----:B------:R-:W-:Y:S01]  /*50c0*/  HADD2 R38, R11, -1056, -1056 ;  /* 0xe420e4200b267430 */ /* 0x000fe20000000000 */
[----:B------:R-:W-:Y:S01]  /*50d0*/  LOP3.LUT R31, R31, 0xf000f, RZ, 0xc0, !PT ;  /* 0x000f000f1f1f7812 */ /* 0x000fe200078ec0ff */
[----:B------:R-:W-:Y:S01]  /*50e0*/  HADD2 R35, R34, -1056, -1056 ;  /* 0xe420e42022237430 */ /* 0x000fe20000000000 */
[----:B------:R-:W-:Y:S01]  /*50f0*/  SHF.R.U32.HI R34, RZ, 0x6, R14 ;  /* 0x00000006ff227819 */ /* 0x000fe2000001160e */
[----:B------:R-:W-:Y:S01]  /*5100*/  HFMA2 R11, R39, R21, R20 ;  /* 0x00000015270b7231 */ /* 0x000fe20000000014 */
[-C--:B------:R-:W-:Y:S01]  /*5110*/  HFMA2.MMA R21, R37, R22.reuse, R8 ;  /* 0x0000001625157235 */ /* 0x080fe20000000008 */
[----:B------:R-:W-:Y:S01]  /*5120*/  SHF.R.U32.HI R8, RZ, 0x6, R12 ;  /* 0x00000006ff087819 */ /* 0x000fe2000001160c */
[----:B------:R-:W-:Y:S01]  /*5130*/  HFMA2 R10, R35, R22, R10 ;  /* 0x00000016230a7231 */ /* 0x000fe2000000000a */
[----:B------:R-:W-:Y:S01]  /*5140*/  LOP3.LUT R35, R15, 0x3f003f, RZ, 0xc0, !PT ;  /* 0x003f003f0f237812 */ /* 0x000fe200078ec0ff */
[----:B------:R-:W-:Y:S01]  /*5150*/  HFMA2.MMA R9, R38, R22, R9 ;  /* 0x0000001626097235 */ /* 0x000fe20000000009 */
[----:B------:R-:W-:-:S02]  /*5160*/  SHF.R.U32.HI R20, RZ, 0x6, R13 ;  /* 0x00000006ff147819 */ /* 0x000fc4000001160d */
        /* <DEDUP_REMOVED lines=17> */
[-C--:B------:R-:W-:Y:S01]  /*5280*/  HFMA2.MMA R22, R8, R23.reuse, R9 ;  /* 0x0000001708167235 */ /* 0x080fe20000000009 */
[-C--:B------:R-:W-:Y:S01]  /*5290*/  HFMA2 R20, R35, R23.reuse, R10 ;  /* 0x0000001723147231 */ /* 0x080fe2000000000a */
[----:B------:R-:W-:Y:S01]  /*52a0*/  HFMA2.MMA R21, R34, R23, R21 ;  /* 0x0000001722157235 */ /* 0x000fe20000000015 */
[----:B------:R-:W-:Y:S01]  /*52b0*/  HFMA2 R23, R36, R23, R11 ;  /* 0x0000001724177231 */ /* 0x000fe2000000000b */
[----:B------:R-:W-:Y:S01]  /*52c0*/  SHF.R.U32.HI R36, RZ, 0xc, R14 ;  /* 0x0000000cff247819 */ /* 0x000fe2000001160e */
[----:B------:R-:W0:Y:S01]  /*52d0*/  LDS.128 R8, [UR4+0x30] ;  /* 0x00003004ff087984 */ /* 0x000e220008000c00 */
[----:B------:R-:W-:-:S02]  /*52e0*/  SHF.R.U32.HI R34, RZ, 0xc, R12 ;  /* 0x0000000cff227819 */ /* 0x000fc4000001160c */
[----:B----4-:R-:W-:Y:S02]  /*52f0*/  SHF.R.U32.HI R14, RZ, 0x8, R18 ;  /* 0x00000008ff0e7819 */ /* 0x010fe40000011612 */
[----:B------:R-:W-:Y:S02]  /*5300*/  SHF.R.U32.HI R12, RZ, 0x8, R16 ;  /* 0x00000008ff0c7819 */ /* 0x000fe40000011610 */
[----:B------:R-:W-:Y:S02]  /*5310*/  SHF.R.U32.HI R35, RZ, 0xc, R13 ;  /* 0x0000000cff237819 */ /* 0x000fe4000001160d */
[----:B------:R-:W-:Y:S02]  /*5320*/  LOP3.LUT R14, R37, 0x300030, R14, 0xf8, !PT ;  /* 0x00300030250e7812 */ /* 0x000fe400078ef80e */
[----:B------:R-:W-:Y:S02]  /*5330*/  SHF.R.U32.HI R13, RZ, 0x8, R17 ;  /* 0x00000008ff0d7819 */ /* 0x000fe40000011611 */
[----:B------:R-:W-:-:S02]  /*5340*/  SHF.R.U32.HI R33, RZ, 0xc, R15 ;  /* 0x0000000cff217819 */ /* 0x000fc4000001160f */
[----:B------:R-:W-:Y:S02]  /*5350*/  LOP3.LUT R12, R31, 0x300030, R12, 0xf8, !PT ;  /* 0x003000301f0c7812 */ /* 0x000fe400078ef80c */
[----:B------:R-:W-:Y:S02]  /*5360*/  LOP3.LUT R37, R30, 0xf000f, RZ, 0xc0, !PT ;  /* 0x000f000f1e257812 */ /* 0x000fe400078ec0ff */
[----:B------:R-:W-:Y:S02]  /*5370*/  LOP3.LUT R34, R34, 0xf000f, RZ, 0xc0, !PT ;  /* 0x000f000f22227812 */ /* 0x000fe400078ec0ff */
[----:B------:R-:W-:Y:S02]  /*5380*/  LOP3.LUT R30, R35, 0xf000f, RZ, 0xc0, !PT ;  /* 0x000f000f231e7812 */ /* 0x000fe400078ec0ff */
[----:B------:R-:W-:Y:S02]  /*5390*/  SHF.R.U32.HI R15, RZ, 0xa, R16 ;  /* 0x0000000aff0f7819 */ /* 0x000fe40000011610 */
[----:B------:R-:W-:-:S02]  /*53a0*/  SHF.R.U32.HI R31, RZ, 0xa, R17 ;  /* 0x0000000aff1f7819 */ /* 0x000fc40000011611 */
[----:B------:R-:W-:Y:S02]  /*53b0*/  LOP3.LUT R36, R36, 0xf000f, RZ, 0xc0, !PT ;  /* 0x000f000f24247812 */ /* 0x000fe400078ec0ff */
[----:B------:R-:W-:Y:S02]  /*53c0*/  SHF.R.U32.HI R35, RZ, 0xa, R18 ;  /* 0x0000000aff237819 */ /* 0x000fe40000011612 */
[----:B------:R-:W-:Y:S02]  /*53d0*/  LOP3.LUT R13, R32, 0x300030, R13, 0xf8, !PT ;  /* 0x00300030200d7812 */ /* 0x000fe400078ef80d */
[----:B------:R-:W-:Y:S02]  /*53e0*/  SHF.R.U32.HI R32, RZ, 0x8, R19 ;  /* 0x00000008ff207819 */ /* 0x000fe40000011613 */
[----:B------:R-:W-:Y:S02]  /*53f0*/  LOP3.LUT R15, R34, 0x300030, R15, 0xf8, !PT ;  /* 0x00300030220f7812 */ /* 0x000fe400078ef80f */
[----:B------:R-:W-:-:S02]  /*5400*/  LOP3.LUT R31, R30, 0x300030, R31, 0xf8, !PT ;  /* 0x003000301e1f7812 */ /* 0x000fc400078ef81f */
[----:B------:R-:W-:Y:S02]  /*5410*/  LOP3.LUT R30, R36, 0x300030, R35, 0xf8, !PT ;  /* 0x00300030241e7812 */ /* 0x000fe400078ef823 */
[----:B------:R-:W-:Y:S02]  /*5420*/  LOP3.LUT R34, R16, 0x3f003f, RZ, 0xc0, !PT ;  /* 0x003f003f10227812 */ /* 0x000fe400078ec0ff */
[----:B------:R-:W-:Y:S02]  /*5430*/  LOP3.LUT R36, R18, 0x3f003f, RZ, 0xc0, !PT ;  /* 0x003f003f12247812 */ /* 0x000fe400078ec0ff */
[----:B------:R-:W-:Y:S02]  /*5440*/  LOP3.LUT R32, R37, 0x300030, R32, 0xf8, !PT ;  /* 0x0030003025207812 */ /* 0x000fe400078ef820 */
[----:B------:R-:W-:Y:S02]  /*5450*/  SHF.R.U32.HI R16, RZ, 0x6, R16 ;  /* 0x00000006ff107819 */ /* 0x000fe40000011610 */
[----:B------:R-:W-:-:S02]  /*5460*/  LOP3.LUT R37, R34, 0x64006400, RZ, 0xfc, !PT ;  /* 0x6400640022257812 */ /* 0x000fc400078efcff */
[----:B------:R-:W-:Y:S02]  /*5470*/  SHF.R.U32.HI R18, RZ, 0x6, R18 ;  /* 0x00000006ff127819 */ /* 0x000fe40000011612 */
[----:B------:R-:W-:Y:S01]  /*5480*/  LOP3.LUT R36, R36, 0x64006400, RZ, 0xfc, !PT ;  /* 0x6400640024247812 */ /* 0x000fe200078efcff */
[----:B------:R-:W-:Y:S01]  /*5490*/  HADD2 R37, R37, -1056, -1056 ;  /* 0xe420e42025257430 */ /* 0x000fe20000000000 */
[----:B------:R-:W-:Y:S02]  /*54a0*/  LOP3.LUT R38, R17, 0x3f003f, RZ, 0xc0, !PT ;  /* 0x003f003f11267812 */ /* 0x000fe400078ec0ff */
[----:B------:R-:W-:Y:S01]  /*54b0*/  SHF.R.U32.HI R35, RZ, 0xa, R19 ;  /* 0x0000000aff237819 */ /* 0x000fe20000011613 */
[----:B------:R-:W-:Y:S01]  /*54c0*/  HADD2 R36, R36, -1056, -1056 ;  /* 0xe420e42024247430 */ /* 0x000fe20000000000 */
[----:B------:R-:W-:Y:S01]  /*54d0*/  LOP3.LUT R34, R19, 0x3f003f, RZ, 0xc0, !PT ;  /* 0x003f003f13227812 */ /* 0x000fe200078ec0ff */
[----:B0-----:R-:W-:Y:S01]  /*54e0*/  HFMA2.MMA R22, R37, R8, R22 ;  /* 0x0000000825167235 */ /* 0x001fe20000000016 */
[----:B------:R-:W-:-:S02]  /*54f0*/  SHF.R.U32.HI R17, RZ, 0x6, R17 ;  /* 0x00000006ff117819 */ /* 0x000fc40000011611 */
[----:B------:R-:W-:Y:S01]  /*5500*/  SHF.R.U32.HI R19, RZ, 0x6, R19 ;  /* 0x00000006ff137819 */ /* 0x000fe20000011613 */
[----:B------:R-:W-:Y:S01]  /*5510*/  HFMA2.MMA R21, R36, R8, R21 ;  /* 0x0000000824157235 */ /* 0x000fe20000000015 */
        /* <DEDUP_REMOVED lines=9> */
[-C--:B------:R-:W-:Y:S01]  /*55b0*/  HFMA2 R20, R39, R8.reuse, R20 ;  /* 0x0000000827147231 */ /* 0x080fe20000000014 */
[----:B------:R-:W-:Y:S01]  /*55c0*/  LOP3.LUT R16, R16, 0x64006400, RZ, 0xfc, !PT ;  /* 0x6400640010107812 */ /* 0x000fe200078efcff */
[----:B------:R-:W-:Y:S01]  /*55d0*/  HFMA2 R23, R34, R8, R23 ;  /* 0x0000000822177231 */ /* 0x000fe20000000017 */
[----:B------:R-:W-:-:S02]  /*55e0*/  LOP3.LUT R18, R18, 0x64006400, RZ, 0xfc, !PT ;  /* 0x6400640012127812 */ /* 0x000fc400078efcff */
[----:B------:R-:W-:Y:S02]  /*55f0*/  LOP3.LUT R17, R17, 0x64006400, RZ, 0xfc, !PT ;  /* 0x6400640011117812 */ /* 0x000fe400078efcff */
        /* <DEDUP_REMOVED lines=19> */
[-C--:B------:R-:W-:Y:S01]  /*5730*/  HFMA2.MMA R22, R9, R10.reuse, R22 ;  /* 0x0000000a09167235 */ /* 0x080fe20000000016 */
[----:B------:R-:W-:Y:S01]  /*5740*/  LOP3.LUT R31, R31, 0x64006400, RZ, 0xfc, !PT ;  /* 0x640064001f1f7812 */ /* 0x000fe200078efcff */
[----:B------:R-:W-:Y:S01]  /*5750*/  HFMA2.MMA R21, R14, R10, R21 ;  /* 0x0000000a0e157235 */ /* 0x000fe20000000015 */
        /* <DEDUP_REMOVED lines=20> */
.L_x_4635:
[----:B------:R-:W-:Y:S01]  /*58a0*/  VIADD R7, R7, 0x20 ;  /* 0x0000002007077836 */ /* 0x000fe20000000000 */
[----:B------:R-:W-:Y:S01]  /*58b0*/  UIADD3 UR4, UR4, 0x40, URZ ;  /* 0x0000004004047890 */ /* 0x000fe2000fffe03f */
[----:B------:R-:W-:-:S03]  /*58c0*/  IMAD.WIDE.U32 R18, R5, 0x18, R26 ;  /* 0x0000001805127825 */ /* 0x000fc600078e001a */
[----:B------:R-:W-:Y:S01]  /*58d0*/  ISETP.GE.AND P0, PT, R7, UR5, PT ;  /* 0x0000000507007c0c */ /* 0x000fe2000bf06270 */
[----:B------:R-:W-:Y:S01]  /*58e0*/  IMAD R9, R25, 0x18, RZ ;  /* 0x0000001819097824 */ /* 0x000fe200078e02ff */
[----:B------:R-:W-:-:S04]  /*58f0*/  ISETP.LT.AND P2, PT, R7, R24, PT ;  /* 0x000000180700720c */ /* 0x000fc80003f41270 */
[----:B------:R-:W-:-:S09]  /*5900*/  IADD3 R19, R19, R9, RZ ;  /* 0x0000000913137210 */ /* 0x000fd20007ffe0ff */
[----:B------:R-:W-:Y:S05]  /*5910*/  @!P0 BRA P2, `(.L_x_4636) ;  /* 0xffffffe400ec8947 */ /* 0x000fea000103ffff */
.L_x_4633:
[----:B------:R-:W-:Y:S05]  /*5920*/  @P1 EXIT ;  /* 0x000000000000194d */ /* 0x000fea0003800000 */
[----:B------:R-:W2:Y:S01]  /*5930*/  S2R R0, SR_CTAID.X ;  /* 0x0000000000007919 */ /* 0x000ea20000002500 */
[----:B------:R-:W3:Y:S01]  /*5940*/  S2UR UR4, SR_CTAID.Y ;  /* 0x00000000000479c3 */ /* 0x000ee20000002600 */
[----:B------:R-:W2:Y:S07]  /*5950*/  S2R R7, SR_TID.X ;  /* 0x0000000000077919 */ /* 0x000eae0000002100 */
[----:B-----5:R-:W4:Y:S01]  /*5960*/  LDC.64 R8, c[0x0][0x230] ;  /* 0x00008c00ff087b82 */ /* 0x020f220000000a00 */
[----:B--2---:R-:W-:-:S05]  /*5970*/  IMAD R0, R0, 0x40, R7 ;  /* 0x0000004000007824 */ /* 0x004fca00078e0207 */
[----:B------:R-:W-:-:S05]  /*5980*/  SHF.L.U32 R0, R0, 0x2, RZ ;  /* 0x0000000200007819 */ /* 0x000fca00000006ff */
[----:B---3--:R-:W-:Y:S02]  /*5990*/  IMAD R7, R5, UR4, R0 ;  /* 0x0000000405077c24 */ /* 0x008fe4000f8e0200 */
[----:B------:R-:W-:Y:S02]  /*59a0*/  HMUL2 R5, R3, R6.H0_H0 ;  /* 0x2000000603057232 */ /* 0x000fe40000000000 */
[----:B----4-:R-:W-:-:S05]  /*59b0*/  IMAD.WIDE R8, R7, 0x2, R8 ;  /* 0x0000000207087825 */ /* 0x010fca00078e0208 */
[----:B------:R2:W-:Y:S01]  /*59c0*/  ATOM.E.ADD.F16x2.RN.STRONG.GPU P0, RZ, desc[UR6][R8.64], R5 ;  /* 0x0000000508ff79a2 */ /* 0x0005e2000810e1c6 */
[----:B------:R-:W-:Y:S01]  /*59d0*/  BSSY B0, `(.L_x_4637) ;  /* 0x0000010000007945 */ /* 0x000fe20003800000 */
[----:B------:R-:W-:-:S03]  /*59e0*/  HMUL2 R7, R2, R6.H0_H0 ;  /* 0x2000000602077232 */ /* 0x000fc60000000000 */
[----:B--2---:R-:W-:Y:S05]  /*59f0*/  @P0 BRA `(.L_x_4638) ;  /* 0x0000000000340947 */ /* 0x004fea0003800000 */
[----:B------:R-:W2:Y:S02]  /*5a00*/  QSPC.E.S P0, RZ, [R8] ;  /* 0x0000000008ff73aa */ /* 0x000ea40000000500 */
[----:B--2---:R-:W-:Y:S05]  /*5a10*/  @!P0 BRA `(.L_x_4639) ;  /* 0x0000000000208947 */ /* 0x004fea0003800000 */
[----:B------:R-:W-:-:S05]  /*5a20*/  IMAD.MOV.U32 R2, RZ, RZ, R8 ;  /* 0x000000ffff027224 */ /* 0x000fca00078e0008 */
[----:B------:R-:W-:-:S07]  /*5a30*/  MOV R0, R2 ;  /* 0x0000000200007202 */ /* 0x000fce0000000f00 */
.L_x_4640:
[----:B------:R-:W2:Y:S02]  /*5a40*/  LDS R2, [R0] ;  /* 0x0000000000027984 */ /* 0x000ea40000000800 */
[----:B--2---:R-:W-:-:S10]  /*5a50*/  HFMA2.MMA R3, R2, 1, 1, R5 ;  /* 0x3c003c0002037835 */ /* 0x004fd40000000005 */
[----:B------:R-:W2:Y:S02]  /*5a60*/  ATOMS.CAST.SPIN R3, [R0], R2, R3 ;  /* 0x000000020003738d */ /* 0x000ea40001800003 */
[----:B--2---:R-:W-:-:S13]  /*5a70*/  ISETP.EQ.U32.AND P0, PT, R3, 0x1, PT ;  /* 0x000000010300780c */ /* 0x004fda0003f02070 */
[----:B------:R-:W-:Y:S05]  /*5a80*/  @!P0 BRA `(.L_x_4640) ;  /* 0xfffffffc00ec8947 */ /* 0x000fea000383ffff */
[----:B------:R-:W-:Y:S05]  /*5a90*/  BRA `(.L_x_4638) ;  /* 0x00000000000c7947 */ /* 0x000fea0003800000 */
.L_x_4639:
[----:B------:R-:W2:Y:S02]  /*5aa0*/  LD.E R0, desc[UR6][R8.64] ;  /* 0x0000000608007980 */ /* 0x000ea4000c101900 */
[----:B--2---:R-:W-:-:S05]  /*5ab0*/  IADD3 R3, R5, R0, RZ ;  /* 0x0000000005037210 */ /* 0x004fca0007ffe0ff */
[----:B------:R2:W-:Y:S02]  /*5ac0*/  ST.E desc[UR6][R8.64], R3 ;  /* 0x0000000308007985 */ /* 0x0005e4000c101906 */
.L_x_4638:
[----:B------:R-:W-:Y:S05]  /*5ad0*/  BSYNC B0 ;  /* 0x0000000000007941 */ /* 0x000fea0003800000 */
.L_x_4637:
[----:B------:R3:W-:Y:S02]  /*5ae0*/  ATOM.E.ADD.F16x2.RN.STRONG.GPU P0, RZ, desc[UR6][R8.64+0x4], R7 ;  /* 0x0000040708ff79a2 */ /* 0x0007e4000810e1c6 */
[----:B---3--:R-:W-:Y:S05]  /*5af0*/  @P0 EXIT ;  /* 0x000000000000094d */ /* 0x008fea0003800000 */
[----:B------:R-:W3:Y:S02]  /*5b00*/  QSPC.E.S P0, RZ, [R8+0x4] ;  /* 0x0000040008ff73aa */ /* 0x000ee40000000500 */
[----:B---3--:R-:W-:Y:S05]  /*5b10*/  @!P0 BRA `(.L_x_4641) ;  /* 0x0000000000208947 */ /* 0x008fea0003800000 */
[----:B------:R-:W-:-:S05]  /*5b20*/  IMAD.MOV.U32 R2, RZ, RZ, R8 ;  /* 0x000000ffff027224 */ /* 0x000fca00078e0008 */
[----:B------:R-:W-:-:S07]  /*5b30*/  MOV R0, R2 ;  /* 0x0000000200007202 */ /* 0x000fce0000000f00 */
.L_x_4642:
[----:B------:R-:W2:Y:S02]  /*5b40*/  LDS R2, [R0+0x4] ;  /* 0x0000040000027984 */ /* 0x000ea40000000800 */
[----:B--2---:R-:W-:-:S06]  /*5b50*/  HADD2 R3, R2, R7 ;  /* 0x0000000702037230 */ /* 0x004fcc0000000000 */
[----:B------:R-:W2:Y:S02]  /*5b60*/  ATOMS.CAST.SPIN R3, [R0+0x4], R2, R3 ;  /* 0x000004020003738d */ /* 0x000ea40001800003 */
[----:B--2---:R-:W-:-:S13]  /*5b70*/  ISETP.EQ.U32.AND P0, PT, R3, 0x1, PT ;  /* 0x000000010300780c */ /* 0x004fda0003f02070 */
[----:B------:R-:W-:Y:S05]  /*5b80*/  @!P0 BRA `(.L_x_4642) ;  /* 0xfffffffc00ec8947 */ /* 0x000fea000383ffff */
[----:B------:R-:W-:Y:S05]  /*5b90*/  EXIT ;  /* 0x000000000000794d */ /* 0x000fea0003800000 */
.L_x_4641:
[----:B------:R-:W2:Y:S02]  /*5ba0*/  LD.E R0, desc[UR6][R8.64+0x4] ;  /* 0x0000040608007980 */ /* 0x000ea4000c101900 */
[----:B--2---:R-:W-:-:S05]  /*5bb0*/  IADD3 R3, R7, R0, RZ ;  /* 0x0000000007037210 */ /* 0x004fca0007ffe0ff */
[----:B------:R-:W-:Y:S01]  /*5bc0*/  ST.E desc[UR6][R8.64+0x4], R3 ;  /* 0x0000040308007985 */ /* 0x000fe2000c101906 */
[----:B------:R-:W-:Y:S05]  /*5bd0*/  EXIT ;  /* 0x000000000000794d */ /* 0x000fea0003800000 */
.L_x_4643:
        /* <DEDUP_REMOVED lines=10> */
.L_x_5251:


//--------------------- .text._Z23gemm_half_q_half_kernelILi1ELi40ELb1ELb1ELi64EEvPK6__halfPKjS4_S2_PS0_iiiiPKtS7_iiiiiibS2_i --------------------------
	.section	.text._Z23gemm_half_q_half_kernelILi1ELi40ELb1ELb1ELi64EEvPK6__halfPKjS4_S2_PS0_iiiiPKtS7_iiiiiibS2_i,"ax",@progbits
	.align	128
        .global         _Z23gemm_half_q_half_kernelILi1ELi40ELb1ELb1ELi64EEvPK6__halfPKjS4_S2_PS0_iiiiPKtS7_iiiiiibS2_i
        .type           _Z23gemm_half_q_half_kernelILi1ELi40ELb1ELb1ELi64EEvPK6__halfPKjS4_S2_PS0_iiiiPKtS7_iiiiiibS2_i,@function
        .size           _Z23gemm_half_q_half_kernelILi1ELi40ELb1ELb1ELi64EEvPK6__halfPKjS4_S2_PS0_iiiiPKtS7_iiiiiibS2_i,(.L_x_5252 - _Z23gemm_half_q_half_kernelILi1ELi40ELb1ELb1ELi64EEvPK6__halfPKjS4_S2_PS0_iiiiPKtS7_iiiiiibS2_i)
        .other          _Z23gemm_half_q_half_kernelILi1ELi40ELb1ELb1ELi64EEvPK6__halfPKjS4_S2_PS0_iiiiPKtS7_iiiiiibS2_i,@"STO_CUDA_ENTRY STV_DEFAULT"
_Z23gemm_half_q_half_kernelILi1ELi40ELb1ELb1ELi64EEvPK6__halfPKjS4_S2_PS0_iiiiPKtS7_iiiiiibS2_i:
.text._Z23gemm_half_q_half_kernelILi1ELi40ELb1ELb1ELi64EEvPK6__halfPKjS4_S2_PS0_iiiiPKtS7_iiiiiibS2_i:
        /* <DEDUP_REMOVED lines=16> */
[----:B0-----:R-:W-:-:S04]  /*0100*/  SHF.L.U32 R24, R11, 0x6, RZ ;  /* 0x000000060b187819 */ /* 0x001fc800000006ff */
[CC--:B--2---:R-:W-:Y:S02]  /*0110*/  IADD3 R7, R24.reuse, R9.reuse, RZ ;  /* 0x0000000918077210 */ /* 0x0c4fe40007ffe0ff */
[----:B-1----:R-:W-:Y:S02]  /*0120*/  VIADDMNMX R25, R24, 0x40, R5, PT ;  /* 0x0000004018197846 */ /* 0x002fe40003800105 */
[----:B---3--:R-:W-:Y:S02]  /*0130*/  LEA R13, R2, R9, 0x6 ;  /* 0x00000009020d7211 */ /* 0x008fe400078e30ff */
        /* <DEDUP_REMOVED lines=12> */
[----:B------:R-:W-:-:S04]  /*0200*/  @!P0 IADD3 R7, P2, R7, R4, RZ ;  /* 0x0000000407078210 */ /* 0x000fc80007f5e0ff */
[----:B------:R-:W-:Y:S02]  /*0210*/  @!P0 IADD3.X R8, R8, R5, RZ, P2, !PT ;  /* 0x0000000508088210 */ /* 0x000fe400017fe4ff */
[----:B------:R-:W-:-:S04]  /*0220*/  @!P0 LEA R6, P2, R7, UR4, 0x1 ;  /* 0x0000000407068c11 */ /* 0x000fc8000f8408ff */
[----:B------:R-:W-:-:S06]  /*0230*/  @!P0 LEA.HI.X R7, R7, UR5, R8, 0x1, P2 ;  /* 0x0000000507078c11 */ /* 0x000fcc00090f0c08 */
[----:B------:R-:W3:Y:S01]  /*0240*/  @!P0 LDG.E.U16.CONSTANT R7, desc[UR6][R6.64] ;  /* 0x0000000606078981 */ /* 0x000ee2000c1e9500 */
[----:B--2---:R-:W-:-:S04]  /*0250*/  @P0 IADD3 R10, P3, R4, R3, RZ ;  /* 0x00000003040a0210 */ /* 0x004fc80007f7e0ff */
[----:B------:R-:W-:Y:S02]  /*0260*/  @P0 IADD3.X R5, RZ, R5, RZ, P3, !PT ;  /* 0x00000005ff050210 */ /* 0x000fe40001ffe4ff */
[----:B------:R-:W-:-:S04]  /*0270*/  @P0 LEA R4, P3, R10, UR4, 0x1 ;  /* 0x000000040a040c11 */ /* 0x000fc8000f8608ff */
[----:B------:R-:W-:-:S06]  /*0280*/  @P0 LEA.HI.X R5, R10, UR5, R5, 0x1, P3 ;  /* 0x000000050a050c11 */ /* 0x000fcc00098f0c05 */
[----:B------:R-:W2:Y:S01]  /*0290*/  @P0 LDG.E.U16.CONSTANT R5, desc[UR6][R4.64] ;  /* 0x0000000604050981 */ /* 0x000ea2000c1e9500 */
[----:B------:R-:W0:Y:S01]  /*02a0*/  S2UR UR5, SR_CgaCtaId ;  /* 0x00000000000579c3 */ /* 0x000e220000008800 */
[----:B------:R-:W-:Y:S02]  /*02b0*/  UMOV UR4, 0x400 ;  /* 0x0000040000047882 */ /* 0x000fe40000000000 */
[----:B0-----:R-:W-:-:S06]  /*02c0*/  ULEA UR4, UR5, UR4, 0x18 ;  /* 0x0000000405047291 */ /* 0x001fcc000f8ec03f */
[----:B------:R-:W-:-:S05]  /*02d0*/  LEA R2, R9, UR4, 0x1 ;  /* 0x0000000409027c11 */ /* 0x000fca000f8e08ff */
[----:B--2---:R0:W-:Y:S04]  /*02e0*/  @P0 STS.U16 [R2], R5 ;  /* 0x0000000502000388 */ /* 0x0041e80000000400 */
[----:B---3--:R0:W-:Y:S02]  /*02f0*/  @!P0 STS.U16 [R2], R7 ;  /* 0x0000000702008388 */ /* 0x0081e40000000400 */
.L_x_4645:
[----:B------:R-:W-:Y:S05]  /*0300*/  BSYNC B0 ;  /* 0x0000000000007941 */ /* 0x000fea0003800000 */
.L_x_4644:
[----:B------:R-:W-:Y:S01]  /*0310*/  ULDC UR4, c[0x0][0x23c] ;  /* 0x00008f0000047ab9 */ /* 0x000fe20000000800 */
[----:B------:R-:W-:Y:S02]  /*0320*/  SHF.L.U32 R13, R13, 0x2, RZ ;  /* 0x000000020d0d7819 */ /* 0x000fe400000006ff */
[----:B0-----:R-:W-:-:S04]  /*0330*/  MOV R2, UR4 ;  /* 0x0000000400027c02 */ /* 0x001fc80008000f00 */
[----:B------:R-:W-:-:S13]  /*0340*/  ISETP.GE.AND P0, PT, R13, R2, PT ;  /* 0x000000020d00720c */ /* 0x000fda0003f06270 */
[----:B------:R-:W-:Y:S05]  /*0350*/  @P0 EXIT ;  /* 0x000000000000094d */ /* 0x000fea0003800000 */
[----:B------:R-:W0:Y:S01]  /*0360*/  LDC.64 R4, c[0x0][0x248] ;  /* 0x00009200ff047b82 */ /* 0x000e220000000a00 */
[----:B------:R-:W-:-:S07]  /*0370*/  SHF.L.U32 R17, R11, 0x7, RZ ;  /* 0x000000070b117819 */ /* 0x000fce00000006ff */
[----:B------:R-:W1:Y:S01]  /*0380*/  LDC.U8 R3, c[0x0][0x270] ;  /* 0x00009c00ff037b82 */ /* 0x000e620000000000 */
[----:B0-----:R-:W-:-:S05]  /*0390*/  IMAD.WIDE R16, R17, 0x2, R4 ;  /* 0x0000000211107825 */ /* 0x001fca00078e0204 */
[----:B------:R0:W5:Y:S01]  /*03a0*/  LDG.E.U16.CONSTANT R9, desc[UR6][R16.64+0x2] ;  /* 0x0000020610097981 */ /* 0x000162000c1e9500 */
[----:B-1----:R-:W-:-:S04]  /*03b0*/  PRMT R3, R3, 0x8880, RZ ;  /* 0x0000888003037816 */ /* 0x002fc800000000ff */
[----:B------:R-:W-:-:S04]  /*03c0*/  ISETP.NE.AND P0, PT, R3, RZ, PT ;  /* 0x000000ff0300720c */ /* 0x000fc80003f05270 */
[----:B------:R-:W-:-:S04]  /*03d0*/  ISETP.NE.OR P0, PT, R11, RZ, !P0 ;  /* 0x000000ff0b00720c */ /* 0x000fc80004705670 */
[----:B------:R-:W-:Y:S02]  /*03e0*/  ISETP.LE.OR P2, PT, R12, UR8, P0 ;  /* 0x000000080c007c0c */ /* 0x000fe40008743670 */
[----:B------:R-:W-:-:S11]  /*03f0*/  ISETP.GE.AND P0, PT, R24, R25, PT ;  /* 0x000000191800720c */ /* 0x000fd60003f06270 */
        /* <DEDUP_REMOVED lines=8> */
[----:B------:R-:W-:Y:S02]  /*0480*/  SHF.R.S32.HI R8, RZ, 0x1f, R13 ;  /* 0x0000001fff087819 */ /* 0x000fe4000001140d */
[----:B------:R-:W-:Y:S02]  /*0490*/  SHF.L.U32 R14, R13, 0x2, RZ ;  /* 0x000000020d0e7819 */ /* 0x000fe400000006ff */
[----:B------:R-:W-:Y:S01]  /*04a0*/  LEA.HI R15, R8, R13, RZ, 0x3 ;  /* 0x0000000d080f7211 */ /* 0x000fe200078f18ff */
[----:B------:R-:W-:Y:S01]  /*04b0*/  HFMA2.MMA R8, -RZ, RZ, 0, 0 ;  /* 0x00000000ff087435 */ /* 0x000fe200000001ff */
[----:B------:R-:W-:Y:S01]  /*04c0*/  MOV R12, R24 ;  /* 0x00000018000c7202 */ /* 0x000fe20000000f00 */
[----:B------:R-:W2:Y:S01]  /*04d0*/  LDC.64 R10, c[0x0][0x228] ;  /* 0x00008a00ff0a7b82 */ /* 0x000ea20000000a00 */
[----:B------:R-:W-:-:S02]  /*04e0*/  LOP3.LUT R14, R14, 0x10, RZ, 0xc0, !PT ;  /* 0x000000100e0e7812 */ /* 0x000fc400078ec0ff */
[----:B-1----:R-:W-:-:S07]  /*04f0*/  SHF.R.S32.HI R15, RZ, 0x3, R15 ;  /* 0x00000003ff0f7819 */ /* 0x002fce000001140f */
.L_x_4647:
[----:B-----5:R-:W-:-:S05]  /*0500*/  IADD3 R21, R3, R8, RZ ;  /* 0x0000000803157210 */ /* 0x020fca0007ffe0ff */
        /* <DEDUP_REMOVED lines=9> */
[----:B------:R-:W-:-:S05]  /*05a0*/  IMAD.WIDE R22, R23, 0x2, R4 ;  /* 0x0000000217167825 */ /* 0x000fca00078e0204 */
        /* <DEDUP_REMOVED lines=17> */
[----:B0-----:R-:W-:Y:S01]  /*06c0*/  IMAD R20, R18, R18, RZ ;  /* 0x0000001212147224 */ /* 0x001fe200078e02ff */
[----:B------:R-:W-:Y:S01]  /*06d0*/  I2F.F16 R27, R27 ;  /* 0x0000001b001b7306 */ /* 0x000fe20000200c00 */
[----:B------:R-:W-:-:S07]  /*06e0*/  ISETP.GE.AND P2, PT, R12, R25, PT ;  /* 0x000000190c00720c */ /* 0x000fce0003f46270 */
[----:B------:R-:W0:Y:S08]  /*06f0*/  I2F.F16 R28, R28 ;  /* 0x0000001c001c7306 */ /* 0x000e300000200c00 */
[----:B------:R-:W-:Y:S01]  /*0700*/  I2F.F16 R19, R20 ;  /* 0x0000001400137306 */ /* 0x000fe20000200c00 */
[----:B0-----:R-:W-:-:S07]  /*0710*/  PRMT R27, R27, 0x5410, R28 ;  /* 0x000054101b1b7816 */ /* 0x001fce000000001c */
[----:B------:R-:W0:Y:S01]  /*0720*/  I2F.F16 R26, R26 ;  /* 0x0000001a001a7306 */ /* 0x000e220000200c00 */
[----:B--2---:R-:W-:Y:S01]  /*0730*/  HMUL2 R18, R27, R16.H0_H0 ;  /* 0x200000101b127232 */ /* 0x004fe20000000000 */
[----:B0-----:R-:W-:-:S05]  /*0740*/  PRMT R19, R26, 0x5410, R19 ;  /* 0x000054101a137816 */ /* 0x001fca0000000013 */
[----:B------:R-:W-:Y:S01]  /*0750*/  HMUL2 R19, R19, R16.H0_H0 ;  /* 0x2000001013137232 */ /* 0x000fe20000000000 */
[C---:B------:R-:W-:Y:S02]  /*0760*/  LEA R16, R8.reuse, R1, 0x3 ;  /* 0x0000000108107211 */ /* 0x040fe400078e18ff */
[----:B------:R-:W-:-:S03]  /*0770*/  IADD3 R8, R8, 0x1, RZ ;  /* 0x0000000108087810 */ /* 0x000fc60007ffe0ff */
[----:B------:R1:W-:Y:S01]  /*0780*/  STL.64 [R16], R18 ;  /* 0x0000001210007387 */ /* 0x0003e20000100a00 */
[----:B------:R-:W-:Y:S05]  /*0790*/  @!P2 BRA `(.L_x_4647) ;  /* 0xfffffffc0058a947 */ /* 0x000fea000383ffff */
.L_x_4646:
[----:B------:R2:W5:Y:S01]  /*07a0*/  LDL.64 R28, [R1] ;  /* 0x00000000011c7983 */ /* 0x0005620000100a00 */
[----:B------:R-:W3:Y:S01]  /*07b0*/  LDC R3, c[0x0][0x25c] ;  /* 0x00009700ff037b82 */ /* 0x000ee20000000800 */
[----:B------:R-:W-:Y:S01]  /*07c0*/  ULDC UR4, c[0x0][0x258] ;  /* 0x0000960000047ab9 */ /* 0x000fe20000000800 */
[----:B------:R-:W-:Y:S02]  /*07d0*/  CS2R R4, SRZ ;  /* 0x0000000000047805 */ /* 0x000fe4000001ff00 */
[----:B------:R-:W-:-:S04]  /*07e0*/  ISETP.GT.AND P2, PT, R24, UR4, PT ;  /* 0x0000000418007c0c */ /* 0x000fc8000bf44270 */
[----:B0-----:R-:W0:Y:S01]  /*07f0*/  LDC R7, c[0x0][0x264] ;  /* 0x00009900ff077b82 */ /* 0x001e220000000800 */
[----:B---3--:R-:W-:-:S08]  /*0800*/  ISETP.GT.AND P3, PT, R24, R3, PT ;  /* 0x000000031800720c */ /* 0x008fd00003f64270 */
[----:B--2---:R-:W-:Y:S05]  /*0810*/  @!P2 BRA `(.L_x_4648) ;  /* 0x00000000001ca947 */ /* 0x004fea0003800000 */
[----:B------:R-:W2:Y:S02]  /*0820*/  LDC R5, c[0x0][0x25c] ;  /* 0x00009700ff057b82 */ /* 0x000ea40000000800 */
[----:B--2---:R-:W-:-:S04]  /*0830*/  VIMNMX R5, R24, R5, PT ;  /* 0x0000000518057248 */ /* 0x004fc80003fe0100 */
[----:B------:R-:W-:-:S04]  /*0840*/  IADD3 R5, R5, -UR4, RZ ;  /* 0x8000000405057c10 */ /* 0x000fc8000fffe0ff */
[----:B------:R-:W-:-:S04]  /*0850*/  SHF.R.S32.HI R6, RZ, 0x1f, R5 ;  /* 0x0000001fff067819 */ /* 0x000fc80000011405 */
[----:B------:R-:W-:-:S04]  /*0860*/  LEA.HI R6, R6, R5, RZ, 0x5 ;  /* 0x0000000506067211 */ /* 0x000fc800078f28ff */
[----:B------:R-:W-:-:S05]  /*0870*/  SHF.R.S32.HI R6, RZ, 0x5, R6 ;  /* 0x00000005ff067819 */ /* 0x000fca0000011406 */
[----:B------:R-:W-:-:S07]  /*0880*/  IMAD R5, R6, 0x6, RZ ;  /* 0x0000000606057824 */ /* 0x000fce00078e02ff */
.L_x_4648:
        /* <DEDUP_REMOVED lines=8> */
.L_x_4649:
[----:B------:R-:W-:Y:S01]  /*0910*/  ULDC UR5, c[0x0][0x260] ;  /* 0x0000980000057ab9 */ /* 0x000fe20000000800 */
[----:B------:R-:W-:Y:S01]  /*0920*/  HFMA2.MMA R6, -RZ, RZ, 0, 0 ;  /* 0x00000000ff067435 */ /* 0x000fe200000001ff */
[C---:B------:R-:W-:Y:S02]  /*0930*/  ISETP.GT.AND P2, PT, R24.reuse, UR5, PT ;  /* 0x0000000518007c0c */ /* 0x040fe4000bf44270 */
[----:B0-----:R-:W-:Y:S02]  /*0940*/  ISETP.GT.AND P3, PT, R24, R7, PT ;  /* 0x000000071800720c */ /* 0x001fe40003f64270 */
[----:B------:R-:W-:-:S09]  /*0950*/  MOV R11, RZ ;  /* 0x000000ff000b7202 */ /* 0x000fd20000000f00 */
        /* <DEDUP_REMOVED lines=8> */
.L_x_4650:
        /* <DEDUP_REMOVED lines=8> */
.L_x_4651:
[----:B------:R-:W-:Y:S01]  /*0a60*/  ULDC UR5, c[0x0][0x268] ;  /* 0x00009a0000057ab9 */ /* 0x000fe20000000800 */
[----:B------:R-:W-:Y:S01]  /*0a70*/  HFMA2.MMA R7, -RZ, RZ, 0, 0 ;  /* 0x00000000ff077435 */ /* 0x000fe200000001ff */
        /* <DEDUP_REMOVED lines=9> */
.L_x_4652:
[C---:B------:R-:W-:Y:S01]  /*0b10*/  VIMNMX R8, R24.reuse, UR4, PT ;  /* 0x0000000418087c48 */ /* 0x040fe2000bfe0100 */
[----:B------:R-:W0:Y:S01]  /*0b20*/  S2UR UR5, SR_CgaCtaId ;  /* 0x00000000000579c3 */ /* 0x000e220000008800 */
[----:B------:R-:W-:Y:S01]  /*0b30*/  ISETP.GE.OR P0, PT, R24, R3, P0 ;  /* 0x000000031800720c */ /* 0x000fe20000706670 */
[----:B------:R-:W-:Y:S01]  /*0b40*/  ULDC.64 UR8, c[0x0][0x218] ;  /* 0x0000860000087ab9 */ /* 0x000fe20000000a00 */
[----:B------:R-:W-:Y:S01]  /*0b50*/  SHF.R.S32.HI R15, RZ, 0x1f, R8 ;  /* 0x0000001fff0f7819 */ /* 0x000fe20000011408 */
[----:B------:R-:W-:Y:S01]  /*0b60*/  UMOV UR4, 0x400 ;  /* 0x0000040000047882 */ /* 0x000fe20000000000 */
[----:B------:R-:W-:Y:S02]  /*0b70*/  MOV R3, RZ ;  /* 0x000000ff00037202 */ /* 0x000fe40000000f00 */
[----:B------:R-:W-:-:S04]  /*0b80*/  LEA.HI R15, R15, R8, RZ, 0x5 ;  /* 0x000000080f0f7211 */ /* 0x000fc800078f28ff */
[----:B------:R-:W-:-:S04]  /*0b90*/  SHF.R.S32.HI R8, RZ, 0x5, R15 ;  /* 0x00000005ff087819 */ /* 0x000fc8000001140f */
[----:B------:R-:W-:-:S04]  /*0ba0*/  LEA R5, R8, R5, 0x3 ;  /* 0x0000000508057211 */ /* 0x000fc800078e18ff */
[----:B------:R-:W-:Y:S02]  /*0bb0*/  IADD3 R4, R11, R5, R4 ;  /* 0x000000050b047210 */ /* 0x000fe40007ffe004 */
[----:B------:R-:W-:Y:S02]  /*0bc0*/  SHF.R.S32.HI R5, RZ, 0x1f, R13 ;  /* 0x0000001fff057819 */ /* 0x000fe4000001140d */
[----:B------:R-:W-:Y:S01]  /*0bd0*/  IADD3 R7, R7, R4, R6 ;  /* 0x0000000407077210 */ /* 0x000fe20007ffe006 */
[----:B0-----:R-:W-:Y:S01]  /*0be0*/  ULEA UR4, UR5, UR4, 0x18 ;  /* 0x0000000405047291 */ /* 0x001fe2000f8ec03f */
[----:B------:R-:W-:-:S03]  /*0bf0*/  PRMT R6, RZ, 0x5410, RZ ;  /* 0x00005410ff067816 */ /* 0x000fc600000000ff */
[----:B------:R-:W-:Y:S01]  /*0c00*/  IMAD R4, R7, R2, RZ ;  /* 0x0000000207047224 */ /* 0x000fe200078e02ff */
[----:B------:R-:W-:-:S04]  /*0c10*/  PRMT R7, RZ, 0x5410, RZ ;  /* 0x00005410ff077816 */ /* 0x000fc800000000ff */
[----:B------:R-:W-:-:S04]  /*0c20*/  IADD3 R13, P2, R13, R4, RZ ;  /* 0x000000040d0d7210 */ /* 0x000fc80007f5e0ff */
[----:B------:R-:W-:Y:S02]  /*0c30*/  LEA.HI.X.SX32 R4, R4, R5, 0x1, P2 ;  /* 0x0000000504047211 */ /* 0x000fe400010f0eff */
[C---:B------:R-:W-:Y:S02]  /*0c40*/  LEA R26, P2, R13.reuse, UR8, 0x2 ;  /* 0x000000080d1a7c11 */ /* 0x040fe4000f8410ff */
[----:B-----5:R-:W-:Y:S02]  /*0c50*/  IADD3 R5, R24, R9, RZ ;  /* 0x0000000918057210 */ /* 0x020fe40007ffe0ff */
[----:B------:R-:W-:Y:S01]  /*0c60*/  LEA.HI.X R13, R13, UR9, R4, 0x2, P2 ;  /* 0x000000090d0d7c11 */ /* 0x000fe200090f1404 */
[----:B------:R-:W-:Y:S08]  /*0c70*/  @P0 BRA `(.L_x_4653) ;  /* 0x0000001800240947 */ /* 0x000ff00003800000 */
[----:B------:R-:W-:Y:S01]  /*0c80*/  SHF.R.S32.HI R4, RZ, 0x1f, R2 ;  /* 0x0000001fff047819 */ /* 0x000fe20000011402 */
[----:B------:R-:W-:Y:S01]  /*0c90*/  ULDC UR5, c[0x0][0x25c] ;  /* 0x0000970000057ab9 */ /* 0x000fe20000000800 */
[----:B------:R-:W-:Y:S02]  /*0ca0*/  MOV R3, RZ ;  /* 0x000000ff00037202 */ /* 0x000fe40000000f00 */
[----:B------:R-:W-:Y:S02]  /*0cb0*/  PRMT R6, RZ, 0x5410, RZ ;  /* 0x00005410ff067816 */ /* 0x000fe400000000ff */
[----:B------:R-:W-:-:S07]  /*0cc0*/  PRMT R7, RZ, 0x5410, RZ ;  /* 0x00005410ff077816 */ /* 0x000fce00000000ff */
.L_x_4656:
[----:B------:R-:W-:Y:S01]  /*0cd0*/  ISETP.NE.AND P0, PT, R24, R5, PT ;  /* 0x000000051800720c */ /* 0x000fe20003f05270 */
[----:B------:R-:W1:-:S12]  /*0ce0*/  LDC R2, c[0x0][0x23c] ;  /* 0x00008f00ff027b82 */ /* 0x000e580000000800 */
[----:B------:R-:W0:Y:S01]  /*0cf0*/  @!P0 LDC.64 R10, c[0x0][0x248] ;  /* 0x00009200ff0a8b82 */ /* 0x000e220000000a00 */
[----:B------:R-:W-:Y:S02]  /*0d00*/  @!P0 IADD3 R3, R3, 0x1, RZ ;  /* 0x0000000103038810 */ /* 0x000fe40007ffe0ff */
[----:B------:R-:W-:Y:S02]  /*0d10*/  MOV R27, R13 ;  /* 0x0000000d001b7202 */ /* 0x000fe40000000f00 */
[----:B------:R-:W-:Y:S02]  /*0d20*/  @!P0 SHF.L.U32 R9, R24, 0x1, RZ ;  /* 0x0000000118098819 */ /* 0x000fe400000006ff */
[----:B------:R-:W-:Y:S01]  /*0d30*/  @!P0 LEA R8, R3, R1, 0x3 ;  /* 0x0000000103088211 */ /* 0x000fe200078e18ff */
[----:B------:R-:W2:Y:S01]  /*0d40*/  LDG.E.128.CONSTANT R20, desc[UR6][R26.64] ;  /* 0x000000061a147981 */ /* 0x000ea2000c1e9d00 */
[----:B-1----:R-:W-:-:S04]  /*0d50*/  IMAD.WIDE R16, R2, 0x4, R26 ;  /* 0x0000000402107825 */ /* 0x002fc800078e021a */
[----:B------:R-:W-:Y:S02]  /*0d60*/  IMAD.WIDE R12, R2, 0x4, R16 ;  /* 0x00000004020c7825 */ /* 0x000fe400078e0210 */
[----:B------:R-:W3:Y:S02]  /*0d70*/  LDG.E.128.CONSTANT R16, desc[UR6][R16.64] ;  /* 0x0000000610107981 */ /* 0x000ee4000c1e9d00 */
[----:B0-----:R-:W-:Y:S02]  /*0d80*/  @!P0 IMAD.WIDE R10, R9, 0x2, R10 ;  /* 0x00000002090a8825 */ /* 0x001fe400078e020a */
[----:B------:R-:W4:Y:S04]  /*0d90*/  LDG.E.128.CONSTANT R12, desc[UR6][R12.64] ;  /* 0x000000060c0c7981 */ /* 0x000f28000c1e9d00 */
[----:B------:R-:W5:Y:S04]  /*0da0*/  @!P0 LDL.64 R8, [R8] ;  /* 0x0000000008088983 */ /* 0x000f680000100a00 */
[----:B------:R-:W3:Y:S01]  /*0db0*/  @!P0 LDG.E.U16.CONSTANT R11, desc[UR6][R10.64+0x2] ;  /* 0x000002060a0b8981 */ /* 0x000ee2000c1e9500 */
[----:B------:R-:W-:-:S04]  /*0dc0*/  PRMT R30, R0, 0x9910, RZ ;  /* 0x00009910001e7816 */ /* 0x000fc800000000ff */
[----:B------:R-:W-:Y:S02]  /*0dd0*/  ISETP.EQ.OR P2, PT, R30, RZ, P1 ;  /* 0x000000ff1e00720c */ /* 0x000fe40000f42670 */
[----:B--2---:R-:W-:-:S04]  /*0de0*/  SHF.R.U32.HI R30, RZ, 0xc, R23 ;  /* 0x0000000cff1e7819 */ /* 0x004fc80000011617 */
[----:B------:R-:W-:Y:S02]  /*0df0*/  LOP3.LUT R30, R30, 0xf000f, RZ, 0xc0, !PT ;  /* 0x000f000f1e1e7812 */ /* 0x000fe400078ec0ff */
[----:B-----5:R-:W-:Y:S02]  /*0e00*/  @!P0 PRMT R28, R8, 0x7610, R28 ;  /* 0x00007610081c8816 */ /* 0x020fe4000000001c */
[----:B------:R-:W-:Y:S02]  /*0e10*/  @!P0 PRMT R29, R9, 0x7610, R29 ;  /* 0x00007610091d8816 */ /* 0x000fe4000000001d */
[----:B------:R-:W-:Y:S02]  /*0e20*/  @!P0 PRMT R28, R28, 0x7610, R8 ;  /* 0x000076101c1c8816 */ /* 0x000fe40000000008 */
[----:B------:R-:W-:Y:S02]  /*0e30*/  @!P0 PRMT R29, R29, 0x7610, R9 ;  /* 0x000076101d1d8816 */ /* 0x000fe40000000009 */
[----:B------:R-:W-:-:S02]  /*0e40*/  SHF.R.U32.HI R8, RZ, 0xc, R20 ;  /* 0x0000000cff087819 */ /* 0x000fc40000011614 */
[----:B------:R-:W-:Y:S02]  /*0e50*/  SHF.R.U32.HI R9, RZ, 0xc, R21 ;  /* 0x0000000cff097819 */ /* 0x000fe40000011615 */
[----:B---3--:R-:W-:Y:S02]  /*0e60*/  @!P0 IADD3 R5, R11, R24, RZ ;  /* 0x000000180b058210 */ /* 0x008fe40007ffe0ff */
[----:B------:R-:W-:Y:S02]  /*0e70*/  SHF.R.U32.HI R11, RZ, 0xc, R22 ;  /* 0x0000000cff0b7819 */ /* 0x000fe40000011616 */
[----:B------:R-:W-:Y:S02]  /*0e80*/  LOP3.LUT R8, R8, 0xf000f, RZ, 0xc0, !PT ;  /* 0x000f000f08087812 */ /* 0x000fe400078ec0ff */
[----:B------:R-:W-:Y:S02]  /*0e90*/  LOP3.LUT R10, R9, 0xf000f, RZ, 0xc0, !PT ;  /* 0x000f000f090a7812 */ /* 0x000fe400078ec0ff */
[----:B----4-:R-:W-:-:S02]  /*0ea0*/  SHF.R.U32.HI R31, RZ, 0x8, R12 ;  /* 0x00000008ff1f7819 */ /* 0x010fc4000001160c */
[----:B------:R-:W-:Y:S02]  /*0eb0*/  SHF.R.U32.HI R37, RZ, 0x8, R13 ;  /* 0x00000008ff257819 */ /* 0x000fe4000001160d */
[----:B------:R-:W-:Y:S02]  /*0ec0*/  LOP3.LUT R11, R11, 0xf000f, RZ, 0xc0, !PT ;  /* 0x000f000f0b0b7812 */ /* 0x000fe400078ec0ff */
[----:B------:R-:W-:Y:S02]  /*0ed0*/  SHF.R.U32.HI R36, RZ, 0x8, R14 ;  /* 0x00000008ff247819 */ /* 0x000fe4000001160e */
[----:B------:R-:W-:Y:S02]  /*0ee0*/  SHF.R.U32.HI R35, RZ, 0x8, R15 ;  /* 0x00000008ff237819 */ /* 0x000fe4000001160f */
[----:B------:R-:W-:Y:S02]  /*0ef0*/  LOP3.LUT R31, R8, 0x300030, R31, 0xf8, !PT ;  /* 0x00300030081f7812 */ /* 0x000fe400078ef81f */
[----:B------:R-:W-:-:S02]  /*0f00*/  LOP3.LUT R37, R10, 0x300030, R37, 0xf8, !PT ;  /* 0x003000300a257812 */ /* 0x000fc400078ef825 */
[----:B------:R-:W-:Y:S02]  /*0f10*/  SHF.R.U32.HI R8, RZ, 0xc, R16 ;  /* 0x0000000cff087819 */ /* 0x000fe40000011610 */
[----:B------:R-:W-:Y:S02]  /*0f20*/  SHF.R.U32.HI R10, RZ, 0xc, R17 ;  /* 0x0000000cff0a7819 */ /* 0x000fe40000011611 */
        /* <DEDUP_REMOVED lines=12> */
[----:B------:R-:W-:Y:S02]  /*0ff0*/  LOP3.LUT R30, R9, 0x300030, R30, 0xf8, !PT ;  /* 0x00300030091e7812 */ /* 0x000fe400078ef81e */
[----:B------:R-:W-:Y:S02]  /*1000*/  LOP3.LUT R34, R11, 0x300030, R34, 0xf8, !PT ;  /* 0x003000300b227812 */ /* 0x000fe400078ef822 */
[----:B------:R-:W-:Y:S02]  /*1010*/  LOP3.LUT R33, R38, 0x300030, R33, 0xf8, !PT ;  /* 0x0030003026217812 */ /* 0x000fe400078ef821 */
        /* <DEDUP_REMOVED lines=144> */
.L_x_4654:
        /* <DEDUP_REMOVED lines=183> */
.L_x_4655:
        /* <DEDUP_REMOVED lines=8> */
.L_x_4653:
[----:B------:R-:W-:Y:S01]  /*2510*/  ISETP.GE.AND P0, PT, R24, R25, PT ;  /* 0x000000191800720c */ /* 0x000fe20003f06270 */
[----:B------:R-:W-:-:S03]  /*2520*/  ULDC UR5, c[0x0][0x264] ;  /* 0x0000990000057ab9 */ /* 0x000fc60000000800 */
[----:B------:R-:W-:-:S13]  /*2530*/  ISETP.GE.OR P0, PT, R24, UR5, P0 ;  /* 0x0000000518007c0c */ /* 0x000fda0008706670 */
[----:B------:R-:W-:Y:S05]  /*2540*/  @P0 BRA `(.L_x_4657) ;  /* 0x0000002400840947 */ /* 0x000fea0003800000 */
[----:B------:R-:W-:Y:S01]  /*2550*/  SHF.R.S32.HI R31, RZ, 0x1f, R2 ;  /* 0x0000001fff1f7819 */ /* 0x000fe20000011402 */
[----:B------:R-:W-:Y:S01]  /*2560*/  ULDC UR5, c[0x0][0x264] ;  /* 0x0000990000057ab9 */ /* 0x000fe20000000800 */
[C---:B------:R-:W-:Y:S02]  /*2570*/  SHF.L.U32 R27, R2.reuse, 0x4, RZ ;  /* 0x00000004021b7819 */ /* 0x040fe400000006ff */
[----:B------:R-:W-:-:S07]  /*2580*/  SHF.L.U64.HI R31, R2, 0x4, R31 ;  /* 0x00000004021f7819 */ /* 0x000fce000001021f */
.L_x_4662:
        /* <DEDUP_REMOVED lines=14> */
[----:B------:R-:W-:Y:S06]  /*2670*/  @P1 BRA `(.L_x_4658) ;  /* 0x00000024001c1947 */ /* 0x000fec0003800000 */
[----:B------:R-:W1:Y:S01]  /*2680*/  LDC R33, c[0x0][0x23c] ;  /* 0x00008f00ff217b82 */ /* 0x000e620000000800 */
[----:B------:R-:W-:Y:S01]  /*2690*/  PRMT R2, R0, 0x9910, RZ ;  /* 0x0000991000027816 */ /* 0x000fe200000000ff */
[----:B------:R-:W-:-:S03]  /*26a0*/  HFMA2.MMA R4, -RZ, RZ, 0, 0.0625 ;  /* 0x00002c00ff047435 */ /* 0x000fc600000001ff */
[----:B------:R-:W-:Y:S01]  /*26b0*/  ISETP.NE.AND P0, PT, R2, RZ, PT ;  /* 0x000000ff0200720c */ /* 0x000fe20003f05270 */
[----:B-1----:R-:W-:-:S04]  /*26c0*/  IMAD.WIDE R18, R33, 0x4, R12 ;  /* 0x0000000421127825 */ /* 0x002fc800078e020c */
[----:B------:R-:W-:-:S08]  /*26d0*/  IMAD.WIDE R14, R33, 0x4, R18 ;  /* 0x00000004210e7825 */ /* 0x000fd000078e0212 */
[----:B------:R-:W-:Y:S05]  /*26e0*/  @!P0 BRA `(.L_x_4659) ;  /* 0x00000008003c8947 */ /* 0x000fea0003800000 */
[----:B------:R-:W2:Y:S04]  /*26f0*/  LDG.E.128.CONSTANT R8, desc[UR6][R12.64] ;  /* 0x000000060c087981 */ /* 0x000ea8000c1e9d00 */
[----:B------:R-:W0:Y:S01]  /*2700*/  LDS.64 R16, [UR4] ;  /* 0x00000004ff107984 */ /* 0x000e220008000a00 */
[C---:B--2---:R-:W-:Y:S02]  /*2710*/  LOP3.LUT R2, R8.reuse, 0xf000f, RZ, 0xc0, !PT ;  /* 0x000f000f08027812 */ /* 0x044fe400078ec0ff */
[----:B------:R-:W-:Y:S02]  /*2720*/  LOP3.LUT R20, R9, 0xf000f, RZ, 0xc0, !PT ;  /* 0x000f000f09147812 */ /* 0x000fe400078ec0ff */
[----:B------:R-:W-:Y:S02]  /*2730*/  LOP3.LUT R22, R8, 0xf000f0, RZ, 0xc0, !PT ;  /* 0x00f000f008167812 */ /* 0x000fe400078ec0ff */
[----:B------:R-:W-:-:S02]  /*2740*/  SHF.R.U32.HI R26, RZ, 0x8, R8 ;  /* 0x00000008ff1a7819 */ /* 0x000fc40000011608 */
[----:B------:R-:W-:Y:S02]  /*2750*/  LOP3.LUT R8, R9, 0xf000f0, RZ, 0xc0, !PT ;  /* 0x00f000f009087812 */ /* 0x000fe400078ec0ff */
[----:B------:R-:W-:Y:S02]  /*2760*/  SHF.R.U32.HI R30, RZ, 0x8, R9 ;  /* 0x00000008ff1e7819 */ /* 0x000fe40000011609 */
        /* <DEDUP_REMOVED lines=11> */
[--C-:B------:R-:W-:Y:S01]  /*2820*/  HADD2.F32 R39, -RZ, R2.reuse.H1_H1 ;  /* 0x30000002ff277230 */ /* 0x100fe20000004100 */
[----:B------:R-:W-:Y:S01]  /*2830*/  SHF.R.U32.HI R35, RZ, 0x8, R11 ;  /* 0x00000008ff237819 */ /* 0x000fe2000001160b */
[----:B------:R-:W-:Y:S02]  /*2840*/  HADD2.F32 R11, -RZ, R2.H0_H0 ;  /* 0x20000002ff0b7230 */ /* 0x000fe40000004100 */
[----:B------:R-:W-:Y:S01]  /*2850*/  HADD2 R38, R9, -1032, -1032 ;  /* 0xe408e40809267430 */ /* 0x000fe20000000000 */
[----:B------:R-:W1:Y:S01]  /*2860*/  LDS.64 R20, [UR4+0x8] ;  /* 0x00000804ff147984 */ /* 0x000e620008000a00 */
[----:B0-----:R-:W-:Y:S01]  /*2870*/  HADD2.F32 R2, -RZ, R16.H0_H0 ;  /* 0x20000010ff027230 */ /* 0x001fe20000004100 */
[----:B------:R-:W-:Y:S01]  /*2880*/  LOP3.LUT R45, R32, 0x64006400, RZ, 0xfc, !PT ;  /* 0x64006400202d7812 */ /* 0x000fe200078efcff */
[----:B------:R-:W-:Y:S01]  /*2890*/  HADD2.F32 R41, -RZ, R36.H0_H0 ;  /* 0x20000024ff297230 */ /* 0x000fe20000004100 */
[----:B------:R-:W-:Y:S01]  /*28a0*/  LOP3.LUT R43, R8, 0x64006400, RZ, 0xfc, !PT ;  /* 0x64006400082b7812 */ /* 0x000fe200078efcff */
[----:B------:R-:W-:-:S02]  /*28b0*/  HADD2.F32 R23, -RZ, R38.H0_H0 ;  /* 0x20000026ff177230 */ /* 0x000fc40000004100 */
[----:B------:R-:W-:Y:S01]  /*28c0*/  FFMA.FTZ R40, R11, R2, RZ ;  /* 0x000000020b287223 */ /* 0x000fe200000100ff */
[----:B------:R-:W-:Y:S02]  /*28d0*/  HADD2.F32 R9, -RZ, R37.H0_H0 ;  /* 0x20000025ff097230 */ /* 0x000fe40000004100 */
[----:B------:R-:W-:Y:S01]  /*28e0*/  FFMA.FTZ R11, R2, R41, RZ ;  /* 0x00000029020b7223 */ /* 0x000fe200000100ff */
[----:B------:R-:W-:Y:S01]  /*28f0*/  LOP3.LUT R41, R22, 0x64006400, RZ, 0xfc, !PT ;  /* 0x6400640016297812 */ /* 0x000fe200078efcff */
[-C--:B------:R-:W-:Y:S02]  /*2900*/  HFMA2 R45, R45, R4.reuse.H0_H0, -72, -72 ;  /* 0xd480d4802d2d7431 */ /* 0x080fe40000040004 */
[----:B------:R-:W-:Y:S01]  /*2910*/  HADD2.F32 R16, -RZ, R16.H1_H1 ;  /* 0x30000010ff107230 */ /* 0x000fe20000004100 */
[----:B------:R-:W-:Y:S01]  /*2920*/  LOP3.LUT R22, R34, 0x64006400, RZ, 0xfc, !PT ;  /* 0x6400640022167812 */ /* 0x000fe200078efcff */
[----:B------:R-:W-:Y:S02]  /*2930*/  HADD2.F32 R38, -RZ, R38.H1_H1 ;  /* 0x30000026ff267230 */ /* 0x000fe40000004100 */
[C---:B------:R-:W-:Y:S01]  /*2940*/  FFMA.FTZ R23, R2.reuse, R23, RZ ;  /* 0x0000001702177223 */ /* 0x040fe200000100ff */
[----:B------:R-:W-:Y:S01]  /*2950*/  FFMA.FTZ R9, R2, R9, RZ ;  /* 0x0000000902097223 */ /* 0x000fe200000100ff */
[----:B------:R-:W-:-:S02]  /*2960*/  HFMA2 R43, R43, R4.H0_H0, -72, -72 ;  /* 0xd480d4802b2b7431 */ /* 0x000fc40000040004 */
[----:B------:R-:W-:Y:S02]  /*2970*/  HADD2.F32 R2, -RZ, R17.H0_H0 ;  /* 0x20000011ff027230 */ /* 0x000fe40000004100 */
[----:B------:R-:W-:Y:S01]  /*2980*/  FFMA.FTZ R23, R16, R38, R23 ;  /* 0x0000002610177223 */ /* 0x000fe20000010017 */
[----:B------:R-:W-:Y:S02]  /*2990*/  HADD2.F32 R36, -RZ, R36.H1_H1 ;  /* 0x30000024ff247230 */ /* 0x000fe40000004100 */
[-C--:B------:R-:W-:Y:S02]  /*29a0*/  HFMA2 R41, R41, R4.reuse.H0_H0, -72, -72 ;  /* 0xd480d48029297431 */ /* 0x080fe40000040004 */
[----:B------:R-:W-:Y:S02]  /*29b0*/  HADD2.F32 R8, -RZ, R45.H0_H0 ;  /* 0x2000002dff087230 */ /* 0x000fe40000004100 */
[----:B------:R-:W-:Y:S02]  /*29c0*/  HFMA2 R22, R22, R4.H0_H0, -72, -72 ;  /* 0xd480d48016167431 */ /* 0x000fe40000040004 */
        /* <DEDUP_REMOVED lines=11> */
[----:B------:R-:W-:Y:S01]  /*2a80*/  FFMA.FTZ R16, R34, R2, R39 ;  /* 0x0000000222107223 */ /* 0x000fe20000010027 */
[----:B------:R-:W-:Y:S02]  /*2a90*/  HADD2.F32 R11, -RZ, R41.H1_H1 ;  /* 0x30000029ff0b7230 */ /* 0x000fe40000004100 */
[----:B------:R-:W-:Y:S01]  /*2aa0*/  FFMA.FTZ R23, R2, R23, R9 ;  /* 0x0000001702177223 */ /* 0x000fe20000010009 */
[----:B------:R-:W-:Y:S02]  /*2ab0*/  HADD2.F32 R43, -RZ, R43.H1_H1 ;  /* 0x3000002bff2b7230 */ /* 0x000fe40000004100 */
[----:B------:R-:W-:Y:S01]  /*2ac0*/  FFMA.FTZ R9, R17, R45, R8 ;  /* 0x0000002d11097223 */ /* 0x000fe20000010008 */
[----:B------:R-:W-:Y:S01]  /*2ad0*/  HADD2.F32 R22, -RZ, R22.H1_H1 ;  /* 0x30000016ff167230 */ /* 0x000fe20000004100 */
[----:B------:R-:W-:Y:S01]  /*2ae0*/  LOP3.LUT R8, R30, 0xf000f, RZ, 0xc0, !PT ;  /* 0x000f000f1e087812 */ /* 0x000fe200078ec0ff */
[----:B------:R-:W-:Y:S01]  /*2af0*/  FFMA.FTZ R11, R11, R17, R16 ;  /* 0x000000110b0b7223 */ /* 0x000fe20000010010 */
[----:B------:R-:W-:Y:S01]  /*2b00*/  SHF.R.U32.HI R10, RZ, 0x8, R10 ;  /* 0x00000008ff0a7819 */ /* 0x000fe2000001160a */
[----:B------:R-:W-:Y:S01]  /*2b10*/  FFMA.FTZ R16, R17, R43, R32 ;  /* 0x0000002b11107223 */ /* 0x000fe20000010020 */
[----:B------:R-:W-:Y:S01]  /*2b20*/  LOP3.LUT R32, R35, 0xf000f, RZ, 0xc0, !PT ;  /* 0x000f000f23207812 */ /* 0x000fe200078ec0ff */
[----:B------:R-:W-:Y:S01]  /*2b30*/  FFMA.FTZ R17, R17, R22, R23 ;  /* 0x0000001611117223 */ /* 0x000fe20000010017 */
[----:B------:R-:W-:Y:S01]  /*2b40*/  LOP3.LUT R8, R8, 0x64006400, RZ, 0xfc, !PT ;  /* 0x6400640008087812 */ /* 0x000fe200078efcff */
[--C-:B-1----:R-:W-:Y:S01]  /*2b50*/  HADD2.F32 R22, -RZ, R20.reuse.H0_H0 ;  /* 0x20000014ff167230 */ /* 0x102fe20000004100 */
        /* <DEDUP_REMOVED lines=12> */
[----:B------:R-:W-:Y:S01]  /*2c20*/  HADD2 R34, R34, -1032, -1032 ;  /* 0xe408e40822227430 */ /* 0x000fe20000000000 */
[----:B------:R-:W-:Y:S01]  /*2c30*/  LOP3.LUT R30, R30, 0xf000f0, RZ, 0xc0, !PT ;  /* 0x00f000f01e1e7812 */ /* 0x000fe200078ec0ff */
[----:B------:R-:W-:-:S02]  /*2c40*/  HADD2 R2, R36, -1032, -1032 ;  /* 0xe408e40824027430 */ /* 0x000fc40000000000 */
[--C-:B------:R-:W-:Y:S02]  /*2c50*/  HADD2.F32 R38, -RZ, R23.reuse.H0_H0 ;  /* 0x20000017ff267230 */ /* 0x100fe40000004100 */
[----:B------:R-:W-:Y:S01]  /*2c60*/  FFMA.FTZ R37, R22, R37, R16 ;  /* 0x0000002516257223 */ /* 0x000fe20000010010 */
[----:B------:R-:W-:Y:S01]  /*2c70*/  HADD2.F32 R40, -RZ, R34.H0_H0 ;  /* 0x20000022ff287230 */ /* 0x000fe20000004100 */
[----:B------:R-:W-:Y:S01]  /*2c80*/  LOP3.LUT R39, R30, 0x64006400, RZ, 0xfc, !PT ;  /* 0x640064001e277812 */ /* 0x000fe200078efcff */
[----:B------:R-:W-:Y:S02]  /*2c90*/  HADD2.F32 R36, -RZ, R2.H0_H0 ;  /* 0x20000002ff247230 */ /* 0x000fe40000004100 */
[----:B------:R-:W-:Y:S01]  /*2ca0*/  FFMA.FTZ R11, R38, R22, R11 ;  /* 0x00000016260b7223 */ /* 0x000fe2000001000b */
[----:B------:R-:W-:Y:S02]  /*2cb0*/  HADD2.F32 R16, -RZ, R23.H1_H1 ;  /* 0x30000017ff107230 */ /* 0x000fe40000004100 */
[----:B------:R-:W-:Y:S01]  /*2cc0*/  FFMA.FTZ R9, R22, R40, R9 ;  /* 0x0000002816097223 */ /* 0x000fe20000010009 */
[----:B------:R-:W-:-:S02]  /*2cd0*/  HADD2.F32 R23, -RZ, R32.H1_H1 ;  /* 0x30000020ff177230 */ /* 0x000fc40000004100 */
[----:B------:R-:W-:Y:S01]  /*2ce0*/  FFMA.FTZ R17, R22, R36, R17 ;  /* 0x0000002416117223 */ /* 0x000fe20000010011 */
[----:B------:R-:W-:Y:S01]  /*2cf0*/  LOP3.LUT R22, R10, 0xf000f0, RZ, 0xc0, !PT ;  /* 0x00f000f00a167812 */ /* 0x000fe200078ec0ff */
[----:B------:R-:W-:Y:S01]  /*2d00*/  FFMA.FTZ R11, R16, R20, R11 ;  /* 0x00000014100b7223 */ /* 0x000fe2000001000b */
[----:B------:R-:W-:Y:S02]  /*2d10*/  HADD2.F32 R30, -RZ, R2.H1_H1 ;  /* 0x30000002ff1e7230 */ /* 0x000fe40000004100 */
[----:B------:R-:W-:Y:S01]  /*2d20*/  FFMA.FTZ R23, R20, R23, R37 ;  /* 0x0000001714177223 */ /* 0x000fe20000010025 */
[----:B------:R-:W-:Y:S01]  /*2d30*/  LOP3.LUT R37, R26, 0x64006400, RZ, 0xfc, !PT ;  /* 0x640064001a257812 */ /* 0x000fe200078efcff */
[----:B------:R-:W-:Y:S01]  /*2d40*/  HADD2.F32 R34, -RZ, R34.H1_H1 ;  /* 0x30000022ff227230 */ /* 0x000fe20000004100 */
[----:B------:R-:W-:Y:S01]  /*2d50*/  LOP3.LUT R26, R35, 0xf000f0, RZ, 0xc0, !PT ;  /* 0x00f000f0231a7812 */ /* 0x000fe200078ec0ff */
[-C--:B------:R-:W-:Y:S01]  /*2d60*/  HFMA2 R10, R39, R4.reuse.H0_H0, -72, -72 ;  /* 0xd480d480270a7431 */ /* 0x080fe20000040004 */
[----:B------:R-:W-:Y:S01]  /*2d70*/  LOP3.LUT R35, R22, 0x64006400, RZ, 0xfc, !PT ;  /* 0x6400640016237812 */ /* 0x000fe200078efcff */
[----:B------:R-:W-:Y:S01]  /*2d80*/  HFMA2 R16, R37, R4.H0_H0, -72, -72 ;  /* 0xd480d48025107431 */ /* 0x000fe20000040004 */
[----:B------:R-:W-:Y:S01]  /*2d90*/  LOP3.LUT R37, R26, 0x64006400, RZ, 0xfc, !PT ;  /* 0x640064001a257812 */ /* 0x000fe200078efcff */
[----:B------:R-:W-:Y:S01]  /*2da0*/  FFMA.FTZ R9, R20, R34, R9 ;  /* 0x0000002214097223 */ /* 0x000fe20000010009 */
[----:B------:R-:W-:-:S02]  /*2db0*/  HADD2.F32 R26, -RZ, R10.H0_H0 ;  /* 0x2000000aff1a7230 */ /* 0x000fc40000004100 */
[-C--:B------:R-:W-:Y:S02]  /*2dc0*/  HFMA2 R32, R35, R4.reuse.H0_H0, -72, -72 ;  /* 0xd480d48023207431 */ /* 0x080fe40000040004 */
[--C-:B------:R-:W-:Y:S02]  /*2dd0*/  HADD2.F32 R22, -RZ, R16.reuse.H0_H0 ;  /* 0x20000010ff167230 */ /* 0x100fe40000004100 */
[----:B------:R-:W-:Y:S02]  /*2de0*/  HFMA2 R2, R37, R4.H0_H0, -72, -72 ;  /* 0xd480d48025027431 */ /* 0x000fe40000040004 */
[----:B------:R-:W-:Y:S01]  /*2df0*/  FFMA.FTZ R35, R20, R30, R17 ;  /* 0x0000001e14237223 */ /* 0x000fe20000010011 */
        /* <DEDUP_REMOVED lines=13> */
[----:B------:R-:W-:Y:S02]  /*2ed0*/  HADD2.F32 R9, -RZ, R28.H1_H1 ;  /* 0x3000001cff097230 */ /* 0x000fe40000004100 */
[C---:B------:R-:W-:Y:S01]  /*2ee0*/  FFMA.FTZ R10, R21.reuse, R10, R26 ;  /* 0x0000000a150a7223 */ /* 0x040fe2000001001a */
        /* <DEDUP_REMOVED lines=15> */
.L_x_4659:
[----:B------:R-:W-:Y:S05]  /*2fe0*/  @!P0 BRA `(.L_x_4660) ;  /* 0x00000008003c8947 */ /* 0x000fea0003800000 */
[----:B------:R-:W2:Y:S04]  /*2ff0*/  LDG.E.128.CONSTANT R8, desc[UR6][R18.64] ;  /* 0x0000000612087981 */ /* 0x000ea8000c1e9d00 */
[----:B------:R-:W0:Y:S02]  /*3000*/  LDS.64 R16, [UR4+0x10] ;  /* 0x00001004ff107984 */ /* 0x000e240008000a00 */
[--C-:B0-----:R-:W-:Y:S02]  /*3010*/  HADD2.F32 R2, -RZ, R16.reuse.H0_H0 ;  /* 0x20000010ff027230 */ /* 0x101fe40000004100 */
[----:B------:R-:W-:Y:S02]  /*3020*/  HADD2.F32 R32, -RZ, R16.H1_H1 ;  /* 0x30000010ff207230 */ /* 0x000fe40000004100 */
[----:B------:R-:W-:-:S02]  /*3030*/  HADD2.F32 R34, -RZ, R17.H0_H0 ;  /* 0x20000011ff227230 */ /* 0x000fc40000004100 */
[----:B------:R-:W-:Y:S01]  /*3040*/  HADD2.F32 R16, -RZ, R17.H1_H1 ;  /* 0x30000011ff107230 */ /* 0x000fe20000004100 */
[----:B--2---:R-:W-:Y:S02]  /*3050*/  LOP3.LUT R35, R8, 0xf000f, RZ, 0xc0, !PT ;  /* 0x000f000f08237812 */ /* 0x004fe400078ec0ff */
[----:B------:R-:W-:Y:S02]  /*3060*/  LOP3.LUT R36, R9, 0xf000f, RZ, 0xc0, !PT ;  /* 0x000f000f09247812 */ /* 0x000fe400078ec0ff */
[----:B------:R-:W-:Y:S02]  /*3070*/  LOP3.LUT R35, R35, 0x64006400, RZ, 0xfc, !PT ;  /* 0x6400640023237812 */ /* 0x000fe400078efcff */
[----:B------:R-:W-:Y:S02]  /*3080*/  LOP3.LUT R23, R9, 0xf000f0, RZ, 0xc0, !PT ;  /* 0x00f000f009177812 */ /* 0x000fe400078ec0ff */
[----:B------:R-:W-:Y:S01]  /*3090*/  SHF.R.U32.HI R21, RZ, 0x8, R9 ;  /* 0x00000008ff157819 */ /* 0x000fe20000011609 */
[----:B------:R-:W-:Y:S01]  /*30a0*/  HADD2 R39, R35, -1032, -1032 ;  /* 0xe408e40823277430 */ /* 0x000fe20000000000 */
[----:B------:R-:W-:-:S02]  /*30b0*/  LOP3.LUT R9, R10, 0xf000f, RZ, 0xc0, !PT ;  /* 0x000f000f0a097812 */ /* 0x000fc400078ec0ff */
[----:B------:R-:W-:Y:S02]  /*30c0*/  LOP3.LUT R26, R10, 0xf000f0, RZ, 0xc0, !PT ;  /* 0x00f000f00a1a7812 */ /* 0x000fe400078ec0ff */
[----:B------:R-:W-:Y:S01]  /*30d0*/  SHF.R.U32.HI R22, RZ, 0x8, R10 ;  /* 0x00000008ff167819 */ /* 0x000fe2000001160a */
[--C-:B------:R-:W-:Y:S01]  /*30e0*/  HADD2.F32 R17, -RZ, R39.reuse.H0_H0 ;  /* 0x20000027ff117230 */ /* 0x100fe20000004100 */
[----:B------:R-:W-:Y:S01]  /*30f0*/  LOP3.LUT R10, R11, 0xf000f, RZ, 0xc0, !PT ;  /* 0x000f000f0b0a7812 */ /* 0x000fe200078ec0ff */
[----:B------:R-:W-:Y:S01]  /*3100*/  HADD2.F32 R39, -RZ, R39.H1_H1 ;  /* 0x30000027ff277230 */ /* 0x000fe20000004100 */
[----:B------:R-:W-:Y:S02]  /*3110*/  LOP3.LUT R36, R36, 0x64006400, RZ, 0xfc, !PT ;  /* 0x6400640024247812 */ /* 0x000fe400078efcff */
[----:B------:R-:W-:Y:S01]  /*3120*/  LOP3.LUT R9, R9, 0x64006400, RZ, 0xfc, !PT ;  /* 0x6400640009097812 */ /* 0x000fe200078efcff */
[----:B------:R-:W-:Y:S01]  /*3130*/  FFMA.FTZ R40, R17, R2, RZ ;  /* 0x0000000211287223 */ /* 0x000fe200000100ff */
[----:B------:R-:W-:Y:S01]  /*3140*/  LOP3.LUT R10, R10, 0x64006400, RZ, 0xfc, !PT ;  /* 0x640064000a0a7812 */ /* 0x000fe200078efcff */
[----:B------:R-:W-:Y:S01]  /*3150*/  HADD2 R36, R36, -1032, -1032 ;  /* 0xe408e40824247430 */ /* 0x000fe20000000000 */
[----:B------:R-:W-:Y:S01]  /*3160*/  LOP3.LUT R20, R8, 0xf000f0, RZ, 0xc0, !PT ;  /* 0x00f000f008147812 */ /* 0x000fe200078ec0ff */
[----:B------:R-:W-:Y:S01]  /*3170*/  HADD2 R38, R9, -1032, -1032 ;  /* 0xe408e40809267430 */ /* 0x000fe20000000000 */
[----:B------:R-:W-:Y:S01]  /*3180*/  LOP3.LUT R30, R11, 0xf000f0, RZ, 0xc0, !PT ;  /* 0x00f000f00b1e7812 */ /* 0x000fe200078ec0ff */
[----:B------:R-:W-:Y:S01]  /*3190*/  HADD2 R35, R10, -1032, -1032 ;  /* 0xe408e4080a237430 */ /* 0x000fe20000000000 */
[----:B------:R-:W-:Y:S01]  /*31a0*/  SHF.R.U32.HI R18, RZ, 0x8, R11 ;  /* 0x00000008ff127819 */ /* 0x000fe2000001160b */
[----:B------:R-:W-:Y:S01]  /*31b0*/  FFMA.FTZ R17, R39, R32, R40 ;  /* 0x0000002027117223 */ /* 0x000fe20000010028 */
[----:B------:R-:W0:Y:S01]  /*31c0*/  LDS.64 R10, [UR4+0x18] ;  /* 0x00001804ff0a7984 */ /* 0x000e220008000a00 */
[----:B------:R-:W-:Y:S01]  /*31d0*/  LOP3.LUT R39, R20, 0x64006400, RZ, 0xfc, !PT ;  /* 0x6400640014277812 */ /* 0x000fe200078efcff */
[----:B------:R-:W-:Y:S01]  /*31e0*/  HADD2.F32 R37, -RZ, R36.H0_H0 ;  /* 0x20000024ff257230 */ /* 0x000fe20000004100 */
[----:B------:R-:W-:Y:S01]  /*31f0*/  LOP3.LUT R23, R23, 0x64006400, RZ, 0xfc, !PT ;  /* 0x6400640017177812 */ /* 0x000fe200078efcff */
[----:B------:R-:W-:Y:S01]  /*3200*/  HADD2.F32 R19, -RZ, R38.H0_H0 ;  /* 0x20000026ff137230 */ /* 0x000fe20000004100 */
[----:B------:R-:W-:Y:S01]  /*3210*/  LOP3.LUT R41, R26, 0x64006400, RZ, 0xfc, !PT ;  /* 0x640064001a297812 */ /* 0x000fe200078efcff */
[----:B------:R-:W-:-:S02]  /*3220*/  HADD2.F32 R9, -RZ, R35.H0_H0 ;  /* 0x20000023ff097230 */ /* 0x000fc40000004100 */
[-C--:B------:R-:W-:Y:S02]  /*3230*/  HFMA2 R20, R39, R4.reuse.H0_H0, -72, -72 ;  /* 0xd480d48027147431 */ /* 0x080fe40000040004 */
[C---:B------:R-:W-:Y:S01]  /*3240*/  FFMA.FTZ R37, R2.reuse, R37, RZ ;  /* 0x0000002502257223 */ /* 0x040fe200000100ff */
[C---:B------:R-:W-:Y:S01]  /*3250*/  FFMA.FTZ R19, R2.reuse, R19, RZ ;  /* 0x0000001302137223 */ /* 0x040fe200000100ff */
[----:B------:R-:W-:Y:S02]  /*3260*/  HADD2.F32 R38, -RZ, R38.H1_H1 ;  /* 0x30000026ff267230 */ /* 0x000fe40000004100 */
[----:B------:R-:W-:Y:S01]  /*3270*/  FFMA.FTZ R9, R2, R9, RZ ;  /* 0x0000000902097223 */ /* 0x000fe200000100ff */
[----:B------:R-:W-:Y:S01]  /*3280*/  LOP3.LUT R39, R30, 0x64006400, RZ, 0xfc, !PT ;  /* 0x640064001e277812 */ /* 0x000fe200078efcff */
[----:B------:R-:W-:Y:S02]  /*3290*/  HADD2.F32 R36, -RZ, R36.H1_H1 ;  /* 0x30000024ff247230 */ /* 0x000fe40000004100 */
[----:B------:R-:W-:-:S02]  /*32a0*/  HFMA2 R2, R23, R4.H0_H0, -72, -72 ;  /* 0xd480d48017027431 */ /* 0x000fc40000040004 */
[----:B------:R-:W-:Y:S02]  /*32b0*/  HADD2.F32 R30, -RZ, R20.H0_H0 ;  /* 0x20000014ff1e7230 */ /* 0x000fe40000004100 */
[-C--:B------:R-:W-:Y:S02]  /*32c0*/  HFMA2 R23, R41, R4.reuse.H0_H0, -72, -72 ;  /* 0xd480d48029177431 */ /* 0x080fe40000040004 */
[C---:B------:R-:W-:Y:S01]  /*32d0*/  FFMA.FTZ R19, R32.reuse, R38, R19 ;  /* 0x0000002620137223 */ /* 0x040fe20000010013 */
[----:B------:R-:W-:Y:S02]  /*32e0*/  HFMA2 R26, R39, R4.H0_H0, -72, -72 ;  /* 0xd480d480271a7431 */ /* 0x000fe40000040004 */
[----:B------:R-:W-:Y:S01]  /*32f0*/  FFMA.FTZ R37, R32, R36, R37 ;  /* 0x0000002420257223 */ /* 0x000fe20000010025 */
[----:B------:R-:W-:Y:S02]  /*3300*/  HADD2.F32 R38, -RZ, R35.H1_H1 ;  /* 0x30000023ff267230 */ /* 0x000fe40000004100 */
[----:B------:R-:W-:Y:S01]  /*3310*/  FFMA.FTZ R17, R30, R34, R17 ;  /* 0x000000221e117223 */ /* 0x000fe20000010011 */
[----:B------:R-:W-:Y:S01]  /*3320*/  HADD2.F32 R36, -RZ, R23.H0_H0 ;  /* 0x20000017ff247230 */ /* 0x000fe20000004100 */
[----:B------:R-:W-:Y:S01]  /*3330*/  SHF.R.U32.HI R8, RZ, 0x8, R8 ;  /* 0x00000008ff087819 */ /* 0x000fe20000011608 */
        /* <DEDUP_REMOVED lines=8> */
[----:B------:R-:W-:Y:S01]  /*33c0*/  HADD2.F32 R23, -RZ, R23.H1_H1 ;  /* 0x30000017ff177230 */ /* 0x000fe20000004100 */
[----:B------:R-:W-:Y:S01]  /*33d0*/  LOP3.LUT R2, R8, 0xf000f, RZ, 0xc0, !PT ;  /* 0x000f000f08027812 */ /* 0x000fe200078ec0ff */
[----:B------:R-:W-:-:S02]  /*33e0*/  HADD2.F32 R37, -RZ, R26.H1_H1 ;  /* 0x3000001aff257230 */ /* 0x000fc40000004100 */
[----:B------:R-:W-:Y:S01]  /*33f0*/  FFMA.FTZ R26, R20, R16, R17 ;  /* 0x00000010141a7223 */ /* 0x000fe20000010011 */
[C---:B------:R-:W-:Y:S01]  /*3400*/  FFMA.FTZ R20, R16.reuse, R19, R35 ;  /* 0x0000001310147223 */ /* 0x040fe20000010023 */
[C---:B------:R-:W-:Y:S01]  /*3410*/  FFMA.FTZ R17, R16.reuse, R23, R36 ;  /* 0x0000001710117223 */ /* 0x040fe20000010024 */
[----:B------:R-:W-:Y:S01]  /*3420*/  LOP3.LUT R9, R21, 0xf000f, RZ, 0xc0, !PT ;  /* 0x000f000f15097812 */ /* 0x000fe200078ec0ff */
[----:B------:R-:W-:Y:S01]  /*3430*/  FFMA.FTZ R16, R16, R37, R30 ;  /* 0x0000002510107223 */ /* 0x000fe2000001001e */
[----:B------:R-:W-:Y:S01]  /*3440*/  LOP3.LUT R23, R22, 0xf000f, RZ, 0xc0, !PT ;  /* 0x000f000f16177812 */ /* 0x000fe200078ec0ff */
[--C-:B0-----:R-:W-:Y:S01]  /*3450*/  HADD2.F32 R19, -RZ, R10.reuse.H0_H0 ;  /* 0x2000000aff137230 */ /* 0x101fe20000004100 */
[----:B------:R-:W-:Y:S01]  /*3460*/  LOP3.LUT R30, R18, 0xf000f, RZ, 0xc0, !PT ;  /* 0x000f000f121e7812 */ /* 0x000fe200078ec0ff */
[----:B------:R-:W-:Y:S01]  /*3470*/  HADD2.F32 R10, -RZ, R10.H1_H1 ;  /* 0x3000000aff0a7230 */ /* 0x000fe20000004100 */
[----:B------:R-:W-:Y:S02]  /*3480*/  LOP3.LUT R2, R2, 0x64006400, RZ, 0xfc, !PT ;  /* 0x6400640002027812 */ /* 0x000fe400078efcff */
[----:B------:R-:W-:-:S02]  /*3490*/  LOP3.LUT R9, R9, 0x64006400, RZ, 0xfc, !PT ;  /* 0x6400640009097812 */ /* 0x000fc400078efcff */
[----:B------:R-:W-:Y:S01]  /*34a0*/  LOP3.LUT R32, R23, 0x64006400, RZ, 0xfc, !PT ;  /* 0x6400640017207812 */ /* 0x000fe200078efcff */
[----:B------:R-:W-:Y:S01]  /*34b0*/  HADD2 R23, R2, -1032, -1032 ;  /* 0xe408e40802177430 */ /* 0x000fe20000000000 */
[----:B------:R-:W-:Y:S01]  /*34c0*/  LOP3.LUT R34, R30, 0x64006400, RZ, 0xfc, !PT ;  /* 0x640064001e227812 */ /* 0x000fe200078efcff */
[----:B------:R-:W-:Y:S01]  /*34d0*/  HADD2 R30, R9, -1032, -1032 ;  /* 0xe408e408091e7430 */ /* 0x000fe20000000000 */
[----:B------:R-:W-:Y:S01]  /*34e0*/  LOP3.LUT R8, R8, 0xf000f0, RZ, 0xc0, !PT ;  /* 0x00f000f008087812 */ /* 0x000fe200078ec0ff */
[----:B------:R-:W-:Y:S02]  /*34f0*/  HADD2 R32, R32, -1032, -1032 ;  /* 0xe408e40820207430 */ /* 0x000fe40000000000 */
[----:B------:R-:W-:Y:S02]  /*3500*/  HADD2.F32 R35, -RZ, R23.H0_H0 ;  /* 0x20000017ff237230 */ /* 0x000fe40000004100 */
[----:B------:R-:W-:Y:S02]  /*3510*/  HADD2 R9, R34, -1032, -1032 ;  /* 0xe408e40822097430 */ /* 0x000fe40000000000 */
[----:B------:R-:W-:Y:S01]  /*3520*/  HADD2.F32 R37, -RZ, R30.H0_H0 ;  /* 0x2000001eff257230 */ /* 0x000fe20000004100 */
[----:B------:R-:W-:Y:S01]  /*3530*/  LOP3.LUT R22, R22, 0xf000f0, RZ, 0xc0, !PT ;  /* 0x00f000f016167812 */ /* 0x000fe200078ec0ff */
[----:B------:R-:W-:-:S02]  /*3540*/  HADD2.F32 R34, -RZ, R32.H0_H0 ;  /* 0x20000020ff227230 */ /* 0x000fc40000004100 */
[----:B------:R-:W-:Y:S01]  /*3550*/  FFMA.FTZ R35, R35, R19, R26 ;  /* 0x0000001323237223 */ /* 0x000fe2000001001a */
[----:B------:R-:W-:Y:S02]  /*3560*/  HADD2.F32 R39, -RZ, R9.H0_H0 ;  /* 0x20000009ff277230 */ /* 0x000fe40000004100 */
[C---:B------:R-:W-:Y:S01]  /*3570*/  FFMA.FTZ R37, R19.reuse, R37, R20 ;  /* 0x0000002513257223 */ /* 0x040fe20000010014 */
[----:B------:R-:W-:Y:S02]  /*3580*/  HADD2.F32 R20, -RZ, R23.H1_H1 ;  /* 0x30000017ff147230 */ /* 0x000fe40000004100 */
[C---:B------:R-:W-:Y:S01]  /*3590*/  FFMA.FTZ R17, R19.reuse, R34, R17 ;  /* 0x0000002213117223 */ /* 0x040fe20000010011 */
[----:B------:R-:W-:Y:S01]  /*35a0*/  LOP3.LUT R18, R18, 0xf000f0, RZ, 0xc0, !PT ;  /* 0x00f000f012127812 */ /* 0x000fe200078ec0ff */
[----:B------:R-:W-:Y:S01]  /*35b0*/  FFMA.FTZ R19, R19, R39, R16 ;  /* 0x0000002713137223 */ /* 0x000fe20000010010 */
[----:B------:R-:W-:Y:S01]  /*35c0*/  LOP3.LUT R16, R21, 0xf000f0, RZ, 0xc0, !PT ;  /* 0x00f000f015107812 */ /* 0x000fe200078ec0ff */
[----:B------:R-:W-:Y:S01]  /*35d0*/  FFMA.FTZ R35, R20, R10, R35 ;  /* 0x0000000a14237223 */ /* 0x000fe20000010023 */
[----:B------:R-:W-:Y:S01]  /*35e0*/  LOP3.LUT R21, R8, 0x64006400, RZ, 0xfc, !PT ;  /* 0x6400640008157812 */ /* 0x000fe200078efcff */
[----:B------:R-:W-:Y:S01]  /*35f0*/  HADD2.F32 R30, -RZ, R30.H1_H1 ;  /* 0x3000001eff1e7230 */ /* 0x000fe20000004100 */
[----:B------:R-:W-:Y:S01]  /*3600*/  LOP3.LUT R23, R16, 0x64006400, RZ, 0xfc, !PT ;  /* 0x6400640010177812 */ /* 0x000fe200078efcff */
[----:B------:R-:W-:-:S02]  /*3610*/  HADD2.F32 R2, -RZ, R11.H0_H0 ;  /* 0x2000000bff027230 */ /* 0x000fc40000004100 */
[-C--:B------:R-:W-:Y:S01]  /*3620*/  HFMA2 R20, R21, R4.reuse.H0_H0, -72, -72 ;  /* 0xd480d48015147431 */ /* 0x080fe20000040004 */
[----:B------:R-:W-:Y:S01]  /*3630*/  LOP3.LUT R21, R22, 0x64006400, RZ, 0xfc, !PT ;  /* 0x6400640016157812 */ /* 0x000fe200078efcff */
[-C--:B------:R-:W-:Y:S01]  /*3640*/  HFMA2 R26, R23, R4.reuse.H0_H0, -72, -72 ;  /* 0xd480d480171a7431 */ /* 0x080fe20000040004 */
[----:B------:R-:W-:Y:S01]  /*3650*/  LOP3.LUT R23, R18, 0x64006400, RZ, 0xfc, !PT ;  /* 0x6400640012177812 */ /* 0x000fe200078efcff */
[----:B------:R-:W-:Y:S02]  /*3660*/  HADD2.F32 R18, -RZ, R9.H1_H1 ;  /* 0x30000009ff127230 */ /* 0x000fe40000004100 */
[----:B------:R-:W-:Y:S01]  /*3670*/  FFMA.FTZ R37, R10, R30, R37 ;  /* 0x0000001e0a257223 */ /* 0x000fe20000010025 */
[-C--:B------:R-:W-:Y:S02]  /*3680*/  HFMA2 R21, R21, R4.reuse.H0_H0, -72, -72 ;  /* 0xd480d48015157431 */ /* 0x080fe40000040004 */
[----:B------:R-:W-:Y:S02]  /*3690*/  HADD2.F32 R9, -RZ, R26.H0_H0 ;  /* 0x2000001aff097230 */ /* 0x000fe40000004100 */
[----:B------:R-:W-:-:S02]  /*36a0*/  HFMA2 R8, R23, R4.H0_H0, -72, -72 ;  /* 0xd480d48017087431 */ /* 0x000fc40000040004 */
[----:B------:R-:W-:Y:S02]  /*36b0*/  HADD2.F32 R32, -RZ, R32.H1_H1 ;  /* 0x30000020ff207230 */ /* 0x000fe40000004100 */
        /* <DEDUP_REMOVED lines=34> */
.L_x_4660:
        /* <DEDUP_REMOVED lines=63> */
[----:B------:R-:W-:Y:S01]  /*3cd0*/  FFMA.FTZ R23, R18, R16, R17 ;  /* 0x0000001012177223 */ /* 0x000fe20000010011 */
[----:B------:R-:W-:Y:S02]  /*3ce0*/  HADD2.F32 R39, -RZ, R26.H1_H1 ;  /* 0x3000001aff277230 */ /* 0x000fe40000004100 */
[----:B------:R-:W-:Y:S01]  /*3cf0*/  FFMA.FTZ R19, R16, R19, R35 ;  /* 0x0000001310137223 */ /* 0x000fe20000010023 */
[----:B------:R-:W-:Y:S01]  /*3d00*/  LOP3.LUT R9, R20, 0xf000f, RZ, 0xc0, !PT ;  /* 0x000f000f14097812 */ /* 0x000fe200078ec0ff */
[C---:B------:R-:W-:Y:S01]  /*3d10*/  FFMA.FTZ R17, R16.reuse, R37, R36 ;  /* 0x0000002510117223 */ /* 0x040fe20000010024 */
[----:B------:R-:W-:Y:S01]  /*3d20*/  LOP3.LUT R26, R21, 0xf000f, RZ, 0xc0, !PT ;  /* 0x000f000f151a7812 */ /* 0x000fe200078ec0ff */
        /* <DEDUP_REMOVED lines=8> */
[C---:B------:R-:W-:Y:S01]  /*3db0*/  LOP3.LUT R2, R8.reuse, 0xf000f, RZ, 0xc0, !PT ;  /* 0x000f000f08027812 */ /* 0x040fe200078ec0ff */
[----:B------:R-:W-:Y:S01]  /*3dc0*/  HADD2 R32, R32, -1032, -1032 ;  /* 0xe408e40820207430 */ /* 0x000fe20000000000 */
[----:B------:R-:W-:Y:S01]  /*3dd0*/  LOP3.LUT R8, R8, 0xf000f0, RZ, 0xc0, !PT ;  /* 0x00f000f008087812 */ /* 0x000fe200078ec0ff */
[----:B------:R-:W-:Y:S02]  /*3de0*/  HADD2 R9, R34, -1032, -1032 ;  /* 0xe408e40822097430 */ /* 0x000fe40000000000 */
[----:B------:R-:W-:Y:S01]  /*3df0*/  HADD2.F32 R35, -RZ, R30.H0_H0 ;  /* 0x2000001eff237230 */ /* 0x000fe20000004100 */
[----:B------:R-:W-:Y:S01]  /*3e00*/  LOP3.LUT R2, R2, 0x64006400, RZ, 0xfc, !PT ;  /* 0x6400640002027812 */ /* 0x000fe200078efcff */
[----:B------:R-:W-:Y:S01]  /*3e10*/  HADD2.F32 R36, -RZ, R32.H0_H0 ;  /* 0x20000020ff247230 */ /* 0x000fe20000004100 */
[----:B------:R-:W-:Y:S01]  /*3e20*/  LOP3.LUT R20, R20, 0xf000f0, RZ, 0xc0, !PT ;  /* 0x00f000f014147812 */ /* 0x000fe200078ec0ff */
[----:B------:R-:W-:-:S02]  /*3e30*/  HADD2.F32 R37, -RZ, R9.H0_H0 ;  /* 0x20000009ff257230 */ /* 0x000fc40000004100 */
[C---:B------:R-:W-:Y:S01]  /*3e40*/  FFMA.FTZ R35, R18.reuse, R35, R19 ;  /* 0x0000002312237223 */ /* 0x040fe20000010013 */
[----:B------:R-:W-:Y:S02]  /*3e50*/  HADD2 R26, R2, -1032, -1032 ;  /* 0xe408e408021a7430 */ /* 0x000fe40000000000 */
[----:B------:R-:W-:Y:S01]  /*3e60*/  FFMA.FTZ R19, R18, R36, R17 ;  /* 0x0000002412137223 */ /* 0x000fe20000010011 */
[----:B------:R-:W-:Y:S01]  /*3e70*/  LOP3.LUT R39, R20, 0x64006400, RZ, 0xfc, !PT ;  /* 0x6400640014277812 */ /* 0x000fe200078efcff */
[----:B------:R-:W-:Y:S01]  /*3e80*/  FFMA.FTZ R17, R18, R37, R16 ;  /* 0x0000002512117223 */ /* 0x000fe20000010010 */
[----:B------:R-:W-:Y:S01]  /*3e90*/  LOP3.LUT R37, R8, 0x64006400, RZ, 0xfc, !PT ;  /* 0x6400640008257812 */ /* 0x000fe200078efcff */
[----:B------:R-:W-:Y:S01]  /*3ea0*/  HADD2.F32 R34, -RZ, R26.H0_H0 ;  /* 0x2000001aff227230 */ /* 0x000fe20000004100 */
[----:B------:R-:W-:Y:S01]  /*3eb0*/  LOP3.LUT R21, R21, 0xf000f0, RZ, 0xc0, !PT ;  /* 0x00f000f015157812 */ /* 0x000fe200078ec0ff */
[-C--:B------:R-:W-:Y:S01]  /*3ec0*/  HFMA2 R39, R39, R4.reuse.H0_H0, -72, -72 ;  /* 0xd480d48027277431 */ /* 0x080fe20000040004 */
[----:B------:R-:W-:Y:S01]  /*3ed0*/  LOP3.LUT R22, R22, 0xf000f0, RZ, 0xc0, !PT ;  /* 0x00f000f016167812 */ /* 0x000fe200078ec0ff */
[----:B------:R-:W-:-:S02]  /*3ee0*/  HFMA2 R20, R37, R4.H0_H0, -72, -72 ;  /* 0xd480d48025147431 */ /* 0x000fc40000040004 */
[----:B------:R-:W-:Y:S01]  /*3ef0*/  HADD2.F32 R30, -RZ, R30.H1_H1 ;  /* 0x3000001eff1e7230 */ /* 0x000fe20000004100 */
[----:B------:R-:W-:Y:S01]  /*3f00*/  LOP3.LUT R21, R21, 0x64006400, RZ, 0xfc, !PT ;  /* 0x6400640015157812 */ /* 0x000fe200078efcff */
[----:B------:R-:W-:Y:S01]  /*3f10*/  FFMA.FTZ R23, R34, R18, R23 ;  /* 0x0000001222177223 */ /* 0x000fe20000010017 */
[----:B------:R-:W-:Y:S01]  /*3f20*/  LOP3.LUT R37, R22, 0x64006400, RZ, 0xfc, !PT ;  /* 0x6400640016257812 */ /* 0x000fe200078efcff */
[----:B------:R-:W-:Y:S02]  /*3f30*/  HADD2.F32 R26, -RZ, R26.H1_H1 ;  /* 0x3000001aff1a7230 */ /* 0x000fe40000004100 */
[----:B------:R-:W-:Y:S01]  /*3f40*/  FFMA.FTZ R35, R10, R30, R35 ;  /* 0x0000001e0a237223 */ /* 0x000fe20000010023 */
[----:B------:R-:W-:Y:S02]  /*3f50*/  HADD2.F32 R18, -RZ, R9.H1_H1 ;  /* 0x30000009ff127230 */ /* 0x000fe40000004100 */
[----:B------:R-:W-:Y:S02]  /*3f60*/  HFMA2 R21, R21, R4.H0_H0, -72, -72 ;  /* 0xd480d48015157431 */ /* 0x000fe40000040004 */
[----:B------:R-:W-:-:S02]  /*3f70*/  HADD2.F32 R2, -RZ, R11.H0_H0 ;  /* 0x2000000bff027230 */ /* 0x000fc40000004100 */
[----:B------:R-:W-:Y:S02]  /*3f80*/  HFMA2 R8, R37, R4.H0_H0, -72, -72 ;  /* 0xd480d48025087431 */ /* 0x000fe40000040004 */
        /* <DEDUP_REMOVED lines=37> */
.L_x_4661:
[----:B------:R-:W-:Y:S05]  /*41e0*/  @!P0 BRA `(.L_x_4658) ;  /* 0x0000000800408947 */ /* 0x000fea0003800000 */
[----:B------:R-:W-:Y:S02]  /*41f0*/  IMAD.WIDE R10, R33, 0x4, R14 ;  /* 0x00000004210a7825 */ /* 0x000fe400078e020e */
[----:B------:R-:W0:Y:S04]  /*4200*/  LDS.64 R14, [UR4+0x30] ;  /* 0x00003004ff0e7984 */ /* 0x000e280008000a00 */
[----:B------:R-:W2:Y:S01]  /*4210*/  LDG.E.128.CONSTANT R8, desc[UR6][R10.64] ;  /* 0x000000060a087981 */ /* 0x000ea2000c1e9d00 */
[--C-:B0-----:R-:W-:Y:S02]  /*4220*/  HADD2.F32 R2, -RZ, R14.reuse.H0_H0 ;  /* 0x2000000eff027230 */ /* 0x101fe40000004100 */
[----:B------:R-:W-:Y:S02]  /*4230*/  HADD2.F32 R23, -RZ, R14.H1_H1 ;  /* 0x3000000eff177230 */ /* 0x000fe40000004100 */
[----:B------:R-:W-:-:S02]  /*4240*/  HADD2.F32 R26, -RZ, R15.H0_H0 ;  /* 0x2000000fff1a7230 */ /* 0x000fc40000004100 */
[----:B------:R-:W-:Y:S01]  /*4250*/  HADD2.F32 R14, -RZ, R15.H1_H1 ;  /* 0x3000000fff0e7230 */ /* 0x000fe20000004100 */
[C---:B--2---:R-:W-:Y:S02]  /*4260*/  LOP3.LUT R20, R9.reuse, 0xf000f0, RZ, 0xc0, !PT ;  /* 0x00f000f009147812 */ /* 0x044fe400078ec0ff */
[----:B------:R-:W-:Y:S02]  /*4270*/  SHF.R.U32.HI R18, RZ, 0x8, R9 ;  /* 0x00000008ff127819 */ /* 0x000fe40000011609 */
[----:B------:R-:W-:Y:S02]  /*4280*/  LOP3.LUT R16, R9, 0xf000f, RZ, 0xc0, !PT ;  /* 0x000f000f09107812 */ /* 0x000fe400078ec0ff */
[----:B------:R-:W-:Y:S02]  /*4290*/  LOP3.LUT R17, R10, 0xf000f, RZ, 0xc0, !PT ;  /* 0x000f000f0a117812 */ /* 0x000fe400078ec0ff */
[----:B------:R-:W-:Y:S02]  /*42a0*/  LOP3.LUT R21, R8, 0xf000f0, RZ, 0xc0, !PT ;  /* 0x00f000f008157812 */ /* 0x000fe400078ec0ff */
[----:B------:R-:W-:-:S02]  /*42b0*/  SHF.R.U32.HI R19, RZ, 0x8, R8 ;  /* 0x00000008ff137819 */ /* 0x000fc40000011608 */
        /* <DEDUP_REMOVED lines=13> */
[----:B------:R-:W-:Y:S02]  /*4390*/  HADD2 R36, R16, -1032, -1032 ;  /* 0xe408e40810247430 */ /* 0x000fe40000000000 */
[----:B------:R-:W-:-:S02]  /*43a0*/  HADD2.F32 R11, -RZ, R34.H0_H0 ;  /* 0x20000022ff0b7230 */ /* 0x000fc40000004100 */
[----:B------:R-:W-:Y:S01]  /*43b0*/  HADD2 R33, R9, -1032, -1032 ;  /* 0xe408e40809217430 */ /* 0x000fe20000000000 */
[----:B------:R-:W0:Y:S01]  /*43c0*/  LDS.64 R16, [UR4+0x38] ;  /* 0x00003804ff107984 */ /* 0x000e220008000a00 */
[----:B------:R-:W-:Y:S02]  /*43d0*/  HADD2.F32 R15, -RZ, R30.H0_H0 ;  /* 0x2000001eff0f7230 */ /* 0x000fe40000004100 */
[----:B------:R-:W-:Y:S02]  /*43e0*/  HFMA2 R21, R21, R4.H0_H0, -72, -72 ;  /* 0xd480d48015157431 */ /* 0x000fe40000040004 */
[--C-:B------:R-:W-:Y:S02]  /*43f0*/  HADD2.F32 R35, -RZ, R36.reuse.H0_H0 ;  /* 0x20000024ff237230 */ /* 0x100fe40000004100 */
[----:B------:R-:W-:Y:S01]  /*4400*/  FFMA.FTZ R38, R2, R11, RZ ;  /* 0x0000000b02267223 */ /* 0x000fe200000100ff */
[--C-:B------:R-:W-:Y:S02]  /*4410*/  HADD2.F32 R9, -RZ, R33.reuse.H0_H0 ;  /* 0x20000021ff097230 */ /* 0x100fe40000004100 */
[----:B------:R-:W-:Y:S01]  /*4420*/  HADD2.F32 R11, -RZ, R33.H1_H1 ;  /* 0x30000021ff0b7230 */ /* 0x000fe20000004100 */
[----:B------:R-:W-:Y:S01]  /*4430*/  LOP3.LUT R33, R20, 0x64006400, RZ, 0xfc, !PT ;  /* 0x6400640014217812 */ /* 0x000fe200078efcff */
[----:B------:R-:W-:Y:S01]  /*4440*/  FFMA.FTZ R42, R2, R35, RZ ;  /* 0x00000023022a7223 */ /* 0x000fe200000100ff */
[----:B------:R-:W-:Y:S01]  /*4450*/  LOP3.LUT R35, R32, 0x64006400, RZ, 0xfc, !PT ;  /* 0x6400640020237812 */ /* 0x000fe200078efcff */
[----:B------:R-:W-:-:S02]  /*4460*/  HADD2.F32 R40, -RZ, R36.H1_H1 ;  /* 0x30000024ff287230 */ /* 0x000fc40000004100 */
[----:B------:R-:W-:Y:S01]  /*4470*/  FFMA.FTZ R36, R9, R2, RZ ;  /* 0x0000000209247223 */ /* 0x000fe200000100ff */
[-C--:B------:R-:W-:Y:S01]  /*4480*/  HFMA2 R32, R33, R4.reuse.H0_H0, -72, -72 ;  /* 0xd480d48021207431 */ /* 0x080fe20000040004 */
[----:B------:R-:W-:Y:S01]  /*4490*/  LOP3.LUT R33, R22, 0x64006400, RZ, 0xfc, !PT ;  /* 0x6400640016217812 */ /* 0x000fe200078efcff */
[-C--:B------:R-:W-:Y:S02]  /*44a0*/  HFMA2 R20, R35, R4.reuse.H0_H0, -72, -72 ;  /* 0xd480d48023147431 */ /* 0x080fe40000040004 */
[----:B------:R-:W-:Y:S02]  /*44b0*/  HADD2.F32 R35, -RZ, R30.H1_H1 ;  /* 0x3000001eff237230 */ /* 0x000fe40000004100 */
[----:B------:R-:W-:Y:S01]  /*44c0*/  FFMA.FTZ R2, R2, R15, RZ ;  /* 0x0000000f02027223 */ /* 0x000fe200000100ff */
[----:B------:R-:W-:Y:S02]  /*44d0*/  HADD2.F32 R30, -RZ, R21.H0_H0 ;  /* 0x20000015ff1e7230 */ /* 0x000fe40000004100 */
[----:B------:R-:W-:-:S02]  /*44e0*/  HFMA2 R22, R33, R4.H0_H0, -72, -72 ;  /* 0xd480d48021167431 */ /* 0x000fc40000040004 */
[----:B------:R-:W-:Y:S02]  /*44f0*/  HADD2.F32 R15, -RZ, R34.H1_H1 ;  /* 0x30000022ff0f7230 */ /* 0x000fe40000004100 */
[----:B------:R-:W-:Y:S01]  /*4500*/  FFMA.FTZ R11, R11, R23, R36 ;  /* 0x000000170b0b7223 */ /* 0x000fe20000010024 */
[----:B------:R-:W-:Y:S02]  /*4510*/  HADD2.F32 R34, -RZ, R32.H0_H0 ;  /* 0x20000020ff227230 */ /* 0x000fe40000004100 */
[C---:B------:R-:W-:Y:S01]  /*4520*/  FFMA.FTZ R9, R23.reuse, R40, R42 ;  /* 0x0000002817097223 */ /* 0x040fe2000001002a */
[C---:B------:R-:W-:Y:S01]  /*4530*/  FFMA.FTZ R35, R23.reuse, R35, R2 ;  /* 0x0000002317237223 */ /* 0x040fe20000010002 */
        /* <DEDUP_REMOVED lines=10> */
[----:B------:R-:W-:Y:S01]  /*45e0*/  FFMA.FTZ R11, R14, R11, R9 ;  /* 0x0000000b0e0b7223 */ /* 0x000fe20000010009 */
[----:B------:R-:W-:Y:S01]  /*45f0*/  HADD2.F32 R15, -RZ, R20.H1_H1 ;  /* 0x30000014ff0f7230 */ /* 0x000fe20000004100 */
[----:B------:R-:W-:Y:S01]  /*4600*/  LOP3.LUT R9, R18, 0xf000f, RZ, 0xc0, !PT ;  /* 0x000f000f12097812 */ /* 0x000fe200078ec0ff */
[----:B------:R-:W-:Y:S01]  /*4610*/  FFMA.FTZ R20, R21, R14, R30 ;  /* 0x0000000e15147223 */ /* 0x000fe2000001001e */
[----:B------:R-:W-:Y:S01]  /*4620*/  FFMA.FTZ R21, R14, R23, R2 ;  /* 0x000000170e157223 */ /* 0x000fe20000010002 */
        /* <DEDUP_REMOVED lines=10> */
[----:B------:R-:W-:Y:S01]  /*46d0*/  HADD2 R35, R22, -1032, -1032 ;  /* 0xe408e40816237430 */ /* 0x000fe20000000000 */
[----:B------:R-:W-:Y:S01]  /*46e0*/  LOP3.LUT R23, R23, 0x64006400, RZ, 0xfc, !PT ;  /* 0x6400640017177812 */ /* 0x000fe200078efcff */
[----:B------:R-:W-:Y:S01]  /*46f0*/  HADD2.F32 R9, -RZ, R17.H0_H0 ;  /* 0x20000011ff097230 */ /* 0x000fe20000004100 */
[----:B------:R-:W-:Y:S01]  /*4700*/  LOP3.LUT R8, R8, 0xf000f0, RZ, 0xc0, !PT ;  /* 0x00f000f008087812 */ /* 0x000fe200078ec0ff */
[----:B------:R-:W-:Y:S02]  /*4710*/  HADD2 R32, R2, -1032, -1032 ;  /* 0xe408e40802207430 */ /* 0x000fe40000000000 */
[----:B------:R-:W-:Y:S02]  /*4720*/  HADD2.F32 R22, -RZ, R34.H0_H0 ;  /* 0x20000022ff167230 */ /* 0x000fe40000004100 */
[----:B------:R-:W-:-:S02]  /*4730*/  HADD2 R2, R23, -1032, -1032 ;  /* 0xe408e40817027430 */ /* 0x000fc40000000000 */
[----:B------:R-:W-:Y:S01]  /*4740*/  HADD2.F32 R26, -RZ, R35.H0_H0 ;  /* 0x20000023ff1a7230 */ /* 0x000fe20000004100 */
[----:B------:R-:W-:Y:S01]  /*4750*/  LOP3.LUT R19, R19, 0xf000f0, RZ, 0xc0, !PT ;  /* 0x00f000f013137812 */ /* 0x000fe200078ec0ff */
[--C-:B------:R-:W-:Y:S02]  /*4760*/  HADD2.F32 R23, -RZ, R32.reuse.H0_H0 ;  /* 0x20000020ff177230 */ /* 0x100fe40000004100 */
[----:B------:R-:W-:Y:S01]  /*4770*/  FFMA.FTZ R33, R14, R22, R11 ;  /* 0x000000160e217223 */ /* 0x000fe2000001000b */
[----:B------:R-:W-:Y:S01]  /*4780*/  LOP3.LUT R11, R18, 0xf000f0, RZ, 0xc0, !PT ;  /* 0x00f000f0120b7812 */ /* 0x000fe200078ec0ff */
[----:B------:R-:W-:Y:S01]  /*4790*/  FFMA.FTZ R26, R14, R26, R15 ;  /* 0x0000001a0e1a7223 */ /* 0x000fe2000001000f */
[----:B------:R-:W-:Y:S02]  /*47a0*/  HADD2.F32 R15, -RZ, R32.H1_H1 ;  /* 0x30000020ff0f7230 */ /* 0x000fe40000004100 */
[----:B------:R-:W-:Y:S01]  /*47b0*/  FFMA.FTZ R20, R23, R14, R20 ;  /* 0x0000000e17147223 */ /* 0x000fe20000010014 */
[----:B------:R-:W-:Y:S01]  /*47c0*/  HADD2.F32 R23, -RZ, R34.H1_H1 ;  /* 0x30000022ff177230 */ /* 0x000fe20000004100 */
[----:B------:R-:W-:Y:S01]  /*47d0*/  LOP3.LUT R11, R11, 0x64006400, RZ, 0xfc, !PT ;  /* 0x640064000b0b7812 */ /* 0x000fe200078efcff */
[----:B------:R-:W-:-:S02]  /*47e0*/  HADD2.F32 R30, -RZ, R2.H0_H0 ;  /* 0x20000002ff1e7230 */ /* 0x000fc40000004100 */
[----:B------:R-:W-:Y:S01]  /*47f0*/  FFMA.FTZ R18, R15, R16, R20 ;  /* 0x000000100f127223 */ /* 0x000fe20000010014 */
[----:B------:R-:W-:Y:S01]  /*4800*/  LOP3.LUT R10, R10, 0xf000f0, RZ, 0xc0, !PT ;  /* 0x00f000f00a0a7812 */ /* 0x000fe200078ec0ff */
[----:B------:R-:W-:Y:S01]  /*4810*/  FFMA.FTZ R20, R16, R23, R33 ;  /* 0x0000001710147223 */ /* 0x000fe20000010021 */
[-C--:B------:R-:W-:Y:S01]  /*4820*/  HFMA2 R23, R11, R4.reuse.H0_H0, -72, -72 ;  /* 0xd480d4800b177431 */ /* 0x080fe20000040004 */
[----:B------:R-:W-:Y:S01]  /*4830*/  LOP3.LUT R11, R8, 0x64006400, RZ, 0xfc, !PT ;  /* 0x64006400080b7812 */ /* 0x000fe200078efcff */
[----:B------:R-:W-:Y:S01]  /*4840*/  HADD2.F32 R35, -RZ, R35.H1_H1 ;  /* 0x30000023ff237230 */ /* 0x000fe20000004100 */
[----:B------:R-:W-:Y:S01]  /*4850*/  LOP3.LUT R19, R19, 0x64006400, RZ, 0xfc, !PT ;  /* 0x6400640013137812 */ /* 0x000fe200078efcff */
[----:B------:R-:W-:Y:S01]  /*4860*/  HADD2.F32 R8, -RZ, R2.H1_H1 ;  /* 0x30000002ff087230 */ /* 0x000fe20000004100 */
[----:B------:R-:W-:Y:S01]  /*4870*/  LOP3.LUT R15, R10, 0x64006400, RZ, 0xfc, !PT ;  /* 0x640064000a0f7812 */ /* 0x000fe200078efcff */
[----:B------:R-:W-:Y:S01]  /*4880*/  FFMA.FTZ R21, R14, R30, R21 ;  /* 0x0000001e0e157223 */ /* 0x000fe20000010015 */
[----:B------:R-:W-:-:S02]  /*4890*/  HFMA2 R11, R11, R4.H0_H0, -72, -72 ;  /* 0xd480d4800b0b7431 */ /* 0x000fc40000040004 */
[C---:B------:R-:W-:Y:S01]  /*48a0*/  FFMA.FTZ R14, R16.reuse, R35, R26 ;  /* 0x00000023100e7223 */ /* 0x040fe2000001001a */
[-C--:B------:R-:W-:Y:S02]  /*48b0*/  HFMA2 R22, R19, R4.reuse.H0_H0, -72, -72 ;  /* 0xd480d48013167431 */ /* 0x080fe40000040004 */
[----:B------:R-:W-:Y:S01]  /*48c0*/  FFMA.FTZ R16, R16, R8, R21 ;  /* 0x0000000810107223 */ /* 0x000fe20000010015 */
[----:B------:R-:W-:Y:S02]  /*48d0*/  HFMA2 R26, R15, R4.H0_H0, -72, -72 ;  /* 0xd480d4800f1a7431 */ /* 0x000fe40000040004 */
[----:B------:R-:W-:Y:S02]  /*48e0*/  HADD2.F32 R2, -RZ, R23.H0_H0 ;  /* 0x20000017ff027230 */ /* 0x000fe40000004100 */
[----:B------:R-:W-:Y:S02]  /*48f0*/  HADD2.F32 R8, -RZ, R11.H0_H0 ;  /* 0x2000000bff087230 */ /* 0x000fe40000004100 */
[----:B------:R-:W-:-:S02]  /*4900*/  HADD2.F32 R19, -RZ, R22.H0_H0 ;  /* 0x20000016ff137230 */ /* 0x000fc40000004100 */
[----:B------:R-:W-:Y:S01]  /*4910*/  FFMA.FTZ R20, R9, R2, R20 ;  /* 0x0000000209147223 */ /* 0x000fe20000010014 */
[----:B------:R-:W-:Y:S02]  /*4920*/  HADD2.F32 R17, -RZ, R17.H1_H1 ;  /* 0x30000011ff117230 */ /* 0x000fe40000004100 */
[----:B------:R-:W-:Y:S02]  /*4930*/  HADD2.F32 R15, -RZ, R26.H0_H0 ;  /* 0x2000001aff0f7230 */ /* 0x000fe40000004100 */
[----:B------:R-:W-:Y:S01]  /*4940*/  FFMA.FTZ R19, R19, R9, R18 ;  /* 0x0000000913137223 */ /* 0x000fe20000010012 */
[----:B------:R-:W-:Y:S02]  /*4950*/  HADD2.F32 R10, -RZ, R11.H1_H1 ;  /* 0x3000000bff0a7230 */ /* 0x000fe40000004100 */
[C---:B------:R-:W-:Y:S01]  /*4960*/  FFMA.FTZ R11, R9.reuse, R8, R14 ;  /* 0x00000008090b7223 */ /* 0x040fe2000001000e */
[----:B------:R-:W-:Y:S02]  /*4970*/  HADD2.F32 R2, -RZ, R22.H1_H1 ;  /* 0x30000016ff027230 */ /* 0x000fe40000004100 */
[----:B------:R-:W-:Y:S01]  /*4980*/  FFMA.FTZ R16, R9, R15, R16 ;  /* 0x0000000f09107223 */ /* 0x000fe20000010010 */
[----:B------:R-:W-:-:S02]  /*4990*/  HADD2.F32 R4, -RZ, R23.H1_H1 ;  /* 0x30000017ff047230 */ /* 0x000fc40000004100 */
[C---:B------:R-:W-:Y:S01]  /*49a0*/  FFMA.FTZ R10, R17.reuse, R10, R11 ;  /* 0x0000000a110a7223 */ /* 0x040fe2000001000b */
[----:B------:R-:W-:Y:S02]  /*49b0*/  HADD2.F32 R8, -RZ, R26.H1_H1 ;  /* 0x3000001aff087230 */ /* 0x000fe40000004100 */
[----:B------:R-:W-:Y:S01]  /*49c0*/  FFMA.FTZ R2, R2, R17, R19 ;  /* 0x0000001102027223 */ /* 0x000fe20000010013 */
        /* <DEDUP_REMOVED lines=18> */
.L_x_4658:
[----:B------:R-:W-:Y:S01]  /*4af0*/  IADD3 R24, R24, 0x20, RZ ;  /* 0x0000002018187810 */ /* 0x000fe20007ffe0ff */
[----:B------:R-:W-:Y:S01]  /*4b00*/  UIADD3 UR4, UR4, 0x40, URZ ;  /* 0x0000004004047890 */ /* 0x000fe2000fffe03f */
[----:B------:R-:W-:Y:S02]  /*4b10*/  IADD3 R26, P2, R12, R27, RZ ;  /* 0x0000001b0c1a7210 */ /* 0x000fe40007f5e0ff */
[C---:B------:R-:W-:Y:S02]  /*4b20*/  ISETP.GE.AND P0, PT, R24.reuse, UR5, PT ;  /* 0x0000000518007c0c */ /* 0x040fe4000bf06270 */
[----:B------:R-:W-:Y:S02]  /*4b30*/  ISETP.LT.AND P3, PT, R24, R25, PT ;  /* 0x000000191800720c */ /* 0x000fe40003f61270 */
[----:B------:R-:W-:-:S11]  /*4b40*/  IADD3.X R13, R13, R31, RZ, P2, !PT ;  /* 0x0000001f0d0d7210 */ /* 0x000fd600017fe4ff */
[----:B------:R-:W-:Y:S05]  /*4b50*/  @!P0 BRA P3, `(.L_x_4662) ;  /* 0xffffffd8008c8947 */ /* 0x000fea000183ffff */
.L_x_4657:
[----:B------:R-:W-:Y:S05]  /*4b60*/  @P1 EXIT ;  /* 0x000000000000194d */ /* 0x000fea0003800000 */
[----:B------:R-:W0:Y:S01]  /*4b70*/  S2R R4, SR_CTAID.X ;  /* 0x0000000000047919 */ /* 0x000e220000002500 */
[----:B------:R-:W2:Y:S01]  /*4b80*/  S2UR UR4, SR_CTAID.Y ;  /* 0x00000000000479c3 */ /* 0x000ea20000002600 */
[----:B------:R-:W0:Y:S07]  /*4b90*/  S2R R5, SR_TID.X ;  /* 0x0000000000057919 */ /* 0x000e2e0000002100 */
[----:B------:R-:W2:Y:S08]  /*4ba0*/  LDC R9, c[0x0][0x23c] ;  /* 0x00008f00ff097b82 */ /* 0x000eb00000000800 */
[----:B------:R-:W3:Y:S01]  /*4bb0*/  LDC.64 R2, c[0x0][0x230] ;  /* 0x00008c00ff027b82 */ /* 0x000ee20000000a00 */
[----:B0-----:R-:W-:-:S04]  /*4bc0*/  LEA R4, R4, R5, 0x6 ;  /* 0x0000000504047211 */ /* 0x001fc800078e30ff */
[----:B------:R-:W-:-:S05]  /*4bd0*/  SHF.L.U32 R4, R4, 0x2, RZ ;  /* 0x0000000204047819 */ /* 0x000fca00000006ff */
[----:B--2---:R-:W-:Y:S02]  /*4be0*/  IMAD R5, R9, UR4, R4 ;  /* 0x0000000409057c24 */ /* 0x004fe4000f8e0204 */
[----:B------:R-:W-:Y:S02]  /*4bf0*/  HMUL2 R9, R7, R0.H0_H0 ;  /* 0x2000000007097232 */ /* 0x000fe40000000000 */
        /* <DEDUP_REMOVED lines=9> */
.L_x_4666:
[----:B------:R-:W0:Y:S02]  /*4c90*/  LDS R6, [R2] ;  /* 0x0000000002067984 */ /* 0x000e240000000800 */
[----:B0-----:R-:W-:-:S10]  /*4ca0*/  HFMA2.MMA R7, R6, 1, 1, R9 ;  /* 0x3c003c0006077835 */ /* 0x001fd40000000009 */
[----:B------:R-:W0:Y:S02]  /*4cb0*/  ATOMS.CAST.SPIN R7, [R2], R6, R7 ;  /* 0x000000060207738d */ /* 0x000e240001800007 */
[----:B0-----:R-:W-:-:S13]  /*4cc0*/  ISETP.EQ.U32.AND P0, PT, R7, 0x1, PT ;  /* 0x000000010700780c */ /* 0x001fda0003f02070 */
[----:B------:R-:W-:Y:S05]  /*4cd0*/  @!P0 BRA `(.L_x_4666) ;  /* 0xfffffffc00ec8947 */ /* 0x000fea000383ffff */
[----:B------:R-:W-:Y:S05]  /*4ce0*/  BRA `(.L_x_4664) ;  /* 0x00000000000c7947 */ /* 0x000fea0003800000 */
.L_x_4665:
[----:B------:R-:W2:Y:S02]  /*4cf0*/  LD.E R0, desc[UR6][R4.64] ;  /* 0x0000000604007980 */ /* 0x000ea4000c101900 */
[----:B--2---:R-:W-:-:S05]  /*4d00*/  IADD3 R3, R9, R0, RZ ;  /* 0x0000000009037210 */ /* 0x004fca0007ffe0ff */
[----:B------:R0:W-:Y:S02]  /*4d10*/  ST.E desc[UR6][R4.64], R3 ;  /* 0x0000000304007985 */ /* 0x0001e4000c101906 */
.L_x_4664:
[----:B------:R-:W-:Y:S05]  /*4d20*/  BSYNC B0 ;  /* 0x0000000000007941 */ /* 0x000fea0003800000 */
.L_x_4663:
[----:B------:R2:W-:Y:S02]  /*4d30*/  ATOM.E.ADD.F16x2.RN.STRONG.GPU P0, RZ, desc[UR6][R4.64+0x4], R11 ;  /* 0x0000040b04ff79a2 */ /* 0x0005e4000810e1c6 */
[----:B--2---:R-:W-:Y:S05]  /*4d40*/  @P0 EXIT ;  /* 0x000000000000094d */ /* 0x004fea0003800000 */
[----:B------:R-:W2:Y:S02]  /*4d50*/  QSPC.E.S P0, RZ, [R4+0x4] ;  /* 0x0000040004ff73aa */ /* 0x000ea40000000500 */
[----:B--2---:R-:W-:Y:S05]  /*4d60*/  @!P0 BRA `(.L_x_4667) ;  /* 0x0000000000208947 */ /* 0x004fea0003800000 */
[----:B------:R-:W-:-:S04]  /*4d70*/  MOV R2, R4 ;  /* 0x0000000400027202 */ /* 0x000fc80000000f00 */
[----:B------:R-:W-:-:S07]  /*4d80*/  MOV R2, R2 ;  /* 0x0000000200027202 */ /* 0x000fce0000000f00 */
.L_x_4668:
[----:B0-----:R-:W0:Y:S02]  /*4d90*/  LDS R4, [R2+0x4] ;  /* 0x0000040002047984 */ /* 0x001e240000000800 */
[----:B0-----:R-:W-:-:S06]  /*4da0*/  HADD2 R5, R4, R11 ;  /* 0x0000000b04057230 */ /* 0x001fcc0000000000 */
[----:B------:R-:W0:Y:S02]  /*4db0*/  ATOMS.CAST.SPIN R5, [R2+0x4], R4, R5 ;  /* 0x000004040205738d */ /* 0x000e240001800005 */
[----:B0-----:R-:W-:-:S13]  /*4dc0*/  ISETP.EQ.U32.AND P0, PT, R5, 0x1, PT ;  /* 0x000000010500780c */ /* 0x001fda0003f02070 */
[----:B------:R-:W-:Y:S05]  /*4dd0*/  @!P0 BRA `(.L_x_4668) ;  /* 0xfffffffc00ec8947 */ /* 0x000fea000383ffff */
[----:B------:R-:W-:Y:S05]  /*4de0*/  EXIT ;  /* 0x000000000000794d */ /* 0x000fea0003800000 */
.L_x_4667:
[----:B------:R-:W0:Y:S02]  /*4df0*/  LD.E R0, desc[UR6][R4.64+0x4] ;  /* 0x0000040604007980 */ /* 0x000e24000c101900 */
[----:B0-----:R-:W-:-:S05]  /*4e00*/  IADD3 R3, R11, R0, RZ ;  /* 0x000000000b037210 */ /* 0x001fca0007ffe0ff */
[----:B------:R-:W-:Y:S01]  /*4e10*/  ST.E desc[UR6][R4.64+0x4], R3 ;  /* 0x0000040304007985 */ /* 0x000fe2000c101906 */
[----:B------:R-:W-:Y:S05]  /*4e20*/  EXIT ;  /* 0x000000000000794d */ /* 0x000fea0003800000 */
.L_x_4669:
        /* <DEDUP_REMOVED lines=13> */
.L_x_5252:


//--------------------- .text._Z23gemm_half_q_half_kernelILi1ELi10ELb1ELb1ELi64EEvPK6__halfPKjS4_S2_PS0_iiiiPKtS7_iiiiiibS2_i --------------------------
	.section	.text._Z23gemm_half_q_half_kernelILi1ELi10ELb1ELb1ELi64EEvPK6__halfPKjS4_S2_PS0_iiiiPKtS7_iiiiiibS2_i,"ax",@progbits
	.align	128
        .global         _Z23gemm_half_q_half_kernelILi1ELi10ELb1ELb1ELi64EEvPK6__halfPKjS4_S2_PS0_iiiiPKtS7_iiiiiibS2_i
        .type           _Z23gemm_half_q_half_kernelILi1ELi10ELb1ELb1ELi64EEvPK6__halfPKjS4_S2_PS0_iiiiPKtS7_iiiiiibS2_i,@function
        .size           _Z23gemm_half_q_half_kernelILi1ELi10ELb1ELb1ELi64EEvPK6__halfPKjS4_S2_PS0_iiiiPKtS7_iiiiiibS2_i,(.L_x_5253 - _Z23gemm_half_q_half_kernelILi1ELi10ELb1ELb1ELi64EEvPK6__halfPKjS4_S2_PS0_iiiiPKtS7_iiiiiibS2_i)
        .other          _Z23gemm_half_q_half_kernelILi1ELi10ELb1ELb1ELi64EEvPK6__halfPKjS4_S2_PS0_iiiiPKtS7_iiiiiibS2_i,@"STO_CUDA_ENTRY STV_DEFAULT"
_Z23gemm_half_q_half_kernelILi1ELi10ELb1ELb1ELi64EEvPK6__halfPKjS4_S2_PS0_iiiiPKtS7_iiiiiibS2_i:
.text._Z23gemm_half_q_half_kernelILi1ELi10ELb1ELb1ELi64EEvPK6__halfPKjS4_S2_PS0_iiiiPKtS7_iiiiiibS2_i:
        /* <DEDUP_REMOVED lines=34> */
[-C--:B------:R-:W-:Y:S02]  /*0220*/  @!P0 IADD3.X R0, R7, R4.reuse, RZ, P2, !PT ;  /* 0x0000000407008210 */ /* 0x080fe400017fe4ff */
[----:B------:R-:W-:Y:S02]  /*0230*/  @!P0 LEA R6, P2, R5, UR4, 0x1 ;  /* 0x0000000405068c11 */ /* 0x000fe4000f8408ff */
[----:B------:R-:W-:-:S02]  /*0240*/  @P0 IADD3.X R11, RZ, R4, RZ, P3, !PT ;  /* 0x00000004ff0b0210 */ /* 0x000fc40001ffe4ff */
        /* <DEDUP_REMOVED lines=11> */
.L_x_4671:
[----:B------:R-:W-:Y:S05]  /*0300*/  BSYNC B0 ;  /* 0x0000000000007941 */ /* 0x000fea0003800000 */
.L_x_4670:
[----:B------:R-:W-:Y:S01]  /*0310*/  ULDC UR4, c[0x0][0x23c] ;  /* 0x00008f0000047ab9 */ /* 0x000fe20000000800 */
[----:B------:R-:W-:Y:S02]  /*0320*/  SHF.L.U32 R8, R8, 0x2, RZ ;  /* 0x0000000208087819 */ /* 0x000fe400000006ff */
[----:B------:R-:W-:-:S04]  /*0330*/  MOV R11, UR4 ;  /* 0x00000004000b7c02 */ /* 0x000fc80008000f00 */
[----:B------:R-:W-:-:S13]  /*0340*/  ISETP.GE.AND P0, PT, R8, R11, PT ;  /* 0x0000000b0800720c */ /* 0x000fda0003f06270 */
[----:B------:R-:W-:Y:S05]  /*0350*/  @P0 EXIT ;  /* 0x000000000000094d */ /* 0x000fea0003800000 */
[----:B------:R-:W1:Y:S01]  /*0360*/  LDC.64 R2, c[0x0][0x248] ;  /* 0x00009200ff027b82 */ /* 0x000e620000000a00 */
[----:B------:R-:W-:-:S07]  /*0370*/  SHF.L.U32 R15, R12, 0x7, RZ ;  /* 0x000000070c0f7819 */ /* 0x000fce00000006ff */
[----:B0-----:R-:W0:Y:S01]  /*0380*/  LDC.U8 R0, c[0x0][0x270] ;  /* 0x00009c00ff007b82 */ /* 0x001e220000000000 */
[----:B-1----:R-:W-:-:S05]  /*0390*/  IMAD.WIDE R14, R15, 0x2, R2 ;  /* 0x000000020f0e7825 */ /* 0x002fca00078e0202 */
[----:B------:R1:W5:Y:S01]  /*03a0*/  LDG.E.U16.CONSTANT R17, desc[UR6][R14.64+0x2] ;  /* 0x000002060e117981 */ /* 0x000362000c1e9500 */
[----:B0-----:R-:W-:-:S04]  /*03b0*/  PRMT R0, R0, 0x8880, RZ ;  /* 0x0000888000007816 */ /* 0x001fc800000000ff */
[----:B------:R-:W-:-:S04]  /*03c0*/  ISETP.NE.AND P0, PT, R0, RZ, PT ;  /* 0x000000ff0000720c */ /* 0x000fc80003f05270 */
[----:B------:R-:W-:-:S04]  /*03d0*/  ISETP.NE.OR P0, PT, R12, RZ, !P0 ;  /* 0x000000ff0c00720c */ /* 0x000fc80004705670 */
[----:B------:R-:W-:Y:S02]  /*03e0*/  ISETP.LE.OR P2, PT, R13, UR8, P0 ;  /* 0x000000080d007c0c */ /* 0x000fe40008743670 */
[----:B------:R-:W-:-:S11]  /*03f0*/  ISETP.GE.AND P0, PT, R30, R23, PT ;  /* 0x000000171e00720c */ /* 0x000fd60003f06270 */
        /* <DEDUP_REMOVED lines=8> */
[----:B------:R-:W-:Y:S02]  /*0480*/  SHF.R.S32.HI R9, RZ, 0x1f, R8 ;  /* 0x0000001fff097819 */ /* 0x000fe40000011408 */
[----:B------:R-:W-:Y:S02]  /*0490*/  SHF.L.U32 R12, R8, 0x2, RZ ;  /* 0x00000002080c7819 */ /* 0x000fe400000006ff */
[----:B------:R-:W-:Y:S01]  /*04a0*/  LEA.HI R13, R9, R8, RZ, 0x3 ;  /* 0x00000008090d7211 */ /* 0x000fe200078f18ff */
[----:B------:R-:W-:Y:S01]  /*04b0*/  HFMA2.MMA R9, -RZ, RZ, 0, 0 ;  /* 0x00000000ff097435 */ /* 0x000fe200000001ff */
[----:B------:R-:W-:Y:S01]  /*04c0*/  MOV R10, R30 ;  /* 0x0000001e000a7202 */ /* 0x000fe20000000f00 */
[----:B------:R-:W2:Y:S01]  /*04d0*/  LDC.64 R6, c[0x0][0x228] ;  /* 0x00008a00ff067b82 */ /* 0x000ea20000000a00 */
[----:B------:R-:W-:-:S02]  /*04e0*/  LOP3.LUT R12, R12, 0x10, RZ, 0xc0, !PT ;  /* 0x000000100c0c7812 */ /* 0x000fc400078ec0ff */
[----:B0-----:R-:W-:-:S07]  /*04f0*/  SHF.R.S32.HI R13, RZ, 0x3, R13 ;  /* 0x00000003ff0d7819 */ /* 0x001fce000001140d */
.L_x_4673:
[----:B-----5:R-:W-:-:S05]  /*0500*/  IADD3 R18, R0, R9, RZ ;  /* 0x0000000900127210 */ /* 0x020fca0007ffe0ff */
[----:B0-----:R-:W-:-:S05]  /*0510*/  IMAD R14, R18, R11, RZ ;  /* 0x0000000b120e7224 */ /* 0x001fca00078e02ff */
[----:B------:R-:W-:-:S04]  /*0520*/  SHF.R.S32.HI R15, RZ, 0x1f, R14 ;  /* 0x0000001fff0f7819 */ /* 0x000fc8000001140e */
[----:B------:R-:W-:-:S04]  /*0530*/  LEA.HI R14, R15, R14, RZ, 0x3 ;  /* 0x0000000e0f0e7211 */ /* 0x000fc800078f18ff */
[----:B------:R-:W-:-:S05]  /*0540*/  LEA.HI.SX32 R15, R14, R13, 0x1d ;  /* 0x0000000d0e0f7211 */ /* 0x000fca00078feaff */
[----:B-1----:R-:W-:-:S06]  /*0550*/  IMAD.WIDE R14, R15, 0x4, R4 ;  /* 0x000000040f0e7825 */ /* 0x002fcc00078e0204 */
[----:B------:R-:W3:Y:S01]  /*0560*/  LDG.E.CONSTANT R15, desc[UR6][R14.64] ;  /* 0x000000060e0f7981 */ /* 0x000ee2000c1e9900 */
[----:B--2---:R-:W-:Y:S01]  /*0570*/  IMAD.WIDE R18, R18, 0x2, R6 ;  /* 0x0000000212127825 */ /* 0x004fe200078e0206 */
[----:B------:R-:W-:-:S05]  /*0580*/  LEA R21, R10, 0x1, 0x1 ;  /* 0x000000010a157811 */ /* 0x000fca00078e08ff */
[----:B------:R0:W2:Y:S01]  /*0590*/  LDG.E.U16.CONSTANT R18, desc[UR6][R18.64] ;  /* 0x0000000612127981 */ /* 0x0000a2000c1e9500 */
        /* <DEDUP_REMOVED lines=20> */
[C---:B------:R-:W-:Y:S02]  /*06e0*/  LEA R16, R9.reuse, R1, 0x3 ;  /* 0x0000000109107211 */ /* 0x040fe400078e18ff */
[----:B------:R-:W-:Y:S02]  /*06f0*/  ISETP.GE.AND P2, PT, R10, R23, PT ;  /* 0x000000170a00720c */ /* 0x000fe40003f46270 */
[----:B------:R-:W-:-:S03]  /*0700*/  IADD3 R9, R9, 0x1, RZ ;  /* 0x0000000109097810 */ /* 0x000fc60007ffe0ff */
[----:B------:R-:W0:Y:S08]  /*0710*/  I2F.F16 R25, R25 ;  /* 0x0000001900197306 */ /* 0x000e300000200c00 */
[----:B------:R-:W-:Y:S01]  /*0720*/  I2F.F16 R20, R20 ;  /* 0x0000001400147306 */ /* 0x000fe20000200c00 */
[----:B0-----:R-:W-:-:S07]  /*0730*/  PRMT R25, R22, 0x5410, R25 ;  /* 0x0000541016197816 */ /* 0x001fce0000000019 */
[----:B------:R-:W0:Y:S01]  /*0740*/  I2F.F16 R19, R19 ;  /* 0x0000001300137306 */ /* 0x000e220000200c00 */
[----:B--2---:R-:W-:Y:S01]  /*0750*/  HMUL2 R14, R25, R18.H0_H0 ;  /* 0x20000012190e7232 */ /* 0x004fe20000000000 */
[----:B0-----:R-:W-:-:S05]  /*0760*/  PRMT R15, R19, 0x5410, R20 ;  /* 0x00005410130f7816 */ /* 0x001fca0000000014 */
[----:B------:R-:W-:-:S05]  /*0770*/  HMUL2 R15, R15, R18.H0_H0 ;  /* 0x200000120f0f7232 */ /* 0x000fca0000000000 */
[----:B------:R0:W-:Y:S01]  /*0780*/  STL.64 [R16], R14 ;  /* 0x0000000e10007387 */ /* 0x0001e20000100a00 */
[----:B------:R-:W-:Y:S05]  /*0790*/  @!P2 BRA `(.L_x_4673) ;  /* 0xfffffffc0058a947 */ /* 0x000fea000383ffff */
.L_x_4672:
[----:B------:R2:W5:Y:S01]  /*07a0*/  LDL.64 R6, [R1] ;  /* 0x0000000001067983 */ /* 0x0005620000100a00 */
[----:B-1----:R-:W1:Y:S01]  /*07b0*/  LDC R5, c[0x0][0x25c] ;  /* 0x00009700ff057b82 */ /* 0x002e620000000800 */
[----:B------:R-:W-:Y:S01]  /*07c0*/  ULDC UR4, c[0x0][0x258] ;  /* 0x0000960000047ab9 */ /* 0x000fe20000000800 */
[----:B------:R-:W-:Y:S02]  /*07d0*/  CS2R R2, SRZ ;  /* 0x0000000000027805 */ /* 0x000fe4000001ff00 */
[----:B------:R-:W-:-:S04]  /*07e0*/  ISETP.GT.AND P2, PT, R30, UR4, PT ;  /* 0x000000041e007c0c */ /* 0x000fc8000bf44270 */
[----:B------:R-:W3:Y:S01]  /*07f0*/  LDC R0, c[0x0][0x264] ;  /* 0x00009900ff007b82 */ /* 0x000ee20000000800 */
[----:B-1----:R-:W-:-:S08]  /*0800*/  ISETP.GT.AND P3, PT, R30, R5, PT ;  /* 0x000000051e00720c */ /* 0x002fd00003f64270 */
[----:B--2---:R-:W-:Y:S05]  /*0810*/  @!P2 BRA `(.L_x_4674) ;  /* 0x00000000001ca947 */ /* 0x004fea0003800000 */
[----:B------:R-:W1:Y:S02]  /*0820*/  LDC R3, c[0x0][0x25c] ;  /* 0x00009700ff037b82 */ /* 0x000e640000000800 */
[----:B-1----:R-:W-:-:S04]  /*0830*/  VIMNMX R3, R30, R3, PT ;  /* 0x000000031e037248 */ /* 0x002fc80003fe0100 */
[----:B------:R-:W-:-:S04]  /*0840*/  IADD3 R3, R3, -UR4, RZ ;  /* 0x8000000403037c10 */ /* 0x000fc8000fffe0ff */
[----:B------:R-:W-:-:S04]  /*0850*/  SHF.R.S32.HI R4, RZ, 0x1f, R3 ;  /* 0x0000001fff047819 */ /* 0x000fc80000011403 */
[----:B------:R-:W-:-:S04]  /*0860*/  LEA.HI R4, R4, R3, RZ, 0x5 ;  /* 0x0000000304047211 */ /* 0x000fc800078f28ff */
[----:B------:R-:W-:-:S05]  /*0870*/  SHF.R.S32.HI R4, RZ, 0x5, R4 ;  /* 0x00000005ff047819 */ /* 0x000fca0000011404 */
[----:B------:R-:W-:-:S07]  /*0880*/  IMAD R3, R4, 0x6, RZ ;  /* 0x0000000604037824 */ /* 0x000fce00078e02ff */
.L_x_4674:
        /* <DEDUP_REMOVED lines=8> */
.L_x_4675:
[----:B------:R-:W-:Y:S01]  /*0910*/  ULDC UR5, c[0x0][0x260] ;  /* 0x0000980000057ab9 */ /* 0x000fe20000000800 */
[C---:B---3--:R-:W-:Y:S02]  /*0920*/  ISETP.GT.AND P3, PT, R30.reuse, R0, PT ;  /* 0x000000001e00720c */ /* 0x048fe40003f64270 */
[----:B------:R-:W-:Y:S02]  /*0930*/  CS2R R4, SRZ ;  /* 0x0000000000047805 */ /* 0x000fe4000001ff00 */
[----:B------:R-:W-:-:S13]  /*0940*/  ISETP.GT.AND P2, PT, R30, UR5, PT ;  /* 0x000000051e007c0c */ /* 0x000fda000bf44270 */
[----:B------:R-:W-:Y:S05]  /*0950*/  @!P2 BRA `(.L_x_4676) ;  /* 0x00000000001ca947 */ /* 0x000fea0003800000 */
[----:B------:R-:W1:Y:S02]  /*0960*/  LDC R5, c[0x0][0x264] ;  /* 0x00009900ff057b82 */ /* 0x000e640000000800 */
[----:B-1----:R-:W-:-:S04]  /*0970*/  VIMNMX R5, R30, R5, PT ;  /* 0x000000051e057248 */ /* 0x002fc80003fe0100 */
[----:B------:R-:W-:-:S04]  /*0980*/  IADD3 R5, R5, -UR5, RZ ;  /* 0x8000000505057c10 */ /* 0x000fc8000fffe0ff */
[----:B------:R-:W-:-:S04]  /*0990*/  SHF.R.S32.HI R10, RZ, 0x1f, R5 ;  /* 0x0000001fff0a7819 */ /* 0x000fc80000011405 */
[----:B------:R-:W-:-:S04]  /*09a0*/  LEA.HI R10, R10, R5, RZ, 0x5 ;  /* 0x000000050a0a7211 */ /* 0x000fc800078f28ff */
[----:B------:R-:W-:-:S04]  /*09b0*/  SHF.R.S32.HI R10, RZ, 0x5, R10 ;  /* 0x00000005ff0a7819 */ /* 0x000fc8000001140a */
[----:B------:R-:W-:-:S07]  /*09c0*/  SHF.L.U32 R5, R10, 0x2, RZ ;  /* 0x000000020a057819 */ /* 0x000fce00000006ff */
.L_x_4676:
        /* <DEDUP_REMOVED lines=8> */
.L_x_4677:
[----:B------:R-:W-:Y:S01]  /*0a50*/  ULDC UR5, c[0x0][0x268] ;  /* 0x00009a0000057ab9 */ /* 0x000fe20000000800 */
[----:B------:R-:W-:Y:S01]  /*0a60*/  HFMA2.MMA R9, -RZ, RZ, 0, 0 ;  /* 0x00000000ff097435 */ /* 0x000fe200000001ff */
        /* <DEDUP_REMOVED lines=9> */
.L_x_4678:
[C---:B------:R-:W-:Y:S01]  /*0b00*/  VIMNMX R10, R30.reuse, UR4, PT ;  /* 0x000000041e0a7c48 */ /* 0x040fe2000bfe0100 */
[----:B------:R-:W1:Y:S01]  /*0b10*/  S2UR UR5, SR_CgaCtaId ;  /* 0x00000000000579c3 */ /* 0x000e620000008800 */
[----:B------:R-:W-:Y:S01]  /*0b20*/  ISETP.GE.OR P0, PT, R30, R0, P0 ;  /* 0x000000001e00720c */ /* 0x000fe20000706670 */
[----:B------:R-:W-:Y:S01]  /*0b30*/  ULDC.64 UR8, c[0x0][0x218] ;  /* 0x0000860000087ab9 */ /* 0x000fe20000000a00 */
[----:B------:R-:W-:Y:S01]  /*0b40*/  SHF.R.S32.HI R13, RZ, 0x1f, R10 ;  /* 0x0000001fff0d7819 */ /* 0x000fe2000001140a */
[----:B------:R-:W-:Y:S01]  /*0b50*/  UMOV UR4, 0x400 ;  /* 0x0000040000047882 */ /* 0x000fe20000000000 */
[----:B-----5:R-:W-:Y:S02]  /*0b60*/  PRMT R0, R7, 0x7610, R6 ;  /* 0x0000761007007816 */ /* 0x020fe40000000006 */
[----:B------:R-:W-:Y:S02]  /*0b70*/  LEA.HI R13, R13, R10, RZ, 0x5 ;  /* 0x0000000a0d0d7211 */ /* 0x000fe400078f28ff */
[----:B------:R-:W-:-:S02]  /*0b80*/  MOV R20, RZ ;  /* 0x000000ff00147202 */ /* 0x000fc40000000f00 */
[----:B------:R-:W-:Y:S02]  /*0b90*/  SHF.R.S32.HI R10, RZ, 0x5, R13 ;  /* 0x00000005ff0a7819 */ /* 0x000fe4000001140d */
[----:B------:R-:W-:Y:S02]  /*0ba0*/  PRMT R19, RZ, 0x5410, RZ ;  /* 0x00005410ff137816 */ /* 0x000fe400000000ff */
[----:B------:R-:W-:Y:S02]  /*0bb0*/  LEA R3, R10, R3, 0x3 ;  /* 0x000000030a037211 */ /* 0x000fe400078e18ff */
[----:B------:R-:W-:Y:S02]  /*0bc0*/  PRMT R18, RZ, 0x5410, RZ ;  /* 0x00005410ff127816 */ /* 0x000fe400000000ff */
[----:B------:R-:W-:Y:S02]  /*0bd0*/  IADD3 R2, R5, R3, R2 ;  /* 0x0000000305027210 */ /* 0x000fe40007ffe002 */
[----:B------:R-:W-:-:S02]  /*0be0*/  IADD3 R17, R30, R17, RZ ;  /* 0x000000111e117210 */ /* 0x000fc40007ffe0ff */
[----:B------:R-:W-:Y:S01]  /*0bf0*/  IADD3 R2, R9, R2, R4 ;  /* 0x0000000209027210 */ /* 0x000fe20007ffe004 */
[----:B-1----:R-:W-:-:S04]  /*0c00*/  ULEA UR4, UR5, UR4, 0x18 ;  /* 0x0000000405047291 */ /* 0x002fc8000f8ec03f */
[----:B------:R-:W-:Y:S01]  /*0c10*/  IMAD R3, R2, R11, RZ ;  /* 0x0000000b02037224 */ /* 0x000fe200078e02ff */
[----:B------:R-:W-:-:S04]  /*0c20*/  SHF.R.S32.HI R2, RZ, 0x1f, R8 ;  /* 0x0000001fff027819 */ /* 0x000fc80000011408 */
[----:B------:R-:W-:-:S04]  /*0c30*/  IADD3 R8, P2, R8, R3, RZ ;  /* 0x0000000308087210 */ /* 0x000fc80007f5e0ff */
[----:B------:R-:W-:Y:S02]  /*0c40*/  LEA.HI.X.SX32 R3, R3, R2, 0x1, P2 ;  /* 0x0000000203037211 */ /* 0x000fe400010f0eff */
[----:B------:R-:W-:Y:S02]  /*0c50*/  LEA R22, P2, R8, UR8, 0x2 ;  /* 0x0000000808167c11 */ /* 0x000fe4000f8410ff */
[----:B------:R-:W-:Y:S02]  /*0c60*/  PRMT R2, R6, 0x7610, R7 ;  /* 0x0000761006027816 */ /* 0x000fe40000000007 */
[----:B------:R-:W-:Y:S01]  /*0c70*/  LEA.HI.X R21, R8, UR9, R3, 0x2, P2 ;  /* 0x0000000908157c11 */ /* 0x000fe200090f1403 */
[----:B------:R-:W-:Y:S08]  /*0c80*/  @P0 BRA `(.L_x_4679) ;  /* 0x0000002400900947 */ /* 0x000ff00003800000 */
[----:B------:R-:W-:Y:S01]  /*0c90*/  SHF.R.S32.HI R4, RZ, 0x1f, R11 ;  /* 0x0000001fff047819 */ /* 0x000fe2000001140b */
[----:B------:R-:W-:Y:S01]  /*0ca0*/  ULDC UR5, c[0x0][0x264] ;  /* 0x0000990000057ab9 */ /* 0x000fe20000000800 */
[----:B------:R-:W-:Y:S02]  /*0cb0*/  MOV R20, RZ ;  /* 0x000000ff00147202 */ /* 0x000fe40000000f00 */
[----:B------:R-:W-:Y:S02]  /*0cc0*/  PRMT R18, RZ, 0x5410, RZ ;  /* 0x00005410ff127816 */ /* 0x000fe400000000ff */
[----:B------:R-:W-:Y:S02]  /*0cd0*/  PRMT R19, RZ, 0x5410, RZ ;  /* 0x00005410ff137816 */ /* 0x000fe400000000ff */
[----:B0-----:R-:W-:-:S07]  /*0ce0*/  SHF.L.U64.HI R15, R11, 0x4, R4 ;  /* 0x000000040b0f7819 */ /* 0x001fce0000010204 */
.L_x_4684:
[----:B------:R-:W-:-:S13]  /*0cf0*/  ISETP.NE.AND P0, PT, R30, R17, PT ;  /* 0x000000111e00720c */ /* 0x000fda0003f05270 */
[----:B------:R-:W0:Y:S01]  /*0d00*/  @!P0 LDC.64 R4, c[0x0][0x248] ;  /* 0x00009200ff048b82 */ /* 0x000e220000000a00 */
[----:B------:R-:W-:Y:S02]  /*0d10*/  @!P0 SHF.L.U32 R3, R30, 0x1, RZ ;  /* 0x000000011e038819 */ /* 0x000fe400000006ff */
[----:B------:R-:W-:-:S03]  /*0d20*/  @!P0 IADD3 R20, R20, 0x1, RZ ;  /* 0x0000000114148810 */ /* 0x000fc60007ffe0ff */
[----:B0-----:R-:W-:Y:S01]  /*0d30*/  @!P0 IMAD.WIDE R4, R3, 0x2, R4 ;  /* 0x0000000203048825 */ /* 0x001fe200078e0204 */
[----:B------:R-:W-:-:S05]  /*0d40*/  @!P0 LEA R3, R20, R1, 0x3 ;  /* 0x0000000114038211 */ /* 0x000fca00078e18ff */
        /* <DEDUP_REMOVED lines=9> */
[----:B------:R-:W-:Y:S06]  /*0de0*/  @P1 BRA `(.L_x_4680) ;  /* 0x00000024001c1947 */ /* 0x000fec0003800000 */
[----:B------:R-:W0:Y:S01]  /*0df0*/  LDC R11, c[0x0][0x23c] ;  /* 0x00008f00ff0b7b82 */ /* 0x000e220000000800 */
[----:B------:R-:W-:Y:S01]  /*0e00*/  PRMT R3, R24, 0x9910, RZ ;  /* 0x0000991018037816 */ /* 0x000fe200000000ff */
[----:B------:R-:W-:-:S03]  /*0e10*/  HFMA2.MMA R14, -RZ, RZ, 0, 0.0625 ;  /* 0x00002c00ff0e7435 */ /* 0x000fc600000001ff */
[----:B------:R-:W-:Y:S01]  /*0e20*/  ISETP.NE.AND P0, PT, R3, RZ, PT ;  /* 0x000000ff0300720c */ /* 0x000fe20003f05270 */
[----:B0-----:R-:W-:-:S04]  /*0e30*/  IMAD.WIDE R26, R11, 0x4, R8 ;  /* 0x000000040b1a7825 */ /* 0x001fc800078e0208 */
[----:B------:R-:W-:-:S08]  /*0e40*/  IMAD.WIDE R12, R11, 0x4, R26 ;  /* 0x000000040b0c7825 */ /* 0x000fd000078e021a */
[----:B------:R-:W-:Y:S05]  /*0e50*/  @!P0 BRA `(.L_x_4681) ;  /* 0x00000008003c8947 */ /* 0x000fea0003800000 */
[----:B------:R-:W2:Y:S04]  /*0e60*/  LDG.E.128.CONSTANT R4, desc[UR6][R8.64] ;  /* 0x0000000608047981 */ /* 0x000ea8000c1e9d00 */
[----:B------:R-:W0:Y:S02]  /*0e70*/  LDS.64 R28, [UR4] ;  /* 0x00000004ff1c7984 */ /* 0x000e240008000a00 */
[--C-:B0-----:R-:W-:Y:S02]  /*0e80*/  HADD2.F32 R3, -RZ, R28.reuse.H0_H0 ;  /* 0x2000001cff037230 */ /* 0x101fe40000004100 */
[----:B------:R-:W-:Y:S02]  /*0e90*/  HADD2.F32 R34, -RZ, R28.H1_H1 ;  /* 0x3000001cff227230 */ /* 0x000fe40000004100 */
[----:B------:R-:W-:Y:S01]  /*0ea0*/  HADD2.F32 R33, -RZ, R29.H0_H0 ;  /* 0x2000001dff217230 */ /* 0x000fe20000004100 */
[----:B--2---:R-:W-:-:S02]  /*0eb0*/  LOP3.LUT R10, R4, 0xf000f, RZ, 0xc0, !PT ;  /* 0x000f000f040a7812 */ /* 0x004fc400078ec0ff */
[----:B------:R-:W-:Y:S02]  /*0ec0*/  LOP3.LUT R22, R4, 0xf000f0, RZ, 0xc0, !PT ;  /* 0x00f000f004167812 */ /* 0x000fe400078ec0ff */
[----:B------:R-:W-:Y:S02]  /*0ed0*/  SHF.R.U32.HI R16, RZ, 0x8, R4 ;  /* 0x00000008ff107819 */ /* 0x000fe40000011604 */
[----:B------:R-:W-:Y:S02]  /*0ee0*/  LOP3.LUT R4, R5, 0xf000f, RZ, 0xc0, !PT ;  /* 0x000f000f05047812 */ /* 0x000fe400078ec0ff */
[----:B------:R-:W-:Y:S02]  /*0ef0*/  LOP3.LUT R10, R10, 0x64006400, RZ, 0xfc, !PT ;  /* 0x640064000a0a7812 */ /* 0x000fe400078efcff */
[----:B------:R-:W-:Y:S02]  /*0f00*/  LOP3.LUT R35, R6, 0xf000f, RZ, 0xc0, !PT ;  /* 0x000f000f06237812 */ /* 0x000fe400078ec0ff */
[----:B------:R-:W-:Y:S01]  /*0f10*/  LOP3.LUT R4, R4, 0x64006400, RZ, 0xfc, !PT ;  /* 0x6400640004047812 */ /* 0x000fe200078efcff */
[----:B------:R-:W-:Y:S01]  /*0f20*/  HADD2 R37, R10, -1032, -1032 ;  /* 0xe408e4080a257430 */ /* 0x000fe20000000000 */
[----:B------:R-:W-:-:S02]  /*0f30*/  LOP3.LUT R31, R6, 0xf000f0, RZ, 0xc0, !PT ;  /* 0x00f000f0061f7812 */ /* 0x000fc400078ec0ff */
[----:B------:R-:W-:Y:S01]  /*0f40*/  SHF.R.U32.HI R21, RZ, 0x8, R6 ;  /* 0x00000008ff157819 */ /* 0x000fe20000011606 */
[----:B------:R-:W-:Y:S01]  /*0f50*/  HADD2 R39, R4, -1032, -1032 ;  /* 0xe408e40804277430 */ /* 0x000fe20000000000 */
[----:B------:R-:W-:Y:S01]  /*0f60*/  LOP3.LUT R6, R35, 0x64006400, RZ, 0xfc, !PT ;  /* 0x6400640023067812 */ /* 0x000fe200078efcff */
[--C-:B------:R-:W-:Y:S01]  /*0f70*/  HADD2.F32 R4, -RZ, R37.reuse.H0_H0 ;  /* 0x20000025ff047230 */ /* 0x100fe20000004100 */
[----:B------:R-:W-:Y:S01]  /*0f80*/  LOP3.LUT R36, R7, 0xf000f, RZ, 0xc0, !PT ;  /* 0x000f000f07247812 */ /* 0x000fe200078ec0ff */
[----:B------:R-:W-:Y:S01]  /*0f90*/  HADD2.F32 R37, -RZ, R37.H1_H1 ;  /* 0x30000025ff257230 */ /* 0x000fe20000004100 */
[----:B------:R-:W-:Y:S01]  /*0fa0*/  LOP3.LUT R25, R5, 0xf000f0, RZ, 0xc0, !PT ;  /* 0x00f000f005197812 */ /* 0x000fe200078ec0ff */
[----:B------:R-:W-:Y:S02]  /*0fb0*/  HADD2 R40, R6, -1032, -1032 ;  /* 0xe408e40806287430 */ /* 0x000fe40000000000 */
[----:B------:R-:W-:Y:S01]  /*0fc0*/  HADD2.F32 R38, -RZ, R39.H0_H0 ;  /* 0x20000027ff267230 */ /* 0x000fe20000004100 */
[----:B------:R-:W-:Y:S01]  /*0fd0*/  LOP3.LUT R36, R36, 0x64006400, RZ, 0xfc, !PT ;  /* 0x6400640024247812 */ /* 0x000fe200078efcff */
[----:B------:R-:W-:Y:S01]  /*0fe0*/  FFMA.FTZ R4, R4, R3, RZ ;  /* 0x0000000304047223 */ /* 0x000fe200000100ff */
[----:B------:R-:W-:Y:S01]  /*0ff0*/  HADD2.F32 R35, -RZ, R29.H1_H1 ;  /* 0x3000001dff237230 */ /* 0x000fe20000004100 */
[----:B------:R-:W-:Y:S01]  /*1000*/  LOP3.LUT R25, R25, 0x64006400, RZ, 0xfc, !PT ;  /* 0x6400640019197812 */ /* 0x000fe200078efcff */
[----:B------:R-:W-:Y:S01]  /*1010*/  HADD2.F32 R6, -RZ, R40.H0_H0 ;  /* 0x20000028ff067230 */ /* 0x000fe20000004100 */
[----:B------:R-:W0:Y:S01]  /*1020*/  LDS.64 R28, [UR4+0x8] ;  /* 0x00000804ff1c7984 */ /* 0x000e220008000a00 */
[----:B------:R-:W-:-:S02]  /*1030*/  HADD2.F32 R39, -RZ, R39.H1_H1 ;  /* 0x30000027ff277230 */ /* 0x000fc40000004100 */
[----:B------:R-:W-:Y:S01]  /*1040*/  FFMA.FTZ R41, R3, R38, RZ ;  /* 0x0000002603297223 */ /* 0x000fe200000100ff */
[----:B------:R-:W-:Y:S02]  /*1050*/  HADD2 R36, R36, -1032, -1032 ;  /* 0xe408e40824247430 */ /* 0x000fe40000000000 */
[----:B------:R-:W-:Y:S01]  /*1060*/  FFMA.FTZ R4, R37, R34, R4 ;  /* 0x0000002225047223 */ /* 0x000fe20000010004 */
[----:B------:R-:W-:Y:S01]  /*1070*/  LOP3.LUT R32, R7, 0xf000f0, RZ, 0xc0, !PT ;  /* 0x00f000f007207812 */ /* 0x000fe200078ec0ff */
[----:B------:R-:W-:Y:S01]  /*1080*/  FFMA.FTZ R38, R3, R6, RZ ;  /* 0x0000000603267223 */ /* 0x000fe200000100ff */
[----:B------:R-:W-:Y:S01]  /*1090*/  LOP3.LUT R37, R22, 0x64006400, RZ, 0xfc, !PT ;  /* 0x6400640016257812 */ /* 0x000fe200078efcff */
[----:B------:R-:W-:Y:S01]  /*10a0*/  FFMA.FTZ R6, R34, R39, R41 ;  /* 0x0000002722067223 */ /* 0x000fe20000010029 */
[-C--:B------:R-:W-:Y:S02]  /*10b0*/  HFMA2 R39, R25, R14.reuse.H0_H0, -72, -72 ;  /* 0xd480d48019277431 */ /* 0x080fe4000004000e */
[----:B------:R-:W-:Y:S01]  /*10c0*/  HADD2.F32 R10, -RZ, R36.H0_H0 ;  /* 0x20000024ff0a7230 */ /* 0x000fe20000004100 */
[----:B------:R-:W-:Y:S01]  /*10d0*/  LOP3.LUT R31, R31, 0x64006400, RZ, 0xfc, !PT ;  /* 0x640064001f1f7812 */ /* 0x000fe200078efcff */
[----:B------:R-:W-:Y:S01]  /*10e0*/  HFMA2 R22, R37, R14.H0_H0, -72, -72 ;  /* 0xd480d48025167431 */ /* 0x000fe2000004000e */
[----:B------:R-:W-:Y:S01]  /*10f0*/  LOP3.LUT R25, R32, 0x64006400, RZ, 0xfc, !PT ;  /* 0x6400640020197812 */ /* 0x000fe200078efcff */
[----:B------:R-:W-:-:S02]  /*1100*/  HADD2.F32 R43, -RZ, R40.H1_H1 ;  /* 0x30000028ff2b7230 */ /* 0x000fc40000004100 */
[----:B------:R-:W-:Y:S01]  /*1110*/  FFMA.FTZ R3, R3, R10, RZ ;  /* 0x0000000a03037223 */ /* 0x000fe200000100ff */
[----:B------:R-:W-:Y:S02]  /*1120*/  HADD2.F32 R36, -RZ, R36.H1_H1 ;  /* 0x30000024ff247230 */ /* 0x000fe40000004100 */
[-C--:B------:R-:W-:Y:S02]  /*1130*/  HFMA2 R40, R31, R14.reuse.H0_H0, -72, -72 ;  /* 0xd480d4801f287431 */ /* 0x080fe4000004000e */
[----:B------:R-:W-:Y:S02]  /*1140*/  HADD2.F32 R31, -RZ, R22.H0_H0 ;  /* 0x20000016ff1f7230 */ /* 0x000fe40000004100 */
[----:B------:R-:W-:Y:S02]  /*1150*/  HFMA2 R25, R25, R14.H0_H0, -72, -72 ;  /* 0xd480d48019197431 */ /* 0x000fe4000004000e */
[----:B------:R-:W-:Y:S02]  /*1160*/  HADD2.F32 R10, -RZ, R39.H0_H0 ;  /* 0x20000027ff0a7230 */ /* 0x000fe40000004100 */
[----:B------:R-:W-:Y:S01]  /*1170*/  FFMA.FTZ R36, R34, R36, R3 ;  /* 0x0000002422247223 */ /* 0x000fe20000010003 */
[----:B------:R-:W-:-:S02]  /*1180*/  HADD2.F32 R37, -RZ, R40.H0_H0 ;  /* 0x20000028ff257230 */ /* 0x000fc40000004100 */
[----:B------:R-:W-:Y:S01]  /*1190*/  FFMA.FTZ R31, R31, R33, R4 ;  /* 0x000000211f1f7223 */ /* 0x000fe20000010004 */
[----:B------:R-:W-:Y:S02]  /*11a0*/  HADD2.F32 R3, -RZ, R25.H0_H0 ;  /* 0x20000019ff037230 */ /* 0x000fe40000004100 */
[C---:B------:R-:W-:Y:S01]  /*11b0*/  FFMA.FTZ R4, R33.reuse, R10, R6 ;  /* 0x0000000a21047223 */ /* 0x040fe20000010006 */
[----:B------:R-:W-:Y:S01]  /*11c0*/  HADD2.F32 R10, -RZ, R39.H1_H1 ;  /* 0x30000027ff0a7230 */ /* 0x000fe20000004100 */
[----:B------:R-:W-:Y:S01]  /*11d0*/  SHF.R.U32.HI R5, RZ, 0x8, R5 ;  /* 0x00000008ff057819 */ /* 0x000fe20000011605 */
[----:B------:R-:W-:Y:S02]  /*11e0*/  HADD2.F32 R32, -RZ, R25.H1_H1 ;  /* 0x30000019ff207230 */ /* 0x000fe40000004100 */
[----:B------:R-:W-:Y:S01]  /*11f0*/  FFMA.FTZ R38, R34, R43, R38 ;  /* 0x0000002b22267223 */ /* 0x000fe20000010026 */
[----:B------:R-:W-:Y:S01]  /*1200*/  FFMA.FTZ R3, R33, R3, R36 ;  /* 0x0000000321037223 */ /* 0x000fe20000010024 */
[----:B------:R-:W-:Y:S01]  /*1210*/  SHF.R.U32.HI R7, RZ, 0x8, R7 ;  /* 0x00000008ff077819 */ /* 0x000fe20000011607 */
[----:B------:R-:W-:Y:S01]  /*1220*/  FFMA.FTZ R10, R35, R10, R4 ;  /* 0x0000000a230a7223 */ /* 0x000fe20000010004 */
[----:B------:R-:W-:Y:S01]  /*1230*/  FFMA.FTZ R37, R33, R37, R38 ;  /* 0x0000002521257223 */ /* 0x000fe20000010026 */
[----:B------:R-:W-:Y:S01]  /*1240*/  FFMA.FTZ R25, R35, R32, R3 ;  /* 0x0000002023197223 */ /* 0x000fe20000010003 */
[----:B------:R-:W-:Y:S01]  /*1250*/  LOP3.LUT R4, R5, 0xf000f, RZ, 0xc0, !PT ;  /* 0x000f000f05047812 */ /* 0x000fe200078ec0ff */
[----:B------:R-:W-:Y:S01]  /*1260*/  HADD2.F32 R6, -RZ, R22.H1_H1 ;  /* 0x30000016ff067230 */ /* 0x000fe20000004100 */
[----:B------:R-:W-:Y:S01]  /*1270*/  LOP3.LUT R3, R16, 0xf000f, RZ, 0xc0, !PT ;  /* 0x000f000f10037812 */ /* 0x000fe200078ec0ff */
[----:B------:R-:W-:Y:S01]  /*1280*/  HADD2.F32 R22, -RZ, R40.H1_H1 ;  /* 0x30000028ff167230 */ /* 0x000fe20000004100 */
[----:B------:R-:W-:-:S02]  /*1290*/  LOP3.LUT R32, R21, 0xf000f, RZ, 0xc0, !PT ;  /* 0x000f000f15207812 */ /* 0x000fc400078ec0ff */
[----:B------:R-:W-:Y:S01]  /*12a0*/  LOP3.LUT R33, R7, 0xf000f, RZ, 0xc0, !PT ;  /* 0x000f000f07217812 */ /* 0x000fe200078ec0ff */
[----:B------:R-:W-:Y:S01]  /*12b0*/  FFMA.FTZ R6, R6, R35, R31 ;  /* 0x0000002306067223 */ /* 0x000fe2000001001f */
[----:B------:R-:W-:Y:S01]  /*12c0*/  LOP3.LUT R4, R4, 0x64006400, RZ, 0xfc, !PT ;  /* 0x6400640004047812 */ /* 0x000fe200078efcff */
[----:B------:R-:W-:Y:S01]  /*12d0*/  FFMA.FTZ R22, R35, R22, R37 ;  /* 0x0000001623167223 */ /* 0x000fe20000010025 */
[----:B------:R-:W-:Y:S01]  /*12e0*/  LOP3.LUT R3, R3, 0x64006400, RZ, 0xfc, !PT ;  /* 0x6400640003037812 */ /* 0x000fe200078efcff */
[--C-:B0-----:R-:W-:Y:S01]  /*12f0*/  HADD2.F32 R31, -RZ, R28.reuse.H0_H0 ;  /* 0x2000001cff1f7230 */ /* 0x101fe20000004100 */
[----:B------:R-:W-:Y:S01]  /*1300*/  LOP3.LUT R32, R32, 0x64006400, RZ, 0xfc, !PT ;  /* 0x6400640020207812 */ /* 0x000fe200078efcff */
[----:B------:R-:W-:Y:S01]  /*1310*/  HADD2 R39, R4, -1032, -1032 ;  /* 0xe408e40804277430 */ /* 0x000fe20000000000 */
[----:B------:R-:W-:Y:S01]  /*1320*/  LOP3.LUT R33, R33, 0x64006400, RZ, 0xfc, !PT ;  /* 0x6400640021217812 */ /* 0x000fe200078efcff */
[----:B------:R-:W-:Y:S02]  /*1330*/  HADD2 R38, R3, -1032, -1032 ;  /* 0xe408e40803267430 */ /* 0x000fe40000000000 */
[----:B------:R-:W-:-:S02]  /*1340*/  HADD2.F32 R28, -RZ, R28.H1_H1 ;  /* 0x3000001cff1c7230 */ /* 0x000fc40000004100 */
[----:B------:R-:W-:Y:S02]  /*1350*/  HADD2 R40, R32, -1032, -1032 ;  /* 0xe408e40820287430 */ /* 0x000fe40000000000 */
[----:B------:R-:W-:Y:S02]  /*1360*/  HADD2.F32 R34, -RZ, R39.H0_H0 ;  /* 0x20000027ff227230 */ /* 0x000fe40000004100 */
[----:B------:R-:W-:Y:S02]  /*1370*/  HADD2 R4, R33, -1032, -1032 ;  /* 0xe408e40821047430 */ /* 0x000fe40000000000 */
[----:B------:R-:W-:Y:S01]  /*1380*/  HADD2.F32 R33, -RZ, R38.H0_H0 ;  /* 0x20000026ff217230 */ /* 0x000fe20000004100 */
[----:B------:R-:W-:Y:S01]  /*1390*/  LOP3.LUT R21, R21, 0xf000f0, RZ, 0xc0, !PT ;  /* 0x00f000f015157812 */ /* 0x000fe200078ec0ff */
[----:B------:R-:W-:Y:S02]  /*13a0*/  HADD2.F32 R37, -RZ, R40.H0_H0 ;  /* 0x20000028ff257230 */ /* 0x000fe40000004100 */
[----:B------:R-:W-:Y:S01]  /*13b0*/  FFMA.FTZ R35, R31, R34, R10 ;  /* 0x000000221f237223 */ /* 0x000fe2000001000a */
[----:B------:R-:W-:-:S02]  /*13c0*/  HADD2.F32 R36, -RZ, R4.H0_H0 ;  /* 0x20000004ff247230 */ /* 0x000fc40000004100 */
[----:B------:R-:W-:Y:S01]  /*13d0*/  FFMA.FTZ R32, R33, R31, R6 ;  /* 0x0000001f21207223 */ /* 0x000fe20000010006 */
[----:B------:R-:W-:Y:S01]  /*13e0*/  LOP3.LUT R6, R5, 0xf000f0, RZ, 0xc0, !PT ;  /* 0x00f000f005067812 */ /* 0x000fe200078ec0ff */
[C---:B------:R-:W-:Y:S01]  /*13f0*/  FFMA.FTZ R22, R31.reuse, R37, R22 ;  /* 0x000000251f167223 */ /* 0x040fe20000010016 */
[----:B------:R-:W-:Y:S01]  /*1400*/  LOP3.LUT R16, R16, 0xf000f0, RZ, 0xc0, !PT ;  /* 0x00f000f010107812 */ /* 0x000fe200078ec0ff */
[----:B------:R-:W-:Y:S01]  /*1410*/  FFMA.FTZ R25, R31, R36, R25 ;  /* 0x000000241f197223 */ /* 0x000fe20000010019 */
[----:B------:R-:W-:Y:S01]  /*1420*/  HADD2.F32 R31, -RZ, R38.H1_H1 ;  /* 0x30000026ff1f7230 */ /* 0x000fe20000004100 */
[----:B------:R-:W-:Y:S01]  /*1430*/  LOP3.LUT R7, R7, 0xf000f0, RZ, 0xc0, !PT ;  /* 0x00f000f007077812 */ /* 0x000fe200078ec0ff */
[----:B------:R-:W-:Y:S01]  /*1440*/  HADD2.F32 R33, -RZ, R39.H1_H1 ;  /* 0x30000027ff217230 */ /* 0x000fe20000004100 */
[----:B------:R-:W-:Y:S01]  /*1450*/  LOP3.LUT R21, R21, 0x64006400, RZ, 0xfc, !PT ;  /* 0x6400640015157812 */ /* 0x000fe200078efcff */
[----:B------:R-:W-:Y:S02]  /*1460*/  HADD2.F32 R37, -RZ, R40.H1_H1 ;  /* 0x30000028ff257230 */ /* 0x000fe40000004100 */
[----:B------:R-:W-:Y:S01]  /*1470*/  FFMA.FTZ R32, R31, R28, R32 ;  /* 0x0000001c1f207223 */ /* 0x000fe20000010020 */
[----:B------:R-:W-:Y:S01]  /*1480*/  LOP3.LUT R31, R6, 0x64006400, RZ, 0xfc, !PT ;  /* 0x64006400061f7812 */ /* 0x000fe200078efcff */
[----:B------:R-:W-:Y:S01]  /*1490*/  FFMA.FTZ R10, R28, R33, R35 ;  /* 0x000000211c0a7223 */ /* 0x000fe20000010023 */
[----:B------:R-:W-:Y:S01]  /*14a0*/  LOP3.LUT R5, R16, 0x64006400, RZ, 0xfc, !PT ;  /* 0x6400640010057812 */ /* 0x000fe200078efcff */
[-C--:B------:R-:W-:Y:S01]  /*14b0*/  HFMA2 R33, R21, R14.reuse.H0_H0, -72, -72 ;  /* 0xd480d48015217431 */ /* 0x080fe2000004000e */
[----:B------:R-:W-:Y:S01]  /*14c0*/  LOP3.LUT R7, R7, 0x64006400, RZ, 0xfc, !PT ;  /* 0x6400640007077812 */ /* 0x000fe200078efcff */
[----:B------:R-:W-:-:S02]  /*14d0*/  HFMA2 R31, R31, R14.H0_H0, -72, -72 ;  /* 0xd480d4801f1f7431 */ /* 0x000fc4000004000e */
        /* <DEDUP_REMOVED lines=12> */
[----:B------:R-:W-:Y:S02]  /*15a0*/  HADD2.F32 R29, -RZ, R29.H1_H1 ;  /* 0x3000001dff1d7230 */ /* 0x000fe40000004100 */
[----:B------:R-:W-:Y:S01]  /*15b0*/  FFMA.FTZ R5, R5, R3, R32 ;  /* 0x0000000305057223 */ /* 0x000fe20000010020 */
[----:B------:R-:W-:-:S02]  /*15c0*/  HADD2.F32 R16, -RZ, R33.H1_H1 ;  /* 0x30000021ff107230 */ /* 0x000fc40000004100 */
[--C-:B------:R-:W-:Y:S02]  /*15d0*/  HADD2.F32 R21, -RZ, R34.reuse.H0_H0 ;  /* 0x20000022ff157230 */ /* 0x100fe40000004100 */
[----:B------:R-:W-:Y:S01]  /*15e0*/  FFMA.FTZ R4, R4, R29, R5 ;  /* 0x0000001d04047223 */ /* 0x000fe20000010005 */
[----:B------:R-:W-:Y:S02]  /*15f0*/  HADD2.F32 R6, -RZ, R31.H1_H1 ;  /* 0x3000001fff067230 */ /* 0x000fe40000004100 */
        /* <DEDUP_REMOVED lines=21> */
.L_x_4681:
[----:B------:R-:W-:Y:S05]  /*1750*/  @!P0 BRA `(.L_x_4682) ;  /* 0x00000008003c8947 */ /* 0x000fea0003800000 */
[----:B------:R0:W2:Y:S04]  /*1760*/  LDG.E.128.CONSTANT R4, desc[UR6][R26.64] ;  /* 0x000000061a047981 */ /* 0x0000a8000c1e9d00 */
[----:B------:R-:W1:Y:S04]  /*1770*/  LDS.64 R28, [UR4+0x10] ;  /* 0x00001004ff1c7984 */ /* 0x000e680008000a00 */
[----:B0-----:R-:W0:Y:S01]  /*1780*/  LDS.64 R26, [UR4+0x18] ;  /* 0x00001804ff1a7984 */ /* 0x001e220008000a00 */
[--C-:B-1----:R-:W-:Y:S02]  /*1790*/  HADD2.F32 R3, -RZ, R28.reuse.H0_H0 ;  /* 0x2000001cff037230 */ /* 0x102fe40000004100 */
[----:B------:R-:W-:-:S02]  /*17a0*/  HADD2.F32 R28, -RZ, R28.H1_H1 ;  /* 0x3000001cff1c7230 */ /* 0x000fc40000004100 */
[--C-:B------:R-:W-:Y:S02]  /*17b0*/  HADD2.F32 R33, -RZ, R29.reuse.H0_H0 ;  /* 0x2000001dff217230 */ /* 0x100fe40000004100 */
[----:B------:R-:W-:Y:S01]  /*17c0*/  HADD2.F32 R29, -RZ, R29.H1_H1 ;  /* 0x3000001dff1d7230 */ /* 0x000fe20000004100 */
[C---:B--2---:R-:W-:Y:S02]  /*17d0*/  LOP3.LUT R10, R4.reuse, 0xf000f, RZ, 0xc0, !PT ;  /* 0x000f000f040a7812 */ /* 0x044fe400078ec0ff */
[----:B------:R-:W-:Y:S02]  /*17e0*/  LOP3.LUT R32, R4, 0xf000f0, RZ, 0xc0, !PT ;  /* 0x00f000f004207812 */ /* 0x000fe400078ec0ff */
[----:B------:R-:W-:Y:S02]  /*17f0*/  SHF.R.U32.HI R16, RZ, 0x8, R4 ;  /* 0x00000008ff107819 */ /* 0x000fe40000011604 */
[----:B------:R-:W-:Y:S02]  /*1800*/  LOP3.LUT R4, R5, 0xf000f, RZ, 0xc0, !PT ;  /* 0x000f000f05047812 */ /* 0x000fe400078ec0ff */
[----:B------:R-:W-:-:S02]  /*1810*/  LOP3.LUT R10, R10, 0x64006400, RZ, 0xfc, !PT ;  /* 0x640064000a0a7812 */ /* 0x000fc400078efcff */
[----:B------:R-:W-:Y:S02]  /*1820*/  LOP3.LUT R4, R4, 0x64006400, RZ, 0xfc, !PT ;  /* 0x6400640004047812 */ /* 0x000fe400078efcff */
[C---:B------:R-:W-:Y:S01]  /*1830*/  LOP3.LUT R34, R6.reuse, 0xf000f, RZ, 0xc0, !PT ;  /* 0x000f000f06227812 */ /* 0x040fe200078ec0ff */
[----:B------:R-:W-:Y:S01]  /*1840*/  HADD2 R35, R10, -1032, -1032 ;  /* 0xe408e4080a237430 */ /* 0x000fe20000000000 */
[----:B------:R-:W-:Y:S01]  /*1850*/  LOP3.LUT R25, R6, 0xf000f0, RZ, 0xc0, !PT ;  /* 0x00f000f006197812 */ /* 0x000fe200078ec0ff */
[----:B------:R-:W-:Y:S01]  /*1860*/  HADD2 R37, R4, -1032, -1032 ;  /* 0xe408e40804257430 */ /* 0x000fe20000000000 */
[----:B------:R-:W-:Y:S02]  /*1870*/  SHF.R.U32.HI R21, RZ, 0x8, R6 ;  /* 0x00000008ff157819 */ /* 0x000fe40000011606 */
[----:B------:R-:W-:Y:S01]  /*1880*/  LOP3.LUT R6, R7, 0xf000f, RZ, 0xc0, !PT ;  /* 0x000f000f07067812 */ /* 0x000fe200078ec0ff */
[--C-:B------:R-:W-:Y:S01]  /*1890*/  HADD2.F32 R4, -RZ, R35.reuse.H0_H0 ;  /* 0x20000023ff047230 */ /* 0x100fe20000004100 */
[----:B------:R-:W-:Y:S01]  /*18a0*/  LOP3.LUT R34, R34, 0x64006400, RZ, 0xfc, !PT ;  /* 0x6400640022227812 */ /* 0x000fe200078efcff */
[----:B------:R-:W-:Y:S01]  /*18b0*/  HADD2.F32 R35, -RZ, R35.H1_H1 ;  /* 0x30000023ff237230 */ /* 0x000fe20000004100 */
[----:B------:R-:W-:Y:S01]  /*18c0*/  LOP3.LUT R6, R6, 0x64006400, RZ, 0xfc, !PT ;  /* 0x6400640006067812 */ /* 0x000fe200078efcff */
[----:B------:R-:W-:-:S02]  /*18d0*/  HADD2.F32 R36, -RZ, R37.H0_H0 ;  /* 0x20000025ff247230 */ /* 0x000fc40000004100 */
[----:B------:R-:W-:Y:S01]  /*18e0*/  FFMA.FTZ R4, R4, R3, RZ ;  /* 0x0000000304047223 */ /* 0x000fe200000100ff */
[----:B------:R-:W-:Y:S01]  /*18f0*/  LOP3.LUT R22, R5, 0xf000f0, RZ, 0xc0, !PT ;  /* 0x00f000f005167812 */ /* 0x000fe200078ec0ff */
[----:B------:R-:W-:Y:S01]  /*1900*/  HADD2 R38, R34, -1032, -1032 ;  /* 0xe408e40822267430 */ /* 0x000fe20000000000 */
[----:B------:R-:W-:Y:S01]  /*1910*/  LOP3.LUT R31, R7, 0xf000f0, RZ, 0xc0, !PT ;  /* 0x00f000f0071f7812 */ /* 0x000fe200078ec0ff */
[----:B------:R-:W-:Y:S02]  /*1920*/  HADD2 R34, R6, -1032, -1032 ;  /* 0xe408e40806227430 */ /* 0x000fe40000000000 */
[----:B------:R-:W-:Y:S01]  /*1930*/  FFMA.FTZ R4, R35, R28, R4 ;  /* 0x0000001c23047223 */ /* 0x000fe20000010004 */
[----:B------:R-:W-:Y:S01]  /*1940*/  HADD2.F32 R39, -RZ, R37.H1_H1 ;  /* 0x30000025ff277230 */ /* 0x000fe20000004100 */
[----:B------:R-:W-:Y:S01]  /*1950*/  LOP3.LUT R35, R32, 0x64006400, RZ, 0xfc, !PT ;  /* 0x6400640020237812 */ /* 0x000fe200078efcff */
[----:B------:R-:W-:Y:S01]  /*1960*/  HADD2.F32 R6, -RZ, R38.H0_H0 ;  /* 0x20000026ff067230 */ /* 0x000fe20000004100 */
[----:B------:R-:W-:Y:S01]  /*1970*/  LOP3.LUT R37, R22, 0x64006400, RZ, 0xfc, !PT ;  /* 0x6400640016257812 */ /* 0x000fe200078efcff */
[----:B------:R-:W-:Y:S01]  /*1980*/  HADD2.F32 R10, -RZ, R34.H0_H0 ;  /* 0x20000022ff0a7230 */ /* 0x000fe20000004100 */
[----:B------:R-:W-:Y:S01]  /*1990*/  LOP3.LUT R31, R31, 0x64006400, RZ, 0xfc, !PT ;  /* 0x640064001f1f7812 */ /* 0x000fe200078efcff */
[-C--:B------:R-:W-:Y:S01]  /*19a0*/  HFMA2 R22, R35, R14.reuse.H0_H0, -72, -72 ;  /* 0xd480d48023167431 */ /* 0x080fe2000004000e */
[----:B------:R-:W-:Y:S01]  /*19b0*/  LOP3.LUT R25, R25, 0x64006400, RZ, 0xfc, !PT ;  /* 0x6400640019197812 */ /* 0x000fe200078efcff */
[----:B------:R-:W-:Y:S01]  /*19c0*/  FFMA.FTZ R41, R3, R36, RZ ;  /* 0x0000002403297223 */ /* 0x000fe200000100ff */
[----:B------:R-:W-:-:S02]  /*19d0*/  HFMA2 R37, R37, R14.H0_H0, -72, -72 ;  /* 0xd480d48025257431 */ /* 0x000fc4000004000e */
[C---:B------:R-:W-:Y:S01]  /*19e0*/  FFMA.FTZ R36, R3.reuse, R6, RZ ;  /* 0x0000000603247223 */ /* 0x040fe200000100ff */
[----:B------:R-:W-:Y:S02]  /*19f0*/  HADD2.F32 R34, -RZ, R34.H1_H1 ;  /* 0x30000022ff227230 */ /* 0x000fe40000004100 */
[----:B------:R-:W-:Y:S01]  /*1a00*/  FFMA.FTZ R3, R3, R10, RZ ;  /* 0x0000000a03037223 */ /* 0x000fe200000100ff */
[-C--:B------:R-:W-:Y:S02]  /*1a10*/  HFMA2 R31, R31, R14.reuse.H0_H0, -72, -72 ;  /* 0xd480d4801f1f7431 */ /* 0x080fe4000004000e */
[----:B------:R-:W-:Y:S02]  /*1a20*/  HADD2.F32 R43, -RZ, R38.H1_H1 ;  /* 0x30000026ff2b7230 */ /* 0x000fe40000004100 */
[----:B------:R-:W-:Y:S02]  /*1a30*/  HFMA2 R32, R25, R14.H0_H0, -72, -72 ;  /* 0xd480d48019207431 */ /* 0x000fe4000004000e */
[----:B------:R-:W-:-:S02]  /*1a40*/  HADD2.F32 R25, -RZ, R22.H0_H0 ;  /* 0x20000016ff197230 */ /* 0x000fc40000004100 */
[C---:B------:R-:W-:Y:S01]  /*1a50*/  FFMA.FTZ R6, R28.reuse, R39, R41 ;  /* 0x000000271c067223 */ /* 0x040fe20000010029 */
[----:B------:R-:W-:Y:S02]  /*1a60*/  HADD2.F32 R10, -RZ, R37.H0_H0 ;  /* 0x20000025ff0a7230 */ /* 0x000fe40000004100 */
[C---:B------:R-:W-:Y:S01]  /*1a70*/  FFMA.FTZ R34, R28.reuse, R34, R3 ;  /* 0x000000221c227223 */ /* 0x040fe20000010003 */
[----:B------:R-:W-:Y:S02]  /*1a80*/  HADD2.F32 R3, -RZ, R31.H0_H0 ;  /* 0x2000001fff037230 */ /* 0x000fe40000004100 */
[----:B------:R-:W-:Y:S01]  /*1a90*/  FFMA.FTZ R25, R25, R33, R4 ;  /* 0x0000002119197223 */ /* 0x000fe20000010004 */
[----:B------:R-:W-:Y:S01]  /*1aa0*/  FFMA.FTZ R36, R28, R43, R36 ;  /* 0x0000002b1c247223 */ /* 0x000fe20000010024 */
[C---:B------:R-:W-:Y:S01]  /*1ab0*/  FFMA.FTZ R4, R33.reuse, R10, R6 ;  /* 0x0000000a21047223 */ /* 0x040fe20000010006 */
[----:B------:R-:W-:Y:S02]  /*1ac0*/  HADD2.F32 R10, -RZ, R37.H1_H1 ;  /* 0x30000025ff0a7230 */ /* 0x000fe40000004100 */
[----:B------:R-:W-:Y:S01]  /*1ad0*/  FFMA.FTZ R3, R33, R3, R34 ;  /* 0x0000000321037223 */ /* 0x000fe20000010022 */
[----:B------:R-:W-:Y:S01]  /*1ae0*/  HADD2.F32 R28, -RZ, R31.H1_H1 ;  /* 0x3000001fff1c7230 */ /* 0x000fe20000004100 */
[----:B------:R-:W-:Y:S01]  /*1af0*/  SHF.R.U32.HI R5, RZ, 0x8, R5 ;  /* 0x00000008ff057819 */ /* 0x000fe20000011605 */
[----:B------:R-:W-:Y:S01]  /*1b00*/  HADD2.F32 R6, -RZ, R22.H1_H1 ;  /* 0x30000016ff067230 */ /* 0x000fe20000004100 */
[----:B------:R-:W-:Y:S01]  /*1b10*/  SHF.R.U32.HI R7, RZ, 0x8, R7 ;  /* 0x00000008ff077819 */ /* 0x000fe20000011607 */
[----:B------:R-:W-:-:S02]  /*1b20*/  HADD2.F32 R35, -RZ, R32.H0_H0 ;  /* 0x20000020ff237230 */ /* 0x000fc40000004100 */
[C---:B------:R-:W-:Y:S01]  /*1b30*/  FFMA.FTZ R10, R29.reuse, R10, R4 ;  /* 0x0000000a1d0a7223 */ /* 0x040fe20000010004 */
[----:B------:R-:W-:Y:S02]  /*1b40*/  HADD2.F32 R22, -RZ, R32.H1_H1 ;  /* 0x30000020ff167230 */ /* 0x000fe40000004100 */
[----:B------:R-:W-:Y:S01]  /*1b50*/  FFMA.FTZ R32, R29, R28, R3 ;  /* 0x0000001c1d207223 */ /* 0x000fe20000010003 */
[----:B------:R-:W-:Y:S01]  /*1b60*/  FFMA.FTZ R6, R6, R29, R25 ;  /* 0x0000001d06067223 */ /* 0x000fe20000010019 */
[----:B------:R-:W-:Y:S01]  /*1b70*/  LOP3.LUT R3, R16, 0xf000f, RZ, 0xc0, !PT ;  /* 0x000f000f10037812 */ /* 0x000fe200078ec0ff */
[----:B------:R-:W-:Y:S01]  /*1b80*/  FFMA.FTZ R35, R33, R35, R36 ;  /* 0x0000002321237223 */ /* 0x000fe20000010024 */
[----:B------:R-:W-:Y:S02]  /*1b90*/  LOP3.LUT R4, R5, 0xf000f, RZ, 0xc0, !PT ;  /* 0x000f000f05047812 */ /* 0x000fe400078ec0ff */
        /* <DEDUP_REMOVED lines=29> */
[----:B------:R-:W-:-:S02]  /*1d70*/  HFMA2 R16, R5, R14.H0_H0, -72, -72 ;  /* 0xd480d48005107431 */ /* 0x000fc4000004000e */
[----:B------:R-:W-:Y:S01]  /*1d80*/  FFMA.FTZ R28, R29, R26, R28 ;  /* 0x0000001a1d1c7223 */ /* 0x000fe2000001001c */
[----:B------:R-:W-:Y:S01]  /*1d90*/  LOP3.LUT R29, R6, 0x64006400, RZ, 0xfc, !PT ;  /* 0x64006400061d7812 */ /* 0x000fe200078efcff */
[----:B------:R-:W-:Y:S01]  /*1da0*/  HADD2.F32 R35, -RZ, R38.H1_H1 ;  /* 0x30000026ff237230 */ /* 0x000fe20000004100 */
[----:B------:R-:W-:Y:S01]  /*1db0*/  LOP3.LUT R7, R7, 0x64006400, RZ, 0xfc, !PT ;  /* 0x6400640007077812 */ /* 0x000fe200078efcff */
[----:B------:R-:W-:Y:S01]  /*1dc0*/  FFMA.FTZ R10, R26, R31, R33 ;  /* 0x0000001f1a0a7223 */ /* 0x000fe20000010021 */
[----:B------:R-:W-:Y:S02]  /*1dd0*/  HADD2.F32 R6, -RZ, R4.H1_H1 ;  /* 0x30000004ff067230 */ /* 0x000fe40000004100 */
[-C--:B------:R-:W-:Y:S02]  /*1de0*/  HFMA2 R29, R29, R14.reuse.H0_H0, -72, -72 ;  /* 0xd480d4801d1d7431 */ /* 0x080fe4000004000e */
[----:B------:R-:W-:Y:S02]  /*1df0*/  HADD2.F32 R3, -RZ, R27.H0_H0 ;  /* 0x2000001bff037230 */ /* 0x000fe40000004100 */
[----:B------:R-:W-:-:S02]  /*1e00*/  HFMA2 R31, R21, R14.H0_H0, -72, -72 ;  /* 0xd480d480151f7431 */ /* 0x000fc4000004000e */
[----:B------:R-:W-:Y:S02]  /*1e10*/  HADD2.F32 R5, -RZ, R16.H0_H0 ;  /* 0x20000010ff057230 */ /* 0x000fe40000004100 */
[----:B------:R-:W-:Y:S02]  /*1e20*/  HFMA2 R32, R7, R14.H0_H0, -72, -72 ;  /* 0xd480d48007207431 */ /* 0x000fe4000004000e */
[----:B------:R-:W-:Y:S02]  /*1e30*/  HADD2.F32 R4, -RZ, R29.H0_H0 ;  /* 0x2000001dff047230 */ /* 0x000fe40000004100 */
[C---:B------:R-:W-:Y:S01]  /*1e40*/  FFMA.FTZ R22, R26.reuse, R35, R22 ;  /* 0x000000231a167223 */ /* 0x040fe20000010016 */
[----:B------:R-:W-:Y:S01]  /*1e50*/  FFMA.FTZ R26, R26, R6, R25 ;  /* 0x000000061a1a7223 */ /* 0x000fe20000010019 */
[----:B------:R-:W-:Y:S02]  /*1e60*/  HADD2.F32 R27, -RZ, R27.H1_H1 ;  /* 0x3000001bff1b7230 */ /* 0x000fe40000004100 */
[----:B------:R-:W-:Y:S01]  /*1e70*/  FFMA.FTZ R5, R5, R3, R28 ;  /* 0x0000000305057223 */ /* 0x000fe2000001001c */
[----:B------:R-:W-:Y:S01]  /*1e80*/  FFMA.FTZ R10, R3, R4, R10 ;  /* 0x00000004030a7223 */ /* 0x000fe2000001000a */
[----:B------:R-:W-:-:S02]  /*1e90*/  HADD2.F32 R7, -RZ, R31.H0_H0 ;  /* 0x2000001fff077230 */ /* 0x000fc40000004100 */
        /* <DEDUP_REMOVED lines=11> */
[--C-:B------:R-:W-:Y:S02]  /*1f50*/  HADD2.F32 R5, -RZ, R0.reuse.H1_H1 ;  /* 0x30000000ff057230 */ /* 0x100fe40000004100 */
[----:B------:R-:W-:Y:S01]  /*1f60*/  FFMA.FTZ R10, R27, R10, R26 ;  /* 0x0000000a1b0a7223 */ /* 0x000fe2000001001a */
[----:B------:R-:W-:Y:S02]  /*1f70*/  HADD2.F32 R16, -RZ, R0.H0_H0 ;  /* 0x20000000ff107230 */ /* 0x000fe40000004100 */
        /* <DEDUP_REMOVED lines=13> */
.L_x_4682:
[----:B------:R-:W-:Y:S05]  /*2050*/  @!P0 BRA `(.L_x_4683) ;  /* 0x00000008003c8947 */ /* 0x000fea0003800000 */
[----:B------:R-:W2:Y:S04]  /*2060*/  LDG.E.128.CONSTANT R4, desc[UR6][R12.64] ;  /* 0x000000060c047981 */ /* 0x000ea8000c1e9d00 */
[----:B------:R-:W0:Y:S02]  /*2070*/  LDS.64 R26, [UR4+0x20] ;  /* 0x00002004ff1a7984 */ /* 0x000e240008000a00 */
        /* <DEDUP_REMOVED lines=9> */
[----:B------:R-:W-:-:S02]  /*2110*/  LOP3.LUT R10, R10, 0x64006400, RZ, 0xfc, !PT ;  /* 0x640064000a0a7812 */ /* 0x000fc400078efcff */
[----:B------:R-:W-:Y:S02]  /*2120*/  LOP3.LUT R25, R6, 0xf000f0, RZ, 0xc0, !PT ;  /* 0x00f000f006197812 */ /* 0x000fe400078ec0ff */
[----:B------:R-:W-:Y:S01]  /*2130*/  SHF.R.U32.HI R21, RZ, 0x8, R6 ;  /* 0x00000008ff157819 */ /* 0x000fe20000011606 */
[----:B------:R-:W-:Y:S01]  /*2140*/  HADD2 R35, R10, -1032, -1032 ;  /* 0xe408e4080a237430 */ /* 0x000fe20000000000 */
[----:B------:R-:W-:Y:S02]  /*2150*/  LOP3.LUT R4, R4, 0x64006400, RZ, 0xfc, !PT ;  /* 0x6400640004047812 */ /* 0x000fe400078efcff */
[----:B------:R-:W-:Y:S01]  /*2160*/  LOP3.LUT R6, R33, 0x64006400, RZ, 0xfc, !PT ;  /* 0x6400640021067812 */ /* 0x000fe200078efcff */
[----:B------:R-:W-:Y:S01]  /*2170*/  HADD2.F32 R33, -RZ, R27.H1_H1 ;  /* 0x3000001bff217230 */ /* 0x000fe20000004100 */
[----:B------:R-:W-:Y:S01]  /*2180*/  LOP3.LUT R34, R34, 0x64006400, RZ, 0xfc, !PT ;  /* 0x6400640022227812 */ /* 0x000fe200078efcff */
[----:B------:R-:W-:Y:S02]  /*2190*/  HADD2 R37, R4, -1032, -1032 ;  /* 0xe408e40804257430 */ /* 0x000fe40000000000 */
[----:B------:R-:W-:-:S02]  /*21a0*/  HADD2.F32 R4, -RZ, R35.H0_H0 ;  /* 0x20000023ff047230 */ /* 0x000fc40000004100 */
[----:B------:R-:W-:Y:S02]  /*21b0*/  HADD2 R40, R6, -1032, -1032 ;  /* 0xe408e40806287430 */ /* 0x000fe40000000000 */
[----:B------:R-:W-:Y:S02]  /*21c0*/  HADD2.F32 R36, -RZ, R35.H1_H1 ;  /* 0x30000023ff247230 */ /* 0x000fe40000004100 */
[----:B------:R-:W-:Y:S02]  /*21d0*/  HADD2 R34, R34, -1032, -1032 ;  /* 0xe408e40822227430 */ /* 0x000fe40000000000 */
[--C-:B------:R-:W-:Y:S02]  /*21e0*/  HADD2.F32 R38, -RZ, R37.reuse.H0_H0 ;  /* 0x20000025ff267230 */ /* 0x100fe40000004100 */
[----:B------:R-:W-:Y:S01]  /*21f0*/  FFMA.FTZ R35, R4, R3, RZ ;  /* 0x0000000304237223 */ /* 0x000fe200000100ff */
[----:B------:R-:W-:Y:S01]  /*2200*/  HADD2.F32 R6, -RZ, R40.H0_H0 ;  /* 0x20000028ff067230 */ /* 0x000fe20000004100 */
[----:B------:R-:W-:Y:S01]  /*2210*/  LOP3.LUT R22, R5, 0xf000f0, RZ, 0xc0, !PT ;  /* 0x00f000f005167812 */ /* 0x000fe200078ec0ff */
[----:B------:R-:W-:Y:S01]  /*2220*/  HADD2.F32 R10, -RZ, R34.H0_H0 ;  /* 0x20000022ff0a7230 */ /* 0x000fe20000004100 */
[----:B------:R-:W0:Y:S01]  /*2230*/  LDS.64 R26, [UR4+0x28] ;  /* 0x00002804ff1a7984 */ /* 0x000e220008000a00 */
[----:B------:R-:W-:Y:S01]  /*2240*/  LOP3.LUT R25, R25, 0x64006400, RZ, 0xfc, !PT ;  /* 0x6400640019197812 */ /* 0x000fe200078efcff */
[C---:B------:R-:W-:Y:S01]  /*2250*/  FFMA.FTZ R38, R3.reuse, R38, RZ ;  /* 0x0000002603267223 */ /* 0x040fe200000100ff */
[C---:B------:R-:W-:Y:S01]  /*2260*/  FFMA.FTZ R39, R3.reuse, R6, RZ ;  /* 0x0000000603277223 */ /* 0x040fe200000100ff */
[----:B------:R-:W-:Y:S01]  /*2270*/  FFMA.FTZ R10, R3, R10, RZ ;  /* 0x0000000a030a7223 */ /* 0x000fe200000100ff */
[----:B------:R-:W-:Y:S01]  /*2280*/  LOP3.LUT R28, R7, 0xf000f0, RZ, 0xc0, !PT ;  /* 0x00f000f0071c7812 */ /* 0x000fe200078ec0ff */
[----:B------:R-:W-:Y:S01]  /*2290*/  FFMA.FTZ R3, R36, R31, R35 ;  /* 0x0000001f24037223 */ /* 0x000fe20000010023 */
[----:B------:R-:W-:Y:S01]  /*22a0*/  LOP3.LUT R29, R29, 0x64006400, RZ, 0xfc, !PT ;  /* 0x640064001d1d7812 */ /* 0x000fe200078efcff */
[----:B------:R-:W-:Y:S01]  /*22b0*/  HFMA2 R36, R25, R14.H0_H0, -72, -72 ;  /* 0xd480d48019247431 */ /* 0x000fe2000004000e */
[----:B------:R-:W-:Y:S01]  /*22c0*/  LOP3.LUT R35, R22, 0x64006400, RZ, 0xfc, !PT ;  /* 0x6400640016237812 */ /* 0x000fe200078efcff */
[----:B------:R-:W-:Y:S01]  /*22d0*/  HADD2.F32 R4, -RZ, R37.H1_H1 ;  /* 0x30000025ff047230 */ /* 0x000fe20000004100 */
[----:B------:R-:W-:Y:S01]  /*22e0*/  LOP3.LUT R25, R28, 0x64006400, RZ, 0xfc, !PT ;  /* 0x640064001c197812 */ /* 0x000fe200078efcff */
[----:B------:R-:W-:-:S02]  /*22f0*/  HADD2.F32 R6, -RZ, R40.H1_H1 ;  /* 0x30000028ff067230 */ /* 0x000fc40000004100 */
[-C--:B------:R-:W-:Y:S02]  /*2300*/  HFMA2 R29, R29, R14.reuse.H0_H0, -72, -72 ;  /* 0xd480d4801d1d7431 */ /* 0x080fe4000004000e */
[----:B------:R-:W-:Y:S02]  /*2310*/  HADD2.F32 R34, -RZ, R34.H1_H1 ;  /* 0x30000022ff227230 */ /* 0x000fe40000004100 */
[-C--:B------:R-:W-:Y:S02]  /*2320*/  HFMA2 R35, R35, R14.reuse.H0_H0, -72, -72 ;  /* 0xd480d48023237431 */ /* 0x080fe4000004000e */
[C---:B------:R-:W-:Y:S01]  /*2330*/  FFMA.FTZ R37, R31.reuse, R4, R38 ;  /* 0x000000041f257223 */ /* 0x040fe20000010026 */
[----:B------:R-:W-:Y:S02]  /*2340*/  HFMA2 R28, R25, R14.H0_H0, -72, -72 ;  /* 0xd480d480191c7431 */ /* 0x000fe4000004000e */
[----:B------:R-:W-:Y:S01]  /*2350*/  FFMA.FTZ R39, R31, R6, R39 ;  /* 0x000000061f277223 */ /* 0x000fe20000010027 */
[----:B------:R-:W-:-:S02]  /*2360*/  HADD2.F32 R4, -RZ, R29.H0_H0 ;  /* 0x2000001dff047230 */ /* 0x000fc40000004100 */
[----:B------:R-:W-:Y:S01]  /*2370*/  FFMA.FTZ R31, R31, R34, R10 ;  /* 0x000000221f1f7223 */ /* 0x000fe2000001000a */
[----:B------:R-:W-:Y:S01]  /*2380*/  HADD2.F32 R6, -RZ, R35.H0_H0 ;  /* 0x20000023ff067230 */ /* 0x000fe20000004100 */
[----:B------:R-:W-:Y:S01]  /*2390*/  SHF.R.U32.HI R5, RZ, 0x8, R5 ;  /* 0x00000008ff057819 */ /* 0x000fe20000011605 */
[----:B------:R-:W-:Y:S02]  /*23a0*/  HADD2.F32 R25, -RZ, R28.H0_H0 ;  /* 0x2000001cff197230 */ /* 0x000fe40000004100 */
[----:B------:R-:W-:Y:S01]  /*23b0*/  FFMA.FTZ R3, R4, R32, R3 ;  /* 0x0000002004037223 */ /* 0x000fe20000010003 */
[----:B------:R-:W-:Y:S02]  /*23c0*/  HADD2.F32 R22, -RZ, R36.H0_H0 ;  /* 0x20000024ff167230 */ /* 0x000fe40000004100 */
[C---:B------:R-:W-:Y:S01]  /*23d0*/  FFMA.FTZ R4, R32.reuse, R6, R37 ;  /* 0x0000000620047223 */ /* 0x040fe20000010025 */
[----:B------:R-:W-:Y:S02]  /*23e0*/  HADD2.F32 R6, -RZ, R29.H1_H1 ;  /* 0x3000001dff067230 */ /* 0x000fe40000004100 */
[----:B------:R-:W-:Y:S01]  /*23f0*/  FFMA.FTZ R25, R32, R25, R31 ;  /* 0x0000001920197223 */ /* 0x000fe2000001001f */
[----:B------:R-:W-:Y:S01]  /*2400*/  HADD2.F32 R10, -RZ, R35.H1_H1 ;  /* 0x30000023ff0a7230 */ /* 0x000fe20000004100 */
[----:B------:R-:W-:Y:S01]  /*2410*/  SHF.R.U32.HI R7, RZ, 0x8, R7 ;  /* 0x00000008ff077819 */ /* 0x000fe20000011607 */
[----:B------:R-:W-:-:S02]  /*2420*/  HADD2.F32 R28, -RZ, R28.H1_H1 ;  /* 0x3000001cff1c7230 */ /* 0x000fc40000004100 */
[----:B------:R-:W-:Y:S01]  /*2430*/  FFMA.FTZ R39, R32, R22, R39 ;  /* 0x0000001620277223 */ /* 0x000fe20000010027 */
[----:B------:R-:W-:Y:S01]  /*2440*/  FFMA.FTZ R6, R6, R33, R3 ;  /* 0x0000002106067223 */ /* 0x000fe20000010003 */
[C---:B------:R-:W-:Y:S01]  /*2450*/  FFMA.FTZ R10, R33.reuse, R10, R4 ;  /* 0x0000000a210a7223 */ /* 0x040fe20000010004 */
[----:B------:R-:W-:Y:S01]  /*2460*/  LOP3.LUT R3, R16, 0xf000f, RZ, 0xc0, !PT ;  /* 0x000f000f10037812 */ /* 0x000fe200078ec0ff */
[----:B------:R-:W-:Y:S01]  /*2470*/  FFMA.FTZ R32, R33, R28, R25 ;  /* 0x0000001c21207223 */ /* 0x000fe20000010019 */
[----:B------:R-:W-:Y:S01]  /*2480*/  LOP3.LUT R4, R5, 0xf000f, RZ, 0xc0, !PT ;  /* 0x000f000f05047812 */ /* 0x000fe200078ec0ff */
[----:B------:R-:W-:Y:S01]  /*2490*/  HADD2.F32 R22, -RZ, R36.H1_H1 ;  /* 0x30000024ff167230 */ /* 0x000fe20000004100 */
[----:B------:R-:W-:Y:S01]  /*24a0*/  LOP3.LUT R25, R21, 0xf000f, RZ, 0xc0, !PT ;  /* 0x000f000f15197812 */ /* 0x000fe200078ec0ff */
[--C-:B0-----:R-:W-:Y:S01]  /*24b0*/  HADD2.F32 R29, -RZ, R26.reuse.H0_H0 ;  /* 0x2000001aff1d7230 */ /* 0x101fe20000004100 */
[----:B------:R-:W-:Y:S01]  /*24c0*/  LOP3.LUT R28, R7, 0xf000f, RZ, 0xc0, !PT ;  /* 0x000f000f071c7812 */ /* 0x000fe200078ec0ff */
[----:B------:R-:W-:Y:S01]  /*24d0*/  HADD2.F32 R26, -RZ, R26.H1_H1 ;  /* 0x3000001aff1a7230 */ /* 0x000fe20000004100 */
[----:B------:R-:W-:Y:S01]  /*24e0*/  LOP3.LUT R3, R3, 0x64006400, RZ, 0xfc, !PT ;  /* 0x6400640003037812 */ /* 0x000fe200078efcff */
[----:B------:R-:W-:Y:S01]  /*24f0*/  FFMA.FTZ R22, R33, R22, R39 ;  /* 0x0000001621167223 */ /* 0x000fe20000010027 */
        /* <DEDUP_REMOVED lines=69> */
.L_x_4683:
[----:B------:R-:W-:Y:S05]  /*2950*/  @!P0 BRA `(.L_x_4680) ;  /* 0x0000000800408947 */ /* 0x000fea0003800000 */
[----:B------:R-:W-:Y:S02]  /*2960*/  IMAD.WIDE R4, R11, 0x4, R12 ;  /* 0x000000040b047825 */ /* 0x000fe400078e020c */
[----:B------:R-:W0:Y:S04]  /*2970*/  LDS.64 R12, [UR4+0x30] ;  /* 0x00003004ff0c7984 */ /* 0x000e280008000a00 */
[----:B------:R-:W2:Y:S01]  /*2980*/  LDG.E.128.CONSTANT R4, desc[UR6][R4.64] ;  /* 0x0000000604047981 */ /* 0x000ea2000c1e9d00 */
[----:B0-----:R-:W-:Y:S02]  /*2990*/  HADD2.F32 R26, -RZ, R12.H1_H1 ;  /* 0x3000000cff1a7230 */ /* 0x001fe40000004100 */
[----:B------:R-:W-:Y:S01]  /*29a0*/  HADD2.F32 R25, -RZ, R13.H0_H0 ;  /* 0x2000000dff197230 */ /* 0x000fe20000004100 */
[----:B--2---:R-:W-:-:S02]  /*29b0*/  LOP3.LUT R3, R4, 0xf000f, RZ, 0xc0, !PT ;  /* 0x000f000f04037812 */ /* 0x004fc400078ec0ff */
[----:B------:R-:W-:Y:S02]  /*29c0*/  LOP3.LUT R28, R5, 0xf000f, RZ, 0xc0, !PT ;  /* 0x000f000f051c7812 */ /* 0x000fe400078ec0ff */
[C---:B------:R-:W-:Y:S02]  /*29d0*/  LOP3.LUT R29, R6.reuse, 0xf000f0, RZ, 0xc0, !PT ;  /* 0x00f000f0061d7812 */ /* 0x040fe400078ec0ff */
        /* <DEDUP_REMOVED lines=9> */
[----:B------:R-:W-:Y:S01]  /*2a70*/  HADD2.F32 R28, -RZ, R13.H1_H1 ;  /* 0x3000000dff1c7230 */ /* 0x000fe20000004100 */
        /* <DEDUP_REMOVED lines=11> */
[----:B------:R-:W0:Y:S01]  /*2b30*/  LDS.64 R12, [UR4+0x38] ;  /* 0x00003804ff0c7984 */ /* 0x000e220008000a00 */
[----:B------:R-:W-:Y:S01]  /*2b40*/  HADD2.F32 R33, -RZ, R34.H0_H0 ;  /* 0x20000022ff217230 */ /* 0x000fe20000004100 */
[----:B------:R-:W-:Y:S01]  /*2b50*/  LOP3.LUT R29, R29, 0x64006400, RZ, 0xfc, !PT ;  /* 0x640064001d1d7812 */ /* 0x000fe200078efcff */
[----:B------:R-:W-:Y:S01]  /*2b60*/  HADD2.F32 R5, -RZ, R38.H0_H0 ;  /* 0x20000026ff057230 */ /* 0x000fe20000004100 */
[----:B------:R-:W-:Y:S01]  /*2b70*/  LOP3.LUT R27, R27, 0x64006400, RZ, 0xfc, !PT ;  /* 0x640064001b1b7812 */ /* 0x000fe200078efcff */
[----:B------:R-:W-:Y:S02]  /*2b80*/  HADD2.F32 R7, -RZ, R32.H0_H0 ;  /* 0x20000020ff077230 */ /* 0x000fe40000004100 */
[----:B------:R-:W-:Y:S01]  /*2b90*/  FFMA.FTZ R33, R4, R33, RZ ;  /* 0x0000002104217223 */ /* 0x000fe200000100ff */
[----:B------:R-:W-:-:S02]  /*2ba0*/  HADD2.F32 R35, -RZ, R34.H1_H1 ;  /* 0x30000022ff237230 */ /* 0x000fc40000004100 */
[----:B------:R-:W-:Y:S01]  /*2bb0*/  FFMA.FTZ R34, R3, R4, RZ ;  /* 0x0000000403227223 */ /* 0x000fe200000100ff */
[----:B------:R-:W-:Y:S02]  /*2bc0*/  HADD2.F32 R3, -RZ, R36.H1_H1 ;  /* 0x30000024ff037230 */ /* 0x000fe40000004100 */
[C---:B------:R-:W-:Y:S01]  /*2bd0*/  FFMA.FTZ R37, R4.reuse, R5, RZ ;  /* 0x0000000504257223 */ /* 0x040fe200000100ff */
[----:B------:R-:W-:Y:S01]  /*2be0*/  FFMA.FTZ R7, R4, R7, RZ ;  /* 0x0000000704077223 */ /* 0x000fe200000100ff */
[----:B------:R-:W-:Y:S01]  /*2bf0*/  FFMA.FTZ R4, R26, R35, R33 ;  /* 0x000000231a047223 */ /* 0x000fe20000010021 */
[-C--:B------:R-:W-:Y:S02]  /*2c00*/  HFMA2 R33, R31, R14.reuse.H0_H0, -72, -72 ;  /* 0xd480d4801f217431 */ /* 0x080fe4000004000e */
[----:B------:R-:W-:Y:S01]  /*2c10*/  FFMA.FTZ R34, R3, R26, R34 ;  /* 0x0000001a03227223 */ /* 0x000fe20000010022 */
[----:B------:R-:W-:Y:S01]  /*2c20*/  LOP3.LUT R3, R22, 0x64006400, RZ, 0xfc, !PT ;  /* 0x6400640016037812 */ /* 0x000fe200078efcff */
[----:B------:R-:W-:-:S02]  /*2c30*/  HFMA2 R29, R29, R14.H0_H0, -72, -72 ;  /* 0xd480d4801d1d7431 */ /* 0x000fc4000004000e */
[----:B------:R-:W-:Y:S02]  /*2c40*/  HADD2.F32 R5, -RZ, R38.H1_H1 ;  /* 0x30000026ff057230 */ /* 0x000fe40000004100 */
[-C--:B------:R-:W-:Y:S02]  /*2c50*/  HFMA2 R31, R27, R14.reuse.H0_H0, -72, -72 ;  /* 0xd480d4801b1f7431 */ /* 0x080fe4000004000e */
[----:B------:R-:W-:Y:S02]  /*2c60*/  HADD2.F32 R32, -RZ, R32.H1_H1 ;  /* 0x30000020ff207230 */ /* 0x000fe40000004100 */
[----:B------:R-:W-:Y:S02]  /*2c70*/  HFMA2 R35, R3, R14.H0_H0, -72, -72 ;  /* 0xd480d48003237431 */ /* 0x000fe4000004000e */
        /* <DEDUP_REMOVED lines=12> */
[----:B------:R-:W-:Y:S01]  /*2d40*/  HADD2.F32 R3, -RZ, R31.H1_H1 ;  /* 0x3000001fff037230 */ /* 0x000fe20000004100 */
[----:B------:R-:W-:Y:S01]  /*2d50*/  LOP3.LUT R22, R6, 0xf000f, RZ, 0xc0, !PT ;  /* 0x000f000f06167812 */ /* 0x000fe200078ec0ff */
[----:B------:R-:W-:Y:S02]  /*2d60*/  HADD2.F32 R5, -RZ, R33.H1_H1 ;  /* 0x30000021ff057230 */ /* 0x000fe40000004100 */
[----:B------:R-:W-:Y:S01]  /*2d70*/  FFMA.FTZ R29, R28, R29, R4 ;  /* 0x0000001d1c1d7223 */ /* 0x000fe20000010004 */
[----:B------:R-:W-:Y:S01]  /*2d80*/  LOP3.LUT R4, R10, 0xf000f, RZ, 0xc0, !PT ;  /* 0x000f000f0a047812 */ /* 0x000fe200078ec0ff */
[----:B------:R-:W-:Y:S01]  /*2d90*/  FFMA.FTZ R34, R3, R28, R34 ;  /* 0x0000001c03227223 */ /* 0x000fe20000010022 */
[----:B------:R-:W-:Y:S01]  /*2da0*/  LOP3.LUT R3, R21, 0xf000f, RZ, 0xc0, !PT ;  /* 0x000f000f15037812 */ /* 0x000fe200078ec0ff */
[----:B------:R-:W-:Y:S01]  /*2db0*/  FFMA.FTZ R5, R28, R5, R7 ;  /* 0x000000051c057223 */ /* 0x000fe20000010007 */
[----:B------:R-:W-:Y:S01]  /*2dc0*/  LOP3.LUT R4, R4, 0x64006400, RZ, 0xfc, !PT ;  /* 0x6400640004047812 */ /* 0x000fe200078efcff */
[--C-:B0-----:R-:W-:Y:S01]  /*2dd0*/  HADD2.F32 R26, -RZ, R12.reuse.H0_H0 ;  /* 0x2000000cff1a7230 */ /* 0x101fe20000004100 */
[----:B------:R-:W-:Y:S01]  /*2de0*/  LOP3.LUT R7, R16, 0xf000f, RZ, 0xc0, !PT ;  /* 0x000f000f10077812 */ /* 0x000fe200078ec0ff */
[----:B------:R-:W-:Y:S01]  /*2df0*/  HADD2.F32 R12, -RZ, R12.H1_H1 ;  /* 0x3000000cff0c7230 */ /* 0x000fe20000004100 */
[----:B------:R-:W-:Y:S01]  /*2e00*/  LOP3.LUT R3, R3, 0x64006400, RZ, 0xfc, !PT ;  /* 0x6400640003037812 */ /* 0x000fe200078efcff */
[----:B------:R-:W-:Y:S01]  /*2e10*/  HADD2 R33, R4, -1032, -1032 ;  /* 0xe408e40804217430 */ /* 0x000fe20000000000 */
[----:B------:R-:W-:Y:S01]  /*2e20*/  LOP3.LUT R22, R22, 0x64006400, RZ, 0xfc, !PT ;  /* 0x6400640016167812 */ /* 0x000fe200078efcff */
[----:B------:R-:W-:Y:S01]  /*2e30*/  FFMA.FTZ R27, R28, R27, R36 ;  /* 0x0000001b1c1b7223 */ /* 0x000fe20000010024 */
[----:B------:R-:W-:Y:S01]  /*2e40*/  LOP3.LUT R7, R7, 0x64006400, RZ, 0xfc, !PT ;  /* 0x6400640007077812 */ /* 0x000fe200078efcff */
[----:B------:R-:W-:Y:S01]  /*2e50*/  HADD2 R31, R3, -1032, -1032 ;  /* 0xe408e408031f7430 */ /* 0x000fe20000000000 */
[----:B------:R-:W-:Y:S01]  /*2e60*/  LOP3.LUT R10, R10, 0xf000f0, RZ, 0xc0, !PT ;  /* 0x00f000f00a0a7812 */ /* 0x000fe200078ec0ff */
[----:B------:R-:W-:-:S02]  /*2e70*/  HADD2 R4, R22, -1032, -1032 ;  /* 0xe408e40816047430 */ /* 0x000fc40000000000 */
[----:B------:R-:W-:Y:S02]  /*2e80*/  HADD2.F32 R22, -RZ, R33.H0_H0 ;  /* 0x20000021ff167230 */ /* 0x000fe40000004100 */
[----:B------:R-:W-:Y:S02]  /*2e90*/  HADD2 R35, R7, -1032, -1032 ;  /* 0xe408e40807237430 */ /* 0x000fe40000000000 */
[--C-:B------:R-:W-:Y:S01]  /*2ea0*/  HADD2.F32 R7, -RZ, R31.reuse.H0_H0 ;  /* 0x2000001fff077230 */ /* 0x100fe20000004100 */
[----:B------:R-:W-:Y:S01]  /*2eb0*/  LOP3.LUT R16, R16, 0xf000f0, RZ, 0xc0, !PT ;  /* 0x00f000f010107812 */ /* 0x000fe200078ec0ff */
        /* <DEDUP_REMOVED lines=8> */
[----:B------:R-:W-:Y:S01]  /*2f40*/  LOP3.LUT R5, R10, 0x64006400, RZ, 0xfc, !PT ;  /* 0x640064000a057812 */ /* 0x000fe200078efcff */
[----:B------:R-:W-:Y:S01]  /*2f50*/  FFMA.FTZ R28, R26, R28, R27 ;  /* 0x0000001c1a1c7223 */ /* 0x000fe2000001001b */
[----:B------:R-:W-:Y:S01]  /*2f60*/  LOP3.LUT R21, R21, 0xf000f0, RZ, 0xc0, !PT ;  /* 0x00f000f015157812 */ /* 0x000fe200078ec0ff */
[----:B------:R-:W-:Y:S01]  /*2f70*/  FFMA.FTZ R22, R12, R7, R25 ;  /* 0x000000070c167223 */ /* 0x000fe20000010019 */
[----:B------:R-:W-:Y:S01]  /*2f80*/  LOP3.LUT R6, R6, 0xf000f0, RZ, 0xc0, !PT ;  /* 0x00f000f006067812 */ /* 0x000fe200078ec0ff */
[-C--:B------:R-:W-:Y:S01]  /*2f90*/  HFMA2 R26, R5, R14.reuse.H0_H0, -72, -72 ;  /* 0xd480d480051a7431 */ /* 0x080fe2000004000e */
[----:B------:R-:W-:Y:S01]  /*2fa0*/  LOP3.LUT R5, R16, 0x64006400, RZ, 0xfc, !PT ;  /* 0x6400640010057812 */ /* 0x000fe200078efcff */
[----:B------:R-:W-:Y:S01]  /*2fb0*/  HADD2.F32 R27, -RZ, R35.H1_H1 ;  /* 0x30000023ff1b7230 */ /* 0x000fe20000004100 */
[----:B------:R-:W-:Y:S01]  /*2fc0*/  LOP3.LUT R21, R21, 0x64006400, RZ, 0xfc, !PT ;  /* 0x6400640015157812 */ /* 0x000fe200078efcff */
[----:B------:R-:W-:Y:S01]  /*2fd0*/  HADD2.F32 R25, -RZ, R4.H1_H1 ;  /* 0x30000004ff197230 */ /* 0x000fe20000004100 */
[----:B------:R-:W-:Y:S01]  /*2fe0*/  LOP3.LUT R7, R6, 0x64006400, RZ, 0xfc, !PT ;  /* 0x6400640006077812 */ /* 0x000fe200078efcff */
[----:B------:R-:W-:-:S02]  /*2ff0*/  HFMA2 R16, R5, R14.H0_H0, -72, -72 ;  /* 0xd480d48005107431 */ /* 0x000fc4000004000e */
[----:B------:R-:W-:Y:S02]  /*3000*/  HADD2.F32 R3, -RZ, R13.H0_H0 ;  /* 0x2000000dff037230 */ /* 0x000fe40000004100 */
[-C--:B------:R-:W-:Y:S02]  /*3010*/  HFMA2 R10, R21, R14.reuse.H0_H0, -72, -72 ;  /* 0xd480d480150a7431 */ /* 0x080fe4000004000e */
[----:B------:R-:W-:Y:S02]  /*3020*/  HADD2.F32 R4, -RZ, R26.H0_H0 ;  /* 0x2000001aff047230 */ /* 0x000fe40000004100 */
[----:B------:R-:W-:Y:S02]  /*3030*/  HFMA2 R14, R7, R14.H0_H0, -72, -72 ;  /* 0xd480d480070e7431 */ /* 0x000fe4000004000e */
[----:B------:R-:W-:Y:S02]  /*3040*/  HADD2.F32 R5, -RZ, R16.H0_H0 ;  /* 0x20000010ff057230 */ /* 0x000fe40000004100 */
[----:B------:R-:W-:Y:S01]  /*3050*/  FFMA.FTZ R28, R12, R27, R28 ;  /* 0x0000001b0c1c7223 */ /* 0x000fe2000001001c */
[----:B------:R-:W-:-:S02]  /*3060*/  HADD2.F32 R21, -RZ, R10.H0_H0 ;  /* 0x2000000aff157230 */ /* 0x000fc40000004100 */
[C---:B------:R-:W-:Y:S01]  /*3070*/  FFMA.FTZ R22, R3.reuse, R4, R22 ;  /* 0x0000000403167223 */ /* 0x040fe20000010016 */
[----:B------:R-:W-:Y:S02]  /*3080*/  HADD2.F32 R4, -RZ, R10.H1_H1 ;  /* 0x3000000aff047230 */ /* 0x000fe40000004100 */
[----:B------:R-:W-:Y:S01]  /*3090*/  FFMA.FTZ R5, R3, R5, R28 ;  /* 0x0000000503057223 */ /* 0x000fe2000001001c */
[----:B------:R-:W-:Y:S02]  /*30a0*/  HADD2.F32 R13, -RZ, R13.H1_H1 ;  /* 0x3000000dff0d7230 */ /* 0x000fe40000004100 */
[----:B------:R-:W-:Y:S01]  /*30b0*/  FFMA.FTZ R12, R12, R25, R29 ;  /* 0x000000190c0c7223 */ /* 0x000fe2000001001d */
[----:B------:R-:W-:Y:S02]  /*30c0*/  HADD2.F32 R10, -RZ, R16.H1_H1 ;  /* 0x30000010ff0a7230 */ /* 0x000fe40000004100 */
[----:B------:R-:W-:Y:S01]  /*30d0*/  FFMA.FTZ R21, R21, R3, R34 ;  /* 0x0000000315157223 */ /* 0x000fe20000010022 */
[----:B------:R-:W-:-:S02]  /*30e0*/  HADD2.F32 R7, -RZ, R14.H0_H0 ;  /* 0x2000000eff077230 */ /* 0x000fc40000004100 */
[----:B------:R-:W-:Y:S02]  /*30f0*/  HADD2.F32 R6, -RZ, R26.H1_H1 ;  /* 0x3000001aff067230 */ /* 0x000fe40000004100 */
[----:B------:R-:W-:Y:S01]  /*3100*/  FFMA.FTZ R5, R13, R10, R5 ;  /* 0x0000000a0d057223 */ /* 0x000fe20000010005 */
[----:B------:R-:W-:Y:S02]  /*3110*/  HADD2.F32 R10, -RZ, R14.H1_H1 ;  /* 0x3000000eff0a7230 */ /* 0x000fe40000004100 */
[----:B------:R-:W-:Y:S01]  /*3120*/  FFMA.FTZ R12, R3, R7, R12 ;  /* 0x00000007030c7223 */ /* 0x000fe2000001000c */
[----:B------:R-:W-:Y:S02]  /*3130*/  HADD2.F32 R3, -RZ, R2.H0_H0 ;  /* 0x20000002ff037230 */ /* 0x000fe40000004100 */
[----:B------:R-:W-:Y:S01]  /*3140*/  FFMA.FTZ R4, R4, R13, R21 ;  /* 0x0000000d04047223 */ /* 0x000fe20000010015 */
[--C-:B------:R-:W-:Y:S02]  /*3150*/  HADD2.F32 R7, -RZ, R0.reuse.H1_H1 ;  /* 0x30000000ff077230 */ /* 0x100fe40000004100 */
        /* <DEDUP_REMOVED lines=16> */
.L_x_4680:
[----:B------:R-:W-:Y:S01]  /*3260*/  IADD3 R30, R30, 0x20, RZ ;  /* 0x000000201e1e7810 */ /* 0x000fe20007ffe0ff */
[----:B------:R-:W-:Y:S01]  /*3270*/  UIADD3 UR4, UR4, 0x40, URZ ;  /* 0x0000004004047890 */ /* 0x000fe2000fffe03f */
[----:B------:R-:W-:Y:S02]  /*3280*/  LEA R22, P2, R11, R8, 0x4 ;  /* 0x000000080b167211 */ /* 0x000fe400078420ff */
[C---:B------:R-:W-:Y:S02]  /*3290*/  ISETP.GE.AND P0, PT, R30.reuse, UR5, PT ;  /* 0x000000051e007c0c */ /* 0x040fe4000bf06270 */
[----:B------:R-:W-:Y:S02]  /*32a0*/  ISETP.LT.AND P3, PT, R30, R23, PT ;  /* 0x000000171e00720c */ /* 0x000fe40003f61270 */
[----:B------:R-:W-:-:S11]  /*32b0*/  IADD3.X R21, R9, R15, RZ, P2, !PT ;  /* 0x0000000f09157210 */ /* 0x000fd600017fe4ff */
[----:B------:R-:W-:Y:S05]  /*32c0*/  @!P0 BRA P3, `(.L_x_4684) ;  /* 0xffffffd800888947 */ /* 0x000fea000183ffff */
.L_x_4679:
[----:B------:R-:W-:Y:S01]  /*32d0*/  ISETP.GE.AND P0, PT, R30, R23, PT ;  /* 0x000000171e00720c */ /* 0x000fe20003f06270 */
[----:B------:R-:W-:-:S03]  /*32e0*/  ULDC UR5, c[0x0][0x26c] ;  /* 0x00009b0000057ab9 */ /* 0x000fc60000000800 */
[----:B------:R-:W-:-:S13]  /*32f0*/  ISETP.GE.OR P0, PT, R30, UR5, P0 ;  /* 0x000000051e007c0c */ /* 0x000fda0008706670 */
[----:B------:R-:W-:Y:S05]  /*3300*/  @P0 BRA `(.L_x_4685) ;  /* 0x0000000800c40947 */ /* 0x000fea0003800000 */
[----:B0-----:R-:W0:Y:S01]  /*3310*/  LDC R16, c[0x0][0x23c] ;  /* 0x00008f00ff107b82 */ /* 0x001e220000000800 */
[----:B------:R-:W-:Y:S01]  /*3320*/  ULDC UR5, c[0x0][0x26c] ;  /* 0x00009b0000057ab9 */ /* 0x000fe20000000800 */
[----:B0-----:R-:W-:-:S04]  /*3330*/  SHF.R.S32.HI R15, RZ, 0x1f, R16 ;  /* 0x0000001fff0f7819 */ /* 0x001fc80000011410 */
[----:B------:R-:W-:-:S07]  /*3340*/  SHF.L.U64.HI R15, R16, 0x2, R15 ;  /* 0x00000002100f7819 */ /* 0x000fce000001020f */
.L_x_4687:
[----:B------:R-:W-:-:S13]  /*3350*/  ISETP.NE.AND P0, PT, R30, R17, PT ;  /* 0x000000111e00720c */ /* 0x000fda0003f05270 */
[----:B------:R-:W0:Y:S01]  /*3360*/  @!P0 LDC.64 R6, c[0x0][0x248] ;  /* 0x00009200ff068b82 */ /* 0x000e220000000a00 */
[----:B------:R-:W-:Y:S02]  /*3370*/  @!P0 LEA R3, R30, 0x1, 0x1 ;  /* 0x000000011e038811 */ /* 0x000fe400078e08ff */
[----:B------:R-:W-:-:S04]  /*3380*/  @!P0 IADD3 R20, R20, 0x1, RZ ;  /* 0x0000000114148810 */ /* 0x000fc80007ffe0ff */
[----:B------:R-:W-:-:S06]  /*3390*/  @!P0 LEA R4, R20, R1, 0x3 ;  /* 0x0000000114048211 */ /* 0x000fcc00078e18ff */
[----:B------:R-:W2:Y:S01]  /*33a0*/  @!P0 LDL.64 R4, [R4] ;  /* 0x0000000004048983 */ /* 0x000ea20000100a00 */
[----:B0-----:R-:W-:-:S05]  /*33b0*/  @!P0 IMAD.WIDE R6, R3, 0x2, R6 ;  /* 0x0000000203068825 */ /* 0x001fca00078e0206 */
[----:B------:R0:W3:Y:S02]  /*33c0*/  @!P0 LDG.E.U16.CONSTANT R3, desc[UR6][R6.64] ;  /* 0x0000000606038981 */ /* 0x0000e4000c1e9500 */
[----:B0-----:R-:W-:Y:S02]  /*33d0*/  MOV R6, R22 ;  /* 0x0000001600067202 */ /* 0x001fe40000000f00 */
[----:B------:R-:W-:-:S05]  /*33e0*/  MOV R7, R21 ;  /* 0x0000001500077202 */ /* 0x000fca0000000f00 */
[----:B------:R-:W4:Y:S01]  /*33f0*/  LDG.E.128.CONSTANT R8, desc[UR6][R6.64] ;  /* 0x0000000606087981 */ /* 0x000f22000c1e9d00 */
[----:B------:R-:W-:Y:S01]  /*3400*/  PRMT R12, R24, 0x9910, RZ ;  /* 0x00009910180c7816 */ /* 0x000fe200000000ff */
[----:B------:R-:W-:-:S03]  /*3410*/  HFMA2.MMA R29, -RZ, RZ, 0, 0.25 ;  /* 0x00003400ff1d7435 */ /* 0x000fc600000001ff */
[----:B------:R-:W-:Y:S02]  /*3420*/  ISETP.EQ.OR P2, PT, R12, RZ, P1 ;  /* 0x000000ff0c00720c */ /* 0x000fe40000f42670 */
[----:B------:R-:W-:Y:S01]  /*3430*/  MOV R38, 0x2c00 ;  /* 0x00002c0000267802 */ /* 0x000fe20000000f00 */
[----:B------:R-:W-:Y:S01]  /*3440*/  HFMA2.MMA R46, -RZ, RZ, 0, 0.015625 ;  /* 0x00002400ff2e7435 */ /* 0x000fe200000001ff */
[----:B--2---:R-:W-:Y:S02]  /*3450*/  @!P0 PRMT R2, R4, 0x7610, R2 ;  /* 0x0000761004028816 */ /* 0x004fe40000000002 */
[----:B------:R-:W-:Y:S02]  /*3460*/  @!P0 PRMT R0, R0, 0x7610, R4 ;  /* 0x0000761000008816 */ /* 0x000fe40000000004 */
[----:B------:R-:W-:Y:S02]  /*3470*/  @!P0 PRMT R2, R2, 0x7610, R5 ;  /* 0x0000761002028816 */ /* 0x000fe40000000005 */
[----:B------:R-:W-:-:S02]  /*3480*/  @!P0 PRMT R0, R5, 0x7610, R0 ;  /* 0x0000761005008816 */ /* 0x000fc40000000000 */
[----:B---3--:R-:W-:Y:S02]  /*3490*/  @!P0 IADD3 R17, R3, R30, RZ ;  /* 0x0000001e03118210 */ /* 0x008fe40007ffe0ff */
[----:B----4-:R-:W-:Y:S02]  /*34a0*/  LOP3.LUT R7, R10, 0xc000c, RZ, 0xc0, !PT ;  /* 0x000c000c0a077812 */ /* 0x010fe400078ec0ff */
[----:B------:R-:W-:Y:S02]  /*34b0*/  LOP3.LUT R4, R8, 0xc000c, RZ, 0xc0, !PT ;  /* 0x000c000c08047812 */ /* 0x000fe400078ec0ff */
        /* <DEDUP_REMOVED lines=11> */
[----:B------:R-:W-:Y:S01]  /*3570*/  SHF.R.U32.HI R14, RZ, 0x8, R8 ;  /* 0x00000008ff0e7819 */ /* 0x000fe20000011608 */
        /* <DEDUP_REMOVED lines=27> */
[----:B------:R-:W-:-:S02]  /*3730*/  HFMA2 R48, R48, R29.H0_H0, -258, -258 ;  /* 0xdc08dc0830307431 */ /* 0x000fc4000004001d */
[-C--:B------:R-:W-:Y:S02]  /*3740*/  HFMA2 R26, R26, R29.reuse.H0_H0, -258, -258 ;  /* 0xdc08dc081a1a7431 */ /* 0x080fe4000004001d */
[----:B------:R-:W-:Y:S02]  /*3750*/  HFMA2 R29, R36, R29.H0_H0, -258, -258 ;  /* 0xdc08dc08241d7431 */ /* 0x000fe4000004001d */
[-C--:B------:R-:W-:Y:S02]  /*3760*/  HFMA2 R31, R31, R38.reuse.H0_H0, -66, -66 ;  /* 0xd420d4201f1f7431 */ /* 0x080fe40000040026 */
[-C--:B------:R-:W-:Y:S02]  /*3770*/  HFMA2 R32, R5, R38.reuse.H0_H0, -66, -66 ;  /* 0xd420d42005207431 */ /* 0x080fe40000040026 */
[-C--:B------:R-:W-:Y:S02]  /*3780*/  HFMA2 R33, R33, R38.reuse.H0_H0, -66, -66 ;  /* 0xd420d42021217431 */ /* 0x080fe40000040026 */
[----:B------:R-:W-:-:S02]  /*3790*/  HFMA2 R34, R39, R38.H0_H0, -66, -66 ;  /* 0xd420d42027227431 */ /* 0x000fc40000040026 */
[-C--:B------:R-:W-:Y:S02]  /*37a0*/  HFMA2 R35, R35, R38.reuse.H0_H0, -66, -66 ;  /* 0xd420d42023237431 */ /* 0x080fe40000040026 */
[-C--:B------:R-:W-:Y:S02]  /*37b0*/  HFMA2 R36, R7, R38.reuse.H0_H0, -66, -66 ;  /* 0xd420d42007247431 */ /* 0x080fe40000040026 */
        /* <DEDUP_REMOVED lines=18> */
[----:B------:R-:W-:Y:S01]  /*38e0*/  IADD3 R30, R30, 0x10, RZ ;  /* 0x000000101e1e7810 */ /* 0x000fe20007ffe0ff */
[-C--:B------:R-:W-:Y:S02]  /*38f0*/  HFMA2 R40, R41, R46.reuse.H0_H0, -18, -18 ;  /* 0xcc80cc8029287431 */ /* 0x080fe4000004002e */
[-C--:B------:R-:W-:Y:S01]  /*3900*/  HFMA2 R42, R43, R46.reuse.H0_H0, -18, -18 ;  /* 0xcc80cc802b2a7431 */ /* 0x080fe2000004002e */
[----:B------:R-:W-:Y:S01]  /*3910*/  ISETP.GE.AND P0, PT, R30, UR5, PT ;  /* 0x000000051e007c0c */ /* 0x000fe2000bf06270 */
[-C--:B------:R-:W-:Y:S02]  /*3920*/  HFMA2 R39, R39, R46.reuse.H0_H0, -18, -18 ;  /* 0xcc80cc8027277431 */ /* 0x080fe4000004002e */
[-C--:B------:R-:W-:Y:S02]  /*3930*/  HFMA2 R41, R53, R46.reuse.H0_H0, -18, -18 ;  /* 0xcc80cc8035297431 */ /* 0x080fe4000004002e */
[-C--:B------:R-:W-:Y:S02]  /*3940*/  HFMA2 R43, R51, R46.reuse.H0_H0, -18, -18 ;  /* 0xcc80cc80332b7431 */ /* 0x080fe4000004002e */
[----:B------:R-:W-:-:S02]  /*3950*/  HFMA2 R44, R7, R46.H0_H0, -18, -18 ;  /* 0xcc80cc80072c7431 */ /* 0x000fc4000004002e */
[-C--:B------:R-:W-:Y:S02]  /*3960*/  HFMA2 R45, R45, R46.reuse.H0_H0, -18, -18 ;  /* 0xcc80cc802d2d7431 */ /* 0x080fe4000004002e */
[----:B------:R-:W-:Y:S01]  /*3970*/  HFMA2 R46, R5, R46.H0_H0, -18, -18 ;  /* 0xcc80cc80052e7431 */ /* 0x000fe2000004002e */
[----:B------:R-:W-:Y:S06]  /*3980*/  @P2 BRA `(.L_x_4686) ;  /* 0x0000000400102947 */ /* 0x000fec0003800000 */
[----:B------:R-:W0:Y:S01]  /*3990*/  LDS.128 R4, [UR4] ;  /* 0x00000004ff047984 */ /* 0x000e220008000c00 */
        /* <DEDUP_REMOVED lines=21> */
[-C--:B0-----:R-:W-:Y:S01]  /*3af0*/  HFMA2.MMA R51, R51, R4.reuse, RZ ;  /* 0x0000000433337235 */ /* 0x081fe200000000ff */
[-C--:B------:R-:W-:Y:S01]  /*3b00*/  HFMA2 R9, R9, R4.reuse, RZ.H0_H0 ;  /* 0x0000000409097231 */ /* 0x080fe200000400ff */
[----:B------:R-:W-:Y:S01]  /*3b10*/  HFMA2.MMA R53, R53, R4, RZ ;  /* 0x0000000435357235 */ /* 0x000fe200000000ff */
[----:B------:R-:W-:-:S04]  /*3b20*/  HFMA2 R4, R11, R4, RZ.H0_H0 ;  /* 0x000000040b047231 */ /* 0x000fc800000400ff */
[-C--:B------:R-:W-:Y:S01]  /*3b30*/  HFMA2 R4, R25, R5.reuse, R4 ;  /* 0x0000000519047231 */ /* 0x080fe20000000004 */
[-C--:B------:R-:W-:Y:S01]  /*3b40*/  HFMA2.MMA R51, R47, R5.reuse, R51 ;  /* 0x000000052f337235 */ /* 0x080fe20000000033 */
[----:B------:R-:W-:Y:S01]  /*3b50*/  HFMA2 R47, R49, R5, R9 ;  /* 0x00000005312f7231 */ /* 0x000fe20000000009 */
[----:B------:R-:W-:Y:S01]  /*3b60*/  HFMA2.MMA R53, R48, R5, R53 ;  /* 0x0000000530357235 */ /* 0x000fe20000000035 */
[----:B------:R-:W0:Y:S02]  /*3b70*/  LDS.128 R8, [UR4+0x10] ;  /* 0x00001004ff087984 */ /* 0x000e240008000c00 */
[----:B------:R-:W-:-:S03]  /*3b80*/  HFMA2 R5, R32, R6, R47 ;  /* 0x0000000620057231 */ /* 0x000fc6000000002f */
[-C--:B------:R-:W-:Y:S01]  /*3b90*/  HFMA2.MMA R51, R31, R6.reuse, R51 ;  /* 0x000000061f337235 */ /* 0x080fe20000000033 */
[----:B------:R-:W-:Y:S01]  /*3ba0*/  HFMA2 R5, R40, R7, R5 ;  /* 0x0000000728057231 */ /* 0x000fe20000000005 */
[----:B------:R-:W-:Y:S01]  /*3bb0*/  HFMA2.MMA R25, R33, R6, R53 ;  /* 0x0000000621197235 */ /* 0x000fe20000000035 */
[----:B------:R-:W-:-:S04]  /*3bc0*/  HFMA2 R6, R34, R6, R4 ;  /* 0x0000000622067231 */ /* 0x000fc80000000004 */
[----:B------:R-:W-:Y:S01]  /*3bd0*/  HFMA2 R6, R42, R7, R6 ;  /* 0x000000072a067231 */ /* 0x000fe20000000006 */
[-C--:B------:R-:W-:Y:S02]  /*3be0*/  HFMA2.MMA R4, R39, R7.reuse, R51 ;  /* 0x0000000727047235 */ /* 0x080fe40000000033 */
[----:B------:R-:W-:Y:S01]  /*3bf0*/  HFMA2.MMA R25, R41, R7, R25 ;  /* 0x0000000729197235 */ /* 0x000fe20000000019 */
[----:B------:R-:W-:Y:S02]  /*3c00*/  HADD2 R7, R14, -1026, -1026 ;  /* 0xe402e4020e077430 */ /* 0x000fe40000000000 */
[----:B------:R-:W-:Y:S02]  /*3c10*/  HADD2 R14, R13, -1026, -1026 ;  /* 0xe402e4020d0e7430 */ /* 0x000fe40000000000 */
[----:B------:R-:W-:Y:S02]  /*3c20*/  HADD2 R13, R3, -1026, -1026 ;  /* 0xe402e402030d7430 */ /* 0x000fe40000000000 */
[-C--:B0-----:R-:W-:Y:S01]  /*3c30*/  HFMA2.MMA R4, R7, R8.reuse, R4 ;  /* 0x0000000807047235 */ /* 0x081fe20000000004 */
        /* <DEDUP_REMOVED lines=25> */
.L_x_4686:
[----:B------:R-:W-:Y:S01]  /*3dd0*/  ISETP.LT.AND P3, PT, R30, R23, PT ;  /* 0x000000171e00720c */ /* 0x000fe20003f61270 */
[----:B------:R-:W-:Y:S01]  /*3de0*/  UIADD3 UR4, UR4, 0x20, URZ ;  /* 0x0000002004047890 */ /* 0x000fe2000fffe03f */
[----:B------:R-:W-:-:S04]  /*3df0*/  LEA R22, P2, R16, R22, 0x2 ;  /* 0x0000001610167211 */ /* 0x000fc800078410ff */
[----:B------:R-:W-:-:S07]  /*3e00*/  IADD3.X R21, R21, R15, RZ, P2, !PT ;  /* 0x0000000f15157210 */ /* 0x000fce00017fe4ff */
[----:B------:R-:W-:Y:S05]  /*3e10*/  @!P0 BRA P3, `(.L_x_4687) ;  /* 0xfffffff4004c8947 */ /* 0x000fea000183ffff */
.L_x_4685:
[----:B------:R-:W-:Y:S05]  /*3e20*/  @P1 EXIT ;  /* 0x000000000000194d */ /* 0x000fea0003800000 */
[----:B------:R-:W1:Y:S01]  /*3e30*/  S2R R0, SR_CTAID.X ;  /* 0x0000000000007919 */ /* 0x000e620000002500 */
[----:B------:R-:W2:Y:S01]  /*3e40*/  S2UR UR4, SR_CTAID.Y ;  /* 0x00000000000479c3 */ /* 0x000ea20000002600 */
[----:B------:R-:W-:Y:S01]  /*3e50*/  HMUL2 R19, R19, R24.H0_H0 ;  /* 0x2000001813137232 */ /* 0x000fe20000000000 */
[----:B------:R-:W1:Y:S06]  /*3e60*/  S2R R5, SR_TID.X ;  /* 0x0000000000057919 */ /* 0x000e6c0000002100 */
[----:B------:R-:W2:Y:S08]  /*3e70*/  LDC R7, c[0x0][0x23c] ;  /* 0x00008f00ff077b82 */ /* 0x000eb00000000800 */
[----:B------:R-:W3:Y:S01]  /*3e80*/  LDC.64 R2, c[0x0][0x230] ;  /* 0x00008c00ff027b82 */ /* 0x000ee20000000a00 */
[----:B-1----:R-:W-:-:S04]  /*3e90*/  LEA R0, R0, R5, 0x6 ;  /* 0x0000000500007211 */ /* 0x002fc800078e30ff */
[----:B------:R-:W-:-:S05]  /*3ea0*/  SHF.L.U32 R0, R0, 0x2, RZ ;  /* 0x0000000200007819 */ /* 0x000fca00000006ff */
[----:B--2---:R-:W-:-:S04]  /*3eb0*/  IMAD R5, R7, UR4, R0 ;  /* 0x0000000407057c24 */ /* 0x004fc8000f8e0200 */
        /* <DEDUP_REMOVED lines=9> */
.L_x_4691:
[----:B------:R-:W1:Y:S02]  /*3f50*/  LDS R6, [R2] ;  /* 0x0000000002067984 */ /* 0x000e640000000800 */
[----:B-1----:R-:W-:-:S06]  /*3f60*/  HADD2 R7, R6, R19 ;  /* 0x0000001306077230 */ /* 0x002fcc0000000000 */
[----:B------:R-:W1:Y:S02]  /*3f70*/  ATOMS.CAST.SPIN R7, [R2], R6, R7 ;  /* 0x000000060207738d */ /* 0x000e640001800007 */
[----:B-1----:R-:W-:-:S13]  /*3f80*/  ISETP.EQ.U32.AND P0, PT, R7, 0x1, PT ;  /* 0x000000010700780c */ /* 0x002fda0003f02070 */
[----:B------:R-:W-:Y:S05]  /*3f90*/  @!P0 BRA `(.L_x_4691) ;  /* 0xfffffffc00ec8947 */ /* 0x000fea000383ffff */
[----:B------:R-:W-:Y:S05]  /*3fa0*/  BRA `(.L_x_4689) ;  /* 0x00000000000c7947 */ /* 0x000fea0003800000 */
.L_x_4690:
[----:B------:R-:W2:Y:S02]  /*3fb0*/  LD.E R0, desc[UR6][R4.64] ;  /* 0x0000000604007980 */ /* 0x000ea4000c101900 */
[----:B--2---:R-:W-:-:S05]  /*3fc0*/  IADD3 R3, R19, R0, RZ ;  /* 0x0000000013037210 */ /* 0x004fca0007ffe0ff */
[----:B------:R1:W-:Y:S02]  /*3fd0*/  ST.E desc[UR6][R4.64], R3 ;  /* 0x0000000304007985 */ /* 0x0003e4000c101906 */
.L_x_4689:
[----:B------:R-:W-:Y:S05]  /*3fe0*/  BSYNC B0 ;  /* 0x0000000000007941 */ /* 0x000fea0003800000 */
.L_x_4688:
[----:B------:R2:W-:Y:S02]  /*3ff0*/  ATOM.E.ADD.F16x2.RN.STRONG.GPU P0, RZ, desc[UR6][R4.64+0x4], R9 ;  /* 0x0000040904ff79a2 */ /* 0x0005e4000810e1c6 */
[----:B--2---:R-:W-:Y:S05]  /*4000*/  @P0 EXIT ;  /* 0x000000000000094d */ /* 0x004fea0003800000 */
[----:B------:R-:W2:Y:S02]  /*4010*/  QSPC.E.S P0, RZ, [R4+0x4] ;  /* 0x0000040004ff73aa */ /* 0x000ea40000000500 */
[----:B--2---:R-:W-:Y:S05]  /*4020*/  @!P0 BRA `(.L_x_4692) ;  /* 0x0000000000208947 */ /* 0x004fea0003800000 */
[----:B------:R-:W-:-:S04]  /*4030*/  MOV R2, R4 ;  /* 0x0000000400027202 */ /* 0x000fc80000000f00 */
[----:B------:R-:W-:-:S07]  /*4040*/  MOV R2, R2 ;  /* 0x0000000200027202 */ /* 0x000fce0000000f00 */
.L_x_4693:
[----:B-1----:R-:W1:Y:S02]  /*4050*/  LDS R4, [R2+0x4] ;  /* 0x0000040002047984 */ /* 0x002e640000000800 */
[----:B-1----:R-:W-:-:S10]  /*4060*/  HFMA2.MMA R5, R4, 1, 1, R9 ;  /* 0x3c003c0004057835 */ /* 0x002fd40000000009 */
[----:B------:R-:W1:Y:S02]  /*4070*/  ATOMS.CAST.SPIN R5, [R2+0x4], R4, R5 ;  /* 0x000004040205738d */ /* 0x000e640001800005 */
[----:B-1----:R-:W-:-:S13]  /*4080*/  ISETP.EQ.U32.AND P0, PT, R5, 0x1, PT ;  /* 0x000000010500780c */ /* 0x002fda0003f02070 */
[----:B------:R-:W-:Y:S05]  /*4090*/  @!P0 BRA `(.L_x_4693) ;  /* 0xfffffffc00ec8947 */ /* 0x000fea000383ffff */
[----:B------:R-:W-:Y:S05]  /*40a0*/  EXIT ;  /* 0x000000000000794d */ /* 0x000fea0003800000 */
.L_x_4692:
[----:B------:R-:W1:Y:S02]  /*40b0*/  LD.E R0, desc[UR6][R4.64+0x4] ;  /* 0x0000040604007980 */ /* 0x000e64000c101900 */
[----:B-1----:R-:W-:-:S05]  /*40c0*/  IADD3 R3, R9, R0, RZ ;  /* 0x0000000009037210 */ /* 0x002fca0007ffe0ff */
[----:B------:R-:W-:Y:S01]  /*40d0*/  ST.E desc[UR6][R4.64+0x4], R3 ;  /* 0x0000040304007985 */ /* 0x000fe2000c101906 */
[----:B------:R-:W-:Y:S05]  /*40e0*/  EXIT ;  /* 0x000000000000794d */ /* 0x000fea0003800000 */
.L_x_4694:
        /* <DEDUP_REMOVED lines=9> */
.L_x_5253:


//--------------------- .text._Z23gemm_half_q_half_kernelILi1ELi172ELb1ELb1ELi64EEvPK6__halfPKjS4_S2_PS0_iiiiPKtS7_iiiiiibS2_i --------------------------
	.section	.text._Z23gemm_half_q_half_kernelILi1ELi172ELb1ELb1ELi64EEvPK6__halfPKjS4_S2_PS0_iiiiPKtS7_iiiiiibS2_i,"ax",@progbits
	.align	128
        .global         _Z23gemm_half_q_half_kernelILi1ELi172ELb1ELb1ELi64EEvPK6__halfPKjS4_S2_PS0_iiiiPKtS7_iiiiiibS2_i
        .type           _Z23gemm_half_q_half_kernelILi1ELi172ELb1ELb1ELi64EEvPK6__halfPKjS4_S2_PS0_iiiiPKtS7_iiiiiibS2_i,@function
        .size           _Z23gemm_half_q_half_kernelILi1ELi172ELb1ELb1ELi64EEvPK6__halfPKjS4_S2_PS0_iiiiPKtS7_iiiiiibS2_i,(.L_x_5254 - _Z23gemm_half_q_half_kernelILi1ELi172ELb1ELb1ELi64EEvPK6__halfPKjS4_S2_PS0_iiiiPKtS7_iiiiiibS2_i)
        .other          _Z23gemm_half_q_half_kernelILi1ELi172ELb1ELb1ELi64EEvPK6__halfPKjS4_S2_PS0_iiiiPKtS7_iiiiiibS2_i,@"STO_CUDA_ENTRY STV_DEFAULT"
_Z23gemm_half_q_half_kernelILi1ELi172ELb1ELb1ELi64EEvPK6__halfPKjS4_S2_PS0_iiiiPKtS7_iiiiiibS2_i:
.text._Z23gemm_half_q_half_kernelILi1ELi172ELb1ELb1ELi64EEvPK6__halfPKjS4_S2_PS0_iiiiPKtS7_iiiiiibS2_i:
        /* <DEDUP_REMOVED lines=18> */
[C---:B-1----:R-:W-:Y:S02]  /*0120*/  VIADDMNMX R36, R21.reuse, 0x40, R0, PT ;  /* 0x0000004015247846 */ /* 0x042fe40003800100 */
[-C--:B--2---:R-:W-:Y:S02]  /*0130*/  IADD3 R5, R21, R8.reuse, RZ ;  /* 0x0000000815057210 */ /* 0x084fe40007ffe0ff */
        /* <DEDUP_REMOVED lines=29> */
.L_x_4696:
[----:B------:R-:W-:Y:S05]  /*0310*/  BSYNC B0 ;  /* 0x0000000000007941 */ /* 0x000fea0003800000 */
.L_x_4695:
        /* <DEDUP_REMOVED lines=24> */
[----:B------:R-:W-:Y:S01]  /*04a0*/  IMAD.MOV.U32 R6, RZ, RZ, RZ ;  /* 0x000000ffff067224 */ /* 0x000fe200078e00ff */
[----:B------:R-:W-:Y:S02]  /*04b0*/  SHF.L.U32 R9, R8, 0x2, RZ ;  /* 0x0000000208097819 */ /* 0x000fe400000006ff */
[----:B------:R-:W-:Y:S02]  /*04c0*/  LEA.HI R11, R7, R8, RZ, 0x3 ;  /* 0x00000008070b7211 */ /* 0x000fe400078f18ff */
[----:B------:R-:W-:Y:S02]  /*04d0*/  MOV R7, R21 ;  /* 0x0000001500077202 */ /* 0x000fe40000000f00 */
[----:B------:R-:W-:-:S02]  /*04e0*/  LOP3.LUT R9, R9, 0x10, RZ, 0xc0, !PT ;  /* 0x0000001009097812 */ /* 0x000fc400078ec0ff */
[----:B0-----:R-:W-:-:S07]  /*04f0*/  SHF.R.S32.HI R11, RZ, 0x3, R11 ;  /* 0x00000003ff0b7819 */ /* 0x001fce000001140b */
.L_x_4698:
[----:B-----5:R-:W-:-:S05]  /*0500*/  IADD3 R16, R0, R6, RZ ;  /* 0x0000000600107210 */ /* 0x020fca0007ffe0ff */
[----:B0-----:R-:W-:-:S05]  /*0510*/  IMAD R12, R16, R37, RZ ;  /* 0x00000025100c7224 */ /* 0x001fca00078e02ff */
[----:B------:R-:W-:-:S04]  /*0520*/  SHF.R.S32.HI R13, RZ, 0x1f, R12 ;  /* 0x0000001fff0d7819 */ /* 0x000fc8000001140c */
[----:B------:R-:W-:-:S04]  /*0530*/  LEA.HI R12, R13, R12, RZ, 0x3 ;  /* 0x0000000c0d0c7211 */ /* 0x000fc800078f18ff */
[----:B------:R-:W-:Y:S02]  /*0540*/  LEA.HI.SX32 R15, R12, R11, 0x1d ;  /* 0x0000000b0c0f7211 */ /* 0x000fe400078feaff */
[----:B------:R-:W0:Y:S03]  /*0550*/  LDC.64 R12, c[0x0][0x228] ;  /* 0x00008a00ff0c7b82 */ /* 0x000e260000000a00 */
[----:B-1----:R-:W-:-:S06]  /*0560*/  IMAD.WIDE R14, R15, 0x4, R4 ;  /* 0x000000040f0e7825 */ /* 0x002fcc00078e0204 */
        /* <DEDUP_REMOVED lines=21> */
[----:B0-----:R-:W-:-:S02]  /*06c0*/  IMAD R13, R14, R14, RZ ;  /* 0x0000000e0e0d7224 */ /* 0x001fc400078e02ff */
[----:B------:R-:W-:Y:S01]  /*06d0*/  IMAD R18, R18, R18, RZ ;  /* 0x0000001212127224 */ /* 0x000fe200078e02ff */
[----:B------:R-:W-:Y:S01]  /*06e0*/  I2F.F16 R19, R19 ;  /* 0x0000001300137306 */ /* 0x000fe20000200c00 */
[----:B------:R-:W-:-:S07]  /*06f0*/  ISETP.GE.AND P0, PT, R7, R36, PT ;  /* 0x000000240700720c */ /* 0x000fce0003f06270 */
        /* <DEDUP_REMOVED lines=11> */
.L_x_4697:
[----:B01----:R0:W5:Y:S01]  /*07b0*/  LDL.64 R12, [R1] ;  /* 0x00000000010c7983 */ /* 0x0031620000100a00 */
[----:B------:R-:W1:Y:S01]  /*07c0*/  LDC R4, c[0x0][0x25c] ;  /* 0x00009700ff047b82 */ /* 0x000e620000000800 */
[----:B------:R-:W-:Y:S01]  /*07d0*/  ULDC UR8, c[0x0][0x258] ;  /* 0x0000960000087ab9 */ /* 0x000fe20000000800 */
[----:B------:R-:W-:Y:S01]  /*07e0*/  HFMA2.MMA R2, -RZ, RZ, 0, 0 ;  /* 0x00000000ff027435 */ /* 0x000fe200000001ff */
[----:B------:R-:W-:Y:S01]  /*07f0*/  ISETP.GT.AND P0, PT, R21, UR8, PT ;  /* 0x0000000815007c0c */ /* 0x000fe2000bf04270 */
[----:B------:R-:W-:-:S04]  /*0800*/  IMAD.MOV.U32 R0, RZ, RZ, RZ ;  /* 0x000000ffff007224 */ /* 0x000fc800078e00ff */
        /* <DEDUP_REMOVED lines=10> */
.L_x_4699:
        /* <DEDUP_REMOVED lines=8> */
.L_x_4700:
[----:B------:R-:W-:Y:S01]  /*0930*/  ULDC UR4, c[0x0][0x260] ;  /* 0x0000980000047ab9 */ /* 0x000fe20000000800 */
[----:B------:R-:W-:Y:S01]  /*0940*/  HFMA2.MMA R5, -RZ, RZ, 0, 0 ;  /* 0x00000000ff057435 */ /* 0x000fe200000001ff */
[C---:B------:R-:W-:Y:S02]  /*0950*/  ISETP.GT.AND P0, PT, R21.reuse, UR4, PT ;  /* 0x0000000415007c0c */ /* 0x040fe4000bf04270 */
[----:B--2---:R-:W-:Y:S02]  /*0960*/  ISETP.GT.AND P2, PT, R21, R6, PT ;  /* 0x000000061500720c */ /* 0x004fe40003f44270 */
        /* <DEDUP_REMOVED lines=9> */
.L_x_4701:
        /* <DEDUP_REMOVED lines=8> */
.L_x_4702:
        /* <DEDUP_REMOVED lines=11> */
.L_x_4703:
[----:B------:R-:W-:Y:S01]  /*0b30*/  VIMNMX R6, R21, UR8, PT ;  /* 0x0000000815067c48 */ /* 0x000fe2000bfe0100 */
[----:B------:R-:W0:Y:S01]  /*0b40*/  S2UR UR5, SR_CgaCtaId ;  /* 0x00000000000579c3 */ /* 0x000e220000008800 */
[----:B------:R-:W-:Y:S01]  /*0b50*/  ULDC.64 UR10, c[0x0][0x218] ;  /* 0x00008600000a7ab9 */ /* 0x000fe20000000a00 */
[----:B------:R-:W-:Y:S01]  /*0b60*/  UMOV UR4, 0x400 ;  /* 0x0000040000047882 */ /* 0x000fe20000000000 */
[----:B------:R-:W-:Y:S01]  /*0b70*/  SHF.R.S32.HI R7, RZ, 0x1f, R6 ;  /* 0x0000001fff077819 */ /* 0x000fe20000011406 */
[----:B------:R-:W-:Y:S01]  /*0b80*/  HFMA2.MMA R34, -RZ, RZ, 0, 0 ;  /* 0x00000000ff227435 */ /* 0x000fe200000001ff */
[----:B------:R-:W-:Y:S02]  /*0b90*/  PRMT R33, RZ, 0x5410, RZ ;  /* 0x00005410ff217816 */ /* 0x000fe400000000ff */
[----:B------:R-:W-:Y:S02]  /*0ba0*/  LEA.HI R7, R7, R6, RZ, 0x5 ;  /* 0x0000000607077211 */ /* 0x000fe400078f28ff */
[----:B------:R-:W-:-:S02]  /*0bb0*/  PRMT R32, RZ, 0x5410, RZ ;  /* 0x00005410ff207816 */ /* 0x000fc400000000ff */
[----:B------:R-:W-:-:S04]  /*0bc0*/  SHF.R.S32.HI R7, RZ, 0x5, R7 ;  /* 0x00000005ff077819 */ /* 0x000fc80000011407 */
[----:B------:R-:W-:-:S04]  /*0bd0*/  LEA R2, R7, R2, 0x3 ;  /* 0x0000000207027211 */ /* 0x000fc800078e18ff */
[----:B------:R-:W-:Y:S02]  /*0be0*/  IADD3 R0, R5, R2, R0 ;  /* 0x0000000205007210 */ /* 0x000fe40007ffe000 */
[----:B-----5:R-:W-:Y:S02]  /*0bf0*/  PRMT R2, R13, 0x7610, R13 ;  /* 0x000076100d027816 */ /* 0x020fe4000000000d */
[----:B------:R-:W-:Y:S01]  /*0c00*/  IADD3 R0, R4, R0, R3 ;  /* 0x0000000004007210 */ /* 0x000fe20007ffe003 */
[----:B0-----:R-:W-:Y:S01]  /*0c10*/  ULEA UR4, UR5, UR4, 0x18 ;  /* 0x0000000405047291 */ /* 0x001fe2000f8ec03f */
[----:B------:R-:W-:Y:S02]  /*0c20*/  SHF.R.S32.HI R4, RZ, 0x1f, R8 ;  /* 0x0000001fff047819 */ /* 0x000fe40000011408 */
[----:B------:R-:W-:Y:S01]  /*0c30*/  IADD3 R3, R21, R10, RZ ;  /* 0x0000000a15037210 */ /* 0x000fe20007ffe0ff */
[----:B------:R-:W-:-:S05]  /*0c40*/  IMAD R5, R0, R37, RZ ;  /* 0x0000002500057224 */ /* 0x000fca00078e02ff */
[----:B------:R-:W-:Y:S02]  /*0c50*/  SHF.R.S32.HI R7, RZ, 0x1f, R5 ;  /* 0x0000001fff077819 */ /* 0x000fe40000011405 */
[----:B------:R-:W-:-:S04]  /*0c60*/  IADD3 R17, P0, R8, R5, RZ ;  /* 0x0000000508117210 */ /* 0x000fc80007f1e0ff */
[----:B------:R-:W-:Y:S02]  /*0c70*/  IADD3.X R0, R7, R4, RZ, P0, !PT ;  /* 0x0000000407007210 */ /* 0x000fe400007fe4ff */
[----:B------:R-:W-:-:S04]  /*0c80*/  LEA R16, P0, R17, UR10, 0x2 ;  /* 0x0000000a11107c11 */ /* 0x000fc8000f8010ff */
[----:B------:R-:W-:Y:S02]  /*0c90*/  LEA.HI.X R17, R17, UR11, R0, 0x2, P0 ;  /* 0x0000000b11117c11 */ /* 0x000fe400080f1400 */
[C---:B------:R-:W-:Y:S02]  /*0ca0*/  ISETP.GE.AND P0, PT, R21.reuse, R36, PT ;  /* 0x000000241500720c */ /* 0x040fe40003f06270 */
        /* <DEDUP_REMOVED lines=12> */
.L_x_4709:
[----:B------:R-:W-:Y:S01]  /*0d70*/  ISETP.NE.AND P0, PT, R21, R3, PT ;  /* 0x000000031500720c */ /* 0x000fe20003f05270 */
[----:B------:R-:W0:-:S12]  /*0d80*/  LDC R37, c[0x0][0x23c] ;  /* 0x00008f00ff257b82 */ /* 0x000e180000000800 */
[----:B------:R-:W1:Y:S01]  /*0d90*/  @!P0 LDC.64 R18, c[0x0][0x248] ;  /* 0x00009200ff128b82 */ /* 0x000e620000000a00 */
[----:B------:R-:W-:Y:S02]  /*0da0*/  @!P0 IADD3 R34, R34, 0x1, RZ ;  /* 0x0000000122228810 */ /* 0x000fe40007ffe0ff */
[----:B-----5:R-:W-:Y:S02]  /*0db0*/  @!P0 SHF.L.U32 R5, R21, 0x1, RZ ;  /* 0x0000000115058819 */ /* 0x020fe400000006ff */
[----:B------:R-:W-:-:S05]  /*0dc0*/  @!P0 LEA R4, R34, R1, 0x3 ;  /* 0x0000000122048211 */ /* 0x000fca00078e18ff */
[----:B------:R2:W3:Y:S01]  /*0dd0*/  @!P0 LDL.64 R6, [R4] ;  /* 0x0000000004068983 */ /* 0x0004e20000100a00 */
[----:B-1----:R-:W-:-:S06]  /*0de0*/  @!P0 IMAD.WIDE R18, R5, 0x2, R18 ;  /* 0x0000000205128825 */ /* 0x002fcc00078e0212 */
[----:B------:R1:W5:Y:S01]  /*0df0*/  @!P0 LDG.E.U16.CONSTANT R18, desc[UR6][R18.64+0x2] ;  /* 0x0000020612128981 */ /* 0x000362000c1e9500 */
[----:B------:R-:W-:Y:S01]  /*0e00*/  MOV R5, R17 ;  /* 0x0000001100057202 */ /* 0x000fe20000000f00 */
[----:B--2---:R-:W-:-:S04]  /*0e10*/  IMAD.MOV.U32 R4, RZ, RZ, R16 ;  /* 0x000000ffff047224 */ /* 0x004fc800078e0010 */
[----:B0-----:R-:W-:Y:S01]  /*0e20*/  IMAD.WIDE R14, R37, 0x8, R4 ;  /* 0x00000008250e7825 */ /* 0x001fe200078e0204 */
[----:B---3--:R-:W-:Y:S02]  /*0e30*/  @!P0 PRMT R0, R6, 0x7610, R0 ;  /* 0x0000761006008816 */ /* 0x008fe40000000000 */
[----:B------:R-:W-:Y:S02]  /*0e40*/  @!P0 PRMT R2, R7, 0x7610, R2 ;  /* 0x0000761007028816 */ /* 0x000fe40000000002 */
[----:B------:R-:W-:Y:S02]  /*0e50*/  @!P0 PRMT R0, R0, 0x7610, R6 ;  /* 0x0000761000008816 */ /* 0x000fe40000000006 */
[----:B------:R-:W-:Y:S01]  /*0e60*/  @!P0 PRMT R2, R2, 0x7610, R7 ;  /* 0x0000761002028816 */ /* 0x000fe20000000007 */
[----:B-1----:R-:W-:Y:S06]  /*0e70*/  @P1 BRA `(.L_x_4705) ;  /* 0x0000000c00101947 */ /* 0x002fec0003800000 */
[----:B------:R-:W2:Y:S04]  /*0e80*/  LDG.E.128.CONSTANT R4, desc[UR6][R4.64] ;  /* 0x0000000604047981 */ /* 0x000ea8000c1e9d00 */
[----:B------:R-:W3:Y:S04]  /*0e90*/  LDG.E.128.CONSTANT R8, desc[UR6][R12.64] ;  /* 0x000000060c087981 */ /* 0x000ee8000c1e9d00 */
[----:B------:R-:W0:Y:S02]  /*0ea0*/  LDS.64 R16, [UR4] ;  /* 0x00000004ff107984 */ /* 0x000e240008000a00 */
[----:B0-----:R-:W-:Y:S01]  /*0eb0*/  HADD2.F32 R41, -RZ, R16.H1_H1 ;  /* 0x30000010ff297230 */ /* 0x001fe20000004100 */
[----:B--2---:R-:W-:-:S02]  /*0ec0*/  LOP3.LUT R30, R7, 0xff, RZ, 0xc0, !PT ;  /* 0x000000ff071e7812 */ /* 0x004fc400078ec0ff */
[----:B------:R-:W-:Y:S02]  /*0ed0*/  SHF.R.U32.HI R24, RZ, 0x8, R4 ;  /* 0x00000008ff187819 */ /* 0x000fe40000011604 */
[----:B------:R-:W-:Y:S02]  /*0ee0*/  LOP3.LUT R19, R4, 0xff, RZ, 0xc0, !PT ;  /* 0x000000ff04137812 */ /* 0x000fe400078ec0ff */
[----:B------:R-:W-:Y:S02]  /*0ef0*/  IADD3 R38, R30, -0x80, RZ ;  /* 0xffffff801e267810 */ /* 0x000fe40007ffe0ff */
[----:B------:R-:W-:Y:S02]  /*0f00*/  LOP3.LUT R30, R24, 0xff, RZ, 0xc0, !PT ;  /* 0x000000ff181e7812 */ /* 0x000fe400078ec0ff */
[----:B------:R-:W-:Y:S01]  /*0f10*/  IADD3 R19, R19, -0x80, RZ ;  /* 0xffffff8013137810 */ /* 0x000fe20007ffe0ff */
[----:B------:R-:W0:Y:S01]  /*0f20*/  I2F.F16 R24, R38 ;  /* 0x0000002600187306 */ /* 0x000e220000200c00 */
[----:B------:R-:W-:-:S02]  /*0f30*/  IADD3 R31, R30, -0x80, RZ ;  /* 0xffffff801e1f7810 */ /* 0x000fc40007ffe0ff */
[----:B------:R-:W-:Y:S02]  /*0f40*/  LOP3.LUT R22, R5, 0xff, RZ, 0xc0, !PT ;  /* 0x000000ff05167812 */ /* 0x000fe400078ec0ff */
[----:B------:R-:W-:Y:S02]  /*0f50*/  LEA.HI R29, R4, 0xffffff80, RZ, 0x8 ;  /* 0xffffff80041d7811 */ /* 0x000fe400078f40ff */
[----:B------:R-:W-:Y:S01]  /*0f60*/  IADD3 R40, R22, -0x80, RZ ;  /* 0xffffff8016287810 */ /* 0x000fe20007ffe0ff */
[----:B------:R1:W2:Y:S01]  /*0f70*/  I2F.F16 R20, R19 ;  /* 0x0000001300147306 */ /* 0x0002a20000200c00 */
[----:B------:R-:W-:Y:S02]  /*0f80*/  SHF.R.U32.HI R4, RZ, 0x10, R4 ;  /* 0x00000010ff047819 */ /* 0x000fe40000011604 */
[----:B------:R-:W-:Y:S02]  /*0f90*/  LOP3.LUT R22, R6, 0xff, RZ, 0xc0, !PT ;  /* 0x000000ff06167812 */ /* 0x000fe400078ec0ff */
[----:B------:R-:W-:-:S02]  /*0fa0*/  LOP3.LUT R4, R4, 0xff, RZ, 0xc0, !PT ;  /* 0x000000ff04047812 */ /* 0x000fc400078ec0ff */
[----:B------:R-:W-:Y:S01]  /*0fb0*/  IADD3 R22, R22, -0x80, RZ ;  /* 0xffffff8016167810 */ /* 0x000fe20007ffe0ff */
[----:B------:R-:W4:Y:S01]  /*0fc0*/  I2F.F16 R31, R31 ;  /* 0x0000001f001f7306 */ /* 0x000f220000200c00 */
[----:B-1----:R-:W-:Y:S01]  /*0fd0*/  SHF.R.U32.HI R19, RZ, 0x8, R5 ;  /* 0x00000008ff137819 */ /* 0x002fe20000011605 */
[----:B0-----:R-:W-:Y:S01]  /*0fe0*/  HADD2.F32 R24, -RZ, R24.H0_H0 ;  /* 0x20000018ff187230 */ /* 0x001fe20000004100 */
[----:B---3--:R-:W-:Y:S02]  /*0ff0*/  LOP3.LUT R39, R8, 0xff, RZ, 0xc0, !PT ;  /* 0x000000ff08277812 */ /* 0x008fe400078ec0ff */
[----:B------:R-:W-:Y:S01]  /*1000*/  LOP3.LUT R30, R19, 0xff, RZ, 0xc0, !PT ;  /* 0x000000ff131e7812 */ /* 0x000fe200078ec0ff */
[----:B------:R-:W-:Y:S01]  /*1010*/  HADD2.F32 R19, -RZ, R16.H0_H0 ;  /* 0x20000010ff137230 */ /* 0x000fe20000004100 */
[----:B------:R-:W-:Y:S01]  /*1020*/  IADD3 R39, R39, -0x80, RZ ;  /* 0xffffff8027277810 */ /* 0x000fe20007ffe0ff */
[----:B------:R-:W0:Y:S01]  /*1030*/  I2F.F16 R40, R40 ;  /* 0x0000002800287306 */ /* 0x000e220000200c00 */
[----:B------:R-:W-:Y:S01]  /*1040*/  IADD3 R30, R30, -0x80, RZ ;  /* 0xffffff801e1e7810 */ /* 0x000fe20007ffe0ff */
[----:B--2---:R-:W-:Y:S01]  /*1050*/  HADD2.F32 R20, -RZ, R20.H0_H0 ;  /* 0x20000014ff147230 */ /* 0x004fe20000004100 */
[----:B------:R-:W-:Y:S01]  /*1060*/  LEA.HI R23, R6, 0xffffff80, RZ, 0x8 ;  /* 0xffffff8006177811 */ /* 0x000fe200078f40ff */
[----:B------:R-:W-:Y:S01]  /*1070*/  FFMA.FTZ R24, R19, R24, RZ ;  /* 0x0000001813187223 */ /* 0x000fe200000100ff */
[----:B------:R-:W-:Y:S01]  /*1080*/  LEA.HI R28, R5, 0xffffff80, RZ, 0x8 ;  /* 0xffffff80051c7811 */ /* 0x000fe200078f40ff */
[----:B----4-:R-:W-:-:S02]  /*1090*/  HADD2.F32 R31, -RZ, R31.H0_H0 ;  /* 0x2000001fff1f7230 */ /* 0x010fc40000004100 */
[----:B------:R-:W1:Y:S01]  /*10a0*/  I2F.F16 R30, R30 ;  /* 0x0000001e001e7306 */ /* 0x000e620000200c00 */
[----:B------:R-:W-:Y:S01]  /*10b0*/  FFMA.FTZ R38, R20, R19, RZ ;  /* 0x0000001314267223 */ /* 0x000fe200000100ff */
[----:B------:R-:W-:Y:S02]  /*10c0*/  SHF.R.U32.HI R5, RZ, 0x10, R5 ;  /* 0x00000010ff057819 */ /* 0x000fe40000011605 */
[----:B------:R-:W-:Y:S01]  /*10d0*/  LEA.HI R25, R7, 0xffffff80, RZ, 0x8 ;  /* 0xffffff8007197811 */ /* 0x000fe200078f40ff */
[----:B------:R-:W-:Y:S01]  /*10e0*/  FFMA.FTZ R38, R31, R41, R38 ;  /* 0x000000291f267223 */ /* 0x000fe20000010026 */
[--C-:B------:R-:W-:Y:S01]  /*10f0*/  SHF.R.U32.HI R31, RZ, 0x8, R6.reuse ;  /* 0x00000008ff1f7819 */ /* 0x100fe20000011606 */
[----:B0-----:R-:W-:Y:S01]  /*1100*/  HADD2.F32 R40, -RZ, R40.H0_H0 ;  /* 0x20000028ff287230 */ /* 0x001fe20000004100 */
[----:B------:R-:W0:Y:S01]  /*1110*/  I2F.F16 R22, R22 ;  /* 0x0000001600167306 */ /* 0x000e220000200c00 */
[----:B------:R-:W-:Y:S02]  /*1120*/  SHF.R.U32.HI R6, RZ, 0x10, R6 ;  /* 0x00000010ff067819 */ /* 0x000fe40000011606 */
[----:B------:R-:W-:Y:S01]  /*1130*/  LOP3.LUT R31, R31, 0xff, RZ, 0xc0, !PT ;  /* 0x000000ff1f1f7812 */ /* 0x000fe200078ec0ff */
[----:B------:R-:W-:Y:S01]  /*1140*/  FFMA.FTZ R20, R19, R40, RZ ;  /* 0x0000002813147223 */ /* 0x000fe200000100ff */
[----:B------:R-:W-:Y:S01]  /*1150*/  LOP3.LUT R6, R6, 0xff, RZ, 0xc0, !PT ;  /* 0x000000ff06067812 */ /* 0x000fe200078ec0ff */
[----:B-1----:R-:W-:-:S02]  /*1160*/  HADD2.F32 R40, -RZ, R30.H0_H0 ;  /* 0x2000001eff287230 */ /* 0x002fc40000004100 */
[----:B------:R1:W-:Y:S01]  /*1170*/  I2F.F16 R16, R39 ;  /* 0x0000002700107306 */ /* 0x0003e20000200c00 */
[----:B------:R-:W-:Y:S01]  /*1180*/  VIADD R30, R4, 0xffffff80 ;  /* 0xffffff80041e7836 */ /* 0x000fe20000000000 */
[----:B------:R-:W-:Y:S02]  /*1190*/  IADD3 R4, R31, -0x80, RZ ;  /* 0xffffff801f047810 */ /* 0x000fe40007ffe0ff */
[----:B------:R-:W-:Y:S01]  /*11a0*/  LOP3.LUT R5, R5, 0xff, RZ, 0xc0, !PT ;  /* 0x000000ff05057812 */ /* 0x000fe200078ec0ff */
[----:B------:R-:W-:Y:S01]  /*11b0*/  FFMA.FTZ R20, R41, R40, R20 ;  /* 0x0000002829147223 */ /* 0x000fe20000010014 */
[----:B------:R-:W-:Y:S01]  /*11c0*/  LEA.HI R27, R8, 0xffffff80, RZ, 0x8 ;  /* 0xffffff80081b7811 */ /* 0x000fe200078f40ff */
[----:B0-----:R-:W-:Y:S01]  /*11d0*/  HADD2.F32 R22, -RZ, R22.H0_H0 ;  /* 0x20000016ff167230 */ /* 0x001fe20000004100 */
[----:B------:R-:W0:Y:S01]  /*11e0*/  I2F.F16 R4, R4 ;  /* 0x0000000400047306 */ /* 0x000e220000200c00 */
[----:B-1----:R-:W-:Y:S02]  /*11f0*/  SHF.R.U32.HI R39, RZ, 0x8, R7 ;  /* 0x00000008ff277819 */ /* 0x002fe40000011607 */
[----:B------:R-:W-:Y:S01]  /*1200*/  IADD3 R5, R5, -0x80, RZ ;  /* 0xffffff8005057810 */ /* 0x000fe20007ffe0ff */
[----:B------:R-:W-:Y:S01]  /*1210*/  FFMA.FTZ R22, R19, R22, RZ ;  /* 0x0000001613167223 */ /* 0x000fe200000100ff */
[----:B------:R-:W-:-:S02]  /*1220*/  LOP3.LUT R39, R39, 0xff, RZ, 0xc0, !PT ;  /* 0x000000ff27277812 */ /* 0x000fc400078ec0ff */
[----:B------:R-:W-:Y:S01]  /*1230*/  LEA.HI R26, R9, 0xffffff80, RZ, 0x8 ;  /* 0xffffff80091a7811 */ /* 0x000fe200078f40ff */
[----:B------:R-:W-:Y:S01]  /*1240*/  I2F.F16 R30, R30 ;  /* 0x0000001e001e7306 */ /* 0x000fe20000200c00 */
[----:B------:R-:W-:Y:S02]  /*1250*/  IADD3 R31, R39, -0x80, RZ ;  /* 0xffffff80271f7810 */ /* 0x000fe40007ffe0ff */
[----:B------:R-:W-:Y:S02]  /*1260*/  SHF.R.U32.HI R39, RZ, 0x10, R7 ;  /* 0x00000010ff277819 */ /* 0x000fe40000011607 */
[----:B------:R-:W-:Y:S02]  /*1270*/  IADD3 R7, R6, -0x80, RZ ;  /* 0xffffff8006077810 */ /* 0x000fe40007ffe0ff */
[----:B------:R-:W-:Y:S01]  /*1280*/  LOP3.LUT R6, R39, 0xff, RZ, 0xc0, !PT ;  /* 0x000000ff27067812 */ /* 0x000fe200078ec0ff */
[----:B------:R-:W1:Y:S01]  /*1290*/  I2F.F16 R31, R31 ;  /* 0x0000001f001f7306 */ /* 0x000e620000200c00 */
[----:B0-----:R-:W-:Y:S01]  /*12a0*/  HADD2.F32 R39, -RZ, R4.H0_H0 ;  /* 0x20000004ff277230 */ /* 0x001fe20000004100 */
[----:B------:R-:W-:-:S04]  /*12b0*/  LOP3.LUT R19, R9, 0xff, RZ, 0xc0, !PT ;  /* 0x000000ff09137812 */ /* 0x000fc800078ec0ff */
[----:B------:R-:W-:Y:S01]  /*12c0*/  FFMA.FTZ R22, R41, R39, R22 ;  /* 0x0000002729167223 */ /* 0x000fe20000010016 */
[----:B------:R-:W-:Y:S01]  /*12d0*/  IADD3 R39, R6, -0x80, RZ ;  /* 0xffffff8006277810 */ /* 0x000fe20007ffe0ff */
[----:B------:R-:W0:Y:S01]  /*12e0*/  I2F.F16 R5, R5 ;  /* 0x0000000500057306 */ /* 0x000e220000200c00 */
[----:B------:R-:W-:Y:S02]  /*12f0*/  LOP3.LUT R6, R10, 0xff, RZ, 0xc0, !PT ;  /* 0x000000ff0a067812 */ /* 0x000fe400078ec0ff */
[----:B------:R-:W-:Y:S02]  /*1300*/  IADD3 R19, R19, -0x80, RZ ;  /* 0xffffff8013137810 */ /* 0x000fe40007ffe0ff */
[----:B------:R-:W-:Y:S01]  /*1310*/  IADD3 R40, R6, -0x80, RZ ;  /* 0xffffff8006287810 */ /* 0x000fe20007ffe0ff */
[----:B-1----:R-:W-:Y:S02]  /*1320*/  HADD2.F32 R43, -RZ, R31.H0_H0 ;  /* 0x2000001fff2b7230 */ /* 0x002fe40000004100 */
[----:B------:R-:W1:Y:S01]  /*1330*/  I2F.F16 R4, R7 ;  /* 0x0000000700047306 */ /* 0x000e620000200c00 */
[--C-:B------:R-:W-:Y:S01]  /*1340*/  HADD2.F32 R31, -RZ, R17.reuse.H0_H0 ;  /* 0x20000011ff1f7230 */ /* 0x100fe20000004100 */
[----:B------:R-:W-:Y:S01]  /*1350*/  LOP3.LUT R6, R11, 0xff, RZ, 0xc0, !PT ;  /* 0x000000ff0b067812 */ /* 0x000fe200078ec0ff */
[----:B------:R-:W-:-:S02]  /*1360*/  HADD2.F32 R17, -RZ, R17.H1_H1 ;  /* 0x30000011ff117230 */ /* 0x000fc40000004100 */
[----:B------:R-:W-:Y:S01]  /*1370*/  FFMA.FTZ R24, R41, R43, R24 ;  /* 0x0000002b29187223 */ /* 0x000fe20000010018 */
[----:B------:R-:W-:Y:S01]  /*1380*/  HADD2.F32 R41, -RZ, R30.H0_H0 ;  /* 0x2000001eff297230 */ /* 0x000fe20000004100 */
[----:B------:R-:W-:Y:S01]  /*1390*/  IADD3 R6, R6, -0x80, RZ ;  /* 0xffffff8006067810 */ /* 0x000fe20007ffe0ff */
[----:B0-----:R-:W-:Y:S01]  /*13a0*/  HADD2.F32 R30, -RZ, R5.H0_H0 ;  /* 0x20000005ff1e7230 */ /* 0x001fe20000004100 */
[----:B------:R-:W0:Y:S01]  /*13b0*/  I2F.F16 R39, R39 ;  /* 0x0000002700277306 */ /* 0x000e220000200c00 */
[----:B------:R-:W-:Y:S01]  /*13c0*/  SHF.R.U32.HI R5, RZ, 0x8, R8 ;  /* 0x00000008ff057819 */ /* 0x000fe20000011608 */
[----:B------:R-:W-:Y:S02]  /*13d0*/  FFMA.FTZ R38, R41, R31, R38 ;  /* 0x0000001f29267223 */ /* 0x000fe40000010026 */
[----:B------:R-:W-:Y:S01]  /*13e0*/  FFMA.FTZ R30, R31, R30, R20 ;  /* 0x0000001e1f1e7223 */ /* 0x000fe20000010014 */
[----:B------:R-:W-:Y:S01]  /*13f0*/  LOP3.LUT R5, R5, 0xff, RZ, 0xc0, !PT ;  /* 0x000000ff05057812 */ /* 0x000fe200078ec0ff */
[----:B-1----:R-:W-:Y:S01]  /*1400*/  HADD2.F32 R20, -RZ, R4.H0_H0 ;  /* 0x20000004ff147230 */ /* 0x002fe20000004100 */
[----:B------:R-:W-:Y:S01]  /*1410*/  SHF.R.U32.HI R4, RZ, 0x10, R8 ;  /* 0x00000010ff047819 */ /* 0x000fe20000011608 */
[----:B------:R-:W-:Y:S03]  /*1420*/  I2F.F16 R29, R29 ;  /* 0x0000001d001d7306 */ /* 0x000fe60000200c00 */
[----:B------:R-:W-:Y:S01]  /*1430*/  FFMA.FTZ R20, R31, R20, R22 ;  /* 0x000000141f147223 */ /* 0x000fe20000010016 */
[----:B------:R-:W-:Y:S01]  /*1440*/  LOP3.LUT R22, R4, 0xff, RZ, 0xc0, !PT ;  /* 0x000000ff04167812 */ /* 0x000fe200078ec0ff */
[----:B0-----:R-:W-:Y:S01]  /*1450*/  HADD2.F32 R41, -RZ, R39.H0_H0 ;  /* 0x20000027ff297230 */ /* 0x001fe20000004100 */
[----:B------:R-:W-:-:S02]  /*1460*/  IADD3 R39, R5, -0x80, RZ ;  /* 0xffffff8005277810 */ /* 0x000fc40007ffe0ff */
[----:B------:R-:W-:Y:S01]  /*1470*/  I2F.F16 R28, R28 ;  /* 0x0000001c001c7306 */ /* 0x000fe20000200c00 */
[----:B------:R-:W0:Y:S01]  /*1480*/  LDS.64 R4, [UR4+0x8] ;  /* 0x00000804ff047984 */ /* 0x000e220008000a00 */
[----:B------:R-:W-:Y:S01]  /*1490*/  IADD3 R22, R22, -0x80, RZ ;  /* 0xffffff8016167810 */ /* 0x000fe20007ffe0ff */
[----:B------:R-:W-:Y:S01]  /*14a0*/  FFMA.FTZ R8, R31, R41, R24 ;  /* 0x000000291f087223 */ /* 0x000fe20000010018 */
[----:B------:R-:W-:Y:S01]  /*14b0*/  SHF.R.U32.HI R31, RZ, 0x8, R9 ;  /* 0x00000008ff1f7819 */ /* 0x000fe20000011609 */
[----:B------:R-:W-:-:S03]  /*14c0*/  HADD2.F32 R41, -RZ, R16.H0_H0 ;  /* 0x20000010ff297230 */ /* 0x000fc60000004100 */
[----:B------:R-:W1:Y:S01]  /*14d0*/  I2F.F16 R25, R25 ;  /* 0x0000001900197306 */ /* 0x000e620000200c00 */
[----:B------:R-:W-:-:S07]  /*14e0*/  LOP3.LUT R31, R31, 0xff, RZ, 0xc0, !PT ;  /* 0x000000ff1f1f7812 */ /* 0x000fce00078ec0ff */
[----:B------:R2:W3:Y:S01]  /*14f0*/  I2F.F16 R7, R40 ;  /* 0x0000002800077306 */ /* 0x0004e20000200c00 */
[----:B-1----:R-:W-:-:S07]  /*1500*/  HADD2.F32 R25, -RZ, R25.H0_H0 ;  /* 0x20000019ff197230 */ /* 0x002fce0000004100 */
[----:B------:R-:W1:Y:S01]  /*1510*/  I2F.F16 R23, R23 ;  /* 0x0000001700177306 */ /* 0x000e620000200c00 */
[----:B--2---:R-:W-:Y:S02]  /*1520*/  SHF.R.U32.HI R40, RZ, 0x10, R9 ;  /* 0x00000010ff287819 */ /* 0x004fe40000011609 */
[----:B------:R-:W-:Y:S01]  /*1530*/  IADD3 R9, R31, -0x80, RZ ;  /* 0xffffff801f097810 */ /* 0x000fe20007ffe0ff */
[----:B------:R-:W-:Y:S01]  /*1540*/  FFMA.FTZ R8, R17, R25, R8 ;  /* 0x0000001911087223 */ /* 0x000fe20000010008 */
[----:B------:R-:W-:Y:S02]  /*1550*/  SHF.R.U32.HI R31, RZ, 0x8, R10 ;  /* 0x00000008ff1f7819 */ /* 0x000fe4000001160a */
[----:B------:R-:W-:Y:S01]  /*1560*/  LOP3.LUT R40, R40, 0xff, RZ, 0xc0, !PT ;  /* 0x000000ff28287812 */ /* 0x000fe200078ec0ff */
[----:B------:R2:W-:Y:S01]  /*1570*/  I2F.F16 R24, R39 ;  /* 0x0000002700187306 */ /* 0x0005e20000200c00 */
[----:B------:R-:W-:Y:S01]  /*1580*/  LOP3.LUT R31, R31, 0xff, RZ, 0xc0, !PT ;  /* 0x000000ff1f1f7812 */ /* 0x000fe200078ec0ff */
[----:B---3--:R-:W-:Y:S01]  /*1590*/  HADD2.F32 R42, -RZ, R7.H0_H0 ;  /* 0x20000007ff2a7230 */ /* 0x008fe20000004100 */
[----:B------:R-:W-:Y:S01]  /*15a0*/  SHF.R.U32.HI R25, RZ, 0x10, R11 ;  /* 0x00000010ff197819 */ /* 0x000fe2000001160b */
[----:B-1----:R-:W-:-:S04]  /*15b0*/  HADD2.F32 R23, -RZ, R23.H0_H0 ;  /* 0x20000017ff177230 */ /* 0x002fc80000004100 */
[----:B------:R-:W1:Y:S01]  /*15c0*/  I2F.F16 R19, R19 ;  /* 0x0000001300137306 */ /* 0x000e620000200c00 */
[----:B--2---:R-:W-:Y:S01]  /*15d0*/  HADD2.F32 R39, -RZ, R29.H0_H0 ;  /* 0x2000001dff277230 */ /* 0x004fe20000004100 */
[----:B------:R-:W-:Y:S01]  /*15e0*/  LOP3.LUT R25, R25, 0xff, RZ, 0xc0, !PT ;  /* 0x000000ff19197812 */ /* 0x000fe200078ec0ff */
[----:B------:R-:W-:Y:S02]  /*15f0*/  VIADD R29, R40, 0xffffff80 ;  /* 0xffffff80281d7836 */ /* 0x000fe40000000000 */
[----:B------:R-:W-:Y:S01]  /*1600*/  FFMA.FTZ R23, R17, R23, R20 ;  /* 0x0000001711177223 */ /* 0x000fe20000010014 */
[----:B------:R-:W-:Y:S01]  /*1610*/  HADD2.F32 R40, -RZ, R28.H0_H0 ;  /* 0x2000001cff287230 */ /* 0x000fe20000004100 */
[----:B------:R-:W-:Y:S01]  /*1620*/  IADD3 R28, R31, -0x80, RZ ;  /* 0xffffff801f1c7810 */ /* 0x000fe20007ffe0ff */
[----:B------:R-:W-:Y:S01]  /*1630*/  FFMA.FTZ R38, R39, R17, R38 ;  /* 0x0000001127267223 */ /* 0x000fe20000010026 */
[----:B------:R-:W-:Y:S01]  /*1640*/  SHF.R.U32.HI R31, RZ, 0x8, R11 ;  /* 0x00000008ff1f7819 */ /* 0x000fe2000001160b */
[----:B------:R-:W-:Y:S01]  /*1650*/  I2F.F16 R6, R6 ;  /* 0x0000000600067306 */ /* 0x000fe20000200c00 */
[----:B------:R-:W-:Y:S01]  /*1660*/  SHF.R.U32.HI R39, RZ, 0x10, R10 ;  /* 0x00000010ff277819 */ /* 0x000fe2000001160a */
[----:B------:R-:W-:Y:S01]  /*1670*/  FFMA.FTZ R30, R17, R40, R30 ;  /* 0x00000028111e7223 */ /* 0x000fe2000001001e */
[----:B------:R-:W-:Y:S01]  /*1680*/  LOP3.LUT R31, R31, 0xff, RZ, 0xc0, !PT ;  /* 0x000000ff1f1f7812 */ /* 0x000fe200078ec0ff */
[----:B0-----:R-:W-:Y:S01]  /*1690*/  HADD2.F32 R17, -RZ, R4.H0_H0 ;  /* 0x20000004ff117230 */ /* 0x001fe20000004100 */
[----:B------:R-:W-:Y:S01]  /*16a0*/  LOP3.LUT R39, R39, 0xff, RZ, 0xc0, !PT ;  /* 0x000000ff27277812 */ /* 0x000fe200078ec0ff */
[----:B-1----:R-:W-:Y:S01]  /*16b0*/  HADD2.F32 R40, -RZ, R19.H0_H0 ;  /* 0x20000013ff287230 */ /* 0x002fe20000004100 */
[----:B------:R-:W-:Y:S01]  /*16c0*/  IADD3 R31, R31, -0x80, RZ ;  /* 0xffffff801f1f7810 */ /* 0x000fe20007ffe0ff */
[----:B------:R-:W0:Y:S01]  /*16d0*/  I2F.F16 R9, R9 ;  /* 0x0000000900097306 */ /* 0x000e220000200c00 */
[----:B------:R-:W-:Y:S01]  /*16e0*/  IADD3 R39, R39, -0x80, RZ ;  /* 0xffffff8027277810 */ /* 0x000fe20007ffe0ff */
[----:B------:R-:W-:Y:S01]  /*16f0*/  HADD2.F32 R7, -RZ, R24.H0_H0 ;  /* 0x20000018ff077230 */ /* 0x000fe20000004100 */
[----:B------:R-:W-:Y:S01]  /*1700*/  LEA.HI R10, R10, 0xffffff80, RZ, 0x8 ;  /* 0xffffff800a0a7811 */ /* 0x000fe200078f40ff */
[----:B------:R-:W-:Y:S01]  /*1710*/  FFMA.FTZ R38, R41, R17, R38 ;  /* 0x0000001129267223 */ /* 0x000fe20000010026 */
[----:B------:R-:W-:Y:S01]  /*1720*/  LEA.HI R11, R11, 0xffffff80, RZ, 0x8 ;  /* 0xffffff800b0b7811 */ /* 0x000fe200078f40ff */
[----:B------:R-:W-:-:S02]  /*1730*/  FFMA.FTZ R30, R17, R40, R30 ;  /* 0x00000028111e7223 */ /* 0x000fc4000001001e */
[----:B------:R1:W2:Y:S01]  /*1740*/  I2F.F16 R16, R31 ;  /* 0x0000001f00107306 */ /* 0x0002a20000200c00 */
[----:B0-----:R-:W-:-:S07]  /*1750*/  HADD2.F32 R9, -RZ, R9.H0_H0 ;  /* 0x20000009ff097230 */ /* 0x001fce0000004100 */
[----:B------:R-:W0:Y:S01]  /*1760*/  I2F.F16 R28, R28 ;  /* 0x0000001c001c7306 */ /* 0x000e220000200c00 */
[----:B-1----:R-:W-:Y:S02]  /*1770*/  HADD2.F32 R31, -RZ, R6.H0_H0 ;  /* 0x20000006ff1f7230 */ /* 0x002fe40000004100 */
[----:B------:R-:W-:-:S03]  /*1780*/  FFMA.FTZ R6, R17, R42, R23 ;  /* 0x0000002a11067223 */ /* 0x000fc60000010017 */
[----:B------:R-:W-:Y:S01]  /*1790*/  FFMA.FTZ R31, R17, R31, R8 ;  /* 0x0000001f111f7223 */ /* 0x000fe20000010008 */
[----:B--2---:R-:W-:Y:S01]  /*17a0*/  HADD2.F32 R16, -RZ, R16.H0_H0 ;  /* 0x20000010ff107230 */ /* 0x004fe20000004100 */
[----:B------:R1:W2:Y:S01]  /*17b0*/  I2F.F16 R20, R39 ;  /* 0x0000002700147306 */ /* 0x0002a20000200c00 */
[----:B0-----:R-:W-:-:S07]  /*17c0*/  HADD2.F32 R28, -RZ, R28.H0_H0 ;  /* 0x2000001cff1c7230 */ /* 0x001fce0000004100 */
[----:B------:R-:W0:Y:S01]  /*17d0*/  I2F.F16 R22, R22 ;  /* 0x0000001600167306 */ /* 0x000e220000200c00 */
[----:B-1----:R-:W-:Y:S01]  /*17e0*/  IADD3 R39, R25, -0x80, RZ ;  /* 0xffffff8019277810 */ /* 0x002fe20007ffe0ff */
[----:B------:R-:W-:Y:S02]  /*17f0*/  HADD2.F32 R25, -RZ, R4.H1_H1 ;  /* 0x30000004ff197230 */ /* 0x000fe40000004100 */
[--C-:B------:R-:W-:Y:S02]  /*1800*/  HADD2.F32 R4, -RZ, R5.reuse.H0_H0 ;  /* 0x20000005ff047230 */ /* 0x100fe40000004100 */
[----:B------:R-:W-:Y:S02]  /*1810*/  HADD2.F32 R5, -RZ, R5.H1_H1 ;  /* 0x30000005ff057230 */ /* 0x000fe40000004100 */
[----:B------:R-:W-:Y:S01]  /*1820*/  FFMA.FTZ R7, R7, R25, R38 ;  /* 0x0000001907077223 */ /* 0x000fe20000010026 */
[----:B------:R-:W1:Y:S01]  /*1830*/  I2F.F16 R29, R29 ;  /* 0x0000001d001d7306 */ /* 0x000e620000200c00 */
[C---:B------:R-:W-:Y:S01]  /*1840*/  FFMA.FTZ R31, R25.reuse, R16, R31 ;  /* 0x00000010191f7223 */ /* 0x040fe2000001001f */
[C---:B------:R-:W-:Y:S01]  /*1850*/  FFMA.FTZ R9, R25.reuse, R9, R30 ;  /* 0x0000000919097223 */ /* 0x040fe2000001001e */
[----:B------:R-:W-:Y:S01]  /*1860*/  FFMA.FTZ R17, R25, R28, R6 ;  /* 0x0000001c19117223 */ /* 0x000fe20000010006 */
[----:B--2---:R-:W-:-:S02]  /*1870*/  HADD2.F32 R20, -RZ, R20.H0_H0 ;  /* 0x20000014ff147230 */ /* 0x004fc40000004100 */
[----:B0-----:R-:W-:Y:S02]  /*1880*/  HADD2.F32 R22, -RZ, R22.H0_H0 ;  /* 0x20000016ff167230 */ /* 0x001fe40000004100 */
[----:B------:R-:W0:Y:S01]  /*1890*/  I2F.F16 R19, R39 ;  /* 0x0000002700137306 */ /* 0x000e220000200c00 */
[----:B------:R-:W-:Y:S02]  /*18a0*/  FFMA.FTZ R17, R4, R20, R17 ;  /* 0x0000001404117223 */ /* 0x000fe40000010011 */
[----:B------:R-:W-:Y:S01]  /*18b0*/  FFMA.FTZ R7, R22, R4, R7 ;  /* 0x0000000416077223 */ /* 0x000fe20000010007 */
[----:B-1----:R-:W-:-:S04]  /*18c0*/  HADD2.F32 R29, -RZ, R29.H0_H0 ;  /* 0x2000001dff1d7230 */ /* 0x002fc80000004100 */
[----:B------:R-:W1:Y:S01]  /*18d0*/  I2F.F16 R27, R27 ;  /* 0x0000001b001b7306 */ /* 0x000e620000200c00 */
[----:B------:R-:W-:Y:S01]  /*18e0*/  FFMA.FTZ R8, R4, R29, R9 ;  /* 0x0000001d04087223 */ /* 0x000fe20000010009 */
[----:B------:R-:W-:Y:S02]  /*18f0*/  HADD2.F32 R9, -RZ, R0.H1_H1 ;  /* 0x30000000ff097230 */ /* 0x000fe40000004100 */
[----:B0-----:R-:W-:-:S04]  /*1900*/  HADD2.F32 R16, -RZ, R19.H0_H0 ;  /* 0x20000013ff107230 */ /* 0x001fc80000004100 */
[----:B------:R-:W0:Y:S01]  /*1910*/  I2F.F16 R26, R26 ;  /* 0x0000001a001a7306 */ /* 0x000e220000200c00 */
[----:B------:R-:W-:Y:S01]  /*1920*/  FFMA.FTZ R16, R4, R16, R31 ;  /* 0x0000001004107223 */ /* 0x000fe2000001001f */
[----:B-1----:R-:W-:-:S06]  /*1930*/  HADD2.F32 R6, -RZ, R27.H0_H0 ;  /* 0x2000001bff067230 */ /* 0x002fcc0000004100 */
[----:B------:R-:W1:Y:S01]  /*1940*/  I2F.F16 R10, R10 ;  /* 0x0000000a000a7306 */ /* 0x000e620000200c00 */
[----:B------:R-:W-:Y:S01]  /*1950*/  FFMA.FTZ R6, R6, R5, R7 ;  /* 0x0000000506067223 */ /* 0x000fe20000010007 */
[----:B------:R-:W-:Y:S02]  /*1960*/  HADD2.F32 R7, -RZ, R0.H0_H0 ;  /* 0x20000000ff077230 */ /* 0x000fe40000004100 */
[----:B0-----:R-:W-:-:S04]  /*1970*/  HADD2.F32 R26, -RZ, R26.H0_H0 ;  /* 0x2000001aff1a7230 */ /* 0x001fc80000004100 */
[----:B------:R-:W0:Y:S01]  /*1980*/  I2F.F16 R11, R11 ;  /* 0x0000000b000b7306 */ /* 0x000e220000200c00 */
[----:B------:R-:W-:Y:S01]  /*1990*/  FMUL.FTZ R6, R6, R7 ;  /* 0x0000000706067220 */ /* 0x000fe20000410000 */
[----:B------:R-:W-:Y:S01]  /*19a0*/  FFMA.FTZ R8, R5, R26, R8 ;  /* 0x0000001a05087223 */ /* 0x000fe20000010008 */
[----:B-1----:R-:W-:-:S03]  /*19b0*/  HADD2.F32 R10, -RZ, R10.H0_H0 ;  /* 0x2000000aff0a7230 */ /* 0x002fc60000004100 */
[----:B------:R-:W-:Y:S01]  /*19c0*/  FMUL.FTZ R8, R8, R9 ;  /* 0x0000000908087220 */ /* 0x000fe20000410000 */
[----:B------:R-:W-:Y:S01]  /*19d0*/  F2FP.F16.F32.PACK_AB R6, RZ, R6 ;  /* 0x00000006ff06723e */ /* 0x000fe200000000ff */
[C---:B------:R-:W-:Y:S01]  /*19e0*/  FFMA.FTZ R10, R5.reuse, R10, R17 ;  /* 0x0000000a050a7223 */ /* 0x040fe20000010011 */
[--C-:B------:R-:W-:Y:S02]  /*19f0*/  HADD2.F32 R17, -RZ, R2.reuse.H1_H1 ;  /* 0x30000002ff117230 */ /* 0x100fe40000004100 */
[----:B------:R-:W-:Y:S01]  /*1a00*/  F2FP.F16.F32.PACK_AB R8, RZ, R8 ;  /* 0x00000008ff08723e */ /* 0x000fe200000000ff */
[----:B0-----:R-:W-:Y:S02]  /*1a10*/  HADD2.F32 R4, -RZ, R11.H0_H0 ;  /* 0x2000000bff047230 */ /* 0x001fe40000004100 */
[----:B------:R-:W-:Y:S01]  /*1a20*/  HADD2.F32 R11, -RZ, R2.H0_H0 ;  /* 0x20000002ff0b7230 */ /* 0x000fe20000004100 */
[----:B------:R-:W-:Y:S02]  /*1a30*/  PRMT R6, R6, 0x5410, R8 ;  /* 0x0000541006067816 */ /* 0x000fe40000000008 */
[----:B------:R-:W-:-:S02]  /*1a40*/  FFMA.FTZ R4, R5, R4, R16 ;  /* 0x0000000405047223 */ /* 0x000fc40000010010 */
[----:B------:R-:W-:Y:S02]  /*1a50*/  FMUL.FTZ R10, R10, R11 ;  /* 0x0000000b0a0a7220 */ /* 0x000fe40000410000 */
[----:B------:R-:W-:Y:S01]  /*1a60*/  FMUL.FTZ R4, R4, R17 ;  /* 0x0000001104047220 */ /* 0x000fe20000410000 */
[----:B------:R-:W-:Y:S02]  /*1a70*/  HFMA2.MMA R33, R6, 1, 1, R33 ;  /* 0x3c003c0006217835 */ /* 0x000fe40000000021 */
[----:B------:R-:W-:Y:S02]  /*1a80*/  F2FP.F16.F32.PACK_AB R10, RZ, R10 ;  /* 0x0000000aff0a723e */ /* 0x000fe400000000ff */
[----:B------:R-:W-:-:S04]  /*1a90*/  F2FP.F16.F32.PACK_AB R4, RZ, R4 ;  /* 0x00000004ff04723e */ /* 0x000fc800000000ff */
[----:B------:R-:W-:-:S05]  /*1aa0*/  PRMT R10, R10, 0x5410, R4 ;  /* 0x000054100a0a7816 */ /* 0x000fca0000000004 */
[----:B------:R-:W-:-:S07]  /*1ab0*/  HADD2 R32, R10, R32 ;  /* 0x000000200a207230 */ /* 0x000fce0000000000 */
.L_x_4705:
[----:B------:R0:W5:Y:S01]  /*1ac0*/  LDG.E.128.CONSTANT R4, desc[UR6][R14.64] ;  /* 0x000000060e047981 */ /* 0x000162000c1e9d00 */
[----:B------:R-:W-:-:S04]  /*1ad0*/  IMAD.WIDE R16, R37, 0x8, R14 ;  /* 0x0000000825107825 */ /* 0x000fc800078e020e */
[----:B------:R-:W-:-:S04]  /*1ae0*/  IMAD.WIDE R12, R37, 0x8, R12 ;  /* 0x00000008250c7825 */ /* 0x000fc800078e020c */
[----:B------:R-:W-:Y:S01]  /*1af0*/  IMAD.WIDE R22, R37, 0x8, R16 ;  /* 0x0000000825167825 */ /* 0x000fe200078e0210 */
[----:B0-----:R-:W-:Y:S06]  /*1b00*/  @P1 BRA `(.L_x_4706) ;  /* 0x0000000c000c1947 */ /* 0x001fec0003800000 */
[----:B------:R-:W2:Y:S01]  /*1b10*/  LDG.E.128.CONSTANT R8, desc[UR6][R12.64] ;  /* 0x000000060c087981 */ /* 0x000ea2000c1e9d00 */
[----:B-----5:R-:W-:Y:S02]  /*1b20*/  LOP3.LUT R14, R4, 0xff, RZ, 0xc0, !PT ;  /* 0x000000ff040e7812 */ /* 0x020fe400078ec0ff */
[----:B------:R-:W-:Y:S02]  /*1b30*/  LOP3.LUT R19, R5, 0xff, RZ, 0xc0, !PT ;  /* 0x000000ff05137812 */ /* 0x000fe400078ec0ff */
[----:B------:R-:W-:Y:S02]  /*1b40*/  IADD3 R25, R14, -0x80, RZ ;  /* 0xffffff800e197810 */ /* 0x000fe40007ffe0ff */
[----:B------:R-:W0:Y:S01]  /*1b50*/  LDS.64 R14, [UR4+0x10] ;  /* 0x00001004ff0e7984 */ /* 0x000e220008000a00 */
[----:B------:R-:W-:Y:S02]  /*1b60*/  IADD3 R39, R19, -0x80, RZ ;  /* 0xffffff8013277810 */ /* 0x000fe40007ffe0ff */
[----:B------:R-:W-:Y:S01]  /*1b70*/  LOP3.LUT R19, R6, 0xff, RZ, 0xc0, !PT ;  /* 0x000000ff06137812 */ /* 0x000fe200078ec0ff */
[----:B------:R-:W1:Y:S01]  /*1b80*/  I2F.F16 R25, R25 ;  /* 0x0000001900197306 */ /* 0x000e620000200c00 */
[----:B------:R-:W-:-:S02]  /*1b90*/  LEA.HI R26, R4, 0xffffff80, RZ, 0x8 ;  /* 0xffffff80041a7811 */ /* 0x000fc400078f40ff */
[----:B------:R-:W-:Y:S02]  /*1ba0*/  IADD3 R31, R19, -0x80, RZ ;  /* 0xffffff80131f7810 */ /* 0x000fe40007ffe0ff */
[----:B------:R-:W-:Y:S02]  /*1bb0*/  LOP3.LUT R19, R7, 0xff, RZ, 0xc0, !PT ;  /* 0x000000ff07137812 */ /* 0x000fe400078ec0ff */
[--C-:B------:R-:W-:Y:S01]  /*1bc0*/  SHF.R.U32.HI R27, RZ, 0x8, R4.reuse ;  /* 0x00000008ff1b7819 */ /* 0x100fe20000011604 */
[----:B------:R-:W3:Y:S01]  /*1bd0*/  I2F.F16 R39, R39 ;  /* 0x0000002700277306 */ /* 0x000ee20000200c00 */
[----:B------:R-:W-:Y:S02]  /*1be0*/  IADD3 R19, R19, -0x80, RZ ;  /* 0xffffff8013137810 */ /* 0x000fe40007ffe0ff */
[----:B------:R-:W-:Y:S02]  /*1bf0*/  SHF.R.U32.HI R4, RZ, 0x10, R4 ;  /* 0x00000010ff047819 */ /* 0x000fe40000011604 */
[----:B------:R-:W-:-:S02]  /*1c00*/  LOP3.LUT R29, R27, 0xff, RZ, 0xc0, !PT ;  /* 0x000000ff1b1d7812 */ /* 0x000fc400078ec0ff */
[----:B------:R-:W-:Y:S01]  /*1c10*/  LOP3.LUT R4, R4, 0xff, RZ, 0xc0, !PT ;  /* 0x000000ff04047812 */ /* 0x000fe200078ec0ff */
[----:B------:R-:W4:Y:S01]  /*1c20*/  I2F.F16 R31, R31 ;  /* 0x0000001f001f7306 */ /* 0x000f220000200c00 */
[--C-:B------:R-:W-:Y:S01]  /*1c30*/  SHF.R.U32.HI R38, RZ, 0x8, R5.reuse ;  /* 0x00000008ff267819 */ /* 0x100fe20000011605 */
[----:B-1----:R-:W-:Y:S01]  /*1c40*/  HADD2.F32 R25, -RZ, R25.H0_H0 ;  /* 0x20000019ff197230 */ /* 0x002fe20000004100 */
[----:B------:R-:W-:Y:S02]  /*1c50*/  IADD3 R30, R29, -0x80, RZ ;  /* 0xffffff801d1e7810 */ /* 0x000fe40007ffe0ff */
[----:B------:R-:W-:Y:S02]  /*1c60*/  IADD3 R29, R4, -0x80, RZ ;  /* 0xffffff80041d7810 */ /* 0x000fe40007ffe0ff */
[----:B------:R-:W-:Y:S01]  /*1c70*/  LEA.HI R28, R5, 0xffffff80, RZ, 0x8 ;  /* 0xffffff80051c7811 */ /* 0x000fe200078f40ff */
[----:B------:R-:W1:Y:S01]  /*1c80*/  I2F.F16 R19, R19 ;  /* 0x0000001300137306 */ /* 0x000e620000200c00 */
[----:B------:R-:W-:Y:S01]  /*1c90*/  LOP3.LUT R4, R38, 0xff, RZ, 0xc0, !PT ;  /* 0x000000ff26047812 */ /* 0x000fe200078ec0ff */
[----:B---3--:R-:W-:Y:S01]  /*1ca0*/  HADD2.F32 R39, -RZ, R39.H0_H0 ;  /* 0x20000027ff277230 */ /* 0x008fe20000004100 */
[----:B------:R-:W-:-:S02]  /*1cb0*/  SHF.R.U32.HI R5, RZ, 0x10, R5 ;  /* 0x00000010ff057819 */ /* 0x000fc40000011605 */
[----:B------:R-:W-:Y:S02]  /*1cc0*/  SHF.R.U32.HI R41, RZ, 0x8, R6 ;  /* 0x00000008ff297819 */ /* 0x000fe40000011606 */
[----:B------:R-:W-:Y:S01]  /*1cd0*/  LOP3.LUT R38, R5, 0xff, RZ, 0xc0, !PT ;  /* 0x000000ff05267812 */ /* 0x000fe200078ec0ff */
[----:B----4-:R-:W-:Y:S01]  /*1ce0*/  HADD2.F32 R5, -RZ, R31.H0_H0 ;  /* 0x2000001fff057230 */ /* 0x010fe20000004100 */
[----:B------:R-:W-:Y:S01]  /*1cf0*/  SHF.R.U32.HI R42, RZ, 0x8, R7 ;  /* 0x00000008ff2a7819 */ /* 0x000fe20000011607 */
[----:B------:R-:W3:Y:S01]  /*1d00*/  I2F.F16 R30, R30 ;  /* 0x0000001e001e7306 */ /* 0x000ee20000200c00 */
[----:B------:R-:W-:Y:S02]  /*1d10*/  LOP3.LUT R41, R41, 0xff, RZ, 0xc0, !PT ;  /* 0x000000ff29297812 */ /* 0x000fe400078ec0ff */
[----:B------:R-:W-:Y:S01]  /*1d20*/  LOP3.LUT R42, R42, 0xff, RZ, 0xc0, !PT ;  /* 0x000000ff2a2a7812 */ /* 0x000fe200078ec0ff */
[----:B-1----:R-:W-:Y:S01]  /*1d30*/  HADD2.F32 R19, -RZ, R19.H0_H0 ;  /* 0x20000013ff137230 */ /* 0x002fe20000004100 */
[----:B------:R-:W-:-:S03]  /*1d40*/  LEA.HI R24, R6, 0xffffff80, RZ, 0x8 ;  /* 0xffffff8006187811 */ /* 0x000fc600078f40ff */
[----:B------:R-:W-:Y:S01]  /*1d50*/  I2F.F16 R29, R29 ;  /* 0x0000001d001d7306 */ /* 0x000fe20000200c00 */
[----:B------:R-:W-:Y:S02]  /*1d60*/  LEA.HI R20, R7, 0xffffff80, RZ, 0x8 ;  /* 0xffffff8007147811 */ /* 0x000fe400078f40ff */
[----:B------:R-:W-:Y:S01]  /*1d70*/  SHF.R.U32.HI R7, RZ, 0x10, R7 ;  /* 0x00000010ff077819 */ /* 0x000fe20000011607 */
[----:B---3--:R-:W-:-:S03]  /*1d80*/  HADD2.F32 R30, -RZ, R30.H0_H0 ;  /* 0x2000001eff1e7230 */ /* 0x008fc60000004100 */
[----:B------:R-:W-:Y:S01]  /*1d90*/  LOP3.LUT R7, R7, 0xff, RZ, 0xc0, !PT ;  /* 0x000000ff07077812 */ /* 0x000fe200078ec0ff */
        /* <DEDUP_REMOVED lines=15> */
[----:B------:R-:W-:Y:S02]  /*1e90*/  IADD3 R4, R38, -0x80, RZ ;  /* 0xffffff8026047810 */ /* 0x000fe40007ffe0ff */
[----:B------:R-:W-:Y:S01]  /*1ea0*/  IADD3 R38, R41, -0x80, RZ ;  /* 0xffffff8029267810 */ /* 0x000fe20007ffe0ff */
[----:B0-----:R-:W-:Y:S01]  /*1eb0*/  HADD2.F32 R40, -RZ, R14.H1_H1 ;  /* 0x3000000eff287230 */ /* 0x001fe20000004100 */
[----:B------:R-:W-:Y:S02]  /*1ec0*/  SHF.R.U32.HI R41, RZ, 0x10, R6 ;  /* 0x00000010ff297819 */ /* 0x000fe40000011606 */
[----:B------:R-:W-:Y:S01]  /*1ed0*/  IADD3 R6, R42, -0x80, RZ ;  /* 0xffffff802a067810 */ /* 0x000fe20007ffe0ff */
[----:B------:R-:W0:Y:S01]  /*1ee0*/  I2F.F16 R4, R4 ;  /* 0x0000000400047306 */ /* 0x000e220000200c00 */
[----:B------:R-:W-:Y:S01]  /*1ef0*/  LOP3.LUT R41, R41, 0xff, RZ, 0xc0, !PT ;  /* 0x000000ff29297812 */ /* 0x000fe200078ec0ff */
[----:B-1----:R-:W-:-:S02]  /*1f00*/  HADD2.F32 R31, -RZ, R31.H0_H0 ;  /* 0x2000001fff1f7230 */ /* 0x002fc40000004100 */
[----:B------:R-:W-:Y:S01]  /*1f10*/  FFMA.FTZ R25, R30, R40, R25 ;  /* 0x000000281e197223 */ /* 0x000fe20000010019 */
[----:B------:R-:W-:Y:S02]  /*1f20*/  IADD3 R30, R7, -0x80, RZ ;  /* 0xffffff80071e7810 */ /* 0x000fe40007ffe0ff */
[----:B------:R-:W-:Y:S01]  /*1f30*/  IADD3 R14, R41, -0x80, RZ ;  /* 0xffffff80290e7810 */ /* 0x000fe20007ffe0ff */
[----:B------:R-:W-:Y:S01]  /*1f40*/  FFMA.FTZ R39, R40, R31, R39 ;  /* 0x0000001f28277223 */ /* 0x000fe20000010027 */
[----:B------:R-:W1:Y:S01]  /*1f50*/  I2F.F16 R38, R38 ;  /* 0x0000002600267306 */ /* 0x000e620000200c00 */
[----:B------:R-:W-:-:S04]  /*1f60*/  LOP3.LUT R7, R8, 0xff, RZ, 0xc0, !PT ;  /* 0x000000ff08077812 */ /* 0x000fc800078ec0ff */
[----:B------:R-:W-:Y:S01]  /*1f70*/  IADD3 R7, R7, -0x80, RZ ;  /* 0xffffff8007077810 */ /* 0x000fe20007ffe0ff */
[----:B0-----:R-:W-:Y:S02]  /*1f80*/  HADD2.F32 R4, -RZ, R4.H0_H0 ;  /* 0x20000004ff047230 */ /* 0x001fe40000004100 */
[----:B------:R-:W0:Y:S01]  /*1f90*/  I2F.F16 R6, R6 ;  /* 0x0000000600067306 */ /* 0x000e220000200c00 */
[----:B-1----:R-:W-:-:S07]  /*1fa0*/  HADD2.F32 R38, -RZ, R38.H0_H0 ;  /* 0x20000026ff267230 */ /* 0x002fce0000004100 */
[----:B------:R-:W1:Y:S01]  /*1fb0*/  I2F.F16 R14, R14 ;  /* 0x0000000e000e7306 */ /* 0x000e620000200c00 */
[----:B------:R-:W-:Y:S01]  /*1fc0*/  FFMA.FTZ R5, R40, R38, R5 ;  /* 0x0000002628057223 */ /* 0x000fe20000010005 */
[----:B------:R-:W-:Y:S02]  /*1fd0*/  HADD2.F32 R38, -RZ, R15.H0_H0 ;  /* 0x2000000fff267230 */ /* 0x000fe40000004100 */
[----:B0-----:R-:W-:-:S04]  /*1fe0*/  HADD2.F32 R42, -RZ, R6.H0_H0 ;  /* 0x20000006ff2a7230 */ /* 0x001fc80000004100 */
[----:B------:R-:W0:Y:S01]  /*1ff0*/  I2F.F16 R30, R30 ;  /* 0x0000001e001e7306 */ /* 0x000e220000200c00 */
[C---:B------:R-:W-:Y:S01]  /*2000*/  LEA.HI R6, R9.reuse, 0xffffff80, RZ, 0x8 ;  /* 0xffffff8009067811 */ /* 0x040fe200078f40ff */
[----:B------:R-:W-:Y:S01]  /*2010*/  FFMA.FTZ R39, R38, R4, R39 ;  /* 0x0000000426277223 */ /* 0x000fe20000010027 */
[----:B------:R-:W-:Y:S01]  /*2020*/  LOP3.LUT R4, R10, 0xff, RZ, 0xc0, !PT ;  /* 0x000000ff0a047812 */ /* 0x000fe200078ec0ff */
[----:B------:R-:W-:Y:S01]  /*2030*/  FFMA.FTZ R40, R40, R42, R19 ;  /* 0x0000002a28287223 */ /* 0x000fe20000010013 */
[----:B------:R-:W-:Y:S01]  /*2040*/  HADD2.F32 R42, -RZ, R29.H0_H0 ;  /* 0x2000001dff2a7230 */ /* 0x000fe20000004100 */
[----:B------:R-:W-:Y:S02]  /*2050*/  LOP3.LUT R19, R9, 0xff, RZ, 0xc0, !PT ;  /* 0x000000ff09137812 */ /* 0x000fe400078ec0ff */
[----:B------:R-:W-:Y:S01]  /*2060*/  IADD3 R29, R4, -0x80, RZ ;  /* 0xffffff80041d7810 */ /* 0x000fe20007ffe0ff */
[----:B------:R-:W2:Y:S01]  /*2070*/  I2F.F16 R7, R7 ;  /* 0x0000000700077306 */ /* 0x000ea20000200c00 */
[----:B------:R-:W-:Y:S01]  /*2080*/  FFMA.FTZ R31, R42, R38, R25 ;  /* 0x000000262a1f7223 */ /* 0x000fe20000010019 */
[----:B-1----:R-:W-:Y:S01]  /*2090*/  HADD2.F32 R42, -RZ, R14.H0_H0 ;  /* 0x2000000eff2a7230 */ /* 0x002fe20000004100 */
[----:B------:R-:W-:Y:S01]  /*20a0*/  IADD3 R41, R19, -0x80, RZ ;  /* 0xffffff8013297810 */ /* 0x000fe20007ffe0ff */
[----:B0-----:R-:W-:-:S03]  /*20b0*/  HADD2.F32 R25, -RZ, R30.H0_H0 ;  /* 0x2000001eff197230 */ /* 0x001fc60000004100 */
[C---:B------:R-:W-:Y:S01]  /*20c0*/  FFMA.FTZ R19, R38.reuse, R42, R5 ;  /* 0x0000002a26137223 */ /* 0x040fe20000010005 */
[----:B------:R-:W-:Y:S01]  /*20d0*/  LOP3.LUT R30, R11, 0xff, RZ, 0xc0, !PT ;  /* 0x000000ff0b1e7812 */ /* 0x000fe200078ec0ff */
[----:B------:R-:W0:Y:S01]  /*20e0*/  LDS.64 R4, [UR4+0x18] ;  /* 0x00001804ff047984 */ /* 0x000e220008000a00 */
[----:B------:R1:W3:Y:S01]  /*20f0*/  I2F.F16 R14, R41 ;  /* 0x00000029000e7306 */ /* 0x0002e20000200c00 */
[----:B------:R-:W-:Y:S01]  /*2100*/  FFMA.FTZ R25, R38, R25, R40 ;  /* 0x0000001926197223 */ /* 0x000fe20000010028 */
[----:B------:R-:W-:Y:S01]  /*2110*/  IADD3 R42, R30, -0x80, RZ ;  /* 0xffffff801e2a7810 */ /* 0x000fe20007ffe0ff */
[----:B------:R-:W-:Y:S01]  /*2120*/  HADD2.F32 R30, -RZ, R15.H1_H1 ;  /* 0x3000000fff1e7230 */ /* 0x000fe20000004100 */
[--C-:B------:R-:W-:Y:S02]  /*2130*/  SHF.R.U32.HI R38, RZ, 0x8, R8.reuse ;  /* 0x00000008ff267819 */ /* 0x100fe40000011608 */
[----:B------:R-:W-:Y:S02]  /*2140*/  SHF.R.U32.HI R40, RZ, 0x10, R8 ;  /* 0x00000010ff287819 */ /* 0x000fe40000011608 */
[----:B------:R-:W-:Y:S01]  /*2150*/  LOP3.LUT R38, R38, 0xff, RZ, 0xc0, !PT ;  /* 0x000000ff26267812 */ /* 0x000fe200078ec0ff */
[----:B------:R-:W-:Y:S01]  /*2160*/  FFMA.FTZ R8, R44, R30, R31 ;  /* 0x0000001e2c087223 */ /* 0x000fe2000001001f */
[----:B-1----:R-:W-:Y:S01]  /*2170*/  HADD2.F32 R41, -RZ, R28.H0_H0 ;  /* 0x2000001cff297230 */ /* 0x002fe20000004100 */
[----:B------:R-:W-:Y:S01]  /*2180*/  SHF.R.U32.HI R31, RZ, 0x8, R9 ;  /* 0x00000008ff1f7819 */ /* 0x000fe20000011609 */
[----:B------:R-:W-:Y:S01]  /*2190*/  FFMA.FTZ R19, R30, R24, R19 ;  /* 0x000000181e137223 */ /* 0x000fe20000010013 */
[----:B------:R-:W-:Y:S01]  /*21a0*/  IADD3 R26, R38, -0x80, RZ ;  /* 0xffffff80261a7810 */ /* 0x000fe20007ffe0ff */
[----:B------:R-:W-:Y:S01]  /*21b0*/  I2F.F16 R29, R29 ;  /* 0x0000001d001d7306 */ /* 0x000fe20000200c00 */
[----:B------:R-:W-:Y:S01]  /*21c0*/  LOP3.LUT R38, R31, 0xff, RZ, 0xc0, !PT ;  /* 0x000000ff1f267812 */ /* 0x000fe200078ec0ff */
[----:B------:R-:W-:Y:S01]  /*21d0*/  FFMA.FTZ R31, R30, R41, R39 ;  /* 0x000000291e1f7223 */ /* 0x000fe20000010027 */
[----:B------:R-:W-:Y:S01]  /*21e0*/  SHF.R.U32.HI R39, RZ, 0x10, R9 ;  /* 0x00000010ff277819 */ /* 0x000fe20000011609 */
[----:B--2---:R-:W-:Y:S01]  /*21f0*/  HADD2.F32 R41, -RZ, R7.H0_H0 ;  /* 0x20000007ff297230 */ /* 0x004fe20000004100 */
[----:B------:R-:W-:Y:S01]  /*2200*/  IADD3 R9, R38, -0x80, RZ ;  /* 0xffffff8026097810 */ /* 0x000fe20007ffe0ff */
[----:B------:R-:W-:Y:S01]  /*2210*/  HADD2.F32 R38, -RZ, R20.H0_H0 ;  /* 0x20000014ff267230 */ /* 0x000fe20000004100 */
[----:B------:R-:W-:Y:S01]  /*2220*/  LOP3.LUT R39, R39, 0xff, RZ, 0xc0, !PT ;  /* 0x000000ff27277812 */ /* 0x000fe200078ec0ff */
[----:B------:R-:W1:Y:S01]  /*2230*/  I2F.F16 R15, R42 ;  /* 0x0000002a000f7306 */ /* 0x000e620000200c00 */
[----:B------:R-:W-:-:S02]  /*2240*/  LOP3.LUT R40, R40, 0xff, RZ, 0xc0, !PT ;  /* 0x000000ff28287812 */ /* 0x000fc400078ec0ff */
[--C-:B------:R-:W-:Y:S01]  /*2250*/  SHF.R.U32.HI R24, RZ, 0x8, R10.reuse ;  /* 0x00000008ff187819 */ /* 0x100fe2000001160a */
[----:B------:R-:W-:Y:S01]  /*2260*/  FFMA.FTZ R25, R30, R38, R25 ;  /* 0x000000261e197223 */ /* 0x000fe20000010019 */
[----:B------:R-:W-:Y:S01]  /*2270*/  IADD3 R20, R39, -0x80, RZ ;  /* 0xffffff8027147810 */ /* 0x000fe20007ffe0ff */
[----:B------:R-:W-:Y:S01]  /*2280*/  VIADD R28, R40, 0xffffff80 ;  /* 0xffffff80281c7836 */ /* 0x000fe20000000000 */
[----:B------:R-:W-:Y:S01]  /*2290*/  SHF.R.U32.HI R39, RZ, 0x10, R10 ;  /* 0x00000010ff277819 */ /* 0x000fe2000001160a */
[----:B------:R-:W2:Y:S01]  /*22a0*/  I2F.F16 R26, R26 ;  /* 0x0000001a001a7306 */ /* 0x000ea20000200c00 */
[----:B------:R-:W-:Y:S02]  /*22b0*/  LOP3.LUT R30, R24, 0xff, RZ, 0xc0, !PT ;  /* 0x000000ff181e7812 */ /* 0x000fe400078ec0ff */
[----:B------:R-:W-:Y:S02]  /*22c0*/  SHF.R.U32.HI R40, RZ, 0x8, R11 ;  /* 0x00000008ff287819 */ /* 0x000fe4000001160b */
[----:B------:R-:W-:-:S02]  /*22d0*/  LOP3.LUT R39, R39, 0xff, RZ, 0xc0, !PT ;  /* 0x000000ff27277812 */ /* 0x000fc400078ec0ff */
[----:B------:R-:W-:Y:S01]  /*22e0*/  IADD3 R38, R30, -0x80, RZ ;  /* 0xffffff801e267810 */ /* 0x000fe20007ffe0ff */
[----:B------:R-:W4:Y:S01]  /*22f0*/  I2F.F16 R9, R9 ;  /* 0x0000000900097306 */ /* 0x000f220000200c00 */
[----:B0-----:R-:W-:Y:S01]  /*2300*/  HADD2.F32 R24, -RZ, R4.H0_H0 ;  /* 0x20000004ff187230 */ /* 0x001fe20000004100 */
[----:B------:R-:W-:-:S04]  /*2310*/  LOP3.LUT R40, R40, 0xff, RZ, 0xc0, !PT ;  /* 0x000000ff28287812 */ /* 0x000fc800078ec0ff */
[----:B------:R-:W-:Y:S01]  /*2320*/  FFMA.FTZ R30, R41, R24, R8 ;  /* 0x00000018291e7223 */ /* 0x000fe20000010008 */
[----:B------:R-:W-:Y:S01]  /*2330*/  IADD3 R8, R39, -0x80, RZ ;  /* 0xffffff8027087810 */ /* 0x000fe20007ffe0ff */
[----:B---3--:R-:W-:Y:S01]  /*2340*/  HADD2.F32 R41, -RZ, R14.H0_H0 ;  /* 0x2000000eff297230 */ /* 0x008fe20000004100 */
[----:B------:R-:W-:Y:S01]  /*2350*/  SHF.R.U32.HI R39, RZ, 0x10, R11 ;  /* 0x00000010ff277819 */ /* 0x000fe2000001160b */
[----:B------:R0:W3:Y:S01]  /*2360*/  I2F.F16 R7, R38 ;  /* 0x0000002600077306 */ /* 0x0000e20000200c00 */
[----:B------:R-:W-:Y:S02]  /*2370*/  IADD3 R40, R40, -0x80, RZ ;  /* 0xffffff8028287810 */ /* 0x000fe40007ffe0ff */
[----:B------:R-:W-:Y:S01]  /*2380*/  LOP3.LUT R39, R39, 0xff, RZ, 0xc0, !PT ;  /* 0x000000ff27277812 */ /* 0x000fe200078ec0ff */
[----:B------:R-:W-:Y:S01]  /*2390*/  FFMA.FTZ R31, R24, R41, R31 ;  /* 0x00000029181f7223 */ /* 0x000fe2000001001f */
[----:B------:R-:W-:Y:S01]  /*23a0*/  LEA.HI R11, R11, 0xffffff80, RZ, 0x8 ;  /* 0xffffff800b0b7811 */ /* 0x000fe200078f40ff */
[----:B-1----:R-:W-:Y:S01]  /*23b0*/  HADD2.F32 R41, -RZ, R15.H0_H0 ;  /* 0x2000000fff297230 */ /* 0x002fe20000004100 */
[----:B------:R-:W-:Y:S01]  /*23c0*/  IADD3 R39, R39, -0x80, RZ ;  /* 0xffffff8027277810 */ /* 0x000fe20007ffe0ff */
[----:B------:R-:W1:Y:S01]  /*23d0*/  I2F.F16 R14, R40 ;  /* 0x00000028000e7306 */ /* 0x000e620000200c00 */
[----:B0-----:R-:W-:Y:S01]  /*23e0*/  HADD2.F32 R38, -RZ, R29.H0_H0 ;  /* 0x2000001dff267230 */ /* 0x001fe20000004100 */
[----:B------:R-:W-:Y:S01]  /*23f0*/  LEA.HI R29, R10, 0xffffff80, RZ, 0x8 ;  /* 0xffffff800a1d7811 */ /* 0x000fe200078f40ff */
[----:B--2---:R-:W-:-:S02]  /*2400*/  HADD2.F32 R15, -RZ, R26.H0_H0 ;  /* 0x2000001aff0f7230 */ /* 0x004fc40000004100 */
[C---:B------:R-:W-:Y:S01]  /*2410*/  FFMA.FTZ R25, R24.reuse, R41, R25 ;  /* 0x0000002918197223 */ /* 0x040fe20000010019 */
[----:B----4-:R-:W-:Y:S02]  /*2420*/  HADD2.F32 R26, -RZ, R9.H0_H0 ;  /* 0x20000009ff1a7230 */ /* 0x010fe40000004100 */
[----:B------:R-:W-:Y:S01]  /*2430*/  FFMA.FTZ R19, R24, R38, R19 ;  /* 0x0000002618137223 */ /* 0x000fe20000010013 */
[----:B------:R-:W-:Y:S01]  /*2440*/  HADD2.F32 R38, -RZ, R4.H1_H1 ;  /* 0x30000004ff267230 */ /* 0x000fe20000004100 */
[----:B------:R-:W0:Y:S01]  /*2450*/  I2F.F16 R28, R28 ;  /* 0x0000001c001c7306 */ /* 0x000e220000200c00 */
[----:B---3--:R-:W-:Y:S02]  /*2460*/  HADD2.F32 R7, -RZ, R7.H0_H0 ;  /* 0x20000007ff077230 */ /* 0x008fe40000004100 */
[--C-:B------:R-:W-:Y:S02]  /*2470*/  HADD2.F32 R4, -RZ, R5.reuse.H0_H0 ;  /* 0x20000005ff047230 */ /* 0x100fe40000004100 */
[----:B------:R-:W-:Y:S01]  /*2480*/  FFMA.FTZ R9, R15, R38, R30 ;  /* 0x000000260f097223 */ /* 0x000fe2000001001e */
[----:B------:R-:W-:Y:S01]  /*2490*/  FFMA.FTZ R31, R38, R26, R31 ;  /* 0x0000001a261f7223 */ /* 0x000fe2000001001f */
[----:B------:R-:W-:-:S02]  /*24a0*/  HADD2.F32 R5, -RZ, R5.H1_H1 ;  /* 0x30000005ff057230 */ /* 0x000fc40000004100 */
[----:B------:R-:W-:Y:S01]  /*24b0*/  FFMA.FTZ R7, R38, R7, R19 ;  /* 0x0000000726077223 */ /* 0x000fe20000010013 */
[----:B------:R-:W2:Y:S01]  /*24c0*/  I2F.F16 R20, R20 ;  /* 0x0000001400147306 */ /* 0x000ea20000200c00 */
[----:B-1----:R-:W-:Y:S02]  /*24d0*/  HADD2.F32 R14, -RZ, R14.H0_H0 ;  /* 0x2000000eff0e7230 */ /* 0x002fe40000004100 */
[----:B------:R-:W-:-:S03]  /*24e0*/  HADD2.F32 R15, -RZ, R2.H1_H1 ;  /* 0x30000002ff0f7230 */ /* 0x000fc60000004100 */
[----:B------:R-:W-:Y:S01]  /*24f0*/  FFMA.FTZ R25, R38, R14, R25 ;  /* 0x0000000e26197223 */ /* 0x000fe20000010019 */
[----:B0-----:R-:W-:Y:S01]  /*2500*/  HADD2.F32 R28, -RZ, R28.H0_H0 ;  /* 0x2000001cff1c7230 */ /* 0x001fe20000004100 */
[----:B------:R-:W0:Y:S04]  /*2510*/  I2F.F16 R8, R8 ;  /* 0x0000000800087306 */ /* 0x000e280000200c00 */
[----:B------:R-:W-:Y:S01]  /*2520*/  FFMA.FTZ R9, R28, R4, R9 ;  /* 0x000000041c097223 */ /* 0x000fe20000010009 */
[----:B--2---:R-:W-:-:S03]  /*2530*/  HADD2.F32 R20, -RZ, R20.H0_H0 ;  /* 0x20000014ff147230 */ /* 0x004fc60000004100 */
[----:B------:R-:W1:Y:S02]  /*2540*/  I2F.F16 R10, R39 ;  /* 0x00000027000a7306 */ /* 0x000e640000200c00 */
[----:B------:R-:W-:Y:S01]  /*2550*/  FFMA.FTZ R20, R4, R20, R31 ;  /* 0x0000001404147223 */ /* 0x000fe2000001001f */
[----:B0-----:R-:W-:-:S05]  /*2560*/  HADD2.F32 R14, -RZ, R8.H0_H0 ;  /* 0x20000008ff0e7230 */ /* 0x001fca0000004100 */
[----:B------:R-:W0:Y:S01]  /*2570*/  I2F.F16 R6, R6 ;  /* 0x0000000600067306 */ /* 0x000e220000200c00 */
[----:B------:R-:W-:Y:S02]  /*2580*/  HADD2.F32 R8, -RZ, R27.H0_H0 ;  /* 0x2000001bff087230 */ /* 0x000fe40000004100 */
[----:B------:R-:W-:-:S03]  /*2590*/  FFMA.FTZ R7, R4, R14, R7 ;  /* 0x0000000e04077223 */ /* 0x000fc60000010007 */
[----:B------:R-:W-:Y:S01]  /*25a0*/  FFMA.FTZ R8, R8, R5, R9 ;  /* 0x0000000508087223 */ /* 0x000fe20000010009 */
[----:B-1----:R-:W-:Y:S01]  /*25b0*/  HADD2.F32 R24, -RZ, R10.H0_H0 ;  /* 0x2000000aff187230 */ /* 0x002fe20000004100 */
[----:B------:R-:W1:Y:S01]  /*25c0*/  I2F.F16 R29, R29 ;  /* 0x0000001d001d7306 */ /* 0x000e620000200c00 */
[----:B------:R-:W-:-:S03]  /*25d0*/  HADD2.F32 R9, -RZ, R0.H0_H0 ;  /* 0x20000000ff097230 */ /* 0x000fc60000004100 */
[----:B------:R-:W-:Y:S02]  /*25e0*/  FFMA.FTZ R24, R4, R24, R25 ;  /* 0x0000001804187223 */ /* 0x000fe40000010019 */
[----:B------:R-:W-:Y:S01]  /*25f0*/  FMUL.FTZ R8, R9, R8 ;  /* 0x0000000809087220 */ /* 0x000fe20000410000 */
[----:B0-----:R-:W-:Y:S01]  /*2600*/  HADD2.F32 R6, -RZ, R6.H0_H0 ;  /* 0x20000006ff067230 */ /* 0x001fe20000004100 */
[----:B------:R-:W0:Y:S03]  /*2610*/  I2F.F16 R11, R11 ;  /* 0x0000000b000b7306 */ /* 0x000e260000200c00 */
        /* <DEDUP_REMOVED lines=18> */
.L_x_4706:
        /* <DEDUP_REMOVED lines=9> */
[----:B------:R-:W-:Y:S02]  /*27d0*/  LOP3.LUT R20, R10, 0xff, RZ, 0xc0, !PT ;  /* 0x000000ff0a147812 */ /* 0x000fe400078ec0ff */
[----:B------:R-:W-:Y:S02]  /*27e0*/  LOP3.LUT R30, R11, 0xff, RZ, 0xc0, !PT ;  /* 0x000000ff0b1e7812 */ /* 0x000fe400078ec0ff */
[----:B------:R-:W-:Y:S01]  /*27f0*/  IADD3 R26, R20, -0x80, RZ ;  /* 0xffffff80141a7810 */ /* 0x000fe20007ffe0ff */
[----:B------:R-:W1:Y:S01]  /*2800*/  I2F.F16 R38, R38 ;  /* 0x0000002600267306 */ /* 0x000e620000200c00 */
[----:B------:R-:W-:-:S02]  /*2810*/  IADD3 R19, R19, -0x80, RZ ;  /* 0xffffff8013137810 */ /* 0x000fc40007ffe0ff */
[----:B------:R-:W-:Y:S02]  /*2820*/  SHF.R.U32.HI R20, RZ, 0x8, R8 ;  /* 0x00000008ff147819 */ /* 0x000fe40000011608 */
[----:B------:R-:W-:Y:S02]  /*2830*/  IADD3 R39, R30, -0x80, RZ ;  /* 0xffffff801e277810 */ /* 0x000fe40007ffe0ff */
[----:B------:R-:W-:Y:S01]  /*2840*/  LOP3.LUT R30, R20, 0xff, RZ, 0xc0, !PT ;  /* 0x000000ff141e7812 */ /* 0x000fe200078ec0ff */
[----:B------:R3:W4:Y:S01]  /*2850*/  I2F.F16 R28, R19 ;  /* 0x00000013001c7306 */ /* 0x0007220000200c00 */
[----:B------:R-:W-:Y:S02]  /*2860*/  SHF.R.U32.HI R41, RZ, 0x8, R10 ;  /* 0x00000008ff297819 */ /* 0x000fe4000001160a */
[----:B------:R-:W-:Y:S01]  /*2870*/  LEA.HI R27, R9, 0xffffff80, RZ, 0x8 ;  /* 0xffffff80091b7811 */ /* 0x000fe200078f40ff */
[----:B------:R-:W-:Y:S01]  /*2880*/  VIADD R31, R30, 0xffffff80 ;  /* 0xffffff801e1f7836 */ /* 0x000fe20000000000 */
[----:B------:R-:W-:Y:S01]  /*2890*/  LOP3.LUT R41, R41, 0xff, RZ, 0xc0, !PT ;  /* 0x000000ff29297812 */ /* 0x000fe200078ec0ff */
[----:B-1----:R-:W-:-:S02]  /*28a0*/  HADD2.F32 R38, -RZ, R38.H0_H0 ;  /* 0x20000026ff267230 */ /* 0x002fc40000004100 */
[----:B------:R-:W1:Y:S01]  /*28b0*/  I2F.F16 R20, R39 ;  /* 0x0000002700147306 */ /* 0x000e620000200c00 */
[----:B---3--:R-:W-:Y:S02]  /*28c0*/  SHF.R.U32.HI R19, RZ, 0x8, R9 ;  /* 0x00000008ff137819 */ /* 0x008fe40000011609 */
[----:B------:R-:W-:Y:S02]  /*28d0*/  IADD3 R41, R41, -0x80, RZ ;  /* 0xffffff8029297810 */ /* 0x000fe40007ffe0ff */
[----:B------:R-:W-:Y:S01]  /*28e0*/  LOP3.LUT R19, R19, 0xff, RZ, 0xc0, !PT ;  /* 0x000000ff13137812 */ /* 0x000fe200078ec0ff */
[----:B----4-:R-:W-:Y:S02]  /*28f0*/  HADD2.F32 R28, -RZ, R28.H0_H0 ;  /* 0x2000001cff1c7230 */ /* 0x010fe40000004100 */
[----:B------:R-:W3:Y:S01]  /*2900*/  I2F.F16 R26, R26 ;  /* 0x0000001a001a7306 */ /* 0x000ee20000200c00 */
[----:B------:R-:W-:Y:S02]  /*2910*/  IADD3 R30, R19, -0x80, RZ ;  /* 0xffffff80131e7810 */ /* 0x000fe40007ffe0ff */
[----:B------:R-:W-:-:S02]  /*2920*/  LEA.HI R29, R8, 0xffffff80, RZ, 0x8 ;  /* 0xffffff80081d7811 */ /* 0x000fc400078f40ff */
[----:B------:R-:W-:Y:S01]  /*2930*/  SHF.R.U32.HI R9, RZ, 0x10, R9 ;  /* 0x00000010ff097819 */ /* 0x000fe20000011609 */
[----:B-1----:R-:W-:Y:S02]  /*2940*/  HADD2.F32 R20, -RZ, R20.H0_H0 ;  /* 0x20000014ff147230 */ /* 0x002fe40000004100 */
[----:B------:R-:W1:Y:S01]  /*2950*/  I2F.F16 R30, R30 ;  /* 0x0000001e001e7306 */ /* 0x000e620000200c00 */
[--C-:B0-----:R-:W-:Y:S01]  /*2960*/  HADD2.F32 R19, -RZ, R16.reuse.H0_H0 ;  /* 0x20000010ff137230 */ /* 0x101fe20000004100 */
[----:B------:R-:W-:Y:S01]  /*2970*/  SHF.R.U32.HI R8, RZ, 0x10, R8 ;  /* 0x00000010ff087819 */ /* 0x000fe20000011608 */
[----:B------:R-:W-:Y:S01]  /*2980*/  HADD2.F32 R39, -RZ, R16.H1_H1 ;  /* 0x30000010ff277230 */ /* 0x000fe20000004100 */
[----:B------:R-:W-:Y:S02]  /*2990*/  LEA.HI R16, R10, 0xffffff80, RZ, 0x8 ;  /* 0xffffff800a107811 */ /* 0x000fe400078f40ff */
[----:B------:R-:W-:Y:S01]  /*29a0*/  FFMA.FTZ R40, R28, R19, RZ ;  /* 0x000000131c287223 */ /* 0x000fe200000100ff */
[C---:B------:R-:W-:Y:S01]  /*29b0*/  FFMA.FTZ R28, R19.reuse, R38, RZ ;  /* 0x00000026131c7223 */ /* 0x040fe200000100ff */
[----:B------:R-:W-:Y:S01]  /*29c0*/  FFMA.FTZ R38, R19, R20, RZ ;  /* 0x0000001413267223 */ /* 0x000fe200000100ff */
[----:B---3--:R-:W-:Y:S01]  /*29d0*/  HADD2.F32 R26, -RZ, R26.H0_H0 ;  /* 0x2000001aff1a7230 */ /* 0x008fe20000004100 */
[----:B------:R-:W0:Y:S01]  /*29e0*/  I2F.F16 R20, R41 ;  /* 0x0000002900147306 */ /* 0x000e220000200c00 */
[----:B------:R-:W-:-:S02]  /*29f0*/  LOP3.LUT R8, R8, 0xff, RZ, 0xc0, !PT ;  /* 0x000000ff08087812 */ /* 0x000fc400078ec0ff */
[----:B------:R-:W-:Y:S01]  /*2a00*/  SHF.R.U32.HI R10, RZ, 0x10, R10 ;  /* 0x00000010ff0a7819 */ /* 0x000fe2000001160a */
[----:B------:R-:W-:Y:S01]  /*2a10*/  FFMA.FTZ R26, R19, R26, RZ ;  /* 0x0000001a131a7223 */ /* 0x000fe200000100ff */
[----:B-1----:R-:W-:Y:S01]  /*2a20*/  HADD2.F32 R30, -RZ, R30.H0_H0 ;  /* 0x2000001eff1e7230 */ /* 0x002fe20000004100 */
[----:B------:R-:W-:Y:S02]  /*2a30*/  LEA.HI R19, R11, 0xffffff80, RZ, 0x8 ;  /* 0xffffff800b137811 */ /* 0x000fe400078f40ff */
[----:B------:R-:W1:Y:S01]  /*2a40*/  I2F.F16 R31, R31 ;  /* 0x0000001f001f7306 */ /* 0x000e620000200c00 */
[----:B------:R-:W-:Y:S01]  /*2a50*/  IADD3 R8, R8, -0x80, RZ ;  /* 0xffffff8008087810 */ /* 0x000fe20007ffe0ff */
[----:B------:R-:W-:Y:S01]  /*2a60*/  FFMA.FTZ R28, R39, R30, R28 ;  /* 0x0000001e271c7223 */ /* 0x000fe2000001001c */
[----:B------:R-:W-:Y:S01]  /*2a70*/  LOP3.LUT R10, R10, 0xff, RZ, 0xc0, !PT ;  /* 0x000000ff0a0a7812 */ /* 0x000fe200078ec0ff */
[----:B0-----:R-:W-:-:S03]  /*2a80*/  HADD2.F32 R30, -RZ, R20.H0_H0 ;  /* 0x20000014ff1e7230 */ /* 0x001fc60000004100 */
[----:B------:R-:W-:Y:S01]  /*2a90*/  IADD3 R42, R10, -0x80, RZ ;  /* 0xffffff800a2a7810 */ /* 0x000fe20007ffe0ff */
[----:B------:R-:W-:Y:S01]  /*2aa0*/  I2F.F16 R29, R29 ;  /* 0x0000001d001d7306 */ /* 0x000fe20000200c00 */
[----:B------:R-:W-:Y:S01]  /*2ab0*/  FFMA.FTZ R26, R39, R30, R26 ;  /* 0x0000001e271a7223 */ /* 0x000fe2000001001a */
[--C-:B------:R-:W-:Y:S01]  /*2ac0*/  SHF.R.U32.HI R30, RZ, 0x8, R11.reuse ;  /* 0x00000008ff1e7819 */ /* 0x100fe2000001160b */
[----:B-1----:R-:W-:Y:S01]  /*2ad0*/  HADD2.F32 R31, -RZ, R31.H0_H0 ;  /* 0x2000001fff1f7230 */ /* 0x002fe20000004100 */
[----:B------:R-:W-:-:S04]  /*2ae0*/  SHF.R.U32.HI R11, RZ, 0x10, R11 ;  /* 0x00000010ff0b7819 */ /* 0x000fc8000001160b */
[----:B------:R-:W-:Y:S01]  /*2af0*/  I2F.F16 R27, R27 ;  /* 0x0000001b001b7306 */ /* 0x000fe20000200c00 */
[----:B------:R-:W-:Y:S01]  /*2b00*/  LOP3.LUT R30, R30, 0xff, RZ, 0xc0, !PT ;  /* 0x000000ff1e1e7812 */ /* 0x000fe200078ec0ff */
[----:B------:R-:W-:Y:S01]  /*2b10*/  FFMA.FTZ R40, R31, R39, R40 ;  /* 0x000000271f287223 */ /* 0x000fe20000010028 */
[----:B------:R-:W-:Y:S02]  /*2b20*/  LOP3.LUT R11, R11, 0xff, RZ, 0xc0, !PT ;  /* 0x000000ff0b0b7812 */ /* 0x000fe400078ec0ff */
[----:B------:R-:W-:Y:S02]  /*2b30*/  IADD3 R41, R30, -0x80, RZ ;  /* 0xffffff801e297810 */ /* 0x000fe40007ffe0ff */
[----:B------:R-:W-:Y:S01]  /*2b40*/  LOP3.LUT R30, R9, 0xff, RZ, 0xc0, !PT ;  /* 0x000000ff091e7812 */ /* 0x000fe200078ec0ff */
[----:B------:R-:W0:Y:S01]  /*2b50*/  I2F.F16 R31, R8 ;  /* 0x00000008001f7306 */ /* 0x000e220000200c00 */
[----:B------:R-:W-:Y:S02]  /*2b60*/  IADD3 R43, R11, -0x80, RZ ;  /* 0xffffff800b2b7810 */ /* 0x000fe40007ffe0ff */
[----:B------:R-:W-:-:S05]  /*2b70*/  IADD3 R30, R30, -0x80, RZ ;  /* 0xffffff801e1e7810 */ /* 0x000fca0007ffe0ff */
[----:B------:R-:W1:Y:S01]  /*2b80*/  I2F.F16 R9, R41 ;  /* 0x0000002900097306 */ /* 0x000e620000200c00 */
[----:B0-----:R-:W-:-:S07]  /*2b90*/  HADD2.F32 R31, -RZ, R31.H0_H0 ;  /* 0x2000001fff1f7230 */ /* 0x001fce0000004100 */
        /* <DEDUP_REMOVED lines=11> */
[----:B------:R-:W1:Y:S02]  /*2c50*/  I2F.F16 R16, R16 ;  /* 0x0000001000107306 */ /* 0x000e640000200c00 */
[----:B------:R-:W-:Y:S01]  /*2c60*/  FFMA.FTZ R26, R9, R28, R26 ;  /* 0x0000001c091a7223 */ /* 0x000fe2000001001a */
[----:B------:R-:W-:Y:S02]  /*2c70*/  HADD2.F32 R28, -RZ, R17.H1_H1 ;  /* 0x30000011ff1c7230 */ /* 0x000fe40000004100 */
[----:B0-----:R-:W-:-:S03]  /*2c80*/  HADD2.F32 R41, -RZ, R41.H0_H0 ;  /* 0x20000029ff297230 */ /* 0x001fc60000004100 */
[----:B------:R-:W0:Y:S01]  /*2c90*/  I2F.F16 R19, R19 ;  /* 0x0000001300137306 */ /* 0x000e220000200c00 */
[----:B------:R-:W-:Y:S01]  /*2ca0*/  FFMA.FTZ R30, R30, R28, R39 ;  /* 0x0000001c1e1e7223 */ /* 0x000fe20000010027 */
[----:B------:R-:W-:Y:S01]  /*2cb0*/  FFMA.FTZ R17, R9, R41, R38 ;  /* 0x0000002909117223 */ /* 0x000fe20000010026 */
[----:B-1----:R-:W-:-:S05]  /*2cc0*/  HADD2.F32 R43, -RZ, R16.H0_H0 ;  /* 0x20000010ff2b7230 */ /* 0x002fca0000004100 */
[----:B------:R-:W-:Y:S01]  /*2cd0*/  FFMA.FTZ R26, R28, R43, R26 ;  /* 0x0000002b1c1a7223 */ /* 0x000fe2000001001a */
[----:B--2---:R-:W-:Y:S02]  /*2ce0*/  LOP3.LUT R8, R13, 0xff, RZ, 0xc0, !PT ;  /* 0x000000ff0d087812 */ /* 0x004fe400078ec0ff */
[----:B------:R-:W-:Y:S02]  /*2cf0*/  LOP3.LUT R38, R14, 0xff, RZ, 0xc0, !PT ;  /* 0x000000ff0e267812 */ /* 0x000fe400078ec0ff */
[----:B------:R-:W-:Y:S02]  /*2d00*/  IADD3 R40, R8, -0x80, RZ ;  /* 0xffffff8008287810 */ /* 0x000fe40007ffe0ff */
[----:B------:R-:W1:Y:S01]  /*2d10*/  LDS.64 R8, [UR4+0x28] ;  /* 0x00002804ff087984 */ /* 0x000e620008000a00 */
[----:B------:R-:W-:Y:S01]  /*2d20*/  IADD3 R41, R38, -0x80, RZ ;  /* 0xffffff8026297810 */ /* 0x000fe20007ffe0ff */
[----:B------:R-:W-:Y:S01]  /*2d30*/  HADD2.F32 R38, -RZ, R27.H0_H0 ;  /* 0x2000001bff267230 */ /* 0x000fe20000004100 */
[----:B------:R-:W-:Y:S01]  /*2d40*/  LOP3.LUT R39, R15, 0xff, RZ, 0xc0, !PT ;  /* 0x000000ff0f277812 */ /* 0x000fe200078ec0ff */
[----:B------:R-:W2:Y:S01]  /*2d50*/  I2F.F16 R29, R40 ;  /* 0x00000028001d7306 */ /* 0x000ea20000200c00 */
[----:B------:R-:W-:-:S02]  /*2d60*/  LOP3.LUT R11, R12, 0xff, RZ, 0xc0, !PT ;  /* 0x000000ff0c0b7812 */ /* 0x000fc400078ec0ff */
[----:B------:R-:W-:Y:S01]  /*2d70*/  FFMA.FTZ R31, R28, R38, R31 ;  /* 0x000000261c1f7223 */ /* 0x000fe2000001001f */
[--C-:B------:R-:W-:Y:S01]  /*2d80*/  SHF.R.U32.HI R38, RZ, 0x8, R12.reuse ;  /* 0x00000008ff267819 */ /* 0x100fe2000001160c */
[----:B------:R-:W-:Y:S01]  /*2d90*/  VIADD R42, R39, 0xffffff80 ;  /* 0xffffff80272a7836 */ /* 0x000fe20000000000 */
[----:B------:R-:W-:Y:S02]  /*2da0*/  LEA.HI R20, R12, 0xffffff80, RZ, 0x8 ;  /* 0xffffff800c147811 */ /* 0x000fe400078f40ff */
[----:B------:R-:W-:Y:S01]  /*2db0*/  LOP3.LUT R39, R38, 0xff, RZ, 0xc0, !PT ;  /* 0x000000ff26277812 */ /* 0x000fe200078ec0ff */
[----:B------:R-:W-:Y:S01]  /*2dc0*/  I2F.F16 R27, R41 ;  /* 0x00000029001b7306 */ /* 0x000fe20000200c00 */
[----:B------:R-:W-:Y:S02]  /*2dd0*/  IADD3 R11, R11, -0x80, RZ ;  /* 0xffffff800b0b7810 */ /* 0x000fe40007ffe0ff */
[----:B------:R-:W-:Y:S02]  /*2de0*/  SHF.R.U32.HI R16, RZ, 0x10, R12 ;  /* 0x00000010ff107819 */ /* 0x000fe4000001160c */
[----:B------:R-:W-:Y:S01]  /*2df0*/  IADD3 R12, R39, -0x80, RZ ;  /* 0xffffff80270c7810 */ /* 0x000fe20007ffe0ff */
[----:B0-----:R-:W-:Y:S01]  /*2e00*/  HADD2.F32 R39, -RZ, R19.H0_H0 ;  /* 0x20000013ff277230 */ /* 0x001fe20000004100 */
[----:B------:R-:W-:Y:S01]  /*2e10*/  SHF.R.U32.HI R19, RZ, 0x8, R13 ;  /* 0x00000008ff137819 */ /* 0x000fe2000001160d */
[----:B------:R-:W0:Y:S01]  /*2e20*/  I2F.F16 R11, R11 ;  /* 0x0000000b000b7306 */ /* 0x000e220000200c00 */
[----:B--2---:R-:W-:Y:S01]  /*2e30*/  HADD2.F32 R29, -RZ, R29.H0_H0 ;  /* 0x2000001dff1d7230 */ /* 0x004fe20000004100 */
[----:B------:R-:W-:Y:S01]  /*2e40*/  LEA.HI R10, R13, 0xffffff80, RZ, 0x8 ;  /* 0xffffff800d0a7811 */ /* 0x000fe200078f40ff */
[----:B------:R-:W-:Y:S01]  /*2e50*/  FFMA.FTZ R17, R28, R39, R17 ;  /* 0x000000271c117223 */ /* 0x000fe20000010011 */
[----:B------:R-:W-:-:S02]  /*2e60*/  LOP3.LUT R19, R19, 0xff, RZ, 0xc0, !PT ;  /* 0x000000ff13137812 */ /* 0x000fc400078ec0ff */
[----:B------:R-:W-:Y:S02]  /*2e70*/  SHF.R.U32.HI R39, RZ, 0x10, R13 ;  /* 0x00000010ff277819 */ /* 0x000fe4000001160d */
[----:B------:R-:W-:Y:S01]  /*2e80*/  IADD3 R13, R19, -0x80, RZ ;  /* 0xffffff80130d7810 */ /* 0x000fe20007ffe0ff */
[----:B------:R-:W2:Y:S01]  /*2e90*/  I2F.F16 R38, R42 ;  /* 0x0000002a00267306 */ /* 0x000ea20000200c00 */
[--C-:B------:R-:W-:Y:S02]  /*2ea0*/  SHF.R.U32.HI R19, RZ, 0x8, R14.reuse ;  /* 0x00000008ff137819 */ /* 0x100fe4000001160e */
[----:B------:R-:W-:Y:S02]  /*2eb0*/  LOP3.LUT R39, R39, 0xff, RZ, 0xc0, !PT ;  /* 0x000000ff27277812 */ /* 0x000fe400078ec0ff */
[----:B------:R-:W-:Y:S01]  /*2ec0*/  LOP3.LUT R19, R19, 0xff, RZ, 0xc0, !PT ;  /* 0x000000ff13137812 */ /* 0x000fe200078ec0ff */
[----:B0-----:R-:W-:Y:S01]  /*2ed0*/  HADD2.F32 R41, -RZ, R11.H0_H0 ;  /* 0x2000000bff297230 */ /* 0x001fe20000004100 */
[----:B------:R-:W-:Y:S01]  /*2ee0*/  LOP3.LUT R16, R16, 0xff, RZ, 0xc0, !PT ;  /* 0x000000ff10107812 */ /* 0x000fe200078ec0ff */
[----:B------:R-:W-:Y:S01]  /*2ef0*/  I2F.F16 R12, R12 ;  /* 0x0000000c000c7306 */ /* 0x000fe20000200c00 */
[----:B------:R-:W-:Y:S01]  /*2f00*/  IADD3 R11, R39, -0x80, RZ ;  /* 0xffffff80270b7810 */ /* 0x000fe20007ffe0ff */
[--C-:B-1----:R-:W-:Y:S01]  /*2f10*/  HADD2.F32 R28, -RZ, R8.reuse.H0_H0 ;  /* 0x20000008ff1c7230 */ /* 0x102fe20000004100 */
[----:B------:R-:W-:Y:S01]  /*2f20*/  IADD3 R19, R19, -0x80, RZ ;  /* 0xffffff8013137810 */ /* 0x000fe20007ffe0ff */
[----:B------:R-:W-:Y:S01]  /*2f30*/  HADD2.F32 R8, -RZ, R8.H1_H1 ;  /* 0x30000008ff087230 */ /* 0x000fe20000004100 */
[----:B------:R-:W-:-:S02]  /*2f40*/  SHF.R.U32.HI R39, RZ, 0x10, R14 ;  /* 0x00000010ff277819 */ /* 0x000fc4000001160e */
[----:B------:R-:W-:Y:S01]  /*2f50*/  FFMA.FTZ R31, R28, R29, R31 ;  /* 0x0000001d1c1f7223 */ /* 0x000fe2000001001f */
[--C-:B------:R-:W-:Y:S01]  /*2f60*/  SHF.R.U32.HI R29, RZ, 0x8, R15.reuse ;  /* 0x00000008ff1d7819 */ /* 0x100fe2000001160f */
[----:B------:R-:W0:Y:S01]  /*2f70*/  I2F.F16 R13, R13 ;  /* 0x0000000d000d7306 */ /* 0x000e220000200c00 */
[----:B------:R-:W-:Y:S01]  /*2f80*/  SHF.R.U32.HI R40, RZ, 0x10, R15 ;  /* 0x00000010ff287819 */ /* 0x000fe2000001160f */
[----:B------:R-:W-:Y:S01]  /*2f90*/  FFMA.FTZ R30, R41, R28, R30 ;  /* 0x0000001c291e7223 */ /* 0x000fe2000001001e */
[----:B------:R-:W-:Y:S01]  /*2fa0*/  LOP3.LUT R29, R29, 0xff, RZ, 0xc0, !PT ;  /* 0x000000ff1d1d7812 */ /* 0x000fe200078ec0ff */
[----:B------:R-:W-:Y:S01]  /*2fb0*/  HADD2.F32 R41, -RZ, R27.H0_H0 ;  /* 0x2000001bff297230 */ /* 0x000fe20000004100 */
[----:B------:R-:W-:Y:S01]  /*2fc0*/  IADD3 R16, R16, -0x80, RZ ;  /* 0xffffff8010107810 */ /* 0x000fe20007ffe0ff */
[----:B--2---:R-:W-:Y:S01]  /*2fd0*/  HADD2.F32 R38, -RZ, R38.H0_H0 ;  /* 0x20000026ff267230 */ /* 0x004fe20000004100 */
[----:B------:R-:W-:Y:S01]  /*2fe0*/  IADD3 R29, R29, -0x80, RZ ;  /* 0xffffff801d1d7810 */ /* 0x000fe20007ffe0ff */
[----:B------:R-:W1:Y:S01]  /*2ff0*/  I2F.F16 R19, R19 ;  /* 0x0000001300137306 */ /* 0x000e620000200c00 */
[----:B------:R-:W-:Y:S01]  /*3000*/  LOP3.LUT R39, R39, 0xff, RZ, 0xc0, !PT ;  /* 0x000000ff27277812 */ /* 0x000fe200078ec0ff */
[----:B------:R-:W-:Y:S01]  /*3010*/  FFMA.FTZ R26, R28, R41, R26 ;  /* 0x000000291c1a7223 */ /* 0x000fe2000001001a */
[----:B------:R-:W-:Y:S01]  /*3020*/  LOP3.LUT R40, R40, 0xff, RZ, 0xc0, !PT ;  /* 0x000000ff28287812 */ /* 0x000fe200078ec0ff */
[----:B------:R-:W-:Y:S01]  /*3030*/  FFMA.FTZ R17, R28, R38, R17 ;  /* 0x000000261c117223 */ /* 0x000fe20000010011 */
[----:B------:R-:W-:-:S02]  /*3040*/  IADD3 R39, R39, -0x80, RZ ;  /* 0xffffff8027277810 */ /* 0x000fc40007ffe0ff */
[----:B------:R-:W-:Y:S01]  /*3050*/  IADD3 R40, R40, -0x80, RZ ;  /* 0xffffff8028287810 */ /* 0x000fe20007ffe0ff */
[----:B------:R-:W-:Y:S01]  /*3060*/  I2F.F16 R29, R29 ;  /* 0x0000001d001d7306 */ /* 0x000fe20000200c00 */
[----:B------:R-:W-:Y:S01]  /*3070*/  LEA.HI R15, R15, 0xffffff80, RZ, 0x8 ;  /* 0xffffff800f0f7811 */ /* 0x000fe200078f40ff */
[----:B0-----:R-:W-:Y:S01]  /*3080*/  HADD2.F32 R38, -RZ, R13.H0_H0 ;  /* 0x2000000dff267230 */ /* 0x001fe20000004100 */
[----:B------:R-:W-:Y:S01]  /*3090*/  LEA.HI R14, R14, 0xffffff80, RZ, 0x8 ;  /* 0xffffff800e0e7811 */ /* 0x000fe200078f40ff */
[----:B-1----:R-:W-:-:S04]  /*30a0*/  HADD2.F32 R41, -RZ, R19.H0_H0 ;  /* 0x20000013ff297230 */ /* 0x002fc80000004100 */
[----:B------:R-:W0:Y:S01]  /*30b0*/  I2F.F16 R11, R11 ;  /* 0x0000000b000b7306 */ /* 0x000e220000200c00 */
[----:B------:R-:W-:-:S07]  /*30c0*/  FFMA.FTZ R31, R8, R38, R31 ;  /* 0x00000026081f7223 */ /* 0x000fce000001001f */
[----:B------:R-:W1:Y:S01]  /*30d0*/  I2F.F16 R16, R16 ;  /* 0x0000001000107306 */ /* 0x000e620000200c00 */
[----:B0-----:R-:W-:-:S07]  /*30e0*/  HADD2.F32 R19, -RZ, R11.H0_H0 ;  /* 0x2000000bff137230 */ /* 0x001fce0000004100 */
[----:B------:R-:W0:Y:S01]  /*30f0*/  I2F.F16 R10, R10 ;  /* 0x0000000a000a7306 */ /* 0x000e220000200c00 */
[----:B------:R-:W-:Y:S01]  /*3100*/  FFMA.FTZ R11, R8, R41, R26 ;  /* 0x00000029080b7223 */ /* 0x000fe2000001001a */
[----:B-1----:R-:W-:-:S06]  /*3110*/  HADD2.F32 R16, -RZ, R16.H0_H0 ;  /* 0x20000010ff107230 */ /* 0x002fcc0000004100 */
[----:B------:R1:W2:Y:S01]  /*3120*/  I2F.F16 R27, R39 ;  /* 0x00000027001b7306 */ /* 0x0002a20000200c00 */
[----:B0-----:R-:W-:-:S07]  /*3130*/  HADD2.F32 R10, -RZ, R10.H0_H0 ;  /* 0x2000000aff0a7230 */ /* 0x001fce0000004100 */
[----:B------:R-:W0:Y:S01]  /*3140*/  I2F.F16 R28, R40 ;  /* 0x00000028001c7306 */ /* 0x000e220000200c00 */
[----:B-1----:R-:W-:Y:S02]  /*3150*/  HADD2.F32 R39, -RZ, R12.H0_H0 ;  /* 0x2000000cff277230 */ /* 0x002fe40000004100 */
[--C-:B------:R-:W-:Y:S02]  /*3160*/  HADD2.F32 R12, -RZ, R9.reuse.H0_H0 ;  /* 0x20000009ff0c7230 */ /* 0x100fe40000004100 */
[----:B------:R-:W-:Y:S02]  /*3170*/  HADD2.F32 R9, -RZ, R9.H1_H1 ;  /* 0x30000009ff097230 */ /* 0x000fe40000004100 */
[----:B------:R-:W-:Y:S01]  /*3180*/  FFMA.FTZ R39, R39, R8, R30 ;  /* 0x0000000827277223 */ /* 0x000fe2000001001e */
[----:B------:R-:W-:Y:S01]  /*3190*/  HADD2.F32 R30, -RZ, R29.H0_H0 ;  /* 0x2000001dff1e7230 */ /* 0x000fe20000004100 */
[----:B------:R-:W1:Y:S01]  /*31a0*/  I2F.F16 R20, R20 ;  /* 0x0000001400147306 */ /* 0x000e620000200c00 */
[----:B--2---:R-:W-:-:S02]  /*31b0*/  HADD2.F32 R27, -RZ, R27.H0_H0 ;  /* 0x2000001bff1b7230 */ /* 0x004fc40000004100 */
[----:B------:R-:W-:Y:S01]  /*31c0*/  FFMA.FTZ R39, R16, R12, R39 ;  /* 0x0000000c10277223 */ /* 0x000fe20000010027 */
[----:B------:R-:W-:Y:S01]  /*31d0*/  FFMA.FTZ R17, R8, R30, R17 ;  /* 0x0000001e08117223 */ /* 0x000fe20000010011 */
[C---:B------:R-:W-:Y:S01]  /*31e0*/  FFMA.FTZ R8, R12.reuse, R19, R31 ;  /* 0x000000130c087223 */ /* 0x040fe2000001001f */
[----:B------:R-:W-:Y:S01]  /*31f0*/  FFMA.FTZ R11, R12, R27, R11 ;  /* 0x0000001b0c0b7223 */ /* 0x000fe2000001000b */
[----:B0-----:R-:W-:Y:S01]  /*3200*/  HADD2.F32 R28, -RZ, R28.H0_H0 ;  /* 0x2000001cff1c7230 */ /* 0x001fe20000004100 */
[----:B------:R-:W0:Y:S01]  /*3210*/  I2F.F16 R13, R14 ;  /* 0x0000000e000d7306 */ /* 0x000e220000200c00 */
[----:B------:R-:W-:-:S03]  /*3220*/  FFMA.FTZ R8, R9, R10, R8 ;  /* 0x0000000a09087223 */ /* 0x000fc60000010008 */
[----:B------:R-:W-:Y:S01]  /*3230*/  FFMA.FTZ R28, R12, R28, R17 ;  /* 0x0000001c0c1c7223 */ /* 0x000fe20000010011 */
[----:B------:R-:W-:Y:S02]  /*3240*/  HADD2.F32 R12, -RZ, R2.H0_H0 ;  /* 0x20000002ff0c7230 */ /* 0x000fe40000004100 */
[----:B-1----:R-:W-:Y:S01]  /*3250*/  HADD2.F32 R20, -RZ, R20.H0_H0 ;  /* 0x20000014ff147230 */ /* 0x002fe20000004100 */
[----:B------:R-:W1:Y:S01]  /*3260*/  I2F.F16 R15, R15 ;  /* 0x0000000f000f7306 */ /* 0x000e620000200c00 */
[----:B------:R-:W-:-:S03]  /*3270*/  HADD2.F32 R17, -RZ, R2.H1_H1 ;  /* 0x30000002ff117230 */ /* 0x000fc60000004100 */
[----:B------:R-:W-:Y:S01]  /*3280*/  FFMA.FTZ R20, R20, R9, R39 ;  /* 0x0000000914147223 */ /* 0x000fe20000010027 */
[----:B0-----:R-:W-:Y:S02]  /*3290*/  HADD2.F32 R14, -RZ, R13.H0_H0 ;  /* 0x2000000dff0e7230 */ /* 0x001fe40000004100 */
[----:B------:R-:W-:-:S03]  /*32a0*/  HADD2.F32 R13, -RZ, R0.H0_H0 ;  /* 0x20000000ff0d7230 */ /* 0x000fc60000004100 */
[----:B------:R-:W-:Y:S02]  /*32b0*/  FFMA.FTZ R11, R9, R14, R11 ;  /* 0x0000000e090b7223 */ /* 0x000fe4000001000b */
[----:B------:R-:W-:Y:S01]  /*32c0*/  FMUL.FTZ R20, R13, R20 ;  /* 0x000000140d147220 */ /* 0x000fe20000410000 */
[----:B-1----:R-:W-:Y:S02]  /*32d0*/  HADD2.F32 R10, -RZ, R15.H0_H0 ;  /* 0x2000000fff0a7230 */ /* 0x002fe40000004100 */
[----:B------:R-:W-:Y:S01]  /*32e0*/  FMUL.FTZ R11, R12, R11 ;  /* 0x0000000b0c0b7220 */ /* 0x000fe20000410000 */
[----:B------:R-:W-:Y:S01]  /*32f0*/  HADD2.F32 R15, -RZ, R0.H1_H1 ;  /* 0x30000000ff0f7230 */ /* 0x000fe20000004100 */
[----:B------:R-:W-:Y:S01]  /*3300*/  F2FP.F16.F32.PACK_AB R20, RZ, R20 ;  /* 0x00000014ff14723e */ /* 0x000fe200000000ff */
[----:B------:R-:W-:Y:S02]  /*3310*/  FFMA.FTZ R10, R9, R10, R28 ;  /* 0x0000000a090a7223 */ /* 0x000fe4000001001c */
[----:B------:R-:W-:Y:S01]  /*3320*/  F2FP.F16.F32.PACK_AB R11, RZ, R11 ;  /* 0x0000000bff0b723e */ /* 0x000fe200000000ff */
[----:B------:R-:W-:Y:S01]  /*3330*/  FMUL.FTZ R8, R15, R8 ;  /* 0x000000080f087220 */ /* 0x000fe20000410000 */
[----:B------:R-:W-:-:S04]  /*3340*/  FMUL.FTZ R10, R17, R10 ;  /* 0x0000000a110a7220 */ /* 0x000fc80000410000 */
[----:B------:R-:W-:Y:S02]  /*3350*/  F2FP.F16.F32.PACK_AB R8, RZ, R8 ;  /* 0x00000008ff08723e */ /* 0x000fe400000000ff */
[----:B------:R-:W-:Y:S02]  /*3360*/  F2FP.F16.F32.PACK_AB R10, RZ, R10 ;  /* 0x0000000aff0a723e */ /* 0x000fe400000000ff */
[----:B------:R-:W-:Y:S02]  /*3370*/  PRMT R20, R20, 0x5410, R8 ;  /* 0x0000541014147816 */ /* 0x000fe40000000008 */
[----:B------:R-:W-:-:S04]  /*3380*/  PRMT R11, R11, 0x5410, R10 ;  /* 0x000054100b0b7816 */ /* 0x000fc8000000000a */
[----:B------:R-:W-:Y:S01]  /*3390*/  HFMA2.MMA R33, R20, 1, 1, R33 ;  /* 0x3c003c0014217835 */ /* 0x000fe20000000021 */
[----:B------:R-:W-:-:S10]  /*33a0*/  HADD2 R32, R11, R32 ;  /* 0x000000200b207230 */ /* 0x000fd40000000000 */
.L_x_4707:
[----:B------:R-:W-:Y:S01]  /*33b0*/  @!P0 IADD3 R3, R18, R21, RZ ;  /* 0x0000001512038210 */ /* 0x000fe20007ffe0ff */
[----:B------:R-:W-:Y:S01]  /*33c0*/  IMAD.WIDE R24, R37, 0x8, R24 ;  /* 0x0000000825187825 */ /* 0x000fe200078e0218 */
[----:B------:R-:W-:Y:S06]  /*33d0*/  @P1 BRA `(.L_x_4708) ;  /* 0x0000000c000c1947 */ /* 0x000fec0003800000 */
[----:B-----5:R-:W2:Y:S01]  /*33e0*/  LDG.E.128.CONSTANT R8, desc[UR6][R24.64] ;  /* 0x0000000618087981 */ /* 0x020ea2000c1e9d00 */
[----:B------:R-:W-:Y:S02]  /*33f0*/  LOP3.LUT R12, R4, 0xff, RZ, 0xc0, !PT ;  /* 0x000000ff040c7812 */ /* 0x000fe400078ec0ff */
[----:B------:R-:W-:Y:S02]  /*3400*/  LOP3.LUT R13, R5, 0xff, RZ, 0xc0, !PT ;  /* 0x000000ff050d7812 */ /* 0x000fe400078ec0ff */
[----:B------:R-:W-:Y:S02]  /*3410*/  IADD3 R12, R12, -0x80, RZ ;  /* 0xffffff800c0c7810 */ /* 0x000fe40007ffe0ff */
[----:B------:R-:W-:Y:S01]  /*3420*/  LEA.HI R18, R4, 0xffffff80, RZ, 0x8 ;  /* 0xffffff8004127811 */ /* 0x000fe200078f40ff */
[----:B------:R-:W-:Y:S01]  /*3430*/  VIADD R13, R13, 0xffffff80 ;  /* 0xffffff800d0d7836 */ /* 0x000fe20000000000 */
[----:B------:R1:W3:Y:S01]  /*3440*/  I2F.F16 R15, R12 ;  /* 0x0000000c000f7306 */ /* 0x0002e20000200c00 */
[----:B------:R-:W-:-:S02]  /*3450*/  SHF.R.U32.HI R26, RZ, 0x8, R5 ;  /* 0x00000008ff1a7819 */ /* 0x000fc40000011605 */
[----:B------:R-:W-:Y:S02]  /*3460*/  LOP3.LUT R14, R6, 0xff, RZ, 0xc0, !PT ;  /* 0x000000ff060e7812 */ /* 0x000fe400078ec0ff */
[----:B------:R-:W-:Y:S02]  /*3470*/  LOP3.LUT R28, R26, 0xff, RZ, 0xc0, !PT ;  /* 0x000000ff1a1c7812 */ /* 0x000fe400078ec0ff */
[----:B------:R-:W-:Y:S01]  /*3480*/  IADD3 R39, R14, -0x80, RZ ;  /* 0xffffff800e277810 */ /* 0x000fe20007ffe0ff */
[----:B------:R4:W0:Y:S01]  /*3490*/  I2F.F16 R41, R13 ;  /* 0x0000000d00297306 */ /* 0x0008220000200c00 */
[--C-:B-1----:R-:W-:Y:S02]  /*34a0*/  SHF.R.U32.HI R12, RZ, 0x8, R4.reuse ;  /* 0x00000008ff0c7819 */ /* 0x102fe40000011604 */
[----:B------:R-:W-:Y:S02]  /*34b0*/  SHF.R.U32.HI R4, RZ, 0x10, R4 ;  /* 0x00000010ff047819 */ /* 0x000fe40000011604 */
[----:B------:R-:W-:-:S02]  /*34c0*/  LOP3.LUT R12, R12, 0xff, RZ, 0xc0, !PT ;  /* 0x000000ff0c0c7812 */ /* 0x000fc400078ec0ff */
[----:B------:R-:W-:Y:S01]  /*34d0*/  LOP3.LUT R4, R4, 0xff, RZ, 0xc0, !PT ;  /* 0x000000ff04047812 */ /* 0x000fe200078ec0ff */
[----:B------:R-:W-:Y:S01]  /*34e0*/  I2F.F16 R39, R39 ;  /* 0x0000002700277306 */ /* 0x000fe20000200c00 */
[----:B------:R-:W-:Y:S01]  /*34f0*/  IADD3 R27, R12, -0x80, RZ ;  /* 0xffffff800c1b7810 */ /* 0x000fe20007ffe0ff */
[----:B---3--:R-:W-:Y:S01]  /*3500*/  HADD2.F32 R15, -RZ, R15.H0_H0 ;  /* 0x2000000fff0f7230 */ /* 0x008fe20000004100 */
[----:B----4-:R-:W1:Y:S01]  /*3510*/  LDS.64 R12, [UR4+0x30] ;  /* 0x00003004ff0c7984 */ /* 0x010e620008000a00 */
[----:B------:R-:W-:Y:S02]  /*3520*/  IADD3 R4, R4, -0x80, RZ ;  /* 0xffffff8004047810 */ /* 0x000fe40007ffe0ff */
[----:B------:R-:W-:Y:S01]  /*3530*/  LOP3.LUT R14, R7, 0xff, RZ, 0xc0, !PT ;  /* 0x000000ff070e7812 */ /* 0x000fe200078ec0ff */
[----:B0-----:R-:W-:Y:S01]  /*3540*/  HADD2.F32 R41, -RZ, R41.H0_H0 ;  /* 0x20000029ff297230 */ /* 0x001fe20000004100 */
[----:B------:R-:W-:Y:S01]  /*3550*/  IADD3 R29, R28, -0x80, RZ ;  /* 0xffffff801c1d7810 */ /* 0x000fe20007ffe0ff */
[----:B------:R0:W-:Y:S01]  /*3560*/  I2F.F16 R26, R4 ;  /* 0x00000004001a7306 */ /* 0x0001e20000200c00 */
[----:B------:R-:W-:-:S02]  /*3570*/  SHF.R.U32.HI R28, RZ, 0x8, R6 ;  /* 0x00000008ff1c7819 */ /* 0x000fc40000011606 */
[----:B------:R-:W-:Y:S02]  /*3580*/  SHF.R.U32.HI R31, RZ, 0x10, R6 ;  /* 0x00000010ff1f7819 */ /* 0x000fe40000011606 */
[----:B------:R-:W-:Y:S02]  /*3590*/  IADD3 R38, R14, -0x80, RZ ;  /* 0xffffff800e267810 */ /* 0x000fe40007ffe0ff */
[----:B------:R-:W-:Y:S01]  /*35a0*/  LOP3.LUT R30, R28, 0xff, RZ, 0xc0, !PT ;  /* 0x000000ff1c1e7812 */ /* 0x000fe200078ec0ff */
[----:B------:R-:W3:Y:S01]  /*35b0*/  I2F.F16 R27, R27 ;  /* 0x0000001b001b7306 */ /* 0x000ee20000200c00 */
[----:B0-----:R-:W-:Y:S02]  /*35c0*/  SHF.R.U32.HI R4, RZ, 0x8, R7 ;  /* 0x00000008ff047819 */ /* 0x001fe40000011607 */
[----:B------:R-:W-:Y:S02]  /*35d0*/  LOP3.LUT R31, R31, 0xff, RZ, 0xc0, !PT ;  /* 0x000000ff1f1f7812 */ /* 0x000fe400078ec0ff */
[----:B------:R-:W-:-:S02]  /*35e0*/  LOP3.LUT R4, R4, 0xff, RZ, 0xc0, !PT ;  /* 0x000000ff04047812 */ /* 0x000fc400078ec0ff */
[----:B------:R-:W-:Y:S01]  /*35f0*/  LEA.HI R20, R6, 0xffffff80, RZ, 0x8 ;  /* 0xffffff8006147811 */ /* 0x000fe200078f40ff */
[----:B------:R-:W0:Y:S01]  /*3600*/  I2F.F16 R38, R38 ;  /* 0x0000002600267306 */ /* 0x000e220000200c00 */
[----:B------:R-:W-:Y:S02]  /*3610*/  LEA.HI R19, R5, 0xffffff80, RZ, 0x8 ;  /* 0xffffff8005137811 */ /* 0x000fe400078f40ff */
[----:B------:R-:W-:Y:S02]  /*3620*/  IADD3 R6, R30, -0x80, RZ ;  /* 0xffffff801e067810 */ /* 0x000fe40007ffe0ff */
[----:B------:R-:W-:Y:S02]  /*3630*/  SHF.R.U32.HI R5, RZ, 0x10, R5 ;  /* 0x00000010ff057819 */ /* 0x000fe40000011605 */
[----:B------:R-:W-:Y:S01]  /*3640*/  IADD3 R30, R31, -0x80, RZ ;  /* 0xffffff801f1e7810 */ /* 0x000fe20007ffe0ff */
[----:B------:R-:W4:Y:S01]  /*3650*/  I2F.F16 R29, R29 ;  /* 0x0000001d001d7306 */ /* 0x000f220000200c00 */
[----:B------:R-:W-:Y:S01]  /*3660*/  IADD3 R31, R4, -0x80, RZ ;  /* 0xffffff80041f7810 */ /* 0x000fe20007ffe0ff */
[----:B---3--:R-:W-:Y:S01]  /*3670*/  HADD2.F32 R42, -RZ, R27.H0_H0 ;  /* 0x2000001bff2a7230 */ /* 0x008fe20000004100 */
[----:B------:R-:W-:-:S02]  /*3680*/  LOP3.LUT R5, R5, 0xff, RZ, 0xc0, !PT ;  /* 0x000000ff05057812 */ /* 0x000fc400078ec0ff */
[----:B------:R-:W-:Y:S02]  /*3690*/  SHF.R.U32.HI R40, RZ, 0x10, R7 ;  /* 0x00000010ff287819 */ /* 0x000fe40000011607 */
[----:B------:R-:W-:Y:S01]  /*36a0*/  IADD3 R5, R5, -0x80, RZ ;  /* 0xffffff8005057810 */ /* 0x000fe20007ffe0ff */
[----:B------:R-:W-:Y:S01]  /*36b0*/  I2F.F16 R6, R6 ;  /* 0x0000000600067306 */ /* 0x000fe20000200c00 */
[----:B------:R-:W-:Y:S01]  /*36c0*/  LOP3.LUT R40, R40, 0xff, RZ, 0xc0, !PT ;  /* 0x000000ff28287812 */ /* 0x000fe200078ec0ff */
[----:B-1----:R-:W-:Y:S01]  /*36d0*/  HADD2.F32 R4, -RZ, R12.H0_H0 ;  /* 0x2000000cff047230 */ /* 0x002fe20000004100 */
[----:B------:R-:W-:Y:S01]  /*36e0*/  LEA.HI R17, R7, 0xffffff80, RZ, 0x8 ;  /* 0xffffff8007117811 */ /* 0x000fe200078f40ff */
[----:B0-----:R-:W-:Y:S01]  /*36f0*/  HADD2.F32 R7, -RZ, R38.H0_H0 ;  /* 0x20000026ff077230 */ /* 0x001fe20000004100 */
[----:B------:R-:W-:Y:S01]  /*3700*/  IADD3 R40, R40, -0x80, RZ ;  /* 0xffffff8028287810 */ /* 0x000fe20007ffe0ff */
[----:B------:R-:W-:Y:S02]  /*3710*/  HADD2.F32 R38, -RZ, R12.H1_H1 ;  /* 0x3000000cff267230 */ /* 0x000fe40000004100 */
[----:B------:R-:W0:Y:S01]  /*3720*/  I2F.F16 R31, R31 ;  /* 0x0000001f001f7306 */ /* 0x000e220000200c00 */
[----:B----4-:R-:W-:-:S07]  /*3730*/  HADD2.F32 R29, -RZ, R29.H0_H0 ;  /* 0x2000001dff1d7230 */ /* 0x010fce0000004100 */
        /* <DEDUP_REMOVED lines=29> */
[--C-:B------:R-:W-:Y:S01]  /*3910*/  SHF.R.U32.HI R4, RZ, 0x8, R8.reuse ;  /* 0x00000008ff047819 */ /* 0x100fe20000011608 */
[----:B------:R-:W-:Y:S01]  /*3920*/  VIADD R12, R41, 0xffffff80 ;  /* 0xffffff80290c7836 */ /* 0x000fe20000000000 */
[----:B------:R-:W-:Y:S02]  /*3930*/  IADD3 R41, R31, -0x80, RZ ;  /* 0xffffff801f297810 */ /* 0x000fe40007ffe0ff */
        /* <DEDUP_REMOVED lines=8> */
[----:B------:R-:W-:Y:S02]  /*39c0*/  LOP3.LUT R39, R9, 0xff, RZ, 0xc0, !PT ;  /* 0x000000ff09277812 */ /* 0x000fe400078ec0ff */
[----:B------:R-:W-:Y:S02]  /*39d0*/  IADD3 R30, R31, -0x80, RZ ;  /* 0xffffff801f1e7810 */ /* 0x000fe40007ffe0ff */
[----:B------:R-:W-:-:S02]  /*39e0*/  LOP3.LUT R31, R4, 0xff, RZ, 0xc0, !PT ;  /* 0x000000ff041f7812 */ /* 0x000fc400078ec0ff */
[----:B------:R-:W0:Y:S01]  /*39f0*/  LDS.64 R4, [UR4+0x38] ;  /* 0x00003804ff047984 */ /* 0x000e220008000a00 */
[----:B------:R-:W-:Y:S01]  /*3a00*/  IADD3 R39, R39, -0x80, RZ ;  /* 0xffffff8027277810 */ /* 0x000fe20007ffe0ff */
[----:B------:R-:W1:Y:S01]  /*3a10*/  I2F.F16 R8, R8 ;  /* 0x0000000800087306 */ /* 0x000e620000200c00 */
[----:B------:R-:W-:Y:S02]  /*3a20*/  SHF.R.U32.HI R19, RZ, 0x10, R10 ;  /* 0x00000010ff137819 */ /* 0x000fe4000001160a */
[----:B------:R-:W-:Y:S02]  /*3a30*/  LOP3.LUT R6, R10, 0xff, RZ, 0xc0, !PT ;  /* 0x000000ff0a067812 */ /* 0x000fe400078ec0ff */
[----:B------:R-:W-:Y:S02]  /*3a40*/  LOP3.LUT R19, R19, 0xff, RZ, 0xc0, !PT ;  /* 0x000000ff13137812 */ /* 0x000fe400078ec0ff */
[----:B------:R-:W-:Y:S01]  /*3a50*/  IADD3 R6, R6, -0x80, RZ ;  /* 0xffffff8006067810 */ /* 0x000fe20007ffe0ff */
[----:B------:R2:W3:Y:S01]  /*3a60*/  I2F.F16 R15, R39 ;  /* 0x00000027000f7306 */ /* 0x0004e20000200c00 */
[----:B------:R-:W-:-:S02]  /*3a70*/  LEA.HI R14, R9, 0xffffff80, RZ, 0x8 ;  /* 0xffffff80090e7811 */ /* 0x000fc400078f40ff */
[----:B------:R-:W-:-:S04]  /*3a80*/  SHF.R.U32.HI R9, RZ, 0x10, R9 ;  /* 0x00000010ff097819 */ /* 0x000fc80000011609 */
[----:B------:R-:W-:Y:S01]  /*3a90*/  LOP3.LUT R9, R9, 0xff, RZ, 0xc0, !PT ;  /* 0x000000ff09097812 */ /* 0x000fe200078ec0ff */
[----:B------:R-:W4:Y:S01]  /*3aa0*/  I2F.F16 R6, R6 ;  /* 0x0000000600067306 */ /* 0x000f220000200c00 */
[----:B--2---:R-:W-:Y:S01]  /*3ab0*/  IADD3 R39, R31, -0x80, RZ ;  /* 0xffffff801f277810 */ /* 0x004fe20007ffe0ff */
[----:B------:R-:W-:Y:S01]  /*3ac0*/  HADD2.F32 R31, -RZ, R7.H0_H0 ;  /* 0x20000007ff1f7230 */ /* 0x000fe20000004100 */
[----:B------:R-:W-:Y:S01]  /*3ad0*/  IADD3 R9, R9, -0x80, RZ ;  /* 0xffffff8009097810 */ /* 0x000fe20007ffe0ff */
[----:B-1----:R-:W-:-:S03]  /*3ae0*/  HADD2.F32 R8, -RZ, R8.H0_H0 ;  /* 0x20000008ff087230 */ /* 0x002fc60000004100 */
[----:B------:R-:W-:Y:S01]  /*3af0*/  FFMA.FTZ R38, R40, R31, R38 ;  /* 0x0000001f28267223 */ /* 0x000fe20000010026 */
[----:B------:R-:W-:Y:S01]  /*3b00*/  HADD2.F32 R31, -RZ, R13.H1_H1 ;  /* 0x3000000dff1f7230 */ /* 0x000fe20000004100 */
[----:B------:R-:W-:Y:S01]  /*3b10*/  SHF.R.U32.HI R40, RZ, 0x8, R10 ;  /* 0x00000008ff287819 */ /* 0x000fe2000001160a */
[----:B------:R1:W2:Y:S03]  /*3b20*/  I2F.F16 R7, R39 ;  /* 0x0000002700077306 */ /* 0x0002a60000200c00 */
[----:B------:R-:W-:Y:S01]  /*3b30*/  LOP3.LUT R40, R40, 0xff, RZ, 0xc0, !PT ;  /* 0x000000ff28287812 */ /* 0x000fe200078ec0ff */
[----:B------:R-:W-:Y:S01]  /*3b40*/  FFMA.FTZ R29, R31, R18, R29 ;  /* 0x000000121f1d7223 */ /* 0x000fe2000001001d */
[----:B------:R-:W-:Y:S01]  /*3b50*/  SHF.R.U32.HI R18, RZ, 0x8, R11 ;  /* 0x00000008ff127819 */ /* 0x000fe2000001160b */
[----:B------:R-:W-:Y:S01]  /*3b60*/  FFMA.FTZ R27, R42, R31, R27 ;  /* 0x0000001f2a1b7223 */ /* 0x000fe2000001001b */
[----:B------:R-:W-:Y:S01]  /*3b70*/  IADD3 R13, R40, -0x80, RZ ;  /* 0xffffff80280d7810 */ /* 0x000fe20007ffe0ff */
[----:B------:R-:W2:Y:S01]  /*3b80*/  I2F.F16 R30, R30 ;  /* 0x0000001e001e7306 */ /* 0x000ea20000200c00 */
[----:B-1----:R-:W-:Y:S01]  /*3b90*/  HADD2.F32 R39, -RZ, R20.H0_H0 ;  /* 0x20000014ff277230 */ /* 0x002fe20000004100 */
[----:B------:R-:W-:Y:S01]  /*3ba0*/  IADD3 R20, R19, -0x80, RZ ;  /* 0xffffff8013147810 */ /* 0x000fe20007ffe0ff */
[----:B------:R-:W-:Y:S01]  /*3bb0*/  HADD2.F32 R19, -RZ, R17.H0_H0 ;  /* 0x20000011ff137230 */ /* 0x000fe20000004100 */
[----:B------:R-:W-:Y:S01]  /*3bc0*/  LOP3.LUT R18, R18, 0xff, RZ, 0xc0, !PT ;  /* 0x000000ff12127812 */ /* 0x000fe200078ec0ff */
[----:B---3--:R-:W-:-:S02]  /*3bd0*/  HADD2.F32 R40, -RZ, R15.H0_H0 ;  /* 0x2000000fff287230 */ /* 0x008fc40000004100 */
[C---:B------:R-:W-:Y:S01]  /*3be0*/  FFMA.FTZ R28, R31.reuse, R39, R28 ;  /* 0x000000271f1c7223 */ /* 0x040fe2000001001c */
[----:B------:R-:W-:Y:S01]  /*3bf0*/  SHF.R.U32.HI R39, RZ, 0x10, R11 ;  /* 0x00000010ff277819 */ /* 0x000fe2000001160b */
[----:B------:R-:W-:Y:S01]  /*3c00*/  FFMA.FTZ R38, R31, R19, R38 ;  /* 0x000000131f267223 */ /* 0x000fe20000010026 */
[----:B------:R-:W-:Y:S01]  /*3c10*/  IADD3 R31, R18, -0x80, RZ ;  /* 0xffffff80121f7810 */ /* 0x000fe20007ffe0ff */
[----:B------:R-:W1:Y:S01]  /*3c20*/  I2F.F16 R13, R13 ;  /* 0x0000000d000d7306 */ /* 0x000e620000200c00 */
[----:B------:R-:W-:Y:S01]  /*3c30*/  LOP3.LUT R39, R39, 0xff, RZ, 0xc0, !PT ;  /* 0x000000ff27277812 */ /* 0x000fe200078ec0ff */
[----:B0-----:R-:W-:Y:S01]  /*3c40*/  HADD2.F32 R18, -RZ, R4.H0_H0 ;  /* 0x20000004ff127230 */ /* 0x001fe20000004100 */
[----:B------:R-:W-:Y:S01]  /*3c50*/  LEA.HI R19, R10, 0xffffff80, RZ, 0x8 ;  /* 0xffffff800a137811 */ /* 0x000fe200078f40ff */
[----:B----4-:R-:W-:Y:S01]  /*3c60*/  HADD2.F32 R41, -RZ, R6.H0_H0 ;  /* 0x20000006ff297230 */ /* 0x010fe20000004100 */
[----:B------:R-:W-:Y:S01]  /*3c70*/  LEA.HI R11, R11, 0xffffff80, RZ, 0x8 ;  /* 0xffffff800b0b7811 */ /* 0x000fe200078f40ff */
[----:B------:R-:W-:-:S02]  /*3c80*/  VIADD R39, R39, 0xffffff80 ;  /* 0xffffff8027277836 */ /* 0x000fc40000000000 */
[C---:B------:R-:W-:Y:S01]  /*3c90*/  FFMA.FTZ R29, R18.reuse, R40, R29 ;  /* 0x00000028121d7223 */ /* 0x040fe2000001001d */
[----:B------:R0:W3:Y:S01]  /*3ca0*/  I2F.F16 R10, R31 ;  /* 0x0000001f000a7306 */ /* 0x0000e20000200c00 */
[----:B------:R-:W-:Y:S02]  /*3cb0*/  HADD2.F32 R4, -RZ, R4.H1_H1 ;  /* 0x30000004ff047230 */ /* 0x000fe40000004100 */
[----:B--2---:R-:W-:Y:S02]  /*3cc0*/  HADD2.F32 R6, -RZ, R7.H0_H0 ;  /* 0x20000007ff067230 */ /* 0x004fe40000004100 */
[----:B------:R-:W-:Y:S01]  /*3cd0*/  FFMA.FTZ R7, R18, R41, R28 ;  /* 0x0000002912077223 */ /* 0x000fe2000001001c */
[----:B------:R-:W-:Y:S02]  /*3ce0*/  HADD2.F32 R30, -RZ, R30.H0_H0 ;  /* 0x2000001eff1e7230 */ /* 0x000fe40000004100 */
[----:B-1----:R-:W-:Y:S01]  /*3cf0*/  HADD2.F32 R13, -RZ, R13.H0_H0 ;  /* 0x2000000dff0d7230 */ /* 0x002fe20000004100 */
[----:B------:R1:W2:Y:S01]  /*3d00*/  I2F.F16 R17, R20 ;  /* 0x0000001400117306 */ /* 0x0002a20000200c00 */
[----:B0-----:R-:W-:-:S02]  /*3d10*/  HADD2.F32 R31, -RZ, R26.H0_H0 ;  /* 0x2000001aff1f7230 */ /* 0x001fc40000004100 */
[C---:B------:R-:W-:Y:S01]  /*3d20*/  FFMA.FTZ R29, R4.reuse, R6, R29 ;  /* 0x00000006041d7223 */ /* 0x040fe2000001001d */
[----:B------:R-:W-:Y:S01]  /*3d30*/  FFMA.FTZ R7, R4, R13, R7 ;  /* 0x0000000d04077223 */ /* 0x000fe20000010007 */
[----:B------:R-:W-:Y:S02]  /*3d40*/  HADD2.F32 R13, -RZ, R2.H1_H1 ;  /* 0x30000002ff0d7230 */ /* 0x000fe40000004100 */
[----:B------:R-:W-:Y:S01]  /*3d50*/  FFMA.FTZ R38, R18, R31, R38 ;  /* 0x0000001f12267223 */ /* 0x000fe20000010026 */
[----:B---3--:R-:W-:Y:S01]  /*3d60*/  HADD2.F32 R31, -RZ, R10.H0_H0 ;  /* 0x2000000aff1f7230 */ /* 0x008fe20000004100 */
[----:B------:R-:W0:Y:S01]  /*3d70*/  I2F.F16 R9, R9 ;  /* 0x0000000900097306 */ /* 0x000e220000200c00 */
[----:B-1----:R-:W-:Y:S02]  /*3d80*/  HADD2.F32 R20, -RZ, R12.H0_H0 ;  /* 0x2000000cff147230 */ /* 0x002fe40000004100 */
[--C-:B------:R-:W-:Y:S02]  /*3d90*/  HADD2.F32 R12, -RZ, R5.reuse.H0_H0 ;  /* 0x20000005ff0c7230 */ /* 0x100fe40000004100 */
[----:B------:R-:W-:Y:S01]  /*3da0*/  FFMA.FTZ R31, R4, R31, R38 ;  /* 0x0000001f041f7223 */ /* 0x000fe20000010026 */
[----:B------:R-:W-:-:S02]  /*3db0*/  HADD2.F32 R5, -RZ, R5.H1_H1 ;  /* 0x30000005ff057230 */ /* 0x000fc40000004100 */
[----:B------:R-:W-:Y:S01]  /*3dc0*/  FFMA.FTZ R27, R20, R18, R27 ;  /* 0x00000012141b7223 */ /* 0x000fe2000001001b */
[----:B--2---:R-:W-:Y:S01]  /*3dd0*/  HADD2.F32 R17, -RZ, R17.H0_H0 ;  /* 0x20000011ff117230 */ /* 0x004fe20000004100 */
[----:B------:R-:W1:Y:S02]  /*3de0*/  I2F.F16 R15, R39 ;  /* 0x00000027000f7306 */ /* 0x000e640000200c00 */
[----:B------:R-:W-:Y:S02]  /*3df0*/  FFMA.FTZ R27, R8, R4, R27 ;  /* 0x00000004081b7223 */ /* 0x000fe4000001001b */
[----:B------:R-:W-:Y:S02]  /*3e00*/  FFMA.FTZ R7, R12, R17, R7 ;  /* 0x000000110c077223 */ /* 0x000fe40000010007 */
[----:B------:R-:W-:Y:S01]  /*3e10*/  FFMA.FTZ R27, R30, R12, R27 ;  /* 0x0000000c1e1b7223 */ /* 0x000fe2000001001b */
[----:B0-----:R-:W-:Y:S01]  /*3e20*/  HADD2.F32 R9, -RZ, R9.H0_H0 ;  /* 0x20000009ff097230 */ /* 0x001fe20000004100 */
[----:B------:R-:W0:Y:S04]  /*3e30*/  I2F.F16 R19, R19 ;  /* 0x0000001300137306 */ /* 0x000e280000200c00 */
[----:B------:R-:W-:Y:S01]  /*3e40*/  FFMA.FTZ R4, R12, R9, R29 ;  /* 0x000000090c047223 */ /* 0x000fe2000001001d */
[----:B------:R-:W-:-:S02]  /*3e50*/  HADD2.F32 R9, -RZ, R0.H1_H1 ;  /* 0x30000000ff097230 */ /* 0x000fc40000004100 */
[----:B-1----:R-:W-:Y:S01]  /*3e60*/  HADD2.F32 R8, -RZ, R15.H0_H0 ;  /* 0x2000000fff087230 */ /* 0x002fe20000004100 */
[----:B------:R-:W1:Y:S04]  /*3e70*/  I2F.F16 R16, R16 ;  /* 0x0000001000107306 */ /* 0x000e680000200c00 */
[----:B------:R-:W-:Y:S01]  /*3e80*/  FFMA.FTZ R12, R12, R8, R31 ;  /* 0x000000080c0c7223 */ /* 0x000fe2000001001f */
[----:B0-----:R-:W-:-:S03]  /*3e90*/  HADD2.F32 R6, -RZ, R19.H0_H0 ;  /* 0x20000013ff067230 */ /* 0x001fc60000004100 */
[----:B------:R-:W0:Y:S02]  /*3ea0*/  I2F.F16 R14, R14 ;  /* 0x0000000e000e7306 */ /* 0x000e240000200c00 */
[----:B------:R-:W-:Y:S01]  /*3eb0*/  FFMA.FTZ R6, R5, R6, R7 ;  /* 0x0000000605067223 */ /* 0x000fe20000010007 */
[----:B------:R-:W-:Y:S02]  /*3ec0*/  HADD2.F32 R7, -RZ, R0.H0_H0 ;  /* 0x20000000ff077230 */ /* 0x000fe40000004100 */
[----:B-1----:R-:W-:-:S03]  /*3ed0*/  HADD2.F32 R16, -RZ, R16.H0_H0 ;  /* 0x20000010ff107230 */ /* 0x002fc60000004100 */
[----:B------:R-:W1:Y:S02]  /*3ee0*/  I2F.F16 R11, R11 ;  /* 0x0000000b000b7306 */ /* 0x000e640000200c00 */
[----:B------:R-:W-:Y:S01]  /*3ef0*/  FFMA.FTZ R16, R16, R5, R27 ;  /* 0x0000000510107223 */ /* 0x000fe2000001001b */
[----:B0-----:R-:W-:-:S03]  /*3f00*/  HADD2.F32 R14, -RZ, R14.H0_H0 ;  /* 0x2000000eff0e7230 */ /* 0x001fc60000004100 */
[----:B------:R-:W-:Y:S02]  /*3f10*/  FMUL.FTZ R16, R7, R16 ;  /* 0x0000001007107220 */ /* 0x000fe40000410000 */
[----:B------:R-:W-:-:S03]  /*3f20*/  FFMA.FTZ R4, R5, R14, R4 ;  /* 0x0000000e05047223 */ /* 0x000fc60000010004 */
[----:B------:R-:W-:Y:S01]  /*3f30*/  F2FP.F16.F32.PACK_AB R16, RZ, R16 ;  /* 0x00000010ff10723e */ /* 0x000fe200000000ff */
[----:B-1----:R-:W-:Y:S02]  /*3f40*/  HADD2.F32 R8, -RZ, R11.H0_H0 ;  /* 0x2000000bff087230 */ /* 0x002fe40000004100 */
        /* <DEDUP_REMOVED lines=12> */
.L_x_4708:
[----:B------:R-:W-:Y:S01]  /*4010*/  IADD3 R21, R21, 0x20, RZ ;  /* 0x0000002015157810 */ /* 0x000fe20007ffe0ff */
[----:B------:R-:W-:Y:S01]  /*4020*/  IMAD.WIDE R24, R37, 0x8, R24 ;  /* 0x0000000825187825 */ /* 0x000fe200078e0218 */
[----:B------:R-:W-:Y:S02]  /*4030*/  UIADD3 UR4, UR4, 0x40, URZ ;  /* 0x0000004004047890 */ /* 0x000fe4000fffe03f */
[----:B------:R-:W-:Y:S01]  /*4040*/  ISETP.GE.AND P0, PT, R21, UR5, PT ;  /* 0x0000000515007c0c */ /* 0x000fe2000bf06270 */
[----:B0-----:R-:W-:Y:S01]  /*4050*/  IMAD.WIDE R16, R37, 0x8, R22 ;  /* 0x0000000825107825 */ /* 0x001fe200078e0216 */
[----:B------:R-:W-:Y:S02]  /*4060*/  ISETP.LT.AND P2, PT, R21, R36, PT ;  /* 0x000000241500720c */ /* 0x000fe40003f41270 */
[----:B------:R-:W-:Y:S02]  /*4070*/  MOV R12, R24 ;  /* 0x00000018000c7202 */ /* 0x000fe40000000f00 */
[----:B------:R-:W-:-:S09]  /*4080*/  MOV R13, R25 ;  /* 0x00000019000d7202 */ /* 0x000fd20000000f00 */
[----:B------:R-:W-:Y:S05]  /*4090*/  @!P0 BRA P2, `(.L_x_4709) ;  /* 0xffffffcc00348947 */ /* 0x000fea000103ffff */
.L_x_4704:
[----:B------:R-:W-:Y:S01]  /*40a0*/  ISETP.GE.AND P0, PT, R21, R36, PT ;  /* 0x000000241500720c */ /* 0x000fe20003f06270 */
[----:B------:R-:W-:-:S03]  /*40b0*/  ULDC UR5, c[0x0][0x25c] ;  /* 0x0000970000057ab9 */ /* 0x000fc60000000800 */
[----:B------:R-:W-:-:S13]  /*40c0*/  ISETP.GE.OR P0, PT, R21, UR5, P0 ;  /* 0x0000000515007c0c */ /* 0x000fda0008706670 */
[----:B------:R-:W-:Y:S05]  /*40d0*/  @P0 BRA `(.L_x_4710) ;  /* 0x0000001800180947 */ /* 0x000fea0003800000 */
[----:B------:R-:W0:Y:S01]  /*40e0*/  LDC R20, c[0x0][0x23c] ;  /* 0x00008f00ff147b82 */ /* 0x000e220000000800 */
[----:B------:R-:W-:Y:S01]  /*40f0*/  SHF.R.S32.HI R22, RZ, 0x1f, R37 ;  /* 0x0000001fff167819 */ /* 0x000fe20000011425 */
[----:B------:R-:W-:-:S06]  /*4100*/  ULDC UR5, c[0x0][0x25c] ;  /* 0x0000970000057ab9 */ /* 0x000fcc0000000800 */
.L_x_4713:
[----:B------:R-:W-:-:S13]  /*4110*/  ISETP.NE.AND P0, PT, R21, R3, PT ;  /* 0x000000031500720c */ /* 0x000fda0003f05270 */
[----:B-----5:R-:W1:Y:S01]  /*4120*/  @!P0 LDC.64 R8, c[0x0][0x248] ;  /* 0x00009200ff088b82 */ /* 0x020e620000000a00 */
[----:B------:R-:W-:Y:S02]  /*4130*/  @!P0 IADD3 R34, R34, 0x1, RZ ;  /* 0x0000000122228810 */ /* 0x000fe40007ffe0ff */
[----:B------:R-:W-:Y:S02]  /*4140*/  @!P0 LEA R5, R21, 0x1, 0x1 ;  /* 0x0000000115058811 */ /* 0x000fe400078e08ff */
[----:B------:R-:W-:Y:S02]  /*4150*/  @!P0 LEA R10, R34, R1, 0x3 ;  /* 0x00000001220a8211 */ /* 0x000fe400078e18ff */
[----:B------:R-:W-:-:S04]  /*4160*/  MOV R24, R16 ;  /* 0x0000001000187202 */ /* 0x000fc80000000f00 */
[----:B------:R-:W2:Y:S01]  /*4170*/  @!P0 LDL.64 R10, [R10] ;  /* 0x000000000a0a8983 */ /* 0x000ea20000100a00 */
[----:B------:R-:W-:Y:S01]  /*4180*/  MOV R25, R17 ;  /* 0x0000001100197202 */ /* 0x000fe20000000f00 */
[----:B-1----:R-:W-:-:S04]  /*4190*/  @!P0 IMAD.WIDE R8, R5, 0x2, R8 ;  /* 0x0000000205088825 */ /* 0x002fc800078e0208 */
        /* <DEDUP_REMOVED lines=18> */
[--C-:B------:R-:W-:Y:S02]  /*42c0*/  SHF.R.U32.HI R26, RZ, 0xc, R5.reuse ;  /* 0x0000000cff1a7819 */ /* 0x100fe40000011605 */
[----:B------:R-:W-:-:S02]  /*42d0*/  SHF.R.U32.HI R30, RZ, 0x6, R5 ;  /* 0x00000006ff1e7819 */ /* 0x000fc40000011605 */
[----:B------:R-:W-:Y:S02]  /*42e0*/  LOP3.LUT R5, R7, 0x3f003f, RZ, 0xc0, !PT ;  /* 0x003f003f07057812 */ /* 0x000fe400078ec0ff */
[----:B------:R-:W-:Y:S02]  /*42f0*/  LOP3.LUT R43, R43, 0x64006400, RZ, 0xfc, !PT ;  /* 0x640064002b2b7812 */ /* 0x000fe400078efcff */
[----:B-1----:R-:W-:Y:S02]  /*4300*/  LOP3.LUT R39, R4, 0x64006400, RZ, 0xfc, !PT ;  /* 0x6400640004277812 */ /* 0x002fe400078efcff */
        /* <DEDUP_REMOVED lines=8> */
[----:B0-----:R-:W-:Y:S01]  /*4390*/  HFMA2.MMA R4, R43, R16, RZ ;  /* 0x000000102b047235 */ /* 0x001fe200000000ff */
[----:B------:R-:W-:Y:S01]  /*43a0*/  LOP3.LUT R31, R6, 0x3f003f, RZ, 0xc0, !PT ;  /* 0x003f003f061f7812 */ /* 0x000fe200078ec0ff */
[----:B------:R-:W-:Y:S01]  /*43b0*/  HADD2 R5, R5, -1056, -1056 ;  /* 0xe420e42005057430 */ /* 0x000fe20000000000 */
[--C-:B------:R-:W-:Y:S01]  /*43c0*/  SHF.R.U32.HI R27, RZ, 0xc, R6.reuse ;  /* 0x0000000cff1b7819 */ /* 0x100fe20000011606 */
[----:B------:R-:W-:Y:S01]  /*43d0*/  HFMA2 R39, R39, R16, RZ.H0_H0 ;  /* 0x0000001027277231 */ /* 0x000fe200000400ff */
[----:B------:R-:W-:Y:S01]  /*43e0*/  SHF.R.U32.HI R6, RZ, 0x6, R6 ;  /* 0x00000006ff067819 */ /* 0x000fe20000011606 */
[----:B------:R-:W-:Y:S01]  /*43f0*/  HADD2 R30, R29, -1056, -1056 ;  /* 0xe420e4201d1e7430 */ /* 0x000fe20000000000 */
[--C-:B------:R-:W-:Y:S01]  /*4400*/  SHF.R.U32.HI R28, RZ, 0xc, R7.reuse ;  /* 0x0000000cff1c7819 */ /* 0x100fe20000011607 */
[----:B------:R-:W-:Y:S01]  /*4410*/  HFMA2.MMA R4, R5, R17, R4 ;  /* 0x0000001105047235 */ /* 0x000fe20000000004 */
[----:B------:R-:W-:Y:S01]  /*4420*/  SHF.R.U32.HI R7, RZ, 0x6, R7 ;  /* 0x00000006ff077819 */ /* 0x000fe20000011607 */
[----:B------:R-:W-:Y:S01]  /*4430*/  HFMA2 R5, R30, R17, R39 ;  /* 0x000000111e057231 */ /* 0x000fe20000000027 */
        /* <DEDUP_REMOVED lines=9> */
[----:B------:R-:W-:Y:S01]  /*44d0*/  HFMA2.MMA R31, R31, R16, RZ ;  /* 0x000000101f1f7235 */ /* 0x000fe200000000ff */
[----:B------:R-:W-:Y:S01]  /*44e0*/  HADD2 R39, R6, -1056, -1056 ;  /* 0xe420e42006277430 */ /* 0x000fe20000000000 */
[----:B------:R-:W-:Y:S01]  /*44f0*/  LOP3.LUT R28, R28, 0xf000f, RZ, 0xc0, !PT ;  /* 0x000f000f1c1c7812 */ /* 0x000fe200078ec0ff */
[----:B------:R-:W-:Y:S01]  /*4500*/  HFMA2 R16, R41, R16, RZ.H0_H0 ;  /* 0x0000001029107231 */ /* 0x000fe200000400ff */
[----:B------:R-:W-:-:S03]  /*4510*/  LOP3.LUT R23, R23, 0xf000f, RZ, 0xc0, !PT ;  /* 0x000f000f17177812 */ /* 0x000fc600078ec0ff */
[----:B------:R-:W-:Y:S01]  /*4520*/  HFMA2 R16, R39, R17, R16 ;  /* 0x0000001127107231 */ /* 0x000fe20000000010 */
[----:B------:R-:W-:Y:S01]  /*4530*/  HFMA2.MMA R31, R30, R17, R31 ;  /* 0x000000111e1f7235 */ /* 0x000fe2000000001f */
[----:B--2---:R-:W-:Y:S02]  /*4540*/  LOP3.LUT R7, R8, 0x3f003f, RZ, 0xc0, !PT ;  /* 0x003f003f08077812 */ /* 0x004fe400078ec0ff */
        /* <DEDUP_REMOVED lines=8> */
[----:B------:R-:W-:Y:S01]  /*45d0*/  SHF.R.U32.HI R29, RZ, 0x6, R10 ;  /* 0x00000006ff1d7819 */ /* 0x000fe2000001160a */
[----:B------:R-:W-:Y:S01]  /*45e0*/  HFMA2 R5, R6, R18, R5 ;  /* 0x0000001206057231 */ /* 0x000fe20000000005 */
[----:B------:R-:W-:Y:S01]  /*45f0*/  SHF.R.U32.HI R6, RZ, 0x6, R8 ;  /* 0x00000006ff067819 */ /* 0x000fe20000011608 */
[-C--:B------:R-:W-:Y:S01]  /*4600*/  HFMA2.MMA R17, R7, R18.reuse, R4 ;  /* 0x0000001207117235 */ /* 0x080fe20000000004 */
[----:B------:R-:W-:Y:S01]  /*4610*/  SHF.R.U32.HI R7, RZ, 0x6, R9 ;  /* 0x00000006ff077819 */ /* 0x000fe20000011609 */
[----:B------:R-:W-:Y:S01]  /*4620*/  HADD2 R38, R38, -1056, -1056 ;  /* 0xe420e42026267430 */ /* 0x000fe20000000000 */
[----:B------:R-:W-:Y:S02]  /*4630*/  LOP3.LUT R6, R6, 0x3f003f, RZ, 0xc0, !PT ;  /* 0x003f003f06067812 */ /* 0x000fe400078ec0ff */
[----:B------:R-:W-:Y:S02]  /*4640*/  LOP3.LUT R29, R29, 0x3f003f, RZ, 0xc0, !PT ;  /* 0x003f003f1d1d7812 */ /* 0x000fe400078ec0ff */
[----:B------:R-:W-:Y:S01]  /*4650*/  LOP3.LUT R30, R30, 0x64006400, RZ, 0xfc, !PT ;  /* 0x640064001e1e7812 */ /* 0x000fe200078efcff */
[----:B------:R-:W-:Y:S01]  /*4660*/  HFMA2.MMA R4, R38, R18, R31 ;  /* 0x0000001226047235 */ /* 0x000fe2000000001f */
[----:B------:R-:W-:-:S02]  /*4670*/  LOP3.LUT R7, R7, 0x3f003f, RZ, 0xc0, !PT ;  /* 0x003f003f07077812 */ /* 0x000fc400078ec0ff */
[----:B------:R-:W-:Y:S01]  /*4680*/  LOP3.LUT R6, R6, 0x64006400, RZ, 0xfc, !PT ;  /* 0x6400640006067812 */ /* 0x000fe200078efcff */
[----:B------:R-:W-:Y:S01]  /*4690*/  HADD2 R39, R30, -1056, -1056 ;  /* 0xe420e4201e277430 */ /* 0x000fe20000000000 */
        /* <DEDUP_REMOVED lines=8> */
[----:B------:R-:W-:Y:S01]  /*4720*/  HADD2 R16, R7, -1056, -1056 ;  /* 0xe420e42007107430 */ /* 0x000fe20000000000 */
[-C--:B------:R-:W-:Y:S01]  /*4730*/  HFMA2.MMA R17, R6, R19.reuse, R17 ;  /* 0x0000001306117235 */ /* 0x080fe20000000011 */
[----:B---3--:R-:W-:Y:S01]  /*4740*/  SHF.R.U32.HI R11, RZ, 0x8, R15 ;  /* 0x00000008ff0b7819 */ /* 0x008fe2000001160f */
[----:B------:R-:W-:Y:S01]  /*4750*/  HFMA2.MMA R18, R29, R19, R4 ;  /* 0x000000131d127235 */ /* 0x000fe20000000004 */
[----:B------:R-:W-:Y:S01]  /*4760*/  HFMA2 R16, R16, R19, R5 ;  /* 0x0000001310107231 */ /* 0x000fe20000000005 */
[----:B------:R-:W-:Y:S01]  /*4770*/  LOP3.LUT R31, R31, 0x64006400, RZ, 0xfc, !PT ;  /* 0x640064001f1f7812 */ /* 0x000fe200078efcff */
[----:B------:R-:W0:Y:S01]  /*4780*/  LDS.128 R4, [UR4+0x10] ;  /* 0x00001004ff047984 */ /* 0x000e220008000c00 */
[----:B------:R-:W-:-:S02]  /*4790*/  SHF.R.U32.HI R29, RZ, 0xc, R8 ;  /* 0x0000000cff1d7819 */ /* 0x000fc40000011608 */
[----:B------:R-:W-:Y:S01]  /*47a0*/  LOP3.LUT R11, R28, 0x300030, R11, 0xf8, !PT ;  /* 0x003000301c0b7812 */ /* 0x000fe200078ef80b */
[----:B------:R-:W-:Y:S01]  /*47b0*/  HADD2 R31, R31, -1056, -1056 ;  /* 0xe420e4201f1f7430 */ /* 0x000fe20000000000 */
[----:B------:R-:W-:Y:S02]  /*47c0*/  SHF.R.U32.HI R28, RZ, 0xa, R13 ;  /* 0x0000000aff1c7819 */ /* 0x000fe4000001160d */
[----:B------:R-:W-:Y:S01]  /*47d0*/  SHF.R.U32.HI R8, RZ, 0x8, R12 ;  /* 0x00000008ff087819 */ /* 0x000fe2000001160c */
[----:B------:R-:W-:Y:S01]  /*47e0*/  HFMA2 R19, R31, R19, R30 ;  /* 0x000000131f137231 */ /* 0x000fe2000000001e */
[----:B------:R-:W-:Y:S02]  /*47f0*/  SHF.R.U32.HI R30, RZ, 0xc, R9 ;  /* 0x0000000cff1e7819 */ /* 0x000fe40000011609 */
[----:B------:R-:W-:Y:S02]  /*4800*/  SHF.R.U32.HI R31, RZ, 0xc, R10 ;  /* 0x0000000cff1f7819 */ /* 0x000fe4000001160a */
[----:B------:R-:W-:-:S02]  /*4810*/  SHF.R.U32.HI R9, RZ, 0x8, R13 ;  /* 0x00000008ff097819 */ /* 0x000fc4000001160d */
[----:B------:R-:W-:Y:S02]  /*4820*/  SHF.R.U32.HI R10, RZ, 0x8, R14 ;  /* 0x00000008ff0a7819 */ /* 0x000fe4000001160e */
[----:B------:R-:W-:Y:S02]  /*4830*/  LOP3.LUT R9, R26, 0x300030, R9, 0xf8, !PT ;  /* 0x003000301a097812 */ /* 0x000fe400078ef809 */
[----:B------:R-:W-:Y:S02]  /*4840*/  LOP3.LUT R10, R27, 0x300030, R10, 0xf8, !PT ;  /* 0x003000301b0a7812 */ /* 0x000fe400078ef80a */
[----:B------:R-:W-:Y:S02]  /*4850*/  LOP3.LUT R26, R29, 0xf000f, RZ, 0xc0, !PT ;  /* 0x000f000f1d1a7812 */ /* 0x000fe400078ec0ff */
[----:B------:R-:W-:Y:S02]  /*4860*/  LOP3.LUT R27, R30, 0xf000f, RZ, 0xc0, !PT ;  /* 0x000f000f1e1b7812 */ /* 0x000fe400078ec0ff */
[----:B------:R-:W-:-:S02]  /*4870*/  LOP3.LUT R30, R31, 0xf000f, RZ, 0xc0, !PT ;  /* 0x000f000f1f1e7812 */ /* 0x000fc400078ec0ff */
[----:B------:R-:W-:Y:S02]  /*4880*/  SHF.R.U32.HI R29, RZ, 0xa, R14 ;  /* 0x0000000aff1d7819 */ /* 0x000fe4000001160e */
[----:B------:R-:W-:Y:S02]  /*4890*/  LOP3.LUT R28, R27, 0x300030, R28, 0xf8, !PT ;  /* 0x003000301b1c7812 */ /* 0x000fe400078ef81c */
[----:B------:R-:W-:Y:S02]  /*48a0*/  LOP3.LUT R8, R23, 0x300030, R8, 0xf8, !PT ;  /* 0x0030003017087812 */ /* 0x000fe400078ef808 */
[----:B------:R-:W-:Y:S02]  /*48b0*/  LOP3.LUT R27, R30, 0x300030, R29, 0xf8, !PT ;  /* 0x003000301e1b7812 */ /* 0x000fe400078ef81d */
[----:B------:R-:W-:Y:S02]  /*48c0*/  SHF.R.U32.HI R23, RZ, 0xa, R12 ;  /* 0x0000000aff177819 */ /* 0x000fe4000001160c */
[----:B------:R-:W-:-:S02]  /*48d0*/  LOP3.LUT R29, R12, 0x3f003f, RZ, 0xc0, !PT ;  /* 0x003f003f0c1d7812 */ /* 0x000fc400078ec0ff */
[----:B------:R-:W-:Y:S02]  /*48e0*/  LOP3.LUT R38, R38, 0xf000f, RZ, 0xc0, !PT ;  /* 0x000f000f26267812 */ /* 0x000fe400078ec0ff */
[----:B------:R-:W-:Y:S02]  /*48f0*/  SHF.R.U32.HI R31, RZ, 0xa, R15 ;  /* 0x0000000aff1f7819 */ /* 0x000fe4000001160f */
[----:B------:R-:W-:Y:S02]  /*4900*/  LOP3.LUT R23, R26, 0x300030, R23, 0xf8, !PT ;  /* 0x003000301a177812 */ /* 0x000fe400078ef817 */
[----:B------:R-:W-:Y:S02]  /*4910*/  LOP3.LUT R30, R13, 0x3f003f, RZ, 0xc0, !PT ;  /* 0x003f003f0d1e7812 */ /* 0x000fe400078ec0ff */
[----:B------:R-:W-:Y:S02]  /*4920*/  LOP3.LUT R29, R29, 0x64006400, RZ, 0xfc, !PT ;  /* 0x640064001d1d7812 */ /* 0x000fe400078efcff */
[----:B------:R-:W-:-:S02]  /*4930*/  LOP3.LUT R26, R38, 0x300030, R31, 0xf8, !PT ;  /* 0x00300030261a7812 */ /* 0x000fc400078ef81f */
[----:B------:R-:W-:Y:S01]  /*4940*/  SHF.R.U32.HI R13, RZ, 0x6, R13 ;  /* 0x00000006ff0d7819 */ /* 0x000fe2000001160d */
[----:B------:R-:W-:Y:S01]  /*4950*/  HADD2 R40, R29, -1056, -1056 ;  /* 0xe420e4201d287430 */ /* 0x000fe20000000000 */
[----:B------:R-:W-:Y:S02]  /*4960*/  LOP3.LUT R38, R14, 0x3f003f, RZ, 0xc0, !PT ;  /* 0x003f003f0e267812 */ /* 0x000fe400078ec0ff */
[----:B------:R-:W-:Y:S02]  /*4970*/  SHF.R.U32.HI R12, RZ, 0x6, R12 ;  /* 0x00000006ff0c7819 */ /* 0x000fe4000001160c */
[----:B------:R-:W-:Y:S01]  /*4980*/  LOP3.LUT R31, R30, 0x64006400, RZ, 0xfc, !PT ;  /* 0x640064001e1f7812 */ /* 0x000fe200078efcff */
[----:B0-----:R-:W-:Y:S01]  /*4990*/  HFMA2.MMA R17, R40, R4, R17 ;  /* 0x0000000428117235 */ /* 0x001fe20000000011 */
[----:B------:R-:W-:Y:S02]  /*49a0*/  LOP3.LUT R13, R13, 0x3f003f, RZ, 0xc0, !PT ;  /* 0x003f003f0d0d7812 */ /* 0x000fe400078ec0ff */
[----:B------:R-:W-:Y:S01]  /*49b0*/  SHF.R.U32.HI R14, RZ, 0x6, R14 ;  /* 0x00000006ff0e7819 */ /* 0x000fe2000001160e */
[----:B------:R-:W-:Y:S01]  /*49c0*/  HADD2 R31, R31, -1056, -1056 ;  /* 0xe420e4201f1f7430 */ /* 0x000fe20000000000 */
[----:B------:R-:W-:-:S02]  /*49d0*/  LOP3.LUT R29, R38, 0x64006400, RZ, 0xfc, !PT ;  /* 0x64006400261d7812 */ /* 0x000fc400078efcff */
[----:B------:R-:W-:Y:S01]  /*49e0*/  LOP3.LUT R12, R12, 0x3f003f, RZ, 0xc0, !PT ;  /* 0x003f003f0c0c7812 */ /* 0x000fe200078ec0ff */
[----:B------:R-:W-:Y:S01]  /*49f0*/  HFMA2 R16, R31, R4, R16 ;  /* 0x000000041f107231 */ /* 0x000fe20000000010 */
[----:B------:R-:W-:Y:S01]  /*4a00*/  LOP3.LUT R30, R15, 0x3f003f, RZ, 0xc0, !PT ;  /* 0x003f003f0f1e7812 */ /* 0x000fe200078ec0ff */
[----:B------:R-:W-:Y:S01]  /*4a10*/  HADD2 R29, R29, -1056, -1056 ;  /* 0xe420e4201d1d7430 */ /* 0x000fe20000000000 */
[----:B------:R-:W-:Y:S02]  /*4a20*/  SHF.R.U32.HI R15, RZ, 0x6, R15 ;  /* 0x00000006ff0f7819 */ /* 0x000fe4000001160f */
[----:B------:R-:W-:Y:S02]  /*4a30*/  LOP3.LUT R13, R13, 0x64006400, RZ, 0xfc, !PT ;  /* 0x640064000d0d7812 */ /* 0x000fe400078efcff */
[----:B------:R-:W-:Y:S01]  /*4a40*/  LOP3.LUT R14, R14, 0x3f003f, RZ, 0xc0, !PT ;  /* 0x003f003f0e0e7812 */ /* 0x000fe200078ec0ff */
[----:B------:R-:W-:Y:S01]  /*4a50*/  HFMA2.MMA R18, R29, R4, R18 ;  /* 0x000000041d127235 */ /* 0x000fe20000000012 */
        /* <DEDUP_REMOVED lines=8> */
[-C--:B------:R-:W-:Y:S01]  /*4ae0*/  HFMA2 R16, R13, R5.reuse, R16 ;  /* 0x000000050d107231 */ /* 0x080fe20000000010 */
[----:B------:R-:W-:Y:S01]  /*4af0*/  LOP3.LUT R8, R8, 0x64006400, RZ, 0xfc, !PT ;  /* 0x6400640008087812 */ /* 0x000fe200078efcff */
[----:B------:R-:W-:Y:S01]  /*4b00*/  HADD2 R13, R14, -1056, -1056 ;  /* 0xe420e4200e0d7430 */ /* 0x000fe20000000000 */
[-C--:B------:R-:W-:Y:S01]  /*4b10*/  HFMA2.MMA R17, R12, R5.reuse, R17 ;  /* 0x000000050c117235 */ /* 0x080fe20000000011 */
[----:B------:R-:W-:Y:S01]  /*4b20*/  HFMA2 R19, R30, R4, R19 ;  /* 0x000000041e137231 */ /* 0x000fe20000000013 */
[----:B------:R-:W-:Y:S01]  /*4b30*/  LOP3.LUT R10, R10, 0x64006400, RZ, 0xfc, !PT ;  /* 0x640064000a0a7812 */ /* 0x000fe200078efcff */
[----:B------:R-:W-:Y:S01]  /*4b40*/  HADD2 R4, R15, -1056, -1056 ;  /* 0xe420e4200f047430 */ /* 0x000fe20000000000 */
[----:B------:R-:W-:Y:S01]  /*4b50*/  LOP3.LUT R11, R11, 0x64006400, RZ, 0xfc, !PT ;  /* 0x640064000b0b7812 */ /* 0x000fe200078efcff */
[----:B------:R-:W-:Y:S01]  /*4b60*/  HADD2 R8, R8, -1056, -1056 ;  /* 0xe420e42008087430 */ /* 0x000fe20000000000 */
[----:B------:R-:W-:Y:S01]  /*4b70*/  HFMA2.MMA R18, R13, R5, R18 ;  /* 0x000000050d127235 */ /* 0x000fe20000000012 */
[----:B------:R-:W-:Y:S01]  /*4b80*/  HFMA2 R19, R4, R5, R19 ;  /* 0x0000000504137231 */ /* 0x000fe20000000013 */
[----:B------:R-:W-:Y:S01]  /*4b90*/  LOP3.LUT R23, R23, 0x64006400, RZ, 0xfc, !PT ;  /* 0x6400640017177812 */ /* 0x000fe200078efcff */
[----:B------:R-:W-:Y:S01]  /*4ba0*/  HADD2 R5, R10, -1056, -1056 ;  /* 0xe420e4200a057430 */ /* 0x000fe20000000000 */
[----:B------:R-:W-:Y:S01]  /*4bb0*/  LOP3.LUT R27, R27, 0x64006400, RZ, 0xfc, !PT ;  /* 0x640064001b1b7812 */ /* 0x000fe200078efcff */
[----:B------:R-:W-:Y:S01]  /*4bc0*/  HADD2 R4, R11, -1056, -1056 ;  /* 0xe420e4200b047430 */ /* 0x000fe20000000000 */
[----:B------:R-:W-:Y:S01]  /*4bd0*/  HFMA2.MMA R17, R8, R6, R17 ;  /* 0x0000000608117235 */ /* 0x000fe20000000011 */
[----:B------:R-:W-:-:S02]  /*4be0*/  LOP3.LUT R9, R9, 0x64006400, RZ, 0xfc, !PT ;  /* 0x6400640009097812 */ /* 0x000fc400078efcff */
[-C--:B------:R-:W-:Y:S01]  /*4bf0*/  HFMA2 R19, R4, R6.reuse, R19 ;  /* 0x0000000604137231 */ /* 0x080fe20000000013 */
[----:B------:R-:W-:Y:S01]  /*4c00*/  HFMA2.MMA R18, R5, R6, R18 ;  /* 0x0000000605127235 */ /* 0x000fe20000000012 */
[----:B------:R-:W-:Y:S01]  /*4c10*/  HADD2 R4, R23, -1056, -1056 ;  /* 0xe420e42017047430 */ /* 0x000fe20000000000 */
[----:B------:R-:W-:Y:S01]  /*4c20*/  LOP3.LUT R28, R28, 0x64006400, RZ, 0xfc, !PT ;  /* 0x640064001c1c7812 */ /* 0x000fe200078efcff */
[----:B------:R-:W-:Y:S01]  /*4c30*/  HADD2 R27, R27, -1056, -1056 ;  /* 0xe420e4201b1b7430 */ /* 0x000fe20000000000 */
[----:B------:R-:W-:Y:S01]  /*4c40*/  LOP3.LUT R26, R26, 0x64006400, RZ, 0xfc, !PT ;  /* 0x640064001a1a7812 */ /* 0x000fe200078efcff */
[----:B------:R-:W-:Y:S02]  /*4c50*/  HADD2 R9, R9, -1056, -1056 ;  /* 0xe420e42009097430 */ /* 0x000fe40000000000 */
[-C--:B------:R-:W-:Y:S01]  /*4c60*/  HFMA2.MMA R17, R4, R7.reuse, R17 ;  /* 0x0000000704117235 */ /* 0x080fe20000000011 */
[----:B------:R-:W-:Y:S01]  /*4c70*/  HADD2 R5, R28, -1056, -1056 ;  /* 0xe420e4201c057430 */ /* 0x000fe20000000000 */
[----:B------:R-:W-:Y:S01]  /*4c80*/  HFMA2.MMA R18, R27, R7, R18 ;  /* 0x000000071b127235 */ /* 0x000fe20000000012 */
        /* <DEDUP_REMOVED lines=12> */
.L_x_4711:
[----:B------:R-:W-:Y:S05]  /*4d50*/  @P1 BRA `(.L_x_4712) ;  /* 0x0000000800d81947 */ /* 0x000fea0003800000 */
[----:B-----5:R-:W-:Y:S01]  /*4d60*/  IMAD R5, R22, 0xc, RZ ;  /* 0x0000000c16057824 */ /* 0x020fe200078e02ff */
        /* <DEDUP_REMOVED lines=12> */
[--C-:B------:R-:W-:Y:S02]  /*4e30*/  SHF.R.U32.HI R26, RZ, 0xc, R5.reuse ;  /* 0x0000000cff1a7819 */ /* 0x100fe40000011605 */
[----:B------:R-:W-:-:S02]  /*4e40*/  SHF.R.U32.HI R5, RZ, 0x6, R5 ;  /* 0x00000006ff057819 */ /* 0x000fc40000011605 */
[----:B-1----:R-:W-:Y:S02]  /*4e50*/  LOP3.LUT R38, R40, 0x64006400, RZ, 0xfc, !PT ;  /* 0x6400640028267812 */ /* 0x002fe400078efcff */
[----:B------:R-:W-:Y:S02]  /*4e60*/  LOP3.LUT R41, R6, 0x3f003f, RZ, 0xc0, !PT ;  /* 0x003f003f06297812 */ /* 0x000fe400078ec0ff */
[----:B------:R-:W-:Y:S02]  /*4e70*/  LOP3.LUT R29, R29, 0x3f003f, RZ, 0xc0, !PT ;  /* 0x003f003f1d1d7812 */ /* 0x000fe400078ec0ff */
[----:B------:R-:W-:Y:S01]  /*4e80*/  LOP3.LUT R39, R5, 0x3f003f, RZ, 0xc0, !PT ;  /* 0x003f003f05277812 */ /* 0x000fe200078ec0ff */
[----:B------:R-:W-:Y:S01]  /*4e90*/  HADD2 R5, R38, -1056, -1056 ;  /* 0xe420e42026057430 */ /* 0x000fe20000000000 */
[----:B------:R-:W-:Y:S02]  /*4ea0*/  LOP3.LUT R31, R7, 0x3f003f, RZ, 0xc0, !PT ;  /* 0x003f003f071f7812 */ /* 0x000fe400078ec0ff */
[----:B------:R-:W-:-:S02]  /*4eb0*/  LOP3.LUT R30, R4, 0x64006400, RZ, 0xfc, !PT ;  /* 0x64006400041e7812 */ /* 0x000fc400078efcff */
[----:B------:R-:W-:Y:S01]  /*4ec0*/  LOP3.LUT R4, R41, 0x64006400, RZ, 0xfc, !PT ;  /* 0x6400640029047812 */ /* 0x000fe200078efcff */
[-C--:B0-----:R-:W-:Y:S01]  /*4ed0*/  HFMA2.MMA R5, R5, R16.reuse, RZ ;  /* 0x0000001005057235 */ /* 0x081fe200000000ff */
[----:B------:R-:W-:Y:S01]  /*4ee0*/  LOP3.LUT R38, R29, 0x64006400, RZ, 0xfc, !PT ;  /* 0x640064001d267812 */ /* 0x000fe200078efcff */
[----:B------:R-:W-:Y:S01]  /*4ef0*/  HADD2 R29, R30, -1056, -1056 ;  /* 0xe420e4201e1d7430 */ /* 0x000fe20000000000 */
[----:B------:R-:W-:Y:S01]  /*4f00*/  LOP3.LUT R40, R39, 0x64006400, RZ, 0xfc, !PT ;  /* 0x6400640027287812 */ /* 0x000fe200078efcff */
[----:B------:R-:W-:Y:S01]  /*4f10*/  HADD2 R39, R4, -1056, -1056 ;  /* 0xe420e42004277430 */ /* 0x000fe20000000000 */
[----:B------:R-:W-:Y:S01]  /*4f20*/  LOP3.LUT R31, R31, 0x64006400, RZ, 0xfc, !PT ;  /* 0x640064001f1f7812 */ /* 0x000fe200078efcff */
[----:B------:R-:W-:Y:S01]  /*4f30*/  HADD2 R30, R38, -1056, -1056 ;  /* 0xe420e420261e7430 */ /* 0x000fe20000000000 */
[--C-:B------:R-:W-:Y:S01]  /*4f40*/  SHF.R.U32.HI R27, RZ, 0xc, R6.reuse ;  /* 0x0000000cff1b7819 */ /* 0x100fe20000011606 */
[----:B------:R-:W-:Y:S01]  /*4f50*/  HADD2 R38, R40, -1056, -1056 ;  /* 0xe420e42028267430 */ /* 0x000fe20000000000 */
[----:B------:R-:W-:Y:S01]  /*4f60*/  SHF.R.U32.HI R6, RZ, 0x6, R6 ;  /* 0x00000006ff067819 */ /* 0x000fe20000011606 */
[----:B------:R-:W-:Y:S01]  /*4f70*/  HADD2 R31, R31, -1056, -1056 ;  /* 0xe420e4201f1f7430 */ /* 0x000fe20000000000 */
[----:B------:R-:W-:Y:S01]  /*4f80*/  HFMA2.MMA R4, R39, R16, RZ ;  /* 0x0000001027047235 */ /* 0x000fe200000000ff */
[-C--:B------:R-:W-:Y:S01]  /*4f90*/  HFMA2 R40, R29, R16.reuse, RZ.H0_H0 ;  /* 0x000000101d287231 */ /* 0x080fe200000400ff */
[----:B------:R-:W-:Y:S01]  /*4fa0*/  LOP3.LUT R29, R6, 0x3f003f, RZ, 0xc0, !PT ;  /* 0x003f003f061d7812 */ /* 0x000fe200078ec0ff */
[----:B------:R-:W-:Y:S01]  /*4fb0*/  HFMA2 R16, R31, R16, RZ.H0_H0 ;  /* 0x000000101f107231 */ /* 0x000fe200000400ff */
[--C-:B------:R-:W-:Y:S01]  /*4fc0*/  SHF.R.U32.HI R28, RZ, 0xc, R7.reuse ;  /* 0x0000000cff1c7819 */ /* 0x100fe20000011607 */
[----:B------:R-:W-:Y:S01]  /*4fd0*/  HFMA2 R6, R38, R17, R40 ;  /* 0x0000001126067231 */ /* 0x000fe20000000028 */
[----:B------:R-:W-:Y:S01]  /*4fe0*/  SHF.R.U32.HI R7, RZ, 0x6, R7 ;  /* 0x00000006ff077819 */ /* 0x000fe20000011607 */
[----:B------:R-:W-:Y:S01]  /*4ff0*/  HFMA2.MMA R5, R30, R17, R5 ;  /* 0x000000111e057235 */ /* 0x000fe20000000005 */
[----:B------:R-:W-:-:S02]  /*5000*/  LOP3.LUT R31, R29, 0x64006400, RZ, 0xfc, !PT ;  /* 0x640064001d1f7812 */ /* 0x000fc400078efcff */
[----:B---3--:R-:W-:Y:S02]  /*5010*/  LOP3.LUT R29, R8, 0x3f003f, RZ, 0xc0, !PT ;  /* 0x003f003f081d7812 */ /* 0x008fe400078ec0ff */
[----:B------:R-:W-:Y:S01]  /*5020*/  LOP3.LUT R7, R7, 0x3f003f, RZ, 0xc0, !PT ;  /* 0x003f003f07077812 */ /* 0x000fe200078ec0ff */
        /* <DEDUP_REMOVED lines=14> */
[----:B------:R-:W-:Y:S01]  /*5110*/  LOP3.LUT R30, R11, 0x3f003f, RZ, 0xc0, !PT ;  /* 0x003f003f0b1e7812 */ /* 0x000fe200078ec0ff */
[----:B------:R-:W-:Y:S01]  /*5120*/  HFMA2 R16, R31, R17, R16 ;  /* 0x000000111f107231 */ /* 0x000fe20000000010 */
[----:B------:R-:W-:Y:S01]  /*5130*/  SHF.R.U32.HI R17, RZ, 0x6, R9 ;  /* 0x00000006ff117819 */ /* 0x000fe20000011609 */
[----:B------:R-:W-:Y:S01]  /*5140*/  HFMA2 R6, R7, R18, R6 ;  /* 0x0000001207067231 */ /* 0x000fe20000000006 */
[-C--:B------:R-:W-:Y:S01]  /*5150*/  HFMA2.MMA R4, R29, R18.reuse, R4 ;  /* 0x000000121d047235 */ /* 0x080fe20000000004 */
[----:B------:R-:W-:Y:S01]  /*5160*/  SHF.R.U32.HI R7, RZ, 0x6, R8 ;  /* 0x00000006ff077819 */ /* 0x000fe20000011608 */
[----:B------:R-:W-:Y:S01]  /*5170*/  HFMA2.MMA R5, R40, R18, R5 ;  /* 0x0000001228057235 */ /* 0x000fe20000000005 */
[----:B------:R-:W-:-:S02]  /*5180*/  SHF.R.U32.HI R29, RZ, 0x6, R10 ;  /* 0x00000006ff1d7819 */ /* 0x000fc4000001160a */
[----:B------:R-:W-:Y:S02]  /*5190*/  LOP3.LUT R30, R30, 0x64006400, RZ, 0xfc, !PT ;  /* 0x640064001e1e7812 */ /* 0x000fe400078efcff */
[----:B------:R-:W-:Y:S02]  /*51a0*/  LOP3.LUT R7, R7, 0x3f003f, RZ, 0xc0, !PT ;  /* 0x003f003f07077812 */ /* 0x000fe400078ec0ff */
[----:B------:R-:W-:Y:S01]  /*51b0*/  LOP3.LUT R29, R29, 0x3f003f, RZ, 0xc0, !PT ;  /* 0x003f003f1d1d7812 */ /* 0x000fe200078ec0ff */
[----:B------:R-:W-:Y:S01]  /*51c0*/  HADD2 R39, R30, -1056, -1056 ;  /* 0xe420e4201e277430 */ /* 0x000fe20000000000 */
[----:B------:R-:W-:Y:S02]  /*51d0*/  LOP3.LUT R17, R17, 0x3f003f, RZ, 0xc0, !PT ;  /* 0x003f003f11117812 */ /* 0x000fe400078ec0ff */
[----:B------:R-:W-:Y:S01]  /*51e0*/  LOP3.LUT R7, R7, 0x64006400, RZ, 0xfc, !PT ;  /* 0x6400640007077812 */ /* 0x000fe200078efcff */
[----:B------:R-:W-:Y:S01]  /*51f0*/  HFMA2 R30, R39, R18, R16 ;  /* 0x00000012271e7231 */ /* 0x000fe20000000010 */
[----:B------:R-:W-:-:S02]  /*5200*/  LOP3.LUT R29, R29, 0x64006400, RZ, 0xfc, !PT ;  /* 0x640064001d1d7812 */ /* 0x000fc400078efcff */
[----:B------:R-:W-:Y:S01]  /*5210*/  LOP3.LUT R17, R17, 0x64006400, RZ, 0xfc, !PT ;  /* 0x6400640011117812 */ /* 0x000fe200078efcff */
[----:B------:R-:W-:Y:S01]  /*5220*/  HADD2 R16, R7, -1056, -1056 ;  /* 0xe420e42007107430 */ /* 0x000fe20000000000 */
[----:B------:R-:W-:Y:S01]  /*5230*/  SHF.R.U32.HI R31, RZ, 0x6, R11 ;  /* 0x00000006ff1f7819 */ /* 0x000fe2000001160b */
[----:B------:R-:W-:Y:S01]  /*5240*/  HADD2 R29, R29, -1056, -1056 ;  /* 0xe420e4201d1d7430 */ /* 0x000fe20000000000 */
[----:B------:R-:W-:Y:S01]  /*5250*/  LOP3.LUT R27, R27, 0xf000f, RZ, 0xc0, !PT ;  /* 0x000f000f1b1b7812 */ /* 0x000fe200078ec0ff */
[----:B------:R-:W-:Y:S01]  /*5260*/  HADD2 R7, R17, -1056, -1056 ;  /* 0xe420e42011077430 */ /* 0x000fe20000000000 */
[----:B------:R-:W-:Y:S01]  /*5270*/  LOP3.LUT R31, R31, 0x3f003f, RZ, 0xc0, !PT ;  /* 0x003f003f1f1f7812 */ /* 0x000fe200078ec0ff */
[-C--:B------:R-:W-:Y:S01]  /*5280*/  HFMA2.MMA R17, R16, R19.reuse, R5 ;  /* 0x0000001310117235 */ /* 0x080fe20000000005 */
[----:B------:R-:W-:Y:S01]  /*5290*/  LOP3.LUT R28, R28, 0xf000f, RZ, 0xc0, !PT ;  /* 0x000f000f1c1c7812 */ /* 0x000fe200078ec0ff */
[----:B------:R-:W-:Y:S01]  /*52a0*/  HFMA2 R16, R7, R19, R6 ;  /* 0x0000001307107231 */ /* 0x000fe20000000006 */
[----:B------:R-:W-:Y:S01]  /*52b0*/  HFMA2.MMA R18, R29, R19, R4 ;  /* 0x000000131d127235 */ /* 0x000fe20000000004 */
[----:B------:R-:W-:Y:S01]  /*52c0*/  LOP3.LUT R31, R31, 0x64006400, RZ, 0xfc, !PT ;  /* 0x640064001f1f7812 */ /* 0x000fe200078efcff */
[----:B------:R-:W0:Y:S01]  /*52d0*/  LDS.128 R4, [UR4+0x30] ;  /* 0x00003004ff047984 */ /* 0x000e220008000c00 */
[----:B----4-:R-:W-:-:S02]  /*52e0*/  SHF.R.U32.HI R11, RZ, 0x8, R15 ;  /* 0x00000008ff0b7819 */ /* 0x010fc4000001160f */
[----:B------:R-:W-:Y:S01]  /*52f0*/  SHF.R.U32.HI R29, RZ, 0xc, R8 ;  /* 0x0000000cff1d7819 */ /* 0x000fe20000011608 */
[----:B------:R-:W-:Y:S01]  /*5300*/  HADD2 R31, R31, -1056, -1056 ;  /* 0xe420e4201f1f7430 */ /* 0x000fe20000000000 */
[----:B------:R-:W-:Y:S02]  /*5310*/  LOP3.LUT R11, R28, 0x300030, R11, 0xf8, !PT ;  /* 0x003000301c0b7812 */ /* 0x000fe400078ef80b */
        /* <DEDUP_REMOVED lines=12> */
[----:B------:R-:W-:Y:S02]  /*53e0*/  LOP3.LUT R30, R31, 0xf000f, RZ, 0xc0, !PT ;  /* 0x000f000f1f1e7812 */ /* 0x000fe400078ec0ff */
[----:B------:R-:W-:Y:S02]  /*53f0*/  SHF.R.U32.HI R29, RZ, 0xa, R14 ;  /* 0x0000000aff1d7819 */ /* 0x000fe4000001160e */
[----:B------:R-:W-:Y:S02]  /*5400*/  LOP3.LUT R28, R27, 0x300030, R28, 0xf8, !PT ;  /* 0x003000301b1c7812 */ /* 0x000fe400078ef81c */
[----:B------:R-:W-:Y:S02]  /*5410*/  LOP3.LUT R8, R23, 0x300030, R8, 0xf8, !PT ;  /* 0x0030003017087812 */ /* 0x000fe400078ef808 */
[----:B------:R-:W-:-:S02]  /*5420*/  LOP3.LUT R27, R30, 0x300030, R29, 0xf8, !PT ;  /* 0x003000301e1b7812 */ /* 0x000fc400078ef81d */
[----:B------:R-:W-:Y:S02]  /*5430*/  SHF.R.U32.HI R23, RZ, 0xa, R12 ;  /* 0x0000000aff177819 */ /* 0x000fe4000001160c */
[----:B------:R-:W-:Y:S02]  /*5440*/  LOP3.LUT R29, R12, 0x3f003f, RZ, 0xc0, !PT ;  /* 0x003f003f0c1d7812 */ /* 0x000fe400078ec0ff */
[----:B------:R-:W-:Y:S02]  /*5450*/  LOP3.LUT R38, R38, 0xf000f, RZ, 0xc0, !PT ;  /* 0x000f000f26267812 */ /* 0x000fe400078ec0ff */
[----:B------:R-:W-:Y:S02]  /*5460*/  SHF.R.U32.HI R31, RZ, 0xa, R15 ;  /* 0x0000000aff1f7819 */ /* 0x000fe4000001160f */
[----:B------:R-:W-:Y:S02]  /*5470*/  LOP3.LUT R23, R26, 0x300030, R23, 0xf8, !PT ;  /* 0x003000301a177812 */ /* 0x000fe400078ef817 */
[----:B------:R-:W-:-:S02]  /*5480*/  LOP3.LUT R30, R13, 0x3f003f, RZ, 0xc0, !PT ;  /* 0x003f003f0d1e7812 */ /* 0x000fc400078ec0ff */
[----:B------:R-:W-:Y:S02]  /*5490*/  LOP3.LUT R29, R29, 0x64006400, RZ, 0xfc, !PT ;  /* 0x640064001d1d7812 */ /* 0x000fe400078efcff */
[----:B------:R-:W-:Y:S02]  /*54a0*/  LOP3.LUT R26, R38, 0x300030, R31, 0xf8, !PT ;  /* 0x00300030261a7812 */ /* 0x000fe400078ef81f */
[----:B------:R-:W-:Y:S01]  /*54b0*/  SHF.R.U32.HI R13, RZ, 0x6, R13 ;  /* 0x00000006ff0d7819 */ /* 0x000fe2000001160d */
[----:B------:R-:W-:Y:S01]  /*54c0*/  HADD2 R40, R29, -1056, -1056 ;  /* 0xe420e4201d287430 */ /* 0x000fe20000000000 */
[----:B------:R-:W-:Y:S02]  /*54d0*/  LOP3.LUT R38, R14, 0x3f003f, RZ, 0xc0, !PT ;  /* 0x003f003f0e267812 */ /* 0x000fe400078ec0ff */
[----:B------:R-:W-:Y:S02]  /*54e0*/  SHF.R.U32.HI R12, RZ, 0x6, R12 ;  /* 0x00000006ff0c7819 */ /* 0x000fe4000001160c */
[----:B------:R-:W-:Y:S01]  /*54f0*/  LOP3.LUT R31, R30, 0x64006400, RZ, 0xfc, !PT ;  /* 0x640064001e1f7812 */ /* 0x000fe200078efcff */
[----:B0-----:R-:W-:Y:S01]  /*5500*/  HFMA2.MMA R17, R40, R4, R17 ;  /* 0x0000000428117235 */ /* 0x001fe20000000011 */
[----:B------:R-:W-:-:S02]  /*5510*/  LOP3.LUT R13, R13, 0x3f003f, RZ, 0xc0, !PT ;  /* 0x003f003f0d0d7812 */ /* 0x000fc400078ec0ff */
[----:B------:R-:W-:Y:S01]  /*5520*/  SHF.R.U32.HI R14, RZ, 0x6, R14 ;  /* 0x00000006ff0e7819 */ /* 0x000fe2000001160e */
[----:B------:R-:W-:Y:S01]  /*5530*/  HADD2 R31, R31, -1056, -1056 ;  /* 0xe420e4201f1f7430 */ /* 0x000fe20000000000 */
[----:B------:R-:W-:Y:S02]  /*5540*/  LOP3.LUT R29, R38, 0x64006400, RZ, 0xfc, !PT ;  /* 0x64006400261d7812 */ /* 0x000fe400078efcff */
[----:B------:R-:W-:Y:S01]  /*5550*/  LOP3.LUT R12, R12, 0x3f003f, RZ, 0xc0, !PT ;  /* 0x003f003f0c0c7812 */ /* 0x000fe200078ec0ff */
[----:B------:R-:W-:Y:S01]  /*5560*/  HFMA2 R16, R31, R4, R16 ;  /* 0x000000041f107231 */ /* 0x000fe20000000010 */
[----:B------:R-:W-:Y:S01]  /*5570*/  LOP3.LUT R30, R15, 0x3f003f, RZ, 0xc0, !PT ;  /* 0x003f003f0f1e7812 */ /* 0x000fe200078ec0ff */
[----:B------:R-:W-:Y:S01]  /*5580*/  HADD2 R29, R29, -1056, -1056 ;  /* 0xe420e4201d1d7430 */ /* 0x000fe20000000000 */
[----:B------:R-:W-:Y:S02]  /*5590*/  SHF.R.U32.HI R15, RZ, 0x6, R15 ;  /* 0x00000006ff0f7819 */ /* 0x000fe4000001160f */
        /* <DEDUP_REMOVED lines=50> */
.L_x_4712:
[----:B------:R-:W-:Y:S01]  /*58c0*/  VIADD R21, R21, 0x20 ;  /* 0x0000002015157836 */ /* 0x000fe20000000000 */
[----:B------:R-:W-:Y:S01]  /*58d0*/  UIADD3 UR4, UR4, 0x40, URZ ;  /* 0x0000004004047890 */ /* 0x000fe2000fffe03f */
[----:B------:R-:W-:-:S03]  /*58e0*/  IMAD.WIDE.U32 R16, R37, 0x18, R24 ;  /* 0x0000001825107825 */ /* 0x000fc600078e0018 */
[C---:B------:R-:W-:Y:S01]  /*58f0*/  ISETP.GE.AND P0, PT, R21.reuse, UR5, PT ;  /* 0x0000000515007c0c */ /* 0x040fe2000bf06270 */
[----:B-----5:R-:W-:Y:S01]  /*5900*/  IMAD R5, R22, 0x18, RZ ;  /* 0x0000001816057824 */ /* 0x020fe200078e02ff */
[----:B------:R-:W-:-:S04]  /*5910*/  ISETP.LT.AND P2, PT, R21, R36, PT ;  /* 0x000000241500720c */ /* 0x000fc80003f41270 */
[----:B------:R-:W-:-:S09]  /*5920*/  IADD3 R17, R17, R5, RZ ;  /* 0x0000000511117210 */ /* 0x000fd20007ffe0ff */
[----:B------:R-:W-:Y:S05]  /*5930*/  @!P0 BRA P2, `(.L_x_4713) ;  /* 0xffffffe400f48947 */ /* 0x000fea000103ffff */
.L_x_4710:
[----:B------:R-:W-:Y:S01]  /*5940*/  ISETP.GE.AND P0, PT, R21, R36, PT ;  /* 0x000000241500720c */ /* 0x000fe20003f06270 */
[----:B------:R-:W-:-:S03]  /*5950*/  ULDC UR5, c[0x0][0x264] ;  /* 0x0000990000057ab9 */ /* 0x000fc60000000800 */
[----:B------:R-:W-:-:S13]  /*5960*/  ISETP.GE.OR P0, PT, R21, UR5, P0 ;  /* 0x0000000515007c0c */ /* 0x000fda0008706670 */
[----:B------:R-:W-:Y:S05]  /*5970*/  @P0 BRA `(.L_x_4714) ;  /* 0x0000002400380947 */ /* 0x000fea0003800000 */
[----:B------:R-:W-:Y:S01]  /*5980*/  SHF.R.S32.HI R20, RZ, 0x1f, R37 ;  /* 0x0000001fff147819 */ /* 0x000fe20000011425 */
[----:B------:R-:W-:-:S06]  /*5990*/  ULDC UR5, c[0x0][0x264] ;  /* 0x0000990000057ab9 */ /* 0x000fcc0000000800 */
.L_x_4716:
        /* <DEDUP_REMOVED lines=19> */
[----:B------:R-:W3:Y:S01]  /*5ad0*/  LDG.E.128.CONSTANT R4, desc[UR6][R8.64] ;  /* 0x0000000608047981 */ /* 0x000ee2000c1e9d00 */
[----:B------:R-:W-:Y:S01]  /*5ae0*/  IMAD.WIDE R42, R25, 0x4, R8 ;  /* 0x00000004192a7825 */ /* 0x000fe200078e0208 */
[----:B------:R-:W-:Y:S02]  /*5af0*/  MOV R44, 0x2c00 ;  /* 0x00002c00002c7802 */ /* 0x000fe40000000f00 */
[----:B--2---:R-:W-:Y:S02]  /*5b00*/  LOP3.LUT R10, R12, 0xf000f, RZ, 0xc0, !PT ;  /* 0x000f000f0c0a7812 */ /* 0x004fe400078ec0ff */
        /* <DEDUP_REMOVED lines=9> */
[----:B------:R0:W2:Y:S02]  /*5ba0*/  LDG.E.128.CONSTANT R8, desc[UR6][R42.64] ;  /* 0x000000062a087981 */ /* 0x0000a4000c1e9d00 */
[----:B------:R-:W-:Y:S02]  /*5bb0*/  HADD2 R31, R18, -1032, -1032 ;  /* 0xe408e408121f7430 */ /* 0x000fe40000000000 */
[----:B------:R-:W-:-:S02]  /*5bc0*/  HADD2.F32 R38, -RZ, R29.H0_H0 ;  /* 0x2000001dff267230 */ /* 0x000fc40000004100 */
[----:B------:R-:W-:Y:S02]  /*5bd0*/  HADD2 R30, R19, -1032, -1032 ;  /* 0xe408e408131e7430 */ /* 0x000fe40000000000 */
[----:B-1----:R-:W-:Y:S02]  /*5be0*/  HADD2.F32 R19, -RZ, R22.H0_H0 ;  /* 0x20000016ff137230 */ /* 0x002fe40000004100 */
[----:B------:R-:W-:Y:S02]  /*5bf0*/  HADD2.F32 R18, -RZ, R37.H0_H0 ;  /* 0x20000025ff127230 */ /* 0x000fe40000004100 */
[----:B------:R-:W-:Y:S02]  /*5c00*/  HADD2.F32 R24, -RZ, R31.H0_H0 ;  /* 0x2000001fff187230 */ /* 0x000fe40000004100 */
[----:B------:R-:W-:Y:S01]  /*5c10*/  FFMA.FTZ R27, R19, R38, RZ ;  /* 0x00000026131b7223 */ /* 0x000fe200000100ff */
[----:B------:R-:W-:Y:S02]  /*5c20*/  HADD2.F32 R26, -RZ, R30.H0_H0 ;  /* 0x2000001eff1a7230 */ /* 0x000fe40000004100 */
[----:B------:R-:W-:Y:S01]  /*5c30*/  FFMA.FTZ R28, R18, R19, RZ ;  /* 0x00000013121c7223 */ /* 0x000fe200000100ff */
[----:B------:R-:W-:-:S02]  /*5c40*/  HADD2.F32 R38, -RZ, R22.H1_H1 ;  /* 0x30000016ff267230 */ /* 0x000fc40000004100 */
[C---:B------:R-:W-:Y:S01]  /*5c50*/  FFMA.FTZ R18, R19.reuse, R24, RZ ;  /* 0x0000001813127223 */ /* 0x040fe200000100ff */
[----:B------:R-:W-:Y:S02]  /*5c60*/  HADD2.F32 R31, -RZ, R31.H1_H1 ;  /* 0x3000001fff1f7230 */ /* 0x000fe40000004100 */
[----:B------:R-:W-:Y:S01]  /*5c70*/  FFMA.FTZ R19, R19, R26, RZ ;  /* 0x0000001a13137223 */ /* 0x000fe200000100ff */
[----:B------:R-:W-:Y:S02]  /*5c80*/  HADD2.F32 R37, -RZ, R37.H1_H1 ;  /* 0x30000025ff257230 */ /* 0x000fe40000004100 */
[----:B------:R-:W-:Y:S02]  /*5c90*/  HADD2.F32 R24, -RZ, R29.H1_H1 ;  /* 0x3000001dff187230 */ /* 0x000fe40000004100 */
[----:B------:R-:W-:Y:S01]  /*5ca0*/  FFMA.FTZ R26, R38, R31, R18 ;  /* 0x0000001f261a7223 */ /* 0x000fe20000010012 */
[----:B------:R-:W-:Y:S01]  /*5cb0*/  HADD2.F32 R30, -RZ, R30.H1_H1 ;  /* 0x3000001eff1e7230 */ /* 0x000fe20000004100 */
[----:B------:R-:W-:Y:S01]  /*5cc0*/  LOP3.LUT R18, R12, 0xf000f0, RZ, 0xc0, !PT ;  /* 0x00f000f00c127812 */ /* 0x000fe200078ec0ff */
[----:B------:R-:W-:Y:S01]  /*5cd0*/  FFMA.FTZ R22, R37, R38, R28 ;  /* 0x0000002625167223 */ /* 0x000fe2000001001c */
[C---:B------:R-:W-:Y:S01]  /*5ce0*/  FFMA.FTZ R24, R38.reuse, R24, R27 ;  /* 0x0000001826187223 */ /* 0x040fe2000001001b */
[----:B------:R-:W-:Y:S01]  /*5cf0*/  LOP3.LUT R28, R13, 0xf000f0, RZ, 0xc0, !PT ;  /* 0x00f000f00d1c7812 */ /* 0x000fe200078ec0ff */
[----:B------:R-:W-:Y:S01]  /*5d00*/  FFMA.FTZ R27, R38, R30, R19 ;  /* 0x0000001e261b7223 */ /* 0x000fe20000010013 */
[----:B------:R-:W-:-:S02]  /*5d10*/  LOP3.LUT R30, R14, 0xf000f0, RZ, 0xc0, !PT ;  /* 0x00f000f00e1e7812 */ /* 0x000fc400078ec0ff */
[----:B------:R-:W-:Y:S02]  /*5d20*/  LOP3.LUT R38, R15, 0xf000f0, RZ, 0xc0, !PT ;  /* 0x00f000f00f267812 */ /* 0x000fe400078ec0ff */
[----:B------:R-:W-:Y:S02]  /*5d30*/  LOP3.LUT R29, R18, 0x64006400, RZ, 0xfc, !PT ;  /* 0x64006400121d7812 */ /* 0x000fe400078efcff */
[----:B------:R-:W1:Y:S01]  /*5d40*/  LDS.64 R18, [UR4+0x8] ;  /* 0x00000804ff127984 */ /* 0x000e620008000a00 */
[----:B------:R-:W-:Y:S02]  /*5d50*/  LOP3.LUT R31, R28, 0x64006400, RZ, 0xfc, !PT ;  /* 0x640064001c1f7812 */ /* 0x000fe400078efcff */
[----:B------:R-:W-:Y:S01]  /*5d60*/  LOP3.LUT R37, R30, 0x64006400, RZ, 0xfc, !PT ;  /* 0x640064001e257812 */ /* 0x000fe200078efcff */
[-C--:B------:R-:W-:Y:S01]  /*5d70*/  HFMA2 R28, R29, R44.reuse.H0_H0, -72, -72 ;  /* 0xd480d4801d1c7431 */ /* 0x080fe2000004002c */
[----:B------:R-:W-:Y:S01]  /*5d80*/  LOP3.LUT R39, R38, 0x64006400, RZ, 0xfc, !PT ;  /* 0x6400640026277812 */ /* 0x000fe200078efcff */
[-C--:B------:R-:W-:Y:S01]  /*5d90*/  HFMA2 R29, R31, R44.reuse.H0_H0, -72, -72 ;  /* 0xd480d4801f1d7431 */ /* 0x080fe2000004002c */
[----:B------:R-:W-:Y:S01]  /*5da0*/  SHF.R.U32.HI R12, RZ, 0x8, R12 ;  /* 0x00000008ff0c7819 */ /* 0x000fe2000001160c */
[----:B------:R-:W-:-:S02]  /*5db0*/  HFMA2 R30, R37, R44.H0_H0, -72, -72 ;  /* 0xd480d480251e7431 */ /* 0x000fc4000004002c */
[----:B------:R-:W-:Y:S02]  /*5dc0*/  HADD2.F32 R37, -RZ, R23.H0_H0 ;  /* 0x20000017ff257230 */ /* 0x000fe40000004100 */
[----:B------:R-:W-:Y:S02]  /*5dd0*/  HFMA2 R31, R39, R44.H0_H0, -72, -72 ;  /* 0xd480d480271f7431 */ /* 0x000fe4000004002c */
[----:B------:R-:W-:Y:S01]  /*5de0*/  HADD2.F32 R39, -RZ, R28.H0_H0 ;  /* 0x2000001cff277230 */ /* 0x000fe20000004100 */
[----:B------:R-:W-:Y:S01]  /*5df0*/  SHF.R.U32.HI R14, RZ, 0x8, R14 ;  /* 0x00000008ff0e7819 */ /* 0x000fe2000001160e */
[----:B------:R-:W-:Y:S01]  /*5e00*/  HADD2.F32 R38, -RZ, R29.H0_H0 ;  /* 0x2000001dff267230 */ /* 0x000fe20000004100 */
[----:B------:R-:W-:Y:S01]  /*5e10*/  SHF.R.U32.HI R15, RZ, 0x8, R15 ;  /* 0x00000008ff0f7819 */ /* 0x000fe2000001160f */
[----:B------:R-:W-:Y:S02]  /*5e20*/  HADD2.F32 R41, -RZ, R30.H0_H0 ;  /* 0x2000001eff297230 */ /* 0x000fe40000004100 */
[----:B------:R-:W-:Y:S01]  /*5e30*/  FFMA.FTZ R22, R39, R37, R22 ;  /* 0x0000002527167223 */ /* 0x000fe20000010016 */
[----:B------:R-:W-:-:S02]  /*5e40*/  HADD2.F32 R40, -RZ, R31.H0_H0 ;  /* 0x2000001fff287230 */ /* 0x000fc40000004100 */
[C---:B------:R-:W-:Y:S01]  /*5e50*/  FFMA.FTZ R24, R37.reuse, R38, R24 ;  /* 0x0000002625187223 */ /* 0x040fe20000010018 */
[----:B------:R-:W-:Y:S02]  /*5e60*/  HADD2.F32 R23, -RZ, R23.H1_H1 ;  /* 0x30000017ff177230 */ /* 0x000fe40000004100 */
[C---:B------:R-:W-:Y:S01]  /*5e70*/  FFMA.FTZ R26, R37.reuse, R41, R26 ;  /* 0x00000029251a7223 */ /* 0x040fe2000001001a */
[----:B------:R-:W-:Y:S01]  /*5e80*/  SHF.R.U32.HI R13, RZ, 0x8, R13 ;  /* 0x00000008ff0d7819 */ /* 0x000fe2000001160d */
[----:B------:R-:W-:Y:S01]  /*5e90*/  FFMA.FTZ R27, R37, R40, R27 ;  /* 0x00000028251b7223 */ /* 0x000fe2000001001b */
[----:B------:R-:W-:Y:S01]  /*5ea0*/  HADD2.F32 R37, -RZ, R28.H1_H1 ;  /* 0x3000001cff257230 */ /* 0x000fe20000004100 */
[----:B------:R-:W-:Y:S01]  /*5eb0*/  LOP3.LUT R38, R15, 0xf000f, RZ, 0xc0, !PT ;  /* 0x000f000f0f267812 */ /* 0x000fe200078ec0ff */
[----:B------:R-:W-:Y:S02]  /*5ec0*/  HADD2.F32 R28, -RZ, R29.H1_H1 ;  /* 0x3000001dff1c7230 */ /* 0x000fe40000004100 */
[----:B------:R-:W-:-:S02]  /*5ed0*/  HADD2.F32 R29, -RZ, R30.H1_H1 ;  /* 0x3000001eff1d7230 */ /* 0x000fc40000004100 */
[----:B------:R-:W-:Y:S01]  /*5ee0*/  FFMA.FTZ R22, R37, R23, R22 ;  /* 0x0000001725167223 */ /* 0x000fe20000010016 */
[----:B------:R-:W-:Y:S02]  /*5ef0*/  HADD2.F32 R30, -RZ, R31.H1_H1 ;  /* 0x3000001fff1e7230 */ /* 0x000fe40000004100 */
[C---:B------:R-:W-:Y:S01]  /*5f00*/  FFMA.FTZ R24, R23.reuse, R28, R24 ;  /* 0x0000001c17187223 */ /* 0x040fe20000010018 */
[----:B------:R-:W-:Y:S01]  /*5f10*/  LOP3.LUT R28, R12, 0xf000f, RZ, 0xc0, !PT ;  /* 0x000f000f0c1c7812 */ /* 0x000fe200078ec0ff */
[C---:B------:R-:W-:Y:S01]  /*5f20*/  FFMA.FTZ R26, R23.reuse, R29, R26 ;  /* 0x0000001d171a7223 */ /* 0x040fe2000001001a */
[----:B------:R-:W-:Y:S01]  /*5f30*/  LOP3.LUT R29, R14, 0xf000f, RZ, 0xc0, !PT ;  /* 0x000f000f0e1d7812 */ /* 0x000fe200078ec0ff */
[----:B------:R-:W-:Y:S01]  /*5f40*/  FFMA.FTZ R27, R23, R30, R27 ;  /* 0x0000001e171b7223 */ /* 0x000fe2000001001b */
[----:B------:R-:W-:Y:S02]  /*5f50*/  LOP3.LUT R28, R28, 0x64006400, RZ, 0xfc, !PT ;  /* 0x640064001c1c7812 */ /* 0x000fe400078efcff */
[----:B------:R-:W-:-:S02]  /*5f60*/  LOP3.LUT R23, R13, 0xf000f, RZ, 0xc0, !PT ;  /* 0x000f000f0d177812 */ /* 0x000fc400078ec0ff */
[----:B------:R-:W-:Y:S01]  /*5f70*/  LOP3.LUT R38, R38, 0x64006400, RZ, 0xfc, !PT ;  /* 0x6400640026267812 */ /* 0x000fe200078efcff */
[----:B------:R-:W-:Y:S01]  /*5f80*/  HADD2 R31, R28, -1032, -1032 ;  /* 0xe408e4081c1f7430 */ /* 0x000fe20000000000 */
[----:B------:R-:W-:Y:S01]  /*5f90*/  LOP3.LUT R28, R29, 0x64006400, RZ, 0xfc, !PT ;  /* 0x640064001d1c7812 */ /* 0x000fe200078efcff */
[----:B-1----:R-:W-:Y:S01]  /*5fa0*/  HADD2.F32 R29, -RZ, R18.H0_H0 ;  /* 0x20000012ff1d7230 */ /* 0x002fe20000004100 */
[----:B------:R-:W-:Y:S02]  /*5fb0*/  LOP3.LUT R23, R23, 0x64006400, RZ, 0xfc, !PT ;  /* 0x6400640017177812 */ /* 0x000fe400078efcff */
[----:B------:R-:W-:Y:S02]  /*5fc0*/  HADD2.F32 R37, -RZ, R31.H0_H0 ;  /* 0x2000001fff257230 */ /* 0x000fe40000004100 */
[----:B------:R-:W-:Y:S01]  /*5fd0*/  HADD2 R28, R28, -1032, -1032 ;  /* 0xe408e4081c1c7430 */ /* 0x000fe20000000000 */
[----:B------:R-:W-:Y:S01]  /*5fe0*/  LOP3.LUT R12, R12, 0xf000f0, RZ, 0xc0, !PT ;  /* 0x00f000f00c0c7812 */ /* 0x000fe200078ec0ff */
[----:B------:R-:W-:Y:S01]  /*5ff0*/  HADD2 R23, R23, -1032, -1032 ;  /* 0xe408e40817177430 */ /* 0x000fe20000000000 */
[----:B------:R-:W-:Y:S01]  /*6000*/  LOP3.LUT R14, R14, 0xf000f0, RZ, 0xc0, !PT ;  /* 0x00f000f00e0e7812 */ /* 0x000fe200078ec0ff */
[----:B------:R-:W-:Y:S01]  /*6010*/  FFMA.FTZ R30, R37, R29, R22 ;  /* 0x0000001d251e7223 */ /* 0x000fe20000010016 */
[----:B------:R-:W-:-:S02]  /*6020*/  HADD2 R22, R38, -1032, -1032 ;  /* 0xe408e40826167430 */ /* 0x000fc40000000000 */
[----:B------:R-:W-:Y:S02]  /*6030*/  HADD2.F32 R37, -RZ, R28.H0_H0 ;  /* 0x2000001cff257230 */ /* 0x000fe40000004100 */
[----:B------:R-:W-:Y:S02]  /*6040*/  HADD2.F32 R39, -RZ, R23.H0_H0 ;  /* 0x20000017ff277230 */ /* 0x000fe40000004100 */
[----:B------:R-:W-:Y:S02]  /*6050*/  HADD2.F32 R38, -RZ, R22.H0_H0 ;  /* 0x20000016ff267230 */ /* 0x000fe40000004100 */
[C---:B------:R-:W-:Y:S01]  /*6060*/  FFMA.FTZ R26, R29.reuse, R37, R26 ;  /* 0x000000251d1a7223 */ /* 0x040fe2000001001a */
[----:B------:R-:W-:Y:S02]  /*6070*/  HADD2.F32 R37, -RZ, R31.H1_H1 ;  /* 0x3000001fff257230 */ /* 0x000fe40000004100 */
[----:B------:R-:W-:Y:S01]  /*6080*/  FFMA.FTZ R24, R29, R39, R24 ;  /* 0x000000271d187223 */ /* 0x000fe20000010018 */
[----:B------:R-:W-:-:S02]  /*6090*/  HADD2.F32 R39, -RZ, R28.H1_H1 ;  /* 0x3000001cff277230 */ /* 0x000fc40000004100 */
[----:B------:R-:W-:Y:S01]  /*60a0*/  FFMA.FTZ R38, R29, R38, R27 ;  /* 0x000000261d267223 */ /* 0x000fe2000001001b */
[----:B------:R-:W-:Y:S01]  /*60b0*/  LOP3.LUT R27, R13, 0xf000f0, RZ, 0xc0, !PT ;  /* 0x00f000f00d1b7812 */ /* 0x000fe200078ec0ff */
[----:B------:R-:W-:Y:S01]  /*60c0*/  HADD2.F32 R31, -RZ, R18.H1_H1 ;  /* 0x30000012ff1f7230 */ /* 0x000fe20000004100 */
[----:B------:R-:W-:Y:S01]  /*60d0*/  LOP3.LUT R13, R12, 0x64006400, RZ, 0xfc, !PT ;  /* 0x640064000c0d7812 */ /* 0x000fe200078efcff */
[----:B------:R-:W-:Y:S01]  /*60e0*/  HADD2.F32 R23, -RZ, R23.H1_H1 ;  /* 0x30000017ff177230 */ /* 0x000fe20000004100 */
[----:B------:R-:W-:Y:S01]  /*60f0*/  LOP3.LUT R27, R27, 0x64006400, RZ, 0xfc, !PT ;  /* 0x640064001b1b7812 */ /* 0x000fe200078efcff */
[----:B------:R-:W-:Y:S01]  /*6100*/  HADD2.F32 R18, -RZ, R22.H1_H1 ;  /* 0x30000016ff127230 */ /* 0x000fe20000004100 */
[----:B------:R-:W-:Y:S01]  /*6110*/  LOP3.LUT R28, R15, 0xf000f0, RZ, 0xc0, !PT ;  /* 0x00f000f00f1c7812 */ /* 0x000fe200078ec0ff */
[-C--:B------:R-:W-:Y:S01]  /*6120*/  HFMA2 R12, R13, R44.reuse.H0_H0, -72, -72 ;  /* 0xd480d4800d0c7431 */ /* 0x080fe2000004002c */
[----:B------:R-:W-:Y:S01]  /*6130*/  LOP3.LUT R15, R14, 0x64006400, RZ, 0xfc, !PT ;  /* 0x640064000e0f7812 */ /* 0x000fe200078efcff */
[-C--:B------:R-:W-:Y:S01]  /*6140*/  HFMA2 R13, R27, R44.reuse.H0_H0, -72, -72 ;  /* 0xd480d4801b0d7431 */ /* 0x080fe2000004002c */
[----:B------:R-:W-:Y:S01]  /*6150*/  LOP3.LUT R29, R28, 0x64006400, RZ, 0xfc, !PT ;  /* 0x640064001c1d7812 */ /* 0x000fe200078efcff */
[----:B------:R-:W-:Y:S01]  /*6160*/  FFMA.FTZ R30, R37, R31, R30 ;  /* 0x0000001f251e7223 */ /* 0x000fe2000001001e */
[----:B------:R-:W-:Y:S01]  /*6170*/  FFMA.FTZ R24, R31, R23, R24 ;  /* 0x000000171f187223 */ /* 0x000fe20000010018 */
[----:B------:R-:W-:-:S02]  /*6180*/  HFMA2 R15, R15, R44.H0_H0, -72, -72 ;  /* 0xd480d4800f0f7431 */ /* 0x000fc4000004002c */
[C---:B------:R-:W-:Y:S01]  /*6190*/  FFMA.FTZ R26, R31.reuse, R39, R26 ;  /* 0x000000271f1a7223 */ /* 0x040fe2000001001a */
[----:B------:R-:W-:Y:S01]  /*61a0*/  FFMA.FTZ R38, R31, R18, R38 ;  /* 0x000000121f267223 */ /* 0x000fe20000010026 */
[----:B------:R-:W-:Y:S02]  /*61b0*/  HADD2.F32 R27, -RZ, R19.H0_H0 ;  /* 0x20000013ff1b7230 */ /* 0x000fe40000004100 */
[----:B------:R-:W-:Y:S02]  /*61c0*/  HFMA2 R14, R29, R44.H0_H0, -72, -72 ;  /* 0xd480d4801d0e7431 */ /* 0x000fe4000004002c */
[----:B------:R-:W-:Y:S01]  /*61d0*/  HADD2.F32 R31, -RZ, R12.H0_H0 ;  /* 0x2000000cff1f7230 */ /* 0x000fe20000004100 */
[----:B------:R-:W1:Y:S01]  /*61e0*/  LDS.64 R22, [UR4+0x10] ;  /* 0x00001004ff167984 */ /* 0x000e620008000a00 */
        /* <DEDUP_REMOVED lines=12> */
[----:B------:R-:W-:-:S04]  /*62b0*/  IMAD.WIDE R12, R25, 0x4, R42 ;  /* 0x00000004190c7825 */ /* 0x000fc800078e022a */
[C---:B------:R-:W-:Y:S01]  /*62c0*/  FFMA.FTZ R27, R19.reuse, R28, R24 ;  /* 0x0000001c131b7223 */ /* 0x040fe20000010018 */
[----:B------:R-:W-:Y:S01]  /*62d0*/  FFMA.FTZ R25, R19, R15, R18 ;  /* 0x0000000f13197223 */ /* 0x000fe20000010012 */
[----:B------:R-:W-:Y:S02]  /*62e0*/  HADD2.F32 R24, -RZ, R14.H1_H1 ;  /* 0x3000000eff187230 */ /* 0x000fe40000004100 */
[----:B------:R-:W4:Y:S01]  /*62f0*/  LDG.E.128.CONSTANT R12, desc[UR6][R12.64] ;  /* 0x000000060c0c7981 */ /* 0x000f22000c1e9d00 */
[----:B---3--:R-:W-:Y:S02]  /*6300*/  LOP3.LUT R18, R4, 0xf000f, RZ, 0xc0, !PT ;  /* 0x000f000f04127812 */ /* 0x008fe400078ec0ff */
[----:B------:R-:W-:Y:S01]  /*6310*/  LOP3.LUT R28, R5, 0xf000f, RZ, 0xc0, !PT ;  /* 0x000f000f051c7812 */ /* 0x000fe200078ec0ff */
[----:B------:R-:W-:Y:S01]  /*6320*/  FFMA.FTZ R24, R19, R24, R38 ;  /* 0x0000001813187223 */ /* 0x000fe20000010026 */
        /* <DEDUP_REMOVED lines=8> */
[----:B-1----:R-:W-:-:S02]  /*63b0*/  HADD2.F32 R18, -RZ, R22.H0_H0 ;  /* 0x20000016ff127230 */ /* 0x002fc40000004100 */
[----:B------:R-:W-:Y:S02]  /*63c0*/  HADD2 R38, R29, -1032, -1032 ;  /* 0xe408e4081d267430 */ /* 0x000fe40000000000 */
[----:B------:R-:W-:Y:S02]  /*63d0*/  HADD2.F32 R29, -RZ, R30.H0_H0 ;  /* 0x2000001eff1d7230 */ /* 0x000fe40000004100 */
[----:B------:R-:W-:Y:S02]  /*63e0*/  HADD2 R28, R31, -1032, -1032 ;  /* 0xe408e4081f1c7430 */ /* 0x000fe40000000000 */
[----:B------:R-:W-:Y:S02]  /*63f0*/  HADD2.F32 R41, -RZ, R37.H0_H0 ;  /* 0x20000025ff297230 */ /* 0x000fe40000004100 */
[----:B------:R-:W-:Y:S02]  /*6400*/  HADD2.F32 R31, -RZ, R38.H0_H0 ;  /* 0x20000026ff1f7230 */ /* 0x000fe40000004100 */
[----:B------:R-:W-:Y:S01]  /*6410*/  FFMA.FTZ R39, R29, R18, RZ ;  /* 0x000000121d277223 */ /* 0x000fe200000100ff */
[----:B------:R-:W-:-:S02]  /*6420*/  HADD2.F32 R19, -RZ, R28.H0_H0 ;  /* 0x2000001cff137230 */ /* 0x000fc40000004100 */
[C---:B------:R-:W-:Y:S01]  /*6430*/  FFMA.FTZ R29, R18.reuse, R41, RZ ;  /* 0x00000029121d7223 */ /* 0x040fe200000100ff */
[----:B------:R-:W-:Y:S02]  /*6440*/  HADD2.F32 R30, -RZ, R30.H1_H1 ;  /* 0x3000001eff1e7230 */ /* 0x000fe40000004100 */
[C---:B------:R-:W-:Y:S01]  /*6450*/  FFMA.FTZ R31, R18.reuse, R31, RZ ;  /* 0x0000001f121f7223 */ /* 0x040fe200000100ff */
[----:B------:R-:W-:Y:S02]  /*6460*/  HADD2.F32 R28, -RZ, R28.H1_H1 ;  /* 0x3000001cff1c7230 */ /* 0x000fe40000004100 */
[----:B------:R-:W-:Y:S01]  /*6470*/  FFMA.FTZ R19, R18, R19, RZ ;  /* 0x0000001312137223 */ /* 0x000fe200000100ff */
[----:B------:R-:W-:Y:S01]  /*6480*/  HADD2.F32 R18, -RZ, R22.H1_H1 ;  /* 0x30000016ff127230 */ /* 0x000fe20000004100 */
[----:B------:R-:W-:Y:S01]  /*6490*/  LOP3.LUT R41, R7, 0xf000f0, RZ, 0xc0, !PT ;  /* 0x00f000f007297812 */ /* 0x000fe200078ec0ff */
[----:B------:R-:W-:Y:S01]  /*64a0*/  HADD2.F32 R37, -RZ, R37.H1_H1 ;  /* 0x30000025ff257230 */ /* 0x000fe20000004100 */
[----:B------:R-:W-:Y:S01]  /*64b0*/  SHF.R.U32.HI R7, RZ, 0x8, R7 ;  /* 0x00000008ff077819 */ /* 0x000fe20000011607 */
[----:B------:R-:W-:-:S02]  /*64c0*/  HADD2.F32 R22, -RZ, R38.H1_H1 ;  /* 0x30000026ff167230 */ /* 0x000fc40000004100 */
[----:B------:R-:W-:Y:S01]  /*64d0*/  FFMA.FTZ R39, R30, R18, R39 ;  /* 0x000000121e277223 */ /* 0x000fe20000010027 */
[----:B------:R-:W-:Y:S01]  /*64e0*/  LOP3.LUT R30, R4, 0xf000f0, RZ, 0xc0, !PT ;  /* 0x00f000f0041e7812 */ /* 0x000fe200078ec0ff */
[C---:B------:R-:W-:Y:S01]  /*64f0*/  FFMA.FTZ R28, R18.reuse, R28, R19 ;  /* 0x0000001c121c7223 */ /* 0x040fe20000010013 */
[C---:B------:R-:W-:Y:S01]  /*6500*/  FFMA.FTZ R29, R18.reuse, R37, R29 ;  /* 0x00000025121d7223 */ /* 0x040fe2000001001d */
[----:B------:R-:W-:Y:S01]  /*6510*/  FFMA.FTZ R22, R18, R22, R31 ;  /* 0x0000001612167223 */ /* 0x000fe2000001001f */
[----:B------:R-:W-:Y:S01]  /*6520*/  LOP3.LUT R19, R30, 0x64006400, RZ, 0xfc, !PT ;  /* 0x640064001e137812 */ /* 0x000fe200078efcff */
[--C-:B0-----:R-:W-:Y:S01]  /*6530*/  HADD2.F32 R42, -RZ, R23.reuse.H0_H0 ;  /* 0x20000017ff2a7230 */ /* 0x101fe20000004100 */
[----:B------:R-:W-:Y:S01]  /*6540*/  LOP3.LUT R31, R5, 0xf000f0, RZ, 0xc0, !PT ;  /* 0x00f000f0051f7812 */ /* 0x000fe200078ec0ff */
[----:B------:R-:W-:Y:S01]  /*6550*/  HADD2.F32 R23, -RZ, R23.H1_H1 ;  /* 0x30000017ff177230 */ /* 0x000fe20000004100 */
[----:B------:R-:W-:Y:S01]  /*6560*/  LOP3.LUT R37, R6, 0xf000f0, RZ, 0xc0, !PT ;  /* 0x00f000f006257812 */ /* 0x000fe200078ec0ff */
[----:B------:R-:W-:Y:S01]  /*6570*/  HFMA2 R30, R19, R44.H0_H0, -72, -72 ;  /* 0xd480d480131e7431 */ /* 0x000fe2000004002c */
[----:B------:R-:W-:Y:S01]  /*6580*/  LOP3.LUT R31, R31, 0x64006400, RZ, 0xfc, !PT ;  /* 0x640064001f1f7812 */ /* 0x000fe200078efcff */
[----:B------:R-:W0:Y:S01]  /*6590*/  LDS.64 R18, [UR4+0x18] ;  /* 0x00001804ff127984 */ /* 0x000e220008000a00 */
[----:B------:R-:W-:-:S02]  /*65a0*/  LOP3.LUT R37, R37, 0x64006400, RZ, 0xfc, !PT ;  /* 0x6400640025257812 */ /* 0x000fc400078efcff */
[----:B------:R-:W-:Y:S01]  /*65b0*/  LOP3.LUT R41, R41, 0x64006400, RZ, 0xfc, !PT ;  /* 0x6400640029297812 */ /* 0x000fe200078efcff */
[--C-:B------:R-:W-:Y:S02]  /*65c0*/  HADD2.F32 R40, -RZ, R30.reuse.H0_H0 ;  /* 0x2000001eff287230 */ /* 0x100fe40000004100 */
[-C--:B------:R-:W-:Y:S01]  /*65d0*/  HFMA2 R31, R31, R44.reuse.H0_H0, -72, -72 ;  /* 0xd480d4801f1f7431 */ /* 0x080fe2000004002c */
[----:B------:R-:W-:Y:S01]  /*65e0*/  SHF.R.U32.HI R4, RZ, 0x8, R4 ;  /* 0x00000008ff047819 */ /* 0x000fe20000011604 */
[-C--:B------:R-:W-:Y:S02]  /*65f0*/  HFMA2 R37, R37, R44.reuse.H0_H0, -72, -72 ;  /* 0xd480d48025257431 */ /* 0x080fe4000004002c */
[----:B------:R-:W-:Y:S02]  /*6600*/  HADD2.F32 R30, -RZ, R30.H1_H1 ;  /* 0x3000001eff1e7230 */ /* 0x000fe40000004100 */
[----:B------:R-:W-:Y:S02]  /*6610*/  HFMA2 R38, R41, R44.H0_H0, -72, -72 ;  /* 0xd480d48029267431 */ /* 0x000fe4000004002c */
[----:B------:R-:W-:Y:S01]  /*6620*/  FFMA.FTZ R39, R40, R42, R39 ;  /* 0x0000002a28277223 */ /* 0x000fe20000010027 */
[----:B------:R-:W-:Y:S01]  /*6630*/  HADD2.F32 R40, -RZ, R31.H0_H0 ;  /* 0x2000001fff287230 */ /* 0x000fe20000004100 */
[----:B------:R-:W-:Y:S01]  /*6640*/  SHF.R.U32.HI R5, RZ, 0x8, R5 ;  /* 0x00000008ff057819 */ /* 0x000fe20000011605 */
[----:B------:R-:W-:Y:S01]  /*6650*/  HADD2.F32 R41, -RZ, R37.H0_H0 ;  /* 0x20000025ff297230 */ /* 0x000fe20000004100 */
[----:B------:R-:W-:Y:S01]  /*6660*/  SHF.R.U32.HI R6, RZ, 0x8, R6 ;  /* 0x00000008ff067819 */ /* 0x000fe20000011606 */
[----:B------:R-:W-:-:S02]  /*6670*/  HADD2.F32 R43, -RZ, R38.H0_H0 ;  /* 0x20000026ff2b7230 */ /* 0x000fc40000004100 */
[----:B------:R-:W-:Y:S01]  /*6680*/  FFMA.FTZ R29, R42, R40, R29 ;  /* 0x000000282a1d7223 */ /* 0x000fe2000001001d */
[----:B------:R-:W-:Y:S01]  /*6690*/  HADD2.F32 R40, -RZ, R31.H1_H1 ;  /* 0x3000001fff287230 */ /* 0x000fe20000004100 */
[----:B------:R-:W-:Y:S01]  /*66a0*/  LOP3.LUT R31, R4, 0xf000f, RZ, 0xc0, !PT ;  /* 0x000f000f041f7812 */ /* 0x000fe200078ec0ff */
[----:B------:R-:W-:Y:S02]  /*66b0*/  HADD2.F32 R37, -RZ, R37.H1_H1 ;  /* 0x30000025ff257230 */ /* 0x000fe40000004100 */
[C---:B------:R-:W-:Y:S01]  /*66c0*/  FFMA.FTZ R22, R42.reuse, R41, R22 ;  /* 0x000000292a167223 */ /* 0x040fe20000010016 */
[----:B------:R-:W-:Y:S02]  /*66d0*/  HADD2.F32 R38, -RZ, R38.H1_H1 ;  /* 0x30000026ff267230 */ /* 0x000fe40000004100 */
[----:B------:R-:W-:Y:S01]  /*66e0*/  FFMA.FTZ R28, R42, R43, R28 ;  /* 0x0000002b2a1c7223 */ /* 0x000fe2000001001c */
[----:B------:R-:W-:Y:S01]  /*66f0*/  LOP3.LUT R31, R31, 0x64006400, RZ, 0xfc, !PT ;  /* 0x640064001f1f7812 */ /* 0x000fe200078efcff */
[----:B------:R-:W-:Y:S01]  /*6700*/  FFMA.FTZ R30, R30, R23, R39 ;  /* 0x000000171e1e7223 */ /* 0x000fe20000010027 */
[C---:B------:R-:W-:Y:S01]  /*6710*/  FFMA.FTZ R29, R23.reuse, R40, R29 ;  /* 0x00000028171d7223 */ /* 0x040fe2000001001d */
[C---:B------:R-:W-:Y:S01]  /*6720*/  FFMA.FTZ R22, R23.reuse, R37, R22 ;  /* 0x0000002517167223 */ /* 0x040fe20000010016 */
[----:B------:R-:W-:Y:S01]  /*6730*/  FFMA.FTZ R28, R23, R38, R28 ;  /* 0x00000026171c7223 */ /* 0x000fe2000001001c */
[----:B------:R-:W-:Y:S01]  /*6740*/  LOP3.LUT R23, R5, 0xf000f, RZ, 0xc0, !PT ;  /* 0x000f000f05177812 */ /* 0x000fe200078ec0ff */
[----:B------:R-:W-:Y:S01]  /*6750*/  HADD2 R38, R31, -1032, -1032 ;  /* 0xe408e4081f267430 */ /* 0x000fe20000000000 */
[----:B------:R-:W-:-:S02]  /*6760*/  LOP3.LUT R39, R6, 0xf000f, RZ, 0xc0, !PT ;  /* 0x000f000f06277812 */ /* 0x000fc400078ec0ff */
[----:B------:R-:W-:Y:S02]  /*6770*/  LOP3.LUT R40, R7, 0xf000f, RZ, 0xc0, !PT ;  /* 0x000f000f07287812 */ /* 0x000fe400078ec0ff */
[----:B------:R-:W-:Y:S02]  /*6780*/  LOP3.LUT R23, R23, 0x64006400, RZ, 0xfc, !PT ;  /* 0x6400640017177812 */ /* 0x000fe400078efcff */
[----:B------:R-:W-:Y:S01]  /*6790*/  LOP3.LUT R31, R39, 0x64006400, RZ, 0xfc, !PT ;  /* 0x64006400271f7812 */ /* 0x000fe200078efcff */
[----:B------:R-:W-:Y:S01]  /*67a0*/  HADD2.F32 R39, -RZ, R38.H0_H0 ;  /* 0x20000026ff277230 */ /* 0x000fe20000004100 */
[----:B------:R-:W-:Y:S01]  /*67b0*/  LOP3.LUT R40, R40, 0x64006400, RZ, 0xfc, !PT ;  /* 0x6400640028287812 */ /* 0x000fe200078efcff */
[----:B------:R-:W-:Y:S02]  /*67c0*/  HADD2 R23, R23, -1032, -1032 ;  /* 0xe408e40817177430 */ /* 0x000fe40000000000 */
[----:B0-----:R-:W-:Y:S02]  /*67d0*/  HADD2.F32 R37, -RZ, R18.H0_H0 ;  /* 0x20000012ff257230 */ /* 0x001fe40000004100 */
[----:B------:R-:W-:-:S02]  /*67e0*/  HADD2 R31, R31, -1032, -1032 ;  /* 0xe408e4081f1f7430 */ /* 0x000fc40000000000 */
[----:B------:R-:W-:Y:S01]  /*67f0*/  HADD2.F32 R38, -RZ, R38.H1_H1 ;  /* 0x30000026ff267230 */ /* 0x000fe20000004100 */
[----:B------:R-:W-:Y:S01]  /*6800*/  LOP3.LUT R4, R4, 0xf000f0, RZ, 0xc0, !PT ;  /* 0x00f000f004047812 */ /* 0x000fe200078ec0ff */
[----:B------:R-:W-:Y:S02]  /*6810*/  HADD2.F32 R18, -RZ, R18.H1_H1 ;  /* 0x30000012ff127230 */ /* 0x000fe40000004100 */
[----:B------:R-:W-:Y:S01]  /*6820*/  FFMA.FTZ R39, R39, R37, R30 ;  /* 0x0000002527277223 */ /* 0x000fe2000001001e */
[----:B------:R-:W-:Y:S02]  /*6830*/  HADD2 R30, R40, -1032, -1032 ;  /* 0xe408e408281e7430 */ /* 0x000fe40000000000 */
[----:B------:R-:W-:Y:S01]  /*6840*/  HADD2.F32 R40, -RZ, R23.H0_H0 ;  /* 0x20000017ff287230 */ /* 0x000fe20000004100 */
[----:B------:R-:W-:Y:S01]  /*6850*/  LOP3.LUT R6, R6, 0xf000f0, RZ, 0xc0, !PT ;  /* 0x00f000f006067812 */ /* 0x000fe200078ec0ff */
[--C-:B------:R-:W-:Y:S02]  /*6860*/  HADD2.F32 R41, -RZ, R31.reuse.H0_H0 ;  /* 0x2000001fff297230 */ /* 0x100fe40000004100 */
[----:B------:R-:W-:Y:S01]  /*6870*/  FFMA.FTZ R39, R38, R18, R39 ;  /* 0x0000001226277223 */ /* 0x000fe20000010027 */
[----:B------:R-:W-:-:S02]  /*6880*/  HADD2.F32 R31, -RZ, R31.H1_H1 ;  /* 0x3000001fff1f7230 */ /* 0x000fc40000004100 */
[C---:B------:R-:W-:Y:S01]  /*6890*/  FFMA.FTZ R29, R37.reuse, R40, R29 ;  /* 0x00000028251d7223 */ /* 0x040fe2000001001d */
[--C-:B------:R-:W-:Y:S02]  /*68a0*/  HADD2.F32 R40, -RZ, R30.reuse.H0_H0 ;  /* 0x2000001eff287230 */ /* 0x100fe40000004100 */
[C---:B------:R-:W-:Y:S01]  /*68b0*/  FFMA.FTZ R22, R37.reuse, R41, R22 ;  /* 0x0000002925167223 */ /* 0x040fe20000010016 */
[----:B------:R-:W-:Y:S02]  /*68c0*/  HADD2.F32 R38, -RZ, R19.H1_H1 ;  /* 0x30000013ff267230 */ /* 0x000fe40000004100 */
[----:B------:R-:W-:Y:S02]  /*68d0*/  HADD2.F32 R23, -RZ, R23.H1_H1 ;  /* 0x30000017ff177230 */ /* 0x000fe40000004100 */
[----:B------:R-:W-:Y:S01]  /*68e0*/  FFMA.FTZ R37, R37, R40, R28 ;  /* 0x0000002825257223 */ /* 0x000fe2000001001c */
[----:B------:R-:W-:Y:S01]  /*68f0*/  HADD2.F32 R28, -RZ, R19.H0_H0 ;  /* 0x20000013ff1c7230 */ /* 0x000fe20000004100 */
[----:B------:R-:W-:Y:S01]  /*6900*/  LOP3.LUT R19, R5, 0xf000f0, RZ, 0xc0, !PT ;  /* 0x00f000f005137812 */ /* 0x000fe200078ec0ff */
[----:B------:R-:W-:Y:S01]  /*6910*/  FFMA.FTZ R31, R18, R31, R22 ;  /* 0x0000001f121f7223 */ /* 0x000fe20000010016 */
[----:B------:R-:W-:Y:S01]  /*6920*/  LOP3.LUT R5, R4, 0x64006400, RZ, 0xfc, !PT ;  /* 0x6400640004057812 */ /* 0x000fe200078efcff */
[----:B------:R-:W-:Y:S01]  /*6930*/  FFMA.FTZ R23, R18, R23, R29 ;  /* 0x0000001712177223 */ /* 0x000fe2000001001d */
[----:B------:R-:W-:Y:S01]  /*6940*/  LOP3.LUT R22, R7, 0xf000f0, RZ, 0xc0, !PT ;  /* 0x00f000f007167812 */ /* 0x000fe200078ec0ff */
[----:B------:R-:W-:Y:S01]  /*6950*/  HADD2.F32 R30, -RZ, R30.H1_H1 ;  /* 0x3000001eff1e7230 */ /* 0x000fe20000004100 */
[----:B------:R-:W-:Y:S01]  /*6960*/  LOP3.LUT R7, R6, 0x64006400, RZ, 0xfc, !PT ;  /* 0x6400640006077812 */ /* 0x000fe200078efcff */
[----:B------:R-:W-:Y:S01]  /*6970*/  HFMA2 R6, R5, R44.H0_H0, -72, -72 ;  /* 0xd480d48005067431 */ /* 0x000fe2000004002c */
[----:B------:R-:W-:-:S02]  /*6980*/  LOP3.LUT R19, R19, 0x64006400, RZ, 0xfc, !PT ;  /* 0x6400640013137812 */ /* 0x000fc400078efcff */
[----:B------:R-:W-:Y:S01]  /*6990*/  LOP3.LUT R29, R22, 0x64006400, RZ, 0xfc, !PT ;  /* 0x64006400161d7812 */ /* 0x000fe200078efcff */
[-C--:B------:R-:W-:Y:S02]  /*69a0*/  HFMA2 R5, R7, R44.reuse.H0_H0, -72, -72 ;  /* 0xd480d48007057431 */ /* 0x080fe4000004002c */
[--C-:B------:R-:W-:Y:S02]  /*69b0*/  HADD2.F32 R22, -RZ, R6.reuse.H0_H0 ;  /* 0x20000006ff167230 */ /* 0x100fe40000004100 */
[-C--:B------:R-:W-:Y:S02]  /*69c0*/  HFMA2 R4, R19, R44.reuse.H0_H0, -72, -72 ;  /* 0xd480d48013047431 */ /* 0x080fe4000004002c */
[----:B------:R-:W-:Y:S02]  /*69d0*/  HADD2.F32 R19, -RZ, R6.H1_H1 ;  /* 0x30000006ff137230 */ /* 0x000fe40000004100 */
[----:B------:R-:W-:Y:S02]  /*69e0*/  HFMA2 R7, R29, R44.H0_H0, -72, -72 ;  /* 0xd480d4801d077431 */ /* 0x000fe4000004002c */
[----:B------:R-:W-:Y:S01]  /*69f0*/  FFMA.FTZ R37, R18, R30, R37 ;  /* 0x0000001e12257223 */ /* 0x000fe20000010025 */
[----:B------:R-:W-:Y:S01]  /*6a00*/  FFMA.FTZ R6, R22, R28, R39 ;  /* 0x0000001c16067223 */ /* 0x000fe20000010027 */
[----:B------:R-:W-:-:S02]  /*6a10*/  HADD2.F32 R29, -RZ, R4.H0_H0 ;  /* 0x20000004ff1d7230 */ /* 0x000fc40000004100 */
[----:B------:R-:W-:Y:S02]  /*6a20*/  HADD2.F32 R18, -RZ, R7.H0_H0 ;  /* 0x20000007ff127230 */ /* 0x000fe40000004100 */
[----:B------:R-:W-:Y:S01]  /*6a30*/  FFMA.FTZ R6, R19, R38, R6 ;  /* 0x0000002613067223 */ /* 0x000fe20000010006 */
[----:B------:R-:W-:Y:S02]  /*6a40*/  HADD2.F32 R4, -RZ, R4.H1_H1 ;  /* 0x30000004ff047230 */ /* 0x000fe40000004100 */
[C---:B------:R-:W-:Y:S01]  /*6a50*/  FFMA.FTZ R23, R28.reuse, R29, R23 ;  /* 0x0000001d1c177223 */ /* 0x040fe20000010017 */
[--C-:B------:R-:W-:Y:S02]  /*6a60*/  HADD2.F32 R30, -RZ, R5.reuse.H0_H0 ;  /* 0x20000005ff1e7230 */ /* 0x100fe40000004100 */
[----:B------:R-:W-:Y:S01]  /*6a70*/  FFMA.FTZ R22, R28, R18, R37 ;  /* 0x000000121c167223 */ /* 0x000fe20000010025 */
[----:B------:R-:W-:Y:S02]  /*6a80*/  HADD2.F32 R19, -RZ, R0.H0_H0 ;  /* 0x20000000ff137230 */ /* 0x000fe40000004100 */
[----:B------:R-:W-:-:S02]  /*6a90*/  HADD2.F32 R18, -RZ, R5.H1_H1 ;  /* 0x30000005ff127230 */ /* 0x000fc40000004100 */
[----:B------:R-:W-:Y:S01]  /*6aa0*/  FFMA.FTZ R29, R28, R30, R31 ;  /* 0x0000001e1c1d7223 */ /* 0x000fe2000001001f */
[----:B------:R-:W-:Y:S02]  /*6ab0*/  HADD2.F32 R5, -RZ, R7.H1_H1 ;  /* 0x30000007ff057230 */ /* 0x000fe40000004100 */
[C---:B------:R-:W-:Y:S01]  /*6ac0*/  FFMA.FTZ R7, R38.reuse, R4, R23 ;  /* 0x0000000426077223 */ /* 0x040fe20000010017 */
[C---:B------:R-:W-:Y:S01]  /*6ad0*/  FMUL.FTZ R4, R19.reuse, R26 ;  /* 0x0000001a13047220 */ /* 0x040fe20000410000 */
[C---:B------:R-:W-:Y:S01]  /*6ae0*/  FFMA.FTZ R29, R38.reuse, R18, R29 ;  /* 0x00000012261d7223 */ /* 0x040fe2000001001d */
[----:B------:R-:W-:Y:S02]  /*6af0*/  HADD2.F32 R28, -RZ, R0.H1_H1 ;  /* 0x30000000ff1c7230 */ /* 0x000fe40000004100 */
[----:B------:R-:W-:Y:S01]  /*6b00*/  FFMA.FTZ R38, R38, R5, R22 ;  /* 0x0000000526267223 */ /* 0x000fe20000010016 */
[--C-:B------:R-:W-:Y:S01]  /*6b10*/  HADD2.F32 R26, -RZ, R2.reuse.H0_H0 ;  /* 0x20000002ff1a7230 */ /* 0x100fe20000004100 */
[----:B------:R-:W-:Y:S01]  /*6b20*/  F2FP.F16.F32.PACK_AB R18, RZ, R4 ;  /* 0x00000004ff12723e */ /* 0x000fe200000000ff */
[----:B------:R-:W-:Y:S01]  /*6b30*/  HADD2.F32 R23, -RZ, R2.H1_H1 ;  /* 0x30000002ff177230 */ /* 0x000fe20000004100 */
[----:B------:R-:W0:Y:S01]  /*6b40*/  LDS.64 R4, [UR4+0x20] ;  /* 0x00002004ff047984 */ /* 0x000e220008000a00 */
[C---:B------:R-:W-:Y:S01]  /*6b50*/  FMUL.FTZ R27, R28.reuse, R27 ;  /* 0x0000001b1c1b7220 */ /* 0x040fe20000410000 */
[----:B------:R-:W-:Y:S01]  /*6b60*/  FMUL.FTZ R6, R19, R6 ;  /* 0x0000000613067220 */ /* 0x000fe20000410000 */
[----:B------:R-:W-:Y:S01]  /*6b70*/  FMUL.FTZ R7, R28, R7 ;  /* 0x000000071c077220 */ /* 0x000fe20000410000 */
[C---:B------:R-:W-:Y:S01]  /*6b80*/  FMUL.FTZ R25, R26.reuse, R25 ;  /* 0x000000191a197220 */ /* 0x040fe20000410000 */
[C---:B------:R-:W-:Y:S01]  /*6b90*/  FMUL.FTZ R24, R23.reuse, R24 ;  /* 0x0000001817187220 */ /* 0x040fe20000410000 */
[----:B------:R-:W-:Y:S01]  /*6ba0*/  F2FP.F16.F32.PACK_AB R27, RZ, R27 ;  /* 0x0000001bff1b723e */ /* 0x000fe200000000ff */
[----:B------:R-:W-:Y:S01]  /*6bb0*/  FMUL.FTZ R29, R26, R29 ;  /* 0x0000001d1a1d7220 */ /* 0x000fe20000410000 */
[----:B------:R-:W-:Y:S01]  /*6bc0*/  F2FP.F16.F32.PACK_AB R6, RZ, R6 ;  /* 0x00000006ff06723e */ /* 0x000fe200000000ff */
[----:B------:R-:W-:Y:S01]  /*6bd0*/  FMUL.FTZ R38, R23, R38 ;  /* 0x0000002617267220 */ /* 0x000fe20000410000 */
[----:B------:R-:W-:-:S02]  /*6be0*/  PRMT R22, R18, 0x5410, R27 ;  /* 0x0000541012167816 */ /* 0x000fc4000000001b */
[----:B------:R-:W-:Y:S02]  /*6bf0*/  F2FP.F16.F32.PACK_AB R7, RZ, R7 ;  /* 0x00000007ff07723e */ /* 0x000fe400000000ff */
[----:B------:R-:W-:Y:S02]  /*6c00*/  F2FP.F16.F32.PACK_AB R18, RZ, R25 ;  /* 0x00000019ff12723e */ /* 0x000fe400000000ff */
[----:B------:R-:W-:Y:S01]  /*6c10*/  HFMA2.MMA R25, R22, 1, 1, R33 ;  /* 0x3c003c0016197835 */ /* 0x000fe20000000021 */
[----:B------:R-:W-:Y:S02]  /*6c20*/  F2FP.F16.F32.PACK_AB R24, RZ, R24 ;  /* 0x00000018ff18723e */ /* 0x000fe400000000ff */
[----:B------:R-:W-:Y:S02]  /*6c30*/  PRMT R22, R6, 0x5410, R7 ;  /* 0x0000541006167816 */ /* 0x000fe40000000007 */
[----:B------:R-:W-:Y:S02]  /*6c40*/  PRMT R18, R18, 0x5410, R24 ;  /* 0x0000541012127816 */ /* 0x000fe40000000018 */
[----:B--2---:R-:W-:-:S02]  /*6c50*/  LOP3.LUT R6, R8, 0xf000f, RZ, 0xc0, !PT ;  /* 0x000f000f08067812 */ /* 0x004fc400078ec0ff */
[----:B------:R-:W-:Y:S01]  /*6c60*/  HFMA2.MMA R25, R22, 1, 1, R25 ;  /* 0x3c003c0016197835 */ /* 0x000fe20000000019 */
[----:B------:R-:W-:Y:S01]  /*6c70*/  LOP3.LUT R7, R9, 0xf000f, RZ, 0xc0, !PT ;  /* 0x000f000f09077812 */ /* 0x000fe200078ec0ff */
[----:B------:R-:W-:Y:S01]  /*6c80*/  HADD2 R24, R18, R32 ;  /* 0x0000002012187230 */ /* 0x000fe20000000000 */
[----:B------:R-:W-:Y:S02]  /*6c90*/  LOP3.LUT R22, R10, 0xf000f, RZ, 0xc0, !PT ;  /* 0x000f000f0a167812 */ /* 0x000fe400078ec0ff */
[----:B------:R-:W-:Y:S02]  /*6ca0*/  LOP3.LUT R6, R6, 0x64006400, RZ, 0xfc, !PT ;  /* 0x6400640006067812 */ /* 0x000fe400078efcff */
[----:B------:R-:W-:Y:S02]  /*6cb0*/  LOP3.LUT R27, R11, 0xf000f, RZ, 0xc0, !PT ;  /* 0x000f000f0b1b7812 */ /* 0x000fe400078ec0ff */
[----:B------:R-:W-:Y:S01]  /*6cc0*/  LOP3.LUT R18, R7, 0x64006400, RZ, 0xfc, !PT ;  /* 0x6400640007127812 */ /* 0x000fe200078efcff */
[----:B------:R-:W-:Y:S01]  /*6cd0*/  HADD2 R7, R6, -1032, -1032 ;  /* 0xe408e40806077430 */ /* 0x000fe20000000000 */
[----:B------:R-:W-:-:S02]  /*6ce0*/  LOP3.LUT R22, R22, 0x64006400, RZ, 0xfc, !PT ;  /* 0x6400640016167812 */ /* 0x000fc400078efcff */
[----:B------:R-:W-:Y:S01]  /*6cf0*/  F2FP.F16.F32.PACK_AB R29, RZ, R29 ;  /* 0x0000001dff1d723e */ /* 0x000fe200000000ff */
[----:B------:R-:W-:Y:S01]  /*6d00*/  HADD2 R18, R18, -1032, -1032 ;  /* 0xe408e40812127430 */ /* 0x000fe20000000000 */
[----:B------:R-:W-:Y:S01]  /*6d10*/  F2FP.F16.F32.PACK_AB R38, RZ, R38 ;  /* 0x00000026ff26723e */ /* 0x000fe200000000ff */
[----:B------:R-:W-:Y:S01]  /*6d20*/  HADD2 R22, R22, -1032, -1032 ;  /* 0xe408e40816167430 */ /* 0x000fe20000000000 */
[----:B------:R-:W-:Y:S01]  /*6d30*/  LOP3.LUT R27, R27, 0x64006400, RZ, 0xfc, !PT ;  /* 0x640064001b1b7812 */ /* 0x000fe200078efcff */
[--C-:B------:R-:W-:Y:S01]  /*6d40*/  HADD2.F32 R6, -RZ, R7.reuse.H0_H0 ;  /* 0x20000007ff067230 */ /* 0x100fe20000004100 */
[----:B------:R-:W-:Y:S01]  /*6d50*/  PRMT R29, R29, 0x5410, R38 ;  /* 0x000054101d1d7816 */ /* 0x000fe20000000026 */
[----:B------:R-:W-:Y:S01]  /*6d60*/  HADD2.F32 R32, -RZ, R7.H1_H1 ;  /* 0x30000007ff207230 */ /* 0x000fe20000004100 */
[----:B------:R-:W-:Y:S01]  /*6d70*/  LOP3.LUT R37, R9, 0xf000f0, RZ, 0xc0, !PT ;  /* 0x00f000f009257812 */ /* 0x000fe200078ec0ff */
[----:B------:R-:W-:Y:S02]  /*6d80*/  HADD2 R31, R27, -1032, -1032 ;  /* 0xe408e4081b1f7430 */ /* 0x000fe40000000000 */
[----:B0-----:R-:W-:Y:S01]  /*6d90*/  HADD2.F32 R7, -RZ, R4.H0_H0 ;  /* 0x20000004ff077230 */ /* 0x001fe20000004100 */
[----:B------:R-:W-:Y:S01]  /*6da0*/  SHF.R.U32.HI R9, RZ, 0x8, R9 ;  /* 0x00000008ff097819 */ /* 0x000fe20000011609 */
[--C-:B------:R-:W-:Y:S01]  /*6db0*/  HADD2.F32 R30, -RZ, R18.reuse.H0_H0 ;  /* 0x20000012ff1e7230 */ /* 0x100fe20000004100 */
[----:B------:R-:W-:Y:S01]  /*6dc0*/  HFMA2.MMA R24, R29, 1, 1, R24 ;  /* 0x3c003c001d187835 */ /* 0x000fe20000000018 */
[----:B------:R-:W-:-:S02]  /*6dd0*/  HADD2.F32 R38, -RZ, R18.H1_H1 ;  /* 0x30000012ff267230 */ /* 0x000fc40000004100 */
[----:B------:R-:W-:Y:S01]  /*6de0*/  FFMA.FTZ R27, R6, R7, RZ ;  /* 0x00000007061b7223 */ /* 0x000fe200000100ff */
[--C-:B------:R-:W-:Y:S01]  /*6df0*/  HADD2.F32 R18, -RZ, R22.reuse.H0_H0 ;  /* 0x20000016ff127230 */ /* 0x100fe20000004100 */
[----:B------:R-:W-:Y:S01]  /*6e00*/  LOP3.LUT R37, R37, 0x64006400, RZ, 0xfc, !PT ;  /* 0x6400640025257812 */ /* 0x000fe200078efcff */
[----:B------:R-:W-:Y:S02]  /*6e10*/  HADD2.F32 R40, -RZ, R22.H1_H1 ;  /* 0x30000016ff287230 */ /* 0x000fe40000004100 */
[----:B------:R-:W-:Y:S02]  /*6e20*/  HADD2.F32 R22, -RZ, R31.H0_H0 ;  /* 0x2000001fff167230 */ /* 0x000fe40000004100 */
[C---:B------:R-:W-:Y:S01]  /*6e30*/  FFMA.FTZ R33, R7.reuse, R18, RZ ;  /* 0x0000001207217223 */ /* 0x040fe200000100ff */
[----:B------:R-:W-:Y:S02]  /*6e40*/  HADD2.F32 R29, -RZ, R4.H1_H1 ;  /* 0x30000004ff1d7230 */ /* 0x000fe40000004100 */
[C---:B------:R-:W-:Y:S01]  /*6e50*/  FFMA.FTZ R4, R7.reuse, R30, RZ ;  /* 0x0000001e07047223 */ /* 0x040fe200000100ff */
[----:B------:R-:W-:-:S02]  /*6e60*/  FFMA.FTZ R30, R7, R22, RZ ;  /* 0x00000016071e7223 */ /* 0x000fc400000100ff */
[----:B------:R-:W-:Y:S01]  /*6e70*/  FFMA.FTZ R22, R32, R29, R27 ;  /* 0x0000001d20167223 */ /* 0x000fe2000001001b */
[----:B------:R-:W0:Y:S01]  /*6e80*/  LDS.64 R6, [UR4+0x28] ;  /* 0x00002804ff067984 */ /* 0x000e220008000a00 */
[C---:B------:R-:W-:Y:S01]  /*6e90*/  FFMA.FTZ R18, R29.reuse, R38, R4 ;  /* 0x000000261d127223 */ /* 0x040fe20000010004 */
[----:B------:R-:W-:Y:S01]  /*6ea0*/  HADD2.F32 R32, -RZ, R31.H1_H1 ;  /* 0x3000001fff207230 */ /* 0x000fe20000004100 */
[----:B------:R-:W-:Y:S01]  /*6eb0*/  LOP3.LUT R4, R8, 0xf000f0, RZ, 0xc0, !PT ;  /* 0x00f000f008047812 */ /* 0x000fe200078ec0ff */
[----:B------:R-:W-:Y:S01]  /*6ec0*/  FFMA.FTZ R27, R29, R40, R33 ;  /* 0x000000281d1b7223 */ /* 0x000fe20000010021 */
[----:B------:R-:W-:Y:S02]  /*6ed0*/  LOP3.LUT R38, R10, 0xf000f0, RZ, 0xc0, !PT ;  /* 0x00f000f00a267812 */ /* 0x000fe400078ec0ff */
[----:B------:R-:W-:Y:S01]  /*6ee0*/  LOP3.LUT R31, R11, 0xf000f0, RZ, 0xc0, !PT ;  /* 0x00f000f00b1f7812 */ /* 0x000fe200078ec0ff */
[----:B------:R-:W-:Y:S01]  /*6ef0*/  FFMA.FTZ R30, R29, R32, R30 ;  /* 0x000000201d1e7223 */ /* 0x000fe2000001001e */
[----:B------:R-:W-:Y:S01]  /*6f00*/  LOP3.LUT R33, R4, 0x64006400, RZ, 0xfc, !PT ;  /* 0x6400640004217812 */ /* 0x000fe200078efcff */
[----:B------:R-:W-:Y:S01]  /*6f10*/  HFMA2 R29, R37, R44.H0_H0, -72, -72 ;  /* 0xd480d480251d7431 */ /* 0x000fe2000004002c */
[----:B------:R-:W-:-:S02]  /*6f20*/  LOP3.LUT R39, R38, 0x64006400, RZ, 0xfc, !PT ;  /* 0x6400640026277812 */ /* 0x000fc400078efcff */
[----:B------:R-:W-:Y:S02]  /*6f30*/  LOP3.LUT R31, R31, 0x64006400, RZ, 0xfc, !PT ;  /* 0x640064001f1f7812 */ /* 0x000fe400078efcff */
[----:B------:R-:W-:Y:S01]  /*6f40*/  SHF.R.U32.HI R4, RZ, 0x8, R11 ;  /* 0x00000008ff047819 */ /* 0x000fe2000001160b */
[-C--:B------:R-:W-:Y:S02]  /*6f50*/  HFMA2 R11, R33, R44.reuse.H0_H0, -72, -72 ;  /* 0xd480d480210b7431 */ /* 0x080fe4000004002c */
[----:B------:R-:W-:Y:S02]  /*6f60*/  HADD2.F32 R33, -RZ, R5.H0_H0 ;  /* 0x20000005ff217230 */ /* 0x000fe40000004100 */
[-C--:B------:R-:W-:Y:S02]  /*6f70*/  HFMA2 R32, R39, R44.reuse.H0_H0, -72, -72 ;  /* 0xd480d48027207431 */ /* 0x080fe4000004002c */
[----:B------:R-:W-:Y:S02]  /*6f80*/  HADD2.F32 R37, -RZ, R29.H0_H0 ;  /* 0x2000001dff257230 */ /* 0x000fe40000004100 */
[----:B------:R-:W-:-:S02]  /*6f90*/  HFMA2 R31, R31, R44.H0_H0, -72, -72 ;  /* 0xd480d4801f1f7431 */ /* 0x000fc4000004002c */
[----:B------:R-:W-:Y:S01]  /*6fa0*/  HADD2.F32 R39, -RZ, R11.H0_H0 ;  /* 0x2000000bff277230 */ /* 0x000fe20000004100 */
[----:B------:R-:W-:Y:S01]  /*6fb0*/  SHF.R.U32.HI R8, RZ, 0x8, R8 ;  /* 0x00000008ff087819 */ /* 0x000fe20000011608 */
        /* <DEDUP_REMOVED lines=8> */
[----:B------:R-:W-:Y:S01]  /*7040*/  HADD2.F32 R30, -RZ, R31.H1_H1 ;  /* 0x3000001fff1e7230 */ /* 0x000fe20000004100 */
[----:B------:R-:W-:Y:S01]  /*7050*/  SHF.R.U32.HI R10, RZ, 0x8, R10 ;  /* 0x00000008ff0a7819 */ /* 0x000fe2000001160a */
[----:B------:R-:W-:Y:S02]  /*7060*/  HADD2.F32 R11, -RZ, R11.H1_H1 ;  /* 0x3000000bff0b7230 */ /* 0x000fe40000004100 */
[C---:B------:R-:W-:Y:S01]  /*7070*/  FFMA.FTZ R31, R5.reuse, R29, R18 ;  /* 0x0000001d051f7223 */ /* 0x040fe20000010012 */
        /* <DEDUP_REMOVED lines=12> */
[----:B------:R-:W-:-:S02]  /*7140*/  LOP3.LUT R18, R27, 0x64006400, RZ, 0xfc, !PT ;  /* 0x640064001b127812 */ /* 0x000fc400078efcff */
[----:B------:R-:W-:Y:S02]  /*7150*/  LOP3.LUT R22, R22, 0x64006400, RZ, 0xfc, !PT ;  /* 0x6400640016167812 */ /* 0x000fe400078efcff */
[----:B------:R-:W-:Y:S01]  /*7160*/  LOP3.LUT R5, R5, 0x64006400, RZ, 0xfc, !PT ;  /* 0x6400640005057812 */ /* 0x000fe200078efcff */
[--C-:B------:R-:W-:Y:S02]  /*7170*/  HADD2.F32 R38, -RZ, R32.reuse.H0_H0 ;  /* 0x20000020ff267230 */ /* 0x100fe40000004100 */
[----:B------:R-:W-:Y:S02]  /*7180*/  HADD2 R18, R18, -1032, -1032 ;  /* 0xe408e40812127430 */ /* 0x000fe40000000000 */
[----:B------:R-:W-:Y:S02]  /*7190*/  HADD2.F32 R42, -RZ, R32.H1_H1 ;  /* 0x30000020ff2a7230 */ /* 0x000fe40000004100 */
[----:B------:R-:W-:Y:S02]  /*71a0*/  HADD2 R27, R22, -1032, -1032 ;  /* 0xe408e408161b7430 */ /* 0x000fe40000000000 */
[----:B------:R-:W-:-:S02]  /*71b0*/  HADD2.F32 R22, -RZ, R7.H1_H1 ;  /* 0x30000007ff167230 */ /* 0x000fc40000004100 */
[----:B------:R-:W-:Y:S02]  /*71c0*/  HADD2 R33, R5, -1032, -1032 ;  /* 0xe408e40805217430 */ /* 0x000fe40000000000 */
[----:B------:R-:W-:Y:S02]  /*71d0*/  HADD2.F32 R5, -RZ, R7.H0_H0 ;  /* 0x20000007ff057230 */ /* 0x000fe40000004100 */
[----:B------:R-:W-:Y:S01]  /*71e0*/  FFMA.FTZ R7, R38, R30, R37 ;  /* 0x0000001e26077223 */ /* 0x000fe20000010025 */
[----:B------:R-:W-:Y:S01]  /*71f0*/  HADD2.F32 R38, -RZ, R18.H0_H0 ;  /* 0x20000012ff267230 */ /* 0x000fe20000004100 */
[----:B------:R-:W-:Y:S01]  /*7200*/  LOP3.LUT R9, R9, 0xf000f0, RZ, 0xc0, !PT ;  /* 0x00f000f009097812 */ /* 0x000fe200078ec0ff */
[----:B------:R-:W-:Y:S02]  /*7210*/  HADD2.F32 R40, -RZ, R27.H0_H0 ;  /* 0x2000001bff287230 */ /* 0x000fe40000004100 */
[----:B------:R-:W-:Y:S02]  /*7220*/  HADD2.F32 R39, -RZ, R33.H0_H0 ;  /* 0x20000021ff277230 */ /* 0x000fe40000004100 */
[----:B------:R-:W-:Y:S01]  /*7230*/  FFMA.FTZ R29, R30, R38, R29 ;  /* 0x000000261e1d7223 */ /* 0x000fe2000001001d */
[----:B------:R-:W-:-:S02]  /*7240*/  HADD2.F32 R38, -RZ, R27.H1_H1 ;  /* 0x3000001bff267230 */ /* 0x000fc40000004100 */
[----:B------:R-:W-:Y:S01]  /*7250*/  FFMA.FTZ R11, R30, R40, R11 ;  /* 0x000000281e0b7223 */ /* 0x000fe2000001000b */
[----:B------:R-:W-:Y:S01]  /*7260*/  LOP3.LUT R27, R10, 0xf000f0, RZ, 0xc0, !PT ;  /* 0x00f000f00a1b7812 */ /* 0x000fe200078ec0ff */
[----:B------:R-:W-:Y:S01]  /*7270*/  FFMA.FTZ R31, R30, R39, R31 ;  /* 0x000000271e1f7223 */ /* 0x000fe2000001001f */
[----:B------:R-:W-:Y:S01]  /*7280*/  FFMA.FTZ R30, R42, R6, R7 ;  /* 0x000000062a1e7223 */ /* 0x000fe20000010007 */
[----:B------:R-:W-:Y:S01]  /*7290*/  LOP3.LUT R7, R8, 0xf000f0, RZ, 0xc0, !PT ;  /* 0x00f000f008077812 */ /* 0x000fe200078ec0ff */
[C---:B------:R-:W-:Y:S01]  /*72a0*/  FFMA.FTZ R8, R6.reuse, R38, R11 ;  /* 0x0000002606087223 */ /* 0x040fe2000001000b */
[----:B------:R-:W-:Y:S01]  /*72b0*/  HADD2.F32 R32, -RZ, R33.H1_H1 ;  /* 0x30000021ff207230 */ /* 0x000fe20000004100 */
[----:B------:R-:W0:Y:S01]  /*72c0*/  LDS.64 R10, [UR4+0x30] ;  /* 0x00003004ff0a7984 */ /* 0x000e220008000a00 */
[----:B------:R-:W-:Y:S01]  /*72d0*/  LOP3.LUT R9, R9, 0x64006400, RZ, 0xfc, !PT ;  /* 0x6400640009097812 */ /* 0x000fe200078efcff */
[----:B------:R-:W-:Y:S01]  /*72e0*/  HADD2.F32 R18, -RZ, R18.H1_H1 ;  /* 0x30000012ff127230 */ /* 0x000fe20000004100 */
[----:B------:R-:W-:Y:S01]  /*72f0*/  LOP3.LUT R27, R27, 0x64006400, RZ, 0xfc, !PT ;  /* 0x640064001b1b7812 */ /* 0x000fe200078efcff */
[----:B------:R-:W-:Y:S01]  /*7300*/  FFMA.FTZ R32, R6, R32, R31 ;  /* 0x0000002006207223 */ /* 0x000fe2000001001f */
[----:B------:R-:W-:-:S02]  /*7310*/  LOP3.LUT R7, R7, 0x64006400, RZ, 0xfc, !PT ;  /* 0x6400640007077812 */ /* 0x000fc400078efcff */
[----:B------:R-:W-:Y:S01]  /*7320*/  LOP3.LUT R31, R4, 0xf000f0, RZ, 0xc0, !PT ;  /* 0x00f000f0041f7812 */ /* 0x000fe200078ec0ff */
[-C--:B------:R-:W-:Y:S02]  /*7330*/  HFMA2 R4, R9, R44.reuse.H0_H0, -72, -72 ;  /* 0xd480d48009047431 */ /* 0x080fe4000004002c */
[----:B------:R-:W-:Y:S01]  /*7340*/  FFMA.FTZ R6, R6, R18, R29 ;  /* 0x0000001206067223 */ /* 0x000fe2000001001d */
[-C--:B------:R-:W-:Y:S01]  /*7350*/  HFMA2 R9, R27, R44.reuse.H0_H0, -72, -72 ;  /* 0xd480d4801b097431 */ /* 0x080fe2000004002c */
[----:B------:R-:W-:Y:S01]  /*7360*/  LOP3.LUT R31, R31, 0x64006400, RZ, 0xfc, !PT ;  /* 0x640064001f1f7812 */ /* 0x000fe200078efcff */
[----:B------:R-:W-:Y:S02]  /*7370*/  HFMA2 R7, R7, R44.H0_H0, -72, -72 ;  /* 0xd480d48007077431 */ /* 0x000fe4000004002c */
[----:B------:R-:W-:Y:S02]  /*7380*/  HADD2.F32 R37, -RZ, R4.H0_H0 ;  /* 0x20000004ff257230 */ /* 0x000fe40000004100 */
[----:B------:R-:W-:-:S02]  /*7390*/  HADD2.F32 R29, -RZ, R9.H0_H0 ;  /* 0x20000009ff1d7230 */ /* 0x000fc40000004100 */
[----:B------:R-:W-:Y:S02]  /*73a0*/  HFMA2 R27, R31, R44.H0_H0, -72, -72 ;  /* 0xd480d4801f1b7431 */ /* 0x000fe4000004002c */
[--C-:B------:R-:W-:Y:S02]  /*73b0*/  HADD2.F32 R33, -RZ, R7.reuse.H0_H0 ;  /* 0x20000007ff217230 */ /* 0x100fe40000004100 */
[C---:B------:R-:W-:Y:S01]  /*73c0*/  FFMA.FTZ R37, R5.reuse, R37, R32 ;  /* 0x0000002505257223 */ /* 0x040fe20000010020 */
[----:B------:R-:W-:Y:S02]  /*73d0*/  HADD2.F32 R7, -RZ, R7.H1_H1 ;  /* 0x30000007ff077230 */ /* 0x000fe40000004100 */
[----:B------:R-:W-:Y:S01]  /*73e0*/  FFMA.FTZ R8, R5, R29, R8 ;  /* 0x0000001d05087223 */ /* 0x000fe20000010008 */
[----:B------:R-:W-:Y:S02]  /*73f0*/  HADD2.F32 R31, -RZ, R27.H0_H0 ;  /* 0x2000001bff1f7230 */ /* 0x000fe40000004100 */
[----:B------:R-:W-:Y:S01]  /*7400*/  FFMA.FTZ R18, R33, R5, R30 ;  /* 0x0000000521127223 */ /* 0x000fe2000001001e */
[----:B------:R-:W-:Y:S01]  /*7410*/  HADD2.F32 R29, -RZ, R4.H1_H1 ;  /* 0x30000004ff1d7230 */ /* 0x000fe20000004100 */
[----:B----4-:R-:W-:Y:S01]  /*7420*/  LOP3.LUT R4, R12, 0xf000f, RZ, 0xc0, !PT ;  /* 0x000f000f0c047812 */ /* 0x010fe200078ec0ff */
        /* <DEDUP_REMOVED lines=9> */
[----:B------:R-:W-:Y:S01]  /*74c0*/  FMUL.FTZ R18, R19, R18 ;  /* 0x0000001213127220 */ /* 0x000fe20000410000 */
[----:B------:R-:W-:Y:S01]  /*74d0*/  LOP3.LUT R4, R4, 0x64006400, RZ, 0xfc, !PT ;  /* 0x6400640004047812 */ /* 0x000fe200078efcff */
[----:B------:R-:W-:Y:S01]  /*74e0*/  FMUL.FTZ R7, R28, R7 ;  /* 0x000000071c077220 */ /* 0x000fe20000410000 */
[----:B------:R-:W-:Y:S01]  /*74f0*/  LOP3.LUT R8, R6, 0x64006400, RZ, 0xfc, !PT ;  /* 0x6400640006087812 */ /* 0x000fe200078efcff */
[----:B------:R-:W-:Y:S01]  /*7500*/  FFMA.FTZ R22, R22, R27, R5 ;  /* 0x0000001b16167223 */ /* 0x000fe20000010005 */
[----:B------:R-:W-:Y:S01]  /*7510*/  LOP3.LUT R29, R29, 0x64006400, RZ, 0xfc, !PT ;  /* 0x640064001d1d7812 */ /* 0x000fe200078efcff */
[----:B------:R-:W-:Y:S01]  /*7520*/  HADD2 R6, R4, -1032, -1032 ;  /* 0xe408e40804067430 */ /* 0x000fe20000000000 */
[----:B------:R-:W-:Y:S01]  /*7530*/  LOP3.LUT R30, R30, 0x64006400, RZ, 0xfc, !PT ;  /* 0x640064001e1e7812 */ /* 0x000fe200078efcff */
[----:B------:R-:W-:-:S02]  /*7540*/  HADD2 R8, R8, -1032, -1032 ;  /* 0xe408e40808087430 */ /* 0x000fc40000000000 */
[----:B0-----:R-:W-:Y:S02]  /*7550*/  HADD2.F32 R5, -RZ, R10.H0_H0 ;  /* 0x2000000aff057230 */ /* 0x001fe40000004100 */
[----:B------:R-:W-:Y:S02]  /*7560*/  HADD2 R27, R29, -1032, -1032 ;  /* 0xe408e4081d1b7430 */ /* 0x000fe40000000000 */
[--C-:B------:R-:W-:Y:S02]  /*7570*/  HADD2.F32 R4, -RZ, R6.reuse.H0_H0 ;  /* 0x20000006ff047230 */ /* 0x100fe40000004100 */
[----:B------:R-:W-:Y:S02]  /*7580*/  HADD2 R29, R30, -1032, -1032 ;  /* 0xe408e4081e1d7430 */ /* 0x000fe40000000000 */
[----:B------:R-:W-:Y:S01]  /*7590*/  HADD2.F32 R32, -RZ, R6.H1_H1 ;  /* 0x30000006ff207230 */ /* 0x000fe20000004100 */
[----:B------:R-:W-:Y:S01]  /*75a0*/  F2FP.F16.F32.PACK_AB R18, RZ, R18 ;  /* 0x00000012ff12723e */ /* 0x000fe200000000ff */
[----:B------:R-:W-:-:S02]  /*75b0*/  HADD2.F32 R30, -RZ, R8.H0_H0 ;  /* 0x20000008ff1e7230 */ /* 0x000fc40000004100 */
[----:B------:R-:W-:Y:S01]  /*75c0*/  FFMA.FTZ R31, R4, R5, RZ ;  /* 0x00000005041f7223 */ /* 0x000fe200000100ff */
[----:B------:R-:W-:Y:S01]  /*75d0*/  HADD2.F32 R40, -RZ, R8.H1_H1 ;  /* 0x30000008ff287230 */ /* 0x000fe20000004100 */
[----:B------:R-:W-:Y:S01]  /*75e0*/  F2FP.F16.F32.PACK_AB R7, RZ, R7 ;  /* 0x00000007ff07723e */ /* 0x000fe200000000ff */
[----:B------:R-:W-:Y:S02]  /*75f0*/  HADD2.F32 R6, -RZ, R27.H0_H0 ;  /* 0x2000001bff067230 */ /* 0x000fe40000004100 */
[----:B------:R-:W-:Y:S01]  /*7600*/  FMUL.FTZ R9, R26, R9 ;  /* 0x000000091a097220 */ /* 0x000fe20000410000 */
[----:B------:R-:W-:Y:S02]  /*7610*/  HADD2.F32 R8, -RZ, R29.H0_H0 ;  /* 0x2000001dff087230 */ /* 0x000fe40000004100 */
[----:B------:R-:W-:Y:S01]  /*7620*/  FMUL.FTZ R22, R23, R22 ;  /* 0x0000001617167220 */ /* 0x000fe20000410000 */
[----:B------:R-:W-:Y:S02]  /*7630*/  HADD2.F32 R38, -RZ, R27.H1_H1 ;  /* 0x3000001bff267230 */ /* 0x000fe40000004100 */
[----:B------:R-:W-:Y:S01]  /*7640*/  FFMA.FTZ R33, R5, R6, RZ ;  /* 0x0000000605217223 */ /* 0x000fe200000100ff */
[----:B------:R-:W-:-:S02]  /*7650*/  HADD2.F32 R27, -RZ, R10.H1_H1 ;  /* 0x3000000aff1b7230 */ /* 0x000fc40000004100 */
[C---:B------:R-:W-:Y:S01]  /*7660*/  FFMA.FTZ R10, R5.reuse, R30, RZ ;  /* 0x0000001e050a7223 */ /* 0x040fe200000100ff */
[----:B------:R-:W-:Y:S01]  /*7670*/  FFMA.FTZ R30, R5, R8, RZ ;  /* 0x00000008051e7223 */ /* 0x000fe200000100ff */
[----:B------:R-:W-:Y:S01]  /*7680*/  HADD2.F32 R29, -RZ, R29.H1_H1 ;  /* 0x3000001dff1d7230 */ /* 0x000fe20000004100 */
[----:B------:R-:W0:Y:S01]  /*7690*/  LDS.64 R4, [UR4+0x38] ;  /* 0x00003804ff047984 */ /* 0x000e220008000a00 */
[----:B------:R-:W-:Y:S01]  /*76a0*/  FFMA.FTZ R6, R32, R27, R31 ;  /* 0x0000001b20067223 */ /* 0x000fe2000001001f */
[C---:B------:R-:W-:Y:S01]  /*76b0*/  FFMA.FTZ R8, R27.reuse, R38, R33 ;  /* 0x000000261b087223 */ /* 0x040fe20000010021 */
[----:B------:R-:W-:Y:S01]  /*76c0*/  LOP3.LUT R31, R12, 0xf000f0, RZ, 0xc0, !PT ;  /* 0x00f000f00c1f7812 */ /* 0x000fe200078ec0ff */
[----:B------:R-:W-:Y:S01]  /*76d0*/  FFMA.FTZ R30, R27, R29, R30 ;  /* 0x0000001d1b1e7223 */ /* 0x000fe2000001001e */
[----:B------:R-:W-:Y:S01]  /*76e0*/  LOP3.LUT R32, R13, 0xf000f0, RZ, 0xc0, !PT ;  /* 0x00f000f00d207812 */ /* 0x000fe200078ec0ff */
[----:B------:R-:W-:Y:S01]  /*76f0*/  FFMA.FTZ R10, R27, R40, R10 ;  /* 0x000000281b0a7223 */ /* 0x000fe2000001000a */
[----:B------:R-:W-:-:S02]  /*7700*/  LOP3.LUT R38, R14, 0xf000f0, RZ, 0xc0, !PT ;  /* 0x00f000f00e267812 */ /* 0x000fc400078ec0ff */
        /* <DEDUP_REMOVED lines=8> */
[----:B------:R-:W-:Y:S01]  /*7790*/  LOP3.LUT R27, R33, 0x64006400, RZ, 0xfc, !PT ;  /* 0x64006400211b7812 */ /* 0x000fe200078efcff */
[----:B------:R-:W-:Y:S01]  /*77a0*/  HADD2.F32 R33, -RZ, R11.H0_H0 ;  /* 0x2000000bff217230 */ /* 0x000fe20000004100 */
[----:B------:R-:W-:Y:S01]  /*77b0*/  SHF.R.U32.HI R13, RZ, 0x8, R13 ;  /* 0x00000008ff0d7819 */ /* 0x000fe2000001160d */
[----:B------:R-:W-:Y:S01]  /*77c0*/  HADD2.F32 R39, -RZ, R32.H0_H0 ;  /* 0x20000020ff277230 */ /* 0x000fe20000004100 */
[----:B------:R-:W-:Y:S01]  /*77d0*/  SHF.R.U32.HI R14, RZ, 0x8, R14 ;  /* 0x00000008ff0e7819 */ /* 0x000fe2000001160e */
[----:B------:R-:W-:-:S02]  /*77e0*/  HADD2.F32 R38, -RZ, R29.H0_H0 ;  /* 0x2000001dff267230 */ /* 0x000fc40000004100 */
[----:B------:R-:W-:Y:S02]  /*77f0*/  HFMA2 R27, R27, R44.H0_H0, -72, -72 ;  /* 0xd480d4801b1b7431 */ /* 0x000fe4000004002c */
[----:B------:R-:W-:Y:S02]  /*7800*/  HADD2.F32 R37, -RZ, R31.H0_H0 ;  /* 0x2000001fff257230 */ /* 0x000fe40000004100 */
[----:B------:R-:W-:Y:S01]  /*7810*/  FFMA.FTZ R6, R39, R33, R6 ;  /* 0x0000002127067223 */ /* 0x000fe20000010006 */
[----:B------:R-:W-:Y:S02]  /*7820*/  HADD2.F32 R11, -RZ, R11.H1_H1 ;  /* 0x3000000bff0b7230 */ /* 0x000fe40000004100 */
[C---:B------:R-:W-:Y:S01]  /*7830*/  FFMA.FTZ R10, R33.reuse, R38, R10 ;  /* 0x00000026210a7223 */ /* 0x040fe2000001000a */
[----:B------:R-:W-:Y:S02]  /*7840*/  HADD2.F32 R39, -RZ, R27.H0_H0 ;  /* 0x2000001bff277230 */ /* 0x000fe40000004100 */
[----:B------:R-:W-:Y:S01]  /*7850*/  FFMA.FTZ R38, R33, R37, R8 ;  /* 0x0000002521267223 */ /* 0x000fe20000010008 */
[----:B------:R-:W-:Y:S01]  /*7860*/  HADD2.F32 R37, -RZ, R32.H1_H1 ;  /* 0x30000020ff257230 */ /* 0x000fe20000004100 */
[----:B------:R-:W-:Y:S01]  /*7870*/  LOP3.LUT R32, R12, 0xf000f, RZ, 0xc0, !PT ;  /* 0x000f000f0c207812 */ /* 0x000fe200078ec0ff */
[----:B------:R-:W-:-:S02]  /*7880*/  HADD2.F32 R8, -RZ, R29.H1_H1 ;  /* 0x3000001dff087230 */ /* 0x000fc40000004100 */
[----:B------:R-:W-:Y:S01]  /*7890*/  FFMA.FTZ R30, R33, R39, R30 ;  /* 0x00000027211e7223 */ /* 0x000fe2000001001e */
[----:B------:R-:W-:Y:S01]  /*78a0*/  HADD2.F32 R31, -RZ, R31.H1_H1 ;  /* 0x3000001fff1f7230 */ /* 0x000fe20000004100 */
[----:B------:R-:W-:Y:S01]  /*78b0*/  LOP3.LUT R33, R32, 0x64006400, RZ, 0xfc, !PT ;  /* 0x6400640020217812 */ /* 0x000fe200078efcff */
[----:B------:R-:W-:Y:S01]  /*78c0*/  FFMA.FTZ R32, R37, R11, R6 ;  /* 0x0000000b25207223 */ /* 0x000fe20000010006 */
[----:B------:R-:W-:Y:S01]  /*78d0*/  SHF.R.U32.HI R15, RZ, 0x8, R15 ;  /* 0x00000008ff0f7819 */ /* 0x000fe2000001160f */
[C---:B------:R-:W-:Y:S01]  /*78e0*/  FFMA.FTZ R8, R11.reuse, R8, R10 ;  /* 0x000000080b087223 */ /* 0x040fe2000001000a */
[----:B------:R-:W-:Y:S01]  /*78f0*/  FFMA.FTZ R6, R11, R31, R38 ;  /* 0x0000001f0b067223 */ /* 0x000fe20000010026 */
[----:B------:R-:W-:Y:S01]  /*7900*/  HADD2 R10, R33, -1032, -1032 ;  /* 0xe408e408210a7430 */ /* 0x000fe20000000000 */
[----:B------:R-:W-:Y:S01]  /*7910*/  LOP3.LUT R37, R13, 0xf000f, RZ, 0xc0, !PT ;  /* 0x000f000f0d257812 */ /* 0x000fe200078ec0ff */
[----:B------:R-:W-:Y:S01]  /*7920*/  HADD2.F32 R29, -RZ, R27.H1_H1 ;  /* 0x3000001bff1d7230 */ /* 0x000fe20000004100 */
[----:B------:R-:W-:Y:S01]  /*7930*/  LOP3.LUT R38, R14, 0xf000f, RZ, 0xc0, !PT ;  /* 0x000f000f0e267812 */ /* 0x000fe200078ec0ff */
[----:B0-----:R-:W-:Y:S01]  /*7940*/  HADD2.F32 R27, -RZ, R4.H0_H0 ;  /* 0x20000004ff1b7230 */ /* 0x001fe20000004100 */
[----:B------:R-:W-:Y:S01]  /*7950*/  LOP3.LUT R33, R15, 0xf000f, RZ, 0xc0, !PT ;  /* 0x000f000f0f217812 */ /* 0x000fe200078ec0ff */
[----:B------:R-:W-:Y:S01]  /*7960*/  HADD2.F32 R31, -RZ, R10.H0_H0 ;  /* 0x2000000aff1f7230 */ /* 0x000fe20000004100 */
[----:B------:R-:W-:Y:S01]  /*7970*/  LOP3.LUT R37, R37, 0x64006400, RZ, 0xfc, !PT ;  /* 0x6400640025257812 */ /* 0x000fe200078efcff */
[----:B------:R-:W-:Y:S01]  /*7980*/  FFMA.FTZ R30, R11, R29, R30 ;  /* 0x0000001d0b1e7223 */ /* 0x000fe2000001001e */
[----:B------:R-:W-:Y:S01]  /*7990*/  LOP3.LUT R38, R38, 0x64006400, RZ, 0xfc, !PT ;  /* 0x6400640026267812 */ /* 0x000fe200078efcff */
[----:B------:R-:W-:Y:S01]  /*79a0*/  HADD2.F32 R4, -RZ, R4.H1_H1 ;  /* 0x30000004ff047230 */ /* 0x000fe20000004100 */
[----:B------:R-:W-:Y:S01]  /*79b0*/  LOP3.LUT R33, R33, 0x64006400, RZ, 0xfc, !PT ;  /* 0x6400640021217812 */ /* 0x000fe200078efcff */
[----:B------:R-:W-:Y:S01]  /*79c0*/  FFMA.FTZ R31, R31, R27, R32 ;  /* 0x0000001b1f1f7223 */ /* 0x000fe20000010020 */
[----:B------:R-:W-:Y:S01]  /*79d0*/  HADD2 R11, R37, -1032, -1032 ;  /* 0xe408e408250b7430 */ /* 0x000fe20000000000 */
[----:B------:R-:W-:Y:S01]  /*79e0*/  LOP3.LUT R12, R12, 0xf000f0, RZ, 0xc0, !PT ;  /* 0x00f000f00c0c7812 */ /* 0x000fe200078ec0ff */
[----:B------:R-:W-:Y:S01]  /*79f0*/  HADD2 R29, R38, -1032, -1032 ;  /* 0xe408e408261d7430 */ /* 0x000fe20000000000 */
[----:B------:R-:W-:Y:S01]  /*7a00*/  LOP3.LUT R13, R13, 0xf000f0, RZ, 0xc0, !PT ;  /* 0x00f000f00d0d7812 */ /* 0x000fe200078ec0ff */
[----:B------:R-:W-:-:S02]  /*7a10*/  HADD2 R32, R33, -1032, -1032 ;  /* 0xe408e40821207430 */ /* 0x000fc40000000000 */
[----:B------:R-:W-:Y:S01]  /*7a20*/  HADD2.F32 R39, -RZ, R11.H0_H0 ;  /* 0x2000000bff277230 */ /* 0x000fe20000004100 */
[----:B------:R-:W-:Y:S01]  /*7a30*/  LOP3.LUT R14, R14, 0xf000f0, RZ, 0xc0, !PT ;  /* 0x00f000f00e0e7812 */ /* 0x000fe200078ec0ff */
[----:B------:R-:W-:Y:S01]  /*7a40*/  HADD2.F32 R41, -RZ, R29.H0_H0 ;  /* 0x2000001dff297230 */ /* 0x000fe20000004100 */
[----:B------:R-:W-:Y:S01]  /*7a50*/  LOP3.LUT R13, R13, 0x64006400, RZ, 0xfc, !PT ;  /* 0x640064000d0d7812 */ /* 0x000fe200078efcff */
[----:B------:R-:W-:Y:S02]  /*7a60*/  HADD2.F32 R37, -RZ, R32.H0_H0 ;  /* 0x20000020ff257230 */ /* 0x000fe40000004100 */
[C---:B------:R-:W-:Y:S01]  /*7a70*/  FFMA.FTZ R39, R27.reuse, R39, R8 ;  /* 0x000000271b277223 */ /* 0x040fe20000010008 */
[----:B------:R-:W-:Y:S02]  /*7a80*/  HADD2.F32 R8, -RZ, R11.H1_H1 ;  /* 0x3000000bff087230 */ /* 0x000fe40000004100 */
[C---:B------:R-:W-:Y:S01]  /*7a90*/  FFMA.FTZ R41, R27.reuse, R41, R6 ;  /* 0x000000291b297223 */ /* 0x040fe20000010006 */
[----:B------:R-:W-:Y:S01]  /*7aa0*/  LOP3.LUT R11, R12, 0x64006400, RZ, 0xfc, !PT ;  /* 0x640064000c0b7812 */ /* 0x000fe200078efcff */
[----:B------:R-:W-:Y:S01]  /*7ab0*/  FFMA.FTZ R37, R27, R37, R30 ;  /* 0x000000251b257223 */ /* 0x000fe2000001001e */
[----:B------:R-:W-:Y:S01]  /*7ac0*/  LOP3.LUT R27, R15, 0xf000f0, RZ, 0xc0, !PT ;  /* 0x00f000f00f1b7812 */ /* 0x000fe200078ec0ff */
[----:B------:R-:W-:Y:S01]  /*7ad0*/  HADD2.F32 R10, -RZ, R10.H1_H1 ;  /* 0x3000000aff0a7230 */ /* 0x000fe20000004100 */
[----:B------:R-:W-:Y:S01]  /*7ae0*/  LOP3.LUT R15, R14, 0x64006400, RZ, 0xfc, !PT ;  /* 0x640064000e0f7812 */ /* 0x000fe200078efcff */
[-C--:B------:R-:W-:Y:S01]  /*7af0*/  HFMA2 R12, R11, R44.reuse.H0_H0, -72, -72 ;  /* 0xd480d4800b0c7431 */ /* 0x080fe2000004002c */
[----:B------:R-:W-:Y:S01]  /*7b00*/  LOP3.LUT R27, R27, 0x64006400, RZ, 0xfc, !PT ;  /* 0x640064001b1b7812 */ /* 0x000fe200078efcff */
[----:B------:R-:W-:-:S02]  /*7b10*/  HFMA2 R11, R13, R44.H0_H0, -72, -72 ;  /* 0xd480d4800d0b7431 */ /* 0x000fc4000004002c */
[----:B------:R-:W-:Y:S01]  /*7b20*/  FFMA.FTZ R6, R10, R4, R31 ;  /* 0x000000040a067223 */ /* 0x000fe2000001001f */
[-C--:B------:R-:W-:Y:S02]  /*7b30*/  HFMA2 R13, R15, R44.reuse.H0_H0, -72, -72 ;  /* 0xd480d4800f0d7431 */ /* 0x080fe4000004002c */
[----:B------:R-:W-:Y:S02]  /*7b40*/  HADD2.F32 R10, -RZ, R29.H1_H1 ;  /* 0x3000001dff0a7230 */ /* 0x000fe40000004100 */
[----:B------:R-:W-:Y:S02]  /*7b50*/  HFMA2 R44, R27, R44.H0_H0, -72, -72 ;  /* 0xd480d4801b2c7431 */ /* 0x000fe4000004002c */
[----:B------:R-:W-:Y:S02]  /*7b60*/  HADD2.F32 R32, -RZ, R32.H1_H1 ;  /* 0x30000020ff207230 */ /* 0x000fe40000004100 */
[----:B------:R-:W-:Y:S01]  /*7b70*/  FFMA.FTZ R8, R4, R8, R39 ;  /* 0x0000000804087223 */ /* 0x000fe20000010027 */
[----:B------:R-:W-:-:S02]  /*7b80*/  HADD2.F32 R33, -RZ, R5.H0_H0 ;  /* 0x20000005ff217230 */ /* 0x000fc40000004100 */
[C---:B------:R-:W-:Y:S01]  /*7b90*/  FFMA.FTZ R10, R4.reuse, R10, R41 ;  /* 0x0000000a040a7223 */ /* 0x040fe20000010029 */
[----:B------:R-:W-:Y:S02]  /*7ba0*/  HADD2.F32 R15, -RZ, R12.H0_H0 ;  /* 0x2000000cff0f7230 */ /* 0x000fe40000004100 */
[----:B------:R-:W-:Y:S01]  /*7bb0*/  FFMA.FTZ R32, R4, R32, R37 ;  /* 0x0000002004207223 */ /* 0x000fe20000010025 */
[----:B------:R-:W-:Y:S01]  /*7bc0*/  HADD2.F32 R14, -RZ, R11.H0_H0 ;  /* 0x2000000bff0e7230 */ /* 0x000fe20000004100 */
[----:B------:R-:W-:Y:S01]  /*7bd0*/  PRMT R18, R18, 0x5410, R7 ;  /* 0x0000541012127816 */ /* 0x000fe20000000007 */
        /* <DEDUP_REMOVED lines=8> */
[----:B------:R-:W-:Y:S01]  /*7c60*/  HADD2.F32 R4, -RZ, R11.H1_H1 ;  /* 0x3000000bff047230 */ /* 0x000fe20000004100 */
[----:B------:R-:W-:Y:S01]  /*7c70*/  F2FP.F16.F32.PACK_AB R9, RZ, R9 ;  /* 0x00000009ff09723e */ /* 0x000fe200000000ff */
[----:B------:R-:W-:Y:S02]  /*7c80*/  HADD2.F32 R6, -RZ, R13.H1_H1 ;  /* 0x3000000dff067230 */ /* 0x000fe40000004100 */
[----:B------:R-:W-:Y:S01]  /*7c90*/  FFMA.FTZ R12, R12, R5, R15 ;  /* 0x000000050c0c7223 */ /* 0x000fe2000001000f */
[----:B------:R-:W-:Y:S02]  /*7ca0*/  HADD2.F32 R44, -RZ, R44.H1_H1 ;  /* 0x3000002cff2c7230 */ /* 0x000fe40000004100 */
[C---:B------:R-:W-:Y:S01]  /*7cb0*/  FFMA.FTZ R11, R5.reuse, R4, R8 ;  /* 0x00000004050b7223 */ /* 0x040fe20000010008 */
[----:B------:R-:W-:Y:S01]  /*7cc0*/  F2FP.F16.F32.PACK_AB R22, RZ, R22 ;  /* 0x00000016ff16723e */ /* 0x000fe200000000ff */
[----:B------:R-:W-:Y:S01]  /*7cd0*/  FFMA.FTZ R27, R5, R6, R27 ;  /* 0x00000006051b7223 */ /* 0x000fe2000001001b */
[----:B------:R-:W-:Y:S01]  /*7ce0*/  FMUL.FTZ R12, R19, R12 ;  /* 0x0000000c130c7220 */ /* 0x000fe20000410000 */
[----:B------:R-:W-:Y:S01]  /*7cf0*/  FFMA.FTZ R44, R5, R44, R29 ;  /* 0x0000002c052c7223 */ /* 0x000fe2000001001d */
[----:B------:R-:W-:Y:S01]  /*7d00*/  FMUL.FTZ R11, R28, R11 ;  /* 0x0000000b1c0b7220 */ /* 0x000fe20000410000 */
[----:B------:R-:W-:Y:S01]  /*7d10*/  FMUL.FTZ R27, R26, R27 ;  /* 0x0000001b1a1b7220 */ /* 0x000fe20000410000 */
[----:B------:R-:W-:Y:S01]  /*7d20*/  HFMA2.MMA R25, R18, 1, 1, R25 ;  /* 0x3c003c0012197835 */ /* 0x000fe20000000019 */
[----:B------:R-:W-:Y:S01]  /*7d30*/  FMUL.FTZ R44, R23, R44 ;  /* 0x0000002c172c7220 */ /* 0x000fe20000410000 */
[----:B------:R-:W-:-:S02]  /*7d40*/  F2FP.F16.F32.PACK_AB R12, RZ, R12 ;  /* 0x0000000cff0c723e */ /* 0x000fc400000000ff */
[----:B------:R-:W-:Y:S02]  /*7d50*/  F2FP.F16.F32.PACK_AB R11, RZ, R11 ;  /* 0x0000000bff0b723e */ /* 0x000fe400000000ff */
[----:B------:R-:W-:Y:S02]  /*7d60*/  F2FP.F16.F32.PACK_AB R27, RZ, R27 ;  /* 0x0000001bff1b723e */ /* 0x000fe400000000ff */
[----:B------:R-:W-:Y:S02]  /*7d70*/  F2FP.F16.F32.PACK_AB R44, RZ, R44 ;  /* 0x0000002cff2c723e */ /* 0x000fe400000000ff */
[----:B------:R-:W-:Y:S02]  /*7d80*/  PRMT R9, R9, 0x5410, R22 ;  /* 0x0000541009097816 */ /* 0x000fe40000000016 */
[----:B------:R-:W-:Y:S02]  /*7d90*/  PRMT R12, R12, 0x5410, R11 ;  /* 0x000054100c0c7816 */ /* 0x000fe4000000000b */
[----:B------:R-:W-:Y:S01]  /*7da0*/  PRMT R27, R27, 0x5410, R44 ;  /* 0x000054101b1b7816 */ /* 0x000fe2000000002c */
[----:B------:R-:W-:-:S03]  /*7db0*/  HADD2 R24, R9, R24 ;  /* 0x0000001809187230 */ /* 0x000fc60000000000 */
[----:B------:R-:W-:Y:S01]  /*7dc0*/  HFMA2.MMA R33, R12, 1, 1, R25 ;  /* 0x3c003c000c217835 */ /* 0x000fe20000000019 */
[----:B------:R-:W-:-:S10]  /*7dd0*/  HADD2 R32, R27, R24 ;  /* 0x000000181b207230 */ /* 0x000fd40000000000 */
.L_x_4715:
[----:B------:R-:W0:Y:S01]  /*7de0*/  LDC R37, c[0x0][0x23c] ;  /* 0x00008f00ff257b82 */ /* 0x000e220000000800 */
[----:B------:R-:W-:Y:S01]  /*7df0*/  IADD3 R21, R21, 0x20, RZ ;  /* 0x0000002015157810 */ /* 0x000fe20007ffe0ff */
[----:B------:R-:W-:-:S03]  /*7e00*/  UIADD3 UR4, UR4, 0x40, URZ ;  /* 0x0000004004047890 */ /* 0x000fc6000fffe03f */
[C---:B------:R-:W-:Y:S02]  /*7e10*/  ISETP.GE.AND P0, PT, R21.reuse, UR5, PT ;  /* 0x0000000515007c0c */ /* 0x040fe4000bf06270 */
[----:B------:R-:W-:Y:S02]  /*7e20*/  ISETP.LT.AND P3, PT, R21, R36, PT ;  /* 0x000000241500720c */ /* 0x000fe40003f61270 */
[----:B0-----:R-:W-:-:S04]  /*7e30*/  LEA R16, P2, R37, R16, 0x4 ;  /* 0x0000001025107211 */ /* 0x001fc800078420ff */
[----:B------:R-:W-:-:S07]  /*7e40*/  LEA.HI.X R17, R37, R17, R20, 0x4, P2 ;  /* 0x0000001125117211 */ /* 0x000fce00010f2414 */
[----:B------:R-:W-:Y:S05]  /*7e50*/  @!P0 BRA P3, `(.L_x_4716) ;  /* 0xffffffd800d08947 */ /* 0x000fea000183ffff */
.L_x_4714:
[----:B------:R-:W-:Y:S01]  /*7e60*/  ISETP.GE.AND P0, PT, R21, R36, PT ;  /* 0x000000241500720c */ /* 0x000fe20003f06270 */
[----:B------:R-:W-:-:S03]  /*7e70*/  ULDC UR5, c[0x0][0x268] ;  /* 0x00009a0000057ab9 */ /* 0x000fc60000000800 */
[----:B------:R-:W-:Y:S01]  /*7e80*/  ISETP.GE.OR P0, PT, R21, UR5, P0 ;  /* 0x0000000515007c0c */ /* 0x000fe20008706670 */
[----:B------:R-:W-:-:S12]  /*7e90*/  ULDC UR5, c[0x0][0x268] ;  /* 0x00009a0000057ab9 */ /* 0x000fd80000000800 */
[----:B------:R-:W-:Y:S05]  /*7ea0*/  @P0 BRA `(.L_x_4717) ;  /* 0x0000001400300947 */ /* 0x000fea0003800000 */
.L_x_4719:
[----:B------:R-:W-:Y:S01]  /*7eb0*/  ISETP.NE.AND P0, PT, R21, R3, PT ;  /* 0x000000031500720c */ /* 0x000fe20003f05270 */
[----:B------:R-:W0:-:S12]  /*7ec0*/  LDC R37, c[0x0][0x23c] ;  /* 0x00008f00ff257b82 */ /* 0x000e180000000800 */
[----:B------:R-:W1:Y:S01]  /*7ed0*/  @!P0 LDC.64 R14, c[0x0][0x248] ;  /* 0x00009200ff0e8b82 */ /* 0x000e620000000a00 */
[----:B------:R-:W-:Y:S02]  /*7ee0*/  @!P0 IADD3 R34, R34, 0x1, RZ ;  /* 0x0000000122228810 */ /* 0x000fe40007ffe0ff */
[----:B-----5:R-:W-:Y:S02]  /*7ef0*/  @!P0 LEA R5, R21, 0x1, 0x1 ;  /* 0x0000000115058811 */ /* 0x020fe400078e08ff */
[----:B------:R-:W-:Y:S02]  /*7f00*/  @!P0 LEA R12, R34, R1, 0x3 ;  /* 0x00000001220c8211 */ /* 0x000fe400078e18ff */
[----:B------:R-:W-:-:S04]  /*7f10*/  MOV R4, R16 ;  /* 0x0000001000047202 */ /* 0x000fc80000000f00 */
[----:B------:R-:W2:Y:S01]  /*7f20*/  @!P0 LDL.64 R12, [R12] ;  /* 0x000000000c0c8983 */ /* 0x000ea20000100a00 */
[----:B-1----:R-:W-:Y:S01]  /*7f30*/  @!P0 IMAD.WIDE R14, R5, 0x2, R14 ;  /* 0x00000002050e8825 */ /* 0x002fe200078e020e */
[----:B------:R-:W-:-:S03]  /*7f40*/  MOV R5, R17 ;  /* 0x0000001100057202 */ /* 0x000fc60000000f00 */
[----:B0-----:R-:W-:Y:S02]  /*7f50*/  IMAD.WIDE R16, R37, 0x4, R4 ;  /* 0x0000000425107825 */ /* 0x001fe400078e0204 */
[----:B------:R-:W3:Y:S04]  /*7f60*/  @!P0 LDG.E.U16.CONSTANT R14, desc[UR6][R14.64] ;  /* 0x000000060e0e8981 */ /* 0x000ee8000c1e9500 */
[----:B------:R-:W5:Y:S04]  /*7f70*/  LDG.E.128.CONSTANT R4, desc[UR6][R4.64] ;  /* 0x0000000604047981 */ /* 0x000f68000c1e9d00 */
[----:B------:R0:W5:Y:S01]  /*7f80*/  LDG.E.128.CONSTANT R8, desc[UR6][R16.64] ;  /* 0x0000000610087981 */ /* 0x000162000c1e9d00 */
[----:B------:R-:W-:-:S02]  /*7f90*/  VIADD R39, R21, 0x20 ;  /* 0x0000002015277836 */ /* 0x000fc40000000000 */
[----:B------:R-:W-:-:S03]  /*7fa0*/  IMAD.WIDE R44, R37, 0x4, R16 ;  /* 0x00000004252c7825 */ /* 0x000fc600078e0210 */
[----:B------:R-:W-:Y:S02]  /*7fb0*/  ISETP.GE.AND P2, PT, R39, UR5, PT ;  /* 0x0000000527007c0c */ /* 0x000fe4000bf46270 */
[----:B--2---:R-:W-:Y:S02]  /*7fc0*/  @!P0 PRMT R0, R12, 0x7610, R0 ;  /* 0x000076100c008816 */ /* 0x004fe40000000000 */
[----:B------:R-:W-:Y:S02]  /*7fd0*/  @!P0 PRMT R2, R13, 0x7610, R2 ;  /* 0x000076100d028816 */ /* 0x000fe40000000002 */
[----:B------:R-:W-:Y:S02]  /*7fe0*/  @!P0 PRMT R0, R0, 0x7610, R12 ;  /* 0x0000761000008816 */ /* 0x000fe4000000000c */
[----:B------:R-:W-:Y:S02]  /*7ff0*/  @!P0 PRMT R2, R2, 0x7610, R13 ;  /* 0x0000761002028816 */ /* 0x000fe4000000000d */
[----:B---3--:R-:W-:Y:S01]  /*8000*/  @!P0 IADD3 R3, R14, R21, RZ ;  /* 0x000000150e038210 */ /* 0x008fe20007ffe0ff */
[----:B0-----:R-:W-:Y:S06]  /*8010*/  @P1 BRA `(.L_x_4718) ;  /* 0x0000001000c01947 */ /* 0x001fec0003800000 */
[----:B------:R-:W2:Y:S01]  /*8020*/  LDG.E.128.CONSTANT R12, desc[UR6][R44.64] ;  /* 0x000000062c0c7981 */ /* 0x000ea2000c1e9d00 */
[----:B-----5:R-:W-:Y:S01]  /*8030*/  LOP3.LUT R21, R5, 0x70007, RZ, 0xc0, !PT ;  /* 0x0007000705157812 */ /* 0x020fe200078ec0ff */
[----:B------:R-:W-:Y:S01]  /*8040*/  HFMA2.MMA R42, -RZ, RZ, 0, 0.125 ;  /* 0x00003000ff2a7435 */ /* 0x000fe200000001ff */
[----:B------:R-:W-:Y:S01]  /*8050*/  LOP3.LUT R20, R4, 0x70007, RZ, 0xc0, !PT ;  /* 0x0007000704147812 */ /* 0x000fe200078ec0ff */
[----:B------:R-:W0:Y:S01]  /*8060*/  LDS.128 R16, [UR4] ;  /* 0x00000004ff107984 */ /* 0x000e220008000c00 */
        /* <DEDUP_REMOVED lines=8> */
[--C-:B------:R-:W-:Y:S01]  /*80f0*/  SHF.R.U32.HI R24, RZ, 0x6, R5.reuse ;  /* 0x00000006ff187819 */ /* 0x100fe20000011605 */
[-C--:B------:R-:W-:Y:S01]  /*8100*/  HFMA2 R20, R21, R42.reuse.H0_H0, -132, -132 ;  /* 0xd820d82015147431 */ /* 0x080fe2000004002a */
[----:B------:R-:W-:Y:S01]  /*8110*/  SHF.R.U32.HI R5, RZ, 0xf, R5 ;  /* 0x0000000fff057819 */ /* 0x000fe20000011605 */
[----:B------:R-:W-:Y:S01]  /*8120*/  HFMA2 R23, R23, R42.H0_H0, -132, -132 ;  /* 0xd820d82017177431 */ /* 0x000fe2000004002a */
[----:B------:R-:W-:Y:S02]  /*8130*/  LOP3.LUT R29, R24, 0x70007, RZ, 0xc0, !PT ;  /* 0x00070007181d7812 */ /* 0x000fe400078ec0ff */
[----:B------:R-:W-:Y:S02]  /*8140*/  LOP3.LUT R5, R5, 0x10001, RZ, 0xc0, !PT ;  /* 0x0001000105057812 */ /* 0x000fe400078ec0ff */
[----:B------:R-:W-:-:S02]  /*8150*/  LOP3.LUT R30, R29, 0x64006400, RZ, 0xfc, !PT ;  /* 0x640064001d1e7812 */ /* 0x000fc400078efcff */
[----:B------:R-:W-:-:S03]  /*8160*/  LOP3.LUT R29, R24, 0x380038, RZ, 0xc0, !PT ;  /* 0x00380038181d7812 */ /* 0x000fc600078ec0ff */
[----:B------:R-:W-:Y:S01]  /*8170*/  HADD2 R31, R30, -1028, -1028 ;  /* 0xe404e4041e1f7430 */ /* 0x000fe20000000000 */
[----:B------:R-:W-:-:S05]  /*8180*/  LOP3.LUT R29, R29, 0x64006400, RZ, 0xfc, !PT ;  /* 0x640064001d1d7812 */ /* 0x000fca00078efcff */
[----:B------:R-:W-:Y:S01]  /*8190*/  HFMA2 R29, R29, R42.H0_H0, -132, -132 ;  /* 0xd820d8201d1d7431 */ /* 0x000fe2000004002a */
[-C--:B0-----:R-:W-:Y:S01]  /*81a0*/  HFMA2.MMA R26, R25, R16.reuse, RZ ;  /* 0x00000010191a7235 */ /* 0x081fe200000000ff */
[----:B------:R-:W-:Y:S01]  /*81b0*/  SHF.R.U32.HI R25, RZ, 0x6, R4 ;  /* 0x00000006ff197819 */ /* 0x000fe20000011604 */
[----:B------:R-:W-:-:S03]  /*81c0*/  HFMA2.MMA R27, R27, R16, RZ ;  /* 0x000000101b1b7235 */ /* 0x000fc600000000ff */
[----:B------:R-:W-:-:S04]  /*81d0*/  LOP3.LUT R28, R25, 0x70007, RZ, 0xc0, !PT ;  /* 0x00070007191c7812 */ /* 0x000fc800078ec0ff */
[----:B------:R-:W-:Y:S01]  /*81e0*/  LOP3.LUT R28, R28, 0x64006400, RZ, 0xfc, !PT ;  /* 0x640064001c1c7812 */ /* 0x000fe200078efcff */
[----:B------:R-:W-:Y:S01]  /*81f0*/  HFMA2 R26, R23, R17, R26 ;  /* 0x00000011171a7231 */ /* 0x000fe2000000001a */
[----:B------:R-:W-:Y:S02]  /*8200*/  HFMA2.MMA R27, R20, R17, R27 ;  /* 0x00000011141b7235 */ /* 0x000fe4000000001b */
[----:B------:R-:W0:Y:S01]  /*8210*/  LDS.128 R20, [UR4+0x10] ;  /* 0x00001004ff147984 */ /* 0x000e220008000c00 */
[----:B------:R-:W-:Y:S02]  /*8220*/  HADD2 R28, R28, -1028, -1028 ;  /* 0xe404e4041c1c7430 */ /* 0x000fe40000000000 */
[----:B------:R-:W-:Y:S01]  /*8230*/  HFMA2 R26, R31, R18, R26 ;  /* 0x000000121f1a7231 */ /* 0x000fe2000000001a */
[----:B------:R-:W-:-:S03]  /*8240*/  SHF.R.U32.HI R31, RZ, 0xe, R8 ;  /* 0x0000000eff1f7819 */ /* 0x000fc60000011608 */
[----:B------:R-:W-:Y:S01]  /*8250*/  HFMA2.MMA R27, R28, R18, R27 ;  /* 0x000000121c1b7235 */ /* 0x000fe2000000001b */
[C---:B------:R-:W-:Y:S01]  /*8260*/  LOP3.LUT R28, R25.reuse, 0x380038, RZ, 0xc0, !PT ;  /* 0x00380038191c7812 */ /* 0x040fe200078ec0ff */
[----:B------:R-:W-:Y:S01]  /*8270*/  HFMA2.MMA R26, R29, R19, R26 ;  /* 0x000000131d1a7235 */ /* 0x000fe2000000001a */
[----:B------:R-:W-:Y:S02]  /*8280*/  LOP3.LUT R25, R25, 0x1c001c0, RZ, 0xc0, !PT ;  /* 0x01c001c019197812 */ /* 0x000fe400078ec0ff */
[----:B------:R-:W-:Y:S02]  /*8290*/  LOP3.LUT R29, R28, 0x64006400, RZ, 0xfc, !PT ;  /* 0x640064001c1d7812 */ /* 0x000fe400078efcff */
[----:B------:R-:W-:-:S03]  /*82a0*/  MOV R28, 0x2400 ;  /* 0x00002400001c7802 */ /* 0x000fc60000000f00 */
[----:B------:R-:W-:Y:S01]  /*82b0*/  HFMA2 R30, R29, R42.H0_H0, -132, -132 ;  /* 0xd820d8201d1e7431 */ /* 0x000fe2000004002a */
[----:B------:R-:W-:Y:S02]  /*82c0*/  PRMT R42, R42, 0x5410, R28 ;  /* 0x000054102a2a7816 */ /* 0x000fe4000000001c */
[----:B------:R-:W-:Y:S02]  /*82d0*/  LOP3.LUT R29, R25, 0x64006400, RZ, 0xfc, !PT ;  /* 0x64006400191d7812 */ /* 0x000fe400078efcff */
[----:B------:R-:W-:Y:S01]  /*82e0*/  LOP3.LUT R28, R24, 0x1c001c0, RZ, 0xc0, !PT ;  /* 0x01c001c0181c7812 */ /* 0x000fe200078ec0ff */
[----:B------:R-:W-:Y:S01]  /*82f0*/  HFMA2.MMA R27, R30, R19, R27 ;  /* 0x000000131e1b7235 */ /* 0x000fe2000000001b */
[----:B------:R-:W-:Y:S01]  /*8300*/  LOP3.LUT R24, R8, 0x70007, RZ, 0xc0, !PT ;  /* 0x0007000708187812 */ /* 0x000fe200078ec0ff */
[----:B------:R-:W-:Y:S01]  /*8310*/  HFMA2 R30, R29, R42.H1_H1, -20, -20 ;  /* 0xcd00cd001d1e7431 */ /* 0x000fe2000006002a */
[----:B------:R-:W-:Y:S02]  /*8320*/  LOP3.LUT R25, R28, 0x64006400, RZ, 0xfc, !PT ;  /* 0x640064001c197812 */ /* 0x000fe400078efcff */
[----:B------:R-:W-:-:S02]  /*8330*/  LOP3.LUT R28, R24, 0x64006400, RZ, 0xfc, !PT ;  /* 0x64006400181c7812 */ /* 0x000fc400078efcff */
[----:B------:R-:W-:Y:S01]  /*8340*/  LOP3.LUT R24, R9, 0x70007, RZ, 0xc0, !PT ;  /* 0x0007000709187812 */ /* 0x000fe200078ec0ff */
[----:B------:R-:W-:Y:S01]  /*8350*/  HFMA2 R25, R25, R42.H1_H1, -20, -20 ;  /* 0xcd00cd0019197431 */ /* 0x000fe2000006002a */
[----:B0-----:R-:W-:Y:S01]  /*8360*/  HFMA2.MMA R27, R30, R20, R27 ;  /* 0x000000141e1b7235 */ /* 0x001fe2000000001b */
[----:B------:R-:W-:Y:S01]  /*8370*/  HADD2 R30, R28, -1028, -1028 ;  /* 0xe404e4041c1e7430 */ /* 0x000fe20000000000 */
[----:B------:R-:W-:-:S03]  /*8380*/  LOP3.LUT R28, R24, 0x64006400, RZ, 0xfc, !PT ;  /* 0x64006400181c7812 */ /* 0x000fc600078efcff */
[----:B------:R-:W-:Y:S01]  /*8390*/  HFMA2.MMA R24, R25, R20, R26 ;  /* 0x0000001419187235 */ /* 0x000fe2000000001a */
[----:B------:R-:W-:Y:S02]  /*83a0*/  LOP3.LUT R25, R8, 0x380038, RZ, 0xc0, !PT ;  /* 0x0038003808197812 */ /* 0x000fe400078ec0ff */
[----:B------:R-:W-:Y:S02]  /*83b0*/  LOP3.LUT R26, R9, 0x380038, RZ, 0xc0, !PT ;  /* 0x00380038091a7812 */ /* 0x000fe400078ec0ff */
[----:B------:R-:W-:Y:S01]  /*83c0*/  LOP3.LUT R25, R25, 0x64006400, RZ, 0xfc, !PT ;  /* 0x6400640019197812 */ /* 0x000fe200078efcff */
[----:B------:R-:W-:Y:S01]  /*83d0*/  HFMA2 R29, R30, R21, R27 ;  /* 0x000000151e1d7231 */ /* 0x000fe2000000001b */
[----:B------:R-:W-:Y:S01]  /*83e0*/  SHF.R.U32.HI R8, RZ, 0x6, R8 ;  /* 0x00000006ff087819 */ /* 0x000fe20000011608 */
[----:B------:R-:W-:Y:S02]  /*83f0*/  HADD2 R27, R28, -1028, -1028 ;  /* 0xe404e4041c1b7430 */ /* 0x000fe40000000000 */
[----:B------:R-:W-:Y:S01]  /*8400*/  HFMA2 R28, R25, R42.H0_H0, -132, -132 ;  /* 0xd820d820191c7431 */ /* 0x000fe2000004002a */
[----:B------:R-:W-:-:S03]  /*8410*/  LOP3.LUT R30, R8, 0x70007, RZ, 0xc0, !PT ;  /* 0x00070007081e7812 */ /* 0x000fc600078ec0ff */
[----:B------:R-:W-:Y:S01]  /*8420*/  HFMA2.MMA R24, R27, R21, R24 ;  /* 0x000000151b187235 */ /* 0x000fe20000000018 */
[----:B------:R-:W-:Y:S01]  /*8430*/  LOP3.LUT R27, R26, 0x64006400, RZ, 0xfc, !PT ;  /* 0x640064001a1b7812 */ /* 0x000fe200078efcff */
[----:B------:R-:W-:Y:S01]  /*8440*/  HFMA2.MMA R29, R28, R22, R29 ;  /* 0x000000161c1d7235 */ /* 0x000fe2000000001d */
[--C-:B------:R-:W-:Y:S02]  /*8450*/  SHF.R.U32.HI R26, RZ, 0xe, R9.reuse ;  /* 0x0000000eff1a7819 */ /* 0x100fe40000011609 */
[----:B------:R-:W-:Y:S01]  /*8460*/  SHF.R.U32.HI R28, RZ, 0xf, R4 ;  /* 0x0000000fff1c7819 */ /* 0x000fe20000011604 */
[----:B------:R-:W-:Y:S01]  /*8470*/  HFMA2 R27, R27, R42.H0_H0, -132, -132 ;  /* 0xd820d8201b1b7431 */ /* 0x000fe2000004002a */
[----:B------:R-:W-:Y:S02]  /*8480*/  LOP3.LUT R5, R5, 0x20002, R26, 0xf8, !PT ;  /* 0x0002000205057812 */ /* 0x000fe400078ef81a */
[----:B------:R-:W-:Y:S01]  /*8490*/  LOP3.LUT R28, R28, 0x10001, RZ, 0xc0, !PT ;  /* 0x000100011c1c7812 */ /* 0x000fe200078ec0ff */
[----:B------:R-:W-:Y:S01]  /*84a0*/  HFMA2 R4, R27, R22, R24 ;  /* 0x000000161b047231 */ /* 0x000fe20000000018 */
[----:B------:R-:W-:Y:S01]  /*84b0*/  SHF.R.U32.HI R9, RZ, 0x6, R9 ;  /* 0x00000006ff097819 */ /* 0x000fe20000011609 */
[----:B------:R-:W0:Y:S01]  /*84c0*/  LDS.128 R24, [UR4+0x20] ;  /* 0x00002004ff187984 */ /* 0x000e220008000c00 */
[----:B------:R-:W-:-:S02]  /*84d0*/  LOP3.LUT R28, R28, 0x20002, R31, 0xf8, !PT ;  /* 0x000200021c1c7812 */ /* 0x000fc400078ef81f */
[----:B------:R-:W-:Y:S02]  /*84e0*/  LOP3.LUT R31, R9, 0x70007, RZ, 0xc0, !PT ;  /* 0x00070007091f7812 */ /* 0x000fe400078ec0ff */
[----:B------:R-:W-:Y:S02]  /*84f0*/  LOP3.LUT R30, R30, 0x64006400, RZ, 0xfc, !PT ;  /* 0x640064001e1e7812 */ /* 0x000fe400078efcff */
[----:B------:R-:W-:-:S03]  /*8500*/  LOP3.LUT R31, R31, 0x64006400, RZ, 0xfc, !PT ;  /* 0x640064001f1f7812 */ /* 0x000fc600078efcff */
[----:B------:R-:W-:Y:S02]  /*8510*/  HADD2 R30, R30, -1028, -1028 ;  /* 0xe404e4041e1e7430 */ /* 0x000fe40000000000 */
[----:B------:R-:W-:-:S04]  /*8520*/  HADD2 R31, R31, -1028, -1028 ;  /* 0xe404e4041f1f7430 */ /* 0x000fc80000000000 */
[----:B------:R-:W-:Y:S01]  /*8530*/  HFMA2.MMA R29, R30, R23, R29 ;  /* 0x000000171e1d7235 */ /* 0x000fe2000000001d */
[----:B------:R-:W-:Y:S01]  /*8540*/  HFMA2 R30, R31, R23, R4 ;  /* 0x000000171f1e7231 */ /* 0x000fe20000000004 */
        /* <DEDUP_REMOVED lines=8> */
[----:B------:R-:W-:-:S03]  /*85d0*/  HFMA2 R41, R41, R42.H0_H0, -132, -132 ;  /* 0xd820d82029297431 */ /* 0x000fc6000004002a */
[----:B------:R-:W-:-:S05]  /*85e0*/  LOP3.LUT R9, R9, 0x64006400, RZ, 0xfc, !PT ;  /* 0x6400640009097812 */ /* 0x000fca00078efcff */
[-C--:B------:R-:W-:Y:S01]  /*85f0*/  HFMA2 R9, R9, R42.reuse.H1_H1, -20, -20 ;  /* 0xcd00cd0009097431 */ /* 0x080fe2000006002a */
[----:B0-----:R-:W-:Y:S01]  /*8600*/  HFMA2.MMA R29, R4, R24, R29 ;  /* 0x00000018041d7235 */ /* 0x001fe2000000001d */
[----:B------:R-:W-:Y:S01]  /*8610*/  HFMA2 R4, R43, R42.H1_H1, -20, -20 ;  /* 0xcd00cd002b047431 */ /* 0x000fe2000006002a */
[----:B------:R-:W-:Y:S01]  /*8620*/  LOP3.LUT R43, R6, 0x70007, RZ, 0xc0, !PT ;  /* 0x00070007062b7812 */ /* 0x000fe200078ec0ff */
[----:B------:R-:W-:-:S03]  /*8630*/  HFMA2 R8, R41, R24, R30 ;  /* 0x0000001829087231 */ /* 0x000fc6000000001e */
[----:B------:R-:W-:Y:S02]  /*8640*/  LOP3.LUT R43, R43, 0x64006400, RZ, 0xfc, !PT ;  /* 0x640064002b2b7812 */ /* 0x000fe400078efcff */
[-C--:B------:R-:W-:Y:S02]  /*8650*/  HFMA2.MMA R29, R4, R25.reuse, R29 ;  /* 0x00000019041d7235 */ /* 0x080fe4000000001d */
[----:B------:R-:W-:Y:S01]  /*8660*/  HFMA2.MMA R8, R9, R25, R8 ;  /* 0x0000001909087235 */ /* 0x000fe20000000008 */
[----:B------:R-:W-:Y:S01]  /*8670*/  HADD2 R43, R43, -1028, -1028 ;  /* 0xe404e4042b2b7430 */ /* 0x000fe20000000000 */
[----:B--2---:R-:W-:Y:S02]  /*8680*/  LOP3.LUT R4, R12, 0x70007, RZ, 0xc0, !PT ;  /* 0x000700070c047812 */ /* 0x004fe400078ec0ff */
[----:B------:R-:W-:Y:S02]  /*8690*/  LOP3.LUT R9, R13, 0x70007, RZ, 0xc0, !PT ;  /* 0x000700070d097812 */ /* 0x000fe400078ec0ff */
[----:B------:R-:W-:-:S02]  /*86a0*/  LOP3.LUT R4, R4, 0x64006400, RZ, 0xfc, !PT ;  /* 0x6400640004047812 */ /* 0x000fc400078efcff */
[----:B------:R-:W-:-:S03]  /*86b0*/  SHF.R.U32.HI R30, RZ, 0xd, R13 ;  /* 0x0000000dff1e7819 */ /* 0x000fc6000001160d */
[----:B------:R-:W-:Y:S01]  /*86c0*/  HADD2 R38, R4, -1028, -1028 ;  /* 0xe404e40404267430 */ /* 0x000fe20000000000 */
[----:B------:R-:W-:Y:S02]  /*86d0*/  LOP3.LUT R4, R5, 0x40004, R30, 0xf8, !PT ;  /* 0x0004000405047812 */ /* 0x000fe400078ef81e */
[----:B------:R-:W-:Y:S01]  /*86e0*/  SHF.R.U32.HI R5, RZ, 0xd, R12 ;  /* 0x0000000dff057819 */ /* 0x000fe2000001160c */
[----:B------:R-:W-:Y:S01]  /*86f0*/  HFMA2 R38, R38, R26, R29 ;  /* 0x0000001a26267231 */ /* 0x000fe2000000001d */
[----:B------:R-:W-:Y:S02]  /*8700*/  LOP3.LUT R29, R9, 0x64006400, RZ, 0xfc, !PT ;  /* 0x64006400091d7812 */ /* 0x000fe400078efcff */
[----:B------:R-:W-:Y:S02]  /*8710*/  LOP3.LUT R5, R28, 0x40004, R5, 0xf8, !PT ;  /* 0x000400041c057812 */ /* 0x000fe400078ef805 */
[----:B------:R-:W-:Y:S01]  /*8720*/  LOP3.LUT R28, R13, 0x380038, RZ, 0xc0, !PT ;  /* 0x003800380d1c7812 */ /* 0x000fe200078ec0ff */
[----:B------:R-:W-:Y:S01]  /*8730*/  HADD2 R31, R29, -1028, -1028 ;  /* 0xe404e4041d1f7430 */ /* 0x000fe20000000000 */
[----:B------:R-:W-:-:S02]  /*8740*/  LOP3.LUT R9, R12, 0x380038, RZ, 0xc0, !PT ;  /* 0x003800380c097812 */ /* 0x000fc400078ec0ff */
[----:B------:R-:W-:Y:S02]  /*8750*/  LOP3.LUT R29, R28, 0x64006400, RZ, 0xfc, !PT ;  /* 0x640064001c1d7812 */ /* 0x000fe400078efcff */
[----:B------:R-:W-:Y:S01]  /*8760*/  LOP3.LUT R9, R9, 0x64006400, RZ, 0xfc, !PT ;  /* 0x6400640009097812 */ /* 0x000fe200078efcff */
[----:B------:R-:W-:Y:S01]  /*8770*/  HFMA2.MMA R8, R31, R26, R8 ;  /* 0x0000001a1f087235 */ /* 0x000fe20000000008 */
[----:B------:R-:W-:Y:S01]  /*8780*/  SHF.R.U32.HI R12, RZ, 0x6, R12 ;  /* 0x00000006ff0c7819 */ /* 0x000fe2000001160c */
[-C--:B------:R-:W-:Y:S01]  /*8790*/  HFMA2 R29, R29, R42.reuse.H0_H0, -132, -132 ;  /* 0xd820d8201d1d7431 */ /* 0x080fe2000004002a */
[----:B------:R-:W-:Y:S01]  /*87a0*/  SHF.R.U32.HI R13, RZ, 0x6, R13 ;  /* 0x00000006ff0d7819 */ /* 0x000fe2000001160d */
[----:B------:R-:W-:Y:S01]  /*87b0*/  HFMA2 R9, R9, R42.H0_H0, -132, -132 ;  /* 0xd820d82009097431 */ /* 0x000fe2000004002a */
[----:B------:R-:W-:Y:S02]  /*87c0*/  LOP3.LUT R41, R12, 0x70007, RZ, 0xc0, !PT ;  /* 0x000700070c297812 */ /* 0x000fe400078ec0ff */
[----:B------:R-:W-:-:S02]  /*87d0*/  LOP3.LUT R40, R13, 0x380038, RZ, 0xc0, !PT ;  /* 0x003800380d287812 */ /* 0x000fc400078ec0ff */
[----:B------:R-:W-:Y:S01]  /*87e0*/  LOP3.LUT R41, R41, 0x64006400, RZ, 0xfc, !PT ;  /* 0x6400640029297812 */ /* 0x000fe200078efcff */
[----:B------:R-:W-:Y:S01]  /*87f0*/  HFMA2 R8, R29, R27, R8 ;  /* 0x0000001b1d087231 */ /* 0x000fe20000000008 */
[----:B------:R-:W-:Y:S01]  /*8800*/  HFMA2.MMA R38, R9, R27, R38 ;  /* 0x0000001b09267235 */ /* 0x000fe20000000026 */
[----:B------:R-:W0:Y:S01]  /*8810*/  LDS.128 R28, [UR4+0x30] ;  /* 0x00003004ff1c7984 */ /* 0x000e220008000c00 */
[C---:B------:R-:W-:Y:S01]  /*8820*/  LOP3.LUT R9, R12.reuse, 0x380038, RZ, 0xc0, !PT ;  /* 0x003800380c097812 */ /* 0x040fe200078ec0ff */
[----:B------:R-:W-:Y:S01]  /*8830*/  HADD2 R41, R41, -1028, -1028 ;  /* 0xe404e40429297430 */ /* 0x000fe20000000000 */
[----:B------:R-:W-:Y:S02]  /*8840*/  LOP3.LUT R12, R12, 0x1c001c0, RZ, 0xc0, !PT ;  /* 0x01c001c00c0c7812 */ /* 0x000fe400078ec0ff */
[----:B------:R-:W-:Y:S02]  /*8850*/  LOP3.LUT R9, R9, 0x64006400, RZ, 0xfc, !PT ;  /* 0x6400640009097812 */ /* 0x000fe400078efcff */
[----:B------:R-:W-:-:S02]  /*8860*/  LOP3.LUT R12, R12, 0x64006400, RZ, 0xfc, !PT ;  /* 0x640064000c0c7812 */ /* 0x000fc400078efcff */
[----:B------:R-:W-:Y:S01]  /*8870*/  LOP3.LUT R40, R40, 0x64006400, RZ, 0xfc, !PT ;  /* 0x6400640028287812 */ /* 0x000fe200078efcff */
[-C--:B------:R-:W-:Y:S01]  /*8880*/  HFMA2 R9, R9, R42.reuse.H0_H0, -132, -132 ;  /* 0xd820d82009097431 */ /* 0x080fe2000004002a */
[----:B------:R-:W-:Y:S02]  /*8890*/  LOP3.LUT R4, R4, 0x64006400, RZ, 0xfc, !PT ;  /* 0x6400640004047812 */ /* 0x000fe400078efcff */
[----:B------:R-:W-:Y:S01]  /*88a0*/  LOP3.LUT R5, R5, 0x64006400, RZ, 0xfc, !PT ;  /* 0x6400640005057812 */ /* 0x000fe200078efcff */
[-C--:B------:R-:W-:Y:S02]  /*88b0*/  HFMA2 R40, R40, R42.reuse.H0_H0, -132, -132 ;  /* 0xd820d82028287431 */ /* 0x080fe4000004002a */
[----:B------:R-:W-:Y:S02]  /*88c0*/  HADD2 R4, R4, -1028, -1028 ;  /* 0xe404e40404047430 */ /* 0x000fe40000000000 */
[----:B------:R-:W-:Y:S01]  /*88d0*/  HADD2 R5, R5, -1028, -1028 ;  /* 0xe404e40405057430 */ /* 0x000fe20000000000 */
[----:B0-----:R-:W-:Y:S01]  /*88e0*/  HFMA2.MMA R38, R41, R28, R38 ;  /* 0x0000001c29267235 */ /* 0x001fe20000000026 */
[----:B------:R-:W-:Y:S01]  /*88f0*/  HFMA2 R41, R12, R42.H1_H1, -20, -20 ;  /* 0xcd00cd000c297431 */ /* 0x000fe2000006002a */
[----:B------:R-:W-:-:S06]  /*8900*/  SHF.R.U32.HI R12, RZ, 0x6, R6 ;  /* 0x00000006ff0c7819 */ /* 0x000fcc0000011606 */
[----:B------:R-:W-:Y:S01]  /*8910*/  HFMA2.MMA R38, R9, R29, R38 ;  /* 0x0000001d09267235 */ /* 0x000fe20000000026 */
[C---:B------:R-:W-:Y:S02]  /*8920*/  LOP3.LUT R9, R13.reuse, 0x70007, RZ, 0xc0, !PT ;  /* 0x000700070d097812 */ /* 0x040fe400078ec0ff */
[----:B------:R-:W-:Y:S02]  /*8930*/  LOP3.LUT R13, R13, 0x1c001c0, RZ, 0xc0, !PT ;  /* 0x01c001c00d0d7812 */ /* 0x000fe400078ec0ff */
[----:B------:R-:W-:Y:S02]  /*8940*/  LOP3.LUT R9, R9, 0x64006400, RZ, 0xfc, !PT ;  /* 0x6400640009097812 */ /* 0x000fe400078efcff */
[----:B------:R-:W-:-:S03]  /*8950*/  LOP3.LUT R13, R13, 0x64006400, RZ, 0xfc, !PT ;  /* 0x640064000d0d7812 */ /* 0x000fc600078efcff */
[----:B------:R-:W-:Y:S02]  /*8960*/  HADD2 R9, R9, -1028, -1028 ;  /* 0xe404e40409097430 */ /* 0x000fe40000000000 */
[----:B------:R-:W-:Y:S01]  /*8970*/  HFMA2 R38, R41, R30, R38 ;  /* 0x0000001e29267231 */ /* 0x000fe20000000026 */
[----:B------:R-:W-:Y:S01]  /*8980*/  LOP3.LUT R41, R6, 0x380038, RZ, 0xc0, !PT ;  /* 0x0038003806297812 */ /* 0x000fe200078ec0ff */
[----:B------:R-:W-:Y:S01]  /*8990*/  HFMA2 R9, R9, R28, R8 ;  /* 0x0000001c09097231 */ /* 0x000fe20000000008 */
[----:B------:R-:W-:Y:S01]  /*89a0*/  HFMA2.MMA R8, R43, R16, RZ ;  /* 0x000000102b087235 */ /* 0x000fe200000000ff */
[----:B------:R-:W-:Y:S01]  /*89b0*/  SHF.R.U32.HI R6, RZ, 0xf, R6 ;  /* 0x0000000fff067819 */ /* 0x000fe20000011606 */
[----:B------:R-:W-:Y:S01]  /*89c0*/  HFMA2 R38, R5, R31, R38 ;  /* 0x0000001f05267231 */ /* 0x000fe20000000026 */
[----:B------:R-:W-:Y:S02]  /*89d0*/  LOP3.LUT R41, R41, 0x64006400, RZ, 0xfc, !PT ;  /* 0x6400640029297812 */ /* 0x000fe400078efcff */
[----:B------:R-:W-:Y:S01]  /*89e0*/  HFMA2.MMA R9, R40, R29, R9 ;  /* 0x0000001d28097235 */ /* 0x000fe20000000009 */
[----:B------:R-:W-:Y:S01]  /*89f0*/  LOP3.LUT R40, R7, 0x70007, RZ, 0xc0, !PT ;  /* 0x0007000707287812 */ /* 0x000fe200078ec0ff */
[----:B------:R-:W-:Y:S01]  /*8a00*/  HADD2 R38, R38.H0_H0, R38.H1_H1 ;  /* 0x3000002626267230 */ /* 0x000fe20000000800 */
[----:B------:R-:W-:Y:S01]  /*8a10*/  LOP3.LUT R6, R6, 0x10001, RZ, 0xc0, !PT ;  /* 0x0001000106067812 */ /* 0x000fe200078ec0ff */
[----:B------:R-:W-:Y:S01]  /*8a20*/  HFMA2 R41, R41, R42.H0_H0, -132, -132 ;  /* 0xd820d82029297431 */ /* 0x000fe2000004002a */
[----:B------:R-:W-:-:S02]  /*8a30*/  LOP3.LUT R40, R40, 0x64006400, RZ, 0xfc, !PT ;  /* 0x6400640028287812 */ /* 0x000fc400078efcff */
[----:B------:R-:W-:Y:S01]  /*8a40*/  SHF.R.U32.HI R5, RZ, 0xe, R10 ;  /* 0x0000000eff057819 */ /* 0x000fe2000001160a */
[----:B------:R-:W-:Y:S01]  /*8a50*/  HFMA2 R8, R41, R17, R8 ;  /* 0x0000001129087231 */ /* 0x000fe20000000008 */
[----:B------:R-:W-:Y:S01]  /*8a60*/  LOP3.LUT R41, R12, 0x70007, RZ, 0xc0, !PT ;  /* 0x000700070c297812 */ /* 0x000fe200078ec0ff */
[----:B------:R-:W-:Y:S01]  /*8a70*/  HADD2 R43, R40, -1028, -1028 ;  /* 0xe404e404282b7430 */ /* 0x000fe20000000000 */
[----:B------:R-:W-:Y:S02]  /*8a80*/  SHF.R.U32.HI R40, RZ, 0x6, R7 ;  /* 0x00000006ff287819 */ /* 0x000fe40000011607 */
[----:B------:R-:W-:Y:S01]  /*8a90*/  LOP3.LUT R41, R41, 0x64006400, RZ, 0xfc, !PT ;  /* 0x6400640029297812 */ /* 0x000fe200078efcff */
[----:B------:R-:W-:-:S04]  /*8aa0*/  HFMA2 R16, R43, R16, RZ.H0_H0 ;  /* 0x000000102b107231 */ /* 0x000fc800000400ff */
[----:B------:R-:W-:-:S06]  /*8ab0*/  HADD2 R41, R41, -1028, -1028 ;  /* 0xe404e40429297430 */ /* 0x000fcc0000000000 */
[----:B------:R-:W-:Y:S01]  /*8ac0*/  HFMA2.MMA R8, R41, R18, R8 ;  /* 0x0000001229087235 */ /* 0x000fe20000000008 */
[----:B------:R-:W-:Y:S02]  /*8ad0*/  LOP3.LUT R41, R7, 0x380038, RZ, 0xc0, !PT ;  /* 0x0038003807297812 */ /* 0x000fe400078ec0ff */
[----:B------:R-:W-:Y:S02]  /*8ae0*/  SHF.R.U32.HI R7, RZ, 0xf, R7 ;  /* 0x0000000fff077819 */ /* 0x000fe40000011607 */
[----:B------:R-:W-:-:S05]  /*8af0*/  LOP3.LUT R41, R41, 0x64006400, RZ, 0xfc, !PT ;  /* 0x6400640029297812 */ /* 0x000fca00078efcff */
[----:B------:R-:W-:-:S06]  /*8b00*/  HFMA2 R41, R41, R42.H0_H0, -132, -132 ;  /* 0xd820d82029297431 */ /* 0x000fcc000004002a */
[----:B------:R-:W-:Y:S01]  /*8b10*/  HFMA2.MMA R16, R41, R17, R16 ;  /* 0x0000001129107235 */ /* 0x000fe20000000010 */
[----:B------:R-:W-:-:S04]  /*8b20*/  LOP3.LUT R17, R40, 0x70007, RZ, 0xc0, !PT ;  /* 0x0007000728117812 */ /* 0x000fc800078ec0ff */
[----:B------:R-:W-:-:S05]  /*8b30*/  LOP3.LUT R17, R17, 0x64006400, RZ, 0xfc, !PT ;  /* 0x6400640011117812 */ /* 0x000fca00078efcff */
[----:B------:R-:W-:-:S04]  /*8b40*/  HADD2 R17, R17, -1028, -1028 ;  /* 0xe404e40411117430 */ /* 0x000fc80000000000 */
[----:B------:R-:W-:Y:S02]  /*8b50*/  HFMA2 R16, R17, R18, R16 ;  /* 0x0000001211107231 */ /* 0x000fe40000000010 */
[----:B------:R-:W-:-:S06]  /*8b60*/  HFMA2 R18, R13, R42.H1_H1, -20, -20 ;  /* 0xcd00cd000d127431 */ /* 0x000fcc000006002a */
[----:B------:R-:W-:Y:S01]  /*8b70*/  HFMA2.MMA R9, R18, R30, R9 ;  /* 0x0000001e12097235 */ /* 0x000fe20000000009 */
[----:B------:R-:W-:Y:S02]  /*8b80*/  LOP3.LUT R18, R6, 0x20002, R5, 0xf8, !PT ;  /* 0x0002000206127812 */ /* 0x000fe400078ef805 */
[C---:B------:R-:W-:Y:S02]  /*8b90*/  LOP3.LUT R6, R12.reuse, 0x380038, RZ, 0xc0, !PT ;  /* 0x003800380c067812 */ /* 0x040fe400078ec0ff */
[----:B------:R-:W-:Y:S02]  /*8ba0*/  LOP3.LUT R12, R12, 0x1c001c0, RZ, 0xc0, !PT ;  /* 0x01c001c00c0c7812 */ /* 0x000fe400078ec0ff */
[----:B------:R-:W-:Y:S01]  /*8bb0*/  LOP3.LUT R13, R6, 0x64006400, RZ, 0xfc, !PT ;  /* 0x64006400060d7812 */ /* 0x000fe200078efcff */
[----:B------:R-:W-:Y:S01]  /*8bc0*/  HFMA2.MMA R4, R4, R31, R9 ;  /* 0x0000001f04047235 */ /* 0x000fe20000000009 */
[C---:B------:R-:W-:Y:S02]  /*8bd0*/  LOP3.LUT R9, R40.reuse, 0x380038, RZ, 0xc0, !PT ;  /* 0x0038003828097812 */ /* 0x040fe400078ec0ff */
[----:B------:R-:W-:Y:S01]  /*8be0*/  LOP3.LUT R40, R40, 0x1c001c0, RZ, 0xc0, !PT ;  /* 0x01c001c028287812 */ /* 0x000fe200078ec0ff */
[----:B------:R-:W-:Y:S01]  /*8bf0*/  HFMA2 R13, R13, R42.H0_H0, -132, -132 ;  /* 0xd820d8200d0d7431 */ /* 0x000fe2000004002a */
[----:B------:R-:W-:-:S02]  /*8c00*/  LOP3.LUT R9, R9, 0x64006400, RZ, 0xfc, !PT ;  /* 0x6400640009097812 */ /* 0x000fc400078efcff */
[----:B------:R-:W-:Y:S02]  /*8c10*/  LOP3.LUT R6, R10, 0x70007, RZ, 0xc0, !PT ;  /* 0x000700070a067812 */ /* 0x000fe400078ec0ff */
[----:B------:R-:W-:Y:S01]  /*8c20*/  SHF.R.U32.HI R5, RZ, 0xd, R14 ;  /* 0x0000000dff057819 */ /* 0x000fe2000001160e */
[-C--:B------:R-:W-:Y:S01]  /*8c30*/  HFMA2 R9, R9, R42.reuse.H0_H0, -132, -132 ;  /* 0xd820d82009097431 */ /* 0x080fe2000004002a */
[-C--:B------:R-:W-:Y:S01]  /*8c40*/  HFMA2.MMA R8, R13, R19.reuse, R8 ;  /* 0x000000130d087235 */ /* 0x080fe20000000008 */
[----:B------:R-:W-:Y:S02]  /*8c50*/  LOP3.LUT R13, R40, 0x64006400, RZ, 0xfc, !PT ;  /* 0x64006400280d7812 */ /* 0x000fe400078efcff */
[----:B------:R-:W-:Y:S02]  /*8c60*/  LOP3.LUT R6, R6, 0x64006400, RZ, 0xfc, !PT ;  /* 0x6400640006067812 */ /* 0x000fe400078efcff */
[----:B------:R-:W-:Y:S01]  /*8c70*/  HFMA2.MMA R16, R9, R19, R16 ;  /* 0x0000001309107235 */ /* 0x000fe20000000010 */
[----:B------:R-:W-:Y:S01]  /*8c80*/  LOP3.LUT R9, R12, 0x64006400, RZ, 0xfc, !PT ;  /* 0x640064000c097812 */ /* 0x000fe200078efcff */
[----:B------:R-:W-:Y:S01]  /*8c90*/  HFMA2 R13, R13, R42.H1_H1, -20, -20 ;  /* 0xcd00cd000d0d7431 */ /* 0x000fe2000006002a */
[----:B------:R-:W-:-:S03]  /*8ca0*/  LOP3.LUT R5, R18, 0x40004, R5, 0xf8, !PT ;  /* 0x0004000412057812 */ /* 0x000fc600078ef805 */
[----:B------:R-:W-:Y:S01]  /*8cb0*/  HFMA2 R9, R9, R42.H1_H1, -20, -20 ;  /* 0xcd00cd0009097431 */ /* 0x000fe2000006002a */
[----:B------:R-:W-:-:S05]  /*8cc0*/  LOP3.LUT R5, R5, 0x64006400, RZ, 0xfc, !PT ;  /* 0x6400640005057812 */ /* 0x000fca00078efcff */
[----:B------:R-:W-:Y:S01]  /*8cd0*/  HFMA2.MMA R8, R9, R20, R8 ;  /* 0x0000001409087235 */ /* 0x000fe20000000008 */
[----:B------:R-:W-:Y:S01]  /*8ce0*/  LOP3.LUT R9, R11, 0x70007, RZ, 0xc0, !PT ;  /* 0x000700070b097812 */ /* 0x000fe200078ec0ff */
[----:B------:R-:W-:Y:S02]  /*8cf0*/  HFMA2 R20, R13, R20, R16 ;  /* 0x000000140d147231 */ /* 0x000fe40000000010 */
[----:B------:R-:W-:Y:S01]  /*8d00*/  HADD2 R13, R6, -1028, -1028 ;  /* 0xe404e404060d7430 */ /* 0x000fe20000000000 */
[----:B------:R-:W-:Y:S02]  /*8d10*/  LOP3.LUT R9, R9, 0x64006400, RZ, 0xfc, !PT ;  /* 0x6400640009097812 */ /* 0x000fe400078efcff */
[----:B------:R-:W-:Y:S02]  /*8d20*/  LOP3.LUT R6, R10, 0x380038, RZ, 0xc0, !PT ;  /* 0x003800380a067812 */ /* 0x000fe400078ec0ff */
[----:B------:R-:W-:Y:S01]  /*8d30*/  SHF.R.U32.HI R10, RZ, 0x6, R10 ;  /* 0x00000006ff0a7819 */ /* 0x000fe2000001160a */
[----:B------:R-:W-:Y:S01]  /*8d40*/  HADD2 R17, R9, -1028, -1028 ;  /* 0xe404e40409117430 */ /* 0x000fe20000000000 */
[----:B------:R-:W-:Y:S01]  /*8d50*/  HFMA2.MMA R8, R13, R21, R8 ;  /* 0x000000150d087235 */ /* 0x000fe20000000008 */
[----:B------:R-:W-:-:S02]  /*8d60*/  LOP3.LUT R13, R6, 0x64006400, RZ, 0xfc, !PT ;  /* 0x64006400060d7812 */ /* 0x000fc400078efcff */
[----:B------:R-:W-:Y:S02]  /*8d70*/  LOP3.LUT R9, R11, 0x380038, RZ, 0xc0, !PT ;  /* 0x003800380b097812 */ /* 0x000fe400078ec0ff */
[--C-:B------:R-:W-:Y:S01]  /*8d80*/  SHF.R.U32.HI R6, RZ, 0xe, R11.reuse ;  /* 0x0000000eff067819 */ /* 0x100fe2000001160b */
[----:B------:R-:W-:Y:S01]  /*8d90*/  HFMA2.MMA R20, R17, R21, R20 ;  /* 0x0000001511147235 */ /* 0x000fe20000000014 */
[----:B------:R-:W-:Y:S01]  /*8da0*/  LOP3.LUT R12, R10, 0x70007, RZ, 0xc0, !PT ;  /* 0x000700070a0c7812 */ /* 0x000fe200078ec0ff */
[----:B------:R-:W-:Y:S01]  /*8db0*/  HFMA2 R13, R13, R42.H0_H0, -132, -132 ;  /* 0xd820d8200d0d7431 */ /* 0x000fe2000004002a */
[----:B------:R-:W-:Y:S02]  /*8dc0*/  SHF.R.U32.HI R11, RZ, 0x6, R11 ;  /* 0x00000006ff0b7819 */ /* 0x000fe4000001160b */
[----:B------:R-:W-:Y:S01]  /*8dd0*/  LOP3.LUT R17, R9, 0x64006400, RZ, 0xfc, !PT ;  /* 0x6400640009117812 */ /* 0x000fe200078efcff */
[----:B------:R-:W-:Y:S01]  /*8de0*/  HFMA2 R8, R13, R22, R8 ;  /* 0x000000160d087231 */ /* 0x000fe20000000008 */
[----:B------:R-:W-:-:S02]  /*8df0*/  LOP3.LUT R12, R12, 0x64006400, RZ, 0xfc, !PT ;  /* 0x640064000c0c7812 */ /* 0x000fc400078efcff */
[----:B------:R-:W-:Y:S01]  /*8e00*/  LOP3.LUT R16, R11, 0x70007, RZ, 0xc0, !PT ;  /* 0x000700070b107812 */ /* 0x000fe200078ec0ff */
[-C--:B------:R-:W-:Y:S01]  /*8e10*/  HFMA2 R19, R17, R42.reuse.H0_H0, -132, -132 ;  /* 0xd820d82011137431 */ /* 0x080fe2000004002a */
[----:B------:R-:W-:Y:S01]  /*8e20*/  LOP3.LUT R13, R7, 0x10001, RZ, 0xc0, !PT ;  /* 0x00010001070d7812 */ /* 0x000fe200078ec0ff */
[----:B------:R-:W-:Y:S01]  /*8e30*/  HADD2 R17, R12, -1028, -1028 ;  /* 0xe404e4040c117430 */ /* 0x000fe20000000000 */
[----:B------:R-:W-:Y:S02]  /*8e40*/  LOP3.LUT R9, R10, 0x380038, RZ, 0xc0, !PT ;  /* 0x003800380a097812 */ /* 0x000fe400078ec0ff */
[----:B------:R-:W-:Y:S01]  /*8e50*/  LOP3.LUT R7, R16, 0x64006400, RZ, 0xfc, !PT ;  /* 0x6400640010077812 */ /* 0x000fe200078efcff */
[----:B------:R-:W-:Y:S01]  /*8e60*/  HFMA2 R8, R17, R23, R8 ;  /* 0x0000001711087231 */ /* 0x000fe20000000008 */
[----:B------:R-:W-:Y:S01]  /*8e70*/  LOP3.LUT R9, R9, 0x64006400, RZ, 0xfc, !PT ;  /* 0x6400640009097812 */ /* 0x000fe200078efcff */
[----:B------:R-:W-:Y:S01]  /*8e80*/  HFMA2.MMA R12, R19, R22, R20 ;  /* 0x00000016130c7235 */ /* 0x000fe20000000014 */
[----:B------:R-:W-:Y:S01]  /*8e90*/  LOP3.LUT R10, R10, 0x1c001c0, RZ, 0xc0, !PT ;  /* 0x01c001c00a0a7812 */ /* 0x000fe200078ec0ff */
[----:B------:R-:W-:Y:S01]  /*8ea0*/  HADD2 R17, R7, -1028, -1028 ;  /* 0xe404e40407117430 */ /* 0x000fe20000000000 */
[----:B------:R-:W-:Y:S01]  /*8eb0*/  LOP3.LUT R7, R11, 0x380038, RZ, 0xc0, !PT ;  /* 0x003800380b077812 */ /* 0x000fe200078ec0ff */
[----:B------:R-:W-:Y:S01]  /*8ec0*/  HADD2 R19, R4.H0_H0, R4.H1_H1 ;  /* 0x3000000404137230 */ /* 0x000fe20000000800 */
[----:B------:R-:W-:Y:S01]  /*8ed0*/  LOP3.LUT R6, R13, 0x20002, R6, 0xf8, !PT ;  /* 0x000200020d067812 */ /* 0x000fe200078ef806 */
[----:B------:R-:W-:Y:S01]  /*8ee0*/  HFMA2 R13, R9, R42.H0_H0, -132, -132 ;  /* 0xd820d820090d7431 */ /* 0x000fe2000004002a */
[----:B------:R-:W-:Y:S01]  /*8ef0*/  LOP3.LUT R9, R7, 0x64006400, RZ, 0xfc, !PT ;  /* 0x6400640007097812 */ /* 0x000fe200078efcff */
[----:B------:R-:W-:Y:S01]  /*8f00*/  HFMA2.MMA R12, R17, R23, R12 ;  /* 0x00000017110c7235 */ /* 0x000fe2000000000c */
[----:B------:R-:W-:Y:S01]  /*8f10*/  LOP3.LUT R7, R10, 0x64006400, RZ, 0xfc, !PT ;  /* 0x640064000a077812 */ /* 0x000fe200078efcff */
[----:B------:R-:W-:Y:S01]  /*8f20*/  HFMA2 R8, R13, R24, R8 ;  /* 0x000000180d087231 */ /* 0x000fe20000000008 */
[----:B------:R-:W-:Y:S01]  /*8f30*/  LOP3.LUT R11, R11, 0x1c001c0, RZ, 0xc0, !PT ;  /* 0x01c001c00b0b7812 */ /* 0x000fe200078ec0ff */
[-C--:B------:R-:W-:Y:S01]  /*8f40*/  HFMA2 R9, R9, R42.reuse.H0_H0, -132, -132 ;  /* 0xd820d82009097431 */ /* 0x080fe2000004002a */
[----:B------:R-:W-:Y:S01]  /*8f50*/  SHF.R.U32.HI R13, RZ, 0xd, R15 ;  /* 0x0000000dff0d7819 */ /* 0x000fe2000001160f */
[----:B------:R-:W-:Y:S01]  /*8f60*/  HFMA2 R7, R7, R42.H1_H1, -20, -20 ;  /* 0xcd00cd0007077431 */ /* 0x000fe2000006002a */
[----:B------:R-:W-:-:S02]  /*8f70*/  LOP3.LUT R11, R11, 0x64006400, RZ, 0xfc, !PT ;  /* 0x640064000b0b7812 */ /* 0x000fc400078efcff */
[----:B------:R-:W-:Y:S01]  /*8f80*/  LOP3.LUT R6, R6, 0x40004, R13, 0xf8, !PT ;  /* 0x0004000406067812 */ /* 0x000fe200078ef80d */
[----:B------:R-:W-:Y:S01]  /*8f90*/  HFMA2 R13, R7, R25, R8 ;  /* 0x00000019070d7231 */ /* 0x000fe20000000008 */
[----:B------:R-:W-:Y:S01]  /*8fa0*/  HFMA2.MMA R12, R9, R24, R12 ;  /* 0x00000018090c7235 */ /* 0x000fe2000000000c */
[C---:B------:R-:W-:Y:S01]  /*8fb0*/  LOP3.LUT R7, R14.reuse, 0x70007, RZ, 0xc0, !PT ;  /* 0x000700070e077812 */ /* 0x040fe200078ec0ff */
[----:B------:R-:W-:Y:S01]  /*8fc0*/  HFMA2 R11, R11, R42.H1_H1, -20, -20 ;  /* 0xcd00cd000b0b7431 */ /* 0x000fe2000006002a */
        /* <DEDUP_REMOVED lines=9> */
[----:B------:R-:W-:Y:S01]  /*9060*/  SHF.R.U32.HI R15, RZ, 0x6, R15 ;  /* 0x00000006ff0f7819 */ /* 0x000fe2000001160f */
[----:B------:R-:W-:Y:S01]  /*9070*/  HFMA2 R13, R8, R26, R13 ;  /* 0x0000001a080d7231 */ /* 0x000fe2000000000d */
[----:B------:R-:W-:Y:S01]  /*9080*/  LOP3.LUT R11, R11, 0x64006400, RZ, 0xfc, !PT ;  /* 0x640064000b0b7812 */ /* 0x000fe200078efcff */
[-C--:B------:R-:W-:Y:S01]  /*9090*/  HFMA2 R8, R9, R42.reuse.H0_H0, -132, -132 ;  /* 0xd820d82009087431 */ /* 0x080fe2000004002a */
[----:B------:R-:W-:Y:S01]  /*90a0*/  LOP3.LUT R6, R6, 0x64006400, RZ, 0xfc, !PT ;  /* 0x6400640006067812 */ /* 0x000fe200078efcff */
[----:B------:R-:W-:Y:S01]  /*90b0*/  HFMA2.MMA R12, R7, R26, R12 ;  /* 0x0000001a070c7235 */ /* 0x000fe2000000000c */
[----:B------:R-:W-:Y:S01]  /*90c0*/  SHF.R.U32.HI R7, RZ, 0x6, R14 ;  /* 0x00000006ff077819 */ /* 0x000fe2000001160e */
[----:B------:R-:W-:Y:S01]  /*90d0*/  HFMA2 R11, R11, R42.H0_H0, -132, -132 ;  /* 0xd820d8200b0b7431 */ /* 0x000fe2000004002a */
[----:B------:R-:W-:Y:S01]  /*90e0*/  PRMT R38, R38, 0x5410, R19 ;  /* 0x0000541026267816 */ /* 0x000fe20000000013 */
[----:B------:R-:W-:Y:S01]  /*90f0*/  HFMA2.MMA R14, R8, R27, R13 ;  /* 0x0000001b080e7235 */ /* 0x000fe2000000000d */
[C---:B------:R-:W-:Y:S01]  /*9100*/  LOP3.LUT R8, R7.reuse, 0x380038, RZ, 0xc0, !PT ;  /* 0x0038003807087812 */ /* 0x040fe200078ec0ff */
[----:B------:R-:W-:Y:S01]  /*9110*/  HADD2 R6, R6, -1028, -1028 ;  /* 0xe404e40406067430 */ /* 0x000fe20000000000 */
[----:B------:R-:W-:-:S02]  /*9120*/  LOP3.LUT R10, R7, 0x1c001c0, RZ, 0xc0, !PT ;  /* 0x01c001c0070a7812 */ /* 0x000fc400078ec0ff */
[----:B------:R-:W-:Y:S01]  /*9130*/  LOP3.LUT R7, R7, 0x70007, RZ, 0xc0, !PT ;  /* 0x0007000707077812 */ /* 0x000fe200078ec0ff */
[----:B------:R-:W-:Y:S01]  /*9140*/  HFMA2 R27, R11, R27, R12 ;  /* 0x0000001b0b1b7231 */ /* 0x000fe2000000000c */
[----:B------:R-:W-:Y:S01]  /*9150*/  LOP3.LUT R11, R15, 0x70007, RZ, 0xc0, !PT ;  /* 0x000700070f0b7812 */ /* 0x000fe200078ec0ff */
[----:B------:R-:W-:Y:S01]  /*9160*/  HFMA2.MMA R33, R38, R0, R33 ;  /* 0x0000000026217235 */ /* 0x000fe20000000021 */
[----:B------:R-:W-:Y:S02]  /*9170*/  LOP3.LUT R7, R7, 0x64006400, RZ, 0xfc, !PT ;  /* 0x6400640007077812 */ /* 0x000fe400078efcff */
[----:B------:R-:W-:Y:S02]  /*9180*/  LOP3.LUT R9, R8, 0x64006400, RZ, 0xfc, !PT ;  /* 0x6400640008097812 */ /* 0x000fe400078efcff */
[----:B------:R-:W-:Y:S01]  /*9190*/  LOP3.LUT R8, R11, 0x64006400, RZ, 0xfc, !PT ;  /* 0x640064000b087812 */ /* 0x000fe200078efcff */
[----:B------:R-:W-:Y:S01]  /*91a0*/  HADD2 R7, R7, -1028, -1028 ;  /* 0xe404e40407077430 */ /* 0x000fe20000000000 */
[C---:B------:R-:W-:Y:S01]  /*91b0*/  LOP3.LUT R12, R15.reuse, 0x380038, RZ, 0xc0, !PT ;  /* 0x003800380f0c7812 */ /* 0x040fe200078ec0ff */
[----:B------:R-:W-:Y:S01]  /*91c0*/  HFMA2 R9, R9, R42.H0_H0, -132, -132 ;  /* 0xd820d82009097431 */ /* 0x000fe2000004002a */
[----:B------:R-:W-:Y:S01]  /*91d0*/  LOP3.LUT R15, R15, 0x1c001c0, RZ, 0xc0, !PT ;  /* 0x01c001c00f0f7812 */ /* 0x000fe200078ec0ff */
[----:B------:R-:W-:Y:S01]  /*91e0*/  HADD2 R8, R8, -1028, -1028 ;  /* 0xe404e40408087430 */ /* 0x000fe20000000000 */
[----:B------:R-:W-:Y:S01]  /*91f0*/  LOP3.LUT R11, R10, 0x64006400, RZ, 0xfc, !PT ;  /* 0x640064000a0b7812 */ /* 0x000fe200078efcff */
[----:B------:R-:W-:Y:S01]  /*9200*/  HFMA2.MMA R14, R7, R28, R14 ;  /* 0x0000001c070e7235 */ /* 0x000fe2000000000e */
[----:B------:R-:W-:Y:S01]  /*9210*/  LOP3.LUT R13, R12, 0x64006400, RZ, 0xfc, !PT ;  /* 0x640064000c0d7812 */ /* 0x000fe200078efcff */
[----:B------:R-:W-:Y:S01]  /*9220*/  HFMA2 R27, R8, R28, R27 ;  /* 0x0000001c081b7231 */ /* 0x000fe2000000001b */
[----:B------:R-:W-:Y:S01]  /*9230*/  LOP3.LUT R15, R15, 0x64006400, RZ, 0xfc, !PT ;  /* 0x640064000f0f7812 */ /* 0x000fe200078efcff */
[----:B------:R-:W-:-:S02]  /*9240*/  HFMA2 R8, R11, R42.H1_H1, -20, -20 ;  /* 0xcd00cd000b087431 */ /* 0x000fc4000006002a */
[-C--:B------:R-:W-:Y:S02]  /*9250*/  HFMA2 R10, R13, R42.reuse.H0_H0, -132, -132 ;  /* 0xd820d8200d0a7431 */ /* 0x080fe4000004002a */
[----:B------:R-:W-:Y:S01]  /*9260*/  HFMA2 R42, R15, R42.H1_H1, -20, -20 ;  /* 0xcd00cd000f2a7431 */ /* 0x000fe2000006002a */
[----:B------:R-:W-:Y:S01]  /*9270*/  HFMA2.MMA R15, R9, R29, R14 ;  /* 0x0000001d090f7235 */ /* 0x000fe2000000000e */
[----:B------:R-:W-:-:S04]  /*9280*/  HFMA2 R27, R10, R29, R27 ;  /* 0x0000001d0a1b7231 */ /* 0x000fc8000000001b */
[----:B------:R-:W-:-:S03]  /*9290*/  HFMA2 R27, R42, R30, R27 ;  /* 0x0000001e2a1b7231 */ /* 0x000fc6000000001b */
[----:B------:R-:W-:Y:S01]  /*92a0*/  HFMA2.MMA R15, R8, R30, R15 ;  /* 0x0000001e080f7235 */ /* 0x000fe2000000000f */
[----:B------:R-:W-:Y:S02]  /*92b0*/  HADD2 R8, R5, -1028, -1028 ;  /* 0xe404e40405087430 */ /* 0x000fe40000000000 */
[----:B------:R-:W-:-:S04]  /*92c0*/  HFMA2 R27, R6, R31, R27 ;  /* 0x0000001f061b7231 */ /* 0x000fc8000000001b */
[----:B------:R-:W-:Y:S01]  /*92d0*/  HADD2 R27, R27.H0_H0, R27.H1_H1 ;  /* 0x3000001b1b1b7230 */ /* 0x000fe20000000800 */
[----:B------:R-:W-:-:S10]  /*92e0*/  HFMA2.MMA R15, R8, R31, R15 ;  /* 0x0000001f080f7235 */ /* 0x000fd4000000000f */
[----:B------:R-:W-:-:S05]  /*92f0*/  HADD2 R15, R15.H0_H0, R15.H1_H1 ;  /* 0x3000000f0f0f7230 */ /* 0x000fca0000000800 */
[----:B------:R-:W-:-:S05]  /*9300*/  PRMT R15, R15, 0x5410, R27 ;  /* 0x000054100f0f7816 */ /* 0x000fca000000001b */
[----:B------:R-:W-:-:S07]  /*9310*/  HFMA2 R32, R15, R2, R32 ;  /* 0x000000020f207231 */ /* 0x000fce0000000020 */
.L_x_4718:
[----:B------:R-:W-:Y:S01]  /*9320*/  ISETP.LT.AND P0, PT, R39, R36, PT ;  /* 0x000000242700720c */ /* 0x000fe20003f01270 */
[----:B------:R-:W-:Y:S01]  /*9330*/  UIADD3 UR4, UR4, 0x40, URZ ;  /* 0x0000004004047890 */ /* 0x000fe2000fffe03f */
[----:B------:R-:W-:Y:S01]  /*9340*/  IMAD.WIDE R16, R37, 0x4, R44 ;  /* 0x0000000425107825 */ /* 0x000fe200078e022c */
[----:B------:R-:W-:-:S10]  /*9350*/  MOV R21, R39 ;  /* 0x0000002700157202 */ /* 0x000fd40000000f00 */
[----:B------:R-:W-:Y:S05]  /*9360*/  @!P2 BRA P0, `(.L_x_4719) ;  /* 0xffffffe800d0a947 */ /* 0x000fea000003ffff */
.L_x_4717:
[----:B------:R-:W-:Y:S05]  /*9370*/  @P1 EXIT ;  /* 0x000000000000194d */ /* 0x000fea0003800000 */
[----:B------:R-:W0:Y:S01]  /*9380*/  S2R R0, SR_CTAID.X ;  /* 0x0000000000007919 */ /* 0x000e220000002500 */
[----:B------:R-:W1:Y:S01]  /*9390*/  S2UR UR4, SR_CTAID.Y ;  /* 0x00000000000479c3 */ /* 0x000e620000002600 */
[----:B------:R-:W-:Y:S01]  /*93a0*/  HMUL2 R33, R33, R35.H0_H0 ;  /* 0x2000002321217232 */ /* 0x000fe20000000000 */
[----:B-----5:R-:W0:Y:S06]  /*93b0*/  S2R R5, SR_TID.X ;  /* 0x0000000000057919 */ /* 0x020e2c0000002100 */
[----:B------:R-:W2:Y:S01]  /*93c0*/  LDC.64 R2, c[0x0][0x230] ;  /* 0x00008c00ff027b82 */ /* 0x000ea20000000a00 */
[----:B0-----:R-:W-:-:S04]  /*93d0*/  LEA R0, R0, R5, 0x6 ;  /* 0x0000000500007211 */ /* 0x001fc800078e30ff */
[----:B------:R-:W-:-:S05]  /*93e0*/  SHF.L.U32 R0, R0, 0x2, RZ ;  /* 0x0000000200007819 */ /* 0x000fca00000006ff */
[----:B-1----:R-:W-:-:S04]  /*93f0*/  IMAD R5, R37, UR4, R0 ;  /* 0x0000000425057c24 */ /* 0x002fc8000f8e0200 */
        /* <DEDUP_REMOVED lines=9> */
.L_x_4723:
[----:B------:R-:W0:Y:S02]  /*9490*/  LDS R2, [R0] ;  /* 0x0000000000027984 */ /* 0x000e240000000800 */
[----:B0-----:R-:W-:-:S06]  /*94a0*/  HADD2 R3, R2, R33 ;  /* 0x0000002102037230 */ /* 0x001fcc0000000000 */
[----:B------:R-:W0:Y:S02]  /*94b0*/  ATOMS.CAST.SPIN R3, [R0], R2, R3 ;  /* 0x000000020003738d */ /* 0x000e240001800003 */
[----:B0-----:R-:W-:-:S13]  /*94c0*/  ISETP.EQ.U32.AND P0, PT, R3, 0x1, PT ;  /* 0x000000010300780c */ /* 0x001fda0003f02070 */
[----:B------:R-:W-:Y:S05]  /*94d0*/  @!P0 BRA `(.L_x_4723) ;  /* 0xfffffffc00ec8947 */ /* 0x000fea000383ffff */
[----:B------:R-:W-:Y:S05]  /*94e0*/  BRA `(.L_x_4721) ;  /* 0x00000000000c7947 */ /* 0x000fea0003800000 */
.L_x_4722:
[----:B------:R-:W2:Y:S02]  /*94f0*/  LD.E R0, desc[UR6][R4.64] ;  /* 0x0000000604007980 */ /* 0x000ea4000c101900 */
[----:B--2---:R-:W-:-:S05]  /*9500*/  IADD3 R3, R33, R0, RZ ;  /* 0x0000000021037210 */ /* 0x004fca0007ffe0ff */
[----:B------:R0:W-:Y:S02]  /*9510*/  ST.E desc[UR6][R4.64], R3 ;  /* 0x0000000304007985 */ /* 0x0001e4000c101906 */
.L_x_4721:
[----:B------:R-:W-:Y:S05]  /*9520*/  BSYNC B0 ;  /* 0x0000000000007941 */ /* 0x000fea0003800000 */
.L_x_4720:
[----:B------:R1:W-:Y:S02]  /*9530*/  ATOM.E.ADD.F16x2.RN.STRONG.GPU P0, RZ, desc[UR6][R4.64+0x4], R35 ;  /* 0x0000042304ff79a2 */ /* 0x0003e4000810e1c6 */
[----:B-1----:R-:W-:Y:S05]  /*9540*/  @P0 EXIT ;  /* 0x000000000000094d */ /* 0x002fea0003800000 */
[----:B------:R-:W1:Y:S02]  /*9550*/  QSPC.E.S P0, RZ, [R4+0x4] ;  /* 0x0000040004ff73aa */ /* 0x000e640000000500 */
[----:B-1----:R-:W-:Y:S05]  /*9560*/  @!P0 BRA `(.L_x_4724) ;  /* 0x0000000000208947 */ /* 0x002fea0003800000 */
[----:B------:R-:W-:-:S04]  /*9570*/  MOV R2, R4 ;  /* 0x0000000400027202 */ /* 0x000fc80000000f00 */
[----:B------:R-:W-:-:S07]  /*9580*/  MOV R0, R2 ;  /* 0x0000000200007202 */ /* 0x000fce0000000f00 */
.L_x_4725:
[----:B------:R-:W0:Y:S02]  /*9590*/  LDS R2, [R0+0x4] ;  /* 0x0000040000027984 */ /* 0x000e240000000800 */
[----:B0-----:R-:W-:-:S10]  /*95a0*/  HFMA2.MMA R3, R2, 1, 1, R35 ;  /* 0x3c003c0002037835 */ /* 0x001fd40000000023 */
[----:B------:R-:W0:Y:S02]  /*95b0*/  ATOMS.CAST.SPIN R3, [R0+0x4], R2, R3 ;  /* 0x000004020003738d */ /* 0x000e240001800003 */
[----:B0-----:R-:W-:-:S13]  /*95c0*/  ISETP.EQ.U32.AND P0, PT, R3, 0x1, PT ;  /* 0x000000010300780c */ /* 0x001fda0003f02070 */
[----:B------:R-:W-:Y:S05]  /*95d0*/  @!P0 BRA `(.L_x_4725) ;  /* 0xfffffffc00ec8947 */ /* 0x000fea000383ffff */
[----:B------:R-:W-:Y:S05]  /*95e0*/  EXIT ;  /* 0x000000000000794d */ /* 0x000fea0003800000 */
.L_x_4724:
[----:B------:R-:W0:Y:S02]  /*95f0*/  LD.E R0, desc[UR6][R4.64+0x4] ;  /* 0x0000040604007980 */ /* 0x000e24000c101900 */
[----:B0-----:R-:W-:-:S05]  /*9600*/  IADD3 R3, R35, R0, RZ ;  /* 0x0000000023037210 */ /* 0x001fca0007ffe0ff */
[----:B------:R-:W-:Y:S01]  /*9610*/  ST.E desc[UR6][R4.64+0x4], R3 ;  /* 0x0000040304007985 */ /* 0x000fe2000c101906 */
[----:B------:R-:W-:Y:S05]  /*9620*/  EXIT ;  /* 0x000000000000794d */ /* 0x000fea0003800000 */
.L_x_4726:
        /* <DEDUP_REMOVED lines=13> */
.L_x_5254:


//--------------------- .text._Z23gemm_half_q_half_kernelILi1ELi176ELb1ELb1ELi64EEvPK6__halfPKjS4_S2_PS0_iiiiPKtS7_iiiiiibS2_i --------------------------
	.section	.text._Z23gemm_half_q_half_kernelILi1ELi176ELb1ELb1ELi64EEvPK6__halfPKjS4_S2_PS0_iiiiPKtS7_iiiiiibS2_i,"ax",@progbits
	.align	128
        .global         _Z23gemm_half_q_half_kernelILi1ELi176ELb1ELb1ELi64EEvPK6__halfPKjS4_S2_PS0_iiiiPKtS7_iiiiiibS2_i
        .type           _Z23gemm_half_q_half_kernelILi1ELi176ELb1ELb1ELi64EEvPK6__halfPKjS4_S2_PS0_iiiiPKtS7_iiiiiibS2_i,@function
        .size           _Z23gemm_half_q_half_kernelILi1ELi176ELb1ELb1ELi64EEvPK6__halfPKjS4_S2_PS0_iiiiPKtS7_iiiiiibS2_i,(.L_x_5255 - _Z23gemm_half_q_half_kernelILi1ELi176ELb1ELb1ELi64EEvPK6__halfPKjS4_S2_PS0_iiiiPKtS7_iiiiiibS2_i)
        .other          _Z23gemm_half_q_half_kernelILi1ELi176ELb1ELb1ELi64EEvPK6__halfPKjS4_S2_PS0_iiiiPKtS7_iiiiiibS2_i,@"STO_CUDA_ENTRY STV_DEFAULT"
_Z23gemm_half_q_half_kernelILi1ELi176ELb1ELb1ELi64EEvPK6__halfPKjS4_S2_PS0_iiiiPKtS7_iiiiiibS2_i:
.text._Z23gemm_half_q_half_kernelILi1ELi176ELb1ELb1ELi64EEvPK6__halfPKjS4_S2_PS0_iiiiPKtS7_iiiiiibS2_i:
        /* <DEDUP_REMOVED lines=17> */
[----:B0-----:R-:W-:-:S04]  /*0110*/  IMAD.SHL.U32 R20, R14, 0x40, RZ ;  /* 0x000000400e147824 */ /* 0x001fc800078e00ff */
[C---:B--2---:R-:W-:Y:S01]  /*0120*/  IMAD.IADD R6, R20.reuse, 0x1, R9 ;  /* 0x0000000114067824 */ /* 0x044fe200078e0209 */
        /* <DEDUP_REMOVED lines=30> */
.L_x_4728:
[----:B------:R-:W-:Y:S05]  /*0310*/  BSYNC B0 ;  /* 0x0000000000007941 */ /* 0x000fea0003800000 */
.L_x_4727:
[----:B------:R-:W-:Y:S01]  /*0320*/  ULDC UR4, c[0x0][0x23c] ;  /* 0x00008f0000047ab9 */ /* 0x000fe20000000800 */
[----:B------:R-:W-:Y:S02]  /*0330*/  IMAD.SHL.U32 R4, R8, 0x4, RZ ;  /* 0x0000000408047824 */ /* 0x000fe400078e00ff */
[----:B------:R-:W-:-:S05]  /*0340*/  IMAD.U32 R31, RZ, RZ, UR4 ;  /* 0x00000004ff1f7e24 */ /* 0x000fca000f8e00ff */
        /* <DEDUP_REMOVED lines=21> */
[----:B------:R-:W-:Y:S01]  /*04a0*/  IMAD.MOV.U32 R6, RZ, RZ, R20 ;  /* 0x000000ffff067224 */ /* 0x000fe200078e0014 */
[----:B------:R-:W-:Y:S02]  /*04b0*/  SHF.L.U32 R10, R4, 0x2, RZ ;  /* 0x00000002040a7819 */ /* 0x000fe400000006ff */
[----:B------:R-:W-:Y:S01]  /*04c0*/  LEA.HI R11, R5, R4, RZ, 0x3 ;  /* 0x00000004050b7211 */ /* 0x000fe200078f18ff */
[----:B------:R-:W-:Y:S01]  /*04d0*/  IMAD.MOV.U32 R5, RZ, RZ, RZ ;  /* 0x000000ffff057224 */ /* 0x000fe200078e00ff */
[----:B------:R-:W-:Y:S02]  /*04e0*/  LOP3.LUT R10, R10, 0x10, RZ, 0xc0, !PT ;  /* 0x000000100a0a7812 */ /* 0x000fe400078ec0ff */
[----:B0-----:R-:W-:-:S07]  /*04f0*/  SHF.R.S32.HI R11, RZ, 0x3, R11 ;  /* 0x00000003ff0b7819 */ /* 0x001fce000001140b */
.L_x_4730:
[----:B-----5:R-:W-:Y:S01]  /*0500*/  IMAD.IADD R16, R0, 0x1, R5 ;  /* 0x0000000100107824 */ /* 0x020fe200078e0205 */
[----:B0-----:R-:W0:Y:S03]  /*0510*/  LDC.64 R14, c[0x0][0x228] ;  /* 0x00008a00ff0e7b82 */ /* 0x001e260000000a00 */
        /* <DEDUP_REMOVED lines=21> */
[----:B------:R-:W-:Y:S01]  /*0670*/  LOP3.LUT R21, R21, 0xf, RZ, 0xc0, !PT ;  /* 0x0000000f15157812 */ /* 0x000fe200078ec0ff */
[----:B------:R-:W-:-:S02]  /*0680*/  VIADD R12, R12, 0x1 ;  /* 0x000000010c0c7836 */ /* 0x000fc40000000000 */
[----:B------:R-:W-:Y:S01]  /*0690*/  VIADD R18, R18, 0x1 ;  /* 0x0000000112127836 */ /* 0x000fe20000000000 */
[----:B------:R-:W-:Y:S01]  /*06a0*/  IADD3 R21, R21, 0x1, RZ ;  /* 0x0000000115157810 */ /* 0x000fe20007ffe0ff */
[----:B0-----:R-:W-:Y:S01]  /*06b0*/  IMAD R15, R12, R12, RZ ;  /* 0x0000000c0c0f7224 */ /* 0x001fe200078e02ff */
[----:B------:R-:W-:Y:S01]  /*06c0*/  I2F.F16 R19, R19 ;  /* 0x0000001300137306 */ /* 0x000fe20000200c00 */
[----:B------:R-:W-:Y:S01]  /*06d0*/  IMAD R18, R18, R18, RZ ;  /* 0x0000001212127224 */ /* 0x000fe200078e02ff */
[----:B------:R-:W-:Y:S01]  /*06e0*/  ISETP.GE.AND P0, PT, R6, R33, PT ;  /* 0x000000210600720c */ /* 0x000fe20003f06270 */
[----:B------:R-:W-:-:S05]  /*06f0*/  IMAD R21, R21, R21, RZ ;  /* 0x0000001515157224 */ /* 0x000fca00078e02ff */
[----:B------:R-:W0:Y:S08]  /*0700*/  I2F.F16 R16, R21 ;  /* 0x0000001500107306 */ /* 0x000e300000200c00 */
[----:B------:R-:W-:Y:S01]  /*0710*/  I2F.F16 R15, R15 ;  /* 0x0000000f000f7306 */ /* 0x000fe20000200c00 */
[----:B0-----:R-:W-:-:S07]  /*0720*/  PRMT R19, R19, 0x5410, R16 ;  /* 0x0000541013137816 */ /* 0x001fce0000000010 */
[----:B------:R-:W0:Y:S01]  /*0730*/  I2F.F16 R18, R18 ;  /* 0x0000001200127306 */ /* 0x000e220000200c00 */
[----:B---3--:R-:W-:Y:S01]  /*0740*/  HMUL2 R12, R19, R14.H0_H0 ;  /* 0x2000000e130c7232 */ /* 0x008fe20000000000 */
[----:B0-----:R-:W-:-:S05]  /*0750*/  PRMT R13, R18, 0x5410, R15 ;  /* 0x00005410120d7816 */ /* 0x001fca000000000f */
[----:B------:R-:W-:Y:S02]  /*0760*/  HMUL2 R13, R13, R14.H0_H0 ;  /* 0x2000000e0d0d7232 */ /* 0x000fe40000000000 */
[C---:B------:R-:W-:Y:S01]  /*0770*/  IMAD R14, R5.reuse, 0x8, R1 ;  /* 0x00000008050e7824 */ /* 0x040fe200078e0201 */
[----:B------:R-:W-:-:S04]  /*0780*/  IADD3 R5, R5, 0x1, RZ ;  /* 0x0000000105057810 */ /* 0x000fc80007ffe0ff */
[----:B------:R0:W-:Y:S01]  /*0790*/  STL.64 [R14], R12 ;  /* 0x0000000c0e007387 */ /* 0x0001e20000100a00 */
[----:B------:R-:W-:Y:S05]  /*07a0*/  @!P0 BRA `(.L_x_4730) ;  /* 0xfffffffc00548947 */ /* 0x000fea000383ffff */
.L_x_4729:
[----:B-1----:R1:W5:Y:S01]  /*07b0*/  LDL.64 R8, [R1] ;  /* 0x0000000001087983 */ /* 0x0023620000100a00 */
[----:B------:R-:W2:Y:S01]  /*07c0*/  LDC R3, c[0x0][0x25c] ;  /* 0x00009700ff037b82 */ /* 0x000ea20000000800 */
[----:B------:R-:W-:Y:S01]  /*07d0*/  ULDC UR8, c[0x0][0x258] ;  /* 0x0000960000087ab9 */ /* 0x000fe20000000800 */
[----:B------:R-:W-:Y:S01]  /*07e0*/  IMAD.MOV.U32 R0, RZ, RZ, RZ ;  /* 0x000000ffff007224 */ /* 0x000fe200078e00ff */
[----:B------:R-:W-:Y:S01]  /*07f0*/  ISETP.GT.AND P0, PT, R20, UR8, PT ;  /* 0x0000000814007c0c */ /* 0x000fe2000bf04270 */
[----:B------:R-:W-:-:S04]  /*0800*/  IMAD.MOV.U32 R2, RZ, RZ, RZ ;  /* 0x000000ffff027224 */ /* 0x000fc800078e00ff */
[----:B------:R-:W3:Y:S01]  /*0810*/  LDC R5, c[0x0][0x264] ;  /* 0x00009900ff057b82 */ /* 0x000ee20000000800 */
[----:B--2---:R-:W-:-:S07]  /*0820*/  ISETP.GT.AND P2, PT, R20, R3, PT ;  /* 0x000000031400720c */ /* 0x004fce0003f44270 */
[----:B-1----:R-:W-:Y:S06]  /*0830*/  @!P0 BRA `(.L_x_4731) ;  /* 0x00000000001c8947 */ /* 0x002fec0003800000 */
[----:B------:R-:W1:Y:S02]  /*0840*/  LDC R11, c[0x0][0x25c] ;  /* 0x00009700ff0b7b82 */ /* 0x000e640000000800 */
[----:B-1----:R-:W-:-:S05]  /*0850*/  VIMNMX R2, R20, R11, PT ;  /* 0x0000000b14027248 */ /* 0x002fca0003fe0100 */
[----:B------:R-:W-:-:S05]  /*0860*/  VIADD R2, R2, -UR8 ;  /* 0x8000000802027c36 */ /* 0x000fca0008000000 */
[----:B------:R-:W-:-:S04]  /*0870*/  SHF.R.S32.HI R11, RZ, 0x1f, R2 ;  /* 0x0000001fff0b7819 */ /* 0x000fc80000011402 */
[----:B------:R-:W-:-:S04]  /*0880*/  LEA.HI R11, R11, R2, RZ, 0x5 ;  /* 0x000000020b0b7211 */ /* 0x000fc800078f28ff */
[----:B------:R-:W-:-:S05]  /*0890*/  SHF.R.S32.HI R11, RZ, 0x5, R11 ;  /* 0x00000005ff0b7819 */ /* 0x000fca000001140b */
[----:B------:R-:W-:-:S07]  /*08a0*/  IMAD R2, R11, 0x6, RZ ;  /* 0x000000060b027824 */ /* 0x000fce00078e02ff */
.L_x_4731:
[----:B------:R-:W-:Y:S05]  /*08b0*/  @!P2 BRA `(.L_x_4732) ;  /* 0x00000000001ca947 */ /* 0x000fea0003800000 */
[----:B------:R-:W1:Y:S02]  /*08c0*/  LDC R11, c[0x0][0x260] ;  /* 0x00009800ff0b7b82 */ /* 0x000e640000000800 */
[----:B-1----:R-:W-:-:S05]  /*08d0*/  VIMNMX R0, R20, R11, PT ;  /* 0x0000000b14007248 */ /* 0x002fca0003fe0100 */
[----:B------:R-:W-:-:S05]  /*08e0*/  IMAD.IADD R0, R0, 0x1, -R3 ;  /* 0x0000000100007824 */ /* 0x000fca00078e0a03 */
[----:B------:R-:W-:-:S04]  /*08f0*/  SHF.R.S32.HI R3, RZ, 0x1f, R0 ;  /* 0x0000001fff037819 */ /* 0x000fc80000011400 */
[----:B------:R-:W-:-:S04]  /*0900*/  LEA.HI R3, R3, R0, RZ, 0x5 ;  /* 0x0000000003037211 */ /* 0x000fc800078f28ff */
[----:B------:R-:W-:-:S05]  /*0910*/  SHF.R.S32.HI R3, RZ, 0x5, R3 ;  /* 0x00000005ff037819 */ /* 0x000fca0000011403 */
[----:B------:R-:W-:-:S07]  /*0920*/  IMAD R0, R3, 0x5, RZ ;  /* 0x0000000503007824 */ /* 0x000fce00078e02ff */
.L_x_4732:
[----:B------:R-:W-:Y:S01]  /*0930*/  ULDC UR4, c[0x0][0x260] ;  /* 0x0000980000047ab9 */ /* 0x000fe20000000800 */
[----:B------:R-:W-:Y:S01]  /*0940*/  HFMA2.MMA R3, -RZ, RZ, 0, 0 ;  /* 0x00000000ff037435 */ /* 0x000fe200000001ff */
[C---:B------:R-:W-:Y:S01]  /*0950*/  ISETP.GT.AND P0, PT, R20.reuse, UR4, PT ;  /* 0x0000000414007c0c */ /* 0x040fe2000bf04270 */
[----:B------:R-:W-:Y:S01]  /*0960*/  IMAD.MOV.U32 R11, RZ, RZ, RZ ;  /* 0x000000ffff0b7224 */ /* 0x000fe200078e00ff */
[----:B---3--:R-:W-:-:S11]  /*0970*/  ISETP.GT.AND P2, PT, R20, R5, PT ;  /* 0x000000051400720c */ /* 0x008fd60003f44270 */
[----:B------:R-:W-:Y:S05]  /*0980*/  @!P0 BRA `(.L_x_4733) ;  /* 0x00000000001c8947 */ /* 0x000fea0003800000 */
[----:B------:R-:W1:Y:S02]  /*0990*/  LDC R11, c[0x0][0x264] ;  /* 0x00009900ff0b7b82 */ /* 0x000e640000000800 */
[----:B-1----:R-:W-:-:S05]  /*09a0*/  VIMNMX R6, R20, R11, PT ;  /* 0x0000000b14067248 */ /* 0x002fca0003fe0100 */
[----:B------:R-:W-:-:S05]  /*09b0*/  VIADD R6, R6, -UR4 ;  /* 0x8000000406067c36 */ /* 0x000fca0008000000 */
[----:B------:R-:W-:-:S04]  /*09c0*/  SHF.R.S32.HI R11, RZ, 0x1f, R6 ;  /* 0x0000001fff0b7819 */ /* 0x000fc80000011406 */
[----:B------:R-:W-:-:S04]  /*09d0*/  LEA.HI R11, R11, R6, RZ, 0x5 ;  /* 0x000000060b0b7211 */ /* 0x000fc800078f28ff */
[----:B------:R-:W-:-:S05]  /*09e0*/  SHF.R.S32.HI R11, RZ, 0x5, R11 ;  /* 0x00000005ff0b7819 */ /* 0x000fca000001140b */
[----:B------:R-:W-:-:S07]  /*09f0*/  IMAD.SHL.U32 R11, R11, 0x4, RZ ;  /* 0x000000040b0b7824 */ /* 0x000fce00078e00ff */
.L_x_4733:
        /* <DEDUP_REMOVED lines=8> */
.L_x_4734:
[----:B------:R-:W-:Y:S01]  /*0a80*/  ULDC UR4, c[0x0][0x268] ;  /* 0x00009a0000047ab9 */ /* 0x000fe20000000800 */
[----:B------:R-:W-:Y:S02]  /*0a90*/  MOV R6, RZ ;  /* 0x000000ff00067202 */ /* 0x000fe40000000f00 */
[----:B------:R-:W-:-:S13]  /*0aa0*/  ISETP.GT.AND P0, PT, R20, UR4, PT ;  /* 0x0000000414007c0c */ /* 0x000fda000bf04270 */
        /* <DEDUP_REMOVED lines=8> */
.L_x_4735:
[----:B------:R-:W-:Y:S01]  /*0b30*/  VIMNMX R5, R20, UR8, PT ;  /* 0x0000000814057c48 */ /* 0x000fe2000bfe0100 */
[----:B------:R-:W1:Y:S01]  /*0b40*/  S2UR UR5, SR_CgaCtaId ;  /* 0x00000000000579c3 */ /* 0x000e620000008800 */
[----:B------:R-:W-:Y:S01]  /*0b50*/  ULDC.64 UR10, c[0x0][0x218] ;  /* 0x00008600000a7ab9 */ /* 0x000fe20000000a00 */
[----:B------:R-:W-:Y:S01]  /*0b60*/  UMOV UR4, 0x400 ;  /* 0x0000040000047882 */ /* 0x000fe20000000000 */
[----:B------:R-:W-:Y:S01]  /*0b70*/  SHF.R.S32.HI R10, RZ, 0x1f, R5 ;  /* 0x0000001fff0a7819 */ /* 0x000fe20000011405 */
[----:B------:R-:W-:Y:S01]  /*0b80*/  HFMA2.MMA R30, -RZ, RZ, 0, 0 ;  /* 0x00000000ff1e7435 */ /* 0x000fe200000001ff */
[----:B------:R-:W-:Y:S02]  /*0b90*/  PRMT R29, RZ, 0x5410, RZ ;  /* 0x00005410ff1d7816 */ /* 0x000fe400000000ff */
[----:B------:R-:W-:Y:S02]  /*0ba0*/  LEA.HI R10, R10, R5, RZ, 0x5 ;  /* 0x000000050a0a7211 */ /* 0x000fe400078f28ff */
[----:B------:R-:W-:-:S02]  /*0bb0*/  PRMT R28, RZ, 0x5410, RZ ;  /* 0x00005410ff1c7816 */ /* 0x000fc400000000ff */
[----:B------:R-:W-:-:S05]  /*0bc0*/  SHF.R.S32.HI R5, RZ, 0x5, R10 ;  /* 0x00000005ff057819 */ /* 0x000fca000001140a */
[----:B------:R-:W-:Y:S01]  /*0bd0*/  IMAD R2, R5, 0x8, R2 ;  /* 0x0000000805027824 */ /* 0x000fe200078e0202 */
[----:B------:R-:W-:-:S04]  /*0be0*/  SHF.R.S32.HI R5, RZ, 0x1f, R4 ;  /* 0x0000001fff057819 */ /* 0x000fc80000011404 */
[----:B------:R-:W-:Y:S02]  /*0bf0*/  IADD3 R0, R11, R2, R0 ;  /* 0x000000020b007210 */ /* 0x000fe40007ffe000 */
[----:B-----5:R-:W-:Y:S01]  /*0c00*/  PRMT R2, R8, 0x7610, R9 ;  /* 0x0000761008027816 */ /* 0x020fe20000000009 */
[----:B-1----:R-:W-:Y:S01]  /*0c10*/  ULEA UR4, UR5, UR4, 0x18 ;  /* 0x0000000405047291 */ /* 0x002fe2000f8ec03f */
[----:B------:R-:W-:Y:S01]  /*0c20*/  IADD3 R0, R6, R0, R3 ;  /* 0x0000000006007210 */ /* 0x000fe20007ffe003 */
[----:B------:R-:W-:-:S04]  /*0c30*/  IMAD.IADD R3, R20, 0x1, R7 ;  /* 0x0000000114037824 */ /* 0x000fc800078e0207 */
[----:B------:R-:W-:-:S05]  /*0c40*/  IMAD R17, R0, R31, RZ ;  /* 0x0000001f00117224 */ /* 0x000fca00078e02ff */
[----:B------:R-:W-:Y:S02]  /*0c50*/  SHF.R.S32.HI R6, RZ, 0x1f, R17 ;  /* 0x0000001fff067819 */ /* 0x000fe40000011411 */
[----:B------:R-:W-:-:S05]  /*0c60*/  IADD3 R25, P0, R4, R17, RZ ;  /* 0x0000001104197210 */ /* 0x000fca0007f1e0ff */
[----:B------:R-:W-:Y:S01]  /*0c70*/  IMAD.X R0, R6, 0x1, R5, P0 ;  /* 0x0000000106007824 */ /* 0x000fe200000e0605 */
[----:B------:R-:W-:-:S04]  /*0c80*/  LEA R24, P0, R25, UR10, 0x2 ;  /* 0x0000000a19187c11 */ /* 0x000fc8000f8010ff */
[----:B------:R-:W-:Y:S02]  /*0c90*/  LEA.HI.X R25, R25, UR11, R0, 0x2, P0 ;  /* 0x0000000b19197c11 */ /* 0x000fe400080f1400 */
[C---:B------:R-:W-:Y:S02]  /*0ca0*/  ISETP.GE.AND P0, PT, R20.reuse, R33, PT ;  /* 0x000000211400720c */ /* 0x040fe40003f06270 */
[----:B------:R-:W-:Y:S02]  /*0cb0*/  PRMT R0, R9, 0x7610, R8 ;  /* 0x0000761009007816 */ /* 0x000fe40000000008 */
        /* <DEDUP_REMOVED lines=10> */
[----:B------:R-:W-:-:S09]  /*0d60*/  LEA.HI.X R17, R17, UR11, R4, 0x2, P0 ;  /* 0x0000000b11117c11 */ /* 0x000fd200080f1404 */
.L_x_4741:
[----:B------:R-:W-:Y:S01]  /*0d70*/  ISETP.NE.AND P0, PT, R20, R3, PT ;  /* 0x000000031400720c */ /* 0x000fe20003f05270 */
[----:B0-----:R-:W0:-:S12]  /*0d80*/  LDC R31, c[0x0][0x23c] ;  /* 0x00008f00ff1f7b82 */ /* 0x001e180000000800 */
[----:B------:R-:W1:Y:S01]  /*0d90*/  @!P0 LDC.64 R4, c[0x0][0x248] ;  /* 0x00009200ff048b82 */ /* 0x000e620000000a00 */
[----:B------:R-:W-:Y:S01]  /*0da0*/  @!P0 VIADD R30, R30, 0x1 ;  /* 0x000000011e1e8836 */ /* 0x000fe20000000000 */
[----:B------:R-:W-:-:S03]  /*0db0*/  @!P0 SHF.L.U32 R7, R20, 0x1, RZ ;  /* 0x0000000114078819 */ /* 0x000fc600000006ff */
[----:B------:R-:W-:-:S05]  /*0dc0*/  @!P0 IMAD R6, R30, 0x8, R1 ;  /* 0x000000081e068824 */ /* 0x000fca00078e0201 */
[----:B------:R-:W2:Y:S01]  /*0dd0*/  @!P0 LDL.64 R8, [R6] ;  /* 0x0000000006088983 */ /* 0x000ea20000100a00 */
[----:B-1----:R-:W-:-:S05]  /*0de0*/  @!P0 IMAD.WIDE R4, R7, 0x2, R4 ;  /* 0x0000000207048825 */ /* 0x002fca00078e0204 */
[----:B------:R1:W5:Y:S01]  /*0df0*/  @!P0 LDG.E.U16.CONSTANT R21, desc[UR6][R4.64+0x2] ;  /* 0x0000020604158981 */ /* 0x000362000c1e9500 */
[----:B0-----:R-:W-:-:S04]  /*0e00*/  IMAD.WIDE R14, R31, 0x8, R24 ;  /* 0x000000081f0e7825 */ /* 0x001fc800078e0218 */
[----:B------:R-:W-:-:S04]  /*0e10*/  IMAD.WIDE R26, R31, 0x8, R14 ;  /* 0x000000081f1a7825 */ /* 0x000fc800078e020e */
[----:B------:R-:W-:Y:S01]  /*0e20*/  IMAD.WIDE R22, R31, 0x8, R26 ;  /* 0x000000081f167825 */ /* 0x000fe200078e021a */
[----:B--2---:R-:W-:Y:S02]  /*0e30*/  @!P0 PRMT R2, R8, 0x7610, R2 ;  /* 0x0000761008028816 */ /* 0x004fe40000000002 */
[----:B------:R-:W-:Y:S02]  /*0e40*/  @!P0 PRMT R0, R0, 0x7610, R8 ;  /* 0x0000761000008816 */ /* 0x000fe40000000008 */
[----:B------:R-:W-:Y:S02]  /*0e50*/  @!P0 PRMT R2, R2, 0x7610, R9 ;  /* 0x0000761002028816 */ /* 0x000fe40000000009 */
[----:B------:R-:W-:Y:S01]  /*0e60*/  @!P0 PRMT R0, R9, 0x7610, R0 ;  /* 0x0000761009008816 */ /* 0x000fe20000000000 */
[----:B-1----:R-:W-:Y:S06]  /*0e70*/  @P1 BRA `(.L_x_4737) ;  /* 0x0000000c00101947 */ /* 0x002fec0003800000 */
[----:B------:R0:W2:Y:S04]  /*0e80*/  LDG.E.128.CONSTANT R4, desc[UR6][R24.64] ;  /* 0x0000000618047981 */ /* 0x0000a8000c1e9d00 */
[----:B------:R-:W3:Y:S04]  /*0e90*/  LDG.E.128.CONSTANT R8, desc[UR6][R16.64] ;  /* 0x0000000610087981 */ /* 0x000ee8000c1e9d00 */
[----:B0-----:R-:W0:Y:S01]  /*0ea0*/  LDS.64 R24, [UR4] ;  /* 0x00000004ff187984 */ /* 0x001e220008000a00 */
[----:B--2---:R-:W-:Y:S02]  /*0eb0*/  LOP3.LUT R18, R5, 0xff, RZ, 0xc0, !PT ;  /* 0x000000ff05127812 */ /* 0x004fe400078ec0ff */
[----:B------:R-:W-:-:S02]  /*0ec0*/  LOP3.LUT R13, R4, 0xff, RZ, 0xc0, !PT ;  /* 0x000000ff040d7812 */ /* 0x000fc400078ec0ff */
[----:B---3--:R-:W-:Y:S01]  /*0ed0*/  LOP3.LUT R43, R11, 0xff, RZ, 0xc0, !PT ;  /* 0x000000ff0b2b7812 */ /* 0x008fe200078ec0ff */
[----:B------:R-:W-:Y:S01]  /*0ee0*/  VIADD R45, R18, 0xffffff80 ;  /* 0xffffff80122d7836 */ /* 0x000fe20000000000 */
[----:B------:R-:W-:Y:S01]  /*0ef0*/  LOP3.LUT R18, R6, 0xff, RZ, 0xc0, !PT ;  /* 0x000000ff06127812 */ /* 0x000fe200078ec0ff */
[----:B------:R-:W-:Y:S01]  /*0f00*/  VIADD R13, R13, 0xffffff80 ;  /* 0xffffff800d0d7836 */ /* 0x000fe20000000000 */
[--C-:B------:R-:W-:Y:S01]  /*0f10*/  SHF.R.U32.HI R42, RZ, 0x8, R4.reuse ;  /* 0x00000008ff2a7819 */ /* 0x100fe20000011604 */
[----:B------:R-:W-:Y:S01]  /*0f20*/  VIADD R46, R43, 0xffffff80 ;  /* 0xffffff802b2e7836 */ /* 0x000fe20000000000 */
[----:B------:R-:W-:Y:S01]  /*0f30*/  LEA.HI R40, R4, 0xffffff80, RZ, 0x8 ;  /* 0xffffff8004287811 */ /* 0x000fe200078f40ff */
[----:B------:R-:W-:Y:S01]  /*0f40*/  VIADD R19, R18, 0xffffff80 ;  /* 0xffffff8012137836 */ /* 0x000fe20000000000 */
[----:B------:R-:W-:Y:S01]  /*0f50*/  LOP3.LUT R18, R7, 0xff, RZ, 0xc0, !PT ;  /* 0x000000ff07127812 */ /* 0x000fe200078ec0ff */
[----:B------:R-:W1:Y:S01]  /*0f60*/  I2F.F16 R13, R13 ;  /* 0x0000000d000d7306 */ /* 0x000e620000200c00 */
[----:B------:R-:W-:-:S02]  /*0f70*/  SHF.R.U32.HI R43, RZ, 0x10, R4 ;  /* 0x00000010ff2b7819 */ /* 0x000fc40000011604 */
[----:B------:R-:W-:Y:S01]  /*0f80*/  LOP3.LUT R4, R42, 0xff, RZ, 0xc0, !PT ;  /* 0x000000ff2a047812 */ /* 0x000fe200078ec0ff */
[----:B------:R-:W-:Y:S01]  /*0f90*/  VIADD R35, R18, 0xffffff80 ;  /* 0xffffff8012237836 */ /* 0x000fe20000000000 */
[----:B------:R-:W-:Y:S02]  /*0fa0*/  LOP3.LUT R44, R43, 0xff, RZ, 0xc0, !PT ;  /* 0x000000ff2b2c7812 */ /* 0x000fe400078ec0ff */
[----:B------:R-:W-:Y:S01]  /*0fb0*/  IADD3 R43, R4, -0x80, RZ ;  /* 0xffffff80042b7810 */ /* 0x000fe20007ffe0ff */
[----:B------:R-:W2:Y:S01]  /*0fc0*/  I2F.F16 R45, R45 ;  /* 0x0000002d002d7306 */ /* 0x000ea20000200c00 */
[----:B0-----:R-:W-:Y:S01]  /*0fd0*/  HADD2.F32 R4, -RZ, R24.H0_H0 ;  /* 0x20000018ff047230 */ /* 0x001fe20000004100 */
[----:B------:R-:W-:Y:S01]  /*0fe0*/  LEA.HI R12, R5, 0xffffff80, RZ, 0x8 ;  /* 0xffffff80050c7811 */ /* 0x000fe200078f40ff */
[----:B------:R-:W-:Y:S01]  /*0ff0*/  VIADD R44, R44, 0xffffff80 ;  /* 0xffffff802c2c7836 */ /* 0x000fe20000000000 */
[----:B------:R-:W-:Y:S02]  /*1000*/  LEA.HI R41, R6, 0xffffff80, RZ, 0x8 ;  /* 0xffffff8006297811 */ /* 0x000fe400078f40ff */
[----:B------:R-:W-:Y:S01]  /*1010*/  LEA.HI R39, R7, 0xffffff80, RZ, 0x8 ;  /* 0xffffff8007277811 */ /* 0x000fe200078f40ff */
[----:B-1----:R-:W-:Y:S01]  /*1020*/  HADD2.F32 R13, -RZ, R13.H0_H0 ;  /* 0x2000000dff0d7230 */ /* 0x002fe20000004100 */
[----:B------:R-:W0:Y:S01]  /*1030*/  I2F.F16 R19, R19 ;  /* 0x0000001300137306 */ /* 0x000e220000200c00 */
[----:B------:R-:W-:-:S02]  /*1040*/  LEA.HI R38, R8, 0xffffff80, RZ, 0x8 ;  /* 0xffffff8008267811 */ /* 0x000fc400078f40ff */
[----:B------:R-:W-:Y:S02]  /*1050*/  LOP3.LUT R18, R8, 0xff, RZ, 0xc0, !PT ;  /* 0x000000ff08127812 */ /* 0x000fe400078ec0ff */
[----:B------:R-:W-:Y:S01]  /*1060*/  LEA.HI R36, R9, 0xffffff80, RZ, 0x8 ;  /* 0xffffff8009247811 */ /* 0x000fe200078f40ff */
[----:B--2---:R-:W-:Y:S02]  /*1070*/  HADD2.F32 R47, -RZ, R45.H0_H0 ;  /* 0x2000002dff2f7230 */ /* 0x004fe40000004100 */
[----:B------:R-:W1:Y:S01]  /*1080*/  I2F.F16 R35, R35 ;  /* 0x0000002300237306 */ /* 0x000e620000200c00 */
[----:B------:R-:W-:Y:S01]  /*1090*/  FFMA.FTZ R45, R13, R4, RZ ;  /* 0x000000040d2d7223 */ /* 0x000fe200000100ff */
[----:B------:R-:W-:Y:S01]  /*10a0*/  LOP3.LUT R34, R9, 0xff, RZ, 0xc0, !PT ;  /* 0x000000ff09227812 */ /* 0x000fe200078ec0ff */
[----:B------:R-:W-:Y:S01]  /*10b0*/  FFMA.FTZ R13, R4, R47, RZ ;  /* 0x0000002f040d7223 */ /* 0x000fe200000100ff */
[----:B------:R-:W-:Y:S01]  /*10c0*/  SHF.R.U32.HI R47, RZ, 0x10, R5 ;  /* 0x00000010ff2f7819 */ /* 0x000fe20000011605 */
[----:B0-----:R-:W-:-:S03]  /*10d0*/  HADD2.F32 R19, -RZ, R19.H0_H0 ;  /* 0x20000013ff137230 */ /* 0x001fc60000004100 */
[----:B------:R0:W2:Y:S01]  /*10e0*/  I2F.F16 R42, R46 ;  /* 0x0000002e002a7306 */ /* 0x0000a20000200c00 */
[----:B------:R-:W-:Y:S01]  /*10f0*/  LOP3.LUT R47, R47, 0xff, RZ, 0xc0, !PT ;  /* 0x000000ff2f2f7812 */ /* 0x000fe200078ec0ff */
[----:B------:R-:W-:Y:S01]  /*1100*/  VIADD R37, R34, 0xffffff80 ;  /* 0xffffff8022257836 */ /* 0x000fe20000000000 */
[----:B------:R-:W-:Y:S01]  /*1110*/  LOP3.LUT R34, R10, 0xff, RZ, 0xc0, !PT ;  /* 0x000000ff0a227812 */ /* 0x000fe200078ec0ff */
[----:B------:R-:W-:Y:S01]  /*1120*/  FFMA.FTZ R19, R4, R19, RZ ;  /* 0x0000001304137223 */ /* 0x000fe200000100ff */
[----:B------:R-:W-:Y:S01]  /*1130*/  IADD3 R18, R18, -0x80, RZ ;  /* 0xffffff8012127810 */ /* 0x000fe20007ffe0ff */
[----:B-1----:R-:W-:Y:S02]  /*1140*/  HADD2.F32 R35, -RZ, R35.H0_H0 ;  /* 0x20000023ff237230 */ /* 0x002fe40000004100 */
[----:B------:R-:W1:Y:S01]  /*1150*/  I2F.F16 R43, R43 ;  /* 0x0000002b002b7306 */ /* 0x000e620000200c00 */
[----:B0-----:R-:W-:Y:S01]  /*1160*/  SHF.R.U32.HI R46, RZ, 0x8, R5 ;  /* 0x00000008ff2e7819 */ /* 0x001fe20000011605 */
[----:B------:R-:W-:-:S02]  /*1170*/  VIADD R34, R34, 0xffffff80 ;  /* 0xffffff8022227836 */ /* 0x000fc40000000000 */
[----:B------:R-:W-:Y:S01]  /*1180*/  FFMA.FTZ R35, R4, R35, RZ ;  /* 0x0000002304237223 */ /* 0x000fe200000100ff */
[----:B------:R-:W-:Y:S01]  /*1190*/  LOP3.LUT R46, R46, 0xff, RZ, 0xc0, !PT ;  /* 0x000000ff2e2e7812 */ /* 0x000fe200078ec0ff */
[----:B--2---:R-:W-:Y:S02]  /*11a0*/  HADD2.F32 R42, -RZ, R42.H0_H0 ;  /* 0x2000002aff2a7230 */ /* 0x004fe40000004100 */
[----:B------:R0:W-:Y:S02]  /*11b0*/  I2F.F16 R4, R44 ;  /* 0x0000002c00047306 */ /* 0x0001e40000200c00 */
[----:B------:R-:W-:Y:S02]  /*11c0*/  VIADD R5, R46, 0xffffff80 ;  /* 0xffffff802e057836 */ /* 0x000fe40000000000 */
[----:B------:R-:W-:Y:S02]  /*11d0*/  HADD2.F32 R46, -RZ, R24.H1_H1 ;  /* 0x30000018ff2e7230 */ /* 0x000fe40000004100 */
[----:B------:R-:W-:Y:S01]  /*11e0*/  VIADD R24, R47, 0xffffff80 ;  /* 0xffffff802f187836 */ /* 0x000fe20000000000 */
[----:B------:R-:W-:Y:S01]  /*11f0*/  SHF.R.U32.HI R47, RZ, 0x8, R6 ;  /* 0x00000008ff2f7819 */ /* 0x000fe20000011606 */
[----:B-1----:R-:W-:Y:S01]  /*1200*/  HADD2.F32 R48, -RZ, R43.H0_H0 ;  /* 0x2000002bff307230 */ /* 0x002fe20000004100 */
[----:B0-----:R-:W-:Y:S01]  /*1210*/  SHF.R.U32.HI R44, RZ, 0x8, R7 ;  /* 0x00000008ff2c7819 */ /* 0x001fe20000011607 */
[----:B------:R-:W0:Y:S01]  /*1220*/  I2F.F16 R5, R5 ;  /* 0x0000000500057306 */ /* 0x000e220000200c00 */
[----:B------:R-:W-:-:S02]  /*1230*/  LOP3.LUT R47, R47, 0xff, RZ, 0xc0, !PT ;  /* 0x000000ff2f2f7812 */ /* 0x000fc400078ec0ff */
[----:B------:R-:W-:Y:S01]  /*1240*/  LOP3.LUT R44, R44, 0xff, RZ, 0xc0, !PT ;  /* 0x000000ff2c2c7812 */ /* 0x000fe200078ec0ff */
[----:B------:R-:W-:Y:S01]  /*1250*/  FFMA.FTZ R45, R48, R46, R45 ;  /* 0x0000002e302d7223 */ /* 0x000fe2000001002d */
[----:B------:R-:W-:Y:S02]  /*1260*/  IADD3 R43, R47, -0x80, RZ ;  /* 0xffffff802f2b7810 */ /* 0x000fe40007ffe0ff */
[----:B------:R-:W-:Y:S01]  /*1270*/  SHF.R.U32.HI R6, RZ, 0x10, R6 ;  /* 0x00000010ff067819 */ /* 0x000fe20000011606 */
[----:B------:R-:W-:Y:S01]  /*1280*/  VIADD R44, R44, 0xffffff80 ;  /* 0xffffff802c2c7836 */ /* 0x000fe20000000000 */
[----:B------:R-:W-:Y:S01]  /*1290*/  SHF.R.U32.HI R7, RZ, 0x10, R7 ;  /* 0x00000010ff077819 */ /* 0x000fe20000011607 */
[----:B------:R-:W1:Y:S01]  /*12a0*/  I2F.F16 R24, R24 ;  /* 0x0000001800187306 */ /* 0x000e620000200c00 */
[----:B------:R-:W-:Y:S02]  /*12b0*/  LOP3.LUT R6, R6, 0xff, RZ, 0xc0, !PT ;  /* 0x000000ff06067812 */ /* 0x000fe400078ec0ff */
[----:B------:R-:W-:Y:S01]  /*12c0*/  LOP3.LUT R7, R7, 0xff, RZ, 0xc0, !PT ;  /* 0x000000ff07077812 */ /* 0x000fe200078ec0ff */
[----:B0-----:R-:W-:Y:S01]  /*12d0*/  HADD2.F32 R5, -RZ, R5.H0_H0 ;  /* 0x20000005ff057230 */ /* 0x001fe20000004100 */
[----:B------:R-:W-:Y:S01]  /*12e0*/  SHF.R.U32.HI R47, RZ, 0x10, R8 ;  /* 0x00000010ff2f7819 */ /* 0x000fe20000011608 */
[----:B------:R-:W-:-:S02]  /*12f0*/  VIADD R6, R6, 0xffffff80 ;  /* 0xffffff8006067836 */ /* 0x000fc40000000000 */
[----:B------:R-:W0:Y:S01]  /*1300*/  I2F.F16 R43, R43 ;  /* 0x0000002b002b7306 */ /* 0x000e220000200c00 */
[----:B------:R-:W-:Y:S02]  /*1310*/  VIADD R7, R7, 0xffffff80 ;  /* 0xffffff8007077836 */ /* 0x000fe40000000000 */
[----:B------:R-:W-:Y:S01]  /*1320*/  FFMA.FTZ R13, R46, R5, R13 ;  /* 0x000000052e0d7223 */ /* 0x000fe2000001000d */
[----:B------:R-:W-:Y:S02]  /*1330*/  SHF.R.U32.HI R5, RZ, 0x8, R8 ;  /* 0x00000008ff057819 */ /* 0x000fe40000011608 */
[----:B------:R-:W-:Y:S02]  /*1340*/  LOP3.LUT R47, R47, 0xff, RZ, 0xc0, !PT ;  /* 0x000000ff2f2f7812 */ /* 0x000fe400078ec0ff */
[----:B------:R-:W-:Y:S01]  /*1350*/  LOP3.LUT R5, R5, 0xff, RZ, 0xc0, !PT ;  /* 0x000000ff05057812 */ /* 0x000fe200078ec0ff */
[----:B------:R-:W2:Y:S01]  /*1360*/  I2F.F16 R44, R44 ;  /* 0x0000002c002c7306 */ /* 0x000ea20000200c00 */
[----:B-1----:R-:W-:-:S02]  /*1370*/  HADD2.F32 R24, -RZ, R24.H0_H0 ;  /* 0x20000018ff187230 */ /* 0x002fc40000004100 */
[----:B------:R-:W-:Y:S01]  /*1380*/  IADD3 R8, R5, -0x80, RZ ;  /* 0xffffff8005087810 */ /* 0x000fe20007ffe0ff */
[----:B0-----:R-:W-:-:S04]  /*1390*/  HADD2.F32 R43, -RZ, R43.H0_H0 ;  /* 0x2000002bff2b7230 */ /* 0x001fc80000004100 */
[----:B------:R-:W0:Y:S01]  /*13a0*/  I2F.F16 R6, R6 ;  /* 0x0000000600067306 */ /* 0x000e220000200c00 */
[----:B------:R-:W-:Y:S01]  /*13b0*/  FFMA.FTZ R19, R46, R43, R19 ;  /* 0x0000002b2e137223 */ /* 0x000fe20000010013 */
[----:B--2---:R-:W-:-:S06]  /*13c0*/  HADD2.F32 R44, -RZ, R44.H0_H0 ;  /* 0x2000002cff2c7230 */ /* 0x004fcc0000004100 */
[----:B------:R-:W1:Y:S01]  /*13d0*/  I2F.F16 R40, R40 ;  /* 0x0000002800287306 */ /* 0x000e620000200c00 */
[----:B------:R-:W-:Y:S01]  /*13e0*/  FFMA.FTZ R43, R46, R44, R35 ;  /* 0x0000002c2e2b7223 */ /* 0x000fe20000010023 */
[----:B------:R-:W-:Y:S02]  /*13f0*/  HADD2.F32 R44, -RZ, R25.H0_H0 ;  /* 0x20000019ff2c7230 */ /* 0x000fe40000004100 */
[----:B------:R-:W-:Y:S01]  /*1400*/  HADD2.F32 R46, -RZ, R4.H0_H0 ;  /* 0x20000004ff2e7230 */ /* 0x000fe20000004100 */
[----:B------:R-:W-:-:S03]  /*1410*/  SHF.R.U32.HI R4, RZ, 0x8, R9 ;  /* 0x00000008ff047819 */ /* 0x000fc60000011609 */
[----:B------:R-:W2:Y:S01]  /*1420*/  I2F.F16 R7, R7 ;  /* 0x0000000700077306 */ /* 0x000ea20000200c00 */
[----:B------:R-:W-:Y:S01]  /*1430*/  SHF.R.U32.HI R9, RZ, 0x10, R9 ;  /* 0x00000010ff097819 */ /* 0x000fe20000011609 */
[----:B0-----:R-:W-:Y:S02]  /*1440*/  HADD2.F32 R48, -RZ, R6.H0_H0 ;  /* 0x20000006ff307230 */ /* 0x001fe40000004100 */
[----:B------:R-:W-:Y:S01]  /*1450*/  FFMA.FTZ R45, R46, R44, R45 ;  /* 0x0000002c2e2d7223 */ /* 0x000fe2000001002d */
[----:B------:R-:W-:Y:S01]  /*1460*/  LOP3.LUT R46, R4, 0xff, RZ, 0xc0, !PT ;  /* 0x000000ff042e7812 */ /* 0x000fe200078ec0ff */
[C---:B------:R-:W-:Y:S01]  /*1470*/  FFMA.FTZ R13, R44.reuse, R24, R13 ;  /* 0x000000182c0d7223 */ /* 0x040fe2000001000d */
[----:B------:R-:W0:Y:S01]  /*1480*/  LDS.64 R4, [UR4+0x8] ;  /* 0x00000804ff047984 */ /* 0x000e220008000a00 */
[----:B------:R-:W-:Y:S01]  /*1490*/  LOP3.LUT R9, R9, 0xff, RZ, 0xc0, !PT ;  /* 0x000000ff09097812 */ /* 0x000fe200078ec0ff */
[----:B------:R-:W3:Y:S01]  /*14a0*/  I2F.F16 R12, R12 ;  /* 0x0000000c000c7306 */ /* 0x000ee20000200c00 */
[----:B------:R-:W-:Y:S01]  /*14b0*/  FFMA.FTZ R19, R44, R48, R19 ;  /* 0x000000302c137223 */ /* 0x000fe20000010013 */
[----:B------:R-:W-:Y:S01]  /*14c0*/  VIADD R35, R47, 0xffffff80 ;  /* 0xffffff802f237836 */ /* 0x000fe20000000000 */
[--C-:B------:R-:W-:Y:S01]  /*14d0*/  SHF.R.U32.HI R48, RZ, 0x8, R10.reuse ;  /* 0x00000008ff307819 */ /* 0x100fe2000001160a */
[----:B------:R-:W-:Y:S01]  /*14e0*/  HADD2.F32 R24, -RZ, R25.H1_H1 ;  /* 0x30000019ff187230 */ /* 0x000fe20000004100 */
[----:B------:R-:W-:Y:S01]  /*14f0*/  SHF.R.U32.HI R25, RZ, 0x10, R10 ;  /* 0x00000010ff197819 */ /* 0x000fe2000001160a */
[----:B-1----:R-:W-:Y:S01]  /*1500*/  HADD2.F32 R40, -RZ, R40.H0_H0 ;  /* 0x20000028ff287230 */ /* 0x002fe20000004100 */
[----:B------:R-:W-:Y:S01]  /*1510*/  LOP3.LUT R48, R48, 0xff, RZ, 0xc0, !PT ;  /* 0x000000ff30307812 */ /* 0x000fe200078ec0ff */
[----:B------:R-:W-:Y:S01]  /*1520*/  I2F.F16 R41, R41 ;  /* 0x0000002900297306 */ /* 0x000fe20000200c00 */
[----:B------:R-:W-:Y:S01]  /*1530*/  VIADD R47, R9, 0xffffff80 ;  /* 0xffffff80092f7836 */ /* 0x000fe20000000000 */
[----:B------:R-:W-:Y:S01]  /*1540*/  LOP3.LUT R25, R25, 0xff, RZ, 0xc0, !PT ;  /* 0x000000ff19197812 */ /* 0x000fe200078ec0ff */
[----:B--2---:R-:W-:-:S02]  /*1550*/  HADD2.F32 R9, -RZ, R7.H0_H0 ;  /* 0x20000007ff097230 */ /* 0x004fc40000004100 */
[----:B------:R-:W-:Y:S01]  /*1560*/  FFMA.FTZ R45, R40, R24, R45 ;  /* 0x00000018282d7223 */ /* 0x000fe2000001002d */
[----:B------:R-:W-:Y:S01]  /*1570*/  VIADD R46, R46, 0xffffff80 ;  /* 0xffffff802e2e7836 */ /* 0x000fe20000000000 */
[----:B------:R-:W-:Y:S01]  /*1580*/  SHF.R.U32.HI R40, RZ, 0x8, R11 ;  /* 0x00000008ff287819 */ /* 0x000fe2000001160b */
[----:B------:R-:W1:Y:S01]  /*1590*/  I2F.F16 R39, R39 ;  /* 0x0000002700277306 */ /* 0x000e620000200c00 */
[----:B------:R-:W-:Y:S01]  /*15a0*/  FFMA.FTZ R43, R44, R9, R43 ;  /* 0x000000092c2b7223 */ /* 0x000fe2000001002b */
[----:B------:R-:W-:Y:S01]  /*15b0*/  IADD3 R9, R48, -0x80, RZ ;  /* 0xffffff8030097810 */ /* 0x000fe20007ffe0ff */
[----:B---3--:R-:W-:Y:S01]  /*15c0*/  HADD2.F32 R44, -RZ, R12.H0_H0 ;  /* 0x2000000cff2c7230 */ /* 0x008fe20000004100 */
[----:B------:R-:W-:Y:S01]  /*15d0*/  LOP3.LUT R40, R40, 0xff, RZ, 0xc0, !PT ;  /* 0x000000ff28287812 */ /* 0x000fe200078ec0ff */
[----:B------:R-:W-:Y:S01]  /*15e0*/  VIADD R12, R25, 0xffffff80 ;  /* 0xffffff80190c7836 */ /* 0x000fe20000000000 */
[----:B------:R-:W-:Y:S02]  /*15f0*/  SHF.R.U32.HI R25, RZ, 0x10, R11 ;  /* 0x00000010ff197819 */ /* 0x000fe4000001160b */
[----:B------:R2:W-:Y:S01]  /*1600*/  I2F.F16 R6, R46 ;  /* 0x0000002e00067306 */ /* 0x0005e20000200c00 */
[----:B------:R-:W-:Y:S01]  /*1610*/  FFMA.FTZ R13, R24, R44, R13 ;  /* 0x0000002c180d7223 */ /* 0x000fe2000001000d */
[----:B------:R-:W-:-:S02]  /*1620*/  LOP3.LUT R25, R25, 0xff, RZ, 0xc0, !PT ;  /* 0x000000ff19197812 */ /* 0x000fc400078ec0ff */
[----:B------:R-:W-:Y:S02]  /*1630*/  LEA.HI R10, R10, 0xffffff80, RZ, 0x8 ;  /* 0xffffff800a0a7811 */ /* 0x000fe400078f40ff */
[----:B------:R-:W-:Y:S01]  /*1640*/  LEA.HI R11, R11, 0xffffff80, RZ, 0x8 ;  /* 0xffffff800b0b7811 */ /* 0x000fe200078f40ff */
[----:B-1----:R-:W-:Y:S01]  /*1650*/  HADD2.F32 R48, -RZ, R39.H0_H0 ;  /* 0x20000027ff307230 */ /* 0x002fe20000004100 */
[----:B------:R-:W1:Y:S01]  /*1660*/  I2F.F16 R37, R37 ;  /* 0x0000002500257306 */ /* 0x000e620000200c00 */
[----:B--2---:R-:W-:Y:S02]  /*1670*/  HADD2.F32 R46, -RZ, R41.H0_H0 ;  /* 0x20000029ff2e7230 */ /* 0x004fe40000004100 */
[----:B------:R-:W-:Y:S02]  /*1680*/  VIADD R25, R25, 0xffffff80 ;  /* 0xffffff8019197836 */ /* 0x000fe40000000000 */
[C---:B------:R-:W-:Y:S01]  /*1690*/  FFMA.FTZ R43, R24.reuse, R48, R43 ;  /* 0x00000030182b7223 */ /* 0x040fe2000001002b */
[----:B------:R-:W-:Y:S01]  /*16a0*/  FFMA.FTZ R19, R24, R46, R19 ;  /* 0x0000002e18137223 */ /* 0x000fe20000010013 */
[----:B------:R-:W-:Y:S01]  /*16b0*/  VIADD R24, R40, 0xffffff80 ;  /* 0xffffff8028187836 */ /* 0x000fe20000000000 */
[----:B------:R-:W2:Y:S01]  /*16c0*/  I2F.F16 R18, R18 ;  /* 0x0000001200127306 */ /* 0x000ea20000200c00 */
[----:B0-----:R-:W-:-:S02]  /*16d0*/  HADD2.F32 R40, -RZ, R4.H0_H0 ;  /* 0x20000004ff287230 */ /* 0x001fc40000004100 */
        /* <DEDUP_REMOVED lines=62> */
.L_x_4737:
[----:B------:R0:W5:Y:S04]  /*1ac0*/  LDG.E.128.CONSTANT R4, desc[UR6][R26.64] ;  /* 0x000000061a047981 */ /* 0x000168000c1e9d00 */
[----:B------:R0:W5:Y:S04]  /*1ad0*/  LDG.E.128.CONSTANT R8, desc[UR6][R22.64] ;  /* 0x0000000616087981 */ /* 0x000168000c1e9d00 */
[----:B------:R-:W5:Y:S01]  /*1ae0*/  LDG.E.128.CONSTANT R12, desc[UR6][R14.64] ;  /* 0x000000060e0c7981 */ /* 0x000f62000c1e9d00 */
[----:B------:R-:W-:Y:S01]  /*1af0*/  IMAD.WIDE R34, R31, 0x8, R16 ;  /* 0x000000081f227825 */ /* 0x000fe200078e0210 */
[----:B------:R-:W-:Y:S06]  /*1b00*/  @P1 BRA `(.L_x_4738) ;  /* 0x0000000c000c1947 */ /* 0x000fec0003800000 */
[----:B------:R-:W2:Y:S01]  /*1b10*/  LDG.E.128.CONSTANT R16, desc[UR6][R34.64] ;  /* 0x0000000622107981 */ /* 0x000ea2000c1e9d00 */
[----:B-----5:R-:W-:Y:S02]  /*1b20*/  LOP3.LUT R24, R12, 0xff, RZ, 0xc0, !PT ;  /* 0x000000ff0c187812 */ /* 0x020fe400078ec0ff */
[----:B------:R-:W-:Y:S02]  /*1b30*/  LOP3.LUT R36, R15, 0xff, RZ, 0xc0, !PT ;  /* 0x000000ff0f247812 */ /* 0x000fe400078ec0ff */
[----:B------:R-:W-:Y:S02]  /*1b40*/  IADD3 R46, R24, -0x80, RZ ;  /* 0xffffff80182e7810 */ /* 0x000fe40007ffe0ff */
[----:B------:R-:W-:Y:S01]  /*1b50*/  LOP3.LUT R24, R13, 0xff, RZ, 0xc0, !PT ;  /* 0x000000ff0d187812 */ /* 0x000fe200078ec0ff */
[----:B------:R-:W-:Y:S01]  /*1b60*/  VIADD R37, R36, 0xffffff80 ;  /* 0xffffff8024257836 */ /* 0x000fe20000000000 */
[----:B0-----:R-:W-:Y:S02]  /*1b70*/  LOP3.LUT R27, R14, 0xff, RZ, 0xc0, !PT ;  /* 0x000000ff0e1b7812 */ /* 0x001fe400078ec0ff */
[--C-:B------:R-:W-:Y:S01]  /*1b80*/  SHF.R.U32.HI R36, RZ, 0x8, R12.reuse ;  /* 0x00000008ff247819 */ /* 0x100fe2000001160c */
[----:B------:R-:W-:Y:S01]  /*1b90*/  VIADD R43, R24, 0xffffff80 ;  /* 0xffffff80182b7836 */ /* 0x000fe20000000000 */
[----:B------:R-:W-:Y:S01]  /*1ba0*/  LEA.HI R40, R12, 0xffffff80, RZ, 0x8 ;  /* 0xffffff800c287811 */ /* 0x000fe200078f40ff */
[----:B------:R-:W0:Y:S01]  /*1bb0*/  LDS.64 R24, [UR4+0x10] ;  /* 0x00001004ff187984 */ /* 0x000e220008000a00 */
[----:B------:R-:W-:Y:S01]  /*1bc0*/  VIADD R27, R27, 0xffffff80 ;  /* 0xffffff801b1b7836 */ /* 0x000fe20000000000 */
[----:B------:R-:W-:Y:S01]  /*1bd0*/  LOP3.LUT R42, R36, 0xff, RZ, 0xc0, !PT ;  /* 0x000000ff242a7812 */ /* 0x000fe200078ec0ff */
[----:B------:R-:W1:Y:S01]  /*1be0*/  I2F.F16 R46, R46 ;  /* 0x0000002e002e7306 */ /* 0x000e620000200c00 */
[----:B------:R-:W-:-:S02]  /*1bf0*/  SHF.R.U32.HI R12, RZ, 0x10, R12 ;  /* 0x00000010ff0c7819 */ /* 0x000fc4000001160c */
[----:B------:R-:W-:Y:S02]  /*1c00*/  IADD3 R44, R42, -0x80, RZ ;  /* 0xffffff802a2c7810 */ /* 0x000fe40007ffe0ff */
[----:B------:R-:W-:Y:S02]  /*1c10*/  LOP3.LUT R12, R12, 0xff, RZ, 0xc0, !PT ;  /* 0x000000ff0c0c7812 */ /* 0x000fe400078ec0ff */
[--C-:B------:R-:W-:Y:S01]  /*1c20*/  SHF.R.U32.HI R45, RZ, 0x8, R13.reuse ;  /* 0x00000008ff2d7819 */ /* 0x100fe2000001160d */
[----:B------:R-:W3:Y:S01]  /*1c30*/  I2F.F16 R43, R43 ;  /* 0x0000002b002b7306 */ /* 0x000ee20000200c00 */
[----:B------:R-:W-:Y:S01]  /*1c40*/  LEA.HI R41, R13, 0xffffff80, RZ, 0x8 ;  /* 0xffffff800d297811 */ /* 0x000fe200078f40ff */
[----:B------:R-:W-:Y:S01]  /*1c50*/  VIADD R42, R12, 0xffffff80 ;  /* 0xffffff800c2a7836 */ /* 0x000fe20000000000 */
[----:B------:R-:W-:Y:S02]  /*1c60*/  LOP3.LUT R12, R45, 0xff, RZ, 0xc0, !PT ;  /* 0x000000ff2d0c7812 */ /* 0x000fe400078ec0ff */
[----:B------:R-:W-:-:S02]  /*1c70*/  SHF.R.U32.HI R13, RZ, 0x10, R13 ;  /* 0x00000010ff0d7819 */ /* 0x000fc4000001160d */
[----:B------:R-:W-:Y:S01]  /*1c80*/  LEA.HI R39, R14, 0xffffff80, RZ, 0x8 ;  /* 0xffffff800e277811 */ /* 0x000fe200078f40ff */
[----:B------:R-:W4:Y:S01]  /*1c90*/  I2F.F16 R27, R27 ;  /* 0x0000001b001b7306 */ /* 0x000f220000200c00 */
[----:B------:R-:W-:Y:S01]  /*1ca0*/  LOP3.LUT R45, R13, 0xff, RZ, 0xc0, !PT ;  /* 0x000000ff0d2d7812 */ /* 0x000fe200078ec0ff */
[----:B------:R-:W-:Y:S01]  /*1cb0*/  VIADD R48, R12, 0xffffff80 ;  /* 0xffffff800c307836 */ /* 0x000fe20000000000 */
[----:B------:R-:W-:Y:S01]  /*1cc0*/  LEA.HI R26, R15, 0xffffff80, RZ, 0x8 ;  /* 0xffffff800f1a7811 */ /* 0x000fe200078f40ff */
[----:B-1----:R-:W-:Y:S02]  /*1cd0*/  HADD2.F32 R13, -RZ, R46.H0_H0 ;  /* 0x2000002eff0d7230 */ /* 0x002fe40000004100 */
[----:B------:R-:W-:Y:S02]  /*1ce0*/  VIADD R45, R45, 0xffffff80 ;  /* 0xffffff802d2d7836 */ /* 0x000fe40000000000 */
[----:B------:R-:W1:Y:S01]  /*1cf0*/  I2F.F16 R37, R37 ;  /* 0x0000002500257306 */ /* 0x000e620000200c00 */
[----:B---3--:R-:W-:-:S02]  /*1d00*/  HADD2.F32 R49, -RZ, R43.H0_H0 ;  /* 0x2000002bff317230 */ /* 0x008fc40000004100 */
[----:B----4-:R-:W-:-:S05]  /*1d10*/  HADD2.F32 R27, -RZ, R27.H0_H0 ;  /* 0x2000001bff1b7230 */ /* 0x010fca0000004100 */
[----:B------:R-:W3:Y:S01]  /*1d20*/  I2F.F16 R44, R44 ;  /* 0x0000002c002c7306 */ /* 0x000ee20000200c00 */
[----:B0-----:R-:W-:Y:S02]  /*1d30*/  HADD2.F32 R12, -RZ, R24.H0_H0 ;  /* 0x20000018ff0c7230 */ /* 0x001fe40000004100 */
[----:B-1----:R-:W-:-:S05]  /*1d40*/  HADD2.F32 R37, -RZ, R37.H0_H0 ;  /* 0x20000025ff257230 */ /* 0x002fca0000004100 */
[----:B------:R0:W1:Y:S01]  /*1d50*/  I2F.F16 R43, R48 ;  /* 0x00000030002b7306 */ /* 0x0000620000200c00 */
[----:B------:R-:W-:Y:S02]  /*1d60*/  HADD2.F32 R46, -RZ, R24.H1_H1 ;  /* 0x30000018ff2e7230 */ /* 0x000fe40000004100 */
[C---:B------:R-:W-:Y:S01]  /*1d70*/  FFMA.FTZ R27, R12.reuse, R27, RZ ;  /* 0x0000001b0c1b7223 */ /* 0x040fe200000100ff */
[----:B------:R-:W-:Y:S01]  /*1d80*/  FFMA.FTZ R37, R12, R37, RZ ;  /* 0x000000250c257223 */ /* 0x000fe200000100ff */
[----:B---3--:R-:W-:-:S03]  /*1d90*/  HADD2.F32 R44, -RZ, R44.H0_H0 ;  /* 0x2000002cff2c7230 */ /* 0x008fc60000004100 */
[----:B------:R3:W-:Y:S01]  /*1da0*/  I2F.F16 R24, R45 ;  /* 0x0000002d00187306 */ /* 0x0007e20000200c00 */
[----:B0-----:R-:W-:-:S04]  /*1db0*/  SHF.R.U32.HI R48, RZ, 0x10, R14 ;  /* 0x00000010ff307819 */ /* 0x001fc8000001160e */
[----:B------:R-:W-:Y:S01]  /*1dc0*/  LOP3.LUT R48, R48, 0xff, RZ, 0xc0, !PT ;  /* 0x000000ff30307812 */ /* 0x000fe200078ec0ff */
[----:B-1----:R-:W-:Y:S02]  /*1dd0*/  HADD2.F32 R43, -RZ, R43.H0_H0 ;  /* 0x2000002bff2b7230 */ /* 0x002fe40000004100 */
[----:B------:R-:W-:Y:S01]  /*1de0*/  I2F.F16 R42, R42 ;  /* 0x0000002a002a7306 */ /* 0x000fe20000200c00 */
[----:B---3--:R-:W-:-:S04]  /*1df0*/  SHF.R.U32.HI R45, RZ, 0x10, R15 ;  /* 0x00000010ff2d7819 */ /* 0x008fc8000001160f */
[----:B------:R-:W-:-:S03]  /*1e00*/  LOP3.LUT R45, R45, 0xff, RZ, 0xc0, !PT ;  /* 0x000000ff2d2d7812 */ /* 0x000fc600078ec0ff */
[----:B------:R-:W-:Y:S08]  /*1e10*/  I2F.F16 R41, R41 ;  /* 0x0000002900297306 */ /* 0x000ff00000200c00 */
[----:B------:R-:W-:Y:S08]  /*1e20*/  I2F.F16 R39, R39 ;  /* 0x0000002700277306 */ /* 0x000ff00000200c00 */
[----:B------:R-:W-:Y:S08]  /*1e30*/  I2F.F16 R26, R26 ;  /* 0x0000001a001a7306 */ /* 0x000ff00000200c00 */
[----:B------:R-:W0:Y:S01]  /*1e40*/  I2F.F16 R40, R40 ;  /* 0x0000002800287306 */ /* 0x000e220000200c00 */
        /* <DEDUP_REMOVED lines=16> */
[----:B------:R-:W-:Y:S01]  /*1f50*/  SHF.R.U32.HI R40, RZ, 0x10, R17 ;  /* 0x00000010ff287819 */ /* 0x000fe20000011611 */
[----:B------:R-:W-:-:S02]  /*1f60*/  VIADD R15, R47, 0xffffff80 ;  /* 0xffffff802f0f7836 */ /* 0x000fc40000000000 */
[----:B------:R-:W-:Y:S01]  /*1f70*/  VIADD R47, R45, 0xffffff80 ;  /* 0xffffff802d2f7836 */ /* 0x000fe20000000000 */
[----:B------:R-:W0:Y:S01]  /*1f80*/  I2F.F16 R14, R14 ;  /* 0x0000000e000e7306 */ /* 0x000e220000200c00 */
[----:B------:R-:W-:Y:S01]  /*1f90*/  LOP3.LUT R45, R16, 0xff, RZ, 0xc0, !PT ;  /* 0x000000ff102d7812 */ /* 0x000fe200078ec0ff */
[----:B---3--:R-:W-:Y:S01]  /*1fa0*/  HADD2.F32 R38, -RZ, R38.H0_H0 ;  /* 0x20000026ff267230 */ /* 0x008fe20000004100 */
[----:B------:R-:W-:-:S05]  /*1fb0*/  LOP3.LUT R40, R40, 0xff, RZ, 0xc0, !PT ;  /* 0x000000ff28287812 */ /* 0x000fca00078ec0ff */
[----:B------:R-:W1:Y:S01]  /*1fc0*/  I2F.F16 R15, R15 ;  /* 0x0000000f000f7306 */ /* 0x000e620000200c00 */
[----:B------:R-:W-:Y:S02]  /*1fd0*/  VIADD R40, R40, 0xffffff80 ;  /* 0xffffff8028287836 */ /* 0x000fe40000000000 */
[----:B0-----:R-:W-:-:S05]  /*1fe0*/  HADD2.F32 R48, -RZ, R14.H0_H0 ;  /* 0x2000000eff307230 */ /* 0x001fca0000004100 */
[----:B------:R-:W0:Y:S01]  /*1ff0*/  I2F.F16 R12, R12 ;  /* 0x0000000c000c7306 */ /* 0x000e220000200c00 */
[----:B------:R-:W-:Y:S02]  /*2000*/  IADD3 R14, R45, -0x80, RZ ;  /* 0xffffff802d0e7810 */ /* 0x000fe40007ffe0ff */
[----:B------:R-:W-:Y:S01]  /*2010*/  LOP3.LUT R45, R17, 0xff, RZ, 0xc0, !PT ;  /* 0x000000ff112d7812 */ /* 0x000fe200078ec0ff */
[----:B------:R-:W-:Y:S01]  /*2020*/  FFMA.FTZ R27, R46, R48, R27 ;  /* 0x000000302e1b7223 */ /* 0x000fe2000001001b */
[----:B-1----:R-:W-:-:S03]  /*2030*/  HADD2.F32 R48, -RZ, R15.H0_H0 ;  /* 0x2000000fff307230 */ /* 0x002fc60000004100 */
[----:B------:R1:W2:Y:S01]  /*2040*/  I2F.F16 R13, R47 ;  /* 0x0000002f000d7306 */ /* 0x0002a20000200c00 */
[----:B------:R-:W-:Y:S02]  /*2050*/  VIADD R15, R45, 0xffffff80 ;  /* 0xffffff802d0f7836 */ /* 0x000fe40000000000 */
[----:B------:R-:W-:Y:S01]  /*2060*/  FFMA.FTZ R46, R46, R48, R37 ;  /* 0x000000302e2e7223 */ /* 0x000fe20000010025 */
[----:B------:R-:W-:Y:S02]  /*2070*/  HADD2.F32 R37, -RZ, R42.H0_H0 ;  /* 0x2000002aff257230 */ /* 0x000fe40000004100 */
[----:B------:R-:W-:Y:S02]  /*2080*/  HADD2.F32 R48, -RZ, R25.H0_H0 ;  /* 0x20000019ff307230 */ /* 0x000fe40000004100 */
[----:B------:R-:W3:Y:S01]  /*2090*/  I2F.F16 R14, R14 ;  /* 0x0000000e000e7306 */ /* 0x000ee20000200c00 */
[----:B------:R-:W-:Y:S01]  /*20a0*/  HADD2.F32 R42, -RZ, R24.H0_H0 ;  /* 0x20000018ff2a7230 */ /* 0x000fe20000004100 */
[----:B-1----:R-:W-:Y:S01]  /*20b0*/  SHF.R.U32.HI R47, RZ, 0x8, R17 ;  /* 0x00000008ff2f7819 */ /* 0x002fe20000011611 */
[----:B------:R-:W-:Y:S01]  /*20c0*/  FFMA.FTZ R44, R37, R48, R44 ;  /* 0x00000030252c7223 */ /* 0x000fe2000001002c */
[----:B------:R-:W-:-:S02]  /*20d0*/  LOP3.LUT R37, R19, 0xff, RZ, 0xc0, !PT ;  /* 0x000000ff13257812 */ /* 0x000fc400078ec0ff */
[----:B------:R-:W-:Y:S01]  /*20e0*/  FFMA.FTZ R43, R48, R42, R43 ;  /* 0x0000002a302b7223 */ /* 0x000fe2000001002b */
[----:B0-----:R-:W-:Y:S01]  /*20f0*/  HADD2.F32 R42, -RZ, R12.H0_H0 ;  /* 0x2000000cff2a7230 */ /* 0x001fe20000004100 */
[----:B------:R-:W-:Y:S01]  /*2100*/  SHF.R.U32.HI R12, RZ, 0x8, R16 ;  /* 0x00000008ff0c7819 */ /* 0x000fe20000011610 */
[----:B--2---:R-:W-:Y:S01]  /*2110*/  HADD2.F32 R13, -RZ, R13.H0_H0 ;  /* 0x2000000dff0d7230 */ /* 0x004fe20000004100 */
[----:B------:R-:W-:Y:S01]  /*2120*/  LOP3.LUT R24, R18, 0xff, RZ, 0xc0, !PT ;  /* 0x000000ff12187812 */ /* 0x000fe200078ec0ff */
[----:B------:R-:W-:Y:S02]  /*2130*/  VIADD R37, R37, 0xffffff80 ;  /* 0xffffff8025257836 */ /* 0x000fe40000000000 */
[----:B------:R-:W-:Y:S01]  /*2140*/  FFMA.FTZ R42, R48, R42, R27 ;  /* 0x0000002a302a7223 */ /* 0x000fe2000001001b */
[----:B------:R-:W-:Y:S01]  /*2150*/  LOP3.LUT R45, R12, 0xff, RZ, 0xc0, !PT ;  /* 0x000000ff0c2d7812 */ /* 0x000fe200078ec0ff */
[----:B------:R-:W-:Y:S01]  /*2160*/  FFMA.FTZ R27, R48, R13, R46 ;  /* 0x0000000d301b7223 */ /* 0x000fe2000001002e */
[----:B------:R-:W-:Y:S01]  /*2170*/  SHF.R.U32.HI R46, RZ, 0x10, R16 ;  /* 0x00000010ff2e7819 */ /* 0x000fe20000011610 */
[----:B------:R-:W0:Y:S01]  /*2180*/  LDS.64 R12, [UR4+0x18] ;  /* 0x00001804ff0c7984 */ /* 0x000e220008000a00 */
[----:B------:R-:W-:Y:S01]  /*2190*/  HADD2.F32 R48, -RZ, R41.H0_H0 ;  /* 0x20000029ff307230 */ /* 0x000fe20000004100 */
[----:B------:R-:W-:Y:S01]  /*21a0*/  IADD3 R16, R45, -0x80, RZ ;  /* 0xffffff802d107810 */ /* 0x000fe20007ffe0ff */
[----:B------:R-:W-:Y:S01]  /*21b0*/  HADD2.F32 R45, -RZ, R25.H1_H1 ;  /* 0x30000019ff2d7230 */ /* 0x000fe20000004100 */
[----:B------:R-:W-:Y:S01]  /*21c0*/  LOP3.LUT R46, R46, 0xff, RZ, 0xc0, !PT ;  /* 0x000000ff2e2e7812 */ /* 0x000fe200078ec0ff */
[----:B------:R-:W-:Y:S01]  /*21d0*/  VIADD R24, R24, 0xffffff80 ;  /* 0xffffff8018187836 */ /* 0x000fe20000000000 */
[----:B------:R-:W-:Y:S01]  /*21e0*/  SHF.R.U32.HI R41, RZ, 0x8, R18 ;  /* 0x00000008ff297819 */ /* 0x000fe20000011612 */
[----:B------:R-:W-:Y:S01]  /*21f0*/  I2F.F16 R37, R37 ;  /* 0x0000002500257306 */ /* 0x000fe20000200c00 */
[----:B------:R-:W-:Y:S01]  /*2200*/  FFMA.FTZ R43, R45, R48, R43 ;  /* 0x000000302d2b7223 */ /* 0x000fe2000001002b */
[----:B------:R-:W-:Y:S01]  /*2210*/  VIADD R46, R46, 0xffffff80 ;  /* 0xffffff802e2e7836 */ /* 0x000fe20000000000 */
[----:B------:R-:W-:Y:S01]  /*2220*/  LOP3.LUT R41, R41, 0xff, RZ, 0xc0, !PT ;  /* 0x000000ff29297812 */ /* 0x000fe200078ec0ff */
[----:B------:R-:W-:Y:S01]  /*2230*/  HADD2.F32 R48, -RZ, R26.H0_H0 ;  /* 0x2000001aff307230 */ /* 0x000fe20000004100 */
[----:B------:R-:W-:Y:S01]  /*2240*/  LOP3.LUT R47, R47, 0xff, RZ, 0xc0, !PT ;  /* 0x000000ff2f2f7812 */ /* 0x000fe200078ec0ff */
[----:B------:R-:W-:Y:S01]  /*2250*/  FFMA.FTZ R44, R49, R45, R44 ;  /* 0x0000002d312c7223 */ /* 0x000fe2000001002c */
[----:B------:R-:W-:Y:S01]  /*2260*/  IADD3 R26, R41, -0x80, RZ ;  /* 0xffffff80291a7810 */ /* 0x000fe20007ffe0ff */
[----:B------:R1:W2:Y:S01]  /*2270*/  I2F.F16 R25, R46 ;  /* 0x0000002e00197306 */ /* 0x0002a20000200c00 */
[----:B------:R-:W-:Y:S01]  /*2280*/  SHF.R.U32.HI R41, RZ, 0x8, R19 ;  /* 0x00000008ff297819 */ /* 0x000fe20000011613 */
[----:B------:R-:W-:-:S02]  /*2290*/  VIADD R17, R47, 0xffffff80 ;  /* 0xffffff802f117836 */ /* 0x000fc40000000000 */
[----:B---3--:R-:W-:Y:S01]  /*22a0*/  HADD2.F32 R47, -RZ, R14.H0_H0 ;  /* 0x2000000eff2f7230 */ /* 0x008fe20000004100 */
[----:B------:R-:W-:-:S03]  /*22b0*/  LOP3.LUT R41, R41, 0xff, RZ, 0xc0, !PT ;  /* 0x000000ff29297812 */ /* 0x000fc600078ec0ff */
[----:B------:R-:W3:Y:S01]  /*22c0*/  I2F.F16 R15, R15 ;  /* 0x0000000f000f7306 */ /* 0x000ee20000200c00 */
[----:B-1----:R-:W-:Y:S01]  /*22d0*/  HADD2.F32 R46, -RZ, R39.H0_H0 ;  /* 0x20000027ff2e7230 */ /* 0x002fe20000004100 */
[----:B------:R-:W-:Y:S01]  /*22e0*/  SHF.R.U32.HI R39, RZ, 0x10, R18 ;  /* 0x00000010ff277819 */ /* 0x000fe20000011612 */
[----:B------:R-:W-:Y:S01]  /*22f0*/  VIADD R14, R41, 0xffffff80 ;  /* 0xffffff80290e7836 */ /* 0x000fe20000000000 */
[----:B------:R-:W-:Y:S02]  /*2300*/  LEA.HI R18, R18, 0xffffff80, RZ, 0x8 ;  /* 0xffffff8012127811 */ /* 0x000fe400078f40ff */
[----:B------:R-:W-:Y:S01]  /*2310*/  FFMA.FTZ R42, R45, R46, R42 ;  /* 0x0000002e2d2a7223 */ /* 0x000fe2000001002a */
[----:B------:R-:W-:Y:S01]  /*2320*/  SHF.R.U32.HI R46, RZ, 0x10, R19 ;  /* 0x00000010ff2e7819 */ /* 0x000fe20000011613 */
[----:B------:R-:W1:Y:S01]  /*2330*/  I2F.F16 R16, R16 ;  /* 0x0000001000107306 */ /* 0x000e620000200c00 */
[----:B------:R-:W-:Y:S01]  /*2340*/  LOP3.LUT R39, R39, 0xff, RZ, 0xc0, !PT ;  /* 0x000000ff27277812 */ /* 0x000fe200078ec0ff */
[----:B------:R-:W-:Y:S01]  /*2350*/  FFMA.FTZ R45, R45, R48, R27 ;  /* 0x000000302d2d7223 */ /* 0x000fe2000001001b */
[----:B------:R-:W-:Y:S01]  /*2360*/  LOP3.LUT R46, R46, 0xff, RZ, 0xc0, !PT ;  /* 0x000000ff2e2e7812 */ /* 0x000fe200078ec0ff */
[----:B--2---:R-:W-:Y:S01]  /*2370*/  HADD2.F32 R25, -RZ, R25.H0_H0 ;  /* 0x20000019ff197230 */ /* 0x004fe20000004100 */
[----:B------:R-:W-:Y:S01]  /*2380*/  LEA.HI R19, R19, 0xffffff80, RZ, 0x8 ;  /* 0xffffff8013137811 */ /* 0x000fe200078f40ff */
[----:B------:R-:W-:-:S02]  /*2390*/  VIADD R27, R39, 0xffffff80 ;  /* 0xffffff80271b7836 */ /* 0x000fc40000000000 */
[----:B------:R-:W2:Y:S01]  /*23a0*/  I2F.F16 R24, R24 ;  /* 0x0000001800187306 */ /* 0x000ea20000200c00 */
[----:B------:R-:W-:Y:S02]  /*23b0*/  VIADD R41, R46, 0xffffff80 ;  /* 0xffffff802e297836 */ /* 0x000fe40000000000 */
[--C-:B0-----:R-:W-:Y:S02]  /*23c0*/  HADD2.F32 R39, -RZ, R12.reuse.H0_H0 ;  /* 0x2000000cff277230 */ /* 0x101fe40000004100 */
[----:B------:R-:W-:Y:S02]  /*23d0*/  HADD2.F32 R46, -RZ, R37.H0_H0 ;  /* 0x20000025ff2e7230 */ /* 0x000fe40000004100 */
[----:B---3--:R-:W-:Y:S01]  /*23e0*/  HADD2.F32 R48, -RZ, R15.H0_H0 ;  /* 0x2000000fff307230 */ /* 0x008fe20000004100 */
[----:B------:R-:W0:Y:S01]  /*23f0*/  I2F.F16 R17, R17 ;  /* 0x0000001100117306 */ /* 0x000e220000200c00 */
[----:B------:R-:W-:Y:S02]  /*2400*/  HADD2.F32 R12, -RZ, R12.H1_H1 ;  /* 0x3000000cff0c7230 */ /* 0x000fe40000004100 */
[----:B------:R-:W-:Y:S01]  /*2410*/  FFMA.FTZ R44, R47, R39, R44 ;  /* 0x000000272f2c7223 */ /* 0x000fe2000001002c */
[----:B-1----:R-:W-:-:S02]  /*2420*/  HADD2.F32 R37, -RZ, R16.H0_H0 ;  /* 0x20000010ff257230 */ /* 0x002fc40000004100 */
[C---:B------:R-:W-:Y:S01]  /*2430*/  FFMA.FTZ R43, R39.reuse, R48, R43 ;  /* 0x00000030272b7223 */ /* 0x040fe2000001002b */
[----:B------:R-:W-:Y:S01]  /*2440*/  FFMA.FTZ R46, R39, R46, R45 ;  /* 0x0000002e272e7223 */ /* 0x000fe2000001002d */
[--C-:B------:R-:W-:Y:S01]  /*2450*/  HADD2.F32 R15, -RZ, R13.reuse.H0_H0 ;  /* 0x2000000dff0f7230 */ /* 0x100fe20000004100 */
[----:B------:R-:W1:Y:S01]  /*2460*/  I2F.F16 R26, R26 ;  /* 0x0000001a001a7306 */ /* 0x000e620000200c00 */
[----:B--2---:R-:W-:Y:S02]  /*2470*/  HADD2.F32 R24, -RZ, R24.H0_H0 ;  /* 0x20000018ff187230 */ /* 0x004fe40000004100 */
[----:B------:R-:W-:Y:S01]  /*2480*/  FFMA.FTZ R44, R37, R12, R44 ;  /* 0x0000000c252c7223 */ /* 0x000fe2000001002c */
[----:B------:R-:W-:-:S03]  /*2490*/  HADD2.F32 R13, -RZ, R13.H1_H1 ;  /* 0x3000000dff0d7230 */ /* 0x000fc60000004100 */
[----:B------:R-:W-:Y:S01]  /*24a0*/  FFMA.FTZ R25, R25, R15, R44 ;  /* 0x0000000f19197223 */ /* 0x000fe2000001002c */
[----:B0-----:R-:W-:Y:S01]  /*24b0*/  HADD2.F32 R16, -RZ, R17.H0_H0 ;  /* 0x20000011ff107230 */ /* 0x001fe20000004100 */
[----:B------:R-:W0:Y:S01]  /*24c0*/  I2F.F16 R14, R14 ;  /* 0x0000000e000e7306 */ /* 0x000e220000200c00 */
[----:B------:R-:W-:Y:S01]  /*24d0*/  FFMA.FTZ R17, R39, R24, R42 ;  /* 0x0000001827117223 */ /* 0x000fe2000001002a */
[----:B------:R-:W-:Y:S02]  /*24e0*/  FFMA.FTZ R25, R38, R13, R25 ;  /* 0x0000000d26197223 */ /* 0x000fe40000010019 */
[----:B------:R-:W-:Y:S01]  /*24f0*/  FFMA.FTZ R16, R12, R16, R43 ;  /* 0x000000100c107223 */ /* 0x000fe2000001002b */
[----:B-1----:R-:W-:-:S03]  /*2500*/  HADD2.F32 R26, -RZ, R26.H0_H0 ;  /* 0x2000001aff1a7230 */ /* 0x002fc60000004100 */
[----:B------:R-:W1:Y:S02]  /*2510*/  I2F.F16 R40, R40 ;  /* 0x0000002800287306 */ /* 0x000e640000200c00 */
[----:B------:R-:W-:Y:S01]  /*2520*/  FFMA.FTZ R26, R12, R26, R17 ;  /* 0x0000001a0c1a7223 */ /* 0x000fe20000010011 */
[----:B------:R-:W-:Y:S02]  /*2530*/  HADD2.F32 R17, -RZ, R0.H0_H0 ;  /* 0x20000000ff117230 */ /* 0x000fe40000004100 */
        /* <DEDUP_REMOVED lines=19> */
[----:B------:R-:W-:Y:S01]  /*2670*/  FFMA.FTZ R18, R13, R18, R27 ;  /* 0x000000120d127223 */ /* 0x000fe2000001001b */
[----:B-1----:R-:W-:-:S03]  /*2680*/  HADD2.F32 R12, -RZ, R19.H0_H0 ;  /* 0x20000013ff0c7230 */ /* 0x002fc60000004100 */
[----:B------:R-:W-:Y:S01]  /*2690*/  FMUL.FTZ R18, R17, R18 ;  /* 0x0000001211127220 */ /* 0x000fe20000410000 */
[----:B------:R-:W-:Y:S01]  /*26a0*/  HADD2.F32 R19, -RZ, R2.H1_H1 ;  /* 0x30000002ff137230 */ /* 0x000fe20000004100 */
[----:B------:R-:W-:Y:S01]  /*26b0*/  F2FP.F16.F32.PACK_AB R16, RZ, R16 ;  /* 0x00000010ff10723e */ /* 0x000fe200000000ff */
[----:B------:R-:W-:Y:S02]  /*26c0*/  FFMA.FTZ R12, R13, R12, R46 ;  /* 0x0000000c0d0c7223 */ /* 0x000fe4000001002e */
[----:B------:R-:W-:Y:S02]  /*26d0*/  F2FP.F16.F32.PACK_AB R18, RZ, R18 ;  /* 0x00000012ff12723e */ /* 0x000fe400000000ff */
[----:B------:R-:W-:Y:S01]  /*26e0*/  PRMT R25, R25, 0x5410, R16 ;  /* 0x0000541019197816 */ /* 0x000fe20000000010 */
[----:B------:R-:W-:-:S05]  /*26f0*/  FMUL.FTZ R12, R19, R12 ;  /* 0x0000000c130c7220 */ /* 0x000fca0000410000 */
[----:B------:R-:W-:Y:S01]  /*2700*/  F2FP.F16.F32.PACK_AB R12, RZ, R12 ;  /* 0x0000000cff0c723e */ /* 0x000fe200000000ff */
[----:B------:R-:W-:-:S03]  /*2710*/  HFMA2.MMA R29, R25, 1, 1, R29 ;  /* 0x3c003c00191d7835 */ /* 0x000fc6000000001d */
[----:B------:R-:W-:-:S05]  /*2720*/  PRMT R18, R18, 0x5410, R12 ;  /* 0x0000541012127816 */ /* 0x000fca000000000c */
[----:B------:R-:W-:-:S07]  /*2730*/  HADD2 R28, R18, R28 ;  /* 0x0000001c121c7230 */ /* 0x000fce0000000000 */
.L_x_4738:
[----:B------:R-:W-:Y:S01]  /*2740*/  IMAD.WIDE R34, R31, 0x8, R34 ;  /* 0x000000081f227825 */ /* 0x000fe200078e0222 */
[----:B------:R-:W-:Y:S06]  /*2750*/  @P1 BRA `(.L_x_4739) ;  /* 0x0000000c000c1947 */ /* 0x000fec0003800000 */
[----:B-----5:R-:W2:Y:S01]  /*2760*/  LDG.E.128.CONSTANT R12, desc[UR6][R34.64] ;  /* 0x00000006220c7981 */ /* 0x020ea2000c1e9d00 */
[----:B------:R-:W-:Y:S02]  /*2770*/  LOP3.LUT R16, R4, 0xff, RZ, 0xc0, !PT ;  /* 0x000000ff04107812 */ /* 0x000fe400078ec0ff */
[----:B------:R-:W-:Y:S02]  /*2780*/  LOP3.LUT R17, R5, 0xff, RZ, 0xc0, !PT ;  /* 0x000000ff05117812 */ /* 0x000fe400078ec0ff */
[----:B------:R-:W-:Y:S02]  /*2790*/  IADD3 R16, R16, -0x80, RZ ;  /* 0xffffff8010107810 */ /* 0x000fe40007ffe0ff */
[----:B------:R-:W-:Y:S01]  /*27a0*/  LOP3.LUT R19, R6, 0xff, RZ, 0xc0, !PT ;  /* 0x000000ff06137812 */ /* 0x000fe200078ec0ff */
[----:B------:R-:W-:Y:S01]  /*27b0*/  VIADD R17, R17, 0xffffff80 ;  /* 0xffffff8011117836 */ /* 0x000fe20000000000 */
[----:B------:R1:W-:Y:S01]  /*27c0*/  I2F.F16 R46, R16 ;  /* 0x00000010002e7306 */ /* 0x0003e20000200c00 */
[----:B0-----:R-:W-:-:S02]  /*27d0*/  LEA.HI R27, R4, 0xffffff80, RZ, 0x8 ;  /* 0xffffff80041b7811 */ /* 0x001fc400078f40ff */
[----:B------:R-:W-:Y:S01]  /*27e0*/  VIADD R45, R19, 0xffffff80 ;  /* 0xffffff80132d7836 */ /* 0x000fe20000000000 */
[----:B------:R-:W-:Y:S02]  /*27f0*/  LOP3.LUT R19, R7, 0xff, RZ, 0xc0, !PT ;  /* 0x000000ff07137812 */ /* 0x000fe400078ec0ff */
[----:B------:R-:W-:Y:S02]  /*2800*/  LEA.HI R18, R5, 0xffffff80, RZ, 0x8 ;  /* 0xffffff8005127811 */ /* 0x000fe400078f40ff */
[----:B------:R0:W3:Y:S01]  /*2810*/  I2F.F16 R40, R17 ;  /* 0x0000001100287306 */ /* 0x0000e20000200c00 */
[--C-:B-1----:R-:W-:Y:S01]  /*2820*/  SHF.R.U32.HI R16, RZ, 0x8, R4.reuse ;  /* 0x00000008ff107819 */ /* 0x102fe20000011604 */
[----:B------:R-:W-:Y:S01]  /*2830*/  VIADD R19, R19, 0xffffff80 ;  /* 0xffffff8013137836 */ /* 0x000fe20000000000 */
[----:B------:R-:W-:Y:S02]  /*2840*/  SHF.R.U32.HI R4, RZ, 0x10, R4 ;  /* 0x00000010ff047819 */ /* 0x000fe40000011604 */
[----:B------:R-:W-:-:S02]  /*2850*/  LOP3.LUT R16, R16, 0xff, RZ, 0xc0, !PT ;  /* 0x000000ff10107812 */ /* 0x000fc400078ec0ff */
[----:B------:R-:W-:Y:S01]  /*2860*/  LOP3.LUT R4, R4, 0xff, RZ, 0xc0, !PT ;  /* 0x000000ff04047812 */ /* 0x000fe200078ec0ff */
[----:B------:R-:W-:Y:S01]  /*2870*/  I2F.F16 R45, R45 ;  /* 0x0000002d002d7306 */ /* 0x000fe20000200c00 */
[----:B------:R-:W-:Y:S02]  /*2880*/  IADD3 R44, R16, -0x80, RZ ;  /* 0xffffff80102c7810 */ /* 0x000fe40007ffe0ff */
[--C-:B------:R-:W-:Y:S01]  /*2890*/  SHF.R.U32.HI R16, RZ, 0x8, R5.reuse ;  /* 0x00000008ff107819 */ /* 0x100fe20000011605 */
[----:B------:R-:W-:Y:S01]  /*28a0*/  VIADD R4, R4, 0xffffff80 ;  /* 0xffffff8004047836 */ /* 0x000fe20000000000 */
[----:B------:R-:W-:Y:S02]  /*28b0*/  SHF.R.U32.HI R5, RZ, 0x10, R5 ;  /* 0x00000010ff057819 */ /* 0x000fe40000011605 */
[----:B------:R-:W-:Y:S01]  /*28c0*/  LOP3.LUT R37, R16, 0xff, RZ, 0xc0, !PT ;  /* 0x000000ff10257812 */ /* 0x000fe200078ec0ff */
[----:B------:R-:W1:Y:S01]  /*28d0*/  I2F.F16 R19, R19 ;  /* 0x0000001300137306 */ /* 0x000e620000200c00 */
[----:B0-----:R-:W0:Y:S01]  /*28e0*/  LDS.64 R16, [UR4+0x20] ;  /* 0x00002004ff107984 */ /* 0x001e220008000a00 */
[----:B------:R-:W-:Y:S01]  /*28f0*/  LOP3.LUT R5, R5, 0xff, RZ, 0xc0, !PT ;  /* 0x000000ff05057812 */ /* 0x000fe200078ec0ff */
[----:B---3--:R-:W-:Y:S01]  /*2900*/  HADD2.F32 R51, -RZ, R40.H0_H0 ;  /* 0x20000028ff337230 */ /* 0x008fe20000004100 */
[----:B------:R-:W-:Y:S01]  /*2910*/  LEA.HI R26, R7, 0xffffff80, RZ, 0x8 ;  /* 0xffffff80071a7811 */ /* 0x000fe200078f40ff */
[----:B------:R-:W-:Y:S01]  /*2920*/  VIADD R43, R37, 0xffffff80 ;  /* 0xffffff80252b7836 */ /* 0x000fe20000000000 */
[----:B------:R-:W-:Y:S01]  /*2930*/  SHF.R.U32.HI R37, RZ, 0x8, R6 ;  /* 0x00000008ff257819 */ /* 0x000fe20000011606 */
[----:B------:R-:W-:Y:S01]  /*2940*/  VIADD R5, R5, 0xffffff80 ;  /* 0xffffff8005057836 */ /* 0x000fe20000000000 */
[----:B------:R3:W-:Y:S01]  /*2950*/  I2F.F16 R38, R4 ;  /* 0x0000000400267306 */ /* 0x0007e20000200c00 */
[----:B------:R-:W-:-:S02]  /*2960*/  LEA.HI R36, R6, 0xffffff80, RZ, 0x8 ;  /* 0xffffff8006247811 */ /* 0x000fc400078f40ff */
[----:B------:R-:W-:Y:S02]  /*2970*/  LOP3.LUT R39, R37, 0xff, RZ, 0xc0, !PT ;  /* 0x000000ff25277812 */ /* 0x000fe400078ec0ff */
[----:B------:R-:W-:Y:S02]  /*2980*/  SHF.R.U32.HI R6, RZ, 0x10, R6 ;  /* 0x00000010ff067819 */ /* 0x000fe40000011606 */
[----:B------:R-:W-:Y:S01]  /*2990*/  IADD3 R39, R39, -0x80, RZ ;  /* 0xffffff8027277810 */ /* 0x000fe20007ffe0ff */
[----:B------:R-:W-:Y:S01]  /*29a0*/  I2F.F16 R43, R43 ;  /* 0x0000002b002b7306 */ /* 0x000fe20000200c00 */
[--C-:B---3--:R-:W-:Y:S01]  /*29b0*/  SHF.R.U32.HI R4, RZ, 0x8, R7.reuse ;  /* 0x00000008ff047819 */ /* 0x108fe20000011607 */
[----:B-1----:R-:W-:Y:S01]  /*29c0*/  HADD2.F32 R19, -RZ, R19.H0_H0 ;  /* 0x20000013ff137230 */ /* 0x002fe20000004100 */
[----:B------:R-:W-:Y:S02]  /*29d0*/  SHF.R.U32.HI R7, RZ, 0x10, R7 ;  /* 0x00000010ff077819 */ /* 0x000fe40000011607 */
[----:B------:R-:W-:-:S02]  /*29e0*/  LOP3.LUT R4, R4, 0xff, RZ, 0xc0, !PT ;  /* 0x000000ff04047812 */ /* 0x000fc400078ec0ff */
[----:B------:R-:W-:Y:S01]  /*29f0*/  LOP3.LUT R7, R7, 0xff, RZ, 0xc0, !PT ;  /* 0x000000ff07077812 */ /* 0x000fe200078ec0ff */
[----:B------:R-:W-:Y:S01]  /*2a00*/  I2F.F16 R37, R5 ;  /* 0x0000000500257306 */ /* 0x000fe20000200c00 */
[----:B------:R-:W-:Y:S01]  /*2a10*/  LOP3.LUT R6, R6, 0xff, RZ, 0xc0, !PT ;  /* 0x000000ff06067812 */ /* 0x000fe200078ec0ff */
[----:B------:R-:W-:Y:S02]  /*2a20*/  VIADD R41, R4, 0xffffff80 ;  /* 0xffffff8004297836 */ /* 0x000fe40000000000 */
[----:B------:R-:W-:Y:S02]  /*2a30*/  VIADD R50, R7, 0xffffff80 ;  /* 0xffffff8007327836 */ /* 0x000fe40000000000 */
[----:B------:R-:W-:Y:S02]  /*2a40*/  HADD2.F32 R7, -RZ, R45.H0_H0 ;  /* 0x2000002dff077230 */ /* 0x000fe40000004100 */
[----:B------:R-:W-:Y:S01]  /*2a50*/  I2F.F16 R44, R44 ;  /* 0x0000002c002c7306 */ /* 0x000fe20000200c00 */
[----:B------:R-:W-:-:S07]  /*2a60*/  VIADD R6, R6, 0xffffff80 ;  /* 0xffffff8006067836 */ /* 0x000fce0000000000 */
[----:B------:R-:W-:Y:S01]  /*2a70*/  I2F.F16 R42, R39 ;  /* 0x00000027002a7306 */ /* 0x000fe20000200c00 */
[----:B0-----:R-:W-:-:S05]  /*2a80*/  HADD2.F32 R4, -RZ, R16.H0_H0 ;  /* 0x20000010ff047230 */ /* 0x001fca0000004100 */
[----:B------:R-:W-:Y:S02]  /*2a90*/  FFMA.FTZ R45, R4, R51, RZ ;  /* 0x00000033042d7223 */ /* 0x000fe400000100ff */
[----:B------:R-:W-:Y:S08]  /*2aa0*/  I2F.F16 R41, R41 ;  /* 0x0000002900297306 */ /* 0x000ff00000200c00 */
[----:B------:R-:W-:Y:S08]  /*2ab0*/  I2F.F16 R39, R50 ;  /* 0x0000003200277306 */ /* 0x000ff00000200c00 */
[----:B------:R-:W-:Y:S08]  /*2ac0*/  I2F.F16 R27, R27 ;  /* 0x0000001b001b7306 */ /* 0x000ff00000200c00 */
[----:B------:R-:W0:Y:S08]  /*2ad0*/  I2F.F16 R6, R6 ;  /* 0x0000000600067306 */ /* 0x000e300000200c00 */
[----:B------:R-:W1:Y:S01]  /*2ae0*/  I2F.F16 R26, R26 ;  /* 0x0000001a001a7306 */ /* 0x000e620000200c00 */
[----:B0-----:R-:W-:-:S07]  /*2af0*/  HADD2.F32 R50, -RZ, R6.H0_H0 ;  /* 0x20000006ff327230 */ /* 0x001fce0000004100 */
[----:B------:R-:W-:Y:S01]  /*2b00*/  I2F.F16 R18, R18 ;  /* 0x0000001200127306 */ /* 0x000fe20000200c00 */
[----:B-1----:R-:W-:-:S07]  /*2b10*/  HADD2.F32 R26, -RZ, R26.H0_H0 ;  /* 0x2000001aff1a7230 */ /* 0x002fce0000004100 */
[----:B------:R-:W0:Y:S02]  /*2b20*/  I2F.F16 R36, R36 ;  /* 0x0000002400247306 */ /* 0x000e240000200c00 */
[----:B0-----:R-:W-:Y:S01]  /*2b30*/  HADD2.F32 R36, -RZ, R36.H0_H0 ;  /* 0x20000024ff247230 */ /* 0x001fe20000004100 */
[----:B--2---:R-:W-:Y:S02]  /*2b40*/  LOP3.LUT R5, R12, 0xff, RZ, 0xc0, !PT ;  /* 0x000000ff0c057812 */ /* 0x004fe400078ec0ff */
[----:B------:R-:W-:Y:S02]  /*2b50*/  LOP3.LUT R48, R13, 0xff, RZ, 0xc0, !PT ;  /* 0x000000ff0d307812 */ /* 0x000fe400078ec0ff */
[----:B------:R-:W-:Y:S01]  /*2b60*/  IADD3 R49, R5, -0x80, RZ ;  /* 0xffffff8005317810 */ /* 0x000fe20007ffe0ff */
[----:B------:R-:W-:Y:S02]  /*2b70*/  HADD2.F32 R5, -RZ, R46.H0_H0 ;  /* 0x2000002eff057230 */ /* 0x000fe40000004100 */
[C---:B------:R-:W-:Y:S01]  /*2b80*/  FFMA.FTZ R46, R4.reuse, R19, RZ ;  /* 0x00000013042e7223 */ /* 0x040fe200000100ff */
[----:B------:R-:W-:Y:S01]  /*2b90*/  HADD2.F32 R19, -RZ, R43.H0_H0 ;  /* 0x2000002bff137230 */ /* 0x000fe20000004100 */
[----:B------:R-:W-:Y:S01]  /*2ba0*/  SHF.R.U32.HI R43, RZ, 0x8, R12 ;  /* 0x00000008ff2b7819 */ /* 0x000fe2000001160c */
[----:B------:R-:W0:Y:S01]  /*2bb0*/  I2F.F16 R40, R49 ;  /* 0x0000003100287306 */ /* 0x000e220000200c00 */
[----:B------:R-:W-:Y:S01]  /*2bc0*/  FFMA.FTZ R47, R5, R4, RZ ;  /* 0x00000004052f7223 */ /* 0x000fe200000100ff */
[----:B------:R-:W-:Y:S01]  /*2bd0*/  FFMA.FTZ R5, R4, R7, RZ ;  /* 0x0000000704057223 */ /* 0x000fe200000100ff */
[----:B------:R-:W-:Y:S01]  /*2be0*/  VIADD R7, R48, 0xffffff80 ;  /* 0xffffff8030077836 */ /* 0x000fe20000000000 */
[----:B------:R-:W-:Y:S01]  /*2bf0*/  LOP3.LUT R43, R43, 0xff, RZ, 0xc0, !PT ;  /* 0x000000ff2b2b7812 */ /* 0x000fe200078ec0ff */
[----:B------:R-:W-:Y:S01]  /*2c00*/  HADD2.F32 R48, -RZ, R16.H1_H1 ;  /* 0x30000010ff307230 */ /* 0x000fe20000004100 */
[----:B------:R-:W-:Y:S01]  /*2c10*/  LEA.HI R25, R12, 0xffffff80, RZ, 0x8 ;  /* 0xffffff800c197811 */ /* 0x000fe200078f40ff */
[----:B------:R-:W-:Y:S01]  /*2c20*/  HADD2.F32 R4, -RZ, R44.H0_H0 ;  /* 0x2000002cff047230 */ /* 0x000fe20000004100 */
[----:B------:R-:W-:Y:S01]  /*2c30*/  LOP3.LUT R44, R15, 0xff, RZ, 0xc0, !PT ;  /* 0x000000ff0f2c7812 */ /* 0x000fe200078ec0ff */
[----:B------:R-:W1:Y:S01]  /*2c40*/  I2F.F16 R7, R7 ;  /* 0x0000000700077306 */ /* 0x000e620000200c00 */
[----:B------:R-:W-:Y:S01]  /*2c50*/  FFMA.FTZ R19, R48, R19, R45 ;  /* 0x0000001330137223 */ /* 0x000fe2000001002d */
[----:B------:R-:W-:-:S02]  /*2c60*/  HADD2.F32 R45, -RZ, R42.H0_H0 ;  /* 0x2000002aff2d7230 */ /* 0x000fc40000004100 */
[----:B------:R-:W-:Y:S01]  /*2c70*/  FFMA.FTZ R4, R4, R48, R47 ;  /* 0x0000003004047223 */ /* 0x000fe2000001002f */
[----:B------:R-:W-:Y:S01]  /*2c80*/  HADD2.F32 R47, -RZ, R41.H0_H0 ;  /* 0x20000029ff2f7230 */ /* 0x000fe20000004100 */
[----:B------:R-:W-:Y:S01]  /*2c90*/  LEA.HI R24, R13, 0xffffff80, RZ, 0x8 ;  /* 0xffffff800d187811 */ /* 0x000fe200078f40ff */
[----:B------:R-:W-:Y:S02]  /*2ca0*/  VIADD R44, R44, 0xffffff80 ;  /* 0xffffff802c2c7836 */ /* 0x000fe40000000000 */
[C---:B------:R-:W-:Y:S01]  /*2cb0*/  FFMA.FTZ R41, R48.reuse, R45, R5 ;  /* 0x0000002d30297223 */ /* 0x040fe20000010005 */
[----:B------:R-:W-:Y:S01]  /*2cc0*/  SHF.R.U32.HI R5, RZ, 0x10, R12 ;  /* 0x00000010ff057819 */ /* 0x000fe2000001160c */
[----:B------:R-:W-:Y:S01]  /*2cd0*/  FFMA.FTZ R46, R48, R47, R46 ;  /* 0x0000002f302e7223 */ /* 0x000fe2000001002e */
[----:B------:R-:W-:Y:S01]  /*2ce0*/  IADD3 R12, R43, -0x80, RZ ;  /* 0xffffff802b0c7810 */ /* 0x000fe20007ffe0ff */
[----:B------:R-:W-:Y:S01]  /*2cf0*/  HADD2.F32 R43, -RZ, R17.H0_H0 ;  /* 0x20000011ff2b7230 */ /* 0x000fe20000004100 */
[----:B------:R-:W-:Y:S01]  /*2d00*/  LOP3.LUT R5, R5, 0xff, RZ, 0xc0, !PT ;  /* 0x000000ff05057812 */ /* 0x000fe200078ec0ff */
[----:B------:R-:W-:Y:S01]  /*2d10*/  HADD2.F32 R47, -RZ, R38.H0_H0 ;  /* 0x20000026ff2f7230 */ /* 0x000fe20000004100 */
[----:B------:R2:W3:Y:S01]  /*2d20*/  I2F.F16 R42, R44 ;  /* 0x0000002c002a7306 */ /* 0x0004e20000200c00 */
[----:B------:R-:W-:Y:S01]  /*2d30*/  HADD2.F32 R48, -RZ, R37.H0_H0 ;  /* 0x20000025ff307230 */ /* 0x000fe20000004100 */
[----:B------:R-:W-:Y:S01]  /*2d40*/  SHF.R.U32.HI R37, RZ, 0x8, R14 ;  /* 0x00000008ff257819 */ /* 0x000fe2000001160e */
[----:B------:R-:W-:Y:S01]  /*2d50*/  VIADD R38, R5, 0xffffff80 ;  /* 0xffffff8005267836 */ /* 0x000fe20000000000 */
[----:B------:R-:W-:Y:S01]  /*2d60*/  SHF.R.U32.HI R45, RZ, 0x8, R13 ;  /* 0x00000008ff2d7819 */ /* 0x000fe2000001160d */
[----:B------:R-:W-:Y:S01]  /*2d70*/  FFMA.FTZ R41, R43, R50, R41 ;  /* 0x000000322b297223 */ /* 0x000fe20000010029 */
[----:B------:R-:W-:Y:S01]  /*2d80*/  LOP3.LUT R37, R37, 0xff, RZ, 0xc0, !PT ;  /* 0x000000ff25257812 */ /* 0x000fe200078ec0ff */
[----:B------:R-:W-:Y:S01]  /*2d90*/  FFMA.FTZ R19, R43, R48, R19 ;  /* 0x000000302b137223 */ /* 0x000fe20000010013 */
[----:B------:R-:W-:Y:S01]  /*2da0*/  SHF.R.U32.HI R13, RZ, 0x10, R13 ;  /* 0x00000010ff0d7819 */ /* 0x000fe2000001160d */
[----:B--2---:R-:W-:Y:S01]  /*2db0*/  FFMA.FTZ R44, R47, R43, R4 ;  /* 0x0000002b2f2c7223 */ /* 0x004fe20000010004 */
[----:B------:R-:W-:Y:S01]  /*2dc0*/  HADD2.F32 R47, -RZ, R39.H0_H0 ;  /* 0x20000027ff2f7230 */ /* 0x000fe20000004100 */
[----:B------:R-:W2:Y:S01]  /*2dd0*/  LDS.64 R4, [UR4+0x28] ;  /* 0x00002804ff047984 */ /* 0x000ea20008000a00 */
[----:B------:R-:W-:Y:S01]  /*2de0*/  HADD2.F32 R39, -RZ, R27.H0_H0 ;  /* 0x2000001bff277230 */ /* 0x000fe20000004100 */
[----:B------:R-:W-:Y:S01]  /*2df0*/  SHF.R.U32.HI R27, RZ, 0x10, R14 ;  /* 0x00000010ff1b7819 */ /* 0x000fe2000001160e */
[----:B------:R-:W-:Y:S01]  /*2e00*/  HADD2.F32 R48, -RZ, R17.H1_H1 ;  /* 0x30000011ff307230 */ /* 0x000fe20000004100 */
[----:B------:R-:W-:Y:S01]  /*2e10*/  LOP3.LUT R16, R14, 0xff, RZ, 0xc0, !PT ;  /* 0x000000ff0e107812 */ /* 0x000fe200078ec0ff */
[----:B------:R-:W-:Y:S01]  /*2e20*/  FFMA.FTZ R43, R43, R47, R46 ;  /* 0x0000002f2b2b7223 */ /* 0x000fe2000001002e */
[----:B------:R-:W-:Y:S01]  /*2e30*/  IADD3 R17, R37, -0x80, RZ ;  /* 0xffffff8025117810 */ /* 0x000fe20007ffe0ff */
[----:B------:R-:W-:Y:S01]  /*2e40*/  I2F.F16 R12, R12 ;  /* 0x0000000c000c7306 */ /* 0x000fe20000200c00 */
[----:B------:R-:W-:Y:S01]  /*2e50*/  LOP3.LUT R45, R45, 0xff, RZ, 0xc0, !PT ;  /* 0x000000ff2d2d7812 */ /* 0x000fe200078ec0ff */
[----:B------:R-:W-:Y:S01]  /*2e60*/  FFMA.FTZ R44, R39, R48, R44 ;  /* 0x00000030272c7223 */ /* 0x000fe2000001002c */
[----:B------:R-:W-:Y:S01]  /*2e70*/  LOP3.LUT R27, R27, 0xff, RZ, 0xc0, !PT ;  /* 0x000000ff1b1b7812 */ /* 0x000fe200078ec0ff */
[----:B------:R-:W-:Y:S01]  /*2e80*/  VIADD R16, R16, 0xffffff80 ;  /* 0xffffff8010107836 */ /* 0x000fe20000000000 */
[--C-:B------:R-:W-:Y:S01]  /*2e90*/  SHF.R.U32.HI R37, RZ, 0x8, R15.reuse ;  /* 0x00000008ff257819 */ /* 0x100fe2000001160f */
[----:B------:R-:W-:Y:S01]  /*2ea0*/  HADD2.F32 R39, -RZ, R18.H0_H0 ;  /* 0x20000012ff277230 */ /* 0x000fe20000004100 */
[----:B------:R-:W-:Y:S01]  /*2eb0*/  LOP3.LUT R13, R13, 0xff, RZ, 0xc0, !PT ;  /* 0x000000ff0d0d7812 */ /* 0x000fe200078ec0ff */
[----:B------:R-:W-:Y:S01]  /*2ec0*/  VIADD R45, R45, 0xffffff80 ;  /* 0xffffff802d2d7836 */ /* 0x000fe20000000000 */
[----:B------:R-:W-:Y:S01]  /*2ed0*/  LOP3.LUT R37, R37, 0xff, RZ, 0xc0, !PT ;  /* 0x000000ff25257812 */ /* 0x000fe200078ec0ff */
[----:B------:R-:W-:Y:S01]  /*2ee0*/  VIADD R18, R27, 0xffffff80 ;  /* 0xffffff801b127836 */ /* 0x000fe20000000000 */
[----:B------:R-:W-:Y:S01]  /*2ef0*/  SHF.R.U32.HI R27, RZ, 0x10, R15 ;  /* 0x00000010ff1b7819 */ /* 0x000fe2000001160f */
[----:B------:R-:W-:-:S02]  /*2f00*/  VIADD R13, R13, 0xffffff80 ;  /* 0xffffff800d0d7836 */ /* 0x000fc40000000000 */
[C---:B------:R-:W-:Y:S01]  /*2f10*/  FFMA.FTZ R43, R48.reuse, R26, R43 ;  /* 0x0000001a302b7223 */ /* 0x040fe2000001002b */
[----:B------:R-:W-:Y:S01]  /*2f20*/  I2F.F16 R6, R45 ;  /* 0x0000002d00067306 */ /* 0x000fe20000200c00 */
[----:B------:R-:W-:Y:S01]  /*2f30*/  VIADD R26, R37, 0xffffff80 ;  /* 0xffffff80251a7836 */ /* 0x000fe20000000000 */
[----:B------:R-:W-:Y:S01]  /*2f40*/  LOP3.LUT R27, R27, 0xff, RZ, 0xc0, !PT ;  /* 0x000000ff1b1b7812 */ /* 0x000fe200078ec0ff */
[C---:B------:R-:W-:Y:S01]  /*2f50*/  FFMA.FTZ R19, R48.reuse, R39, R19 ;  /* 0x0000002730137223 */ /* 0x040fe20000010013 */
[----:B------:R-:W-:Y:S01]  /*2f60*/  FFMA.FTZ R41, R48, R36, R41 ;  /* 0x0000002430297223 */ /* 0x000fe20000010029 */
[----:B------:R-:W-:Y:S01]  /*2f70*/  LEA.HI R14, R14, 0xffffff80, RZ, 0x8 ;  /* 0xffffff800e0e7811 */ /* 0x000fe200078f40ff */
[----:B0-----:R-:W-:Y:S01]  /*2f80*/  HADD2.F32 R39, -RZ, R40.H0_H0 ;  /* 0x20000028ff277230 */ /* 0x001fe20000004100 */
[----:B------:R-:W-:Y:S01]  /*2f90*/  LEA.HI R15, R15, 0xffffff80, RZ, 0x8 ;  /* 0xffffff800f0f7811 */ /* 0x000fe200078f40ff */
[----:B------:R-:W0:Y:S01]  /*2fa0*/  I2F.F16 R16, R16 ;  /* 0x0000001000107306 */ /* 0x000e220000200c00 */
[----:B------:R-:W-:-:S02]  /*2fb0*/  VIADD R37, R27, 0xffffff80 ;  /* 0xffffff801b257836 */ /* 0x000fc40000000000 */
[----:B-1----:R-:W-:Y:S02]  /*2fc0*/  HADD2.F32 R40, -RZ, R7.H0_H0 ;  /* 0x20000007ff287230 */ /* 0x002fe40000004100 */
[----:B---3--:R-:W-:-:S03]  /*2fd0*/  HADD2.F32 R42, -RZ, R42.H0_H0 ;  /* 0x2000002aff2a7230 */ /* 0x008fc60000004100 */
[----:B------:R-:W1:Y:S01]  /*2fe0*/  I2F.F16 R13, R13 ;  /* 0x0000000d000d7306 */ /* 0x000e620000200c00 */
[--C-:B--2---:R-:W-:Y:S02]  /*2ff0*/  HADD2.F32 R36, -RZ, R4.reuse.H0_H0 ;  /* 0x20000004ff247230 */ /* 0x104fe40000004100 */
[----:B------:R-:W-:Y:S02]  /*3000*/  HADD2.F32 R4, -RZ, R4.H1_H1 ;  /* 0x30000004ff047230 */ /* 0x000fe40000004100 */
[----:B0-----:R-:W-:-:S03]  /*3010*/  HADD2.F32 R16, -RZ, R16.H0_H0 ;  /* 0x20000010ff107230 */ /* 0x001fc60000004100 */
[----:B------:R-:W0:Y:S01]  /*3020*/  I2F.F16 R17, R17 ;  /* 0x0000001100117306 */ /* 0x000e220000200c00 */
[C---:B------:R-:W-:Y:S01]  /*3030*/  FFMA.FTZ R45, R36.reuse, R40, R19 ;  /* 0x00000028242d7223 */ /* 0x040fe20000010013 */
[----:B------:R-:W-:Y:S01]  /*3040*/  FFMA.FTZ R44, R39, R36, R44 ;  /* 0x00000024272c7223 */ /* 0x000fe2000001002c */
[----:B------:R-:W-:Y:S02]  /*3050*/  HADD2.F32 R19, -RZ, R12.H0_H0 ;  /* 0x2000000cff137230 */ /* 0x000fe40000004100 */
[C---:B------:R-:W-:Y:S01]  /*3060*/  FFMA.FTZ R41, R36.reuse, R16, R41 ;  /* 0x0000001024297223 */ /* 0x040fe20000010029 */
[----:B------:R-:W-:Y:S02]  /*3070*/  HADD2.F32 R39, -RZ, R6.H0_H0 ;  /* 0x20000006ff277230 */ /* 0x000fe40000004100 */
[----:B------:R-:W-:Y:S01]  /*3080*/  FFMA.FTZ R42, R36, R42, R43 ;  /* 0x0000002a242a7223 */ /* 0x000fe2000001002b */
[----:B------:R-:W-:Y:S01]  /*3090*/  HADD2.F32 R27, -RZ, R5.H0_H0 ;  /* 0x20000005ff1b7230 */ /* 0x000fe20000004100 */
[----:B------:R-:W-:Y:S01]  /*30a0*/  I2F.F16 R26, R26 ;  /* 0x0000001a001a7306 */ /* 0x000fe20000200c00 */
[----:B------:R-:W-:Y:S01]  /*30b0*/  FFMA.FTZ R44, R19, R4, R44 ;  /* 0x00000004132c7223 */ /* 0x000fe2000001002c */
[----:B-1----:R-:W-:-:S02]  /*30c0*/  HADD2.F32 R13, -RZ, R13.H0_H0 ;  /* 0x2000000dff0d7230 */ /* 0x002fc40000004100 */
[----:B------:R-:W-:Y:S01]  /*30d0*/  FFMA.FTZ R6, R4, R39, R45 ;  /* 0x0000002704067223 */ /* 0x000fe2000001002d */
[----:B------:R-:W-:Y:S02]  /*30e0*/  HADD2.F32 R5, -RZ, R5.H1_H1 ;  /* 0x30000005ff057230 */ /* 0x000fe40000004100 */
[----:B0-----:R-:W-:Y:S01]  /*30f0*/  HADD2.F32 R19, -RZ, R17.H0_H0 ;  /* 0x20000011ff137230 */ /* 0x001fe20000004100 */
[----:B------:R-:W0:Y:S01]  /*3100*/  I2F.F16 R38, R38 ;  /* 0x0000002600267306 */ /* 0x000e220000200c00 */
[----:B------:R-:W-:-:S03]  /*3110*/  FFMA.FTZ R6, R27, R13, R6 ;  /* 0x0000000d1b067223 */ /* 0x000fc60000010006 */
[----:B------:R-:W-:-:S04]  /*3120*/  FFMA.FTZ R12, R4, R19, R41 ;  /* 0x00000013040c7223 */ /* 0x000fc80000010029 */
[----:B------:R-:W1:Y:S01]  /*3130*/  I2F.F16 R18, R18 ;  /* 0x0000001200127306 */ /* 0x000e620000200c00 */
[----:B0-----:R-:W-:-:S07]  /*3140*/  HADD2.F32 R17, -RZ, R38.H0_H0 ;  /* 0x20000026ff117230 */ /* 0x001fce0000004100 */
[----:B------:R0:W2:Y:S01]  /*3150*/  I2F.F16 R7, R37 ;  /* 0x0000002500077306 */ /* 0x0000a20000200c00 */
[----:B------:R-:W-:Y:S01]  /*3160*/  FFMA.FTZ R17, R17, R27, R44 ;  /* 0x0000001b11117223 */ /* 0x000fe2000001002c */
[----:B-1----:R-:W-:-:S06]  /*3170*/  HADD2.F32 R18, -RZ, R18.H0_H0 ;  /* 0x20000012ff127230 */ /* 0x002fcc0000004100 */
[----:B------:R-:W1:Y:S01]  /*3180*/  I2F.F16 R25, R25 ;  /* 0x0000001900197306 */ /* 0x000e620000200c00 */
[----:B0-----:R-:W-:-:S05]  /*3190*/  HADD2.F32 R37, -RZ, R26.H0_H0 ;  /* 0x2000001aff257230 */ /* 0x001fca0000004100 */
[----:B------:R-:W-:Y:S01]  /*31a0*/  FFMA.FTZ R42, R4, R37, R42 ;  /* 0x00000025042a7223 */ /* 0x000fe2000001002a */
[----:B--2---:R-:W-:Y:S01]  /*31b0*/  HADD2.F32 R13, -RZ, R7.H0_H0 ;  /* 0x20000007ff0d7230 */ /* 0x004fe20000004100 */
[----:B------:R-:W0:Y:S01]  /*31c0*/  I2F.F16 R24, R24 ;  /* 0x0000001800187306 */ /* 0x000e220000200c00 */
[----:B------:R-:W-:-:S03]  /*31d0*/  FFMA.FTZ R7, R27, R18, R12 ;  /* 0x000000121b077223 */ /* 0x000fc6000001000c */
[----:B------:R-:W-:Y:S01]  /*31e0*/  FFMA.FTZ R42, R27, R13, R42 ;  /* 0x0000000d1b2a7223 */ /* 0x000fe2000001002a */
[--C-:B------:R-:W-:Y:S02]  /*31f0*/  HADD2.F32 R13, -RZ, R2.reuse.H0_H0 ;  /* 0x20000002ff0d7230 */ /* 0x100fe40000004100 */
[----:B-1----:R-:W-:Y:S01]  /*3200*/  HADD2.F32 R4, -RZ, R25.H0_H0 ;  /* 0x20000019ff047230 */ /* 0x002fe20000004100 */
[----:B------:R-:W1:Y:S04]  /*3210*/  I2F.F16 R14, R14 ;  /* 0x0000000e000e7306 */ /* 0x000e680000200c00 */
[----:B------:R-:W-:Y:S01]  /*3220*/  FFMA.FTZ R4, R4, R5, R17 ;  /* 0x0000000504047223 */ /* 0x000fe20000010011 */
[----:B------:R-:W-:Y:S02]  /*3230*/  HADD2.F32 R17, -RZ, R2.H1_H1 ;  /* 0x30000002ff117230 */ /* 0x000fe40000004100 */
[----:B0-----:R-:W-:Y:S01]  /*3240*/  HADD2.F32 R24, -RZ, R24.H0_H0 ;  /* 0x20000018ff187230 */ /* 0x001fe20000004100 */
[----:B------:R-:W0:Y:S01]  /*3250*/  I2F.F16 R15, R15 ;  /* 0x0000000f000f7306 */ /* 0x000e220000200c00 */
[----:B------:R-:W-:-:S03]  /*3260*/  FMUL.FTZ R4, R13, R4 ;  /* 0x000000040d047220 */ /* 0x000fc60000410000 */
[----:B------:R-:W-:Y:S02]  /*3270*/  FFMA.FTZ R6, R5, R24, R6 ;  /* 0x0000001805067223 */ /* 0x000fe40000010006 */
[----:B------:R-:W-:Y:S01]  /*3280*/  F2FP.F16.F32.PACK_AB R4, RZ, R4 ;  /* 0x00000004ff04723e */ /* 0x000fe200000000ff */
[----:B-1----:R-:W-:-:S05]  /*3290*/  HADD2.F32 R14, -RZ, R14.H0_H0 ;  /* 0x2000000eff0e7230 */ /* 0x002fca0000004100 */
[C---:B------:R-:W-:Y:S01]  /*32a0*/  FFMA.FTZ R7, R5.reuse, R14, R7 ;  /* 0x0000000e05077223 */ /* 0x040fe20000010007 */
[--C-:B------:R-:W-:Y:S02]  /*32b0*/  HADD2.F32 R14, -RZ, R0.reuse.H0_H0 ;  /* 0x20000000ff0e7230 */ /* 0x100fe40000004100 */
        /* <DEDUP_REMOVED lines=13> */
.L_x_4739:
[----:B-----5:R-:W-:Y:S01]  /*3390*/  @!P0 IADD3 R3, R21, R20, RZ ;  /* 0x0000001415038210 */ /* 0x020fe20007ffe0ff */
[----:B------:R-:W-:Y:S01]  /*33a0*/  IMAD.WIDE R34, R31, 0x8, R34 ;  /* 0x000000081f227825 */ /* 0x000fe200078e0222 */
[----:B------:R-:W-:Y:S06]  /*33b0*/  @P1 BRA `(.L_x_4740) ;  /* 0x0000000c000c1947 */ /* 0x000fec0003800000 */
[----:B------:R-:W2:Y:S01]  /*33c0*/  LDG.E.128.CONSTANT R4, desc[UR6][R34.64] ;  /* 0x0000000622047981 */ /* 0x000ea2000c1e9d00 */
[C---:B------:R-:W-:Y:S02]  /*33d0*/  LOP3.LUT R12, R8.reuse, 0xff, RZ, 0xc0, !PT ;  /* 0x000000ff080c7812 */ /* 0x040fe400078ec0ff */
[----:B------:R-:W-:Y:S02]  /*33e0*/  LOP3.LUT R13, R9, 0xff, RZ, 0xc0, !PT ;  /* 0x000000ff090d7812 */ /* 0x000fe400078ec0ff */
[----:B------:R-:W-:Y:S01]  /*33f0*/  LEA.HI R18, R8, 0xffffff80, RZ, 0x8 ;  /* 0xffffff8008127811 */ /* 0x000fe200078f40ff */
[----:B------:R-:W-:Y:S01]  /*3400*/  VIADD R12, R12, 0xffffff80 ;  /* 0xffffff800c0c7836 */ /* 0x000fe20000000000 */
[----:B------:R-:W-:Y:S01]  /*3410*/  LOP3.LUT R15, R10, 0xff, RZ, 0xc0, !PT ;  /* 0x000000ff0a0f7812 */ /* 0x000fe200078ec0ff */
[----:B------:R-:W-:Y:S01]  /*3420*/  VIADD R13, R13, 0xffffff80 ;  /* 0xffffff800d0d7836 */ /* 0x000fe20000000000 */
[----:B------:R-:W-:Y:S01]  /*3430*/  LEA.HI R14, R9, 0xffffff80, RZ, 0x8 ;  /* 0xffffff80090e7811 */ /* 0x000fe200078f40ff */
[----:B------:R1:W-:Y:S01]  /*3440*/  I2F.F16 R45, R12 ;  /* 0x0000000c002d7306 */ /* 0x0003e20000200c00 */
[----:B------:R-:W-:Y:S01]  /*3450*/  SHF.R.U32.HI R24, RZ, 0x8, R10 ;  /* 0x00000008ff187819 */ /* 0x000fe2000001160a */
[----:B------:R-:W-:Y:S01]  /*3460*/  VIADD R41, R15, 0xffffff80 ;  /* 0xffffff800f297836 */ /* 0x000fe20000000000 */
[----:B------:R-:W-:-:S02]  /*3470*/  LOP3.LUT R15, R11, 0xff, RZ, 0xc0, !PT ;  /* 0x000000ff0b0f7812 */ /* 0x000fc400078ec0ff */
[----:B0-----:R-:W-:Y:S02]  /*3480*/  LOP3.LUT R27, R24, 0xff, RZ, 0xc0, !PT ;  /* 0x000000ff181b7812 */ /* 0x001fe400078ec0ff */
[----:B------:R-:W-:Y:S01]  /*3490*/  IADD3 R25, R15, -0x80, RZ ;  /* 0xffffff800f197810 */ /* 0x000fe20007ffe0ff */
[----:B------:R0:W3:Y:S01]  /*34a0*/  I2F.F16 R39, R13 ;  /* 0x0000000d00277306 */ /* 0x0000e20000200c00 */
[--C-:B-1----:R-:W-:Y:S01]  /*34b0*/  SHF.R.U32.HI R12, RZ, 0x8, R8.reuse ;  /* 0x00000008ff0c7819 */ /* 0x102fe20000011608 */
[----:B------:R-:W-:Y:S01]  /*34c0*/  VIADD R27, R27, 0xffffff80 ;  /* 0xffffff801b1b7836 */ /* 0x000fe20000000000 */
[----:B------:R-:W-:Y:S02]  /*34d0*/  SHF.R.U32.HI R8, RZ, 0x10, R8 ;  /* 0x00000010ff087819 */ /* 0x000fe40000011608 */
[----:B------:R-:W-:Y:S02]  /*34e0*/  LOP3.LUT R12, R12, 0xff, RZ, 0xc0, !PT ;  /* 0x000000ff0c0c7812 */ /* 0x000fe400078ec0ff */
[----:B------:R-:W-:Y:S01]  /*34f0*/  LOP3.LUT R8, R8, 0xff, RZ, 0xc0, !PT ;  /* 0x000000ff08087812 */ /* 0x000fe200078ec0ff */
[----:B------:R-:W-:Y:S01]  /*3500*/  I2F.F16 R41, R41 ;  /* 0x0000002900297306 */ /* 0x000fe20000200c00 */
[--C-:B0-----:R-:W-:Y:S01]  /*3510*/  SHF.R.U32.HI R13, RZ, 0x8, R9.reuse ;  /* 0x00000008ff0d7819 */ /* 0x101fe20000011609 */
[----:B------:R-:W-:Y:S01]  /*3520*/  VIADD R12, R12, 0xffffff80 ;  /* 0xffffff800c0c7836 */ /* 0x000fe20000000000 */
[----:B------:R-:W-:Y:S01]  /*3530*/  SHF.R.U32.HI R9, RZ, 0x10, R9 ;  /* 0x00000010ff097819 */ /* 0x000fe20000011609 */
[----:B------:R-:W-:Y:S01]  /*3540*/  VIADD R8, R8, 0xffffff80 ;  /* 0xffffff8008087836 */ /* 0x000fe20000000000 */
[----:B------:R-:W-:-:S02]  /*3550*/  LOP3.LUT R13, R13, 0xff, RZ, 0xc0, !PT ;  /* 0x000000ff0d0d7812 */ /* 0x000fc400078ec0ff */
[----:B------:R-:W-:Y:S01]  /*3560*/  LOP3.LUT R9, R9, 0xff, RZ, 0xc0, !PT ;  /* 0x000000ff09097812 */ /* 0x000fe200078ec0ff */
[----:B------:R0:W1:Y:S01]  /*3570*/  I2F.F16 R26, R12 ;  /* 0x0000000c001a7306 */ /* 0x0000620000200c00 */
[----:B------:R-:W-:Y:S01]  /*3580*/  LEA.HI R17, R11, 0xffffff80, RZ, 0x8 ;  /* 0xffffff800b117811 */ /* 0x000fe200078f40ff */
[----:B------:R-:W-:Y:S01]  /*3590*/  VIADD R38, R13, 0xffffff80 ;  /* 0xffffff800d267836 */ /* 0x000fe20000000000 */
[----:B------:R-:W-:Y:S01]  /*35a0*/  IADD3 R9, R9, -0x80, RZ ;  /* 0xffffff8009097810 */ /* 0x000fe20007ffe0ff */
[----:B---3--:R-:W-:Y:S01]  /*35b0*/  HADD2.F32 R39, -RZ, R39.H0_H0 ;  /* 0x20000027ff277230 */ /* 0x008fe20000004100 */
[----:B------:R-:W-:Y:S02]  /*35c0*/  LEA.HI R19, R10, 0xffffff80, RZ, 0x8 ;  /* 0xffffff800a137811 */ /* 0x000fe400078f40ff */
[----:B------:R-:W-:Y:S01]  /*35d0*/  SHF.R.U32.HI R10, RZ, 0x10, R10 ;  /* 0x00000010ff0a7819 */ /* 0x000fe2000001160a */
[----:B------:R3:W-:Y:S01]  /*35e0*/  I2F.F16 R21, R8 ;  /* 0x0000000800157306 */ /* 0x0007e20000200c00 */
[----:B0-----:R-:W0:Y:S02]  /*35f0*/  LDS.64 R12, [UR4+0x30] ;  /* 0x00003004ff0c7984 */ /* 0x001e240008000a00 */
[----:B------:R-:W-:Y:S01]  /*3600*/  LOP3.LUT R10, R10, 0xff, RZ, 0xc0, !PT ;  /* 0x000000ff0a0a7812 */ /* 0x000fe200078ec0ff */
[----:B-1----:R-:W-:-:S04]  /*3610*/  HADD2.F32 R26, -RZ, R26.H0_H0 ;  /* 0x2000001aff1a7230 */ /* 0x002fc80000004100 */
[----:B------:R-:W-:Y:S01]  /*3620*/  I2F.F16 R25, R25 ;  /* 0x0000001900197306 */ /* 0x000fe20000200c00 */
[--C-:B---3--:R-:W-:Y:S01]  /*3630*/  SHF.R.U32.HI R8, RZ, 0x8, R11.reuse ;  /* 0x00000008ff087819 */ /* 0x108fe2000001160b */
[----:B------:R-:W-:Y:S01]  /*3640*/  VIADD R10, R10, 0xffffff80 ;  /* 0xffffff800a0a7836 */ /* 0x000fe20000000000 */
[----:B------:R-:W-:Y:S02]  /*3650*/  SHF.R.U32.HI R11, RZ, 0x10, R11 ;  /* 0x00000010ff0b7819 */ /* 0x000fe4000001160b */
[----:B------:R-:W-:Y:S02]  /*3660*/  LOP3.LUT R8, R8, 0xff, RZ, 0xc0, !PT ;  /* 0x000000ff08087812 */ /* 0x000fe400078ec0ff */
[----:B------:R-:W-:Y:S01]  /*3670*/  LOP3.LUT R11, R11, 0xff, RZ, 0xc0, !PT ;  /* 0x000000ff0b0b7812 */ /* 0x000fe200078ec0ff */
[----:B------:R-:W1:Y:S02]  /*3680*/  I2F.F16 R24, R9 ;  /* 0x0000000900187306 */ /* 0x000e640000200c00 */
[----:B------:R-:W-:Y:S01]  /*3690*/  VIADD R44, R8, 0xffffff80 ;  /* 0xffffff80082c7836 */ /* 0x000fe20000000000 */
[----:B------:R-:W-:-:S05]  /*36a0*/  IADD3 R11, R11, -0x80, RZ ;  /* 0xffffff800b0b7810 */ /* 0x000fca0007ffe0ff */
[----:B------:R-:W3:Y:S01]  /*36b0*/  I2F.F16 R40, R27 ;  /* 0x0000001b00287306 */ /* 0x000ee20000200c00 */
[----:B-1----:R-:W-:-:S07]  /*36c0*/  HADD2.F32 R24, -RZ, R24.H0_H0 ;  /* 0x20000018ff187230 */ /* 0x002fce0000004100 */
[----:B------:R-:W1:Y:S01]  /*36d0*/  I2F.F16 R38, R38 ;  /* 0x0000002600267306 */ /* 0x000e620000200c00 */
[----:B---3--:R-:W-:-:S07]  /*36e0*/  HADD2.F32 R40, -RZ, R40.H0_H0 ;  /* 0x20000028ff287230 */ /* 0x008fce0000004100 */
[----:B------:R3:W-:Y:S01]  /*36f0*/  I2F.F16 R37, R11 ;  /* 0x0000000b00257306 */ /* 0x0007e20000200c00 */
[--C-:B0-----:R-:W-:Y:S02]  /*3700*/  HADD2.F32 R42, -RZ, R13.reuse.H0_H0 ;  /* 0x2000000dff2a7230 */ /* 0x101fe40000004100 */
[----:B------:R-:W-:Y:S02]  /*3710*/  HADD2.F32 R46, -RZ, R13.H1_H1 ;  /* 0x3000000dff2e7230 */ /* 0x000fe40000004100 */
[----:B------:R-:W-:Y:S02]  /*3720*/  HADD2.F32 R13, -RZ, R25.H0_H0 ;  /* 0x20000019ff0d7230 */ /* 0x000fe40000004100 */
[----:B-1----:R-:W-:Y:S01]  /*3730*/  HADD2.F32 R38, -RZ, R38.H0_H0 ;  /* 0x20000026ff267230 */ /* 0x002fe20000004100 */
[----:B------:R-:W0:Y:S01]  /*3740*/  I2F.F16 R44, R44 ;  /* 0x0000002c002c7306 */ /* 0x000e220000200c00 */
[----:B---3--:R-:W-:-:S07]  /*3750*/  HADD2.F32 R11, -RZ, R41.H0_H0 ;  /* 0x20000029ff0b7230 */ /* 0x008fce0000004100 */
[----:B------:R-:W-:Y:S01]  /*3760*/  I2F.F16 R18, R18 ;  /* 0x0000001200127306 */ /* 0x000fe20000200c00 */
[----:B0-----:R-:W-:-:S07]  /*3770*/  HADD2.F32 R44, -RZ, R44.H0_H0 ;  /* 0x2000002cff2c7230 */ /* 0x001fce0000004100 */
[----:B------:R-:W0:Y:S08]  /*3780*/  I2F.F16 R10, R10 ;  /* 0x0000000a000a7306 */ /* 0x000e300000200c00 */
[----:B------:R-:W1:Y:S08]  /*3790*/  I2F.F16 R14, R14 ;  /* 0x0000000e000e7306 */ /* 0x000e700000200c00 */
[----:B------:R-:W-:Y:S08]  /*37a0*/  I2F.F16 R19, R19 ;  /* 0x0000001300137306 */ /* 0x000ff00000200c00 */
[----:B------:R-:W3:Y:S01]  /*37b0*/  I2F.F16 R17, R17 ;  /* 0x0000001100117306 */ /* 0x000ee20000200c00 */
[----:B--2---:R-:W-:-:S02]  /*37c0*/  LOP3.LUT R8, R4, 0xff, RZ, 0xc0, !PT ;  /* 0x000000ff04087812 */ /* 0x004fc400078ec0ff */
[----:B------:R-:W-:Y:S02]  /*37d0*/  LOP3.LUT R9, R6, 0xff, RZ, 0xc0, !PT ;  /* 0x000000ff06097812 */ /* 0x000fe400078ec0ff */
[----:B------:R-:W-:Y:S01]  /*37e0*/  LEA.HI R16, R4, 0xffffff80, RZ, 0x8 ;  /* 0xffffff8004107811 */ /* 0x000fe200078f40ff */
[----:B------:R-:W-:Y:S01]  /*37f0*/  VIADD R27, R8, 0xffffff80 ;  /* 0xffffff80081b7836 */ /* 0x000fe20000000000 */
[----:B------:R-:W-:Y:S01]  /*3800*/  LOP3.LUT R8, R5, 0xff, RZ, 0xc0, !PT ;  /* 0x000000ff05087812 */ /* 0x000fe200078ec0ff */
[----:B------:R-:W-:Y:S01]  /*3810*/  VIADD R43, R9, 0xffffff80 ;  /* 0xffffff80092b7836 */ /* 0x000fe20000000000 */
[----:B------:R-:W-:Y:S02]  /*3820*/  LOP3.LUT R9, R7, 0xff, RZ, 0xc0, !PT ;  /* 0x000000ff07097812 */ /* 0x000fe400078ec0ff */
[--C-:B------:R-:W-:Y:S01]  /*3830*/  SHF.R.U32.HI R47, RZ, 0x8, R4.reuse ;  /* 0x00000008ff2f7819 */ /* 0x100fe20000011604 */
[----:B------:R-:W-:Y:S01]  /*3840*/  VIADD R36, R8, 0xffffff80 ;  /* 0xffffff8008247836 */ /* 0x000fe20000000000 */
[----:B------:R-:W-:Y:S01]  /*3850*/  SHF.R.U32.HI R48, RZ, 0x10, R4 ;  /* 0x00000010ff307819 */ /* 0x000fe20000011604 */
[--C-:B------:R-:W-:Y:S01]  /*3860*/  HADD2.F32 R8, -RZ, R12.reuse.H0_H0 ;  /* 0x2000000cff087230 */ /* 0x100fe20000004100 */
[----:B------:R-:W-:Y:S01]  /*3870*/  IADD3 R4, R9, -0x80, RZ ;  /* 0xffffff8009047810 */ /* 0x000fe20007ffe0ff */
[----:B------:R-:W-:Y:S01]  /*3880*/  HADD2.F32 R9, -RZ, R45.H0_H0 ;  /* 0x2000002dff097230 */ /* 0x000fe20000004100 */
[----:B------:R-:W-:Y:S01]  /*3890*/  LEA.HI R15, R5, 0xffffff80, RZ, 0x8 ;  /* 0xffffff80050f7811 */ /* 0x000fe200078f40ff */
[----:B------:R-:W-:-:S02]  /*38a0*/  HADD2.F32 R12, -RZ, R12.H1_H1 ;  /* 0x3000000cff0c7230 */ /* 0x000fc40000004100 */
[C---:B------:R-:W-:Y:S01]  /*38b0*/  FFMA.FTZ R25, R8.reuse, R39, RZ ;  /* 0x0000002708197223 */ /* 0x040fe200000100ff */
[C---:B------:R-:W-:Y:S01]  /*38c0*/  FFMA.FTZ R13, R8.reuse, R13, RZ ;  /* 0x0000000d080d7223 */ /* 0x040fe200000100ff */
[----:B------:R-:W-:Y:S01]  /*38d0*/  FFMA.FTZ R41, R9, R8, RZ ;  /* 0x0000000809297223 */ /* 0x000fe200000100ff */
[----:B------:R-:W-:Y:S01]  /*38e0*/  FFMA.FTZ R9, R8, R11, RZ ;  /* 0x0000000b08097223 */ /* 0x000fe200000100ff */
[----:B------:R-:W-:Y:S01]  /*38f0*/  SHF.R.U32.HI R8, RZ, 0x8, R5 ;  /* 0x00000008ff087819 */ /* 0x000fe20000011605 */
[----:B------:R-:W-:Y:S01]  /*3900*/  FFMA.FTZ R39, R12, R38, R25 ;  /* 0x000000260c277223 */ /* 0x000fe20000010019 */
[----:B------:R-:W-:Y:S01]  /*3910*/  FFMA.FTZ R41, R26, R12, R41 ;  /* 0x0000000c1a297223 */ /* 0x000fe20000010029 */
[----:B------:R-:W-:Y:S01]  /*3920*/  FFMA.FTZ R45, R12, R40, R9 ;  /* 0x000000280c2d7223 */ /* 0x000fe20000010009 */
[----:B------:R-:W-:Y:S01]  /*3930*/  LOP3.LUT R26, R8, 0xff, RZ, 0xc0, !PT ;  /* 0x000000ff081a7812 */ /* 0x000fe200078ec0ff */
[----:B------:R-:W-:Y:S01]  /*3940*/  FFMA.FTZ R13, R12, R44, R13 ;  /* 0x0000002c0c0d7223 */ /* 0x000fe2000001000d */
[----:B------:R-:W2:Y:S01]  /*3950*/  LDS.64 R8, [UR4+0x38] ;  /* 0x00003804ff087984 */ /* 0x000ea20008000a00 */
[----:B------:R-:W-:Y:S01]  /*3960*/  SHF.R.U32.HI R38, RZ, 0x10, R5 ;  /* 0x00000010ff267819 */ /* 0x000fe20000011605 */
[----:B------:R-:W-:Y:S01]  /*3970*/  FFMA.FTZ R39, R42, R24, R39 ;  /* 0x000000182a277223 */ /* 0x000fe20000010027 */
[----:B------:R-:W-:Y:S01]  /*3980*/  VIADD R5, R26, 0xffffff80 ;  /* 0xffffff801a057836 */ /* 0x000fe20000000000 */
[----:B------:R-:W-:Y:S01]  /*3990*/  SHF.R.U32.HI R12, RZ, 0x8, R6 ;  /* 0x00000008ff0c7819 */ /* 0x000fe20000011606 */
[----:B------:R-:W-:Y:S01]  /*39a0*/  HADD2.F32 R26, -RZ, R21.H0_H0 ;  /* 0x20000015ff1a7230 */ /* 0x000fe20000004100 */
[----:B------:R-:W-:Y:S01]  /*39b0*/  LOP3.LUT R38, R38, 0xff, RZ, 0xc0, !PT ;  /* 0x000000ff26267812 */ /* 0x000fe200078ec0ff */
[----:B0-----:R-:W-:Y:S01]  /*39c0*/  HADD2.F32 R21, -RZ, R10.H0_H0 ;  /* 0x2000000aff157230 */ /* 0x001fe20000004100 */
[----:B------:R-:W-:Y:S01]  /*39d0*/  LOP3.LUT R12, R12, 0xff, RZ, 0xc0, !PT ;  /* 0x000000ff0c0c7812 */ /* 0x000fe200078ec0ff */
[----:B------:R-:W-:-:S02]  /*39e0*/  HADD2.F32 R40, -RZ, R37.H0_H0 ;  /* 0x20000025ff287230 */ /* 0x000fc40000004100 */
[----:B------:R-:W-:Y:S01]  /*39f0*/  FFMA.FTZ R41, R26, R42, R41 ;  /* 0x0000002a1a297223 */ /* 0x000fe20000010029 */
[----:B------:R-:W-:Y:S01]  /*3a00*/  SHF.R.U32.HI R24, RZ, 0x10, R6 ;  /* 0x00000010ff187819 */ /* 0x000fe20000011606 */
[----:B------:R-:W-:Y:S01]  /*3a10*/  HADD2.F32 R26, -RZ, R18.H0_H0 ;  /* 0x20000012ff1a7230 */ /* 0x000fe20000004100 */
[----:B------:R-:W-:Y:S01]  /*3a20*/  IADD3 R38, R38, -0x80, RZ ;  /* 0xffffff8026267810 */ /* 0x000fe20007ffe0ff */
[----:B------:R-:W-:Y:S01]  /*3a30*/  VIADD R18, R12, 0xffffff80 ;  /* 0xffffff800c127836 */ /* 0x000fe20000000000 */
[----:B------:R-:W-:Y:S01]  /*3a40*/  LOP3.LUT R24, R24, 0xff, RZ, 0xc0, !PT ;  /* 0x000000ff18187812 */ /* 0x000fe200078ec0ff */
[----:B-1----:R-:W-:Y:S01]  /*3a50*/  HADD2.F32 R37, -RZ, R14.H0_H0 ;  /* 0x2000000eff257230 */ /* 0x002fe20000004100 */
[----:B------:R-:W-:Y:S01]  /*3a60*/  LOP3.LUT R47, R47, 0xff, RZ, 0xc0, !PT ;  /* 0x000000ff2f2f7812 */ /* 0x000fe200078ec0ff */
[----:B------:R-:W-:Y:S01]  /*3a70*/  FFMA.FTZ R12, R26, R46, R41 ;  /* 0x0000002e1a0c7223 */ /* 0x000fe20000010029 */
[----:B------:R-:W-:Y:S01]  /*3a80*/  SHF.R.U32.HI R26, RZ, 0x8, R7 ;  /* 0x00000008ff1a7819 */ /* 0x000fe20000011607 */
[----:B------:R0:W1:Y:S01]  /*3a90*/  I2F.F16 R10, R38 ;  /* 0x00000026000a7306 */ /* 0x0000620000200c00 */
[----:B------:R-:W-:Y:S01]  /*3aa0*/  FFMA.FTZ R45, R42, R21, R45 ;  /* 0x000000152a2d7223 */ /* 0x000fe2000001002d */
[----:B------:R-:W-:Y:S01]  /*3ab0*/  VIADD R14, R24, 0xffffff80 ;  /* 0xffffff80180e7836 */ /* 0x000fe20000000000 */
[----:B------:R-:W-:Y:S01]  /*3ac0*/  LOP3.LUT R48, R48, 0xff, RZ, 0xc0, !PT ;  /* 0x000000ff30307812 */ /* 0x000fe200078ec0ff */
[----:B------:R-:W-:Y:S01]  /*3ad0*/  FFMA.FTZ R21, R42, R40, R13 ;  /* 0x000000282a157223 */ /* 0x000fe2000001000d */
[----:B---3--:R-:W-:Y:S01]  /*3ae0*/  HADD2.F32 R24, -RZ, R17.H0_H0 ;  /* 0x20000011ff187230 */ /* 0x008fe20000004100 */
[----:B------:R-:W-:Y:S01]  /*3af0*/  LOP3.LUT R26, R26, 0xff, RZ, 0xc0, !PT ;  /* 0x000000ff1a1a7812 */ /* 0x000fe200078ec0ff */
[----:B------:R-:W-:Y:S01]  /*3b00*/  VIADD R11, R47, 0xffffff80 ;  /* 0xffffff802f0b7836 */ /* 0x000fe20000000000 */
[----:B------:R3:W4:Y:S01]  /*3b10*/  I2F.F16 R13, R18 ;  /* 0x00000012000d7306 */ /* 0x0007220000200c00 */
[----:B0-----:R-:W-:-:S02]  /*3b20*/  HADD2.F32 R38, -RZ, R19.H0_H0 ;  /* 0x20000013ff267230 */ /* 0x001fc40000004100 */
[----:B------:R-:W-:Y:S01]  /*3b30*/  FFMA.FTZ R39, R46, R37, R39 ;  /* 0x000000252e277223 */ /* 0x000fe20000010027 */
[----:B------:R-:W-:Y:S01]  /*3b40*/  VIADD R25, R48, 0xffffff80 ;  /* 0xffffff8030197836 */ /* 0x000fe20000000000 */
[----:B------:R-:W-:Y:S01]  /*3b50*/  LEA.HI R6, R6, 0xffffff80, RZ, 0x8 ;  /* 0xffffff8006067811 */ /* 0x000fe200078f40ff */
[----:B------:R-:W-:Y:S02]  /*3b60*/  VIADD R19, R26, 0xffffff80 ;  /* 0xffffff801a137836 */ /* 0x000fe40000000000 */
[C---:B------:R-:W-:Y:S01]  /*3b70*/  FFMA.FTZ R17, R46.reuse, R38, R45 ;  /* 0x000000262e117223 */ /* 0x040fe2000001002d */
[----:B------:R-:W-:Y:S01]  /*3b80*/  FFMA.FTZ R46, R46, R24, R21 ;  /* 0x000000182e2e7223 */ /* 0x000fe20000010015 */
[----:B------:R-:W0:Y:S01]  /*3b90*/  I2F.F16 R27, R27 ;  /* 0x0000001b001b7306 */ /* 0x000e220000200c00 */
[----:B---3--:R-:W-:Y:S01]  /*3ba0*/  SHF.R.U32.HI R18, RZ, 0x10, R7 ;  /* 0x00000010ff127819 */ /* 0x008fe20000011607 */
[----:B-1----:R-:W-:Y:S01]  /*3bb0*/  HADD2.F32 R10, -RZ, R10.H0_H0 ;  /* 0x2000000aff0a7230 */ /* 0x002fe20000004100 */
[----:B------:R-:W-:Y:S01]  /*3bc0*/  LEA.HI R7, R7, 0xffffff80, RZ, 0x8 ;  /* 0xffffff8007077811 */ /* 0x000fe200078f40ff */
[--C-:B--2---:R-:W-:Y:S01]  /*3bd0*/  HADD2.F32 R24, -RZ, R8.reuse.H0_H0 ;  /* 0x20000008ff187230 */ /* 0x104fe20000004100 */
[----:B------:R-:W-:Y:S01]  /*3be0*/  LOP3.LUT R21, R18, 0xff, RZ, 0xc0, !PT ;  /* 0x000000ff12157812 */ /* 0x000fe200078ec0ff */
[----:B------:R-:W-:-:S02]  /*3bf0*/  HADD2.F32 R18, -RZ, R8.H1_H1 ;  /* 0x30000008ff127230 */ /* 0x000fc40000004100 */
[----:B------:R-:W1:Y:S01]  /*3c00*/  I2F.F16 R36, R36 ;  /* 0x0000002400247306 */ /* 0x000e620000200c00 */
[----:B------:R-:W-:Y:S01]  /*3c10*/  IADD3 R21, R21, -0x80, RZ ;  /* 0xffffff8015157810 */ /* 0x000fe20007ffe0ff */
[----:B------:R-:W-:Y:S02]  /*3c20*/  HADD2.F32 R8, -RZ, R9.H0_H0 ;  /* 0x20000009ff087230 */ /* 0x000fe40000004100 */
[----:B----4-:R-:W-:Y:S02]  /*3c30*/  HADD2.F32 R13, -RZ, R13.H0_H0 ;  /* 0x2000000dff0d7230 */ /* 0x010fe40000004100 */
[----:B------:R-:W-:Y:S02]  /*3c40*/  HADD2.F32 R9, -RZ, R9.H1_H1 ;  /* 0x30000009ff097230 */ /* 0x000fe40000004100 */
[----:B------:R-:W2:Y:S01]  /*3c50*/  I2F.F16 R11, R11 ;  /* 0x0000000b000b7306 */ /* 0x000ea20000200c00 */
[----:B0-----:R-:W-:-:S05]  /*3c60*/  HADD2.F32 R27, -RZ, R27.H0_H0 ;  /* 0x2000001bff1b7230 */ /* 0x001fca0000004100 */
[----:B------:R-:W-:Y:S01]  /*3c70*/  FFMA.FTZ R12, R27, R24, R12 ;  /* 0x000000181b0c7223 */ /* 0x000fe2000001000c */
[----:B-1----:R-:W-:Y:S01]  /*3c80*/  HADD2.F32 R36, -RZ, R36.H0_H0 ;  /* 0x20000024ff247230 */ /* 0x002fe20000004100 */
[----:B------:R-:W0:Y:S04]  /*3c90*/  I2F.F16 R43, R43 ;  /* 0x0000002b002b7306 */ /* 0x000e280000200c00 */
[----:B------:R-:W-:Y:S01]  /*3ca0*/  FFMA.FTZ R39, R24, R36, R39 ;  /* 0x0000002418277223 */ /* 0x000fe20000010027 */
[----:B--2---:R-:W-:-:S03]  /*3cb0*/  HADD2.F32 R11, -RZ, R11.H0_H0 ;  /* 0x2000000bff0b7230 */ /* 0x004fc60000004100 */
        /* <DEDUP_REMOVED lines=8> */
[----:B------:R-:W-:Y:S01]  /*3d40*/  FFMA.FTZ R46, R24, R27, R46 ;  /* 0x0000001b182e7223 */ /* 0x000fe2000001002e */
[----:B0-----:R-:W-:-:S05]  /*3d50*/  HADD2.F32 R5, -RZ, R5.H0_H0 ;  /* 0x20000005ff057230 */ /* 0x001fca0000004100 */
[----:B------:R-:W0:Y:S01]  /*3d60*/  I2F.F16 R19, R19 ;  /* 0x0000001300137306 */ /* 0x000e220000200c00 */
[----:B------:R-:W-:Y:S01]  /*3d70*/  FFMA.FTZ R5, R18, R5, R39 ;  /* 0x0000000512057223 */ /* 0x000fe20000010027 */
[----:B-1----:R-:W-:-:S06]  /*3d80*/  HADD2.F32 R4, -RZ, R25.H0_H0 ;  /* 0x20000019ff047230 */ /* 0x002fcc0000004100 */
[----:B------:R-:W1:Y:S01]  /*3d90*/  I2F.F16 R14, R14 ;  /* 0x0000000e000e7306 */ /* 0x000e620000200c00 */
[----:B------:R-:W-:Y:S01]  /*3da0*/  FFMA.FTZ R10, R8, R10, R5 ;  /* 0x0000000a080a7223 */ /* 0x000fe20000010005 */
[----:B------:R-:W-:Y:S02]  /*3db0*/  HADD2.F32 R5, -RZ, R0.H1_H1 ;  /* 0x30000000ff057230 */ /* 0x000fe40000004100 */
        /* <DEDUP_REMOVED lines=17> */
[----:B------:R-:W-:-:S04]  /*3ed0*/  FFMA.FTZ R11, R16, R9, R11 ;  /* 0x00000009100b7223 */ /* 0x000fc8000001000b */
[----:B------:R-:W-:Y:S01]  /*3ee0*/  F2FP.F16.F32.PACK_AB R4, RZ, R4 ;  /* 0x00000004ff04723e */ /* 0x000fe200000000ff */
[----:B-1----:R-:W-:Y:S02]  /*3ef0*/  HADD2.F32 R6, -RZ, R6.H0_H0 ;  /* 0x20000006ff067230 */ /* 0x002fe40000004100 */
[----:B------:R-:W-:-:S03]  /*3f00*/  FMUL.FTZ R11, R10, R11 ;  /* 0x0000000b0a0b7220 */ /* 0x000fc60000410000 */
[----:B------:R-:W-:Y:S01]  /*3f10*/  FFMA.FTZ R6, R9, R6, R13 ;  /* 0x0000000609067223 */ /* 0x000fe2000001000d */
[----:B------:R-:W-:Y:S01]  /*3f20*/  HADD2.F32 R13, -RZ, R2.H1_H1 ;  /* 0x30000002ff0d7230 */ /* 0x000fe20000004100 */
[----:B------:R-:W-:Y:S01]  /*3f30*/  F2FP.F16.F32.PACK_AB R11, RZ, R11 ;  /* 0x0000000bff0b723e */ /* 0x000fe200000000ff */
[----:B0-----:R-:W-:Y:S02]  /*3f40*/  HADD2.F32 R8, -RZ, R7.H0_H0 ;  /* 0x20000007ff087230 */ /* 0x001fe40000004100 */
        /* <DEDUP_REMOVED lines=10> */
.L_x_4740:
[----:B------:R-:W-:Y:S01]  /*3ff0*/  VIADD R20, R20, 0x20 ;  /* 0x0000002014147836 */ /* 0x000fe20000000000 */
[----:B------:R-:W-:Y:S01]  /*4000*/  UIADD3 UR4, UR4, 0x40, URZ ;  /* 0x0000004004047890 */ /* 0x000fe2000fffe03f */
[----:B------:R-:W-:-:S03]  /*4010*/  IMAD.WIDE R34, R31, 0x8, R34 ;  /* 0x000000081f227825 */ /* 0x000fc600078e0222 */
[C---:B------:R-:W-:Y:S01]  /*4020*/  ISETP.GE.AND P0, PT, R20.reuse, UR5, PT ;  /* 0x0000000514007c0c */ /* 0x040fe2000bf06270 */
[----:B------:R-:W-:Y:S01]  /*4030*/  IMAD.WIDE R24, R31, 0x8, R22 ;  /* 0x000000081f187825 */ /* 0x000fe200078e0216 */
[----:B------:R-:W-:-:S03]  /*4040*/  ISETP.LT.AND P2, PT, R20, R33, PT ;  /* 0x000000211400720c */ /* 0x000fc60003f41270 */
[----:B------:R-:W-:Y:S02]  /*4050*/  IMAD.MOV.U32 R16, RZ, RZ, R34 ;  /* 0x000000ffff107224 */ /* 0x000fe400078e0022 */
[----:B------:R-:W-:-:S08]  /*4060*/  IMAD.MOV.U32 R17, RZ, RZ, R35 ;  /* 0x000000ffff117224 */ /* 0x000fd000078e0023 */
[----:B------:R-:W-:Y:S05]  /*4070*/  @!P0 BRA P2, `(.L_x_4741) ;  /* 0xffffffcc003c8947 */ /* 0x000fea000103ffff */
.L_x_4736:
[----:B------:R-:W-:Y:S01]  /*4080*/  ISETP.GE.AND P0, PT, R20, R33, PT ;  /* 0x000000211400720c */ /* 0x000fe20003f06270 */
[----:B------:R-:W-:-:S03]  /*4090*/  ULDC UR5, c[0x0][0x25c] ;  /* 0x0000970000057ab9 */ /* 0x000fc60000000800 */
[----:B------:R-:W-:-:S13]  /*40a0*/  ISETP.GE.OR P0, PT, R20, UR5, P0 ;  /* 0x0000000514007c0c */ /* 0x000fda0008706670 */
[----:B------:R-:W-:Y:S05]  /*40b0*/  @P0 BRA `(.L_x_4742) ;  /* 0x0000001800200947 */ /* 0x000fea0003800000 */
[----:B------:R-:W1:Y:S01]  /*40c0*/  LDC R21, c[0x0][0x23c] ;  /* 0x00008f00ff157b82 */ /* 0x000e620000000800 */
[----:B0-----:R-:W-:Y:S01]  /*40d0*/  SHF.R.S32.HI R22, RZ, 0x1f, R31 ;  /* 0x0000001fff167819 */ /* 0x001fe2000001141f */
[----:B------:R-:W-:-:S06]  /*40e0*/  ULDC UR5, c[0x0][0x25c] ;  /* 0x0000970000057ab9 */ /* 0x000fcc0000000800 */
.L_x_4745:
[----:B------:R-:W-:-:S13]  /*40f0*/  ISETP.NE.AND P0, PT, R20, R3, PT ;  /* 0x000000031400720c */ /* 0x000fda0003f05270 */
[----:B------:R-:W0:Y:S01]  /*4100*/  @!P0 LDC.64 R8, c[0x0][0x248] ;  /* 0x00009200ff088b82 */ /* 0x000e220000000a00 */
[----:B------:R-:W-:Y:S02]  /*4110*/  @!P0 IADD3 R30, R30, 0x1, RZ ;  /* 0x000000011e1e8810 */ /* 0x000fe40007ffe0ff */
[----:B------:R-:W-:-:S03]  /*4120*/  @!P0 LEA R5, R20, 0x1, 0x1 ;  /* 0x0000000114058811 */ /* 0x000fc600078e08ff */
[----:B------:R-:W-:-:S06]  /*4130*/  @!P0 IMAD R10, R30, 0x8, R1 ;  /* 0x000000081e0a8824 */ /* 0x000fcc00078e0201 */
[----:B------:R-:W2:Y:S01]  /*4140*/  @!P0 LDL.64 R10, [R10] ;  /* 0x000000000a0a8983 */ /* 0x000ea20000100a00 */
[----:B0-----:R-:W-:-:S03]  /*4150*/  @!P0 IMAD.WIDE R8, R5, 0x2, R8 ;  /* 0x0000000205088825 */ /* 0x001fc600078e0208 */
[----:B------:R0:W5:Y:S04]  /*4160*/  LDG.E.128.CONSTANT R4, desc[UR6][R24.64] ;  /* 0x0000000618047981 */ /* 0x000168000c1e9d00 */
[----:B------:R0:W5:Y:S01]  /*4170*/  @!P0 LDG.E.U16.CONSTANT R23, desc[UR6][R8.64] ;  /* 0x0000000608178981 */ /* 0x000162000c1e9500 */
[----:B-1----:R-:W-:Y:S01]  /*4180*/  IMAD.MOV.U32 R31, RZ, RZ, R21 ;  /* 0x000000ffff1f7224 */ /* 0x002fe200078e0015 */
[----:B--2---:R-:W-:Y:S02]  /*4190*/  @!P0 PRMT R2, R10, 0x7610, R2 ;  /* 0x000076100a028816 */ /* 0x004fe40000000002 */
[----:B------:R-:W-:Y:S02]  /*41a0*/  @!P0 PRMT R0, R0, 0x7610, R10 ;  /* 0x0000761000008816 */ /* 0x000fe4000000000a */
[----:B------:R-:W-:-:S02]  /*41b0*/  @!P0 PRMT R2, R2, 0x7610, R11 ;  /* 0x0000761002028816 */ /* 0x000fc4000000000b */
[----:B------:R-:W-:Y:S01]  /*41c0*/  @!P0 PRMT R0, R11, 0x7610, R0 ;  /* 0x000076100b008816 */ /* 0x000fe20000000000 */
[----:B0-----:R-:W-:Y:S06]  /*41d0*/  @P1 BRA `(.L_x_4743) ;  /* 0x0000000800d01947 */ /* 0x001fec0003800000 */
        /* <DEDUP_REMOVED lines=12> */
[----:B------:R-:W-:-:S02]  /*42a0*/  LOP3.LUT R38, R6, 0x3f003f, RZ, 0xc0, !PT ;  /* 0x003f003f06267812 */ /* 0x000fc400078ec0ff */
        /* <DEDUP_REMOVED lines=11> */
[--C-:B-1----:R-:W-:Y:S01]  /*4360*/  SHF.R.U32.HI R35, RZ, 0xc, R6.reuse ;  /* 0x0000000cff237819 */ /* 0x102fe20000011606 */
[----:B------:R-:W-:Y:S01]  /*4370*/  HADD2 R47, R40, -1056, -1056 ;  /* 0xe420e420282f7430 */ /* 0x000fe20000000000 */
[----:B------:R-:W-:Y:S01]  /*4380*/  SHF.R.U32.HI R6, RZ, 0x6, R6 ;  /* 0x00000006ff067819 */ /* 0x000fe20000011606 */
[----:B------:R-:W-:Y:S01]  /*4390*/  HADD2 R40, R5, -1056, -1056 ;  /* 0xe420e42005287430 */ /* 0x000fe20000000000 */
[----:B------:R-:W-:Y:S01]  /*43a0*/  LOP3.LUT R38, R38, 0x64006400, RZ, 0xfc, !PT ;  /* 0x6400640026267812 */ /* 0x000fe200078efcff */
[-C--:B------:R-:W-:Y:S01]  /*43b0*/  HFMA2 R39, R43, R16.reuse, RZ.H0_H0 ;  /* 0x000000102b277231 */ /* 0x080fe200000400ff */
[--C-:B------:R-:W-:Y:S01]  /*43c0*/  SHF.R.U32.HI R34, RZ, 0xc, R7.reuse ;  /* 0x0000000cff227819 */ /* 0x100fe20000011607 */
[----:B------:R-:W-:Y:S01]  /*43d0*/  HFMA2.MMA R4, R45, R16, RZ ;  /* 0x000000102d047235 */ /* 0x000fe200000000ff */
[----:B------:R-:W-:Y:S01]  /*43e0*/  SHF.R.U32.HI R7, RZ, 0x6, R7 ;  /* 0x00000006ff077819 */ /* 0x000fe20000011607 */
[----:B------:R-:W-:Y:S01]  /*43f0*/  HADD2 R38, R38, -1056, -1056 ;  /* 0xe420e42026267430 */ /* 0x000fe20000000000 */
[----:B------:R-:W-:Y:S01]  /*4400*/  LOP3.LUT R36, R6, 0x3f003f, RZ, 0xc0, !PT ;  /* 0x003f003f06247812 */ /* 0x000fe200078ec0ff */
[----:B------:R-:W-:Y:S01]  /*4410*/  HFMA2.MMA R5, R40, R17, R37 ;  /* 0x0000001128057235 */ /* 0x000fe20000000025 */
[----:B------:R-:W-:Y:S01]  /*4420*/  LOP3.LUT R7, R7, 0x3f003f, RZ, 0xc0, !PT ;  /* 0x003f003f07077812 */ /* 0x000fe200078ec0ff */
[----:B------:R-:W-:Y:S01]  /*4430*/  HFMA2 R6, R38, R17, R39 ;  /* 0x0000001126067231 */ /* 0x000fe20000000027 */
[----:B------:R-:W-:Y:S01]  /*4440*/  LOP3.LUT R37, R36, 0x64006400, RZ, 0xfc, !PT ;  /* 0x6400640024257812 */ /* 0x000fe200078efcff */
[----:B------:R-:W-:Y:S01]  /*4450*/  HFMA2 R16, R47, R16, RZ.H0_H0 ;  /* 0x000000102f107231 */ /* 0x000fe200000400ff */
[----:B------:R-:W-:-:S02]  /*4460*/  LOP3.LUT R39, R7, 0x64006400, RZ, 0xfc, !PT ;  /* 0x6400640007277812 */ /* 0x000fc400078efcff */
[----:B------:R-:W-:Y:S01]  /*4470*/  LOP3.LUT R43, R34, 0xf000f, RZ, 0xc0, !PT ;  /* 0x000f000f222b7812 */ /* 0x000fe200078ec0ff */
[----:B------:R-:W-:Y:S02]  /*4480*/  HADD2 R37, R37, -1056, -1056 ;  /* 0xe420e42025257430 */ /* 0x000fe40000000000 */
[----:B------:R-:W-:-:S04]  /*4490*/  HADD2 R39, R39, -1056, -1056 ;  /* 0xe420e42027277430 */ /* 0x000fc80000000000 */
[----:B------:R-:W-:Y:S01]  /*44a0*/  HFMA2.MMA R37, R37, R17, R4 ;  /* 0x0000001125257235 */ /* 0x000fe20000000004 */
[----:B------:R-:W-:Y:S01]  /*44b0*/  HFMA2 R16, R39, R17, R16 ;  /* 0x0000001127107231 */ /* 0x000fe20000000010 */
[----:B--2---:R-:W-:Y:S02]  /*44c0*/  LOP3.LUT R7, R8, 0x3f003f, RZ, 0xc0, !PT ;  /* 0x003f003f08077812 */ /* 0x004fe400078ec0ff */
[----:B------:R-:W-:Y:S02]  /*44d0*/  LOP3.LUT R36, R9, 0x3f003f, RZ, 0xc0, !PT ;  /* 0x003f003f09247812 */ /* 0x000fe400078ec0ff */
[----:B------:R-:W-:Y:S02]  /*44e0*/  LOP3.LUT R7, R7, 0x64006400, RZ, 0xfc, !PT ;  /* 0x6400640007077812 */ /* 0x000fe400078efcff */
[----:B------:R-:W-:Y:S02]  /*44f0*/  LOP3.LUT R38, R10, 0x3f003f, RZ, 0xc0, !PT ;  /* 0x003f003f0a267812 */ /* 0x000fe400078ec0ff */
[----:B------:R-:W-:Y:S01]  /*4500*/  LOP3.LUT R36, R36, 0x64006400, RZ, 0xfc, !PT ;  /* 0x6400640024247812 */ /* 0x000fe200078efcff */
[----:B------:R-:W-:Y:S01]  /*4510*/  HADD2 R4, R7, -1056, -1056 ;  /* 0xe420e42007047430 */ /* 0x000fe20000000000 */
[----:B------:R-:W-:-:S02]  /*4520*/  LOP3.LUT R38, R38, 0x64006400, RZ, 0xfc, !PT ;  /* 0x6400640026267812 */ /* 0x000fc400078efcff */
[----:B---3--:R-:W-:Y:S01]  /*4530*/  LOP3.LUT R41, R12, 0x3f003f, RZ, 0xc0, !PT ;  /* 0x003f003f0c297812 */ /* 0x008fe200078ec0ff */
[----:B------:R-:W-:Y:S01]  /*4540*/  HADD2 R7, R36, -1056, -1056 ;  /* 0xe420e42024077430 */ /* 0x000fe20000000000 */
[----:B------:R-:W-:Y:S01]  /*4550*/  SHF.R.U32.HI R36, RZ, 0x6, R10 ;  /* 0x00000006ff247819 */ /* 0x000fe2000001160a */
[----:B------:R-:W-:Y:S01]  /*4560*/  HADD2 R38, R38, -1056, -1056 ;  /* 0xe420e42026267430 */ /* 0x000fe20000000000 */
[-C--:B------:R-:W-:Y:S01]  /*4570*/  HFMA2.MMA R5, R4, R18.reuse, R5 ;  /* 0x0000001204057235 */ /* 0x080fe20000000005 */
[----:B------:R-:W-:Y:S01]  /*4580*/  HFMA2 R4, R7, R18, R6 ;  /* 0x0000001207047231 */ /* 0x000fe20000000006 */
[----:B------:R-:W-:Y:S02]  /*4590*/  SHF.R.U32.HI R6, RZ, 0x6, R8 ;  /* 0x00000006ff067819 */ /* 0x000fe40000011608 */
[----:B------:R-:W-:Y:S01]  /*45a0*/  SHF.R.U32.HI R7, RZ, 0x6, R9 ;  /* 0x00000006ff077819 */ /* 0x000fe20000011609 */
[----:B------:R-:W-:Y:S01]  /*45b0*/  HFMA2.MMA R17, R38, R18, R37 ;  /* 0x0000001226117235 */ /* 0x000fe20000000025 */
[----:B------:R-:W-:-:S02]  /*45c0*/  LOP3.LUT R6, R6, 0x3f003f, RZ, 0xc0, !PT ;  /* 0x003f003f06067812 */ /* 0x000fc400078ec0ff */
[----:B------:R-:W-:Y:S02]  /*45d0*/  LOP3.LUT R37, R11, 0x3f003f, RZ, 0xc0, !PT ;  /* 0x003f003f0b257812 */ /* 0x000fe400078ec0ff */
[----:B------:R-:W-:Y:S02]  /*45e0*/  LOP3.LUT R7, R7, 0x3f003f, RZ, 0xc0, !PT ;  /* 0x003f003f07077812 */ /* 0x000fe400078ec0ff */
[----:B------:R-:W-:Y:S02]  /*45f0*/  LOP3.LUT R6, R6, 0x64006400, RZ, 0xfc, !PT ;  /* 0x6400640006067812 */ /* 0x000fe400078efcff */
[----:B------:R-:W-:Y:S02]  /*4600*/  LOP3.LUT R37, R37, 0x64006400, RZ, 0xfc, !PT ;  /* 0x6400640025257812 */ /* 0x000fe400078efcff */
[----:B------:R-:W-:Y:S01]  /*4610*/  LOP3.LUT R7, R7, 0x64006400, RZ, 0xfc, !PT ;  /* 0x6400640007077812 */ /* 0x000fe200078efcff */
[----:B------:R-:W-:Y:S01]  /*4620*/  HADD2 R6, R6, -1056, -1056 ;  /* 0xe420e42006067430 */ /* 0x000fe20000000000 */
[----:B------:R-:W-:Y:S01]  /*4630*/  SHF.R.U32.HI R38, RZ, 0x6, R11 ;  /* 0x00000006ff267819 */ /* 0x000fe2000001160b */
[----:B------:R-:W-:Y:S01]  /*4640*/  HADD2 R37, R37, -1056, -1056 ;  /* 0xe420e42025257430 */ /* 0x000fe20000000000 */
[----:B------:R-:W-:Y:S01]  /*4650*/  LOP3.LUT R36, R36, 0x3f003f, RZ, 0xc0, !PT ;  /* 0x003f003f24247812 */ /* 0x000fe200078ec0ff */
[----:B------:R-:W-:Y:S01]  /*4660*/  HADD2 R7, R7, -1056, -1056 ;  /* 0xe420e42007077430 */ /* 0x000fe20000000000 */
[----:B------:R-:W-:Y:S01]  /*4670*/  LOP3.LUT R38, R38, 0x3f003f, RZ, 0xc0, !PT ;  /* 0x003f003f26267812 */ /* 0x000fe200078ec0ff */
[----:B------:R-:W-:Y:S01]  /*4680*/  HFMA2 R37, R37, R18, R16 ;  /* 0x0000001225257231 */ /* 0x000fe20000000010 */
[----:B------:R-:W-:Y:S01]  /*4690*/  HFMA2.MMA R18, R6, R19, R5 ;  /* 0x0000001306127235 */ /* 0x000fe20000000005 */
[----:B------:R-:W-:Y:S01]  /*46a0*/  HFMA2 R16, R7, R19, R4 ;  /* 0x0000001307107231 */ /* 0x000fe20000000004 */
[----:B------:R-:W-:Y:S01]  /*46b0*/  LOP3.LUT R36, R36, 0x64006400, RZ, 0xfc, !PT ;  /* 0x6400640024247812 */ /* 0x000fe200078efcff */
[----:B------:R-:W0:Y:S01]  /*46c0*/  LDS.128 R4, [UR4+0x10] ;  /* 0x00001004ff047984 */ /* 0x000e220008000c00 */
[----:B------:R-:W-:-:S02]  /*46d0*/  LOP3.LUT R38, R38, 0x64006400, RZ, 0xfc, !PT ;  /* 0x6400640026267812 */ /* 0x000fc400078efcff */
[----:B------:R-:W-:Y:S01]  /*46e0*/  SHF.R.U32.HI R42, RZ, 0xa, R12 ;  /* 0x0000000aff2a7819 */ /* 0x000fe2000001160c */
[----:B------:R-:W-:Y:S01]  /*46f0*/  HADD2 R36, R36, -1056, -1056 ;  /* 0xe420e42024247430 */ /* 0x000fe20000000000 */
[----:B------:R-:W-:Y:S01]  /*4700*/  SHF.R.U32.HI R44, RZ, 0x8, R14 ;  /* 0x00000008ff2c7819 */ /* 0x000fe2000001160e */
[----:B------:R-:W-:Y:S01]  /*4710*/  HADD2 R38, R38, -1056, -1056 ;  /* 0xe420e42026267430 */ /* 0x000fe20000000000 */
[----:B------:R-:W-:Y:S02]  /*4720*/  LOP3.LUT R41, R41, 0x64006400, RZ, 0xfc, !PT ;  /* 0x6400640029297812 */ /* 0x000fe400078efcff */
[----:B------:R-:W-:Y:S01]  /*4730*/  SHF.R.U32.HI R40, RZ, 0xa, R13 ;  /* 0x0000000aff287819 */ /* 0x000fe2000001160d */
[----:B------:R-:W-:Y:S01]  /*4740*/  HFMA2.MMA R17, R36, R19, R17 ;  /* 0x0000001324117235 */ /* 0x000fe20000000011 */
[----:B------:R-:W-:Y:S01]  /*4750*/  HFMA2 R19, R38, R19, R37 ;  /* 0x0000001326137231 */ /* 0x000fe20000000025 */
[----:B------:R-:W-:Y:S01]  /*4760*/  LOP3.LUT R37, R26, 0xf000f, RZ, 0xc0, !PT ;  /* 0x000f000f1a257812 */ /* 0x000fe200078ec0ff */
[----:B------:R-:W-:Y:S01]  /*4770*/  HADD2 R41, R41, -1056, -1056 ;  /* 0xe420e42029297430 */ /* 0x000fe20000000000 */
[----:B------:R-:W-:-:S02]  /*4780*/  SHF.R.U32.HI R26, RZ, 0xc, R9 ;  /* 0x0000000cff1a7819 */ /* 0x000fc40000011609 */
[----:B------:R-:W-:Y:S02]  /*4790*/  LOP3.LUT R36, R27, 0xf000f, RZ, 0xc0, !PT ;  /* 0x000f000f1b247812 */ /* 0x000fe400078ec0ff */
[----:B------:R-:W-:Y:S02]  /*47a0*/  SHF.R.U32.HI R9, RZ, 0x8, R13 ;  /* 0x00000008ff097819 */ /* 0x000fe4000001160d */
[----:B------:R-:W-:Y:S02]  /*47b0*/  SHF.R.U32.HI R27, RZ, 0xc, R8 ;  /* 0x0000000cff1b7819 */ /* 0x000fe40000011608 */
[----:B------:R-:W-:Y:S02]  /*47c0*/  SHF.R.U32.HI R8, RZ, 0x8, R12 ;  /* 0x00000008ff087819 */ /* 0x000fe4000001160c */
[----:B------:R-:W-:Y:S02]  /*47d0*/  LOP3.LUT R9, R36, 0x300030, R9, 0xf8, !PT ;  /* 0x0030003024097812 */ /* 0x000fe400078ef809 */
[----:B------:R-:W-:-:S02]  /*47e0*/  LOP3.LUT R36, R14, 0x3f003f, RZ, 0xc0, !PT ;  /* 0x003f003f0e247812 */ /* 0x000fc400078ec0ff */
[----:B------:R-:W-:Y:S02]  /*47f0*/  LOP3.LUT R8, R37, 0x300030, R8, 0xf8, !PT ;  /* 0x0030003025087812 */ /* 0x000fe400078ef808 */
[----:B------:R-:W-:Y:S02]  /*4800*/  SHF.R.U32.HI R12, RZ, 0x6, R12 ;  /* 0x00000006ff0c7819 */ /* 0x000fe4000001160c */
[--C-:B------:R-:W-:Y:S02]  /*4810*/  SHF.R.U32.HI R38, RZ, 0xa, R14.reuse ;  /* 0x0000000aff267819 */ /* 0x100fe4000001160e */
[----:B------:R-:W-:Y:S02]  /*4820*/  LOP3.LUT R37, R35, 0xf000f, RZ, 0xc0, !PT ;  /* 0x000f000f23257812 */ /* 0x000fe400078ec0ff */
[----:B------:R-:W-:Y:S02]  /*4830*/  SHF.R.U32.HI R14, RZ, 0x6, R14 ;  /* 0x00000006ff0e7819 */ /* 0x000fe4000001160e */
[----:B------:R-:W-:-:S02]  /*4840*/  LOP3.LUT R36, R36, 0x64006400, RZ, 0xfc, !PT ;  /* 0x6400640024247812 */ /* 0x000fc400078efcff */
[----:B------:R-:W-:Y:S01]  /*4850*/  LOP3.LUT R35, R13, 0x3f003f, RZ, 0xc0, !PT ;  /* 0x003f003f0d237812 */ /* 0x000fe200078ec0ff */
[-C--:B0-----:R-:W-:Y:S01]  /*4860*/  HFMA2.MMA R18, R41, R4.reuse, R18 ;  /* 0x0000000429127235 */ /* 0x081fe20000000012 */
[--C-:B------:R-:W-:Y:S01]  /*4870*/  SHF.R.U32.HI R46, RZ, 0x8, R15.reuse ;  /* 0x00000008ff2e7819 */ /* 0x100fe2000001160f */
[----:B------:R-:W-:Y:S01]  /*4880*/  HADD2 R36, R36, -1056, -1056 ;  /* 0xe420e42024247430 */ /* 0x000fe20000000000 */
[----:B------:R-:W-:Y:S02]  /*4890*/  SHF.R.U32.HI R39, RZ, 0xa, R15 ;  /* 0x0000000aff277819 */ /* 0x000fe4000001160f */
[----:B------:R-:W-:Y:S02]  /*48a0*/  LOP3.LUT R34, R15, 0x3f003f, RZ, 0xc0, !PT ;  /* 0x003f003f0f227812 */ /* 0x000fe400078ec0ff */
[----:B------:R-:W-:Y:S01]  /*48b0*/  SHF.R.U32.HI R13, RZ, 0x6, R13 ;  /* 0x00000006ff0d7819 */ /* 0x000fe2000001160d */
[----:B------:R-:W-:Y:S01]  /*48c0*/  HFMA2.MMA R17, R36, R4, R17 ;  /* 0x0000000424117235 */ /* 0x000fe20000000011 */
[----:B------:R-:W-:-:S02]  /*48d0*/  SHF.R.U32.HI R15, RZ, 0x6, R15 ;  /* 0x00000006ff0f7819 */ /* 0x000fc4000001160f */
[----:B------:R-:W-:Y:S02]  /*48e0*/  LOP3.LUT R12, R12, 0x3f003f, RZ, 0xc0, !PT ;  /* 0x003f003f0c0c7812 */ /* 0x000fe400078ec0ff */
[----:B------:R-:W-:Y:S02]  /*48f0*/  LOP3.LUT R14, R14, 0x3f003f, RZ, 0xc0, !PT ;  /* 0x003f003f0e0e7812 */ /* 0x000fe400078ec0ff */
[----:B------:R-:W-:Y:S02]  /*4900*/  LOP3.LUT R45, R27, 0xf000f, RZ, 0xc0, !PT ;  /* 0x000f000f1b2d7812 */ /* 0x000fe400078ec0ff */
[----:B------:R-:W-:Y:S02]  /*4910*/  LOP3.LUT R35, R35, 0x64006400, RZ, 0xfc, !PT ;  /* 0x6400640023237812 */ /* 0x000fe400078efcff */
[----:B------:R-:W-:Y:S02]  /*4920*/  LOP3.LUT R34, R34, 0x64006400, RZ, 0xfc, !PT ;  /* 0x6400640022227812 */ /* 0x000fe400078efcff */
[----:B------:R-:W-:Y:S01]  /*4930*/  SHF.R.U32.HI R10, RZ, 0xc, R10 ;  /* 0x0000000cff0a7819 */ /* 0x000fe2000001160a */
[----:B------:R-:W-:Y:S01]  /*4940*/  HADD2 R35, R35, -1056, -1056 ;  /* 0xe420e42023237430 */ /* 0x000fe20000000000 */
[----:B------:R-:W-:Y:S01]  /*4950*/  LOP3.LUT R27, R37, 0x300030, R44, 0xf8, !PT ;  /* 0x00300030251b7812 */ /* 0x000fe200078ef82c */
[----:B------:R-:W-:Y:S01]  /*4960*/  HADD2 R34, R34, -1056, -1056 ;  /* 0xe420e42022227430 */ /* 0x000fe20000000000 */
[----:B------:R-:W-:Y:S01]  /*4970*/  LOP3.LUT R13, R13, 0x3f003f, RZ, 0xc0, !PT ;  /* 0x003f003f0d0d7812 */ /* 0x000fe200078ec0ff */
[-C--:B------:R-:W-:Y:S01]  /*4980*/  HFMA2 R16, R35, R4.reuse, R16 ;  /* 0x0000000423107231 */ /* 0x080fe20000000010 */
[----:B------:R-:W-:Y:S01]  /*4990*/  LOP3.LUT R15, R15, 0x3f003f, RZ, 0xc0, !PT ;  /* 0x003f003f0f0f7812 */ /* 0x000fe200078ec0ff */
[----:B------:R-:W-:Y:S01]  /*49a0*/  HFMA2 R19, R34, R4, R19 ;  /* 0x0000000422137231 */ /* 0x000fe20000000013 */
[----:B------:R-:W-:-:S02]  /*49b0*/  SHF.R.U32.HI R11, RZ, 0xc, R11 ;  /* 0x0000000cff0b7819 */ /* 0x000fc4000001160b */
[----:B------:R-:W-:Y:S02]  /*49c0*/  LOP3.LUT R37, R43, 0x300030, R46, 0xf8, !PT ;  /* 0x003000302b257812 */ /* 0x000fe400078ef82e */
[----:B------:R-:W-:Y:S02]  /*49d0*/  LOP3.LUT R12, R12, 0x64006400, RZ, 0xfc, !PT ;  /* 0x640064000c0c7812 */ /* 0x000fe400078efcff */
[----:B------:R-:W-:Y:S02]  /*49e0*/  LOP3.LUT R43, R26, 0xf000f, RZ, 0xc0, !PT ;  /* 0x000f000f1a2b7812 */ /* 0x000fe400078ec0ff */
[----:B------:R-:W-:Y:S02]  /*49f0*/  LOP3.LUT R14, R14, 0x64006400, RZ, 0xfc, !PT ;  /* 0x640064000e0e7812 */ /* 0x000fe400078efcff */
[----:B------:R-:W-:Y:S02]  /*4a00*/  LOP3.LUT R26, R45, 0x300030, R42, 0xf8, !PT ;  /* 0x003000302d1a7812 */ /* 0x000fe400078ef82a */
        /* <DEDUP_REMOVED lines=14> */
[----:B------:R-:W-:Y:S01]  /*4af0*/  LOP3.LUT R38, R45, 0x300030, R38, 0xf8, !PT ;  /* 0x003000302d267812 */ /* 0x000fe200078ef826 */
[----:B------:R-:W-:Y:S01]  /*4b00*/  HADD2 R5, R8, -1056, -1056 ;  /* 0xe420e42008057430 */ /* 0x000fe20000000000 */
[----:B------:R-:W-:Y:S01]  /*4b10*/  LOP3.LUT R26, R26, 0x64006400, RZ, 0xfc, !PT ;  /* 0x640064001a1a7812 */ /* 0x000fe200078efcff */
[----:B------:R-:W-:Y:S01]  /*4b20*/  HADD2 R4, R27, -1056, -1056 ;  /* 0xe420e4201b047430 */ /* 0x000fe20000000000 */
[----:B------:R-:W-:-:S02]  /*4b30*/  LOP3.LUT R9, R9, 0x64006400, RZ, 0xfc, !PT ;  /* 0x6400640009097812 */ /* 0x000fc400078efcff */
[----:B------:R-:W-:Y:S01]  /*4b40*/  LOP3.LUT R38, R38, 0x64006400, RZ, 0xfc, !PT ;  /* 0x6400640026267812 */ /* 0x000fe200078efcff */
[-C--:B------:R-:W-:Y:S01]  /*4b50*/  HFMA2.MMA R18, R5, R6.reuse, R18 ;  /* 0x0000000605127235 */ /* 0x080fe20000000012 */
[----:B------:R-:W-:Y:S01]  /*4b60*/  LOP3.LUT R40, R43, 0x300030, R40, 0xf8, !PT ;  /* 0x003000302b287812 */ /* 0x000fe200078ef828 */
[----:B------:R-:W-:Y:S01]  /*4b70*/  HADD2 R5, R26, -1056, -1056 ;  /* 0xe420e4201a057430 */ /* 0x000fe20000000000 */
[----:B------:R-:W-:Y:S01]  /*4b80*/  LOP3.LUT R37, R37, 0x64006400, RZ, 0xfc, !PT ;  /* 0x6400640025257812 */ /* 0x000fe200078efcff */
[----:B------:R-:W-:Y:S01]  /*4b90*/  HFMA2.MMA R17, R4, R6, R17 ;  /* 0x0000000604117235 */ /* 0x000fe20000000011 */
        /* <DEDUP_REMOVED lines=8> */
[----:B------:R-:W-:Y:S01]  /*4c20*/  PRMT R5, R2, 0x7610, R0 ;  /* 0x0000761002057816 */ /* 0x000fe20000000000 */
[----:B------:R-:W-:Y:S01]  /*4c30*/  HADD2 R9, R40, -1056, -1056 ;  /* 0xe420e42028097430 */ /* 0x000fe20000000000 */
[----:B------:R-:W-:Y:S01]  /*4c40*/  HFMA2.MMA R17, R38, R7, R17 ;  /* 0x0000000726117235 */ /* 0x000fe20000000011 */
[----:B------:R-:W-:-:S02]  /*4c50*/  HFMA2 R19, R4, R6, R19 ;  /* 0x0000000604137231 */ /* 0x000fc40000000013 */
[----:B------:R-:W-:Y:S02]  /*4c60*/  HADD2 R4, R39, -1056, -1056 ;  /* 0xe420e42027047430 */ /* 0x000fe40000000000 */
[-C--:B------:R-:W-:Y:S02]  /*4c70*/  HFMA2 R16, R9, R7.reuse, R16 ;  /* 0x0000000709107231 */ /* 0x080fe40000000010 */
[----:B------:R-:W-:Y:S01]  /*4c80*/  HFMA2 R19, R4, R7, R19 ;  /* 0x0000000704137231 */ /* 0x000fe20000000013 */
[----:B------:R-:W-:Y:S01]  /*4c90*/  PRMT R4, R0, 0x7610, R2 ;  /* 0x0000761000047816 */ /* 0x000fe20000000002 */
        /* <DEDUP_REMOVED lines=8> */
.L_x_4743:
[----:B-----5:R-:W-:Y:S01]  /*4d20*/  @!P0 IMAD.IADD R3, R23, 0x1, R20 ;  /* 0x0000000117038824 */ /* 0x020fe200078e0214 */
        /* <DEDUP_REMOVED lines=24> */
[----:B-1----:R-:W-:Y:S01]  /*4eb0*/  HADD2 R39, R40, -1056, -1056 ;  /* 0xe420e42028277430 */ /* 0x002fe20000000000 */
[----:B------:R-:W-:Y:S02]  /*4ec0*/  LOP3.LUT R36, R36, 0x64006400, RZ, 0xfc, !PT ;  /* 0x6400640024247812 */ /* 0x000fe400078efcff */
        /* <DEDUP_REMOVED lines=8> */
[-C--:B0-----:R-:W-:Y:S01]  /*4f50*/  HFMA2.MMA R4, R35, R16.reuse, RZ ;  /* 0x0000001023047235 */ /* 0x081fe200000000ff */
[-C--:B------:R-:W-:Y:S01]  /*4f60*/  HFMA2 R36, R39, R16.reuse, RZ.H0_H0 ;  /* 0x0000001027247231 */ /* 0x080fe200000400ff */
[----:B------:R-:W-:Y:S01]  /*4f70*/  LOP3.LUT R35, R6, 0x3f003f, RZ, 0xc0, !PT ;  /* 0x003f003f06237812 */ /* 0x000fe200078ec0ff */
[----:B------:R-:W-:Y:S01]  /*4f80*/  HFMA2.MMA R5, R43, R16, RZ ;  /* 0x000000102b057235 */ /* 0x000fe200000000ff */
[--C-:B------:R-:W-:Y:S01]  /*4f90*/  SHF.R.U32.HI R26, RZ, 0xc, R7.reuse ;  /* 0x0000000cff1a7819 */ /* 0x100fe20000011607 */
[----:B------:R-:W-:Y:S01]  /*4fa0*/  HFMA2 R6, R41, R17, R36 ;  /* 0x0000001129067231 */ /* 0x000fe20000000024 */
[----:B------:R-:W-:Y:S01]  /*4fb0*/  LOP3.LUT R36, R35, 0x64006400, RZ, 0xfc, !PT ;  /* 0x6400640023247812 */ /* 0x000fe200078efcff */
[----:B------:R-:W-:Y:S01]  /*4fc0*/  HFMA2 R16, R45, R16, RZ.H0_H0 ;  /* 0x000000102d107231 */ /* 0x000fe200000400ff */
[----:B------:R-:W-:Y:S01]  /*4fd0*/  SHF.R.U32.HI R7, RZ, 0x6, R7 ;  /* 0x00000006ff077819 */ /* 0x000fe20000011607 */
[----:B------:R-:W-:Y:S01]  /*4fe0*/  HFMA2.MMA R4, R37, R17, R4 ;  /* 0x0000001125047235 */ /* 0x000fe20000000004 */
[----:B---3--:R-:W-:Y:S01]  /*4ff0*/  LOP3.LUT R37, R10, 0x3f003f, RZ, 0xc0, !PT ;  /* 0x003f003f0a257812 */ /* 0x008fe200078ec0ff */
[----:B------:R-:W-:Y:S01]  /*5000*/  HADD2 R36, R36, -1056, -1056 ;  /* 0xe420e42024247430 */ /* 0x000fe20000000000 */
[----:B------:R-:W-:-:S02]  /*5010*/  LOP3.LUT R38, R7, 0x3f003f, RZ, 0xc0, !PT ;  /* 0x003f003f07267812 */ /* 0x000fc400078ec0ff */
[----:B------:R-:W-:Y:S02]  /*5020*/  LOP3.LUT R7, R8, 0x3f003f, RZ, 0xc0, !PT ;  /* 0x003f003f08077812 */ /* 0x000fe400078ec0ff */
[----:B------:R-:W-:Y:S01]  /*5030*/  LOP3.LUT R35, R9, 0x3f003f, RZ, 0xc0, !PT ;  /* 0x003f003f09237812 */ /* 0x000fe200078ec0ff */
[----:B------:R-:W-:Y:S01]  /*5040*/  HFMA2.MMA R5, R36, R17, R5 ;  /* 0x0000001124057235 */ /* 0x000fe20000000005 */
[----:B------:R-:W-:Y:S02]  /*5050*/  LOP3.LUT R37, R37, 0x64006400, RZ, 0xfc, !PT ;  /* 0x6400640025257812 */ /* 0x000fe400078efcff */
[----:B------:R-:W-:Y:S02]  /*5060*/  LOP3.LUT R38, R38, 0x64006400, RZ, 0xfc, !PT ;  /* 0x6400640026267812 */ /* 0x000fe400078efcff */
[----:B------:R-:W-:Y:S01]  /*5070*/  LOP3.LUT R7, R7, 0x64006400, RZ, 0xfc, !PT ;  /* 0x6400640007077812 */ /* 0x000fe200078efcff */
[----:B------:R-:W-:Y:S01]  /*5080*/  HADD2 R36, R37, -1056, -1056 ;  /* 0xe420e42025247430 */ /* 0x000fe20000000000 */
[----:B------:R-:W-:Y:S01]  /*5090*/  LOP3.LUT R35, R35, 0x64006400, RZ, 0xfc, !PT ;  /* 0x6400640023237812 */ /* 0x000fe200078efcff */
[----:B------:R-:W-:Y:S01]  /*50a0*/  HADD2 R39, R38, -1056, -1056 ;  /* 0xe420e42026277430 */ /* 0x000fe20000000000 */
[----:B------:R-:W-:Y:S01]  /*50b0*/  SHF.R.U32.HI R37, RZ, 0x6, R11 ;  /* 0x00000006ff257819 */ /* 0x000fe2000001160b */
[----:B------:R-:W-:Y:S01]  /*50c0*/  HADD2 R7, R7, -1056, -1056 ;  /* 0xe420e42007077430 */ /* 0x000fe20000000000 */
[----:B----4-:R-:W-:Y:S01]  /*50d0*/  SHF.R.U32.HI R42, RZ, 0x8, R15 ;  /* 0x00000008ff2a7819 */ /* 0x010fe2000001160f */
[----:B------:R-:W-:Y:S01]  /*50e0*/  HADD2 R35, R35, -1056, -1056 ;  /* 0xe420e42023237430 */ /* 0x000fe20000000000 */
[-C--:B------:R-:W-:Y:S01]  /*50f0*/  HFMA2.MMA R5, R36, R18.reuse, R5 ;  /* 0x0000001224057235 */ /* 0x080fe20000000005 */
[----:B------:R-:W-:Y:S01]  /*5100*/  HFMA2 R16, R39, R17, R16 ;  /* 0x0000001127107231 */ /* 0x000fe20000000010 */
[----:B------:R-:W-:Y:S01]  /*5110*/  LOP3.LUT R36, R11, 0x3f003f, RZ, 0xc0, !PT ;  /* 0x003f003f0b247812 */ /* 0x000fe200078ec0ff */
[----:B------:R-:W-:Y:S01]  /*5120*/  HFMA2 R17, R35, R18, R6 ;  /* 0x0000001223117231 */ /* 0x000fe20000000006 */
[----:B------:R-:W-:Y:S01]  /*5130*/  HFMA2.MMA R4, R7, R18, R4 ;  /* 0x0000001207047235 */ /* 0x000fe20000000004 */
[----:B------:R-:W-:-:S02]  /*5140*/  SHF.R.U32.HI R6, RZ, 0x6, R8 ;  /* 0x00000006ff067819 */ /* 0x000fc40000011608 */
[----:B------:R-:W-:Y:S02]  /*5150*/  SHF.R.U32.HI R35, RZ, 0x6, R10 ;  /* 0x00000006ff237819 */ /* 0x000fe4000001160a */
[----:B------:R-:W-:Y:S02]  /*5160*/  SHF.R.U32.HI R7, RZ, 0x6, R9 ;  /* 0x00000006ff077819 */ /* 0x000fe40000011609 */
[----:B------:R-:W-:Y:S02]  /*5170*/  LOP3.LUT R36, R36, 0x64006400, RZ, 0xfc, !PT ;  /* 0x6400640024247812 */ /* 0x000fe400078efcff */
[----:B------:R-:W-:Y:S02]  /*5180*/  LOP3.LUT R6, R6, 0x3f003f, RZ, 0xc0, !PT ;  /* 0x003f003f06067812 */ /* 0x000fe400078ec0ff */
[----:B------:R-:W-:Y:S01]  /*5190*/  LOP3.LUT R35, R35, 0x3f003f, RZ, 0xc0, !PT ;  /* 0x003f003f23237812 */ /* 0x000fe200078ec0ff */
[----:B------:R-:W-:Y:S01]  /*51a0*/  HADD2 R39, R36, -1056, -1056 ;  /* 0xe420e42024277430 */ /* 0x000fe20000000000 */
[----:B------:R-:W-:-:S02]  /*51b0*/  LOP3.LUT R7, R7, 0x3f003f, RZ, 0xc0, !PT ;  /* 0x003f003f07077812 */ /* 0x000fc400078ec0ff */
[----:B------:R-:W-:Y:S01]  /*51c0*/  LOP3.LUT R6, R6, 0x64006400, RZ, 0xfc, !PT ;  /* 0x6400640006067812 */ /* 0x000fe200078efcff */
[----:B------:R-:W-:Y:S01]  /*51d0*/  HFMA2 R36, R39, R18, R16 ;  /* 0x0000001227247231 */ /* 0x000fe20000000010 */
        /* <DEDUP_REMOVED lines=8> */
[-C--:B------:R-:W-:Y:S01]  /*5260*/  HFMA2.MMA R16, R39, R19.reuse, R4 ;  /* 0x0000001327107235 */ /* 0x080fe20000000004 */
[----:B------:R-:W-:Y:S01]  /*5270*/  LOP3.LUT R47, R26, 0xf000f, RZ, 0xc0, !PT ;  /* 0x000f000f1a2f7812 */ /* 0x000fe200078ec0ff */
[----:B------:R-:W-:Y:S01]  /*5280*/  HFMA2 R17, R6, R19, R17 ;  /* 0x0000001306117231 */ /* 0x000fe20000000011 */
[----:B------:R-:W-:Y:S01]  /*5290*/  HFMA2.MMA R18, R18, R19, R5 ;  /* 0x0000001312127235 */ /* 0x000fe20000000005 */
[----:B------:R-:W-:Y:S01]  /*52a0*/  HADD2 R37, R37, -1056, -1056 ;  /* 0xe420e42025257430 */ /* 0x000fe20000000000 */
[----:B------:R-:W0:Y:S01]  /*52b0*/  LDS.128 R4, [UR4+0x30] ;  /* 0x00003004ff047984 */ /* 0x000e220008000c00 */
[----:B------:R-:W-:-:S02]  /*52c0*/  SHF.R.U32.HI R9, RZ, 0xc, R9 ;  /* 0x0000000cff097819 */ /* 0x000fc40000011609 */
[----:B------:R-:W-:Y:S01]  /*52d0*/  HFMA2 R19, R37, R19, R36 ;  /* 0x0000001325137231 */ /* 0x000fe20000000024 */
[----:B------:R-:W-:Y:S02]  /*52e0*/  LOP3.LUT R36, R27, 0xf000f, RZ, 0xc0, !PT ;  /* 0x000f000f1b247812 */ /* 0x000fe400078ec0ff */
[----:B------:R-:W-:Y:S02]  /*52f0*/  SHF.R.U32.HI R27, RZ, 0xc, R11 ;  /* 0x0000000cff1b7819 */ /* 0x000fe4000001160b */
[----:B------:R-:W-:Y:S02]  /*5300*/  LOP3.LUT R11, R36, 0x300030, R35, 0xf8, !PT ;  /* 0x00300030240b7812 */ /* 0x000fe400078ef823 */
[----:B------:R-:W-:Y:S02]  /*5310*/  LOP3.LUT R35, R12, 0x3f003f, RZ, 0xc0, !PT ;  /* 0x003f003f0c237812 */ /* 0x000fe400078ec0ff */
[----:B------:R-:W-:Y:S02]  /*5320*/  SHF.R.U32.HI R10, RZ, 0xc, R10 ;  /* 0x0000000cff0a7819 */ /* 0x000fe4000001160a */
[----:B------:R-:W-:-:S02]  /*5330*/  LOP3.LUT R36, R14, 0x3f003f, RZ, 0xc0, !PT ;  /* 0x003f003f0e247812 */ /* 0x000fc400078ec0ff */
[----:B------:R-:W-:Y:S02]  /*5340*/  SHF.R.U32.HI R38, RZ, 0xa, R12 ;  /* 0x0000000aff267819 */ /* 0x000fe4000001160c */
[----:B------:R-:W-:Y:S02]  /*5350*/  LOP3.LUT R26, R47, 0x300030, R42, 0xf8, !PT ;  /* 0x003000302f1a7812 */ /* 0x000fe400078ef82a */
[----:B------:R-:W-:Y:S02]  /*5360*/  SHF.R.U32.HI R12, RZ, 0x6, R12 ;  /* 0x00000006ff0c7819 */ /* 0x000fe4000001160c */
[----:B------:R-:W-:Y:S02]  /*5370*/  LOP3.LUT R42, R9, 0xf000f, RZ, 0xc0, !PT ;  /* 0x000f000f092a7812 */ /* 0x000fe400078ec0ff */
[----:B------:R-:W-:Y:S02]  /*5380*/  LOP3.LUT R35, R35, 0x64006400, RZ, 0xfc, !PT ;  /* 0x6400640023237812 */ /* 0x000fe400078efcff */
[----:B------:R-:W-:-:S02]  /*5390*/  SHF.R.U32.HI R40, RZ, 0xa, R14 ;  /* 0x0000000aff287819 */ /* 0x000fc4000001160e */
[----:B------:R-:W-:Y:S01]  /*53a0*/  LOP3.LUT R9, R10, 0xf000f, RZ, 0xc0, !PT ;  /* 0x000f000f0a097812 */ /* 0x000fe200078ec0ff */
[----:B------:R-:W-:Y:S01]  /*53b0*/  HADD2 R35, R35, -1056, -1056 ;  /* 0xe420e42023237430 */ /* 0x000fe20000000000 */
[----:B------:R-:W-:Y:S02]  /*53c0*/  LOP3.LUT R36, R36, 0x64006400, RZ, 0xfc, !PT ;  /* 0x6400640024247812 */ /* 0x000fe400078efcff */
[----:B------:R-:W-:Y:S02]  /*53d0*/  LOP3.LUT R44, R34, 0xf000f, RZ, 0xc0, !PT ;  /* 0x000f000f222c7812 */ /* 0x000fe400078ec0ff */
[--C-:B------:R-:W-:Y:S02]  /*53e0*/  SHF.R.U32.HI R45, RZ, 0x8, R13.reuse ;  /* 0x00000008ff2d7819 */ /* 0x100fe4000001160d */
[----:B------:R-:W-:Y:S02]  /*53f0*/  SHF.R.U32.HI R39, RZ, 0xa, R13 ;  /* 0x0000000aff277819 */ /* 0x000fe4000001160d */
[----:B------:R-:W-:-:S02]  /*5400*/  LOP3.LUT R34, R13, 0x3f003f, RZ, 0xc0, !PT ;  /* 0x003f003f0d227812 */ /* 0x000fc400078ec0ff */
[----:B------:R-:W-:Y:S01]  /*5410*/  LOP3.LUT R37, R15, 0x3f003f, RZ, 0xc0, !PT ;  /* 0x003f003f0f257812 */ /* 0x000fe200078ec0ff */
[----:B0-----:R-:W-:Y:S01]  /*5420*/  HFMA2.MMA R16, R35, R4, R16 ;  /* 0x0000000423107235 */ /* 0x001fe20000000010 */
[----:B------:R-:W-:Y:S02]  /*5430*/  LOP3.LUT R12, R12, 0x3f003f, RZ, 0xc0, !PT ;  /* 0x003f003f0c0c7812 */ /* 0x000fe400078ec0ff */
[----:B------:R-:W-:Y:S02]  /*5440*/  SHF.R.U32.HI R13, RZ, 0x6, R13 ;  /* 0x00000006ff0d7819 */ /* 0x000fe4000001160d */
[----:B------:R-:W-:Y:S01]  /*5450*/  LOP3.LUT R40, R9, 0x300030, R40, 0xf8, !PT ;  /* 0x0030003009287812 */ /* 0x000fe200078ef828 */
[----:B------:R-:W-:Y:S01]  /*5460*/  HADD2 R9, R36, -1056, -1056 ;  /* 0xe420e42024097430 */ /* 0x000fe20000000000 */
[--C-:B------:R-:W-:Y:S02]  /*5470*/  SHF.R.U32.HI R43, RZ, 0x8, R14.reuse ;  /* 0x00000008ff2b7819 */ /* 0x100fe4000001160e */
[----:B------:R-:W-:-:S02]  /*5480*/  SHF.R.U32.HI R14, RZ, 0x6, R14 ;  /* 0x00000006ff0e7819 */ /* 0x000fc4000001160e */
[--C-:B------:R-:W-:Y:S01]  /*5490*/  SHF.R.U32.HI R41, RZ, 0xa, R15.reuse ;  /* 0x0000000aff297819 */ /* 0x100fe2000001160f */
[----:B------:R-:W-:Y:S01]  /*54a0*/  HFMA2.MMA R18, R9, R4, R18 ;  /* 0x0000000409127235 */ /* 0x000fe20000000012 */
[----:B------:R-:W-:Y:S02]  /*54b0*/  LOP3.LUT R34, R34, 0x64006400, RZ, 0xfc, !PT ;  /* 0x6400640022227812 */ /* 0x000fe400078efcff */
[----:B------:R-:W-:Y:S02]  /*54c0*/  LOP3.LUT R10, R27, 0xf000f, RZ, 0xc0, !PT ;  /* 0x000f000f1b0a7812 */ /* 0x000fe400078ec0ff */
[----:B------:R-:W-:Y:S01]  /*54d0*/  LOP3.LUT R37, R37, 0x64006400, RZ, 0xfc, !PT ;  /* 0x6400640025257812 */ /* 0x000fe200078efcff */
[----:B------:R-:W-:Y:S01]  /*54e0*/  HADD2 R34, R34, -1056, -1056 ;  /* 0xe420e42022227430 */ /* 0x000fe20000000000 */
[----:B------:R-:W-:Y:S02]  /*54f0*/  LOP3.LUT R12, R12, 0x64006400, RZ, 0xfc, !PT ;  /* 0x640064000c0c7812 */ /* 0x000fe400078efcff */
[----:B------:R-:W-:Y:S01]  /*5500*/  LOP3.LUT R13, R13, 0x3f003f, RZ, 0xc0, !PT ;  /* 0x003f003f0d0d7812 */ /* 0x000fe200078ec0ff */
[----:B------:R-:W-:Y:S01]  /*5510*/  HFMA2 R17, R34, R4, R17 ;  /* 0x0000000422117231 */ /* 0x000fe20000000011 */
[----:B------:R-:W-:Y:S01]  /*5520*/  SHF.R.U32.HI R15, RZ, 0x6, R15 ;  /* 0x00000006ff0f7819 */ /* 0x000fe2000001160f */
[----:B------:R-:W-:Y:S01]  /*5530*/  HADD2 R9, R12, -1056, -1056 ;  /* 0xe420e4200c097430 */ /* 0x000fe20000000000 */
[----:B------:R-:W-:-:S02]  /*5540*/  LOP3.LUT R14, R14, 0x3f003f, RZ, 0xc0, !PT ;  /* 0x003f003f0e0e7812 */ /* 0x000fc400078ec0ff */
[----:B------:R-:W-:Y:S01]  /*5550*/  LOP3.LUT R41, R10, 0x300030, R41, 0xf8, !PT ;  /* 0x003000300a297812 */ /* 0x000fe200078ef829 */
[----:B------:R-:W-:Y:S01]  /*5560*/  HADD2 R10, R37, -1056, -1056 ;  /* 0xe420e420250a7430 */ /* 0x000fe20000000000 */
        /* <DEDUP_REMOVED lines=30> */
[----:B------:R-:W-:Y:S01]  /*5750*/  HADD2 R5, R38, -1056, -1056 ;  /* 0xe420e42026057430 */ /* 0x000fe20000000000 */
[----:B------:R-:W-:Y:S01]  /*5760*/  LOP3.LUT R26, R26, 0x64006400, RZ, 0xfc, !PT ;  /* 0x640064001a1a7812 */ /* 0x000fe200078efcff */
[----:B------:R-:W-:Y:S01]  /*5770*/  HFMA2 R17, R4, R6, R17 ;  /* 0x0000000604117231 */ /* 0x000fe20000000011 */
[----:B------:R-:W-:Y:S01]  /*5780*/  LOP3.LUT R41, R41, 0x64006400, RZ, 0xfc, !PT ;  /* 0x6400640029297812 */ /* 0x000fe200078efcff */
[----:B------:R-:W-:-:S02]  /*5790*/  HADD2 R9, R40, -1056, -1056 ;  /* 0xe420e42028097430 */ /* 0x000fc40000000000 */
[-C--:B------:R-:W-:Y:S01]  /*57a0*/  HFMA2.MMA R16, R5, R7.reuse, R16 ;  /* 0x0000000705107235 */ /* 0x080fe20000000010 */
[----:B------:R-:W-:Y:S01]  /*57b0*/  HADD2 R4, R39, -1056, -1056 ;  /* 0xe420e42027047430 */ /* 0x000fe20000000000 */
[----:B------:R-:W-:Y:S01]  /*57c0*/  PRMT R5, R2, 0x7610, R0 ;  /* 0x0000761002057816 */ /* 0x000fe20000000000 */
[----:B------:R-:W-:Y:S01]  /*57d0*/  HADD2 R26, R26, -1056, -1056 ;  /* 0xe420e4201a1a7430 */ /* 0x000fe20000000000 */
[----:B------:R-:W-:Y:S01]  /*57e0*/  HFMA2.MMA R18, R9, R7, R18 ;  /* 0x0000000709127235 */ /* 0x000fe20000000012 */
[----:B------:R-:W-:Y:S02]  /*57f0*/  HFMA2 R17, R4, R7, R17 ;  /* 0x0000000704117231 */ /* 0x000fe40000000011 */
[----:B------:R-:W-:Y:S02]  /*5800*/  HFMA2 R19, R26, R6, R19 ;  /* 0x000000061a137231 */ /* 0x000fe40000000013 */
[----:B------:R-:W-:Y:S02]  /*5810*/  HADD2 R6, R41, -1056, -1056 ;  /* 0xe420e42029067430 */ /* 0x000fe40000000000 */
[----:B------:R-:W-:-:S02]  /*5820*/  HADD2 R16, R16.H0_H0, R16.H1_H1 ;  /* 0x3000001010107230 */ /* 0x000fc40000000800 */
[----:B------:R-:W-:Y:S02]  /*5830*/  HADD2 R8, R17.H0_H0, R17.H1_H1 ;  /* 0x3000001111087230 */ /* 0x000fe40000000800 */
[----:B------:R-:W-:Y:S02]  /*5840*/  HFMA2 R19, R6, R7, R19 ;  /* 0x0000000706137231 */ /* 0x000fe40000000013 */
[----:B------:R-:W-:Y:S01]  /*5850*/  HADD2 R18, R18.H0_H0, R18.H1_H1 ;  /* 0x3000001212127230 */ /* 0x000fe20000000800 */
[----:B------:R-:W-:Y:S01]  /*5860*/  PRMT R16, R16, 0x5410, R8 ;  /* 0x0000541010107816 */ /* 0x000fe20000000008 */
[----:B------:R-:W-:-:S05]  /*5870*/  HADD2 R9, R19.H0_H0, R19.H1_H1 ;  /* 0x3000001313097230 */ /* 0x000fca0000000800 */
[----:B------:R-:W-:Y:S01]  /*5880*/  HFMA2.MMA R29, R16, R5, R29 ;  /* 0x00000005101d7235 */ /* 0x000fe2000000001d */
[----:B------:R-:W-:Y:S02]  /*5890*/  PRMT R18, R18, 0x5410, R9 ;  /* 0x0000541012127816 */ /* 0x000fe40000000009 */
[----:B------:R-:W-:-:S05]  /*58a0*/  PRMT R5, R0, 0x7610, R2 ;  /* 0x0000761000057816 */ /* 0x000fca0000000002 */
[----:B------:R-:W-:-:S07]  /*58b0*/  HFMA2 R28, R18, R5, R28 ;  /* 0x00000005121c7231 */ /* 0x000fce000000001c */
.L_x_4744:
        /* <DEDUP_REMOVED lines=8> */
.L_x_4742:
[----:B------:R-:W-:Y:S01]  /*5940*/  ISETP.GE.AND P0, PT, R20, R33, PT ;  /* 0x000000211400720c */ /* 0x000fe20003f06270 */
[----:B------:R-:W-:-:S03]  /*5950*/  ULDC UR5, c[0x0][0x260] ;  /* 0x0000980000057ab9 */ /* 0x000fc60000000800 */
[----:B------:R-:W-:Y:S01]  /*5960*/  ISETP.GE.OR P0, PT, R20, UR5, P0 ;  /* 0x0000000514007c0c */ /* 0x000fe20008706670 */
[----:B------:R-:W-:-:S12]  /*5970*/  ULDC UR5, c[0x0][0x260] ;  /* 0x0000980000057ab9 */ /* 0x000fd80000000800 */
[----:B------:R-:W-:Y:S05]  /*5980*/  @P0 BRA `(.L_x_4746) ;  /* 0x00000014009c0947 */ /* 0x000fea0003800000 */
.L_x_4748:
[----:B------:R-:W-:Y:S01]  /*5990*/  ISETP.NE.AND P0, PT, R20, R3, PT ;  /* 0x000000031400720c */ /* 0x000fe20003f05270 */
[----:B------:R-:W1:-:S12]  /*59a0*/  LDC R31, c[0x0][0x23c] ;  /* 0x00008f00ff1f7b82 */ /* 0x000e580000000800 */
[----:B0-----:R-:W0:Y:S01]  /*59b0*/  @!P0 LDC.64 R22, c[0x0][0x248] ;  /* 0x00009200ff168b82 */ /* 0x001e220000000a00 */
[----:B------:R-:W-:Y:S01]  /*59c0*/  @!P0 LEA R5, R20, 0x1, 0x1 ;  /* 0x0000000114058811 */ /* 0x000fe200078e08ff */
[----:B------:R-:W-:-:S05]  /*59d0*/  @!P0 VIADD R30, R30, 0x1 ;  /* 0x000000011e1e8836 */ /* 0x000fca0000000000 */
[----:B------:R-:W-:-:S06]  /*59e0*/  @!P0 LEA R16, R30, R1, 0x3 ;  /* 0x000000011e108211 */ /* 0x000fcc00078e18ff */
[----:B------:R-:W2:Y:S01]  /*59f0*/  @!P0 LDL.64 R16, [R16] ;  /* 0x0000000010108983 */ /* 0x000ea20000100a00 */
[----:B0-----:R-:W-:-:S04]  /*5a00*/  @!P0 IMAD.WIDE R22, R5, 0x2, R22 ;  /* 0x0000000205168825 */ /* 0x001fc800078e0216 */
[C---:B-1----:R-:W-:Y:S02]  /*5a10*/  IMAD.WIDE R4, R31.reuse, 0x4, R24 ;  /* 0x000000041f047825 */ /* 0x042fe400078e0218 */
[----:B------:R-:W3:Y:S02]  /*5a20*/  @!P0 LDG.E.U16.CONSTANT R23, desc[UR6][R22.64] ;  /* 0x0000000616178981 */ /* 0x000ee4000c1e9500 */
[C---:B------:R-:W-:Y:S02]  /*5a30*/  IMAD.WIDE R8, R31.reuse, 0x4, R4 ;  /* 0x000000041f087825 */ /* 0x040fe400078e0204 */
[----:B------:R-:W5:Y:S04]  /*5a40*/  LDG.E.128.CONSTANT R24, desc[UR6][R24.64] ;  /* 0x0000000618187981 */ /* 0x000f68000c1e9d00 */
[----:B------:R-:W5:Y:S01]  /*5a50*/  LDG.E.128.CONSTANT R4, desc[UR6][R4.64] ;  /* 0x0000000604047981 */ /* 0x000f62000c1e9d00 */
[----:B------:R-:W-:-:S03]  /*5a60*/  IMAD.WIDE R18, R31, 0x4, R8 ;  /* 0x000000041f127825 */ /* 0x000fc600078e0208 */
[----:B------:R-:W5:Y:S04]  /*5a70*/  LDG.E.128.CONSTANT R8, desc[UR6][R8.64] ;  /* 0x0000000608087981 */ /* 0x000f68000c1e9d00 */
[----:B------:R0:W5:Y:S01]  /*5a80*/  LDG.E.128.CONSTANT R12, desc[UR6][R18.64] ;  /* 0x00000006120c7981 */ /* 0x000162000c1e9d00 */
[----:B------:R-:W-:Y:S02]  /*5a90*/  VIADD R36, R20, 0x20 ;  /* 0x0000002014247836 */ /* 0x000fe40000000000 */
[----:B------:R-:W-:-:S03]  /*5aa0*/  IMAD.WIDE R34, R31, 0x4, R18 ;  /* 0x000000041f227825 */ /* 0x000fc600078e0212 */
[----:B------:R-:W-:Y:S02]  /*5ab0*/  ISETP.GE.AND P2, PT, R36, UR5, PT ;  /* 0x0000000524007c0c */ /* 0x000fe4000bf46270 */
[----:B--2---:R-:W-:Y:S02]  /*5ac0*/  @!P0 PRMT R2, R16, 0x7610, R2 ;  /* 0x0000761010028816 */ /* 0x004fe40000000002 */
[----:B------:R-:W-:Y:S02]  /*5ad0*/  @!P0 PRMT R0, R0, 0x7610, R16 ;  /* 0x0000761000008816 */ /* 0x000fe40000000010 */
[----:B------:R-:W-:Y:S02]  /*5ae0*/  @!P0 PRMT R2, R2, 0x7610, R17 ;  /* 0x0000761002028816 */ /* 0x000fe40000000011 */
[----:B------:R-:W-:Y:S01]  /*5af0*/  @!P0 PRMT R0, R17, 0x7610, R0 ;  /* 0x0000761011008816 */ /* 0x000fe20000000000 */
[----:B---3--:R-:W-:Y:S01]  /*5b00*/  @!P0 IMAD.IADD R3, R23, 0x1, R20 ;  /* 0x0000000117038824 */ /* 0x008fe200078e0214 */
[----:B0-----:R-:W-:Y:S06]  /*5b10*/  @P1 BRA `(.L_x_4747) ;  /* 0x0000001400241947 */ /* 0x001fec0003800000 */
[----:B------:R-:W2:Y:S01]  /*5b20*/  LDG.E.128.CONSTANT R16, desc[UR6][R34.64] ;  /* 0x0000000622107981 */ /* 0x000ea2000c1e9d00 */
[----:B-----5:R-:W-:Y:S01]  /*5b30*/  SHF.R.U32.HI R37, RZ, 0xf, R24 ;  /* 0x0000000fff257819 */ /* 0x020fe20000011618 */
[----:B------:R-:W-:Y:S01]  /*5b40*/  IMAD.MOV.U32 R40, RZ, RZ, 0x2800 ;  /* 0x00002800ff287424 */ /* 0x000fe200078e00ff */
[----:B------:R-:W-:Y:S01]  /*5b50*/  SHF.R.U32.HI R39, RZ, 0xe, R4 ;  /* 0x0000000eff277819 */ /* 0x000fe20000011604 */
[----:B------:R-:W0:Y:S01]  /*5b60*/  LDS.128 R20, [UR4] ;  /* 0x00000004ff147984 */ /* 0x000e220008000c00 */
        /* <DEDUP_REMOVED lines=8> */
[----:B------:R-:W-:Y:S01]  /*5bf0*/  PRMT R37, R40, 0x7610, R37 ;  /* 0x0000761028257816 */ /* 0x000fe20000000025 */
        /* <DEDUP_REMOVED lines=8> */
[----:B------:R-:W-:Y:S01]  /*5c80*/  LOP3.LUT R42, R42, 0x64006400, RZ, 0xfc, !PT ;  /* 0x640064002a2a7812 */ /* 0x000fe200078efcff */
[----:B------:R-:W-:Y:S01]  /*5c90*/  HADD2 R47, R44, -1040, -1040 ;  /* 0xe410e4102c2f7430 */ /* 0x000fe20000000000 */
[----:B------:R-:W-:Y:S01]  /*5ca0*/  SHF.R.U32.HI R24, RZ, 0xa, R24 ;  /* 0x0000000aff187819 */ /* 0x000fe20000011618 */
[-C--:B------:R-:W-:Y:S02]  /*5cb0*/  HFMA2 R40, R40, R37.reuse.H0_H0, -48, -48 ;  /* 0xd200d20028287431 */ /* 0x080fe40000040025 */
[----:B------:R-:W-:Y:S01]  /*5cc0*/  HFMA2 R42, R42, R37.H0_H0, -48, -48 ;  /* 0xd200d2002a2a7431 */ /* 0x000fe20000040025 */
[----:B------:R-:W-:-:S04]  /*5cd0*/  LOP3.LUT R24, R24, 0x1f001f, RZ, 0xc0, !PT ;  /* 0x001f001f18187812 */ /* 0x000fc800078ec0ff */
[----:B------:R-:W-:Y:S01]  /*5ce0*/  LOP3.LUT R24, R24, 0x64006400, RZ, 0xfc, !PT ;  /* 0x6400640018187812 */ /* 0x000fe200078efcff */
[-C--:B0-----:R-:W-:Y:S01]  /*5cf0*/  HFMA2.MMA R43, R39, R20.reuse, RZ ;  /* 0x00000014272b7235 */ /* 0x081fe200000000ff */
[-C--:B------:R-:W-:Y:S01]  /*5d00*/  HFMA2 R39, R41, R20.reuse, RZ.H0_H0 ;  /* 0x0000001429277231 */ /* 0x080fe200000400ff */
[----:B------:R-:W-:Y:S01]  /*5d10*/  HFMA2.MMA R44, R45, R20, RZ ;  /* 0x000000142d2c7235 */ /* 0x000fe200000000ff */
[----:B------:R-:W-:Y:S01]  /*5d20*/  HFMA2 R41, R47, R20, RZ.H0_H0 ;  /* 0x000000142f297231 */ /* 0x000fe200000400ff */
[----:B------:R-:W-:Y:S01]  /*5d30*/  SHF.R.U32.HI R20, RZ, 0xf, R25 ;  /* 0x0000000fff147819 */ /* 0x000fe20000011619 */
[----:B------:R-:W-:Y:S01]  /*5d40*/  HFMA2 R42, R42, R21, R39 ;  /* 0x000000152a2a7231 */ /* 0x000fe20000000027 */
[----:B------:R-:W-:Y:S01]  /*5d50*/  SHF.R.U32.HI R39, RZ, 0xe, R5 ;  /* 0x0000000eff277819 */ /* 0x000fe20000011605 */
[----:B------:R-:W-:Y:S01]  /*5d60*/  HADD2 R24, R24, -1040, -1040 ;  /* 0xe410e41018187430 */ /* 0x000fe20000000000 */
[----:B------:R-:W-:Y:S01]  /*5d70*/  LOP3.LUT R20, R20, 0x10001, RZ, 0xc0, !PT ;  /* 0x0001000114147812 */ /* 0x000fe200078ec0ff */
[----:B------:R-:W-:Y:S01]  /*5d80*/  HFMA2.MMA R43, R40, R21, R43 ;  /* 0x00000015282b7235 */ /* 0x000fe2000000002b */
[----:B------:R-:W-:-:S02]  /*5d90*/  SHF.R.U32.HI R47, RZ, 0xf, R27 ;  /* 0x0000000fff2f7819 */ /* 0x000fc4000001161b */
[----:B------:R-:W-:Y:S02]  /*5da0*/  LOP3.LUT R40, R26, 0x3e003e0, RZ, 0xc0, !PT ;  /* 0x03e003e01a287812 */ /* 0x000fe400078ec0ff */
[----:B------:R-:W-:Y:S02]  /*5db0*/  LOP3.LUT R39, R20, 0x20002, R39, 0xf8, !PT ;  /* 0x0002000214277812 */ /* 0x000fe400078ef827 */
[----:B------:R-:W-:Y:S02]  /*5dc0*/  LOP3.LUT R20, R47, 0x10001, RZ, 0xc0, !PT ;  /* 0x000100012f147812 */ /* 0x000fe400078ec0ff */
[----:B------:R-:W-:Y:S01]  /*5dd0*/  LOP3.LUT R46, R40, 0x64006400, RZ, 0xfc, !PT ;  /* 0x64006400282e7812 */ /* 0x000fe200078efcff */
[----:B------:R-:W-:Y:S01]  /*5de0*/  HFMA2 R43, R24, R22, R43 ;  /* 0x00000016182b7231 */ /* 0x000fe2000000002b */
[----:B------:R-:W-:Y:S02]  /*5df0*/  SHF.R.U32.HI R47, RZ, 0xe, R7 ;  /* 0x0000000eff2f7819 */ /* 0x000fe40000011607 */
[----:B------:R-:W-:-:S02]  /*5e00*/  SHF.R.U32.HI R45, RZ, 0xf, R26 ;  /* 0x0000000fff2d7819 */ /* 0x000fc4000001161a */
[----:B------:R-:W-:Y:S01]  /*5e10*/  LOP3.LUT R20, R20, 0x20002, R47, 0xf8, !PT ;  /* 0x0002000214147812 */ /* 0x000fe200078ef82f */
[----:B------:R-:W-:Y:S01]  /*5e20*/  HFMA2 R47, R46, R37.H0_H0, -48, -48 ;  /* 0xd200d2002e2f7431 */ /* 0x000fe20000040025 */
[----:B------:R-:W-:Y:S02]  /*5e30*/  SHF.R.U32.HI R46, RZ, 0xd, R9 ;  /* 0x0000000dff2e7819 */ /* 0x000fe40000011609 */
[----:B------:R-:W-:Y:S02]  /*5e40*/  SHF.R.U32.HI R25, RZ, 0xa, R25 ;  /* 0x0000000aff197819 */ /* 0x000fe40000011619 */
[----:B------:R-:W-:Y:S01]  /*5e50*/  LOP3.LUT R39, R39, 0x40004, R46, 0xf8, !PT ;  /* 0x0004000427277812 */ /* 0x000fe200078ef82e */
[----:B------:R-:W-:Y:S01]  /*5e60*/  HFMA2.MMA R44, R47, R21, R44 ;  /* 0x000000152f2c7235 */ /* 0x000fe2000000002c */
[----:B------:R-:W-:Y:S02]  /*5e70*/  LOP3.LUT R45, R45, 0x10001, RZ, 0xc0, !PT ;  /* 0x000100012d2d7812 */ /* 0x000fe400078ec0ff */
[----:B------:R-:W-:-:S02]  /*5e80*/  SHF.R.U32.HI R40, RZ, 0xe, R6 ;  /* 0x0000000eff287819 */ /* 0x000fc40000011606 */
[----:B------:R-:W-:Y:S02]  /*5e90*/  LOP3.LUT R46, R27, 0x3e003e0, RZ, 0xc0, !PT ;  /* 0x03e003e01b2e7812 */ /* 0x000fe400078ec0ff */
[----:B------:R-:W-:Y:S02]  /*5ea0*/  LOP3.LUT R25, R25, 0x1f001f, RZ, 0xc0, !PT ;  /* 0x001f001f19197812 */ /* 0x000fe400078ec0ff */
[----:B------:R-:W-:Y:S02]  /*5eb0*/  LOP3.LUT R40, R45, 0x20002, R40, 0xf8, !PT ;  /* 0x000200022d287812 */ /* 0x000fe400078ef828 */
[----:B------:R-:W-:Y:S02]  /*5ec0*/  SHF.R.U32.HI R26, RZ, 0xa, R26 ;  /* 0x0000000aff1a7819 */ /* 0x000fe4000001161a */
[----:B------:R-:W-:Y:S02]  /*5ed0*/  LOP3.LUT R46, R46, 0x64006400, RZ, 0xfc, !PT ;  /* 0x640064002e2e7812 */ /* 0x000fe400078efcff */
[----:B------:R-:W-:-:S02]  /*5ee0*/  SHF.R.U32.HI R45, RZ, 0xd, R8 ;  /* 0x0000000dff2d7819 */ /* 0x000fc40000011608 */
[----:B------:R-:W-:Y:S01]  /*5ef0*/  LOP3.LUT R25, R25, 0x64006400, RZ, 0xfc, !PT ;  /* 0x6400640019197812 */ /* 0x000fe200078efcff */
[----:B------:R-:W-:Y:S01]  /*5f00*/  HFMA2 R46, R46, R37.H0_H0, -48, -48 ;  /* 0xd200d2002e2e7431 */ /* 0x000fe20000040025 */
[----:B------:R-:W-:Y:S02]  /*5f10*/  LOP3.LUT R26, R26, 0x1f001f, RZ, 0xc0, !PT ;  /* 0x001f001f1a1a7812 */ /* 0x000fe400078ec0ff */
[----:B------:R-:W-:Y:S01]  /*5f20*/  SHF.R.U32.HI R27, RZ, 0xa, R27 ;  /* 0x0000000aff1b7819 */ /* 0x000fe2000001161b */
[----:B------:R-:W-:Y:S01]  /*5f30*/  HADD2 R25, R25, -1040, -1040 ;  /* 0xe410e41019197430 */ /* 0x000fe20000000000 */
[----:B------:R-:W-:Y:S02]  /*5f40*/  LOP3.LUT R38, R38, 0x40004, R45, 0xf8, !PT ;  /* 0x0004000426267812 */ /* 0x000fe400078ef82d */
[----:B------:R-:W-:Y:S02]  /*5f50*/  SHF.R.U32.HI R45, RZ, 0xd, R10 ;  /* 0x0000000dff2d7819 */ /* 0x000fe4000001160a */
[----:B------:R-:W-:Y:S01]  /*5f60*/  LOP3.LUT R26, R26, 0x64006400, RZ, 0xfc, !PT ;  /* 0x640064001a1a7812 */ /* 0x000fe200078efcff */
[----:B------:R-:W-:Y:S01]  /*5f70*/  HFMA2.MMA R42, R25, R22, R42 ;  /* 0x00000016192a7235 */ /* 0x000fe2000000002a */
[----:B------:R-:W-:-:S02]  /*5f80*/  LOP3.LUT R27, R27, 0x1f001f, RZ, 0xc0, !PT ;  /* 0x001f001f1b1b7812 */ /* 0x000fc400078ec0ff */
[----:B------:R-:W-:Y:S01]  /*5f90*/  LOP3.LUT R40, R40, 0x40004, R45, 0xf8, !PT ;  /* 0x0004000428287812 */ /* 0x000fe200078ef82d */
[----:B------:R-:W-:Y:S01]  /*5fa0*/  HFMA2.MMA R45, R46, R21, R41 ;  /* 0x000000152e2d7235 */ /* 0x000fe20000000029 */
[----:B------:R-:W-:Y:S01]  /*5fb0*/  LOP3.LUT R21, R27, 0x64006400, RZ, 0xfc, !PT ;  /* 0x640064001b157812 */ /* 0x000fe200078efcff */
[----:B------:R-:W-:Y:S01]  /*5fc0*/  HADD2 R41, R26, -1040, -1040 ;  /* 0xe410e4101a297430 */ /* 0x000fe20000000000 */
[----:B------:R-:W-:Y:S01]  /*5fd0*/  SHF.R.U32.HI R47, RZ, 0xd, R11 ;  /* 0x0000000dff2f7819 */ /* 0x000fe2000001160b */
[----:B------:R-:W0:Y:S02]  /*5fe0*/  LDS.128 R24, [UR4+0x10] ;  /* 0x00001004ff187984 */ /* 0x000e240008000c00 */
[----:B------:R-:W-:Y:S01]  /*5ff0*/  HFMA2 R41, R41, R22, R44 ;  /* 0x0000001629297231 */ /* 0x000fe2000000002c */
[----:B------:R-:W-:Y:S01]  /*6000*/  LOP3.LUT R44, R4, 0x1f001f, RZ, 0xc0, !PT ;  /* 0x001f001f042c7812 */ /* 0x000fe200078ec0ff */
[----:B------:R-:W-:Y:S01]  /*6010*/  HADD2 R46, R21, -1040, -1040 ;  /* 0xe410e410152e7430 */ /* 0x000fe20000000000 */
[----:B------:R-:W-:-:S02]  /*6020*/  LOP3.LUT R21, R20, 0x40004, R47, 0xf8, !PT ;  /* 0x0004000414157812 */ /* 0x000fc400078ef82f */
[----:B------:R-:W-:Y:S02]  /*6030*/  LOP3.LUT R20, R44, 0x64006400, RZ, 0xfc, !PT ;  /* 0x640064002c147812 */ /* 0x000fe400078efcff */
[----:B------:R-:W-:Y:S01]  /*6040*/  LOP3.LUT R47, R7, 0x1f001f, RZ, 0xc0, !PT ;  /* 0x001f001f072f7812 */ /* 0x000fe200078ec0ff */
[----:B------:R-:W-:Y:S01]  /*6050*/  HFMA2.MMA R44, R46, R22, R45 ;  /* 0x000000162e2c7235 */ /* 0x000fe2000000002d */
[----:B------:R-:W-:Y:S01]  /*6060*/  LOP3.LUT R46, R5, 0x1f001f, RZ, 0xc0, !PT ;  /* 0x001f001f052e7812 */ /* 0x000fe200078ec0ff */
[----:B------:R-:W-:Y:S01]  /*6070*/  HADD2 R20, R20, -1040, -1040 ;  /* 0xe410e41014147430 */ /* 0x000fe20000000000 */
[----:B------:R-:W-:Y:S02]  /*6080*/  SHF.R.U32.HI R22, RZ, 0xc, R13 ;  /* 0x0000000cff167819 */ /* 0x000fe4000001160d */
[----:B------:R-:W-:Y:S02]  /*6090*/  LOP3.LUT R46, R46, 0x64006400, RZ, 0xfc, !PT ;  /* 0x640064002e2e7812 */ /* 0x000fe400078efcff */
[----:B------:R-:W-:-:S02]  /*60a0*/  SHF.R.U32.HI R45, RZ, 0xc, R12 ;  /* 0x0000000cff2d7819 */ /* 0x000fc4000001160c */
[----:B------:R-:W-:Y:S01]  /*60b0*/  LOP3.LUT R22, R39, 0x80008, R22, 0xf8, !PT ;  /* 0x0008000827167812 */ /* 0x000fe200078ef816 */
[----:B------:R-:W-:Y:S01]  /*60c0*/  HFMA2 R39, R20, R23, R43 ;  /* 0x0000001714277231 */ /* 0x000fe2000000002b */
[----:B------:R-:W-:Y:S01]  /*60d0*/  LOP3.LUT R38, R38, 0x80008, R45, 0xf8, !PT ;  /* 0x0008000826267812 */ /* 0x000fe200078ef82d */
[----:B------:R-:W-:Y:S01]  /*60e0*/  HADD2 R49, R46, -1040, -1040 ;  /* 0xe410e4102e317430 */ /* 0x000fe20000000000 */
[----:B------:R-:W-:Y:S02]  /*60f0*/  LOP3.LUT R20, R6, 0x1f001f, RZ, 0xc0, !PT ;  /* 0x001f001f06147812 */ /* 0x000fe400078ec0ff */
[----:B------:R-:W-:Y:S02]  /*6100*/  SHF.R.U32.HI R45, RZ, 0xc, R14 ;  /* 0x0000000cff2d7819 */ /* 0x000fe4000001160e */
[----:B------:R-:W-:Y:S02]  /*6110*/  LOP3.LUT R43, R20, 0x64006400, RZ, 0xfc, !PT ;  /* 0x64006400142b7812 */ /* 0x000fe400078efcff */
[----:B------:R-:W-:Y:S01]  /*6120*/  LOP3.LUT R20, R40, 0x80008, R45, 0xf8, !PT ;  /* 0x0008000828147812 */ /* 0x000fe200078ef82d */
[----:B------:R-:W-:Y:S01]  /*6130*/  HFMA2.MMA R40, R49, R23, R42 ;  /* 0x0000001731287235 */ /* 0x000fe2000000002a */
[----:B------:R-:W-:Y:S01]  /*6140*/  LOP3.LUT R42, R4, 0x3e003e0, RZ, 0xc0, !PT ;  /* 0x03e003e0042a7812 */ /* 0x000fe200078ec0ff */
[----:B------:R-:W-:Y:S01]  /*6150*/  HADD2 R48, R43, -1040, -1040 ;  /* 0xe410e4102b307430 */ /* 0x000fe20000000000 */
[----:B------:R-:W-:-:S02]  /*6160*/  LOP3.LUT R47, R47, 0x64006400, RZ, 0xfc, !PT ;  /* 0x640064002f2f7812 */ /* 0x000fc400078efcff */
[----:B------:R-:W-:Y:S01]  /*6170*/  SHF.R.U32.HI R46, RZ, 0xc, R15 ;  /* 0x0000000cff2e7819 */ /* 0x000fe2000001160f */
[----:B------:R-:W-:Y:S01]  /*6180*/  HFMA2 R41, R48, R23, R41 ;  /* 0x0000001730297231 */ /* 0x000fe20000000029 */
[----:B------:R-:W-:Y:S01]  /*6190*/  LOP3.LUT R42, R42, 0x64006400, RZ, 0xfc, !PT ;  /* 0x640064002a2a7812 */ /* 0x000fe200078efcff */
[----:B------:R-:W-:Y:S01]  /*61a0*/  HADD2 R47, R47, -1040, -1040 ;  /* 0xe410e4102f2f7430 */ /* 0x000fe20000000000 */
[----:B------:R-:W-:Y:S02]  /*61b0*/  LOP3.LUT R21, R21, 0x80008, R46, 0xf8, !PT ;  /* 0x0008000815157812 */ /* 0x000fe400078ef82e */
[----:B------:R-:W-:Y:S01]  /*61c0*/  LOP3.LUT R43, R5, 0x3e003e0, RZ, 0xc0, !PT ;  /* 0x03e003e0052b7812 */ /* 0x000fe200078ec0ff */
[----:B------:R-:W-:Y:S01]  /*61d0*/  HFMA2 R46, R42, R37.H0_H0, -48, -48 ;  /* 0xd200d2002a2e7431 */ /* 0x000fe20000040025 */
[----:B------:R-:W-:Y:S01]  /*61e0*/  SHF.R.U32.HI R5, RZ, 0xa, R5 ;  /* 0x0000000aff057819 */ /* 0x000fe20000011605 */
[----:B------:R-:W-:Y:S01]  /*61f0*/  HFMA2.MMA R44, R47, R23, R44 ;  /* 0x000000172f2c7235 */ /* 0x000fe2000000002c */
[----:B------:R-:W-:-:S02]  /*6200*/  SHF.R.U32.HI R23, RZ, 0xa, R4 ;  /* 0x0000000aff177819 */ /* 0x000fc40000011604 */
[----:B------:R-:W-:Y:S01]  /*6210*/  LOP3.LUT R4, R6, 0x3e003e0, RZ, 0xc0, !PT ;  /* 0x03e003e006047812 */ /* 0x000fe200078ec0ff */
[----:B0-----:R-:W-:Y:S01]  /*6220*/  HFMA2.MMA R39, R46, R24, R39 ;  /* 0x000000182e277235 */ /* 0x001fe20000000027 */
        /* <DEDUP_REMOVED lines=8> */
[-C--:B------:R-:W-:Y:S01]  /*62b0*/  HFMA2.MMA R4, R43, R24.reuse, R40 ;  /* 0x000000182b047235 */ /* 0x080fe20000000028 */
[----:B------:R-:W-:Y:S01]  /*62c0*/  SHF.R.U32.HI R6, RZ, 0xa, R6 ;  /* 0x0000000aff067819 */ /* 0x000fe20000011606 */
[----:B------:R-:W-:Y:S01]  /*62d0*/  HFMA2.MMA R41, R46, R24, R41 ;  /* 0x000000182e297235 */ /* 0x000fe20000000029 */
[----:B------:R-:W-:Y:S01]  /*62e0*/  LOP3.LUT R42, R42, 0x64006400, RZ, 0xfc, !PT ;  /* 0x640064002a2a7812 */ /* 0x000fe200078efcff */
[----:B------:R-:W-:Y:S01]  /*62f0*/  HADD2 R5, R5, -1040, -1040 ;  /* 0xe410e41005057430 */ /* 0x000fe20000000000 */
[----:B------:R-:W-:Y:S02]  /*6300*/  LOP3.LUT R23, R23, 0x64006400, RZ, 0xfc, !PT ;  /* 0x6400640017177812 */ /* 0x000fe400078efcff */
[----:B------:R-:W-:Y:S01]  /*6310*/  SHF.R.U32.HI R7, RZ, 0xa, R7 ;  /* 0x0000000aff077819 */ /* 0x000fe20000011607 */
[----:B------:R-:W-:Y:S01]  /*6320*/  HFMA2 R43, R42, R37.H0_H0, -48, -48 ;  /* 0xd200d2002a2b7431 */ /* 0x000fe20000040025 */
[----:B------:R-:W-:Y:S01]  /*6330*/  LOP3.LUT R6, R6, 0x1f001f, RZ, 0xc0, !PT ;  /* 0x001f001f06067812 */ /* 0x000fe200078ec0ff */
[----:B------:R-:W-:Y:S01]  /*6340*/  HADD2 R40, R23, -1040, -1040 ;  /* 0xe410e41017287430 */ /* 0x000fe20000000000 */
[----:B------:R-:W-:Y:S01]  /*6350*/  LOP3.LUT R23, R7, 0x1f001f, RZ, 0xc0, !PT ;  /* 0x001f001f07177812 */ /* 0x000fe200078ec0ff */
[----:B------:R-:W-:Y:S01]  /*6360*/  HFMA2 R4, R5, R25, R4 ;  /* 0x0000001905047231 */ /* 0x000fe20000000004 */
[----:B------:R-:W-:Y:S01]  /*6370*/  LOP3.LUT R5, R8, 0x1f001f, RZ, 0xc0, !PT ;  /* 0x001f001f08057812 */ /* 0x000fe200078ec0ff */
[----:B------:R-:W-:Y:S01]  /*6380*/  HFMA2 R44, R43, R24, R44 ;  /* 0x000000182b2c7231 */ /* 0x000fe2000000002c */
        /* <DEDUP_REMOVED lines=11> */
[----:B------:R-:W-:Y:S01]  /*6440*/  HFMA2.MMA R41, R40, R25, R41 ;  /* 0x0000001928297235 */ /* 0x000fe20000000029 */
[----:B------:R-:W-:Y:S01]  /*6450*/  HFMA2 R44, R7, R25, R44 ;  /* 0x00000019072c7231 */ /* 0x000fe2000000002c */
[----:B------:R-:W-:Y:S01]  /*6460*/  LOP3.LUT R7, R9, 0x3e003e0, RZ, 0xc0, !PT ;  /* 0x03e003e009077812 */ /* 0x000fe200078ec0ff */
[----:B------:R-:W-:Y:S01]  /*6470*/  HADD2 R5, R6, -1040, -1040 ;  /* 0xe410e41006057430 */ /* 0x000fe20000000000 */
[----:B------:R-:W-:Y:S01]  /*6480*/  LOP3.LUT R6, R11, 0x1f001f, RZ, 0xc0, !PT ;  /* 0x001f001f0b067812 */ /* 0x000fe200078ec0ff */
[----:B------:R-:W-:Y:S01]  /*6490*/  HADD2 R40, R23, -1040, -1040 ;  /* 0xe410e41017287430 */ /* 0x000fe20000000000 */
[----:B------:R-:W-:Y:S01]  /*64a0*/  HFMA2.MMA R39, R24, R26, R39 ;  /* 0x0000001a18277235 */ /* 0x000fe20000000027 */
[----:B------:R-:W-:Y:S01]  /*64b0*/  HFMA2 R4, R5, R26, R4 ;  /* 0x0000001a05047231 */ /* 0x000fe20000000004 */
[----:B------:R-:W-:-:S02]  /*64c0*/  LOP3.LUT R5, R8, 0x3e003e0, RZ, 0xc0, !PT ;  /* 0x03e003e008057812 */ /* 0x000fc400078ec0ff */
[----:B------:R-:W-:Y:S01]  /*64d0*/  LOP3.LUT R24, R6, 0x64006400, RZ, 0xfc, !PT ;  /* 0x6400640006187812 */ /* 0x000fe200078efcff */
[----:B------:R-:W-:Y:S01]  /*64e0*/  HFMA2.MMA R43, R40, R26, R41 ;  /* 0x0000001a282b7235 */ /* 0x000fe20000000029 */
[----:B------:R-:W-:Y:S02]  /*64f0*/  LOP3.LUT R6, R5, 0x64006400, RZ, 0xfc, !PT ;  /* 0x6400640005067812 */ /* 0x000fe400078efcff */
[----:B------:R-:W-:Y:S01]  /*6500*/  LOP3.LUT R23, R10, 0x3e003e0, RZ, 0xc0, !PT ;  /* 0x03e003e00a177812 */ /* 0x000fe200078ec0ff */
[----:B------:R-:W-:Y:S01]  /*6510*/  HADD2 R41, R24, -1040, -1040 ;  /* 0xe410e41018297430 */ /* 0x000fe20000000000 */
[----:B------:R-:W-:Y:S01]  /*6520*/  LOP3.LUT R24, R7, 0x64006400, RZ, 0xfc, !PT ;  /* 0x6400640007187812 */ /* 0x000fe200078efcff */
[-C--:B------:R-:W-:Y:S01]  /*6530*/  HFMA2 R6, R6, R37.reuse.H0_H0, -48, -48 ;  /* 0xd200d20006067431 */ /* 0x080fe20000040025 */
[----:B------:R-:W-:Y:S01]  /*6540*/  LOP3.LUT R25, R11, 0x3e003e0, RZ, 0xc0, !PT ;  /* 0x03e003e00b197812 */ /* 0x000fe200078ec0ff */
[----:B------:R-:W-:Y:S01]  /*6550*/  HFMA2 R41, R41, R26, R44 ;  /* 0x0000001a29297231 */ /* 0x000fe2000000002c */
[----:B------:R-:W-:Y:S01]  /*6560*/  LOP3.LUT R40, R23, 0x64006400, RZ, 0xfc, !PT ;  /* 0x6400640017287812 */ /* 0x000fe200078efcff */
[----:B------:R-:W-:Y:S01]  /*6570*/  HFMA2 R45, R24, R37.H0_H0, -48, -48 ;  /* 0xd200d200182d7431 */ /* 0x000fe20000040025 */
[----:B------:R-:W-:Y:S01]  /*6580*/  LOP3.LUT R42, R25, 0x64006400, RZ, 0xfc, !PT ;  /* 0x64006400192a7812 */ /* 0x000fe200078efcff */
[----:B------:R-:W-:Y:S01]  /*6590*/  HFMA2.MMA R44, R6, R27, R39 ;  /* 0x0000001b062c7235 */ /* 0x000fe20000000027 */
[----:B------:R-:W-:Y:S01]  /*65a0*/  LOP3.LUT R24, R13, 0x3e003e0, RZ, 0xc0, !PT ;  /* 0x03e003e00d187812 */ /* 0x000fe200078ec0ff */
[----:B------:R-:W-:Y:S01]  /*65b0*/  HFMA2 R45, R45, R27, R4 ;  /* 0x0000001b2d2d7231 */ /* 0x000fe20000000004 */
[----:B------:R-:W-:Y:S01]  /*65c0*/  LOP3.LUT R23, R12, 0x3e003e0, RZ, 0xc0, !PT ;  /* 0x03e003e00c177812 */ /* 0x000fe200078ec0ff */
[----:B------:R-:W0:Y:S01]  /*65d0*/  LDS.128 R4, [UR4+0x20] ;  /* 0x00002004ff047984 */ /* 0x000e220008000c00 */
[-C--:B------:R-:W-:Y:S01]  /*65e0*/  HFMA2 R40, R40, R37.reuse.H0_H0, -48, -48 ;  /* 0xd200d20028287431 */ /* 0x080fe20000040025 */
[----:B------:R-:W-:Y:S01]  /*65f0*/  LOP3.LUT R25, R14, 0x3e003e0, RZ, 0xc0, !PT ;  /* 0x03e003e00e197812 */ /* 0x000fe200078ec0ff */
[----:B------:R-:W-:Y:S01]  /*6600*/  HFMA2 R42, R42, R37.H0_H0, -48, -48 ;  /* 0xd200d2002a2a7431 */ /* 0x000fe20000040025 */
[----:B------:R-:W-:-:S02]  /*6610*/  LOP3.LUT R26, R15, 0x3e003e0, RZ, 0xc0, !PT ;  /* 0x03e003e00f1a7812 */ /* 0x000fc400078ec0ff */
[----:B------:R-:W-:Y:S01]  /*6620*/  LOP3.LUT R48, R25, 0x64006400, RZ, 0xfc, !PT ;  /* 0x6400640019307812 */ /* 0x000fe200078efcff */
[----:B------:R-:W-:Y:S01]  /*6630*/  HFMA2 R41, R42, R27, R41 ;  /* 0x0000001b2a297231 */ /* 0x000fe20000000029 */
[----:B------:R-:W-:Y:S01]  /*6640*/  HFMA2.MMA R43, R40, R27, R43 ;  /* 0x0000001b282b7235 */ /* 0x000fe2000000002b */
[----:B------:R-:W-:Y:S02]  /*6650*/  LOP3.LUT R42, R24, 0x64006400, RZ, 0xfc, !PT ;  /* 0x64006400182a7812 */ /* 0x000fe400078efcff */
[----:B------:R-:W-:Y:S01]  /*6660*/  LOP3.LUT R40, R23, 0x64006400, RZ, 0xfc, !PT ;  /* 0x6400640017287812 */ /* 0x000fe200078efcff */
[-C--:B------:R-:W-:Y:S01]  /*6670*/  HFMA2 R25, R48, R37.reuse.H0_H0, -48, -48 ;  /* 0xd200d20030197431 */ /* 0x080fe20000040025 */
[----:B------:R-:W-:Y:S01]  /*6680*/  LOP3.LUT R24, R26, 0x64006400, RZ, 0xfc, !PT ;  /* 0x640064001a187812 */ /* 0x000fe200078efcff */
[-C--:B------:R-:W-:Y:S01]  /*6690*/  HFMA2 R23, R42, R37.reuse.H0_H0, -48, -48 ;  /* 0xd200d2002a177431 */ /* 0x080fe20000040025 */
[----:B------:R-:W-:Y:S01]  /*66a0*/  SHF.R.U32.HI R8, RZ, 0xa, R8 ;  /* 0x0000000aff087819 */ /* 0x000fe20000011608 */
[----:B------:R-:W-:Y:S01]  /*66b0*/  HFMA2 R39, R40, R37.H0_H0, -48, -48 ;  /* 0xd200d20028277431 */ /* 0x000fe20000040025 */
        /* <DEDUP_REMOVED lines=8> */
[----:B------:R-:W-:-:S03]  /*6740*/  SHF.R.U32.HI R11, RZ, 0xa, R11 ;  /* 0x0000000aff0b7819 */ /* 0x000fc6000001160b */
[----:B------:R-:W-:Y:S01]  /*6750*/  HADD2 R10, R10, -1040, -1040 ;  /* 0xe410e4100a0a7430 */ /* 0x000fe20000000000 */
[----:B------:R-:W-:-:S04]  /*6760*/  LOP3.LUT R11, R11, 0x1f001f, RZ, 0xc0, !PT ;  /* 0x001f001f0b0b7812 */ /* 0x000fc800078ec0ff */
[----:B------:R-:W-:Y:S02]  /*6770*/  LOP3.LUT R11, R11, 0x64006400, RZ, 0xfc, !PT ;  /* 0x640064000b0b7812 */ /* 0x000fe400078efcff */
[----:B--2---:R-:W-:Y:S02]  /*6780*/  LOP3.LUT R47, R18, 0x3e003e0, RZ, 0xc0, !PT ;  /* 0x03e003e0122f7812 */ /* 0x004fe400078ec0ff */
        /* <DEDUP_REMOVED lines=10> */
[----:B------:R-:W-:Y:S01]  /*6830*/  SHF.R.U32.HI R47, RZ, 0xb, R17 ;  /* 0x0000000bff2f7819 */ /* 0x000fe20000011611 */
[-C--:B------:R-:W-:Y:S02]  /*6840*/  HFMA2 R26, R46, R37.reuse.H0_H0, -48, -48 ;  /* 0xd200d2002e1a7431 */ /* 0x080fe40000040025 */
[----:B------:R-:W-:Y:S01]  /*6850*/  HFMA2 R42, R48, R37.H0_H0, -48, -48 ;  /* 0xd200d200302a7431 */ /* 0x000fe20000040025 */
[----:B------:R-:W-:Y:S01]  /*6860*/  SHF.R.U32.HI R37, RZ, 0xb, R16 ;  /* 0x0000000bff257819 */ /* 0x000fe20000011610 */
[----:B------:R-:W-:Y:S01]  /*6870*/  HADD2 R46, R9, -1040, -1040 ;  /* 0xe410e410092e7430 */ /* 0x000fe20000000000 */
[----:B------:R-:W-:-:S02]  /*6880*/  LOP3.LUT R9, R13, 0x1f001f, RZ, 0xc0, !PT ;  /* 0x001f001f0d097812 */ /* 0x000fc400078ec0ff */
[----:B------:R-:W-:Y:S01]  /*6890*/  LOP3.LUT R38, R38, 0x100010, R37, 0xf8, !PT ;  /* 0x0010001026267812 */ /* 0x000fe200078ef825 */
[----:B0-----:R-:W-:Y:S01]  /*68a0*/  HFMA2 R45, R46, R4, R45 ;  /* 0x000000042e2d7231 */ /* 0x001fe2000000002d */
[----:B------:R-:W-:Y:S02]  /*68b0*/  SHF.R.U32.HI R37, RZ, 0xb, R18 ;  /* 0x0000000bff257819 */ /* 0x000fe40000011612 */
[----:B------:R-:W-:Y:S02]  /*68c0*/  LOP3.LUT R9, R9, 0x64006400, RZ, 0xfc, !PT ;  /* 0x6400640009097812 */ /* 0x000fe400078efcff */
[----:B------:R-:W-:Y:S01]  /*68d0*/  LOP3.LUT R20, R20, 0x100010, R37, 0xf8, !PT ;  /* 0x0010001014147812 */ /* 0x000fe200078ef825 */
[----:B------:R-:W-:Y:S01]  /*68e0*/  HADD2 R37, R8, -1040, -1040 ;  /* 0xe410e41008257430 */ /* 0x000fe20000000000 */
[----:B------:R-:W-:Y:S02]  /*68f0*/  LOP3.LUT R8, R12, 0x1f001f, RZ, 0xc0, !PT ;  /* 0x001f001f0c087812 */ /* 0x000fe400078ec0ff */
[----:B------:R-:W-:-:S02]  /*6900*/  LOP3.LUT R22, R22, 0x100010, R47, 0xf8, !PT ;  /* 0x0010001016167812 */ /* 0x000fc400078ef82f */
[----:B------:R-:W-:Y:S01]  /*6910*/  LOP3.LUT R8, R8, 0x64006400, RZ, 0xfc, !PT ;  /* 0x6400640008087812 */ /* 0x000fe200078efcff */
[-C--:B------:R-:W-:Y:S01]  /*6920*/  HFMA2.MMA R44, R37, R4.reuse, R44 ;  /* 0x00000004252c7235 */ /* 0x080fe2000000002c */
[----:B------:R-:W-:Y:S01]  /*6930*/  SHF.R.U32.HI R46, RZ, 0xb, R19 ;  /* 0x0000000bff2e7819 */ /* 0x000fe20000011613 */
[----:B------:R-:W-:Y:S01]  /*6940*/  HFMA2.MMA R37, R10, R4, R43 ;  /* 0x000000040a257235 */ /* 0x000fe2000000002b */
[----:B------:R-:W-:Y:S01]  /*6950*/  HADD2 R10, R9, -1040, -1040 ;  /* 0xe410e410090a7430 */ /* 0x000fe20000000000 */
[----:B------:R-:W-:Y:S01]  /*6960*/  LOP3.LUT R9, R15, 0x1f001f, RZ, 0xc0, !PT ;  /* 0x001f001f0f097812 */ /* 0x000fe200078ec0ff */
[----:B------:R-:W-:Y:S01]  /*6970*/  HADD2 R47, R8, -1040, -1040 ;  /* 0xe410e410082f7430 */ /* 0x000fe20000000000 */
[----:B------:R-:W-:Y:S02]  /*6980*/  LOP3.LUT R8, R14, 0x1f001f, RZ, 0xc0, !PT ;  /* 0x001f001f0e087812 */ /* 0x000fe400078ec0ff */
[----:B------:R-:W-:Y:S02]  /*6990*/  LOP3.LUT R9, R9, 0x64006400, RZ, 0xfc, !PT ;  /* 0x6400640009097812 */ /* 0x000fe400078efcff */
[-C--:B------:R-:W-:Y:S01]  /*69a0*/  HFMA2 R43, R47, R5.reuse, R44 ;  /* 0x000000052f2b7231 */ /* 0x080fe2000000002c */
[----:B------:R-:W-:Y:S01]  /*69b0*/  LOP3.LUT R8, R8, 0x64006400, RZ, 0xfc, !PT ;  /* 0x6400640008087812 */ /* 0x000fe200078efcff */
[----:B------:R-:W-:Y:S01]  /*69c0*/  HADD2 R44, R11, -1040, -1040 ;  /* 0xe410e4100b2c7430 */ /* 0x000fe20000000000 */
[----:B------:R-:W-:Y:S01]  /*69d0*/  LOP3.LUT R21, R21, 0x100010, R46, 0xf8, !PT ;  /* 0x0010001015157812 */ /* 0x000fe200078ef82e */
[----:B------:R-:W-:Y:S01]  /*69e0*/  HADD2 R46, R9, -1040, -1040 ;  /* 0xe410e410092e7430 */ /* 0x000fe20000000000 */
[----:B------:R-:W-:Y:S01]  /*69f0*/  SHF.R.U32.HI R12, RZ, 0xa, R12 ;  /* 0x0000000aff0c7819 */ /* 0x000fe2000001160c */
[----:B------:R-:W-:Y:S01]  /*6a00*/  HFMA2.MMA R43, R39, R6, R43 ;  /* 0x00000006272b7235 */ /* 0x000fe2000000002b */
[----:B------:R-:W-:Y:S01]  /*6a10*/  SHF.R.U32.HI R15, RZ, 0xa, R15 ;  /* 0x0000000aff0f7819 */ /* 0x000fe2000001160f */
[----:B------:R-:W-:Y:S01]  /*6a20*/  HFMA2.MMA R41, R44, R4, R41 ;  /* 0x000000042c297235 */ /* 0x000fe20000000029 */
[-C--:B------:R-:W-:Y:S01]  /*6a30*/  HFMA2 R4, R10, R5.reuse, R45 ;  /* 0x000000050a047231 */ /* 0x080fe2000000002d */
[----:B------:R-:W-:Y:S01]  /*6a40*/  LOP3.LUT R12, R12, 0x1f001f, RZ, 0xc0, !PT ;  /* 0x001f001f0c0c7812 */ /* 0x000fe200078ec0ff */
[----:B------:R-:W-:Y:S01]  /*6a50*/  HADD2 R44, R8, -1040, -1040 ;  /* 0xe410e410082c7430 */ /* 0x000fe20000000000 */
[----:B------:R-:W-:Y:S01]  /*6a60*/  SHF.R.U32.HI R14, RZ, 0xa, R14 ;  /* 0x0000000aff0e7819 */ /* 0x000fe2000001160e */
[----:B------:R-:W0:Y:S01]  /*6a70*/  LDS.128 R8, [UR4+0x30] ;  /* 0x00003004ff087984 */ /* 0x000e220008000c00 */
[----:B------:R-:W-:Y:S01]  /*6a80*/  LOP3.LUT R15, R15, 0x1f001f, RZ, 0xc0, !PT ;  /* 0x001f001f0f0f7812 */ /* 0x000fe200078ec0ff */
[-C--:B------:R-:W-:Y:S01]  /*6a90*/  HFMA2 R4, R23, R6.reuse, R4 ;  /* 0x0000000617047231 */ /* 0x080fe20000000004 */
[----:B------:R-:W-:Y:S01]  /*6aa0*/  LOP3.LUT R12, R12, 0x64006400, RZ, 0xfc, !PT ;  /* 0x640064000c0c7812 */ /* 0x000fe200078efcff */
[----:B------:R-:W-:Y:S01]  /*6ab0*/  HFMA2.MMA R37, R44, R5, R37 ;  /* 0x000000052c257235 */ /* 0x000fe20000000025 */
[----:B------:R-:W-:Y:S01]  /*6ac0*/  LOP3.LUT R14, R14, 0x1f001f, RZ, 0xc0, !PT ;  /* 0x001f001f0e0e7812 */ /* 0x000fe200078ec0ff */
[----:B------:R-:W-:Y:S01]  /*6ad0*/  HFMA2 R5, R46, R5, R41 ;  /* 0x000000052e057231 */ /* 0x000fe20000000029 */
[----:B------:R-:W-:Y:S01]  /*6ae0*/  SHF.R.U32.HI R13, RZ, 0xa, R13 ;  /* 0x0000000aff0d7819 */ /* 0x000fe2000001160d */
[----:B------:R-:W-:Y:S01]  /*6af0*/  HADD2 R12, R12, -1040, -1040 ;  /* 0xe410e4100c0c7430 */ /* 0x000fe20000000000 */
[----:B------:R-:W-:Y:S01]  /*6b00*/  LOP3.LUT R15, R15, 0x64006400, RZ, 0xfc, !PT ;  /* 0x640064000f0f7812 */ /* 0x000fe200078efcff */
[----:B------:R-:W-:Y:S01]  /*6b10*/  HFMA2 R5, R27, R6, R5 ;  /* 0x000000061b057231 */ /* 0x000fe20000000005 */
[----:B------:R-:W-:Y:S01]  /*6b20*/  LOP3.LUT R39, R16, 0x1f001f, RZ, 0xc0, !PT ;  /* 0x001f001f10277812 */ /* 0x000fe200078ec0ff */
[----:B------:R-:W-:Y:S01]  /*6b30*/  HFMA2.MMA R37, R25, R6, R37 ;  /* 0x0000000619257235 */ /* 0x000fe20000000025 */
[----:B------:R-:W-:Y:S01]  /*6b40*/  LOP3.LUT R14, R14, 0x64006400, RZ, 0xfc, !PT ;  /* 0x640064000e0e7812 */ /* 0x000fe200078efcff */
[----:B------:R-:W-:Y:S01]  /*6b50*/  HADD2 R6, R15, -1040, -1040 ;  /* 0xe410e4100f067430 */ /* 0x000fe20000000000 */
[----:B------:R-:W-:Y:S01]  /*6b60*/  LOP3.LUT R13, R13, 0x1f001f, RZ, 0xc0, !PT ;  /* 0x001f001f0d0d7812 */ /* 0x000fe200078ec0ff */
[-C--:B------:R-:W-:Y:S01]  /*6b70*/  HFMA2.MMA R43, R12, R7.reuse, R43 ;  /* 0x000000070c2b7235 */ /* 0x080fe2000000002b */
[----:B------:R-:W-:Y:S01]  /*6b80*/  LOP3.LUT R39, R39, 0x64006400, RZ, 0xfc, !PT ;  /* 0x6400640027277812 */ /* 0x000fe200078efcff */
[----:B------:R-:W-:Y:S01]  /*6b90*/  HADD2 R14, R14, -1040, -1040 ;  /* 0xe410e4100e0e7430 */ /* 0x000fe20000000000 */
[----:B------:R-:W-:Y:S01]  /*6ba0*/  LOP3.LUT R44, R18, 0x1f001f, RZ, 0xc0, !PT ;  /* 0x001f001f122c7812 */ /* 0x000fe200078ec0ff */
[----:B------:R-:W-:Y:S01]  /*6bb0*/  HFMA2 R5, R6, R7, R5 ;  /* 0x0000000706057231 */ /* 0x000fe20000000005 */
[----:B------:R-:W-:Y:S01]  /*6bc0*/  LOP3.LUT R13, R13, 0x64006400, RZ, 0xfc, !PT ;  /* 0x640064000d0d7812 */ /* 0x000fe200078efcff */
[----:B------:R-:W-:Y:S01]  /*6bd0*/  HADD2 R6, R39, -1040, -1040 ;  /* 0xe410e41027067430 */ /* 0x000fe20000000000 */
[----:B------:R-:W-:Y:S01]  /*6be0*/  LOP3.LUT R41, R17, 0x1f001f, RZ, 0xc0, !PT ;  /* 0x001f001f11297812 */ /* 0x000fe200078ec0ff */
        /* <DEDUP_REMOVED lines=14> */
[-C--:B0-----:R-:W-:Y:S01]  /*6cd0*/  HFMA2.MMA R43, R6, R8.reuse, R43 ;  /* 0x00000008062b7235 */ /* 0x081fe2000000002b */
[-C--:B------:R-:W-:Y:S01]  /*6ce0*/  HFMA2 R13, R13, R8.reuse, R4 ;  /* 0x000000080d0d7231 */ /* 0x080fe20000000004 */
[----:B------:R-:W-:Y:S01]  /*6cf0*/  HFMA2.MMA R12, R12, R8, R37 ;  /* 0x000000080c0c7235 */ /* 0x000fe20000000025 */
[----:B------:R-:W-:Y:S01]  /*6d00*/  HFMA2 R8, R14, R8, R5 ;  /* 0x000000080e087231 */ /* 0x000fe20000000005 */
[----:B------:R-:W-:Y:S01]  /*6d10*/  LOP3.LUT R18, R18, 0x1f001f, RZ, 0xc0, !PT ;  /* 0x001f001f12127812 */ /* 0x000fe200078ec0ff */
[----:B------:R-:W-:Y:S01]  /*6d20*/  HADD2 R16, R16, -1040, -1040 ;  /* 0xe410e41010107430 */ /* 0x000fe20000000000 */
[----:B------:R-:W-:Y:S01]  /*6d30*/  SHF.R.U32.HI R17, RZ, 0xa, R17 ;  /* 0x0000000aff117819 */ /* 0x000fe20000011611 */
[-C--:B------:R-:W-:Y:S01]  /*6d40*/  HFMA2 R13, R26, R9.reuse, R13 ;  /* 0x000000091a0d7231 */ /* 0x080fe2000000000d */
[-C--:B------:R-:W-:Y:S01]  /*6d50*/  HFMA2.MMA R5, R40, R9.reuse, R43 ;  /* 0x0000000928057235 */ /* 0x080fe2000000002b */
[----:B------:R-:W-:Y:S01]  /*6d60*/  LOP3.LUT R18, R18, 0x64006400, RZ, 0xfc, !PT ;  /* 0x6400640012127812 */ /* 0x000fe200078efcff */
[----:B------:R-:W-:Y:S01]  /*6d70*/  HFMA2.MMA R12, R24, R9, R12 ;  /* 0x00000009180c7235 */ /* 0x000fe2000000000c */
[----:B------:R-:W-:Y:S01]  /*6d80*/  LOP3.LUT R17, R17, 0x1f001f, RZ, 0xc0, !PT ;  /* 0x001f001f11117812 */ /* 0x000fe200078ec0ff */
[----:B------:R-:W-:Y:S01]  /*6d90*/  HFMA2 R8, R42, R9, R8 ;  /* 0x000000092a087231 */ /* 0x000fe20000000008 */
[----:B------:R-:W-:Y:S01]  /*6da0*/  LOP3.LUT R38, R38, 0x64006400, RZ, 0xfc, !PT ;  /* 0x6400640026267812 */ /* 0x000fe200078efcff */
[----:B------:R-:W-:Y:S01]  /*6db0*/  HADD2 R7, R18, -1040, -1040 ;  /* 0xe410e41012077430 */ /* 0x000fe20000000000 */
[----:B------:R-:W-:Y:S01]  /*6dc0*/  SHF.R.U32.HI R19, RZ, 0xa, R19 ;  /* 0x0000000aff137819 */ /* 0x000fe20000011613 */
[-C--:B------:R-:W-:Y:S01]  /*6dd0*/  HFMA2.MMA R5, R16, R10.reuse, R5 ;  /* 0x0000000a10057235 */ /* 0x080fe20000000005 */
[----:B------:R-:W-:Y:S01]  /*6de0*/  LOP3.LUT R17, R17, 0x64006400, RZ, 0xfc, !PT ;  /* 0x6400640011117812 */ /* 0x000fe200078efcff */
[----:B------:R-:W-:Y:S01]  /*6df0*/  HADD2 R38, R38, -1040, -1040 ;  /* 0xe410e41026267430 */ /* 0x000fe20000000000 */
[----:B------:R-:W-:Y:S01]  /*6e00*/  LOP3.LUT R19, R19, 0x1f001f, RZ, 0xc0, !PT ;  /* 0x001f001f13137812 */ /* 0x000fe200078ec0ff */
[----:B------:R-:W-:Y:S01]  /*6e10*/  HFMA2.MMA R12, R7, R10, R12 ;  /* 0x0000000a070c7235 */ /* 0x000fe2000000000c */
[----:B------:R-:W-:Y:S01]  /*6e20*/  LOP3.LUT R20, R20, 0x64006400, RZ, 0xfc, !PT ;  /* 0x6400640014147812 */ /* 0x000fe200078efcff */
[----:B------:R-:W-:Y:S01]  /*6e30*/  HADD2 R4, R17, -1040, -1040 ;  /* 0xe410e41011047430 */ /* 0x000fe20000000000 */
[----:B------:R-:W-:Y:S01]  /*6e40*/  LOP3.LUT R22, R22, 0x64006400, RZ, 0xfc, !PT ;  /* 0x6400640016167812 */ /* 0x000fe200078efcff */
[----:B------:R-:W-:Y:S01]  /*6e50*/  HFMA2.MMA R5, R38, R11, R5 ;  /* 0x0000000b26057235 */ /* 0x000fe20000000005 */
[----:B------:R-:W-:Y:S01]  /*6e60*/  LOP3.LUT R19, R19, 0x64006400, RZ, 0xfc, !PT ;  /* 0x6400640013137812 */ /* 0x000fe200078efcff */
[----:B------:R-:W-:Y:S01]  /*6e70*/  HADD2 R7, R20, -1040, -1040 ;  /* 0xe410e41014077430 */ /* 0x000fe20000000000 */
[----:B------:R-:W-:Y:S01]  /*6e80*/  LOP3.LUT R21, R21, 0x64006400, RZ, 0xfc, !PT ;  /* 0x6400640015157812 */ /* 0x000fe200078efcff */
[----:B------:R-:W-:Y:S01]  /*6e90*/  HFMA2 R13, R4, R10, R13 ;  /* 0x0000000a040d7231 */ /* 0x000fe2000000000d */
[----:B------:R-:W-:Y:S01]  /*6ea0*/  PRMT R4, R2, 0x7610, R0 ;  /* 0x0000761002047816 */ /* 0x000fe20000000000 */
[----:B------:R-:W-:-:S02]  /*6eb0*/  HADD2 R22, R22, -1040, -1040 ;  /* 0xe410e41016167430 */ /* 0x000fc40000000000 */
[----:B------:R-:W-:Y:S01]  /*6ec0*/  HADD2 R19, R19, -1040, -1040 ;  /* 0xe410e41013137430 */ /* 0x000fe20000000000 */
[----:B------:R-:W-:Y:S01]  /*6ed0*/  HFMA2.MMA R12, R7, R11, R12 ;  /* 0x0000000b070c7235 */ /* 0x000fe2000000000c */
[----:B------:R-:W-:Y:S02]  /*6ee0*/  HFMA2 R13, R22, R11, R13 ;  /* 0x0000000b160d7231 */ /* 0x000fe4000000000d */
[----:B------:R-:W-:Y:S02]  /*6ef0*/  HFMA2 R8, R19, R10, R8 ;  /* 0x0000000a13087231 */ /* 0x000fe40000000008 */
[----:B------:R-:W-:Y:S02]  /*6f00*/  HADD2 R21, R21, -1040, -1040 ;  /* 0xe410e41015157430 */ /* 0x000fe40000000000 */
[----:B------:R-:W-:Y:S02]  /*6f10*/  HADD2 R5, R5.H0_H0, R5.H1_H1 ;  /* 0x3000000505057230 */ /* 0x000fe40000000800 */
[----:B------:R-:W-:-:S02]  /*6f20*/  HADD2 R13, R13.H0_H0, R13.H1_H1 ;  /* 0x3000000d0d0d7230 */ /* 0x000fc40000000800 */
        /* <DEDUP_REMOVED lines=8> */
.L_x_4747:
[----:B------:R-:W-:Y:S01]  /*6fb0*/  ISETP.LT.AND P0, PT, R36, R33, PT ;  /* 0x000000212400720c */ /* 0x000fe20003f01270 */
[----:B------:R-:W-:Y:S01]  /*6fc0*/  UIADD3 UR4, UR4, 0x40, URZ ;  /* 0x0000004004047890 */ /* 0x000fe2000fffe03f */
[----:B-----5:R-:W-:Y:S01]  /*6fd0*/  IMAD.WIDE R24, R31, 0x4, R34 ;  /* 0x000000041f187825 */ /* 0x020fe200078e0222 */
[----:B------:R-:W-:-:S10]  /*6fe0*/  MOV R20, R36 ;  /* 0x0000002400147202 */ /* 0x000fd40000000f00 */
[----:B------:R-:W-:Y:S05]  /*6ff0*/  @!P2 BRA P0, `(.L_x_4748) ;  /* 0xffffffe80064a947 */ /* 0x000fea000003ffff */
.L_x_4746:
[----:B------:R-:W-:Y:S05]  /*7000*/  @P1 EXIT ;  /* 0x000000000000194d */ /* 0x000fea0003800000 */
[----:B------:R-:W1:Y:S01]  /*7010*/  S2R R0, SR_CTAID.X ;  /* 0x0000000000007919 */ /* 0x000e620000002500 */
[----:B------:R-:W2:Y:S01]  /*7020*/  S2UR UR4, SR_CTAID.Y ;  /* 0x00000000000479c3 */ /* 0x000ea20000002600 */
[----:B------:R-:W-:Y:S01]  /*7030*/  HMUL2 R29, R29, R32.H0_H0 ;  /* 0x200000201d1d7232 */ /* 0x000fe20000000000 */
[----:B------:R-:W1:Y:S06]  /*7040*/  S2R R5, SR_TID.X ;  /* 0x0000000000057919 */ /* 0x000e6c0000002100 */
[----:B------:R-:W3:Y:S01]  /*7050*/  LDC.64 R2, c[0x0][0x230] ;  /* 0x00008c00ff027b82 */ /* 0x000ee20000000a00 */
[----:B-1----:R-:W-:-:S04]  /*7060*/  IMAD R0, R0, 0x40, R5 ;  /* 0x0000004000007824 */ /* 0x002fc800078e0205 */
[----:B------:R-:W-:-:S04]  /*7070*/  IMAD.SHL.U32 R0, R0, 0x4, RZ ;  /* 0x0000000400007824 */ /* 0x000fc800078e00ff */
        /* <DEDUP_REMOVED lines=10> */
.L_x_4752:
[----:B------:R-:W1:Y:S02]  /*7120*/  LDS R2, [R0] ;  /* 0x0000000000027984 */ /* 0x000e640000000800 */
[----:B-1----:R-:W-:-:S06]  /*7130*/  HADD2 R3, R2, R29 ;  /* 0x0000001d02037230 */ /* 0x002fcc0000000000 */
[----:B------:R-:W1:Y:S02]  /*7140*/  ATOMS.CAST.SPIN R3, [R0], R2, R3 ;  /* 0x000000020003738d */ /* 0x000e640001800003 */
[----:B-1----:R-:W-:-:S13]  /*7150*/  ISETP.EQ.U32.AND P0, PT, R3, 0x1, PT ;  /* 0x000000010300780c */ /* 0x002fda0003f02070 */
[----:B------:R-:W-:Y:S05]  /*7160*/  @!P0 BRA `(.L_x_4752) ;  /* 0xfffffffc00ec8947 */ /* 0x000fea000383ffff */
[----:B------:R-:W-:Y:S05]  /*7170*/  BRA `(.L_x_4750) ;  /* 0x00000000000c7947 */ /* 0x000fea0003800000 */
.L_x_4751:
[----:B------:R-:W2:Y:S02]  /*7180*/  LD.E R0, desc[UR6][R4.64] ;  /* 0x0000000604007980 */ /* 0x000ea4000c101900 */
[----:B--2---:R-:W-:-:S05]  /*7190*/  IADD3 R3, R29, R0, RZ ;  /* 0x000000001d037210 */ /* 0x004fca0007ffe0ff */
[----:B------:R1:W-:Y:S02]  /*71a0*/  ST.E desc[UR6][R4.64], R3 ;  /* 0x0000000304007985 */ /* 0x0003e4000c101906 */
.L_x_4750:
[----:B------:R-:W-:Y:S05]  /*71b0*/  BSYNC B0 ;  /* 0x0000000000007941 */ /* 0x000fea0003800000 */
.L_x_4749:
[----:B------:R2:W-:Y:S02]  /*71c0*/  ATOM.E.ADD.F16x2.RN.STRONG.GPU P0, RZ, desc[UR6][R4.64+0x4], R7 ;  /* 0x0000040704ff79a2 */ /* 0x0005e4000810e1c6 */
[----:B--2---:R-:W-:Y:S05]  /*71d0*/  @P0 EXIT ;  /* 0x000000000000094d */ /* 0x004fea0003800000 */
[----:B------:R-:W2:Y:S02]  /*71e0*/  QSPC.E.S P0, RZ, [R4+0x4] ;  /* 0x0000040004ff73aa */ /* 0x000ea40000000500 */
[----:B--2---:R-:W-:Y:S05]  /*71f0*/  @!P0 BRA `(.L_x_4753) ;  /* 0x0000000000208947 */ /* 0x004fea0003800000 */
[----:B------:R-:W-:-:S05]  /*7200*/  IMAD.MOV.U32 R2, RZ, RZ, R4 ;  /* 0x000000ffff027224 */ /* 0x000fca00078e0004 */
[----:B------:R-:W-:-:S07]  /*7210*/  MOV R0, R2 ;  /* 0x0000000200007202 */ /* 0x000fce0000000f00 */
.L_x_4754:
[----:B------:R-:W1:Y:S02]  /*7220*/  LDS R2, [R0+0x4] ;  /* 0x0000040000027984 */ /* 0x000e640000000800 */
[----:B-1----:R-:W-:-:S10]  /*7230*/  HFMA2.MMA R3, R2, 1, 1, R7 ;  /* 0x3c003c0002037835 */ /* 0x002fd40000000007 */
[----:B------:R-:W1:Y:S02]  /*7240*/  ATOMS.CAST.SPIN R3, [R0+0x4], R2, R3 ;  /* 0x000004020003738d */ /* 0x000e640001800003 */
[----:B-1----:R-:W-:-:S13]  /*7250*/  ISETP.EQ.U32.AND P0, PT, R3, 0x1, PT ;  /* 0x000000010300780c */ /* 0x002fda0003f02070 */
[----:B------:R-:W-:Y:S05]  /*7260*/  @!P0 BRA `(.L_x_4754) ;  /* 0xfffffffc00ec8947 */ /* 0x000fea000383ffff */
[----:B------:R-:W-:Y:S05]  /*7270*/  EXIT ;  /* 0x000000000000794d */ /* 0x000fea0003800000 */
.L_x_4753:
[----:B------:R-:W1:Y:S02]  /*7280*/  LD.E R0, desc[UR6][R4.64+0x4] ;  /* 0x0000040604007980 */ /* 0x000e64000c101900 */
[----:B-1----:R-:W-:-:S05]  /*7290*/  IMAD.IADD R3, R7, 0x1, R0 ;  /* 0x0000000107037824 */ /* 0x002fca00078e0200 */
[----:B------:R-:W-:Y:S01]  /*72a0*/  ST.E desc[UR6][R4.64+0x4], R3 ;  /* 0x0000040304007985 */ /* 0x000fe2000c101906 */
[----:B------:R-:W-:Y:S05]  /*72b0*/  EXIT ;  /* 0x000000000000794d */ /* 0x000fea0003800000 */
.L_x_4755:
        /* <DEDUP_REMOVED lines=12> */
.L_x_5255:


//--------------------- .text._Z23gemm_half_q_half_kernelILi1ELi152ELb1ELb1ELi64EEvPK6__halfPKjS4_S2_PS0_iiiiPKtS7_iiiiiibS2_i --------------------------
	.section	.text._Z23gemm_half_q_half_kernelILi1ELi152ELb1ELb1ELi64EEvPK6__halfPKjS4_S2_PS0_iiiiPKtS7_iiiiiibS2_i,"ax",@progbits
	.align	128
        .global         _Z23gemm_half_q_half_kernelILi1ELi152ELb1ELb1ELi64EEvPK6__halfPKjS4_S2_PS0_iiiiPKtS7_iiiiiibS2_i
        .type           _Z23gemm_half_q_half_kernelILi1ELi152ELb1ELb1ELi64EEvPK6__halfPKjS4_S2_PS0_iiiiPKtS7_iiiiiibS2_i,@function
        .size           _Z23gemm_half_q_half_kernelILi1ELi152ELb1ELb1ELi64EEvPK6__halfPKjS4_S2_PS0_iiiiPKtS7_iiiiiibS2_i,(.L_x_5256 - _Z23gemm_half_q_half_kernelILi1ELi152ELb1ELb1ELi64EEvPK6__halfPKjS4_S2_PS0_iiiiPKtS7_iiiiiibS2_i)
        .other          _Z23gemm_half_q_half_kernelILi1ELi152ELb1ELb1ELi64EEvPK6__halfPKjS4_S2_PS0_iiiiPKtS7_iiiiiibS2_i,@"STO_CUDA_ENTRY STV_DEFAULT"
_Z23gemm_half_q_half_kernelILi1ELi152ELb1ELb1ELi64EEvPK6__halfPKjS4_S2_PS0_iiiiPKtS7_iiiiiibS2_i:
.text._Z23gemm_half_q_half_kernelILi1ELi152ELb1ELb1ELi64EEvPK6__halfPKjS4_S2_PS0_iiiiPKtS7_iiiiiibS2_i:
        /* <DEDUP_REMOVED lines=38> */
[----:B------:R-:W-:Y:S02]  /*0260*/  @P0 LEA R6, P3, R11, UR4, 0x1 ;  /* 0x000000040b060c11 */ /* 0x000fe4000f8608ff */
        /* <DEDUP_REMOVED lines=10> */
.L_x_4757:
[----:B------:R-:W-:Y:S05]  /*0310*/  BSYNC B0 ;  /* 0x0000000000007941 */ /* 0x000fea0003800000 */
.L_x_4756:
        /* <DEDUP_REMOVED lines=26> */
[----:B------:R-:W-:Y:S02]  /*04c0*/  LEA.HI R12, R9, R8, RZ, 0x3 ;  /* 0x00000008090c7211 */ /* 0x000fe400078f18ff */
[----:B------:R-:W-:Y:S02]  /*04d0*/  MOV R9, R3 ;  /* 0x0000000300097202 */ /* 0x000fe40000000f00 */
[----:B------:R-:W-:-:S02]  /*04e0*/  LOP3.LUT R11, R11, 0x10, RZ, 0xc0, !PT ;  /* 0x000000100b0b7812 */ /* 0x000fc400078ec0ff */
[----:B0-----:R-:W-:-:S07]  /*04f0*/  SHF.R.S32.HI R12, RZ, 0x3, R12 ;  /* 0x00000003ff0c7819 */ /* 0x001fce000001140c */
.L_x_4759:
        /* <DEDUP_REMOVED lines=43> */
.L_x_4758:
[----:B0-----:R0:W5:Y:S01]  /*07b0*/  LDL.64 R12, [R1] ;  /* 0x00000000010c7983 */ /* 0x0011620000100a00 */
[----:B------:R-:W2:Y:S01]  /*07c0*/  LDC R4, c[0x0][0x25c] ;  /* 0x00009700ff047b82 */ /* 0x000ea20000000800 */
[----:B------:R-:W-:Y:S01]  /*07d0*/  ULDC UR8, c[0x0][0x258] ;  /* 0x0000960000087ab9 */ /* 0x000fe20000000800 */
[----:B------:R-:W-:Y:S01]  /*07e0*/  HFMA2.MMA R0, -RZ, RZ, 0, 0 ;  /* 0x00000000ff007435 */ /* 0x000fe200000001ff */
[----:B------:R-:W-:Y:S02]  /*07f0*/  ISETP.GT.AND P2, PT, R3, UR8, PT ;  /* 0x0000000803007c0c */ /* 0x000fe4000bf44270 */
[----:B------:R-:W-:-:S03]  /*0800*/  MOV R2, RZ ;  /* 0x000000ff00027202 */ /* 0x000fc60000000f00 */
[----:B-1----:R-:W1:Y:S01]  /*0810*/  LDC R6, c[0x0][0x264] ;  /* 0x00009900ff067b82 */ /* 0x002e620000000800 */
[----:B--2---:R-:W-:-:S07]  /*0820*/  ISETP.GT.AND P3, PT, R3, R4, PT ;  /* 0x000000040300720c */ /* 0x004fce0003f64270 */
        /* <DEDUP_REMOVED lines=8> */
.L_x_4760:
        /* <DEDUP_REMOVED lines=8> */
.L_x_4761:
[----:B------:R-:W-:Y:S01]  /*0930*/  ULDC UR4, c[0x0][0x260] ;  /* 0x0000980000047ab9 */ /* 0x000fe20000000800 */
[C---:B-1----:R-:W-:Y:S02]  /*0940*/  ISETP.GT.AND P3, PT, R3.reuse, R6, PT ;  /* 0x000000060300720c */ /* 0x042fe40003f64270 */
[----:B------:R-:W-:Y:S02]  /*0950*/  CS2R R4, SRZ ;  /* 0x0000000000047805 */ /* 0x000fe4000001ff00 */
        /* <DEDUP_REMOVED lines=9> */
.L_x_4762:
        /* <DEDUP_REMOVED lines=8> */
.L_x_4763:
        /* <DEDUP_REMOVED lines=11> */
.L_x_4764:
[C---:B------:R-:W-:Y:S01]  /*0b20*/  VIMNMX R6, R3.reuse, UR8, PT ;  /* 0x0000000803067c48 */ /* 0x040fe2000bfe0100 */
[----:B------:R-:W0:Y:S01]  /*0b30*/  S2UR UR5, SR_CgaCtaId ;  /* 0x00000000000579c3 */ /* 0x000e220000008800 */
[----:B------:R-:W-:Y:S01]  /*0b40*/  ISETP.GE.OR P0, PT, R3, UR8, P0 ;  /* 0x0000000803007c0c */ /* 0x000fe20008706670 */
[----:B------:R-:W-:Y:S01]  /*0b50*/  UMOV UR4, 0x400 ;  /* 0x0000040000047882 */ /* 0x000fe20000000000 */
[----:B------:R-:W-:Y:S01]  /*0b60*/  SHF.R.S32.HI R9, RZ, 0x1f, R6 ;  /* 0x0000001fff097819 */ /* 0x000fe20000011406 */
[----:B------:R-:W-:Y:S01]  /*0b70*/  ULDC.64 UR10, c[0x0][0x218] ;  /* 0x00008600000a7ab9 */ /* 0x000fe20000000a00 */
[----:B-----5:R-:W-:Y:S02]  /*0b80*/  PRMT R35, R12, 0x7610, R12 ;  /* 0x000076100c237816 */ /* 0x020fe4000000000c */
[----:B------:R-:W-:Y:S02]  /*0b90*/  LEA.HI R9, R9, R6, RZ, 0x5 ;  /* 0x0000000609097211 */ /* 0x000fe400078f28ff */
[----:B------:R-:W-:-:S02]  /*0ba0*/  PRMT R34, R13, 0x7610, R13 ;  /* 0x000076100d227816 */ /* 0x000fc4000000000d */
[----:B------:R-:W-:Y:S02]  /*0bb0*/  SHF.R.S32.HI R9, RZ, 0x5, R9 ;  /* 0x00000005ff097819 */ /* 0x000fe40000011409 */
[----:B------:R-:W-:Y:S02]  /*0bc0*/  MOV R30, RZ ;  /* 0x000000ff001e7202 */ /* 0x000fe40000000f00 */
[----:B------:R-:W-:Y:S02]  /*0bd0*/  LEA R2, R9, R2, 0x3 ;  /* 0x0000000209027211 */ /* 0x000fe400078e18ff */
[----:B------:R-:W-:Y:S02]  /*0be0*/  PRMT R29, RZ, 0x5410, RZ ;  /* 0x00005410ff1d7816 */ /* 0x000fe400000000ff */
[----:B------:R-:W-:Y:S02]  /*0bf0*/  IADD3 R0, R5, R2, R0 ;  /* 0x0000000205007210 */ /* 0x000fe40007ffe000 */
[----:B------:R-:W-:-:S02]  /*0c00*/  SHF.R.S32.HI R2, RZ, 0x1f, R8 ;  /* 0x0000001fff027819 */ /* 0x000fc40000011408 */
[----:B------:R-:W-:Y:S01]  /*0c10*/  IADD3 R0, R7, R0, R4 ;  /* 0x0000000007007210 */ /* 0x000fe20007ffe004 */
[----:B0-----:R-:W-:Y:S01]  /*0c20*/  ULEA UR5, UR5, UR4, 0x18 ;  /* 0x0000000405057291 */ /* 0x001fe2000f8ec03f */
[----:B------:R-:W-:-:S03]  /*0c30*/  PRMT R28, RZ, 0x5410, RZ ;  /* 0x00005410ff1c7816 */ /* 0x000fc600000000ff */
[----:B------:R-:W-:-:S03]  /*0c40*/  IMAD R5, R0, R31, RZ ;  /* 0x0000001f00057224 */ /* 0x000fc600078e02ff */
[----:B------:R-:W-:Y:S02]  /*0c50*/  UMOV UR4, UR5 ;  /* 0x0000000500047c82 */ /* 0x000fe40008000000 */
[----:B------:R-:W-:Y:S02]  /*0c60*/  SHF.R.S32.HI R7, RZ, 0x1f, R5 ;  /* 0x0000001fff077819 */ /* 0x000fe40000011405 */
[----:B------:R-:W-:-:S04]  /*0c70*/  IADD3 R19, P2, R8, R5, RZ ;  /* 0x0000000508137210 */ /* 0x000fc80007f5e0ff */
[----:B------:R-:W-:Y:S02]  /*0c80*/  IADD3.X R0, R7, R2, RZ, P2, !PT ;  /* 0x0000000207007210 */ /* 0x000fe400017fe4ff */
[----:B------:R-:W-:-:S04]  /*0c90*/  LEA R18, P2, R19, UR10, 0x2 ;  /* 0x0000000a13127c11 */ /* 0x000fc8000f8410ff */
[----:B------:R-:W-:Y:S02]  /*0ca0*/  LEA.HI.X R19, R19, UR11, R0, 0x2, P2 ;  /* 0x0000000b13137c11 */ /* 0x000fe400090f1400 */
[----:B------:R-:W-:Y:S01]  /*0cb0*/  IADD3 R0, R3, R10, RZ ;  /* 0x0000000a03007210 */ /* 0x000fe20007ffe0ff */
[----:B------:R-:W-:Y:S06]  /*0cc0*/  @P0 BRA `(.L_x_4765) ;  /* 0x0000003000ec0947 */ /* 0x000fec0003800000 */
        /* <DEDUP_REMOVED lines=9> */
.L_x_4770:
[----:B------:R-:W-:Y:S01]  /*0d60*/  ISETP.NE.AND P0, PT, R3, R0, PT ;  /* 0x000000000300720c */ /* 0x000fe20003f05270 */
[----:B------:R-:W2:Y:S01]  /*0d70*/  LDG.E.128.CONSTANT R4, desc[UR6][R18.64] ;  /* 0x0000000612047981 */ /* 0x000ea2000c1e9d00 */
[----:B------:R-:W0:Y:S03]  /*0d80*/  LDC R31, c[0x0][0x23c] ;  /* 0x00008f00ff1f7b82 */ /* 0x000e260000000800 */
[----:B------:R-:W3:Y:S08]  /*0d90*/  LDG.E.128.CONSTANT R8, desc[UR6][R16.64] ;  /* 0x0000000610087981 */ /* 0x000ef0000c1e9d00 */
[----:B------:R-:W-:Y:S01]  /*0da0*/  @!P0 IADD3 R30, R30, 0x1, RZ ;  /* 0x000000011e1e8810 */ /* 0x000fe20007ffe0ff */
[----:B------:R-:W1:Y:S03]  /*0db0*/  @!P0 LDC.64 R36, c[0x0][0x248] ;  /* 0x00009200ff248b82 */ /* 0x000e660000000a00 */
[----:B------:R-:W-:-:S06]  /*0dc0*/  @!P0 LEA R12, R30, R1, 0x3 ;  /* 0x000000011e0c8211 */ /* 0x000fcc00078e18ff */
[----:B------:R-:W4:Y:S01]  /*0dd0*/  @!P0 LDL.64 R12, [R12] ;  /* 0x000000000c0c8983 */ /* 0x000f220000100a00 */
[----:B------:R-:W-:-:S05]  /*0de0*/  @!P0 SHF.L.U32 R15, R3, 0x1, RZ ;  /* 0x00000001030f8819 */ /* 0x000fca00000006ff */
[----:B-1----:R-:W-:Y:S01]  /*0df0*/  @!P0 IMAD.WIDE R36, R15, 0x2, R36 ;  /* 0x000000020f248825 */ /* 0x002fe200078e0224 */
[----:B--2---:R-:W-:Y:S02]  /*0e00*/  LEA.HI R39, R4, 0xffffff80, RZ, 0x8 ;  /* 0xffffff8004277811 */ /* 0x004fe400078f40ff */
[----:B------:R-:W-:Y:S02]  /*0e10*/  LEA.HI R42, R5, 0xffffff80, RZ, 0x8 ;  /* 0xffffff80052a7811 */ /* 0x000fe400078f40ff */
[----:B------:R-:W-:Y:S02]  /*0e20*/  LEA.HI R41, R6, 0xffffff80, RZ, 0x8 ;  /* 0xffffff8006297811 */ /* 0x000fe400078f40ff */
[----:B------:R-:W-:Y:S02]  /*0e30*/  LEA.HI R24, R7, 0xffffff80, RZ, 0x8 ;  /* 0xffffff8007187811 */ /* 0x000fe400078f40ff */
[----:B---3--:R-:W-:Y:S02]  /*0e40*/  LEA.HI R38, R8, 0xffffff80, RZ, 0x8 ;  /* 0xffffff8008267811 */ /* 0x008fe400078f40ff */
[----:B------:R-:W-:-:S02]  /*0e50*/  LEA.HI R27, R9, 0xffffff80, RZ, 0x8 ;  /* 0xffffff80091b7811 */ /* 0x000fc400078f40ff */
[----:B----4-:R-:W-:Y:S02]  /*0e60*/  @!P0 PRMT R35, R12, 0x7610, R35 ;  /* 0x000076100c238816 */ /* 0x010fe40000000023 */
[----:B------:R-:W-:Y:S02]  /*0e70*/  @!P0 PRMT R34, R13, 0x7610, R34 ;  /* 0x000076100d228816 */ /* 0x000fe40000000022 */
[----:B------:R-:W-:Y:S02]  /*0e80*/  @!P0 PRMT R35, R35, 0x7610, R12 ;  /* 0x0000761023238816 */ /* 0x000fe4000000000c */
[----:B------:R-:W-:Y:S01]  /*0e90*/  @!P0 PRMT R34, R34, 0x7610, R13 ;  /* 0x0000761022228816 */ /* 0x000fe2000000000d */
[----:B0-----:R-:W-:Y:S01]  /*0ea0*/  IMAD.WIDE R12, R31, 0x8, R18 ;  /* 0x000000081f0c7825 */ /* 0x001fe200078e0212 */
[----:B------:R-:W-:Y:S02]  /*0eb0*/  LEA.HI R26, R10, 0xffffff80, RZ, 0x8 ;  /* 0xffffff800a1a7811 */ /* 0x000fe400078f40ff */
[----:B------:R-:W-:Y:S01]  /*0ec0*/  LEA.HI R40, R11, 0xffffff80, RZ, 0x8 ;  /* 0xffffff800b287811 */ /* 0x000fe200078f40ff */
[----:B------:R-:W-:Y:S01]  /*0ed0*/  IMAD.WIDE R18, R31, 0x8, R12 ;  /* 0x000000081f127825 */ /* 0x000fe200078e020c */
[----:B------:R-:W-:Y:S06]  /*0ee0*/  @P1 BRA `(.L_x_4766) ;  /* 0x0000000800e81947 */ /* 0x000fec0003800000 */
[----:B------:R-:W0:Y:S01]  /*0ef0*/  LDS.64 R20, [UR5] ;  /* 0x00000005ff147984 */ /* 0x000e220008000a00 */
[----:B------:R-:W-:Y:S01]  /*0f00*/  LOP3.LUT R2, R5, 0xff, RZ, 0xc0, !PT ;  /* 0x000000ff05027812 */ /* 0x000fe200078ec0ff */
[----:B------:R-:W1:Y:S01]  /*0f10*/  I2F.F16 R42, R42 ;  /* 0x0000002a002a7306 */ /* 0x000e620000200c00 */
[----:B------:R-:W-:Y:S02]  /*0f20*/  LOP3.LUT R23, R6, 0xff, RZ, 0xc0, !PT ;  /* 0x000000ff06177812 */ /* 0x000fe400078ec0ff */
[----:B------:R-:W-:Y:S02]  /*0f30*/  IADD3 R47, R2, -0x80, RZ ;  /* 0xffffff80022f7810 */ /* 0x000fe40007ffe0ff */
[----:B------:R-:W-:Y:S02]  /*0f40*/  LOP3.LUT R2, R4, 0xff, RZ, 0xc0, !PT ;  /* 0x000000ff04027812 */ /* 0x000fe400078ec0ff */
[----:B------:R-:W-:Y:S01]  /*0f50*/  SHF.R.U32.HI R45, RZ, 0x8, R6 ;  /* 0x00000008ff2d7819 */ /* 0x000fe20000011606 */
[----:B------:R-:W2:Y:S01]  /*0f60*/  I2F.F16 R39, R39 ;  /* 0x0000002700277306 */ /* 0x000ea20000200c00 */
[----:B------:R-:W-:-:S02]  /*0f70*/  IADD3 R2, R2, -0x80, RZ ;  /* 0xffffff8002027810 */ /* 0x000fc40007ffe0ff */
[----:B------:R-:W-:Y:S02]  /*0f80*/  IADD3 R23, R23, -0x80, RZ ;  /* 0xffffff8017177810 */ /* 0x000fe40007ffe0ff */
[----:B------:R-:W-:Y:S02]  /*0f90*/  LOP3.LUT R45, R45, 0xff, RZ, 0xc0, !PT ;  /* 0x000000ff2d2d7812 */ /* 0x000fe400078ec0ff */
[----:B------:R-:W-:Y:S01]  /*0fa0*/  LOP3.LUT R43, R7, 0xff, RZ, 0xc0, !PT ;  /* 0x000000ff072b7812 */ /* 0x000fe200078ec0ff */
[----:B------:R3:W4:Y:S01]  /*0fb0*/  I2F.F16 R15, R2 ;  /* 0x00000002000f7306 */ /* 0x0007220000200c00 */
[----:B------:R-:W-:Y:S01]  /*0fc0*/  IADD3 R45, R45, -0x80, RZ ;  /* 0xffffff802d2d7810 */ /* 0x000fe20007ffe0ff */
[----:B-1----:R-:W-:Y:S01]  /*0fd0*/  HADD2.F32 R42, -RZ, R42.H0_H0 ;  /* 0x2000002aff2a7230 */ /* 0x002fe20000004100 */
[----:B------:R-:W-:Y:S02]  /*0fe0*/  SHF.R.U32.HI R25, RZ, 0x8, R5 ;  /* 0x00000008ff197819 */ /* 0x000fe40000011605 */
[----:B------:R-:W-:-:S02]  /*0ff0*/  IADD3 R46, R43, -0x80, RZ ;  /* 0xffffff802b2e7810 */ /* 0x000fc40007ffe0ff */
[----:B------:R-:W-:Y:S01]  /*1000*/  LOP3.LUT R43, R25, 0xff, RZ, 0xc0, !PT ;  /* 0x000000ff192b7812 */ /* 0x000fe200078ec0ff */
[----:B------:R-:W1:Y:S01]  /*1010*/  I2F.F16 R23, R23 ;  /* 0x0000001700177306 */ /* 0x000e620000200c00 */
[----:B---3--:R-:W-:Y:S01]  /*1020*/  SHF.R.U32.HI R2, RZ, 0x8, R4 ;  /* 0x00000008ff027819 */ /* 0x008fe20000011604 */
[----:B--2---:R-:W-:Y:S01]  /*1030*/  HADD2.F32 R39, -RZ, R39.H0_H0 ;  /* 0x20000027ff277230 */ /* 0x004fe20000004100 */
[----:B------:R-:W-:Y:S02]  /*1040*/  IADD3 R43, R43, -0x80, RZ ;  /* 0xffffff802b2b7810 */ /* 0x000fe40007ffe0ff */
[----:B------:R-:W-:Y:S01]  /*1050*/  LOP3.LUT R2, R2, 0xff, RZ, 0xc0, !PT ;  /* 0x000000ff02027812 */ /* 0x000fe200078ec0ff */
[----:B----4-:R-:W-:Y:S02]  /*1060*/  HADD2.F32 R15, -RZ, R15.H0_H0 ;  /* 0x2000000fff0f7230 */ /* 0x010fe40000004100 */
[----:B------:R-:W-:Y:S01]  /*1070*/  I2F.F16 R45, R45 ;  /* 0x0000002d002d7306 */ /* 0x000fe20000200c00 */
[----:B------:R-:W-:-:S02]  /*1080*/  IADD3 R44, R2, -0x80, RZ ;  /* 0xffffff80022c7810 */ /* 0x000fc40007ffe0ff */
[----:B------:R-:W-:Y:S02]  /*1090*/  SHF.R.U32.HI R5, RZ, 0x10, R5 ;  /* 0x00000010ff057819 */ /* 0x000fe40000011605 */
[----:B------:R-:W-:Y:S01]  /*10a0*/  SHF.R.U32.HI R4, RZ, 0x10, R4 ;  /* 0x00000010ff047819 */ /* 0x000fe20000011604 */
[----:B0-----:R-:W-:Y:S01]  /*10b0*/  HADD2.F32 R2, -RZ, R20.H0_H0 ;  /* 0x20000014ff027230 */ /* 0x001fe20000004100 */
[----:B------:R-:W-:Y:S01]  /*10c0*/  SHF.R.U32.HI R48, RZ, 0x10, R6 ;  /* 0x00000010ff307819 */ /* 0x000fe20000011606 */
[----:B------:R-:W0:Y:S01]  /*10d0*/  I2F.F16 R44, R44 ;  /* 0x0000002c002c7306 */ /* 0x000e220000200c00 */
[----:B-1----:R-:W-:Y:S01]  /*10e0*/  HADD2.F32 R23, -RZ, R23.H0_H0 ;  /* 0x20000017ff177230 */ /* 0x002fe20000004100 */
[----:B------:R-:W-:Y:S01]  /*10f0*/  LOP3.LUT R14, R8, 0xff, RZ, 0xc0, !PT ;  /* 0x000000ff080e7812 */ /* 0x000fe200078ec0ff */
[----:B------:R-:W-:Y:S01]  /*1100*/  FFMA.FTZ R15, R15, R2, RZ ;  /* 0x000000020f0f7223 */ /* 0x000fe200000100ff */
[----:B------:R-:W-:Y:S02]  /*1110*/  LOP3.LUT R48, R48, 0xff, RZ, 0xc0, !PT ;  /* 0x000000ff30307812 */ /* 0x000fe400078ec0ff */
[----:B------:R-:W-:Y:S01]  /*1120*/  FFMA.FTZ R23, R2, R23, RZ ;  /* 0x0000001702177223 */ /* 0x000fe200000100ff */
[----:B------:R-:W-:Y:S01]  /*1130*/  IADD3 R14, R14, -0x80, RZ ;  /* 0xffffff800e0e7810 */ /* 0x000fe20007ffe0ff */
[----:B------:R1:W2:Y:S01]  /*1140*/  I2F.F16 R25, R46 ;  /* 0x0000002e00197306 */ /* 0x0002a20000200c00 */
[----:B------:R-:W-:Y:S01]  /*1150*/  IADD3 R48, R48, -0x80, RZ ;  /* 0xffffff8030307810 */ /* 0x000fe20007ffe0ff */
[----:B0-----:R-:W-:-:S06]  /*1160*/  HADD2.F32 R44, -RZ, R44.H0_H0 ;  /* 0x2000002cff2c7230 */ /* 0x001fcc0000004100 */
[----:B------:R-:W0:Y:S01]  /*1170*/  I2F.F16 R47, R47 ;  /* 0x0000002f002f7306 */ /* 0x000e220000200c00 */
[----:B-1----:R-:W-:Y:S01]  /*1180*/  HADD2.F32 R46, -RZ, R20.H1_H1 ;  /* 0x30000014ff2e7230 */ /* 0x002fe20000004100 */
[----:B------:R-:W-:-:S04]  /*1190*/  LOP3.LUT R20, R10, 0xff, RZ, 0xc0, !PT ;  /* 0x000000ff0a147812 */ /* 0x000fc800078ec0ff */
[----:B------:R-:W-:Y:S01]  /*11a0*/  FFMA.FTZ R44, R44, R46, R15 ;  /* 0x0000002e2c2c7223 */ /* 0x000fe2000001000f */
[----:B------:R-:W-:Y:S01]  /*11b0*/  IADD3 R15, R20, -0x80, RZ ;  /* 0xffffff80140f7810 */ /* 0x000fe20007ffe0ff */
[----:B------:R-:W-:Y:S01]  /*11c0*/  HADD2.F32 R20, -RZ, R45.H0_H0 ;  /* 0x2000002dff147230 */ /* 0x000fe20000004100 */
[----:B------:R-:W1:Y:S01]  /*11d0*/  I2F.F16 R43, R43 ;  /* 0x0000002b002b7306 */ /* 0x000e620000200c00 */
[----:B------:R-:W-:Y:S01]  /*11e0*/  LOP3.LUT R45, R11, 0xff, RZ, 0xc0, !PT ;  /* 0x000000ff0b2d7812 */ /* 0x000fe200078ec0ff */
[----:B--2---:R-:W-:Y:S02]  /*11f0*/  HADD2.F32 R25, -RZ, R25.H0_H0 ;  /* 0x20000019ff197230 */ /* 0x004fe40000004100 */
[----:B------:R-:W-:Y:S01]  /*1200*/  FFMA.FTZ R23, R46, R20, R23 ;  /* 0x000000142e177223 */ /* 0x000fe20000010017 */
[--C-:B------:R-:W-:Y:S01]  /*1210*/  SHF.R.U32.HI R20, RZ, 0x8, R7.reuse ;  /* 0x00000008ff147819 */ /* 0x100fe20000011607 */
[----:B0-----:R-:W-:Y:S01]  /*1220*/  HADD2.F32 R47, -RZ, R47.H0_H0 ;  /* 0x2000002fff2f7230 */ /* 0x001fe20000004100 */
[----:B------:R-:W-:Y:S01]  /*1230*/  IADD3 R50, R45, -0x80, RZ ;  /* 0xffffff802d327810 */ /* 0x000fe20007ffe0ff */
[----:B------:R-:W-:Y:S01]  /*1240*/  FFMA.FTZ R25, R2, R25, RZ ;  /* 0x0000001902197223 */ /* 0x000fe200000100ff */
[----:B------:R-:W-:Y:S01]  /*1250*/  LOP3.LUT R45, R20, 0xff, RZ, 0xc0, !PT ;  /* 0x000000ff142d7812 */ /* 0x000fe200078ec0ff */
[----:B------:R-:W-:Y:S01]  /*1260*/  I2F.F16 R24, R24 ;  /* 0x0000001800187306 */ /* 0x000fe20000200c00 */
[----:B------:R-:W-:Y:S01]  /*1270*/  FFMA.FTZ R47, R2, R47, RZ ;  /* 0x0000002f022f7223 */ /* 0x000fe200000100ff */
[----:B------:R-:W-:-:S02]  /*1280*/  SHF.R.U32.HI R7, RZ, 0x10, R7 ;  /* 0x00000010ff077819 */ /* 0x000fc40000011607 */
[----:B------:R-:W-:Y:S01]  /*1290*/  IADD3 R49, R45, -0x80, RZ ;  /* 0xffffff802d317810 */ /* 0x000fe20007ffe0ff */
[----:B-1----:R-:W-:Y:S01]  /*12a0*/  HADD2.F32 R43, -RZ, R43.H0_H0 ;  /* 0x2000002bff2b7230 */ /* 0x002fe20000004100 */
[----:B------:R-:W-:Y:S02]  /*12b0*/  LOP3.LUT R45, R5, 0xff, RZ, 0xc0, !PT ;  /* 0x000000ff052d7812 */ /* 0x000fe400078ec0ff */
[----:B------:R-:W0:Y:S01]  /*12c0*/  I2F.F16 R5, R49 ;  /* 0x0000003100057306 */ /* 0x000e220000200c00 */
[----:B------:R-:W-:Y:S01]  /*12d0*/  LOP3.LUT R2, R9, 0xff, RZ, 0xc0, !PT ;  /* 0x000000ff09027812 */ /* 0x000fe200078ec0ff */
[----:B------:R-:W-:Y:S01]  /*12e0*/  FFMA.FTZ R43, R46, R43, R47 ;  /* 0x0000002b2e2b7223 */ /* 0x000fe2000001002f */
[----:B------:R-:W-:Y:S02]  /*12f0*/  IADD3 R47, R45, -0x80, RZ ;  /* 0xffffff802d2f7810 */ /* 0x000fe40007ffe0ff */
[----:B------:R-:W-:Y:S02]  /*1300*/  LOP3.LUT R45, R4, 0xff, RZ, 0xc0, !PT ;  /* 0x000000ff042d7812 */ /* 0x000fe400078ec0ff */
[----:B------:R-:W-:Y:S01]  /*1310*/  IADD3 R2, R2, -0x80, RZ ;  /* 0xffffff8002027810 */ /* 0x000fe20007ffe0ff */
[----:B------:R-:W1:Y:S01]  /*1320*/  I2F.F16 R4, R47 ;  /* 0x0000002f00047306 */ /* 0x000e620000200c00 */
[----:B------:R-:W-:-:S02]  /*1330*/  IADD3 R6, R45, -0x80, RZ ;  /* 0xffffff802d067810 */ /* 0x000fc40007ffe0ff */
[----:B------:R-:W-:Y:S02]  /*1340*/  LOP3.LUT R45, R7, 0xff, RZ, 0xc0, !PT ;  /* 0x000000ff072d7812 */ /* 0x000fe400078ec0ff */
[--C-:B------:R-:W-:Y:S01]  /*1350*/  SHF.R.U32.HI R7, RZ, 0x8, R8.reuse ;  /* 0x00000008ff077819 */ /* 0x100fe20000011608 */
[----:B0-----:R-:W-:Y:S02]  /*1360*/  HADD2.F32 R49, -RZ, R5.H0_H0 ;  /* 0x20000005ff317230 */ /* 0x001fe40000004100 */
[----:B------:R-:W0:Y:S01]  /*1370*/  I2F.F16 R6, R6 ;  /* 0x0000000600067306 */ /* 0x000e220000200c00 */
[----:B------:R-:W-:Y:S02]  /*1380*/  IADD3 R45, R45, -0x80, RZ ;  /* 0xffffff802d2d7810 */ /* 0x000fe40007ffe0ff */
[----:B------:R-:W-:Y:S01]  /*1390*/  LOP3.LUT R7, R7, 0xff, RZ, 0xc0, !PT ;  /* 0x000000ff07077812 */ /* 0x000fe200078ec0ff */
[----:B------:R-:W-:Y:S01]  /*13a0*/  FFMA.FTZ R25, R46, R49, R25 ;  /* 0x000000312e197223 */ /* 0x000fe20000010019 */
[----:B------:R-:W-:Y:S01]  /*13b0*/  HADD2.F32 R46, -RZ, R21.H0_H0 ;  /* 0x20000015ff2e7230 */ /* 0x000fe20000004100 */
[----:B------:R-:W-:Y:S01]  /*13c0*/  SHF.R.U32.HI R8, RZ, 0x10, R8 ;  /* 0x00000010ff087819 */ /* 0x000fe20000011608 */
[----:B-1----:R-:W-:Y:S01]  /*13d0*/  HADD2.F32 R4, -RZ, R4.H0_H0 ;  /* 0x20000004ff047230 */ /* 0x002fe20000004100 */
[----:B------:R-:W1:Y:S01]  /*13e0*/  I2F.F16 R5, R48 ;  /* 0x0000003000057306 */ /* 0x000e620000200c00 */
[----:B------:R-:W-:-:S02]  /*13f0*/  IADD3 R7, R7, -0x80, RZ ;  /* 0xffffff8007077810 */ /* 0x000fc40007ffe0ff */
[----:B------:R-:W-:Y:S01]  /*1400*/  LOP3.LUT R8, R8, 0xff, RZ, 0xc0, !PT ;  /* 0x000000ff08087812 */ /* 0x000fe200078ec0ff */
[----:B------:R-:W-:Y:S01]  /*1410*/  FFMA.FTZ R43, R46, R4, R43 ;  /* 0x000000042e2b7223 */ /* 0x000fe2000001002b */
[--C-:B------:R-:W-:Y:S01]  /*1420*/  SHF.R.U32.HI R4, RZ, 0x8, R9.reuse ;  /* 0x00000008ff047819 */ /* 0x100fe20000011609 */
[----:B0-----:R-:W-:Y:S02]  /*1430*/  HADD2.F32 R47, -RZ, R6.H0_H0 ;  /* 0x20000006ff2f7230 */ /* 0x001fe40000004100 */
[----:B------:R-:W0:Y:S01]  /*1440*/  I2F.F16 R45, R45 ;  /* 0x0000002d002d7306 */ /* 0x000e220000200c00 */
[----:B------:R-:W-:Y:S02]  /*1450*/  IADD3 R8, R8, -0x80, RZ ;  /* 0xffffff8008087810 */ /* 0x000fe40007ffe0ff */
[----:B------:R-:W-:Y:S01]  /*1460*/  FFMA.FTZ R6, R47, R46, R44 ;  /* 0x0000002e2f067223 */ /* 0x000fe2000001002c */
[----:B------:R-:W-:Y:S01]  /*1470*/  LOP3.LUT R44, R4, 0xff, RZ, 0xc0, !PT ;  /* 0x000000ff042c7812 */ /* 0x000fe200078ec0ff */
[----:B-1----:R-:W-:Y:S01]  /*1480*/  HADD2.F32 R5, -RZ, R5.H0_H0 ;  /* 0x20000005ff057230 */ /* 0x002fe20000004100 */
[----:B------:R-:W-:-:S02]  /*1490*/  SHF.R.U32.HI R47, RZ, 0x10, R9 ;  /* 0x00000010ff2f7819 */ /* 0x000fc40000011609 */
[----:B------:R-:W1:Y:S01]  /*14a0*/  I2F.F16 R41, R41 ;  /* 0x0000002900297306 */ /* 0x000e620000200c00 */
[----:B------:R-:W-:Y:S01]  /*14b0*/  IADD3 R9, R44, -0x80, RZ ;  /* 0xffffff802c097810 */ /* 0x000fe20007ffe0ff */
[C---:B------:R-:W-:Y:S01]  /*14c0*/  FFMA.FTZ R23, R46.reuse, R5, R23 ;  /* 0x000000052e177223 */ /* 0x040fe20000010017 */
[--C-:B------:R-:W-:Y:S01]  /*14d0*/  SHF.R.U32.HI R44, RZ, 0x8, R10.reuse ;  /* 0x00000008ff2c7819 */ /* 0x100fe2000001160a */
[----:B------:R-:W2:Y:S01]  /*14e0*/  LDS.64 R4, [UR5+0x8] ;  /* 0x00000805ff047984 */ /* 0x000ea20008000a00 */
[----:B0-----:R-:W-:Y:S01]  /*14f0*/  HADD2.F32 R45, -RZ, R45.H0_H0 ;  /* 0x2000002dff2d7230 */ /* 0x001fe20000004100 */
[----:B------:R-:W-:Y:S02]  /*1500*/  LOP3.LUT R47, R47, 0xff, RZ, 0xc0, !PT ;  /* 0x000000ff2f2f7812 */ /* 0x000fe400078ec0ff */
[----:B------:R-:W0:Y:S02]  /*1510*/  I2F.F16 R2, R2 ;  /* 0x0000000200027306 */ /* 0x000e240000200c00 */
[----:B------:R-:W-:Y:S01]  /*1520*/  FFMA.FTZ R46, R46, R45, R25 ;  /* 0x0000002d2e2e7223 */ /* 0x000fe20000010019 */
[----:B------:R-:W-:Y:S01]  /*1530*/  LOP3.LUT R45, R44, 0xff, RZ, 0xc0, !PT ;  /* 0x000000ff2c2d7812 */ /* 0x000fe200078ec0ff */
[----:B------:R-:W-:Y:S01]  /*1540*/  HADD2.F32 R44, -RZ, R21.H1_H1 ;  /* 0x30000015ff2c7230 */ /* 0x000fe20000004100 */
[----:B------:R-:W-:Y:S01]  /*1550*/  SHF.R.U32.HI R21, RZ, 0x10, R10 ;  /* 0x00000010ff157819 */ /* 0x000fe2000001160a */
[----:B-1----:R-:W-:-:S02]  /*1560*/  HADD2.F32 R41, -RZ, R41.H0_H0 ;  /* 0x20000029ff297230 */ /* 0x002fc40000004100 */
[----:B------:R-:W1:Y:S01]  /*1570*/  I2F.F16 R14, R14 ;  /* 0x0000000e000e7306 */ /* 0x000e620000200c00 */
[----:B------:R-:W-:Y:S01]  /*1580*/  IADD3 R10, R45, -0x80, RZ ;  /* 0xffffff802d0a7810 */ /* 0x000fe20007ffe0ff */
[----:B------:R-:W-:Y:S01]  /*1590*/  FFMA.FTZ R43, R44, R42, R43 ;  /* 0x0000002a2c2b7223 */ /* 0x000fe2000001002b */
[--C-:B------:R-:W-:Y:S01]  /*15a0*/  SHF.R.U32.HI R42, RZ, 0x8, R11.reuse ;  /* 0x00000008ff2a7819 */ /* 0x100fe2000001160b */
[----:B------:R-:W-:Y:S01]  /*15b0*/  HADD2.F32 R45, -RZ, R24.H0_H0 ;  /* 0x20000018ff2d7230 */ /* 0x000fe20000004100 */
[----:B------:R-:W-:Y:S01]  /*15c0*/  SHF.R.U32.HI R24, RZ, 0x10, R11 ;  /* 0x00000010ff187819 */ /* 0x000fe2000001160b */
[----:B------:R-:W-:Y:S01]  /*15d0*/  FFMA.FTZ R6, R39, R44, R6 ;  /* 0x0000002c27067223 */ /* 0x000fe20000010006 */
[----:B------:R-:W-:Y:S01]  /*15e0*/  LOP3.LUT R42, R42, 0xff, RZ, 0xc0, !PT ;  /* 0x000000ff2a2a7812 */ /* 0x000fe200078ec0ff */
[----:B------:R-:W3:Y:S01]  /*15f0*/  I2F.F16 R15, R15 ;  /* 0x0000000f000f7306 */ /* 0x000ee20000200c00 */
[----:B------:R-:W-:Y:S01]  /*1600*/  IADD3 R25, R47, -0x80, RZ ;  /* 0xffffff802f197810 */ /* 0x000fe20007ffe0ff */
[----:B------:R-:W-:Y:S01]  /*1610*/  FFMA.FTZ R23, R44, R41, R23 ;  /* 0x000000292c177223 */ /* 0x000fe20000010017 */
[----:B------:R-:W-:Y:S01]  /*1620*/  IADD3 R11, R42, -0x80, RZ ;  /* 0xffffff802a0b7810 */ /* 0x000fe20007ffe0ff */
[----:B0-----:R-:W-:Y:S01]  /*1630*/  HADD2.F32 R42, -RZ, R2.H0_H0 ;  /* 0x20000002ff2a7230 */ /* 0x001fe20000004100 */
[----:B------:R-:W-:Y:S01]  /*1640*/  LOP3.LUT R21, R21, 0xff, RZ, 0xc0, !PT ;  /* 0x000000ff15157812 */ /* 0x000fe200078ec0ff */
[----:B------:R-:W-:Y:S01]  /*1650*/  FFMA.FTZ R46, R44, R45, R46 ;  /* 0x0000002d2c2e7223 */ /* 0x000fe2000001002e */
[----:B------:R-:W-:Y:S01]  /*1660*/  LOP3.LUT R39, R24, 0xff, RZ, 0xc0, !PT ;  /* 0x000000ff18277812 */ /* 0x000fe200078ec0ff */
[----:B------:R-:W0:Y:S01]  /*1670*/  I2F.F16 R20, R50 ;  /* 0x0000003200147306 */ /* 0x000e220000200c00 */
[----:B------:R-:W-:Y:S01]  /*1680*/  IADD3 R21, R21, -0x80, RZ ;  /* 0xffffff8015157810 */ /* 0x000fe20007ffe0ff */
[----:B-1----:R-:W-:Y:S01]  /*1690*/  HADD2.F32 R41, -RZ, R14.H0_H0 ;  /* 0x2000000eff297230 */ /* 0x002fe20000004100 */
[----:B------:R-:W-:Y:S01]  /*16a0*/  IADD3 R39, R39, -0x80, RZ ;  /* 0xffffff8027277810 */ /* 0x000fe20007ffe0ff */
[----:B---3--:R-:W-:-:S04]  /*16b0*/  HADD2.F32 R15, -RZ, R15.H0_H0 ;  /* 0x2000000fff0f7230 */ /* 0x008fc80000004100 */
[----:B------:R-:W1:Y:S01]  /*16c0*/  I2F.F16 R9, R9 ;  /* 0x0000000900097306 */ /* 0x000e620000200c00 */
[--C-:B--2---:R-:W-:Y:S02]  /*16d0*/  HADD2.F32 R24, -RZ, R4.reuse.H0_H0 ;  /* 0x20000004ff187230 */ /* 0x104fe40000004100 */
[----:B------:R-:W-:-:S05]  /*16e0*/  HADD2.F32 R4, -RZ, R4.H1_H1 ;  /* 0x30000004ff047230 */ /* 0x000fca0000004100 */
[----:B------:R-:W2:Y:S01]  /*16f0*/  I2F.F16 R7, R7 ;  /* 0x0000000700077306 */ /* 0x000ea20000200c00 */
[--C-:B------:R-:W-:Y:S02]  /*1700*/  HADD2.F32 R14, -RZ, R5.reuse.H0_H0 ;  /* 0x20000005ff0e7230 */ /* 0x100fe40000004100 */
[----:B------:R-:W-:Y:S01]  /*1710*/  FFMA.FTZ R6, R41, R24, R6 ;  /* 0x0000001829067223 */ /* 0x000fe20000010006 */
[----:B0-----:R-:W-:Y:S02]  /*1720*/  HADD2.F32 R41, -RZ, R20.H0_H0 ;  /* 0x20000014ff297230 */ /* 0x001fe40000004100 */
[C---:B------:R-:W-:Y:S01]  /*1730*/  FFMA.FTZ R43, R24.reuse, R42, R43 ;  /* 0x0000002a182b7223 */ /* 0x040fe2000001002b */
[----:B------:R-:W-:Y:S01]  /*1740*/  FFMA.FTZ R23, R24, R15, R23 ;  /* 0x0000000f18177223 */ /* 0x000fe20000010017 */
[----:B------:R-:W-:Y:S01]  /*1750*/  HADD2.F32 R5, -RZ, R5.H1_H1 ;  /* 0x30000005ff057230 */ /* 0x000fe20000004100 */
[----:B------:R-:W0:Y:S01]  /*1760*/  I2F.F16 R10, R10 ;  /* 0x0000000a000a7306 */ /* 0x000e220000200c00 */
[----:B-1----:R-:W-:-:S02]  /*1770*/  HADD2.F32 R9, -RZ, R9.H0_H0 ;  /* 0x20000009ff097230 */ /* 0x002fc40000004100 */
[----:B------:R-:W-:-:S03]  /*1780*/  FFMA.FTZ R46, R24, R41, R46 ;  /* 0x00000029182e7223 */ /* 0x000fc6000001002e */
[----:B------:R-:W-:Y:S01]  /*1790*/  FFMA.FTZ R9, R4, R9, R43 ;  /* 0x0000000904097223 */ /* 0x000fe2000001002b */
[----:B--2---:R-:W-:Y:S01]  /*17a0*/  HADD2.F32 R7, -RZ, R7.H0_H0 ;  /* 0x20000007ff077230 */ /* 0x004fe20000004100 */
        /* <DEDUP_REMOVED lines=23> */
[----:B------:R-:W-:Y:S01]  /*1920*/  FMUL.FTZ R4, R4, R9 ;  /* 0x0000000904047220 */ /* 0x000fe20000410000 */
[C---:B------:R-:W-:Y:S01]  /*1930*/  FFMA.FTZ R15, R14.reuse, R21, R15 ;  /* 0x000000150e0f7223 */ /* 0x040fe2000001000f */
[----:B------:R-:W-:Y:S01]  /*1940*/  FFMA.FTZ R14, R14, R6, R11 ;  /* 0x000000060e0e7223 */ /* 0x000fe2000001000b */
[----:B------:R-:W-:Y:S02]  /*1950*/  HADD2.F32 R6, -RZ, R34.H0_H0 ;  /* 0x20000022ff067230 */ /* 0x000fe40000004100 */
[----:B------:R-:W-:Y:S02]  /*1960*/  F2FP.F16.F32.PACK_AB R4, RZ, R4 ;  /* 0x00000004ff04723e */ /* 0x000fe400000000ff */
[----:B------:R-:W2:Y:S01]  /*1970*/  I2F.F16 R40, R40 ;  /* 0x0000002800287306 */ /* 0x000ea20000200c00 */
[----:B-1----:R-:W-:Y:S02]  /*1980*/  HADD2.F32 R38, -RZ, R38.H0_H0 ;  /* 0x20000026ff267230 */ /* 0x002fe40000004100 */
[----:B------:R-:W-:-:S03]  /*1990*/  HADD2.F32 R11, -RZ, R34.H1_H1 ;  /* 0x30000022ff0b7230 */ /* 0x000fc60000004100 */
[----:B------:R-:W-:Y:S01]  /*19a0*/  FFMA.FTZ R7, R38, R5, R7 ;  /* 0x0000000526077223 */ /* 0x000fe20000010007 */
[----:B0-----:R-:W-:-:S03]  /*19b0*/  HADD2.F32 R26, -RZ, R26.H0_H0 ;  /* 0x2000001aff1a7230 */ /* 0x001fc60000004100 */
[----:B------:R-:W-:Y:S02]  /*19c0*/  FMUL.FTZ R2, R7, R2 ;  /* 0x0000000207027220 */ /* 0x000fe40000410000 */
[----:B------:R-:W-:Y:S01]  /*19d0*/  FFMA.FTZ R15, R5, R26, R15 ;  /* 0x0000001a050f7223 */ /* 0x000fe2000001000f */
[----:B--2---:R-:W-:-:S03]  /*19e0*/  HADD2.F32 R8, -RZ, R40.H0_H0 ;  /* 0x20000028ff087230 */ /* 0x004fc60000004100 */
[----:B------:R-:W-:Y:S01]  /*19f0*/  FMUL.FTZ R6, R15, R6 ;  /* 0x000000060f067220 */ /* 0x000fe20000410000 */
[----:B------:R-:W-:Y:S01]  /*1a00*/  F2FP.F16.F32.PACK_AB R2, RZ, R2 ;  /* 0x00000002ff02723e */ /* 0x000fe200000000ff */
[----:B------:R-:W-:-:S03]  /*1a10*/  FFMA.FTZ R8, R5, R8, R14 ;  /* 0x0000000805087223 */ /* 0x000fc6000001000e */
[----:B------:R-:W-:Y:S02]  /*1a20*/  F2FP.F16.F32.PACK_AB R6, RZ, R6 ;  /* 0x00000006ff06723e */ /* 0x000fe400000000ff */
[----:B------:R-:W-:Y:S01]  /*1a30*/  PRMT R2, R2, 0x5410, R4 ;  /* 0x0000541002027816 */ /* 0x000fe20000000004 */
[----:B------:R-:W-:-:S05]  /*1a40*/  FMUL.FTZ R8, R8, R11 ;  /* 0x0000000b08087220 */ /* 0x000fca0000410000 */
[----:B------:R-:W-:Y:S01]  /*1a50*/  F2FP.F16.F32.PACK_AB R8, RZ, R8 ;  /* 0x00000008ff08723e */ /* 0x000fe200000000ff */
[----:B------:R-:W-:-:S03]  /*1a60*/  HFMA2.MMA R29, R2, 1, 1, R29 ;  /* 0x3c003c00021d7835 */ /* 0x000fc6000000001d */
[----:B------:R-:W-:-:S05]  /*1a70*/  PRMT R6, R6, 0x5410, R8 ;  /* 0x0000541006067816 */ /* 0x000fca0000000008 */
[----:B------:R-:W-:-:S07]  /*1a80*/  HADD2 R28, R6, R28 ;  /* 0x0000001c061c7230 */ /* 0x000fce0000000000 */
.L_x_4766:
[C---:B------:R-:W-:Y:S01]  /*1a90*/  IMAD.WIDE R20, R31.reuse, 0x8, R18 ;  /* 0x000000081f147825 */ /* 0x040fe200078e0212 */
[----:B------:R0:W5:Y:S04]  /*1aa0*/  @!P0 LDG.E.U16.CONSTANT R36, desc[UR6][R36.64+0x2] ;  /* 0x0000020624248981 */ /* 0x000168000c1e9500 */
[----:B------:R0:W5:Y:S04]  /*1ab0*/  LDG.E.128.CONSTANT R4, desc[UR6][R18.64] ;  /* 0x0000000612047981 */ /* 0x000168000c1e9d00 */
[----:B------:R0:W5:Y:S04]  /*1ac0*/  LDG.E.128.CONSTANT R8, desc[UR6][R20.64] ;  /* 0x0000000614087981 */ /* 0x000168000c1e9d00 */
[----:B------:R-:W5:Y:S01]  /*1ad0*/  LDG.E.128.CONSTANT R12, desc[UR6][R12.64] ;  /* 0x000000060c0c7981 */ /* 0x000f62000c1e9d00 */
[----:B------:R-:W-:Y:S01]  /*1ae0*/  UIADD3 UR4, UR5, 0x40, URZ ;  /* 0x0000004005047890 */ /* 0x000fe2000fffe03f */
[----:B------:R-:W-:Y:S01]  /*1af0*/  IMAD.WIDE R26, R31, 0x8, R16 ;  /* 0x000000081f1a7825 */ /* 0x000fe200078e0210 */
[----:B------:R-:W-:Y:S10]  /*1b00*/  @P1 BRA `(.L_x_4767) ;  /* 0x0000000c000c1947 */ /* 0x000ff40003800000 */
[----:B0-----:R-:W2:Y:S01]  /*1b10*/  LDG.E.128.CONSTANT R16, desc[UR6][R26.64] ;  /* 0x000000061a107981 */ /* 0x001ea2000c1e9d00 */
[----:B-----5:R-:W-:Y:S02]  /*1b20*/  LOP3.LUT R37, R14, 0xff, RZ, 0xc0, !PT ;  /* 0x000000ff0e257812 */ /* 0x020fe400078ec0ff */
[----:B------:R-:W-:Y:S01]  /*1b30*/  LOP3.LUT R2, R12, 0xff, RZ, 0xc0, !PT ;  /* 0x000000ff0c027812 */ /* 0x000fe200078ec0ff */
[----:B------:R-:W0:Y:S01]  /*1b40*/  LDS.64 R24, [UR5+0x10] ;  /* 0x00001005ff187984 */ /* 0x000e220008000a00 */
[----:B------:R-:W-:Y:S02]  /*1b50*/  LOP3.LUT R23, R13, 0xff, RZ, 0xc0, !PT ;  /* 0x000000ff0d177812 */ /* 0x000fe400078ec0ff */
[----:B------:R-:W-:Y:S02]  /*1b60*/  IADD3 R44, R37, -0x80, RZ ;  /* 0xffffff80252c7810 */ /* 0x000fe40007ffe0ff */
[----:B------:R-:W-:Y:S02]  /*1b70*/  LOP3.LUT R37, R15, 0xff, RZ, 0xc0, !PT ;  /* 0x000000ff0f257812 */ /* 0x000fe400078ec0ff */
[----:B------:R-:W-:-:S02]  /*1b80*/  IADD3 R2, R2, -0x80, RZ ;  /* 0xffffff8002027810 */ /* 0x000fc40007ffe0ff */
[----:B------:R-:W-:Y:S01]  /*1b90*/  IADD3 R23, R23, -0x80, RZ ;  /* 0xffffff8017177810 */ /* 0x000fe20007ffe0ff */
[----:B------:R-:W-:Y:S01]  /*1ba0*/  I2F.F16 R44, R44 ;  /* 0x0000002c002c7306 */ /* 0x000fe20000200c00 */
[----:B------:R-:W-:Y:S02]  /*1bb0*/  IADD3 R37, R37, -0x80, RZ ;  /* 0xffffff8025257810 */ /* 0x000fe40007ffe0ff */
[--C-:B------:R-:W-:Y:S02]  /*1bc0*/  SHF.R.U32.HI R46, RZ, 0x8, R13.reuse ;  /* 0x00000008ff2e7819 */ /* 0x100fe4000001160d */
[----:B------:R-:W-:Y:S02]  /*1bd0*/  LEA.HI R42, R13, 0xffffff80, RZ, 0x8 ;  /* 0xffffff800d2a7811 */ /* 0x000fe400078f40ff */
[----:B------:R-:W-:Y:S01]  /*1be0*/  SHF.R.U32.HI R47, RZ, 0x10, R13 ;  /* 0x00000010ff2f7819 */ /* 0x000fe2000001160d */
[----:B------:R-:W1:Y:S01]  /*1bf0*/  I2F.F16 R2, R2 ;  /* 0x0000000200027306 */ /* 0x000e620000200c00 */
[----:B------:R-:W-:-:S02]  /*1c00*/  SHF.R.U32.HI R41, RZ, 0x8, R12 ;  /* 0x00000008ff297819 */ /* 0x000fc4000001160c */
[----:B------:R-:W-:Y:S02]  /*1c10*/  LOP3.LUT R13, R46, 0xff, RZ, 0xc0, !PT ;  /* 0x000000ff2e0d7812 */ /* 0x000fe400078ec0ff */
[----:B------:R-:W-:Y:S02]  /*1c20*/  LOP3.LUT R43, R41, 0xff, RZ, 0xc0, !PT ;  /* 0x000000ff292b7812 */ /* 0x000fe400078ec0ff */
[----:B------:R-:W-:Y:S01]  /*1c30*/  IADD3 R48, R13, -0x80, RZ ;  /* 0xffffff800d307810 */ /* 0x000fe20007ffe0ff */
[----:B------:R-:W-:Y:S01]  /*1c40*/  I2F.F16 R23, R23 ;  /* 0x0000001700177306 */ /* 0x000fe20000200c00 */
[----:B------:R-:W-:Y:S02]  /*1c50*/  LOP3.LUT R46, R47, 0xff, RZ, 0xc0, !PT ;  /* 0x000000ff2f2e7812 */ /* 0x000fe400078ec0ff */
[----:B------:R-:W-:Y:S02]  /*1c60*/  IADD3 R43, R43, -0x80, RZ ;  /* 0xffffff802b2b7810 */ /* 0x000fe40007ffe0ff */
[----:B------:R-:W-:Y:S01]  /*1c70*/  LEA.HI R40, R12, 0xffffff80, RZ, 0x8 ;  /* 0xffffff800c287811 */ /* 0x000fe200078f40ff */
[----:B-1----:R-:W-:-:S02]  /*1c80*/  HADD2.F32 R13, -RZ, R2.H0_H0 ;  /* 0x20000002ff0d7230 */ /* 0x002fc40000004100 */
[----:B------:R-:W1:Y:S01]  /*1c90*/  I2F.F16 R37, R37 ;  /* 0x0000002500257306 */ /* 0x000e620000200c00 */
[----:B------:R-:W-:Y:S02]  /*1ca0*/  SHF.R.U32.HI R12, RZ, 0x10, R12 ;  /* 0x00000010ff0c7819 */ /* 0x000fe4000001160c */
[----:B------:R-:W-:Y:S02]  /*1cb0*/  LEA.HI R39, R14, 0xffffff80, RZ, 0x8 ;  /* 0xffffff800e277811 */ /* 0x000fe400078f40ff */
[----:B------:R-:W-:Y:S01]  /*1cc0*/  LOP3.LUT R12, R12, 0xff, RZ, 0xc0, !PT ;  /* 0x000000ff0c0c7812 */ /* 0x000fe200078ec0ff */
[----:B0-----:R-:W-:Y:S01]  /*1cd0*/  HADD2.F32 R2, -RZ, R24.H0_H0 ;  /* 0x20000018ff027230 */ /* 0x001fe20000004100 */
[--C-:B------:R-:W-:Y:S01]  /*1ce0*/  SHF.R.U32.HI R49, RZ, 0x8, R15.reuse ;  /* 0x00000008ff317819 */ /* 0x100fe2000001160f */
[----:B------:R-:W-:Y:S01]  /*1cf0*/  I2F.F16 R43, R43 ;  /* 0x0000002b002b7306 */ /* 0x000fe20000200c00 */
[----:B------:R-:W-:Y:S02]  /*1d00*/  IADD3 R12, R12, -0x80, RZ ;  /* 0xffffff800c0c7810 */ /* 0x000fe40007ffe0ff */
[----:B------:R-:W-:Y:S01]  /*1d10*/  FFMA.FTZ R47, R13, R2, RZ ;  /* 0x000000020d2f7223 */ /* 0x000fe200000100ff */
[----:B------:R-:W-:-:S02]  /*1d20*/  SHF.R.U32.HI R50, RZ, 0x10, R15 ;  /* 0x00000010ff327819 */ /* 0x000fc4000001160f */
[----:B------:R-:W-:Y:S01]  /*1d30*/  LOP3.LUT R49, R49, 0xff, RZ, 0xc0, !PT ;  /* 0x000000ff31317812 */ /* 0x000fe200078ec0ff */
[----:B-1----:R-:W-:Y:S01]  /*1d40*/  HADD2.F32 R37, -RZ, R37.H0_H0 ;  /* 0x20000025ff257230 */ /* 0x002fe20000004100 */
[----:B------:R-:W0:Y:S01]  /*1d50*/  I2F.F16 R12, R12 ;  /* 0x0000000c000c7306 */ /* 0x000e220000200c00 */
[----:B------:R-:W-:Y:S02]  /*1d60*/  LEA.HI R38, R15, 0xffffff80, RZ, 0x8 ;  /* 0xffffff800f267811 */ /* 0x000fe400078f40ff */
[----:B------:R-:W-:Y:S01]  /*1d70*/  LOP3.LUT R50, R50, 0xff, RZ, 0xc0, !PT ;  /* 0x000000ff32327812 */ /* 0x000fe200078ec0ff */
[----:B------:R-:W-:Y:S01]  /*1d80*/  FFMA.FTZ R37, R2, R37, RZ ;  /* 0x0000002502257223 */ /* 0x000fe200000100ff */
[----:B------:R-:W-:-:S03]  /*1d90*/  IADD3 R49, R49, -0x80, RZ ;  /* 0xffffff8031317810 */ /* 0x000fc60007ffe0ff */
[----:B------:R-:W-:Y:S01]  /*1da0*/  I2F.F16 R40, R40 ;  /* 0x0000002800287306 */ /* 0x000fe20000200c00 */
[----:B0-----:R-:W-:-:S07]  /*1db0*/  HADD2.F32 R12, -RZ, R12.H0_H0 ;  /* 0x2000000cff0c7230 */ /* 0x001fce0000004100 */
[----:B------:R-:W-:Y:S08]  /*1dc0*/  I2F.F16 R42, R42 ;  /* 0x0000002a002a7306 */ /* 0x000ff00000200c00 */
[----:B------:R-:W0:Y:S08]  /*1dd0*/  I2F.F16 R39, R39 ;  /* 0x0000002700277306 */ /* 0x000e300000200c00 */
[----:B------:R-:W-:Y:S01]  /*1de0*/  I2F.F16 R38, R38 ;  /* 0x0000002600267306 */ /* 0x000fe20000200c00 */
[----:B0-----:R-:W-:Y:S01]  /*1df0*/  HADD2.F32 R39, -RZ, R39.H0_H0 ;  /* 0x20000027ff277230 */ /* 0x001fe20000004100 */
[----:B--2---:R-:W-:-:S06]  /*1e00*/  LEA.HI R45, R16, 0xffffff80, RZ, 0x8 ;  /* 0xffffff80102d7811 */ /* 0x004fcc00078f40ff */
[----:B------:R0:W-:Y:S02]  /*1e10*/  I2F.F16 R41, R45 ;  /* 0x0000002d00297306 */ /* 0x0001e40000200c00 */
[----:B0-----:R-:W-:Y:S02]  /*1e20*/  HADD2.F32 R45, -RZ, R23.H0_H0 ;  /* 0x20000017ff2d7230 */ /* 0x001fe40000004100 */
[----:B------:R-:W-:-:S04]  /*1e30*/  HADD2.F32 R23, -RZ, R44.H0_H0 ;  /* 0x2000002cff177230 */ /* 0x000fc80000004100 */
[----:B------:R0:W1:Y:S01]  /*1e40*/  I2F.F16 R44, R48 ;  /* 0x00000030002c7306 */ /* 0x0000620000200c00 */
[C---:B------:R-:W-:Y:S01]  /*1e50*/  FFMA.FTZ R13, R2.reuse, R45, RZ ;  /* 0x0000002d020d7223 */ /* 0x040fe200000100ff */
[----:B------:R-:W-:Y:S01]  /*1e60*/  FFMA.FTZ R45, R2, R23, RZ ;  /* 0x00000017022d7223 */ /* 0x000fe200000100ff */
[--C-:B------:R-:W-:Y:S02]  /*1e70*/  SHF.R.U32.HI R2, RZ, 0x8, R14.reuse ;  /* 0x00000008ff027819 */ /* 0x100fe4000001160e */
[----:B------:R-:W-:Y:S02]  /*1e80*/  IADD3 R23, R46, -0x80, RZ ;  /* 0xffffff802e177810 */ /* 0x000fe40007ffe0ff */
[----:B------:R-:W-:Y:S02]  /*1e90*/  LOP3.LUT R2, R2, 0xff, RZ, 0xc0, !PT ;  /* 0x000000ff02027812 */ /* 0x000fe400078ec0ff */
[----:B------:R-:W-:Y:S02]  /*1ea0*/  SHF.R.U32.HI R14, RZ, 0x10, R14 ;  /* 0x00000010ff0e7819 */ /* 0x000fe4000001160e */
[----:B------:R-:W-:Y:S01]  /*1eb0*/  IADD3 R46, R2, -0x80, RZ ;  /* 0xffffff80022e7810 */ /* 0x000fe20007ffe0ff */
[----:B------:R-:W-:Y:S01]  /*1ec0*/  HADD2.F32 R2, -RZ, R24.H1_H1 ;  /* 0x30000018ff027230 */ /* 0x000fe20000004100 */
[----:B0-----:R-:W-:Y:S01]  /*1ed0*/  LOP3.LUT R48, R14, 0xff, RZ, 0xc0, !PT ;  /* 0x000000ff0e307812 */ /* 0x001fe200078ec0ff */
[----:B------:R-:W-:Y:S01]  /*1ee0*/  HADD2.F32 R24, -RZ, R43.H0_H0 ;  /* 0x2000002bff187230 */ /* 0x000fe20000004100 */
[----:B------:R0:W2:Y:S01]  /*1ef0*/  I2F.F16 R14, R49 ;  /* 0x00000031000e7306 */ /* 0x0000a20000200c00 */
[----:B-1----:R-:W-:Y:S01]  /*1f00*/  HADD2.F32 R44, -RZ, R44.H0_H0 ;  /* 0x2000002cff2c7230 */ /* 0x002fe20000004100 */
[----:B------:R-:W-:-:S02]  /*1f10*/  IADD3 R15, R48, -0x80, RZ ;  /* 0xffffff80300f7810 */ /* 0x000fc40007ffe0ff */
[----:B------:R-:W-:Y:S01]  /*1f20*/  FFMA.FTZ R43, R24, R2, R47 ;  /* 0x00000002182b7223 */ /* 0x000fe2000001002f */
[----:B------:R-:W-:Y:S01]  /*1f30*/  IADD3 R24, R50, -0x80, RZ ;  /* 0xffffff8032187810 */ /* 0x000fe20007ffe0ff */
[----:B------:R-:W-:Y:S02]  /*1f40*/  FFMA.FTZ R47, R2, R44, R13 ;  /* 0x0000002c022f7223 */ /* 0x000fe4000001000d */
[----:B------:R-:W1:Y:S01]  /*1f50*/  I2F.F16 R46, R46 ;  /* 0x0000002e002e7306 */ /* 0x000e620000200c00 */
[----:B0-----:R-:W-:Y:S01]  /*1f60*/  LEA.HI R49, R17, 0xffffff80, RZ, 0x8 ;  /* 0xffffff8011317811 */ /* 0x001fe200078f40ff */
[----:B--2---:R-:W-:-:S06]  /*1f70*/  HADD2.F32 R14, -RZ, R14.H0_H0 ;  /* 0x2000000eff0e7230 */ /* 0x004fcc0000004100 */
[----:B------:R-:W0:Y:S01]  /*1f80*/  I2F.F16 R15, R15 ;  /* 0x0000000f000f7306 */ /* 0x000e220000200c00 */
[----:B------:R-:W-:Y:S01]  /*1f90*/  FFMA.FTZ R44, R2, R14, R37 ;  /* 0x0000000e022c7223 */ /* 0x000fe20000010025 */
[----:B------:R-:W-:Y:S01]  /*1fa0*/  LOP3.LUT R14, R16, 0xff, RZ, 0xc0, !PT ;  /* 0x000000ff100e7812 */ /* 0x000fe200078ec0ff */
[----:B-1----:R-:W-:-:S05]  /*1fb0*/  HADD2.F32 R46, -RZ, R46.H0_H0 ;  /* 0x2000002eff2e7230 */ /* 0x002fca0000004100 */
[----:B------:R-:W1:Y:S01]  /*1fc0*/  I2F.F16 R24, R24 ;  /* 0x0000001800187306 */ /* 0x000e620000200c00 */
[----:B------:R-:W-:Y:S01]  /*1fd0*/  IADD3 R14, R14, -0x80, RZ ;  /* 0xffffff800e0e7810 */ /* 0x000fe20007ffe0ff */
[----:B------:R-:W-:Y:S01]  /*1fe0*/  FFMA.FTZ R13, R2, R46, R45 ;  /* 0x0000002e020d7223 */ /* 0x000fe2000001002d */
[----:B------:R-:W-:Y:S02]  /*1ff0*/  HADD2.F32 R46, -RZ, R25.H0_H0 ;  /* 0x20000019ff2e7230 */ /* 0x000fe40000004100 */
[----:B0-----:R-:W-:-:S03]  /*2000*/  HADD2.F32 R50, -RZ, R15.H0_H0 ;  /* 0x2000000fff327230 */ /* 0x001fc60000004100 */
[----:B------:R-:W0:Y:S01]  /*2010*/  I2F.F16 R23, R23 ;  /* 0x0000001700177306 */ /* 0x000e220000200c00 */
[----:B------:R-:W-:Y:S01]  /*2020*/  FFMA.FTZ R43, R12, R46, R43 ;  /* 0x0000002e0c2b7223 */ /* 0x000fe2000001002b */
[----:B------:R-:W-:Y:S01]  /*2030*/  LOP3.LUT R12, R17, 0xff, RZ, 0xc0, !PT ;  /* 0x000000ff110c7812 */ /* 0x000fe200078ec0ff */
[----:B------:R-:W-:-:S03]  /*2040*/  FFMA.FTZ R37, R46, R50, R13 ;  /* 0x000000322e257223 */ /* 0x000fc6000001000d */
[----:B------:R-:W-:Y:S01]  /*2050*/  IADD3 R48, R12, -0x80, RZ ;  /* 0xffffff800c307810 */ /* 0x000fe20007ffe0ff */
[----:B-1----:R-:W-:Y:S01]  /*2060*/  HADD2.F32 R51, -RZ, R24.H0_H0 ;  /* 0x20000018ff337230 */ /* 0x002fe20000004100 */
[----:B------:R-:W-:Y:S01]  /*2070*/  LOP3.LUT R12, R18, 0xff, RZ, 0xc0, !PT ;  /* 0x000000ff120c7812 */ /* 0x000fe200078ec0ff */
[----:B------:R1:W2:Y:S03]  /*2080*/  I2F.F16 R2, R49 ;  /* 0x0000003100027306 */ /* 0x0002a60000200c00 */
[----:B------:R-:W-:Y:S02]  /*2090*/  IADD3 R24, R12, -0x80, RZ ;  /* 0xffffff800c187810 */ /* 0x000fe40007ffe0ff */
[----:B------:R-:W3:Y:S01]  /*20a0*/  LDS.64 R12, [UR5+0x18] ;  /* 0x00001805ff0c7984 */ /* 0x000ee20008000a00 */
[----:B0-----:R-:W-:Y:S02]  /*20b0*/  HADD2.F32 R23, -RZ, R23.H0_H0 ;  /* 0x20000017ff177230 */ /* 0x001fe40000004100 */
[----:B------:R0:W4:Y:S03]  /*20c0*/  I2F.F16 R15, R48 ;  /* 0x00000030000f7306 */ /* 0x0001260000200c00 */
[C---:B------:R-:W-:Y:S01]  /*20d0*/  FFMA.FTZ R45, R46.reuse, R23, R47 ;  /* 0x000000172e2d7223 */ /* 0x040fe2000001002f */
[----:B------:R-:W-:Y:S01]  /*20e0*/  FFMA.FTZ R23, R46, R51, R44 ;  /* 0x000000332e177223 */ /* 0x000fe2000001002c */
[----:B------:R-:W-:-:S02]  /*20f0*/  LOP3.LUT R44, R19, 0xff, RZ, 0xc0, !PT ;  /* 0x000000ff132c7812 */ /* 0x000fc400078ec0ff */
[--C-:B------:R-:W-:Y:S01]  /*2100*/  SHF.R.U32.HI R46, RZ, 0x8, R16.reuse ;  /* 0x00000008ff2e7819 */ /* 0x100fe20000011610 */
[----:B------:R-:W3:Y:S01]  /*2110*/  I2F.F16 R14, R14 ;  /* 0x0000000e000e7306 */ /* 0x000ee20000200c00 */
[----:B-1----:R-:W-:Y:S01]  /*2120*/  IADD3 R49, R44, -0x80, RZ ;  /* 0xffffff802c317810 */ /* 0x002fe20007ffe0ff */
[----:B------:R-:W-:Y:S01]  /*2130*/  HADD2.F32 R44, -RZ, R25.H1_H1 ;  /* 0x30000019ff2c7230 */ /* 0x000fe20000004100 */
[----:B------:R-:W-:Y:S01]  /*2140*/  SHF.R.U32.HI R47, RZ, 0x10, R16 ;  /* 0x00000010ff2f7819 */ /* 0x000fe20000011610 */
[----:B0-----:R-:W-:Y:S01]  /*2150*/  HADD2.F32 R48, -RZ, R40.H0_H0 ;  /* 0x20000028ff307230 */ /* 0x001fe20000004100 */
[----:B------:R-:W-:Y:S01]  /*2160*/  LOP3.LUT R46, R46, 0xff, RZ, 0xc0, !PT ;  /* 0x000000ff2e2e7812 */ /* 0x000fe200078ec0ff */
[----:B--2---:R-:W-:Y:S02]  /*2170*/  HADD2.F32 R2, -RZ, R2.H0_H0 ;  /* 0x20000002ff027230 */ /* 0x004fe40000004100 */
[----:B------:R-:W-:Y:S01]  /*2180*/  FFMA.FTZ R37, R44, R39, R37 ;  /* 0x000000272c257223 */ /* 0x000fe20000010025 */
[----:B------:R-:W-:Y:S01]  /*2190*/  SHF.R.U32.HI R39, RZ, 0x8, R18 ;  /* 0x00000008ff277819 */ /* 0x000fe20000011612 */
[----:B------:R-:W-:Y:S01]  /*21a0*/  FFMA.FTZ R16, R48, R44, R43 ;  /* 0x0000002c30107223 */ /* 0x000fe2000001002b */
[----:B------:R-:W-:Y:S01]  /*21b0*/  SHF.R.U32.HI R43, RZ, 0x8, R17 ;  /* 0x00000008ff2b7819 */ /* 0x000fe20000011611 */
[----:B------:R-:W-:Y:S01]  /*21c0*/  HADD2.F32 R48, -RZ, R42.H0_H0 ;  /* 0x2000002aff307230 */ /* 0x000fe20000004100 */
[----:B------:R-:W-:Y:S01]  /*21d0*/  IADD3 R40, R46, -0x80, RZ ;  /* 0xffffff802e287810 */ /* 0x000fe20007ffe0ff */
[----:B------:R-:W-:Y:S01]  /*21e0*/  I2F.F16 R24, R24 ;  /* 0x0000001800187306 */ /* 0x000fe20000200c00 */
[----:B------:R-:W-:-:S02]  /*21f0*/  LOP3.LUT R46, R43, 0xff, RZ, 0xc0, !PT ;  /* 0x000000ff2b2e7812 */ /* 0x000fc400078ec0ff */
[----:B------:R-:W-:Y:S01]  /*2200*/  FFMA.FTZ R43, R44, R48, R45 ;  /* 0x000000302c2b7223 */ /* 0x000fe2000001002d */
[----:B------:R-:W-:Y:S01]  /*2210*/  SHF.R.U32.HI R45, RZ, 0x10, R17 ;  /* 0x00000010ff2d7819 */ /* 0x000fe20000011611 */
[----:B----4-:R-:W-:Y:S01]  /*2220*/  HADD2.F32 R48, -RZ, R15.H0_H0 ;  /* 0x2000000fff307230 */ /* 0x010fe20000004100 */
[----:B------:R-:W-:Y:S01]  /*2230*/  IADD3 R17, R46, -0x80, RZ ;  /* 0xffffff802e117810 */ /* 0x000fe20007ffe0ff */
[----:B------:R-:W-:Y:S01]  /*2240*/  HADD2.F32 R46, -RZ, R38.H0_H0 ;  /* 0x20000026ff2e7230 */ /* 0x000fe20000004100 */
[----:B------:R-:W-:Y:S01]  /*2250*/  LOP3.LUT R45, R45, 0xff, RZ, 0xc0, !PT ;  /* 0x000000ff2d2d7812 */ /* 0x000fe200078ec0ff */
[----:B------:R-:W0:Y:S01]  /*2260*/  I2F.F16 R40, R40 ;  /* 0x0000002800287306 */ /* 0x000e220000200c00 */
[----:B------:R-:W-:Y:S02]  /*2270*/  LOP3.LUT R39, R39, 0xff, RZ, 0xc0, !PT ;  /* 0x000000ff27277812 */ /* 0x000fe400078ec0ff */
[----:B------:R-:W-:Y:S01]  /*2280*/  FFMA.FTZ R23, R44, R46, R23 ;  /* 0x0000002e2c177223 */ /* 0x000fe20000010017 */
[----:B------:R-:W-:-:S02]  /*2290*/  LOP3.LUT R47, R47, 0xff, RZ, 0xc0, !PT ;  /* 0x000000ff2f2f7812 */ /* 0x000fc400078ec0ff */
[----:B------:R-:W-:Y:S01]  /*22a0*/  IADD3 R38, R45, -0x80, RZ ;  /* 0xffffff802d267810 */ /* 0x000fe20007ffe0ff */
[----:B---3--:R-:W-:Y:S01]  /*22b0*/  HADD2.F32 R44, -RZ, R12.H0_H0 ;  /* 0x2000000cff2c7230 */ /* 0x008fe20000004100 */
[----:B------:R-:W-:Y:S01]  /*22c0*/  SHF.R.U32.HI R46, RZ, 0x10, R18 ;  /* 0x00000010ff2e7819 */ /* 0x000fe20000011612 */
[----:B------:R-:W1:Y:S01]  /*22d0*/  I2F.F16 R25, R49 ;  /* 0x0000003100197306 */ /* 0x000e620000200c00 */
[----:B------:R-:W-:Y:S01]  /*22e0*/  IADD3 R45, R39, -0x80, RZ ;  /* 0xffffff80272d7810 */ /* 0x000fe20007ffe0ff */
[----:B------:R-:W-:Y:S01]  /*22f0*/  HADD2.F32 R39, -RZ, R14.H0_H0 ;  /* 0x2000000eff277230 */ /* 0x000fe20000004100 */
[----:B------:R-:W-:Y:S01]  /*2300*/  IADD3 R42, R47, -0x80, RZ ;  /* 0xffffff802f2a7810 */ /* 0x000fe20007ffe0ff */
[----:B------:R-:W-:Y:S01]  /*2310*/  FFMA.FTZ R43, R44, R48, R43 ;  /* 0x000000302c2b7223 */ /* 0x000fe2000001002b */
[----:B------:R-:W-:Y:S01]  /*2320*/  LOP3.LUT R46, R46, 0xff, RZ, 0xc0, !PT ;  /* 0x000000ff2e2e7812 */ /* 0x000fe200078ec0ff */
[----:B0-----:R-:W-:Y:S01]  /*2330*/  HADD2.F32 R40, -RZ, R40.H0_H0 ;  /* 0x20000028ff287230 */ /* 0x001fe20000004100 */
[----:B------:R-:W-:Y:S01]  /*2340*/  SHF.R.U32.HI R47, RZ, 0x8, R19 ;  /* 0x00000008ff2f7819 */ /* 0x000fe20000011613 */
[----:B------:R-:W-:Y:S01]  /*2350*/  FFMA.FTZ R39, R39, R44, R16 ;  /* 0x0000002c27277223 */ /* 0x000fe20000010010 */
[----:B------:R-:W-:Y:S01]  /*2360*/  IADD3 R16, R46, -0x80, RZ ;  /* 0xffffff802e107810 */ /* 0x000fe20007ffe0ff */
[----:B------:R-:W0:Y:S01]  /*2370*/  I2F.F16 R17, R17 ;  /* 0x0000001100117306 */ /* 0x000e220000200c00 */
[----:B------:R-:W-:-:S02]  /*2380*/  LOP3.LUT R47, R47, 0xff, RZ, 0xc0, !PT ;  /* 0x000000ff2f2f7812 */ /* 0x000fc400078ec0ff */
[----:B------:R-:W-:Y:S02]  /*2390*/  SHF.R.U32.HI R46, RZ, 0x10, R19 ;  /* 0x00000010ff2e7819 */ /* 0x000fe40000011613 */
[----:B------:R-:W-:Y:S01]  /*23a0*/  IADD3 R47, R47, -0x80, RZ ;  /* 0xffffff802f2f7810 */ /* 0x000fe20007ffe0ff */
[----:B-1----:R-:W-:Y:S01]  /*23b0*/  HADD2.F32 R25, -RZ, R25.H0_H0 ;  /* 0x20000019ff197230 */ /* 0x002fe20000004100 */
[----:B------:R-:W-:Y:S01]  /*23c0*/  LOP3.LUT R46, R46, 0xff, RZ, 0xc0, !PT ;  /* 0x000000ff2e2e7812 */ /* 0x000fe200078ec0ff */
[----:B------:R1:W2:Y:S01]  /*23d0*/  I2F.F16 R14, R45 ;  /* 0x0000002d000e7306 */ /* 0x0002a20000200c00 */
[----:B------:R-:W-:Y:S02]  /*23e0*/  LEA.HI R19, R19, 0xffffff80, RZ, 0x8 ;  /* 0xffffff8013137811 */ /* 0x000fe400078f40ff */
[----:B------:R-:W-:Y:S01]  /*23f0*/  FFMA.FTZ R23, R44, R25, R23 ;  /* 0x000000192c177223 */ /* 0x000fe20000010017 */
[----:B0-----:R-:W-:-:S04]  /*2400*/  HADD2.F32 R17, -RZ, R17.H0_H0 ;  /* 0x20000011ff117230 */ /* 0x001fc80000004100 */
[----:B------:R-:W0:Y:S01]  /*2410*/  I2F.F16 R15, R47 ;  /* 0x0000002f000f7306 */ /* 0x000e220000200c00 */
[----:B-1----:R-:W-:Y:S01]  /*2420*/  IADD3 R45, R46, -0x80, RZ ;  /* 0xffffff802e2d7810 */ /* 0x002fe20007ffe0ff */
[----:B------:R-:W-:Y:S01]  /*2430*/  HADD2.F32 R46, -RZ, R24.H0_H0 ;  /* 0x20000018ff2e7230 */ /* 0x000fe20000004100 */
[----:B------:R-:W-:-:S04]  /*2440*/  LEA.HI R24, R18, 0xffffff80, RZ, 0x8 ;  /* 0xffffff8012187811 */ /* 0x000fc800078f40ff */
[----:B------:R-:W-:Y:S01]  /*2450*/  FFMA.FTZ R37, R44, R46, R37 ;  /* 0x0000002e2c257223 */ /* 0x000fe20000010025 */
[----:B------:R-:W1:Y:S01]  /*2460*/  I2F.F16 R42, R42 ;  /* 0x0000002a002a7306 */ /* 0x000e620000200c00 */
[----:B------:R-:W-:Y:S02]  /*2470*/  HADD2.F32 R46, -RZ, R12.H1_H1 ;  /* 0x3000000cff2e7230 */ /* 0x000fe40000004100 */
[----:B--2---:R-:W-:Y:S02]  /*2480*/  HADD2.F32 R14, -RZ, R14.H0_H0 ;  /* 0x2000000eff0e7230 */ /* 0x004fe40000004100 */
[----:B------:R-:W-:Y:S02]  /*2490*/  HADD2.F32 R12, -RZ, R13.H0_H0 ;  /* 0x2000000dff0c7230 */ /* 0x000fe40000004100 */
[----:B------:R-:W-:Y:S01]  /*24a0*/  FFMA.FTZ R39, R40, R46, R39 ;  /* 0x0000002e28277223 */ /* 0x000fe20000010027 */
[----:B0-----:R-:W-:Y:S01]  /*24b0*/  HADD2.F32 R40, -RZ, R15.H0_H0 ;  /* 0x2000000fff287230 */ /* 0x001fe20000004100 */
[----:B------:R-:W0:Y:S01]  /*24c0*/  I2F.F16 R38, R38 ;  /* 0x0000002600267306 */ /* 0x000e220000200c00 */
[C---:B------:R-:W-:Y:S01]  /*24d0*/  FFMA.FTZ R17, R46.reuse, R17, R43 ;  /* 0x000000112e117223 */ /* 0x040fe2000001002b */
[----:B------:R-:W-:Y:S01]  /*24e0*/  FFMA.FTZ R37, R46, R14, R37 ;  /* 0x0000000e2e257223 */ /* 0x000fe20000010025 */
[----:B------:R-:W-:-:S02]  /*24f0*/  HADD2.F32 R13, -RZ, R13.H1_H1 ;  /* 0x3000000dff0d7230 */ /* 0x000fc40000004100 */
[----:B------:R-:W-:Y:S01]  /*2500*/  FFMA.FTZ R23, R46, R40, R23 ;  /* 0x000000282e177223 */ /* 0x000fe20000010017 */
[----:B------:R-:W-:Y:S02]  /*2510*/  HADD2.F32 R14, -RZ, R41.H0_H0 ;  /* 0x20000029ff0e7230 */ /* 0x000fe40000004100 */
[----:B-1----:R-:W-:Y:S01]  /*2520*/  HADD2.F32 R42, -RZ, R42.H0_H0 ;  /* 0x2000002aff2a7230 */ /* 0x002fe20000004100 */
[----:B------:R-:W1:Y:S01]  /*2530*/  I2F.F16 R16, R16 ;  /* 0x0000001000107306 */ /* 0x000e620000200c00 */
[----:B------:R-:W-:-:S03]  /*2540*/  HADD2.F32 R15, -RZ, R35.H0_H0 ;  /* 0x20000023ff0f7230 */ /* 0x000fc60000004100 */
[----:B------:R-:W-:Y:S01]  /*2550*/  FFMA.FTZ R39, R42, R12, R39 ;  /* 0x0000000c2a277223 */ /* 0x000fe20000010027 */
[----:B0-----:R-:W-:-:S03]  /*2560*/  HADD2.F32 R38, -RZ, R38.H0_H0 ;  /* 0x20000026ff267230 */ /* 0x001fc60000004100 */
[----:B------:R-:W0:Y:S01]  /*2570*/  I2F.F16 R18, R45 ;  /* 0x0000002d00127306 */ /* 0x000e220000200c00 */
[----:B------:R-:W-:Y:S01]  /*2580*/  FFMA.FTZ R14, R14, R13, R39 ;  /* 0x0000000d0e0e7223 */ /* 0x000fe20000010027 */
[C---:B------:R-:W-:Y:S01]  /*2590*/  FFMA.FTZ R38, R12.reuse, R38, R17 ;  /* 0x000000260c267223 */ /* 0x040fe20000010011 */
[----:B------:R-:W-:Y:S02]  /*25a0*/  HADD2.F32 R17, -RZ, R35.H1_H1 ;  /* 0x30000023ff117230 */ /* 0x000fe40000004100 */
[----:B------:R-:W-:Y:S01]  /*25b0*/  FMUL.FTZ R14, R15, R14 ;  /* 0x0000000e0f0e7220 */ /* 0x000fe20000410000 */
[----:B-1----:R-:W-:Y:S02]  /*25c0*/  HADD2.F32 R16, -RZ, R16.H0_H0 ;  /* 0x20000010ff107230 */ /* 0x002fe40000004100 */
[----:B------:R-:W1:Y:S01]  /*25d0*/  I2F.F16 R24, R24 ;  /* 0x0000001800187306 */ /* 0x000e620000200c00 */
[----:B------:R-:W-:Y:S01]  /*25e0*/  FFMA.FTZ R2, R13, R2, R38 ;  /* 0x000000020d027223 */ /* 0x000fe20000010026 */
[----:B------:R-:W-:Y:S01]  /*25f0*/  F2FP.F16.F32.PACK_AB R14, RZ, R14 ;  /* 0x0000000eff0e723e */ /* 0x000fe200000000ff */
[----:B------:R-:W-:-:S02]  /*2600*/  FFMA.FTZ R37, R12, R16, R37 ;  /* 0x000000100c257223 */ /* 0x000fc40000010025 */
[----:B------:R-:W-:Y:S01]  /*2610*/  FMUL.FTZ R2, R17, R2 ;  /* 0x0000000211027220 */ /* 0x000fe20000410000 */
[----:B0-----:R-:W-:Y:S02]  /*2620*/  HADD2.F32 R18, -RZ, R18.H0_H0 ;  /* 0x20000012ff127230 */ /* 0x001fe40000004100 */
[----:B------:R-:W0:Y:S02]  /*2630*/  I2F.F16 R19, R19 ;  /* 0x0000001300137306 */ /* 0x000e240000200c00 */
[----:B------:R-:W-:Y:S01]  /*2640*/  F2FP.F16.F32.PACK_AB R2, RZ, R2 ;  /* 0x00000002ff02723e */ /* 0x000fe200000000ff */
[----:B------:R-:W-:Y:S01]  /*2650*/  FFMA.FTZ R18, R12, R18, R23 ;  /* 0x000000120c127223 */ /* 0x000fe20000010017 */
[----:B------:R-:W-:Y:S02]  /*2660*/  HADD2.F32 R23, -RZ, R34.H1_H1 ;  /* 0x30000022ff177230 */ /* 0x000fe40000004100 */
[----:B------:R-:W-:Y:S01]  /*2670*/  PRMT R14, R14, 0x5410, R2 ;  /* 0x000054100e0e7816 */ /* 0x000fe20000000002 */
[----:B-1----:R-:W-:-:S05]  /*2680*/  HADD2.F32 R24, -RZ, R24.H0_H0 ;  /* 0x20000018ff187230 */ /* 0x002fca0000004100 */
[----:B------:R-:W-:Y:S01]  /*2690*/  FFMA.FTZ R24, R13, R24, R37 ;  /* 0x000000180d187223 */ /* 0x000fe20000010025 */
[----:B------:R-:W-:Y:S01]  /*26a0*/  HFMA2.MMA R29, R14, 1, 1, R29 ;  /* 0x3c003c000e1d7835 */ /* 0x000fe2000000001d */
[----:B0-----:R-:W-:Y:S02]  /*26b0*/  HADD2.F32 R12, -RZ, R19.H0_H0 ;  /* 0x20000013ff0c7230 */ /* 0x001fe40000004100 */
[----:B------:R-:W-:-:S03]  /*26c0*/  HADD2.F32 R19, -RZ, R34.H0_H0 ;  /* 0x20000022ff137230 */ /* 0x000fc60000004100 */
[----:B------:R-:W-:Y:S02]  /*26d0*/  FFMA.FTZ R12, R13, R12, R18 ;  /* 0x0000000c0d0c7223 */ /* 0x000fe40000010012 */
[----:B------:R-:W-:Y:S02]  /*26e0*/  FMUL.FTZ R24, R19, R24 ;  /* 0x0000001813187220 */ /* 0x000fe40000410000 */
[----:B------:R-:W-:-:S03]  /*26f0*/  FMUL.FTZ R12, R23, R12 ;  /* 0x0000000c170c7220 */ /* 0x000fc60000410000 */
[----:B------:R-:W-:Y:S02]  /*2700*/  F2FP.F16.F32.PACK_AB R24, RZ, R24 ;  /* 0x00000018ff18723e */ /* 0x000fe400000000ff */
[----:B------:R-:W-:-:S04]  /*2710*/  F2FP.F16.F32.PACK_AB R12, RZ, R12 ;  /* 0x0000000cff0c723e */ /* 0x000fc800000000ff */
[----:B------:R-:W-:-:S05]  /*2720*/  PRMT R24, R24, 0x5410, R12 ;  /* 0x0000541018187816 */ /* 0x000fca000000000c */
[----:B------:R-:W-:-:S07]  /*2730*/  HADD2 R28, R24, R28 ;  /* 0x0000001c181c7230 */ /* 0x000fce0000000000 */
.L_x_4767:
[----:B------:R-:W-:Y:S01]  /*2740*/  IMAD.WIDE R26, R31, 0x8, R26 ;  /* 0x000000081f1a7825 */ /* 0x000fe200078e021a */
[----:B------:R-:W-:Y:S06]  /*2750*/  @P1 BRA `(.L_x_4768) ;  /* 0x0000000c000c1947 */ /* 0x000fec0003800000 */
[----:B-----5:R-:W2:Y:S01]  /*2760*/  LDG.E.128.CONSTANT R12, desc[UR6][R26.64] ;  /* 0x000000061a0c7981 */ /* 0x020ea2000c1e9d00 */
[----:B------:R-:W-:Y:S02]  /*2770*/  LOP3.LUT R16, R5, 0xff, RZ, 0xc0, !PT ;  /* 0x000000ff05107812 */ /* 0x000fe400078ec0ff */
[----:B------:R-:W-:Y:S02]  /*2780*/  LOP3.LUT R17, R6, 0xff, RZ, 0xc0, !PT ;  /* 0x000000ff06117812 */ /* 0x000fe400078ec0ff */
[----:B------:R-:W-:Y:S02]  /*2790*/  LOP3.LUT R2, R4, 0xff, RZ, 0xc0, !PT ;  /* 0x000000ff04027812 */ /* 0x000fe400078ec0ff */
[----:B------:R-:W-:Y:S02]  /*27a0*/  IADD3 R16, R16, -0x80, RZ ;  /* 0xffffff8010107810 */ /* 0x000fe40007ffe0ff */
[----:B------:R-:W-:Y:S02]  /*27b0*/  IADD3 R17, R17, -0x80, RZ ;  /* 0xffffff8011117810 */ /* 0x000fe40007ffe0ff */
[----:B------:R-:W-:Y:S01]  /*27c0*/  IADD3 R2, R2, -0x80, RZ ;  /* 0xffffff8002027810 */ /* 0x000fe20007ffe0ff */
[----:B------:R-:W1:Y:S01]  /*27d0*/  I2F.F16 R45, R16 ;  /* 0x00000010002d7306 */ /* 0x000e620000200c00 */
[----:B------:R-:W-:-:S02]  /*27e0*/  SHF.R.U32.HI R39, RZ, 0x8, R5 ;  /* 0x00000008ff277819 */ /* 0x000fc40000011605 */
[----:B0-----:R-:W-:Y:S02]  /*27f0*/  LOP3.LUT R19, R7, 0xff, RZ, 0xc0, !PT ;  /* 0x000000ff07137812 */ /* 0x001fe400078ec0ff */
[----:B------:R-:W-:Y:S02]  /*2800*/  LOP3.LUT R39, R39, 0xff, RZ, 0xc0, !PT ;  /* 0x000000ff27277812 */ /* 0x000fe400078ec0ff */
[----:B------:R-:W-:Y:S01]  /*2810*/  IADD3 R19, R19, -0x80, RZ ;  /* 0xffffff8013137810 */ /* 0x000fe20007ffe0ff */
[----:B------:R0:W-:Y:S01]  /*2820*/  I2F.F16 R46, R2 ;  /* 0x00000002002e7306 */ /* 0x0001e20000200c00 */
[----:B------:R-:W-:Y:S02]  /*2830*/  IADD3 R44, R39, -0x80, RZ ;  /* 0xffffff80272c7810 */ /* 0x000fe40007ffe0ff */
[----:B------:R-:W-:Y:S02]  /*2840*/  SHF.R.U32.HI R39, RZ, 0x8, R6 ;  /* 0x00000008ff277819 */ /* 0x000fe40000011606 */
[----:B------:R-:W-:-:S02]  /*2850*/  LEA.HI R37, R4, 0xffffff80, RZ, 0x8 ;  /* 0xffffff8004257811 */ /* 0x000fc400078f40ff */
[----:B------:R-:W-:Y:S01]  /*2860*/  LEA.HI R18, R5, 0xffffff80, RZ, 0x8 ;  /* 0xffffff8005127811 */ /* 0x000fe200078f40ff */
[----:B------:R3:W-:Y:S01]  /*2870*/  I2F.F16 R40, R17 ;  /* 0x0000001100287306 */ /* 0x0007e20000200c00 */
[--C-:B0-----:R-:W-:Y:S01]  /*2880*/  SHF.R.U32.HI R2, RZ, 0x8, R4.reuse ;  /* 0x00000008ff027819 */ /* 0x101fe20000011604 */
[----:B-1----:R-:W-:Y:S01]  /*2890*/  HADD2.F32 R45, -RZ, R45.H0_H0 ;  /* 0x2000002dff2d7230 */ /* 0x002fe20000004100 */
[----:B------:R-:W-:Y:S02]  /*28a0*/  SHF.R.U32.HI R4, RZ, 0x10, R4 ;  /* 0x00000010ff047819 */ /* 0x000fe40000011604 */
[----:B------:R-:W-:Y:S02]  /*28b0*/  LOP3.LUT R2, R2, 0xff, RZ, 0xc0, !PT ;  /* 0x000000ff02027812 */ /* 0x000fe400078ec0ff */
[----:B------:R-:W-:Y:S01]  /*28c0*/  LOP3.LUT R4, R4, 0xff, RZ, 0xc0, !PT ;  /* 0x000000ff04047812 */ /* 0x000fe200078ec0ff */
[----:B------:R-:W0:Y:S01]  /*28d0*/  I2F.F16 R19, R19 ;  /* 0x0000001300137306 */ /* 0x000e220000200c00 */
[----:B---3--:R-:W1:Y:S01]  /*28e0*/  LDS.64 R16, [UR5+0x20] ;  /* 0x00002005ff107984 */ /* 0x008e620008000a00 */
[----:B------:R-:W-:-:S02]  /*28f0*/  IADD3 R2, R2, -0x80, RZ ;  /* 0xffffff8002027810 */ /* 0x000fc40007ffe0ff */
[----:B------:R-:W-:Y:S02]  /*2900*/  LEA.HI R25, R7, 0xffffff80, RZ, 0x8 ;  /* 0xffffff8007197811 */ /* 0x000fe400078f40ff */
[----:B------:R-:W-:Y:S02]  /*2910*/  IADD3 R4, R4, -0x80, RZ ;  /* 0xffffff8004047810 */ /* 0x000fe40007ffe0ff */
[----:B------:R3:W4:Y:S01]  /*2920*/  I2F.F16 R43, R2 ;  /* 0x00000002002b7306 */ /* 0x0007220000200c00 */
[----:B------:R-:W-:Y:S02]  /*2930*/  SHF.R.U32.HI R5, RZ, 0x10, R5 ;  /* 0x00000010ff057819 */ /* 0x000fe40000011605 */
[----:B------:R-:W-:Y:S02]  /*2940*/  LEA.HI R38, R6, 0xffffff80, RZ, 0x8 ;  /* 0xffffff8006267811 */ /* 0x000fe400078f40ff */
[----:B------:R-:W-:Y:S01]  /*2950*/  LOP3.LUT R5, R5, 0xff, RZ, 0xc0, !PT ;  /* 0x000000ff05057812 */ /* 0x000fe200078ec0ff */
[----:B0-----:R-:W-:-:S02]  /*2960*/  HADD2.F32 R19, -RZ, R19.H0_H0 ;  /* 0x20000013ff137230 */ /* 0x001fc40000004100 */
[----:B------:R-:W0:Y:S01]  /*2970*/  I2F.F16 R44, R44 ;  /* 0x0000002c002c7306 */ /* 0x000e220000200c00 */
[----:B---3--:R-:W-:Y:S02]  /*2980*/  LOP3.LUT R2, R39, 0xff, RZ, 0xc0, !PT ;  /* 0x000000ff27027812 */ /* 0x008fe400078ec0ff */
[----:B------:R-:W-:Y:S02]  /*2990*/  IADD3 R5, R5, -0x80, RZ ;  /* 0xffffff8005057810 */ /* 0x000fe40007ffe0ff */
[----:B------:R-:W-:Y:S02]  /*29a0*/  IADD3 R42, R2, -0x80, RZ ;  /* 0xffffff80022a7810 */ /* 0x000fe40007ffe0ff */
[--C-:B------:R-:W-:Y:S01]  /*29b0*/  SHF.R.U32.HI R2, RZ, 0x8, R7.reuse ;  /* 0x00000008ff027819 */ /* 0x100fe20000011607 */
[----:B------:R-:W-:Y:S01]  /*29c0*/  I2F.F16 R4, R4 ;  /* 0x0000000400047306 */ /* 0x000fe20000200c00 */
[----:B------:R-:W-:Y:S02]  /*29d0*/  SHF.R.U32.HI R7, RZ, 0x10, R7 ;  /* 0x00000010ff077819 */ /* 0x000fe40000011607 */
[----:B------:R-:W-:-:S02]  /*29e0*/  LOP3.LUT R2, R2, 0xff, RZ, 0xc0, !PT ;  /* 0x000000ff02027812 */ /* 0x000fc400078ec0ff */
[----:B------:R-:W-:Y:S02]  /*29f0*/  LOP3.LUT R7, R7, 0xff, RZ, 0xc0, !PT ;  /* 0x000000ff07077812 */ /* 0x000fe400078ec0ff */
[----:B------:R-:W-:Y:S01]  /*2a00*/  IADD3 R41, R2, -0x80, RZ ;  /* 0xffffff8002297810 */ /* 0x000fe20007ffe0ff */
[----:B------:R-:W3:Y:S01]  /*2a10*/  I2F.F16 R42, R42 ;  /* 0x0000002a002a7306 */ /* 0x000ee20000200c00 */
[----:B------:R-:W-:Y:S01]  /*2a20*/  IADD3 R50, R7, -0x80, RZ ;  /* 0xffffff8007327810 */ /* 0x000fe20007ffe0ff */
[----:B------:R-:W-:Y:S01]  /*2a30*/  HADD2.F32 R7, -RZ, R40.H0_H0 ;  /* 0x20000028ff077230 */ /* 0x000fe20000004100 */
[----:B------:R-:W-:-:S04]  /*2a40*/  SHF.R.U32.HI R6, RZ, 0x10, R6 ;  /* 0x00000010ff067819 */ /* 0x000fc80000011606 */
[----:B------:R-:W-:Y:S01]  /*2a50*/  LOP3.LUT R6, R6, 0xff, RZ, 0xc0, !PT ;  /* 0x000000ff06067812 */ /* 0x000fe200078ec0ff */
[----:B------:R-:W3:Y:S01]  /*2a60*/  I2F.F16 R41, R41 ;  /* 0x0000002900297306 */ /* 0x000ee20000200c00 */
[--C-:B-1----:R-:W-:Y:S02]  /*2a70*/  HADD2.F32 R2, -RZ, R16.reuse.H0_H0 ;  /* 0x20000010ff027230 */ /* 0x102fe40000004100 */
[----:B------:R-:W-:Y:S01]  /*2a80*/  HADD2.F32 R48, -RZ, R16.H1_H1 ;  /* 0x30000010ff307230 */ /* 0x000fe20000004100 */
[----:B------:R-:W-:Y:S01]  /*2a90*/  IADD3 R6, R6, -0x80, RZ ;  /* 0xffffff8006067810 */ /* 0x000fe20007ffe0ff */
[----:B----4-:R-:W-:Y:S02]  /*2aa0*/  HADD2.F32 R16, -RZ, R43.H0_H0 ;  /* 0x2000002bff107230 */ /* 0x010fe40000004100 */
[----:B------:R-:W-:Y:S01]  /*2ab0*/  FFMA.FTZ R47, R2, R19, RZ ;  /* 0x00000013022f7223 */ /* 0x000fe200000100ff */
[----:B0-----:R-:W-:Y:S01]  /*2ac0*/  HADD2.F32 R43, -RZ, R44.H0_H0 ;  /* 0x2000002cff2b7230 */ /* 0x001fe20000004100 */
[----:B------:R0:W1:Y:S01]  /*2ad0*/  I2F.F16 R39, R5 ;  /* 0x0000000500277306 */ /* 0x0000620000200c00 */
[----:B---3--:R-:W-:-:S02]  /*2ae0*/  HADD2.F32 R19, -RZ, R42.H0_H0 ;  /* 0x2000002aff137230 */ /* 0x008fc40000004100 */
[----:B------:R-:W-:Y:S01]  /*2af0*/  FFMA.FTZ R45, R2, R45, RZ ;  /* 0x0000002d022d7223 */ /* 0x000fe200000100ff */
[----:B------:R-:W-:-:S03]  /*2b00*/  HADD2.F32 R4, -RZ, R4.H0_H0 ;  /* 0x20000004ff047230 */ /* 0x000fc60000004100 */
[----:B------:R-:W-:Y:S01]  /*2b10*/  FFMA.FTZ R43, R48, R43, R45 ;  /* 0x0000002b302b7223 */ /* 0x000fe2000001002d */
[----:B------:R-:W-:Y:S01]  /*2b20*/  HADD2.F32 R44, -RZ, R41.H0_H0 ;  /* 0x20000029ff2c7230 */ /* 0x000fe20000004100 */
[----:B------:R-:W-:Y:S01]  /*2b30*/  I2F.F16 R6, R6 ;  /* 0x0000000600067306 */ /* 0x000fe20000200c00 */
[----:B0-----:R-:W-:Y:S02]  /*2b40*/  HADD2.F32 R5, -RZ, R46.H0_H0 ;  /* 0x2000002eff057230 */ /* 0x001fe40000004100 */
[----:B------:R-:W-:Y:S01]  /*2b50*/  FFMA.FTZ R46, R2, R7, RZ ;  /* 0x00000007022e7223 */ /* 0x000fe200000100ff */
[C---:B------:R-:W-:Y:S02]  /*2b60*/  FFMA.FTZ R47, R48.reuse, R44, R47 ;  /* 0x0000002c302f7223 */ /* 0x040fe4000001002f */
[----:B------:R-:W-:Y:S01]  /*2b70*/  FFMA.FTZ R5, R5, R2, RZ ;  /* 0x0000000205057223 */ /* 0x000fe200000100ff */
[----:B------:R-:W-:Y:S01]  /*2b80*/  FFMA.FTZ R19, R48, R19, R46 ;  /* 0x0000001330137223 */ /* 0x000fe2000001002e */
[----:B------:R-:W0:Y:S02]  /*2b90*/  I2F.F16 R40, R50 ;  /* 0x0000003200287306 */ /* 0x000e240000200c00 */
[----:B------:R-:W-:Y:S01]  /*2ba0*/  FFMA.FTZ R5, R16, R48, R5 ;  /* 0x0000003010057223 */ /* 0x000fe20000010005 */
[----:B-1----:R-:W-:-:S05]  /*2bb0*/  HADD2.F32 R48, -RZ, R39.H0_H0 ;  /* 0x20000027ff307230 */ /* 0x002fca0000004100 */
[----:B------:R-:W-:Y:S01]  /*2bc0*/  I2F.F16 R37, R37 ;  /* 0x0000002500257306 */ /* 0x000fe20000200c00 */
[----:B0-----:R-:W-:-:S07]  /*2bd0*/  HADD2.F32 R40, -RZ, R40.H0_H0 ;  /* 0x20000028ff287230 */ /* 0x001fce0000004100 */
[----:B------:R-:W-:Y:S08]  /*2be0*/  I2F.F16 R18, R18 ;  /* 0x0000001200127306 */ /* 0x000ff00000200c00 */
[----:B------:R-:W-:Y:S08]  /*2bf0*/  I2F.F16 R25, R25 ;  /* 0x0000001900197306 */ /* 0x000ff00000200c00 */
[----:B------:R-:W0:Y:S02]  /*2c00*/  I2F.F16 R38, R38 ;  /* 0x0000002600267306 */ /* 0x000e240000200c00 */
[----:B0-----:R-:W-:Y:S01]  /*2c10*/  HADD2.F32 R38, -RZ, R38.H0_H0 ;  /* 0x20000026ff267230 */ /* 0x001fe20000004100 */
[----:B--2---:R-:W-:-:S02]  /*2c20*/  LOP3.LUT R42, R15, 0xff, RZ, 0xc0, !PT ;  /* 0x000000ff0f2a7812 */ /* 0x004fc400078ec0ff */
[--C-:B------:R-:W-:Y:S02]  /*2c30*/  SHF.R.U32.HI R41, RZ, 0x8, R12.reuse ;  /* 0x00000008ff297819 */ /* 0x100fe4000001160c */
[----:B------:R-:W-:Y:S01]  /*2c40*/  IADD3 R46, R42, -0x80, RZ ;  /* 0xffffff802a2e7810 */ /* 0x000fe20007ffe0ff */
[--C-:B------:R-:W-:Y:S01]  /*2c50*/  HADD2.F32 R42, -RZ, R17.reuse.H0_H0 ;  /* 0x20000011ff2a7230 */ /* 0x100fe20000004100 */
[----:B------:R-:W-:Y:S02]  /*2c60*/  LOP3.LUT R44, R41, 0xff, RZ, 0xc0, !PT ;  /* 0x000000ff292c7812 */ /* 0x000fe400078ec0ff */
[----:B------:R-:W-:Y:S01]  /*2c70*/  SHF.R.U32.HI R45, RZ, 0x10, R12 ;  /* 0x00000010ff2d7819 */ /* 0x000fe2000001160c */
[----:B------:R0:W-:Y:S01]  /*2c80*/  I2F.F16 R41, R46 ;  /* 0x0000002e00297306 */ /* 0x0001e20000200c00 */
[----:B------:R-:W-:Y:S01]  /*2c90*/  LEA.HI R24, R12, 0xffffff80, RZ, 0x8 ;  /* 0xffffff800c187811 */ /* 0x000fe200078f40ff */
[----:B------:R-:W-:Y:S01]  /*2ca0*/  FFMA.FTZ R43, R42, R48, R43 ;  /* 0x000000302a2b7223 */ /* 0x000fe2000001002b */
[----:B------:R-:W-:Y:S01]  /*2cb0*/  LOP3.LUT R49, R12, 0xff, RZ, 0xc0, !PT ;  /* 0x000000ff0c317812 */ /* 0x000fe200078ec0ff */
[----:B------:R-:W-:Y:S01]  /*2cc0*/  FFMA.FTZ R47, R42, R40, R47 ;  /* 0x000000282a2f7223 */ /* 0x000fe2000001002f */
[----:B------:R-:W-:Y:S01]  /*2cd0*/  IADD3 R12, R44, -0x80, RZ ;  /* 0xffffff802c0c7810 */ /* 0x000fe20007ffe0ff */
[----:B------:R-:W-:Y:S01]  /*2ce0*/  FFMA.FTZ R44, R4, R42, R5 ;  /* 0x0000002a042c7223 */ /* 0x000fe20000010005 */
[----:B------:R-:W-:Y:S01]  /*2cf0*/  LOP3.LUT R45, R45, 0xff, RZ, 0xc0, !PT ;  /* 0x000000ff2d2d7812 */ /* 0x000fe200078ec0ff */
[----:B------:R-:W-:Y:S01]  /*2d00*/  HADD2.F32 R40, -RZ, R17.H1_H1 ;  /* 0x30000011ff287230 */ /* 0x000fe20000004100 */
[----:B------:R-:W-:Y:S01]  /*2d10*/  SHF.R.U32.HI R4, RZ, 0x8, R13 ;  /* 0x00000008ff047819 */ /* 0x000fe2000001160d */
[----:B0-----:R-:W-:Y:S01]  /*2d20*/  HADD2.F32 R46, -RZ, R6.H0_H0 ;  /* 0x20000006ff2e7230 */ /* 0x001fe20000004100 */
[----:B------:R-:W-:Y:S01]  /*2d30*/  IADD3 R39, R45, -0x80, RZ ;  /* 0xffffff802d277810 */ /* 0x000fe20007ffe0ff */
[----:B------:R-:W0:Y:S01]  /*2d40*/  I2F.F16 R12, R12 ;  /* 0x0000000c000c7306 */ /* 0x000e220000200c00 */
[----:B------:R-:W-:-:S02]  /*2d50*/  LOP3.LUT R45, R4, 0xff, RZ, 0xc0, !PT ;  /* 0x000000ff042d7812 */ /* 0x000fc400078ec0ff */
[----:B------:R-:W1:Y:S01]  /*2d60*/  LDS.64 R4, [UR5+0x28] ;  /* 0x00002805ff047984 */ /* 0x000e620008000a00 */
[----:B------:R-:W-:Y:S01]  /*2d70*/  FFMA.FTZ R19, R42, R46, R19 ;  /* 0x0000002e2a137223 */ /* 0x000fe20000010013 */
[--C-:B------:R-:W-:Y:S01]  /*2d80*/  SHF.R.U32.HI R42, RZ, 0x8, R14.reuse ;  /* 0x00000008ff2a7819 */ /* 0x100fe2000001160e */
[----:B------:R-:W-:Y:S01]  /*2d90*/  HADD2.F32 R46, -RZ, R25.H0_H0 ;  /* 0x20000019ff2e7230 */ /* 0x000fe20000004100 */
[----:B------:R-:W-:Y:S01]  /*2da0*/  LOP3.LUT R7, R13, 0xff, RZ, 0xc0, !PT ;  /* 0x000000ff0d077812 */ /* 0x000fe200078ec0ff */
[----:B------:R-:W-:Y:S01]  /*2db0*/  FFMA.FTZ R19, R40, R38, R19 ;  /* 0x0000002628137223 */ /* 0x000fe20000010013 */
[----:B------:R-:W-:Y:S01]  /*2dc0*/  IADD3 R6, R45, -0x80, RZ ;  /* 0xffffff802d067810 */ /* 0x000fe20007ffe0ff */
[----:B------:R-:W-:Y:S01]  /*2dd0*/  HADD2.F32 R45, -RZ, R37.H0_H0 ;  /* 0x20000025ff2d7230 */ /* 0x000fe20000004100 */
[----:B------:R-:W-:Y:S01]  /*2de0*/  LOP3.LUT R42, R42, 0xff, RZ, 0xc0, !PT ;  /* 0x000000ff2a2a7812 */ /* 0x000fe200078ec0ff */
[----:B------:R-:W-:Y:S01]  /*2df0*/  FFMA.FTZ R47, R40, R46, R47 ;  /* 0x0000002e282f7223 */ /* 0x000fe2000001002f */
[----:B------:R-:W-:Y:S01]  /*2e00*/  IADD3 R7, R7, -0x80, RZ ;  /* 0xffffff8007077810 */ /* 0x000fe20007ffe0ff */
[----:B------:R-:W-:Y:S01]  /*2e10*/  I2F.F16 R39, R39 ;  /* 0x0000002700277306 */ /* 0x000fe20000200c00 */
[----:B------:R-:W-:Y:S01]  /*2e20*/  SHF.R.U32.HI R37, RZ, 0x10, R14 ;  /* 0x00000010ff257819 */ /* 0x000fe2000001160e */
[----:B------:R-:W-:Y:S01]  /*2e30*/  FFMA.FTZ R44, R45, R40, R44 ;  /* 0x000000282d2c7223 */ /* 0x000fe2000001002c */
[----:B------:R-:W-:Y:S01]  /*2e40*/  IADD3 R17, R42, -0x80, RZ ;  /* 0xffffff802a117810 */ /* 0x000fe20007ffe0ff */
[----:B------:R-:W-:Y:S01]  /*2e50*/  HADD2.F32 R45, -RZ, R18.H0_H0 ;  /* 0x20000012ff2d7230 */ /* 0x000fe20000004100 */
[----:B------:R-:W-:Y:S01]  /*2e60*/  LOP3.LUT R16, R14, 0xff, RZ, 0xc0, !PT ;  /* 0x000000ff0e107812 */ /* 0x000fe200078ec0ff */
[----:B0-----:R-:W-:Y:S01]  /*2e70*/  HADD2.F32 R12, -RZ, R12.H0_H0 ;  /* 0x2000000cff0c7230 */ /* 0x001fe20000004100 */
[----:B------:R-:W-:Y:S01]  /*2e80*/  SHF.R.U32.HI R42, RZ, 0x8, R15 ;  /* 0x00000008ff2a7819 */ /* 0x000fe2000001160f */
[----:B------:R-:W0:Y:S01]  /*2e90*/  I2F.F16 R7, R7 ;  /* 0x0000000700077306 */ /* 0x000e220000200c00 */
[----:B------:R-:W-:Y:S01]  /*2ea0*/  LOP3.LUT R37, R37, 0xff, RZ, 0xc0, !PT ;  /* 0x000000ff25257812 */ /* 0x000fe200078ec0ff */
[----:B------:R-:W-:Y:S01]  /*2eb0*/  FFMA.FTZ R43, R40, R45, R43 ;  /* 0x0000002d282b7223 */ /* 0x000fe2000001002b */
[----:B------:R-:W-:-:S02]  /*2ec0*/  LEA.HI R23, R13, 0xffffff80, RZ, 0x8 ;  /* 0xffffff800d177811 */ /* 0x000fc400078f40ff */
[----:B------:R-:W-:Y:S02]  /*2ed0*/  SHF.R.U32.HI R13, RZ, 0x10, R13 ;  /* 0x00000010ff0d7819 */ /* 0x000fe4000001160d */
[----:B------:R-:W-:Y:S01]  /*2ee0*/  IADD3 R49, R49, -0x80, RZ ;  /* 0xffffff8031317810 */ /* 0x000fe20007ffe0ff */
[----:B------:R-:W-:Y:S01]  /*2ef0*/  I2F.F16 R6, R6 ;  /* 0x0000000600067306 */ /* 0x000fe20000200c00 */
[----:B------:R-:W-:Y:S02]  /*2f00*/  IADD3 R16, R16, -0x80, RZ ;  /* 0xffffff8010107810 */ /* 0x000fe40007ffe0ff */
[----:B------:R-:W-:Y:S02]  /*2f10*/  LOP3.LUT R42, R42, 0xff, RZ, 0xc0, !PT ;  /* 0x000000ff2a2a7812 */ /* 0x000fe400078ec0ff */
[----:B------:R-:W-:Y:S02]  /*2f20*/  IADD3 R18, R37, -0x80, RZ ;  /* 0xffffff8025127810 */ /* 0x000fe40007ffe0ff */
[----:B------:R-:W-:Y:S01]  /*2f30*/  SHF.R.U32.HI R37, RZ, 0x10, R15 ;  /* 0x00000010ff257819 */ /* 0x000fe2000001160f */
[----:B------:R-:W2:Y:S01]  /*2f40*/  I2F.F16 R2, R49 ;  /* 0x0000003100027306 */ /* 0x000ea20000200c00 */
[----:B------:R-:W-:-:S02]  /*2f50*/  LOP3.LUT R13, R13, 0xff, RZ, 0xc0, !PT ;  /* 0x000000ff0d0d7812 */ /* 0x000fc400078ec0ff */
[----:B------:R-:W-:Y:S01]  /*2f60*/  IADD3 R25, R42, -0x80, RZ ;  /* 0xffffff802a197810 */ /* 0x000fe20007ffe0ff */
[----:B0-----:R-:W-:Y:S01]  /*2f70*/  HADD2.F32 R42, -RZ, R7.H0_H0 ;  /* 0x20000007ff2a7230 */ /* 0x001fe20000004100 */
[----:B------:R-:W-:Y:S01]  /*2f80*/  LOP3.LUT R37, R37, 0xff, RZ, 0xc0, !PT ;  /* 0x000000ff25257812 */ /* 0x000fe200078ec0ff */
[--C-:B-1----:R-:W-:Y:S01]  /*2f90*/  HADD2.F32 R38, -RZ, R4.reuse.H0_H0 ;  /* 0x20000004ff267230 */ /* 0x102fe20000004100 */
[----:B------:R-:W-:Y:S01]  /*2fa0*/  IADD3 R13, R13, -0x80, RZ ;  /* 0xffffff800d0d7810 */ /* 0x000fe20007ffe0ff */
[----:B------:R-:W0:Y:S01]  /*2fb0*/  I2F.F16 R16, R16 ;  /* 0x0000001000107306 */ /* 0x000e220000200c00 */
[----:B------:R-:W-:Y:S01]  /*2fc0*/  IADD3 R40, R37, -0x80, RZ ;  /* 0xffffff8025287810 */ /* 0x000fe20007ffe0ff */
[----:B------:R-:W-:Y:S01]  /*2fd0*/  HADD2.F32 R4, -RZ, R4.H1_H1 ;  /* 0x30000004ff047230 */ /* 0x000fe20000004100 */
[----:B------:R-:W-:Y:S01]  /*2fe0*/  LEA.HI R14, R14, 0xffffff80, RZ, 0x8 ;  /* 0xffffff800e0e7811 */ /* 0x000fe200078f40ff */
[----:B------:R-:W-:Y:S01]  /*2ff0*/  FFMA.FTZ R43, R38, R42, R43 ;  /* 0x0000002a262b7223 */ /* 0x000fe2000001002b */
[----:B------:R-:W-:Y:S01]  /*3000*/  LEA.HI R15, R15, 0xffffff80, RZ, 0x8 ;  /* 0xffffff800f0f7811 */ /* 0x000fe200078f40ff */
[----:B------:R-:W-:-:S02]  /*3010*/  HADD2.F32 R42, -RZ, R41.H0_H0 ;  /* 0x20000029ff2a7230 */ /* 0x000fc40000004100 */
[----:B------:R-:W1:Y:S01]  /*3020*/  I2F.F16 R17, R17 ;  /* 0x0000001100117306 */ /* 0x000e620000200c00 */
[----:B--2---:R-:W-:Y:S02]  /*3030*/  HADD2.F32 R37, -RZ, R2.H0_H0 ;  /* 0x20000002ff257230 */ /* 0x004fe40000004100 */
[----:B------:R-:W-:Y:S02]  /*3040*/  HADD2.F32 R41, -RZ, R6.H0_H0 ;  /* 0x20000006ff297230 */ /* 0x000fe40000004100 */
[----:B------:R-:W-:Y:S01]  /*3050*/  FFMA.FTZ R42, R38, R42, R47 ;  /* 0x0000002a262a7223 */ /* 0x000fe2000001002f */
[----:B------:R-:W-:Y:S02]  /*3060*/  HADD2.F32 R2, -RZ, R5.H0_H0 ;  /* 0x20000005ff027230 */ /* 0x000fe40000004100 */
[----:B------:R-:W-:Y:S01]  /*3070*/  FFMA.FTZ R37, R37, R38, R44 ;  /* 0x0000002625257223 */ /* 0x000fe2000001002c */
[----:B0-----:R-:W-:Y:S01]  /*3080*/  HADD2.F32 R16, -RZ, R16.H0_H0 ;  /* 0x20000010ff107230 */ /* 0x001fe20000004100 */
[----:B------:R-:W0:Y:S01]  /*3090*/  I2F.F16 R25, R25 ;  /* 0x0000001900197306 */ /* 0x000e220000200c00 */
[----:B------:R-:W-:-:S02]  /*30a0*/  HADD2.F32 R6, -RZ, R39.H0_H0 ;  /* 0x20000027ff067230 */ /* 0x000fc40000004100 */
[----:B------:R-:W-:Y:S01]  /*30b0*/  FFMA.FTZ R37, R12, R4, R37 ;  /* 0x000000040c257223 */ /* 0x000fe20000010025 */
[----:B------:R-:W-:Y:S01]  /*30c0*/  FFMA.FTZ R41, R4, R41, R43 ;  /* 0x0000002904297223 */ /* 0x000fe2000001002b */
[----:B------:R-:W-:Y:S01]  /*30d0*/  FFMA.FTZ R19, R38, R16, R19 ;  /* 0x0000001026137223 */ /* 0x000fe20000010013 */
[----:B------:R-:W-:Y:S02]  /*30e0*/  HADD2.F32 R5, -RZ, R5.H1_H1 ;  /* 0x30000005ff057230 */ /* 0x000fe40000004100 */
        /* <DEDUP_REMOVED lines=16> */
[----:B------:R-:W-:Y:S02]  /*31f0*/  HADD2.F32 R7, -RZ, R35.H0_H0 ;  /* 0x20000023ff077230 */ /* 0x000fe40000004100 */
[----:B------:R-:W-:Y:S01]  /*3200*/  FFMA.FTZ R12, R2, R12, R25 ;  /* 0x0000000c020c7223 */ /* 0x000fe20000010019 */
[----:B0-----:R-:W-:-:S04]  /*3210*/  HADD2.F32 R24, -RZ, R24.H0_H0 ;  /* 0x20000018ff187230 */ /* 0x001fc80000004100 */
[----:B------:R-:W0:Y:S01]  /*3220*/  I2F.F16 R14, R14 ;  /* 0x0000000e000e7306 */ /* 0x000e220000200c00 */
[----:B------:R-:W-:Y:S01]  /*3230*/  FFMA.FTZ R24, R24, R5, R37 ;  /* 0x0000000518187223 */ /* 0x000fe20000010025 */
[----:B-1----:R-:W-:-:S06]  /*3240*/  HADD2.F32 R4, -RZ, R23.H0_H0 ;  /* 0x20000017ff047230 */ /* 0x002fcc0000004100 */
[----:B------:R-:W1:Y:S01]  /*3250*/  I2F.F16 R15, R15 ;  /* 0x0000000f000f7306 */ /* 0x000e620000200c00 */
[----:B------:R-:W-:Y:S01]  /*3260*/  FMUL.FTZ R24, R7, R24 ;  /* 0x0000001807187220 */ /* 0x000fe20000410000 */
[----:B------:R-:W-:-:S04]  /*3270*/  FFMA.FTZ R4, R5, R4, R6 ;  /* 0x0000000405047223 */ /* 0x000fc80000010006 */
[----:B------:R-:W-:Y:S01]  /*3280*/  F2FP.F16.F32.PACK_AB R24, RZ, R24 ;  /* 0x00000018ff18723e */ /* 0x000fe200000000ff */
[----:B0-----:R-:W-:Y:S02]  /*3290*/  HADD2.F32 R14, -RZ, R14.H0_H0 ;  /* 0x2000000eff0e7230 */ /* 0x001fe40000004100 */
[----:B------:R-:W-:-:S03]  /*32a0*/  FMUL.FTZ R4, R13, R4 ;  /* 0x000000040d047220 */ /* 0x000fc60000410000 */
[C---:B------:R-:W-:Y:S01]  /*32b0*/  FFMA.FTZ R14, R5.reuse, R14, R17 ;  /* 0x0000000e050e7223 */ /* 0x040fe20000010011 */
        /* <DEDUP_REMOVED lines=13> */
.L_x_4768:
[----:B-----5:R-:W-:Y:S01]  /*3390*/  @!P0 IADD3 R0, R36, R3, RZ ;  /* 0x0000000324008210 */ /* 0x020fe20007ffe0ff */
[----:B------:R-:W-:Y:S01]  /*33a0*/  IMAD.WIDE R26, R31, 0x8, R26 ;  /* 0x000000081f1a7825 */ /* 0x000fe200078e021a */
[----:B------:R-:W-:Y:S06]  /*33b0*/  @P1 BRA `(.L_x_4769) ;  /* 0x0000000c000c1947 */ /* 0x000fec0003800000 */
[----:B------:R-:W2:Y:S01]  /*33c0*/  LDG.E.128.CONSTANT R4, desc[UR6][R26.64] ;  /* 0x000000061a047981 */ /* 0x000ea2000c1e9d00 */
[C---:B------:R-:W-:Y:S02]  /*33d0*/  LOP3.LUT R2, R8.reuse, 0xff, RZ, 0xc0, !PT ;  /* 0x000000ff08027812 */ /* 0x040fe400078ec0ff */
[----:B0-----:R-:W-:Y:S02]  /*33e0*/  LEA.HI R19, R8, 0xffffff80, RZ, 0x8 ;  /* 0xffffff8008137811 */ /* 0x001fe400078f40ff */
[----:B------:R-:W-:Y:S02]  /*33f0*/  IADD3 R2, R2, -0x80, RZ ;  /* 0xffffff8002027810 */ /* 0x000fe40007ffe0ff */
[----:B------:R-:W-:Y:S02]  /*3400*/  SHF.R.U32.HI R15, RZ, 0x8, R9 ;  /* 0x00000008ff0f7819 */ /* 0x000fe40000011609 */
[----:B------:R0:W-:Y:S01]  /*3410*/  I2F.F16 R45, R2 ;  /* 0x00000002002d7306 */ /* 0x0001e20000200c00 */
[----:B------:R-:W-:-:S02]  /*3420*/  LOP3.LUT R13, R9, 0xff, RZ, 0xc0, !PT ;  /* 0x000000ff090d7812 */ /* 0x000fc400078ec0ff */
[----:B------:R-:W-:Y:S02]  /*3430*/  LOP3.LUT R15, R15, 0xff, RZ, 0xc0, !PT ;  /* 0x000000ff0f0f7812 */ /* 0x000fe400078ec0ff */
[----:B------:R-:W-:Y:S02]  /*3440*/  IADD3 R37, R13, -0x80, RZ ;  /* 0xffffff800d257810 */ /* 0x000fe40007ffe0ff */
[----:B------:R-:W-:Y:S01]  /*3450*/  IADD3 R40, R15, -0x80, RZ ;  /* 0xffffff800f287810 */ /* 0x000fe20007ffe0ff */
[----:B------:R-:W-:Y:S01]  /*3460*/  I2F.F16 R19, R19 ;  /* 0x0000001300137306 */ /* 0x000fe20000200c00 */
[--C-:B0-----:R-:W-:Y:S02]  /*3470*/  SHF.R.U32.HI R2, RZ, 0x8, R8.reuse ;  /* 0x00000008ff027819 */ /* 0x101fe40000011608 */
[----:B------:R-:W-:Y:S02]  /*3480*/  SHF.R.U32.HI R8, RZ, 0x10, R8 ;  /* 0x00000010ff087819 */ /* 0x000fe40000011608 */
[----:B------:R-:W-:-:S02]  /*3490*/  LOP3.LUT R2, R2, 0xff, RZ, 0xc0, !PT ;  /* 0x000000ff02027812 */ /* 0x000fc400078ec0ff */
[----:B------:R-:W-:Y:S01]  /*34a0*/  LOP3.LUT R14, R8, 0xff, RZ, 0xc0, !PT ;  /* 0x000000ff080e7812 */ /* 0x000fe200078ec0ff */
[----:B------:R-:W-:Y:S01]  /*34b0*/  I2F.F16 R37, R37 ;  /* 0x0000002500257306 */ /* 0x000fe20000200c00 */
[----:B------:R-:W-:Y:S02]  /*34c0*/  IADD3 R2, R2, -0x80, RZ ;  /* 0xffffff8002027810 */ /* 0x000fe40007ffe0ff */
[----:B------:R-:W-:Y:S02]  /*34d0*/  IADD3 R24, R14, -0x80, RZ ;  /* 0xffffff800e187810 */ /* 0x000fe40007ffe0ff */
[----:B------:R-:W0:Y:S01]  /*34e0*/  LDS.64 R14, [UR5+0x30] ;  /* 0x00003005ff0e7984 */ /* 0x000e220008000a00 */
[----:B------:R-:W-:Y:S02]  /*34f0*/  LOP3.LUT R13, R10, 0xff, RZ, 0xc0, !PT ;  /* 0x000000ff0a0d7812 */ /* 0x000fe400078ec0ff */
[----:B------:R-:W-:Y:S01]  /*3500*/  SHF.R.U32.HI R25, RZ, 0x8, R10 ;  /* 0x00000008ff197819 */ /* 0x000fe2000001160a */
[----:B------:R1:W-:Y:S01]  /*3510*/  I2F.F16 R8, R2 ;  /* 0x0000000200087306 */ /* 0x0003e20000200c00 */
[----:B------:R-:W-:-:S02]  /*3520*/  IADD3 R43, R13, -0x80, RZ ;  /* 0xffffff800d2b7810 */ /* 0x000fc40007ffe0ff */
[----:B------:R-:W-:Y:S02]  /*3530*/  LOP3.LUT R13, R11, 0xff, RZ, 0xc0, !PT ;  /* 0x000000ff0b0d7812 */ /* 0x000fe400078ec0ff */
[----:B------:R-:W-:Y:S02]  /*3540*/  LEA.HI R12, R9, 0xffffff80, RZ, 0x8 ;  /* 0xffffff80090c7811 */ /* 0x000fe400078f40ff */
[----:B------:R-:W-:Y:S01]  /*3550*/  IADD3 R13, R13, -0x80, RZ ;  /* 0xffffff800d0d7810 */ /* 0x000fe20007ffe0ff */
[----:B------:R-:W-:Y:S01]  /*3560*/  I2F.F16 R43, R43 ;  /* 0x0000002b002b7306 */ /* 0x000fe20000200c00 */
[----:B-1----:R-:W-:Y:S02]  /*3570*/  LOP3.LUT R2, R25, 0xff, RZ, 0xc0, !PT ;  /* 0x000000ff19027812 */ /* 0x002fe400078ec0ff */
[----:B------:R-:W-:Y:S02]  /*3580*/  SHF.R.U32.HI R9, RZ, 0x10, R9 ;  /* 0x00000010ff097819 */ /* 0x000fe40000011609 */
[----:B------:R-:W-:-:S02]  /*3590*/  IADD3 R41, R2, -0x80, RZ ;  /* 0xffffff8002297810 */ /* 0x000fc40007ffe0ff */
[--C-:B------:R-:W-:Y:S01]  /*35a0*/  SHF.R.U32.HI R2, RZ, 0x8, R11.reuse ;  /* 0x00000008ff027819 */ /* 0x100fe2000001160b */
[----:B------:R-:W1:Y:S01]  /*35b0*/  I2F.F16 R13, R13 ;  /* 0x0000000d000d7306 */ /* 0x000e620000200c00 */
[----:B------:R-:W-:Y:S02]  /*35c0*/  LOP3.LUT R9, R9, 0xff, RZ, 0xc0, !PT ;  /* 0x000000ff09097812 */ /* 0x000fe400078ec0ff */
[----:B------:R-:W-:Y:S02]  /*35d0*/  LOP3.LUT R2, R2, 0xff, RZ, 0xc0, !PT ;  /* 0x000000ff02027812 */ /* 0x000fe400078ec0ff */
[----:B------:R-:W-:Y:S02]  /*35e0*/  LEA.HI R18, R11, 0xffffff80, RZ, 0x8 ;  /* 0xffffff800b127811 */ /* 0x000fe400078f40ff */
[----:B------:R-:W-:Y:S01]  /*35f0*/  SHF.R.U32.HI R11, RZ, 0x10, R11 ;  /* 0x00000010ff0b7819 */ /* 0x000fe2000001160b */
[----:B------:R-:W3:Y:S01]  /*3600*/  I2F.F16 R40, R40 ;  /* 0x0000002800287306 */ /* 0x000ee20000200c00 */
[----:B------:R-:W-:-:S02]  /*3610*/  IADD3 R42, R2, -0x80, RZ ;  /* 0xffffff80022a7810 */ /* 0x000fc40007ffe0ff */
[----:B------:R-:W-:Y:S02]  /*3620*/  IADD3 R9, R9, -0x80, RZ ;  /* 0xffffff8009097810 */ /* 0x000fe40007ffe0ff */
[----:B------:R-:W-:Y:S01]  /*3630*/  LOP3.LUT R11, R11, 0xff, RZ, 0xc0, !PT ;  /* 0x000000ff0b0b7812 */ /* 0x000fe200078ec0ff */
[----:B-1----:R-:W-:Y:S02]  /*3640*/  HADD2.F32 R13, -RZ, R13.H0_H0 ;  /* 0x2000000dff0d7230 */ /* 0x002fe40000004100 */
[----:B------:R-:W1:Y:S01]  /*3650*/  I2F.F16 R25, R9 ;  /* 0x0000000900197306 */ /* 0x000e620000200c00 */
[----:B------:R-:W-:Y:S02]  /*3660*/  IADD3 R11, R11, -0x80, RZ ;  /* 0xffffff800b0b7810 */ /* 0x000fe40007ffe0ff */
[----:B------:R-:W-:Y:S02]  /*3670*/  LEA.HI R23, R10, 0xffffff80, RZ, 0x8 ;  /* 0xffffff800a177811 */ /* 0x000fe400078f40ff */
[----:B------:R-:W-:Y:S01]  /*3680*/  SHF.R.U32.HI R10, RZ, 0x10, R10 ;  /* 0x00000010ff0a7819 */ /* 0x000fe2000001160a */
[----:B---3--:R-:W-:-:S02]  /*3690*/  HADD2.F32 R40, -RZ, R40.H0_H0 ;  /* 0x20000028ff287230 */ /* 0x008fc40000004100 */
[----:B------:R3:W4:Y:S01]  /*36a0*/  I2F.F16 R39, R11 ;  /* 0x0000000b00277306 */ /* 0x0007220000200c00 */
[----:B------:R-:W-:-:S04]  /*36b0*/  LOP3.LUT R10, R10, 0xff, RZ, 0xc0, !PT ;  /* 0x000000ff0a0a7812 */ /* 0x000fc800078ec0ff */
[----:B------:R-:W-:Y:S01]  /*36c0*/  IADD3 R10, R10, -0x80, RZ ;  /* 0xffffff800a0a7810 */ /* 0x000fe20007ffe0ff */
[----:B-1----:R-:W-:Y:S02]  /*36d0*/  HADD2.F32 R25, -RZ, R25.H0_H0 ;  /* 0x20000019ff197230 */ /* 0x002fe40000004100 */
[----:B------:R-:W1:Y:S01]  /*36e0*/  I2F.F16 R41, R41 ;  /* 0x0000002900297306 */ /* 0x000e620000200c00 */
[----:B---3--:R-:W-:Y:S02]  /*36f0*/  HADD2.F32 R11, -RZ, R43.H0_H0 ;  /* 0x2000002bff0b7230 */ /* 0x008fe40000004100 */
[----:B----4-:R-:W-:-:S05]  /*3700*/  HADD2.F32 R39, -RZ, R39.H0_H0 ;  /* 0x20000027ff277230 */ /* 0x010fca0000004100 */
[----:B------:R-:W-:Y:S01]  /*3710*/  I2F.F16 R42, R42 ;  /* 0x0000002a002a7306 */ /* 0x000fe20000200c00 */
[----:B-1----:R-:W-:-:S07]  /*3720*/  HADD2.F32 R48, -RZ, R41.H0_H0 ;  /* 0x20000029ff307230 */ /* 0x002fce0000004100 */
[----:B------:R-:W-:Y:S08]  /*3730*/  I2F.F16 R24, R24 ;  /* 0x0000001800187306 */ /* 0x000ff00000200c00 */
[----:B------:R-:W-:Y:S08]  /*3740*/  I2F.F16 R10, R10 ;  /* 0x0000000a000a7306 */ /* 0x000ff00000200c00 */
[----:B------:R-:W-:Y:S08]  /*3750*/  I2F.F16 R12, R12 ;  /* 0x0000000c000c7306 */ /* 0x000ff00000200c00 */
[----:B------:R-:W1:Y:S08]  /*3760*/  I2F.F16 R23, R23 ;  /* 0x0000001700177306 */ /* 0x000e700000200c00 */
[----:B------:R-:W3:Y:S01]  /*3770*/  I2F.F16 R18, R18 ;  /* 0x0000001200127306 */ /* 0x000ee20000200c00 */
[----:B-1----:R-:W-:Y:S01]  /*3780*/  HADD2.F32 R23, -RZ, R23.H0_H0 ;  /* 0x20000017ff177230 */ /* 0x002fe20000004100 */
[----:B--2---:R-:W-:-:S02]  /*3790*/  LOP3.LUT R2, R4, 0xff, RZ, 0xc0, !PT ;  /* 0x000000ff04027812 */ /* 0x004fc400078ec0ff */
[----:B------:R-:W-:Y:S02]  /*37a0*/  LOP3.LUT R9, R6, 0xff, RZ, 0xc0, !PT ;  /* 0x000000ff06097812 */ /* 0x000fe400078ec0ff */
[----:B------:R-:W-:Y:S02]  /*37b0*/  IADD3 R36, R2, -0x80, RZ ;  /* 0xffffff8002247810 */ /* 0x000fe40007ffe0ff */
[----:B------:R-:W-:Y:S02]  /*37c0*/  LOP3.LUT R2, R5, 0xff, RZ, 0xc0, !PT ;  /* 0x000000ff05027812 */ /* 0x000fe400078ec0ff */
[----:B------:R-:W-:Y:S01]  /*37d0*/  IADD3 R46, R9, -0x80, RZ ;  /* 0xffffff80092e7810 */ /* 0x000fe20007ffe0ff */
[----:B------:R-:W-:Y:S01]  /*37e0*/  HADD2.F32 R9, -RZ, R45.H0_H0 ;  /* 0x2000002dff097230 */ /* 0x000fe20000004100 */
[----:B------:R-:W-:Y:S01]  /*37f0*/  IADD3 R38, R2, -0x80, RZ ;  /* 0xffffff8002267810 */ /* 0x000fe20007ffe0ff */
[--C-:B0-----:R-:W-:Y:S01]  /*3800*/  HADD2.F32 R2, -RZ, R14.reuse.H0_H0 ;  /* 0x2000000eff027230 */ /* 0x101fe20000004100 */
[----:B------:R-:W-:Y:S01]  /*3810*/  LOP3.LUT R44, R7, 0xff, RZ, 0xc0, !PT ;  /* 0x000000ff072c7812 */ /* 0x000fe200078ec0ff */
[----:B------:R-:W-:Y:S01]  /*3820*/  HADD2.F32 R45, -RZ, R37.H0_H0 ;  /* 0x20000025ff2d7230 */ /* 0x000fe20000004100 */
[----:B------:R-:W-:Y:S01]  /*3830*/  LEA.HI R17, R4, 0xffffff80, RZ, 0x8 ;  /* 0xffffff8004117811 */ /* 0x000fe200078f40ff */
[----:B------:R0:W-:Y:S01]  /*3840*/  I2F.F16 R37, R46 ;  /* 0x0000002e00257306 */ /* 0x0001e20000200c00 */
[----:B------:R-:W-:Y:S01]  /*3850*/  FFMA.FTZ R43, R9, R2, RZ ;  /* 0x00000002092b7223 */ /* 0x000fe200000100ff */
[C---:B------:R-:W-:Y:S01]  /*3860*/  FFMA.FTZ R13, R2.reuse, R13, RZ ;  /* 0x0000000d020d7223 */ /* 0x040fe200000100ff */
[C---:B------:R-:W-:Y:S01]  /*3870*/  FFMA.FTZ R9, R2.reuse, R45, RZ ;  /* 0x0000002d02097223 */ /* 0x040fe200000100ff */
[----:B------:R-:W-:Y:S01]  /*3880*/  FFMA.FTZ R45, R2, R11, RZ ;  /* 0x0000000b022d7223 */ /* 0x000fe200000100ff */
[--C-:B------:R-:W-:Y:S01]  /*3890*/  SHF.R.U32.HI R2, RZ, 0x8, R4.reuse ;  /* 0x00000008ff027819 */ /* 0x100fe20000011604 */
[----:B------:R-:W-:Y:S01]  /*38a0*/  HADD2.F32 R14, -RZ, R14.H1_H1 ;  /* 0x3000000eff0e7230 */ /* 0x000fe20000004100 */
[----:B------:R-:W-:Y:S01]  /*38b0*/  IADD3 R47, R44, -0x80, RZ ;  /* 0xffffff802c2f7810 */ /* 0x000fe20007ffe0ff */
[--C-:B------:R-:W-:Y:S01]  /*38c0*/  HADD2.F32 R11, -RZ, R15.reuse.H0_H0 ;  /* 0x2000000fff0b7230 */ /* 0x100fe20000004100 */
[----:B------:R-:W-:Y:S01]  /*38d0*/  LOP3.LUT R44, R2, 0xff, RZ, 0xc0, !PT ;  /* 0x000000ff022c7812 */ /* 0x000fe200078ec0ff */
[----:B------:R-:W-:Y:S01]  /*38e0*/  HADD2.F32 R15, -RZ, R15.H1_H1 ;  /* 0x3000000fff0f7230 */ /* 0x000fe20000004100 */
[----:B0-----:R-:W-:Y:S01]  /*38f0*/  SHF.R.U32.HI R46, RZ, 0x10, R4 ;  /* 0x00000010ff2e7819 */ /* 0x001fe20000011604 */
[----:B------:R-:W-:Y:S01]  /*3900*/  FFMA.FTZ R48, R14, R48, R45 ;  /* 0x000000300e307223 */ /* 0x000fe2000001002d */
[----:B------:R-:W-:Y:S01]  /*3910*/  IADD3 R4, R44, -0x80, RZ ;  /* 0xffffff802c047810 */ /* 0x000fe20007ffe0ff */
[----:B------:R-:W-:Y:S01]  /*3920*/  HADD2.F32 R44, -RZ, R8.H0_H0 ;  /* 0x20000008ff2c7230 */ /* 0x000fe20000004100 */
[----:B------:R-:W-:Y:S01]  /*3930*/  LOP3.LUT R8, R46, 0xff, RZ, 0xc0, !PT ;  /* 0x000000ff2e087812 */ /* 0x000fe200078ec0ff */
[----:B------:R-:W-:Y:S01]  /*3940*/  FFMA.FTZ R46, R14, R40, R9 ;  /* 0x000000280e2e7223 */ /* 0x000fe20000010009 */
[----:B------:R-:W-:Y:S01]  /*3950*/  SHF.R.U32.HI R41, RZ, 0x8, R5 ;  /* 0x00000008ff297819 */ /* 0x000fe20000011605 */
[----:B------:R-:W0:Y:S01]  /*3960*/  I2F.F16 R36, R36 ;  /* 0x0000002400247306 */ /* 0x000e220000200c00 */
[----:B------:R-:W-:Y:S01]  /*3970*/  IADD3 R40, R8, -0x80, RZ ;  /* 0xffffff8008287810 */ /* 0x000fe20007ffe0ff */
[----:B------:R-:W-:Y:S01]  /*3980*/  FFMA.FTZ R44, R44, R14, R43 ;  /* 0x0000000e2c2c7223 */ /* 0x000fe2000001002b */
[----:B------:R-:W1:Y:S01]  /*3990*/  LDS.64 R8, [UR5+0x38] ;  /* 0x00003805ff087984 */ /* 0x000e620008000a00 */
[----:B------:R-:W-:Y:S01]  /*39a0*/  HADD2.F32 R43, -RZ, R42.H0_H0 ;  /* 0x2000002aff2b7230 */ /* 0x000fe20000004100 */
[----:B------:R-:W-:Y:S01]  /*39b0*/  LOP3.LUT R41, R41, 0xff, RZ, 0xc0, !PT ;  /* 0x000000ff29297812 */ /* 0x000fe200078ec0ff */
[----:B------:R-:W-:Y:S01]  /*39c0*/  FFMA.FTZ R46, R11, R25, R46 ;  /* 0x000000190b2e7223 */ /* 0x000fe2000001002e */
[----:B------:R-:W-:Y:S01]  /*39d0*/  LEA.HI R16, R5, 0xffffff80, RZ, 0x8 ;  /* 0xffffff8005107811 */ /* 0x000fe200078f40ff */
[----:B------:R-:W-:Y:S01]  /*39e0*/  HADD2.F32 R25, -RZ, R19.H0_H0 ;  /* 0x20000013ff197230 */ /* 0x000fe20000004100 */
[----:B------:R-:W-:Y:S01]  /*39f0*/  SHF.R.U32.HI R42, RZ, 0x10, R5 ;  /* 0x00000010ff2a7819 */ /* 0x000fe20000011605 */
[----:B------:R-:W-:Y:S01]  /*3a00*/  FFMA.FTZ R14, R14, R43, R13 ;  /* 0x0000002b0e0e7223 */ /* 0x000fe2000001000d */
[----:B------:R-:W-:Y:S01]  /*3a10*/  IADD3 R5, R41, -0x80, RZ ;  /* 0xffffff8029057810 */ /* 0x000fe20007ffe0ff */
[----:B------:R-:W-:Y:S01]  /*3a20*/  HADD2.F32 R41, -RZ, R24.H0_H0 ;  /* 0x20000018ff297230 */ /* 0x000fe20000004100 */
[----:B------:R-:W-:Y:S01]  /*3a30*/  SHF.R.U32.HI R13, RZ, 0x8, R6 ;  /* 0x00000008ff0d7819 */ /* 0x000fe20000011606 */
[----:B------:R-:W-:-:S02]  /*3a40*/  HADD2.F32 R24, -RZ, R10.H0_H0 ;  /* 0x2000000aff187230 */ /* 0x000fc40000004100 */
[----:B------:R-:W-:Y:S01]  /*3a50*/  FFMA.FTZ R14, R11, R39, R14 ;  /* 0x000000270b0e7223 */ /* 0x000fe2000001000e */
[----:B------:R-:W-:Y:S01]  /*3a60*/  HADD2.F32 R39, -RZ, R12.H0_H0 ;  /* 0x2000000cff277230 */ /* 0x000fe20000004100 */
[----:B------:R-:W-:Y:S01]  /*3a70*/  LOP3.LUT R13, R13, 0xff, RZ, 0xc0, !PT ;  /* 0x000000ff0d0d7812 */ /* 0x000fe200078ec0ff */
[----:B------:R-:W-:Y:S01]  /*3a80*/  FFMA.FTZ R44, R41, R11, R44 ;  /* 0x0000000b292c7223 */ /* 0x000fe2000001002c */
[----:B------:R-:W-:Y:S01]  /*3a90*/  FFMA.FTZ R48, R11, R24, R48 ;  /* 0x000000180b307223 */ /* 0x000fe20000010030 */
[----:B---3--:R-:W-:Y:S01]  /*3aa0*/  HADD2.F32 R41, -RZ, R18.H0_H0 ;  /* 0x20000012ff297230 */ /* 0x008fe20000004100 */
[----:B------:R-:W-:Y:S01]  /*3ab0*/  IADD3 R19, R13, -0x80, RZ ;  /* 0xffffff800d137810 */ /* 0x000fe20007ffe0ff */
[----:B------:R-:W-:Y:S01]  /*3ac0*/  FFMA.FTZ R13, R25, R15, R44 ;  /* 0x0000000f190d7223 */ /* 0x000fe2000001002c */
[--C-:B------:R-:W-:Y:S01]  /*3ad0*/  SHF.R.U32.HI R25, RZ, 0x8, R7.reuse ;  /* 0x00000008ff197819 */ /* 0x100fe20000011607 */
[C---:B------:R-:W-:Y:S01]  /*3ae0*/  FFMA.FTZ R46, R15.reuse, R39, R46 ;  /* 0x000000270f2e7223 */ /* 0x040fe2000001002e */
[C---:B------:R-:W-:Y:S01]  /*3af0*/  FFMA.FTZ R48, R15.reuse, R23, R48 ;  /* 0x000000170f307223 */ /* 0x040fe20000010030 */
[----:B------:R-:W-:Y:S01]  /*3b00*/  SHF.R.U32.HI R24, RZ, 0x10, R6 ;  /* 0x00000010ff187819 */ /* 0x000fe20000011606 */
[----:B------:R-:W-:Y:S01]  /*3b10*/  FFMA.FTZ R15, R15, R41, R14 ;  /* 0x000000290f0f7223 */ /* 0x000fe2000001000e */
[----:B------:R-:W-:Y:S01]  /*3b20*/  LOP3.LUT R25, R25, 0xff, RZ, 0xc0, !PT ;  /* 0x000000ff19197812 */ /* 0x000fe200078ec0ff */
[----:B------:R2:W3:Y:S01]  /*3b30*/  I2F.F16 R11, R19 ;  /* 0x00000013000b7306 */ /* 0x0004e20000200c00 */
[----:B------:R-:W-:Y:S01]  /*3b40*/  SHF.R.U32.HI R14, RZ, 0x10, R7 ;  /* 0x00000010ff0e7819 */ /* 0x000fe20000011607 */
[----:B0-----:R-:W-:Y:S01]  /*3b50*/  HADD2.F32 R36, -RZ, R36.H0_H0 ;  /* 0x20000024ff247230 */ /* 0x001fe20000004100 */
[----:B------:R-:W-:Y:S01]  /*3b60*/  LOP3.LUT R24, R24, 0xff, RZ, 0xc0, !PT ;  /* 0x000000ff18187812 */ /* 0x000fe200078ec0ff */
[----:B------:R-:W-:Y:S01]  /*3b70*/  HADD2.F32 R37, -RZ, R37.H0_H0 ;  /* 0x20000025ff257230 */ /* 0x000fe20000004100 */
[----:B------:R-:W-:-:S02]  /*3b80*/  IADD3 R18, R25, -0x80, RZ ;  /* 0xffffff8019127810 */ /* 0x000fc40007ffe0ff */
[----:B------:R-:W-:Y:S01]  /*3b90*/  LOP3.LUT R42, R42, 0xff, RZ, 0xc0, !PT ;  /* 0x000000ff2a2a7812 */ /* 0x000fe200078ec0ff */
[----:B------:R-:W0:Y:S01]  /*3ba0*/  I2F.F16 R2, R47 ;  /* 0x0000002f00027306 */ /* 0x000e220000200c00 */
[----:B--2---:R-:W-:Y:S02]  /*3bb0*/  LOP3.LUT R19, R14, 0xff, RZ, 0xc0, !PT ;  /* 0x000000ff0e137812 */ /* 0x004fe400078ec0ff */
[----:B------:R-:W-:Y:S02]  /*3bc0*/  IADD3 R12, R24, -0x80, RZ ;  /* 0xffffff80180c7810 */ /* 0x000fe40007ffe0ff */
[----:B------:R-:W-:Y:S01]  /*3bd0*/  IADD3 R19, R19, -0x80, RZ ;  /* 0xffffff8013137810 */ /* 0x000fe20007ffe0ff */
[--C-:B-1----:R-:W-:Y:S01]  /*3be0*/  HADD2.F32 R23, -RZ, R8.reuse.H0_H0 ;  /* 0x20000008ff177230 */ /* 0x102fe20000004100 */
[----:B------:R-:W-:Y:S01]  /*3bf0*/  IADD3 R42, R42, -0x80, RZ ;  /* 0xffffff802a2a7810 */ /* 0x000fe20007ffe0ff */
[----:B------:R-:W1:Y:S01]  /*3c00*/  I2F.F16 R38, R38 ;  /* 0x0000002600267306 */ /* 0x000e620000200c00 */
[----:B------:R-:W-:Y:S01]  /*3c10*/  LEA.HI R6, R6, 0xffffff80, RZ, 0x8 ;  /* 0xffffff8006067811 */ /* 0x000fe200078f40ff */
[----:B------:R-:W-:Y:S01]  /*3c20*/  HADD2.F32 R14, -RZ, R8.H1_H1 ;  /* 0x30000008ff0e7230 */ /* 0x000fe20000004100 */
[----:B------:R-:W-:Y:S01]  /*3c30*/  LEA.HI R7, R7, 0xffffff80, RZ, 0x8 ;  /* 0xffffff8007077811 */ /* 0x000fe200078f40ff */
[----:B------:R-:W-:Y:S01]  /*3c40*/  FFMA.FTZ R36, R36, R23, R13 ;  /* 0x0000001724247223 */ /* 0x000fe2000001000d */
[----:B---3--:R-:W-:-:S02]  /*3c50*/  HADD2.F32 R11, -RZ, R11.H0_H0 ;  /* 0x2000000bff0b7230 */ /* 0x008fc40000004100 */
[C---:B------:R-:W-:Y:S01]  /*3c60*/  FFMA.FTZ R37, R23.reuse, R37, R48 ;  /* 0x0000002517257223 */ /* 0x040fe20000010030 */
[----:B0-----:R-:W-:Y:S01]  /*3c70*/  HADD2.F32 R2, -RZ, R2.H0_H0 ;  /* 0x20000002ff027230 */ /* 0x001fe20000004100 */
[----:B------:R-:W0:Y:S01]  /*3c80*/  I2F.F16 R4, R4 ;  /* 0x0000000400047306 */ /* 0x000e220000200c00 */
[--C-:B------:R-:W-:Y:S02]  /*3c90*/  HADD2.F32 R8, -RZ, R9.reuse.H0_H0 ;  /* 0x20000009ff087230 */ /* 0x100fe40000004100 */
[----:B------:R-:W-:Y:S01]  /*3ca0*/  FFMA.FTZ R11, R14, R11, R37 ;  /* 0x0000000b0e0b7223 */ /* 0x000fe20000010025 */
[----:B------:R-:W-:Y:S02]  /*3cb0*/  HADD2.F32 R9, -RZ, R9.H1_H1 ;  /* 0x30000009ff097230 */ /* 0x000fe40000004100 */
[C---:B------:R-:W-:Y:S01]  /*3cc0*/  FFMA.FTZ R2, R23.reuse, R2, R15 ;  /* 0x0000000217027223 */ /* 0x040fe2000001000f */
        /* <DEDUP_REMOVED lines=31> */
[----:B------:R-:W-:Y:S01]  /*3ec0*/  FMUL.FTZ R2, R5, R2 ;  /* 0x0000000205027220 */ /* 0x000fe20000410000 */
[----:B------:R-:W-:-:S04]  /*3ed0*/  FFMA.FTZ R10, R9, R16, R10 ;  /* 0x00000010090a7223 */ /* 0x000fc8000001000a */
[----:B------:R-:W-:Y:S01]  /*3ee0*/  F2FP.F16.F32.PACK_AB R2, RZ, R2 ;  /* 0x00000002ff02723e */ /* 0x000fe200000000ff */
[----:B-1----:R-:W-:-:S05]  /*3ef0*/  HADD2.F32 R6, -RZ, R6.H0_H0 ;  /* 0x20000006ff067230 */ /* 0x002fca0000004100 */
[----:B------:R-:W-:Y:S01]  /*3f00*/  FFMA.FTZ R6, R9, R6, R11 ;  /* 0x0000000609067223 */ /* 0x000fe2000001000b */
        /* <DEDUP_REMOVED lines=14> */
.L_x_4769:
[----:B------:R-:W-:Y:S01]  /*3ff0*/  IADD3 R3, R3, 0x20, RZ ;  /* 0x0000002003037810 */ /* 0x000fe20007ffe0ff */
[----:B------:R-:W-:Y:S01]  /*4000*/  IMAD.WIDE R26, R31, 0x8, R26 ;  /* 0x000000081f1a7825 */ /* 0x000fe200078e021a */
[----:B------:R-:W-:Y:S02]  /*4010*/  UMOV UR5, UR4 ;  /* 0x0000000400057c82 */ /* 0x000fe40008000000 */
[----:B------:R-:W-:Y:S01]  /*4020*/  ISETP.GE.AND P0, PT, R3, UR8, PT ;  /* 0x0000000803007c0c */ /* 0x000fe2000bf06270 */
[----:B0-----:R-:W-:Y:S01]  /*4030*/  IMAD.WIDE R18, R31, 0x8, R20 ;  /* 0x000000081f127825 */ /* 0x001fe200078e0214 */
[----:B------:R-:W-:Y:S02]  /*4040*/  ISETP.LT.AND P2, PT, R3, R22, PT ;  /* 0x000000160300720c */ /* 0x000fe40003f41270 */
[----:B------:R-:W-:Y:S02]  /*4050*/  MOV R16, R26 ;  /* 0x0000001a00107202 */ /* 0x000fe40000000f00 */
[----:B------:R-:W-:-:S09]  /*4060*/  MOV R17, R27 ;  /* 0x0000001b00117202 */ /* 0x000fd20000000f00 */
[----:B------:R-:W-:Y:S05]  /*4070*/  @!P0 BRA P2, `(.L_x_4770) ;  /* 0xffffffcc00388947 */ /* 0x000fea000103ffff */
.L_x_4765:
[C---:B------:R-:W-:Y:S01]  /*4080*/  ISETP.GE.AND P0, PT, R3.reuse, R22, PT ;  /* 0x000000160300720c */ /* 0x040fe20003f06270 */
[----:B------:R-:W-:Y:S01]  /*4090*/  ULDC UR5, c[0x0][0x260] ;  /* 0x0000980000057ab9 */ /* 0x000fe20000000800 */
[----:B------:R-:W-:Y:S02]  /*40a0*/  ULDC UR8, c[0x0][0x240] ;  /* 0x0000900000087ab9 */ /* 0x000fe40000000800 */
[----:B------:R-:W-:Y:S01]  /*40b0*/  ISETP.GE.OR P0, PT, R3, UR5, P0 ;  /* 0x0000000503007c0c */ /* 0x000fe20008706670 */
[----:B------:R-:W-:-:S12]  /*40c0*/  ULDC UR5, c[0x0][0x260] ;  /* 0x0000980000057ab9 */ /* 0x000fd80000000800 */
[----:B------:R-:W-:Y:S05]  /*40d0*/  @P0 BRA `(.L_x_4771) ;  /* 0x00000014009c0947 */ /* 0x000fea0003800000 */
.L_x_4773:
[----:B------:R-:W-:Y:S01]  /*40e0*/  ISETP.NE.AND P0, PT, R3, R0, PT ;  /* 0x000000000300720c */ /* 0x000fe20003f05270 */
[----:B------:R-:W0:Y:S01]  /*40f0*/  LDC R31, c[0x0][0x23c] ;  /* 0x00008f00ff1f7b82 */ /* 0x000e220000000800 */
[----:B------:R-:W5:Y:S11]  /*4100*/  LDG.E.128.CONSTANT R24, desc[UR6][R18.64] ;  /* 0x0000000612187981 */ /* 0x000f76000c1e9d00 */
[----:B------:R-:W1:Y:S01]  /*4110*/  @!P0 LDC.64 R20, c[0x0][0x248] ;  /* 0x00009200ff148b82 */ /* 0x000e620000000a00 */
[----:B------:R-:W-:-:S02]  /*4120*/  @!P0 IADD3 R30, R30, 0x1, RZ ;  /* 0x000000011e1e8810 */ /* 0x000fc40007ffe0ff */
[----:B------:R-:W-:Y:S02]  /*4130*/  @!P0 LEA R5, R3, 0x1, 0x1 ;  /* 0x0000000103058811 */ /* 0x000fe400078e08ff */
[----:B------:R-:W-:-:S06]  /*4140*/  @!P0 LEA R8, R30, R1, 0x3 ;  /* 0x000000011e088211 */ /* 0x000fcc00078e18ff */
[----:B------:R-:W2:Y:S01]  /*4150*/  @!P0 LDL.64 R8, [R8] ;  /* 0x0000000008088983 */ /* 0x000ea20000100a00 */
[----:B0-----:R-:W-:-:S04]  /*4160*/  IMAD.WIDE R16, R31, 0x4, R18 ;  /* 0x000000041f107825 */ /* 0x001fc800078e0212 */
[----:B------:R-:W-:Y:S02]  /*4170*/  IMAD.WIDE R12, R31, 0x4, R16 ;  /* 0x000000041f0c7825 */ /* 0x000fe400078e0210 */
[----:B------:R-:W5:Y:S02]  /*4180*/  LDG.E.128.CONSTANT R16, desc[UR6][R16.64] ;  /* 0x0000000610107981 */ /* 0x000f64000c1e9d00 */
[----:B-1----:R-:W-:-:S04]  /*4190*/  @!P0 IMAD.WIDE R20, R5, 0x2, R20 ;  /* 0x0000000205148825 */ /* 0x002fc800078e0214 */
[----:B------:R-:W-:Y:S02]  /*41a0*/  IMAD.WIDE R10, R31, 0x4, R12 ;  /* 0x000000041f0a7825 */ /* 0x000fe400078e020c */
[----:B------:R0:W3:Y:S04]  /*41b0*/  @!P0 LDG.E.U16.CONSTANT R20, desc[UR6][R20.64] ;  /* 0x0000000614148981 */ /* 0x0000e8000c1e9500 */
[----:B------:R-:W5:Y:S04]  /*41c0*/  LDG.E.128.CONSTANT R12, desc[UR6][R12.64] ;  /* 0x000000060c0c7981 */ /* 0x000f68000c1e9d00 */
[----:B------:R1:W5:Y:S01]  /*41d0*/  LDG.E.128.CONSTANT R4, desc[UR6][R10.64] ;  /* 0x000000060a047981 */ /* 0x000362000c1e9d00 */
[----:B------:R-:W-:-:S02]  /*41e0*/  LEA R2, R32, 0x40, 0x6 ;  /* 0x0000004020027811 */ /* 0x000fc400078e30ff */
[----:B------:R-:W-:Y:S02]  /*41f0*/  IADD3 R36, R3, 0x20, RZ ;  /* 0x0000002003247810 */ /* 0x000fe40007ffe0ff */
[----:B0-----:R-:W-:-:S04]  /*4200*/  VIMNMX R21, R2, UR8, PT ;  /* 0x0000000802157c48 */ /* 0x001fc8000bfe0100 */
[----:B------:R-:W-:Y:S02]  /*4210*/  ISETP.LT.AND P2, PT, R36, R21, PT ;  /* 0x000000152400720c */ /* 0x000fe40003f41270 */
[----:B--2---:R-:W-:Y:S02]  /*4220*/  @!P0 PRMT R35, R8, 0x7610, R35 ;  /* 0x0000761008238816 */ /* 0x004fe40000000023 */
[----:B------:R-:W-:Y:S02]  /*4230*/  @!P0 PRMT R34, R9, 0x7610, R34 ;  /* 0x0000761009228816 */ /* 0x000fe40000000022 */
[----:B------:R-:W-:Y:S02]  /*4240*/  @!P0 PRMT R35, R35, 0x7610, R8 ;  /* 0x0000761023238816 */ /* 0x000fe40000000008 */
[----:B------:R-:W-:Y:S02]  /*4250*/  @!P0 PRMT R34, R34, 0x7610, R9 ;  /* 0x0000761022228816 */ /* 0x000fe40000000009 */
[----:B---3--:R-:W-:Y:S01]  /*4260*/  @!P0 IADD3 R0, R20, R3, RZ ;  /* 0x0000000314008210 */ /* 0x008fe20007ffe0ff */
[----:B------:R-:W-:Y:S01]  /*4270*/  IMAD.WIDE R2, R31, 0x4, R10 ;  /* 0x000000041f027825 */ /* 0x000fe200078e020a */
[----:B-1----:R-:W-:Y:S06]  /*4280*/  @P1 BRA `(.L_x_4772) ;  /* 0x00000014001c1947 */ /* 0x002fec0003800000 */
[----:B------:R-:W2:Y:S01]  /*4290*/  LDG.E.128.CONSTANT R8, desc[UR6][R2.64] ;  /* 0x0000000602087981 */ /* 0x000ea2000c1e9d00 */
[----:B-----5:R-:W-:Y:S02]  /*42a0*/  SHF.R.U32.HI R37, RZ, 0xf, R24 ;  /* 0x0000000fff257819 */ /* 0x020fe40000011618 */
[----:B------:R-:W-:Y:S01]  /*42b0*/  SHF.R.U32.HI R39, RZ, 0xe, R16 ;  /* 0x0000000eff277819 */ /* 0x000fe20000011610 */
[----:B------:R-:W0:Y:S01]  /*42c0*/  LDS.128 R20, [UR4] ;  /* 0x00000004ff147984 */ /* 0x000e220008000c00 */
[----:B------:R-:W-:Y:S02]  /*42d0*/  LOP3.LUT R38, R37, 0x10001, RZ, 0xc0, !PT ;  /* 0x0001000125267812 */ /* 0x000fe400078ec0ff */
[----:B------:R-:W-:Y:S02]  /*42e0*/  LOP3.LUT R43, R26, 0x1f001f, RZ, 0xc0, !PT ;  /* 0x001f001f1a2b7812 */ /* 0x000fe400078ec0ff */
[----:B------:R-:W-:Y:S02]  /*42f0*/  LOP3.LUT R38, R38, 0x20002, R39, 0xf8, !PT ;  /* 0x0002000226267812 */ /* 0x000fe400078ef827 */
[----:B------:R-:W-:-:S02]  /*4300*/  LOP3.LUT R39, R24, 0x1f001f, RZ, 0xc0, !PT ;  /* 0x001f001f18277812 */ /* 0x000fc400078ec0ff */
[----:B------:R-:W-:Y:S02]  /*4310*/  MOV R40, 0x2800 ;  /* 0x0000280000287802 */ /* 0x000fe40000000f00 */
        /* <DEDUP_REMOVED lines=18> */
[----:B------:R-:W-:Y:S01]  /*4440*/  LOP3.LUT R24, R24, 0x1f001f, RZ, 0xc0, !PT ;  /* 0x001f001f18187812 */ /* 0x000fe200078ec0ff */
[-C--:B0-----:R-:W-:Y:S01]  /*4450*/  HFMA2.MMA R43, R39, R20.reuse, RZ ;  /* 0x00000014272b7235 */ /* 0x081fe200000000ff */
[-C--:B------:R-:W-:Y:S01]  /*4460*/  HFMA2 R39, R41, R20.reuse, RZ.H0_H0 ;  /* 0x0000001429277231 */ /* 0x080fe200000400ff */
[----:B------:R-:W-:Y:S01]  /*4470*/  HFMA2.MMA R44, R45, R20, RZ ;  /* 0x000000142d2c7235 */ /* 0x000fe200000000ff */
[----:B------:R-:W-:Y:S01]  /*4480*/  HFMA2 R41, R47, R20, RZ.H0_H0 ;  /* 0x000000142f297231 */ /* 0x000fe200000400ff */
[----:B------:R-:W-:Y:S01]  /*4490*/  SHF.R.U32.HI R20, RZ, 0xf, R25 ;  /* 0x0000000fff147819 */ /* 0x000fe20000011619 */
[----:B------:R-:W-:Y:S01]  /*44a0*/  HFMA2 R42, R42, R21, R39 ;  /* 0x000000152a2a7231 */ /* 0x000fe20000000027 */
[----:B------:R-:W-:-:S02]  /*44b0*/  SHF.R.U32.HI R39, RZ, 0xe, R17 ;  /* 0x0000000eff277819 */ /* 0x000fc40000011611 */
[----:B------:R-:W-:Y:S01]  /*44c0*/  LOP3.LUT R20, R20, 0x10001, RZ, 0xc0, !PT ;  /* 0x0001000114147812 */ /* 0x000fe200078ec0ff */
[----:B------:R-:W-:Y:S01]  /*44d0*/  HFMA2.MMA R43, R40, R21, R43 ;  /* 0x00000015282b7235 */ /* 0x000fe2000000002b */
[----:B------:R-:W-:Y:S02]  /*44e0*/  SHF.R.U32.HI R47, RZ, 0xf, R27 ;  /* 0x0000000fff2f7819 */ /* 0x000fe4000001161b */
[----:B------:R-:W-:Y:S02]  /*44f0*/  LOP3.LUT R40, R26, 0x3e003e0, RZ, 0xc0, !PT ;  /* 0x03e003e01a287812 */ /* 0x000fe400078ec0ff */
[----:B------:R-:W-:Y:S02]  /*4500*/  LOP3.LUT R39, R20, 0x20002, R39, 0xf8, !PT ;  /* 0x0002000214277812 */ /* 0x000fe400078ef827 */
[----:B------:R-:W-:Y:S02]  /*4510*/  LOP3.LUT R20, R47, 0x10001, RZ, 0xc0, !PT ;  /* 0x000100012f147812 */ /* 0x000fe400078ec0ff */
[----:B------:R-:W-:-:S02]  /*4520*/  LOP3.LUT R46, R40, 0x64006400, RZ, 0xfc, !PT ;  /* 0x64006400282e7812 */ /* 0x000fc400078efcff */
[----:B------:R-:W-:Y:S02]  /*4530*/  SHF.R.U32.HI R47, RZ, 0xe, R19 ;  /* 0x0000000eff2f7819 */ /* 0x000fe40000011613 */
[----:B------:R-:W-:Y:S02]  /*4540*/  SHF.R.U32.HI R45, RZ, 0xf, R26 ;  /* 0x0000000fff2d7819 */ /* 0x000fe4000001161a */
[----:B------:R-:W-:Y:S01]  /*4550*/  LOP3.LUT R20, R20, 0x20002, R47, 0xf8, !PT ;  /* 0x0002000214147812 */ /* 0x000fe200078ef82f */
[----:B------:R-:W-:Y:S01]  /*4560*/  HFMA2 R47, R46, R37.H0_H0, -48, -48 ;  /* 0xd200d2002e2f7431 */ /* 0x000fe20000040025 */
[----:B------:R-:W-:Y:S02]  /*4570*/  SHF.R.U32.HI R46, RZ, 0xd, R13 ;  /* 0x0000000dff2e7819 */ /* 0x000fe4000001160d */
[----:B------:R-:W-:Y:S02]  /*4580*/  SHF.R.U32.HI R25, RZ, 0xa, R25 ;  /* 0x0000000aff197819 */ /* 0x000fe40000011619 */
[----:B------:R-:W-:Y:S01]  /*4590*/  LOP3.LUT R39, R39, 0x40004, R46, 0xf8, !PT ;  /* 0x0004000427277812 */ /* 0x000fe200078ef82e */
[----:B------:R-:W-:Y:S01]  /*45a0*/  HFMA2.MMA R44, R47, R21, R44 ;  /* 0x000000152f2c7235 */ /* 0x000fe2000000002c */
[----:B------:R-:W-:-:S02]  /*45b0*/  LOP3.LUT R45, R45, 0x10001, RZ, 0xc0, !PT ;  /* 0x000100012d2d7812 */ /* 0x000fc400078ec0ff */
[----:B------:R-:W-:Y:S02]  /*45c0*/  SHF.R.U32.HI R40, RZ, 0xe, R18 ;  /* 0x0000000eff287819 */ /* 0x000fe40000011612 */
[----:B------:R-:W-:Y:S02]  /*45d0*/  LOP3.LUT R46, R27, 0x3e003e0, RZ, 0xc0, !PT ;  /* 0x03e003e01b2e7812 */ /* 0x000fe400078ec0ff */
[----:B------:R-:W-:Y:S02]  /*45e0*/  LOP3.LUT R25, R25, 0x1f001f, RZ, 0xc0, !PT ;  /* 0x001f001f19197812 */ /* 0x000fe400078ec0ff */
[----:B------:R-:W-:Y:S02]  /*45f0*/  LOP3.LUT R40, R45, 0x20002, R40, 0xf8, !PT ;  /* 0x000200022d287812 */ /* 0x000fe400078ef828 */
[----:B------:R-:W-:Y:S02]  /*4600*/  SHF.R.U32.HI R26, RZ, 0xa, R26 ;  /* 0x0000000aff1a7819 */ /* 0x000fe4000001161a */
[----:B------:R-:W-:-:S02]  /*4610*/  LOP3.LUT R46, R46, 0x64006400, RZ, 0xfc, !PT ;  /* 0x640064002e2e7812 */ /* 0x000fc400078efcff */
[----:B------:R-:W-:Y:S02]  /*4620*/  SHF.R.U32.HI R45, RZ, 0xd, R12 ;  /* 0x0000000dff2d7819 */ /* 0x000fe4000001160c */
[----:B------:R-:W-:Y:S01]  /*4630*/  LOP3.LUT R25, R25, 0x64006400, RZ, 0xfc, !PT ;  /* 0x6400640019197812 */ /* 0x000fe200078efcff */
[----:B------:R-:W-:Y:S01]  /*4640*/  HFMA2 R46, R46, R37.H0_H0, -48, -48 ;  /* 0xd200d2002e2e7431 */ /* 0x000fe20000040025 */
[----:B------:R-:W-:Y:S02]  /*4650*/  LOP3.LUT R26, R26, 0x1f001f, RZ, 0xc0, !PT ;  /* 0x001f001f1a1a7812 */ /* 0x000fe400078ec0ff */
[----:B------:R-:W-:Y:S01]  /*4660*/  LOP3.LUT R24, R24, 0x64006400, RZ, 0xfc, !PT ;  /* 0x6400640018187812 */ /* 0x000fe200078efcff */
[----:B------:R-:W-:Y:S01]  /*4670*/  HADD2 R25, R25, -1040, -1040 ;  /* 0xe410e41019197430 */ /* 0x000fe20000000000 */
[----:B------:R-:W-:Y:S02]  /*4680*/  SHF.R.U32.HI R27, RZ, 0xa, R27 ;  /* 0x0000000aff1b7819 */ /* 0x000fe4000001161b */
[----:B------:R-:W-:Y:S01]  /*4690*/  LOP3.LUT R38, R38, 0x40004, R45, 0xf8, !PT ;  /* 0x0004000426267812 */ /* 0x000fe200078ef82d */
[----:B------:R-:W-:Y:S01]  /*46a0*/  HADD2 R24, R24, -1040, -1040 ;  /* 0xe410e41018187430 */ /* 0x000fe20000000000 */
[----:B------:R-:W-:Y:S01]  /*46b0*/  SHF.R.U32.HI R45, RZ, 0xd, R14 ;  /* 0x0000000dff2d7819 */ /* 0x000fe2000001160e */
[----:B------:R-:W-:Y:S01]  /*46c0*/  HFMA2.MMA R42, R25, R22, R42 ;  /* 0x00000016192a7235 */ /* 0x000fe2000000002a */
[----:B------:R-:W-:Y:S01]  /*46d0*/  LOP3.LUT R26, R26, 0x64006400, RZ, 0xfc, !PT ;  /* 0x640064001a1a7812 */ /* 0x000fe200078efcff */
[----:B------:R-:W-:Y:S01]  /*46e0*/  HFMA2 R43, R24, R22, R43 ;  /* 0x00000016182b7231 */ /* 0x000fe2000000002b */
        /* <DEDUP_REMOVED lines=174> */
[----:B------:R-:W-:Y:S01]  /*51d0*/  LOP3.LUT R6, R6, 0x1f001f, RZ, 0xc0, !PT ;  /* 0x001f001f06067812 */ /* 0x000fe200078ec0ff */
[----:B------:R-:W0:Y:S01]  /*51e0*/  LDS.128 R12, [UR4+0x30] ;  /* 0x00003004ff0c7984 */ /* 0x000e220008000c00 */
[----:B------:R-:W-:Y:S01]  /*51f0*/  LOP3.LUT R4, R4, 0x64006400, RZ, 0xfc, !PT ;  /* 0x6400640004047812 */ /* 0x000fe200078efcff */
[-C--:B------:R-:W-:Y:S01]  /*5200*/  HFMA2 R16, R23, R18.reuse, R16 ;  /* 0x0000001217107231 */ /* 0x080fe20000000010 */
[----:B------:R-:W-:Y:S01]  /*5210*/  LOP3.LUT R6, R6, 0x64006400, RZ, 0xfc, !PT ;  /* 0x6400640006067812 */ /* 0x000fe200078efcff */
[----:B------:R-:W-:Y:S01]  /*5220*/  HFMA2.MMA R37, R44, R17, R37 ;  /* 0x000000112c257235 */ /* 0x000fe20000000025 */
[----:B------:R-:W-:Y:S01]  /*5230*/  HFMA2 R17, R46, R17, R41 ;  /* 0x000000112e117231 */ /* 0x000fe20000000029 */
[----:B------:R-:W-:Y:S01]  /*5240*/  LOP3.LUT R39, R8, 0x1f001f, RZ, 0xc0, !PT ;  /* 0x001f001f08277812 */ /* 0x000fe200078ec0ff */
[----:B------:R-:W-:Y:S01]  /*5250*/  HADD2 R4, R4, -1040, -1040 ;  /* 0xe410e41004047430 */ /* 0x000fe20000000000 */
[----:B------:R-:W-:Y:S01]  /*5260*/  LOP3.LUT R44, R10, 0x1f001f, RZ, 0xc0, !PT ;  /* 0x001f001f0a2c7812 */ /* 0x000fe200078ec0ff */
[----:B------:R-:W-:Y:S01]  /*5270*/  HFMA2 R17, R27, R18, R17 ;  /* 0x000000121b117231 */ /* 0x000fe20000000011 */
[----:B------:R-:W-:-:S02]  /*5280*/  LOP3.LUT R39, R39, 0x64006400, RZ, 0xfc, !PT ;  /* 0x6400640027277812 */ /* 0x000fc400078efcff */
[----:B------:R-:W-:Y:S01]  /*5290*/  HFMA2.MMA R37, R25, R18, R37 ;  /* 0x0000001219257235 */ /* 0x000fe20000000025 */
[----:B------:R-:W-:Y:S01]  /*52a0*/  HADD2 R18, R6, -1040, -1040 ;  /* 0xe410e41006127430 */ /* 0x000fe20000000000 */
[-C--:B------:R-:W-:Y:S01]  /*52b0*/  HFMA2.MMA R6, R4, R19.reuse, R43 ;  /* 0x0000001304067235 */ /* 0x080fe2000000002b */
[----:B------:R-:W-:Y:S01]  /*52c0*/  LOP3.LUT R44, R44, 0x64006400, RZ, 0xfc, !PT ;  /* 0x640064002c2c7812 */ /* 0x000fe200078efcff */
[----:B------:R-:W-:Y:S01]  /*52d0*/  HADD2 R39, R39, -1040, -1040 ;  /* 0xe410e41027277430 */ /* 0x000fe20000000000 */
[----:B------:R-:W-:Y:S02]  /*52e0*/  SHF.R.U32.HI R7, RZ, 0xa, R7 ;  /* 0x0000000aff077819 */ /* 0x000fe40000011607 */
[----:B------:R-:W-:Y:S01]  /*52f0*/  SHF.R.U32.HI R5, RZ, 0xa, R5 ;  /* 0x0000000aff057819 */ /* 0x000fe20000011605 */
[----:B------:R-:W-:Y:S01]  /*5300*/  HFMA2.MMA R37, R18, R19, R37 ;  /* 0x0000001312257235 */ /* 0x000fe20000000025 */
        /* <DEDUP_REMOVED lines=12> */
[-C--:B0-----:R-:W-:Y:S01]  /*53d0*/  HFMA2.MMA R6, R39, R12.reuse, R6 ;  /* 0x0000000c27067235 */ /* 0x081fe20000000006 */
[----:B------:R-:W-:Y:S01]  /*53e0*/  LOP3.LUT R45, R11, 0x1f001f, RZ, 0xc0, !PT ;  /* 0x001f001f0b2d7812 */ /* 0x000fe200078ec0ff */
[----:B------:R-:W-:Y:S01]  /*53f0*/  HFMA2.MMA R37, R44, R12, R37 ;  /* 0x0000000c2c257235 */ /* 0x000fe20000000025 */
[----:B------:R-:W-:Y:S01]  /*5400*/  LOP3.LUT R10, R10, 0x64006400, RZ, 0xfc, !PT ;  /* 0x640064000a0a7812 */ /* 0x000fe200078efcff */
[----:B------:R-:W-:Y:S01]  /*5410*/  HADD2 R5, R5, -1040, -1040 ;  /* 0xe410e41005057430 */ /* 0x000fe20000000000 */
[----:B------:R-:W-:Y:S01]  /*5420*/  SHF.R.U32.HI R9, RZ, 0xa, R9 ;  /* 0x0000000aff097819 */ /* 0x000fe20000011609 */
[----:B------:R-:W-:Y:S01]  /*5430*/  HADD2 R8, R8, -1040, -1040 ;  /* 0xe410e41008087430 */ /* 0x000fe20000000000 */
[----:B------:R-:W-:Y:S01]  /*5440*/  LOP3.LUT R41, R41, 0x64006400, RZ, 0xfc, !PT ;  /* 0x6400640029297812 */ /* 0x000fe200078efcff */
[-C--:B------:R-:W-:Y:S01]  /*5450*/  HFMA2.MMA R7, R40, R13.reuse, R6 ;  /* 0x0000000d28077235 */ /* 0x080fe20000000006 */
[----:B------:R-:W-:Y:S01]  /*5460*/  SHF.R.U32.HI R11, RZ, 0xa, R11 ;  /* 0x0000000aff0b7819 */ /* 0x000fe2000001160b */
[----:B------:R-:W-:Y:S01]  /*5470*/  HFMA2.MMA R37, R24, R13, R37 ;  /* 0x0000000d18257235 */ /* 0x000fe20000000025 */
[----:B------:R-:W-:Y:S01]  /*5480*/  LOP3.LUT R45, R45, 0x64006400, RZ, 0xfc, !PT ;  /* 0x640064002d2d7812 */ /* 0x000fe200078efcff */
[----:B------:R-:W-:Y:S01]  /*5490*/  HADD2 R10, R10, -1040, -1040 ;  /* 0xe410e4100a0a7430 */ /* 0x000fe20000000000 */
[----:B------:R-:W-:Y:S01]  /*54a0*/  LOP3.LUT R9, R9, 0x1f001f, RZ, 0xc0, !PT ;  /* 0x001f001f09097812 */ /* 0x000fe200078ec0ff */
[-C--:B------:R-:W-:Y:S01]  /*54b0*/  HFMA2 R16, R5, R19.reuse, R16 ;  /* 0x0000001305107231 */ /* 0x080fe20000000010 */
[----:B------:R-:W-:Y:S01]  /*54c0*/  LOP3.LUT R38, R38, 0x64006400, RZ, 0xfc, !PT ;  /* 0x6400640026267812 */ /* 0x000fe200078efcff */
[----:B------:R-:W-:Y:S01]  /*54d0*/  HADD2 R41, R41, -1040, -1040 ;  /* 0xe410e41029297430 */ /* 0x000fe20000000000 */
[----:B------:R-:W-:Y:S01]  /*54e0*/  LOP3.LUT R11, R11, 0x1f001f, RZ, 0xc0, !PT ;  /* 0x001f001f0b0b7812 */ /* 0x000fe200078ec0ff */
[----:B------:R-:W-:Y:S01]  /*54f0*/  HFMA2 R17, R4, R19, R17 ;  /* 0x0000001304117231 */ /* 0x000fe20000000011 */
[-C--:B------:R-:W-:Y:S01]  /*5500*/  HFMA2.MMA R7, R8, R14.reuse, R7 ;  /* 0x0000000e08077235 */ /* 0x080fe20000000007 */
[----:B------:R-:W-:Y:S01]  /*5510*/  HADD2 R4, R45, -1040, -1040 ;  /* 0xe410e4102d047430 */ /* 0x000fe20000000000 */
[----:B------:R-:W-:Y:S01]  /*5520*/  LOP3.LUT R20, R20, 0x64006400, RZ, 0xfc, !PT ;  /* 0x6400640014147812 */ /* 0x000fe200078efcff */
[-C--:B------:R-:W-:Y:S01]  /*5530*/  HFMA2 R16, R41, R12.reuse, R16 ;  /* 0x0000000c29107231 */ /* 0x080fe20000000010 */
        /* <DEDUP_REMOVED lines=8> */
[----:B------:R-:W-:Y:S01]  /*55c0*/  HFMA2 R16, R26, R13, R16 ;  /* 0x0000000d1a107231 */ /* 0x000fe20000000010 */
[----:B------:R-:W-:Y:S01]  /*55d0*/  HFMA2.MMA R7, R38, R15, R7 ;  /* 0x0000000f26077235 */ /* 0x000fe20000000007 */
[----:B------:R-:W-:-:S02]  /*55e0*/  HADD2 R9, R9, -1040, -1040 ;  /* 0xe410e41009097430 */ /* 0x000fc40000000000 */
[----:B------:R-:W-:Y:S01]  /*55f0*/  HFMA2 R17, R42, R13, R17 ;  /* 0x0000000d2a117231 */ /* 0x000fe20000000011 */
[----:B------:R-:W-:Y:S01]  /*5600*/  HFMA2.MMA R37, R20, R15, R37 ;  /* 0x0000000f14257235 */ /* 0x000fe20000000025 */
[----:B------:R-:W-:Y:S02]  /*5610*/  HADD2 R4, R11, -1040, -1040 ;  /* 0xe410e4100b047430 */ /* 0x000fe40000000000 */
[-C--:B------:R-:W-:Y:S02]  /*5620*/  HFMA2 R16, R9, R14.reuse, R16 ;  /* 0x0000000e09107231 */ /* 0x080fe40000000010 */
[----:B------:R-:W-:Y:S02]  /*5630*/  HADD2 R5, R22, -1040, -1040 ;  /* 0xe410e41016057430 */ /* 0x000fe40000000000 */
[----:B------:R-:W-:Y:S02]  /*5640*/  HFMA2 R17, R4, R14, R17 ;  /* 0x0000000e04117231 */ /* 0x000fe40000000011 */
[----:B------:R-:W-:-:S02]  /*5650*/  HADD2 R4, R21, -1040, -1040 ;  /* 0xe410e41015047430 */ /* 0x000fc40000000000 */
[-C--:B------:R-:W-:Y:S02]  /*5660*/  HFMA2 R16, R5, R15.reuse, R16 ;  /* 0x0000000f05107231 */ /* 0x080fe40000000010 */
        /* <DEDUP_REMOVED lines=9> */
.L_x_4772:
[----:B------:R-:W-:Y:S01]  /*5700*/  ISETP.GE.AND P0, PT, R36, UR5, PT ;  /* 0x0000000524007c0c */ /* 0x000fe2000bf06270 */
[----:B------:R-:W-:Y:S01]  /*5710*/  UIADD3 UR4, UR4, 0x40, URZ ;  /* 0x0000004004047890 */ /* 0x000fe2000fffe03f */
[----:B-----5:R-:W-:Y:S01]  /*5720*/  IMAD.WIDE R18, R31, 0x4, R2 ;  /* 0x000000041f127825 */ /* 0x020fe200078e0202 */
[----:B------:R-:W-:-:S10]  /*5730*/  MOV R3, R36 ;  /* 0x0000002400037202 */ /* 0x000fd40000000f00 */
[----:B------:R-:W-:Y:S05]  /*5740*/  @!P0 BRA P2, `(.L_x_4773) ;  /* 0xffffffe800648947 */ /* 0x000fea000103ffff */
.L_x_4771:
[----:B------:R-:W-:Y:S01]  /*5750*/  LEA R26, R32, 0x40, 0x6 ;  /* 0x00000040201a7811 */ /* 0x000fe200078e30ff */
[----:B------:R-:W-:-:S03]  /*5760*/  ULDC UR5, c[0x0][0x240] ;  /* 0x0000900000057ab9 */ /* 0x000fc60000000800 */
[----:B------:R-:W-:Y:S01]  /*5770*/  VIMNMX R26, R26, UR5, PT ;  /* 0x000000051a1a7c48 */ /* 0x000fe2000bfe0100 */
[----:B------:R-:W-:-:S03]  /*5780*/  ULDC UR5, c[0x0][0x264] ;  /* 0x0000990000057ab9 */ /* 0x000fc60000000800 */
[----:B------:R-:W-:-:S04]  /*5790*/  ISETP.GE.AND P0, PT, R3, R26, PT ;  /* 0x0000001a0300720c */ /* 0x000fc80003f06270 */
[----:B------:R-:W-:-:S13]  /*57a0*/  ISETP.GE.OR P0, PT, R3, UR5, P0 ;  /* 0x0000000503007c0c */ /* 0x000fda0008706670 */
[----:B------:R-:W-:Y:S05]  /*57b0*/  @P0 BRA `(.L_x_4774) ;  /* 0x0000002400380947 */ /* 0x000fea0003800000 */
[----:B------:R-:W-:Y:S01]  /*57c0*/  SHF.R.S32.HI R24, RZ, 0x1f, R31 ;  /* 0x0000001fff187819 */ /* 0x000fe2000001141f */
[----:B------:R-:W-:-:S06]  /*57d0*/  ULDC UR5, c[0x0][0x264] ;  /* 0x0000990000057ab9 */ /* 0x000fcc0000000800 */
.L_x_4776:
        /* <DEDUP_REMOVED lines=23> */
[--C-:B-1----:R-:W-:Y:S02]  /*5950*/  HADD2.F32 R2, -RZ, R22.reuse.H0_H0 ;  /* 0x20000016ff027230 */ /* 0x102fe40000004100 */
[----:B------:R-:W-:Y:S02]  /*5960*/  HADD2.F32 R40, -RZ, R22.H1_H1 ;  /* 0x30000016ff287230 */ /* 0x000fe40000004100 */
[----:B------:R-:W-:Y:S01]  /*5970*/  HADD2.F32 R41, -RZ, R23.H0_H0 ;  /* 0x20000017ff297230 */ /* 0x000fe20000004100 */
[----:B--2---:R-:W-:Y:S02]  /*5980*/  LOP3.LUT R17, R12, 0xf000f, RZ, 0xc0, !PT ;  /* 0x000f000f0c117812 */ /* 0x004fe400078ec0ff */
[C---:B------:R-:W-:Y:S02]  /*5990*/  LOP3.LUT R42, R13.reuse, 0xf000f, RZ, 0xc0, !PT ;  /* 0x000f000f0d2a7812 */ /* 0x040fe400078ec0ff */
[----:B------:R-:W-:-:S02]  /*59a0*/  LOP3.LUT R36, R13, 0xf000f0, RZ, 0xc0, !PT ;  /* 0x00f000f00d247812 */ /* 0x000fc400078ec0ff */
[----:B------:R-:W-:Y:S02]  /*59b0*/  SHF.R.U32.HI R27, RZ, 0x8, R13 ;  /* 0x00000008ff1b7819 */ /* 0x000fe4000001160d */
[----:B------:R-:W-:Y:S02]  /*59c0*/  LOP3.LUT R13, R14, 0xf000f, RZ, 0xc0, !PT ;  /* 0x000f000f0e0d7812 */ /* 0x000fe400078ec0ff */
[----:B0-----:R-:W-:Y:S02]  /*59d0*/  LOP3.LUT R39, R15, 0xf000f, RZ, 0xc0, !PT ;  /* 0x000f000f0f277812 */ /* 0x001fe400078ec0ff */
[----:B------:R-:W-:Y:S02]  /*59e0*/  LOP3.LUT R17, R17, 0x64006400, RZ, 0xfc, !PT ;  /* 0x6400640011117812 */ /* 0x000fe400078efcff */
[----:B------:R-:W-:Y:S02]  /*59f0*/  LOP3.LUT R38, R15, 0xf000f0, RZ, 0xc0, !PT ;  /* 0x00f000f00f267812 */ /* 0x000fe400078ec0ff */
[----:B------:R-:W-:Y:S01]  /*5a00*/  SHF.R.U32.HI R32, RZ, 0x8, R15 ;  /* 0x00000008ff207819 */ /* 0x000fe2000001160f */
[----:B------:R-:W-:Y:S01]  /*5a10*/  HADD2 R45, R17, -1032, -1032 ;  /* 0xe408e408112d7430 */ /* 0x000fe20000000000 */
[----:B------:R-:W-:-:S02]  /*5a20*/  LOP3.LUT R42, R42, 0x64006400, RZ, 0xfc, !PT ;  /* 0x640064002a2a7812 */ /* 0x000fc400078efcff */
[----:B------:R-:W-:Y:S02]  /*5a30*/  LOP3.LUT R13, R13, 0x64006400, RZ, 0xfc, !PT ;  /* 0x640064000d0d7812 */ /* 0x000fe400078efcff */
[----:B------:R-:W-:Y:S01]  /*5a40*/  LOP3.LUT R15, R39, 0x64006400, RZ, 0xfc, !PT ;  /* 0x64006400270f7812 */ /* 0x000fe200078efcff */
[----:B------:R-:W-:Y:S02]  /*5a50*/  HADD2 R44, R42, -1032, -1032 ;  /* 0xe408e4082a2c7430 */ /* 0x000fe40000000000 */
[----:B------:R-:W-:Y:S02]  /*5a60*/  HADD2.F32 R39, -RZ, R23.H1_H1 ;  /* 0x30000017ff277230 */ /* 0x000fe40000004100 */
[----:B------:R-:W-:Y:S02]  /*5a70*/  HADD2 R43, R13, -1032, -1032 ;  /* 0xe408e4080d2b7430 */ /* 0x000fe40000000000 */
[----:B------:R-:W-:Y:S02]  /*5a80*/  HADD2.F32 R13, -RZ, R45.H0_H0 ;  /* 0x2000002dff0d7230 */ /* 0x000fe40000004100 */
[----:B------:R-:W-:-:S02]  /*5a90*/  HADD2 R42, R15, -1032, -1032 ;  /* 0xe408e4080f2a7430 */ /* 0x000fc40000000000 */
[----:B------:R-:W-:Y:S01]  /*5aa0*/  HADD2.F32 R47, -RZ, R44.H0_H0 ;  /* 0x2000002cff2f7230 */ /* 0x000fe20000004100 */
[----:B------:R-:W-:Y:S01]  /*5ab0*/  LOP3.LUT R31, R12, 0xf000f0, RZ, 0xc0, !PT ;  /* 0x00f000f00c1f7812 */ /* 0x000fe200078ec0ff */
[----:B------:R-:W-:Y:S01]  /*5ac0*/  HADD2.F32 R15, -RZ, R43.H0_H0 ;  /* 0x2000002bff0f7230 */ /* 0x000fe20000004100 */
[----:B------:R-:W0:Y:S01]  /*5ad0*/  LDS.64 R22, [UR4+0x8] ;  /* 0x00000804ff167984 */ /* 0x000e220008000a00 */
[----:B------:R-:W-:Y:S02]  /*5ae0*/  HADD2.F32 R17, -RZ, R42.H0_H0 ;  /* 0x2000002aff117230 */ /* 0x000fe40000004100 */
[----:B------:R-:W-:Y:S01]  /*5af0*/  FFMA.FTZ R46, R13, R2, RZ ;  /* 0x000000020d2e7223 */ /* 0x000fe200000100ff */
[----:B------:R-:W-:Y:S02]  /*5b00*/  HADD2.F32 R45, -RZ, R45.H1_H1 ;  /* 0x3000002dff2d7230 */ /* 0x000fe40000004100 */
[----:B------:R-:W-:Y:S01]  /*5b10*/  FFMA.FTZ R13, R2, R47, RZ ;  /* 0x0000002f020d7223 */ /* 0x000fe200000100ff */
[----:B------:R-:W-:-:S02]  /*5b20*/  HADD2.F32 R44, -RZ, R44.H1_H1 ;  /* 0x3000002cff2c7230 */ /* 0x000fc40000004100 */
[C---:B------:R-:W-:Y:S01]  /*5b30*/  FFMA.FTZ R15, R2.reuse, R15, RZ ;  /* 0x0000000f020f7223 */ /* 0x040fe200000100ff */
[----:B------:R-:W-:Y:S01]  /*5b40*/  FFMA.FTZ R17, R2, R17, RZ ;  /* 0x0000001102117223 */ /* 0x000fe200000100ff */
[----:B------:R-:W-:Y:S01]  /*5b50*/  LOP3.LUT R31, R31, 0x64006400, RZ, 0xfc, !PT ;  /* 0x640064001f1f7812 */ /* 0x000fe200078efcff */
[----:B------:R-:W-:Y:S01]  /*5b60*/  FFMA.FTZ R2, R45, R40, R46 ;  /* 0x000000282d027223 */ /* 0x000fe2000001002e */
[----:B------:R-:W-:Y:S01]  /*5b70*/  HADD2.F32 R46, -RZ, R43.H1_H1 ;  /* 0x3000002bff2e7230 */ /* 0x000fe20000004100 */
[----:B------:R-:W-:Y:S01]  /*5b80*/  LOP3.LUT R43, R36, 0x64006400, RZ, 0xfc, !PT ;  /* 0x64006400242b7812 */ /* 0x000fe200078efcff */
[----:B------:R-:W-:Y:S01]  /*5b90*/  FFMA.FTZ R36, R40, R44, R13 ;  /* 0x0000002c28247223 */ /* 0x000fe2000001000d */
[----:B------:R-:W-:Y:S01]  /*5ba0*/  LOP3.LUT R37, R14, 0xf000f0, RZ, 0xc0, !PT ;  /* 0x00f000f00e257812 */ /* 0x000fe200078ec0ff */
[-C--:B------:R-:W-:Y:S02]  /*5bb0*/  HFMA2 R13, R31, R16.reuse.H0_H0, -72, -72 ;  /* 0xd480d4801f0d7431 */ /* 0x080fe40000040010 */
[----:B------:R-:W-:Y:S01]  /*5bc0*/  FFMA.FTZ R44, R40, R46, R15 ;  /* 0x0000002e282c7223 */ /* 0x000fe2000001000f */
[-C--:B------:R-:W-:Y:S01]  /*5bd0*/  HFMA2 R15, R43, R16.reuse.H0_H0, -72, -72 ;  /* 0xd480d4802b0f7431 */ /* 0x080fe20000040010 */
[----:B------:R-:W-:Y:S01]  /*5be0*/  LOP3.LUT R37, R37, 0x64006400, RZ, 0xfc, !PT ;  /* 0x6400640025257812 */ /* 0x000fe200078efcff */
[----:B------:R-:W-:Y:S01]  /*5bf0*/  HADD2.F32 R42, -RZ, R42.H1_H1 ;  /* 0x3000002aff2a7230 */ /* 0x000fe20000004100 */
[----:B------:R-:W-:Y:S01]  /*5c00*/  LOP3.LUT R43, R38, 0x64006400, RZ, 0xfc, !PT ;  /* 0x64006400262b7812 */ /* 0x000fe200078efcff */
[----:B------:R-:W-:Y:S01]  /*5c10*/  HADD2.F32 R45, -RZ, R13.H0_H0 ;  /* 0x2000000dff2d7230 */ /* 0x000fe20000004100 */
[----:B------:R-:W-:Y:S01]  /*5c20*/  SHF.R.U32.HI R12, RZ, 0x8, R12 ;  /* 0x00000008ff0c7819 */ /* 0x000fe2000001160c */
[----:B------:R-:W-:-:S02]  /*5c30*/  HFMA2 R31, R37, R16.H0_H0, -72, -72 ;  /* 0xd480d480251f7431 */ /* 0x000fc40000040010 */
[----:B------:R-:W-:Y:S02]  /*5c40*/  HADD2.F32 R38, -RZ, R15.H0_H0 ;  /* 0x2000000fff267230 */ /* 0x000fe40000004100 */
        /* <DEDUP_REMOVED lines=8> */
[----:B------:R-:W-:Y:S01]  /*5cd0*/  LOP3.LUT R2, R12, 0xf000f, RZ, 0xc0, !PT ;  /* 0x000f000f0c027812 */ /* 0x000fe200078ec0ff */
[----:B------:R-:W-:Y:S02]  /*5ce0*/  HADD2.F32 R40, -RZ, R31.H1_H1 ;  /* 0x3000001fff287230 */ /* 0x000fe40000004100 */
[C---:B------:R-:W-:Y:S01]  /*5cf0*/  FFMA.FTZ R38, R41.reuse, R38, R36 ;  /* 0x0000002629267223 */ /* 0x040fe20000010024 */
[C---:B------:R-:W-:Y:S01]  /*5d00*/  FFMA.FTZ R43, R41.reuse, R43, R44 ;  /* 0x0000002b292b7223 */ /* 0x040fe2000001002c */
[----:B------:R-:W-:Y:S02]  /*5d10*/  HADD2.F32 R36, -RZ, R15.H1_H1 ;  /* 0x3000000fff247230 */ /* 0x000fe40000004100 */
[----:B------:R-:W-:Y:S01]  /*5d20*/  FFMA.FTZ R41, R41, R17, R42 ;  /* 0x0000001129297223 */ /* 0x000fe2000001002a */
[----:B------:R-:W-:Y:S01]  /*5d30*/  LOP3.LUT R31, R27, 0xf000f, RZ, 0xc0, !PT ;  /* 0x000f000f1b1f7812 */ /* 0x000fe200078ec0ff */
[----:B------:R-:W-:Y:S01]  /*5d40*/  HADD2.F32 R42, -RZ, R37.H1_H1 ;  /* 0x30000025ff2a7230 */ /* 0x000fe20000004100 */
[----:B------:R-:W-:Y:S01]  /*5d50*/  LOP3.LUT R2, R2, 0x64006400, RZ, 0xfc, !PT ;  /* 0x6400640002027812 */ /* 0x000fe200078efcff */
[C---:B------:R-:W-:Y:S01]  /*5d60*/  FFMA.FTZ R15, R39.reuse, R40, R43 ;  /* 0x00000028270f7223 */ /* 0x040fe2000001002b */
[----:B------:R-:W-:Y:S01]  /*5d70*/  LOP3.LUT R37, R14, 0xf000f, RZ, 0xc0, !PT ;  /* 0x000f000f0e257812 */ /* 0x000fe200078ec0ff */
[----:B------:R-:W-:Y:S01]  /*5d80*/  FFMA.FTZ R17, R39, R36, R38 ;  /* 0x0000002427117223 */ /* 0x000fe20000010026 */
[----:B------:R-:W-:Y:S01]  /*5d90*/  LOP3.LUT R40, R32, 0xf000f, RZ, 0xc0, !PT ;  /* 0x000f000f20287812 */ /* 0x000fe200078ec0ff */
[----:B------:R-:W-:Y:S01]  /*5da0*/  HADD2 R38, R2, -1032, -1032 ;  /* 0xe408e40802267430 */ /* 0x000fe20000000000 */
[----:B------:R-:W-:Y:S01]  /*5db0*/  LOP3.LUT R31, R31, 0x64006400, RZ, 0xfc, !PT ;  /* 0x640064001f1f7812 */ /* 0x000fe200078efcff */
[----:B------:R-:W-:Y:S01]  /*5dc0*/  FFMA.FTZ R39, R39, R42, R41 ;  /* 0x0000002a27277223 */ /* 0x000fe20000010029 */
[----:B------:R-:W-:Y:S01]  /*5dd0*/  LOP3.LUT R37, R37, 0x64006400, RZ, 0xfc, !PT ;  /* 0x6400640025257812 */ /* 0x000fe200078efcff */
[----:B0-----:R-:W-:Y:S01]  /*5de0*/  HADD2.F32 R36, -RZ, R22.H0_H0 ;  /* 0x20000016ff247230 */ /* 0x001fe20000004100 */
[----:B------:R-:W-:Y:S01]  /*5df0*/  LOP3.LUT R40, R40, 0x64006400, RZ, 0xfc, !PT ;  /* 0x6400640028287812 */ /* 0x000fe200078efcff */
[----:B------:R-:W-:-:S02]  /*5e00*/  HADD2 R43, R31, -1032, -1032 ;  /* 0xe408e4081f2b7430 */ /* 0x000fc40000000000 */
[----:B------:R-:W-:Y:S02]  /*5e10*/  HADD2.F32 R42, -RZ, R38.H0_H0 ;  /* 0x20000026ff2a7230 */ /* 0x000fe40000004100 */
[----:B------:R-:W-:Y:S02]  /*5e20*/  HADD2 R31, R37, -1032, -1032 ;  /* 0xe408e408251f7430 */ /* 0x000fe40000000000 */
[----:B------:R-:W-:Y:S02]  /*5e30*/  HADD2.F32 R22, -RZ, R22.H1_H1 ;  /* 0x30000016ff167230 */ /* 0x000fe40000004100 */
[----:B------:R-:W-:Y:S02]  /*5e40*/  HADD2 R37, R40, -1032, -1032 ;  /* 0xe408e40828257430 */ /* 0x000fe40000000000 */
[----:B------:R-:W-:Y:S02]  /*5e50*/  HADD2.F32 R40, -RZ, R43.H0_H0 ;  /* 0x2000002bff287230 */ /* 0x000fe40000004100 */
[----:B------:R-:W-:Y:S01]  /*5e60*/  FFMA.FTZ R42, R42, R36, R13 ;  /* 0x000000242a2a7223 */ /* 0x000fe2000001000d */
[----:B------:R-:W-:Y:S01]  /*5e70*/  HADD2.F32 R44, -RZ, R31.H0_H0 ;  /* 0x2000001fff2c7230 */ /* 0x000fe20000004100 */
[----:B------:R-:W-:Y:S01]  /*5e80*/  LOP3.LUT R12, R12, 0xf000f0, RZ, 0xc0, !PT ;  /* 0x00f000f00c0c7812 */ /* 0x000fe200078ec0ff */
[----:B------:R-:W-:-:S02]  /*5e90*/  HADD2.F32 R13, -RZ, R38.H1_H1 ;  /* 0x30000026ff0d7230 */ /* 0x000fc40000004100 */
[C---:B------:R-:W-:Y:S01]  /*5ea0*/  FFMA.FTZ R41, R36.reuse, R40, R17 ;  /* 0x0000002824297223 */ /* 0x040fe20000010011 */
[----:B------:R-:W-:Y:S01]  /*5eb0*/  HADD2.F32 R46, -RZ, R37.H0_H0 ;  /* 0x20000025ff2e7230 */ /* 0x000fe20000004100 */
[----:B------:R-:W-:Y:S01]  /*5ec0*/  LOP3.LUT R27, R27, 0xf000f0, RZ, 0xc0, !PT ;  /* 0x00f000f01b1b7812 */ /* 0x000fe200078ec0ff */
[----:B------:R-:W-:Y:S02]  /*5ed0*/  HADD2.F32 R17, -RZ, R43.H1_H1 ;  /* 0x3000002bff117230 */ /* 0x000fe40000004100 */
[C---:B------:R-:W-:Y:S01]  /*5ee0*/  FFMA.FTZ R43, R36.reuse, R44, R15 ;  /* 0x0000002c242b7223 */ /* 0x040fe2000001000f */
[----:B------:R-:W-:Y:S01]  /*5ef0*/  FFMA.FTZ R15, R13, R22, R42 ;  /* 0x000000160d0f7223 */ /* 0x000fe2000001002a */
[----:B------:R-:W-:Y:S02]  /*5f00*/  HADD2.F32 R13, -RZ, R31.H1_H1 ;  /* 0x3000001fff0d7230 */ /* 0x000fe40000004100 */
[----:B------:R-:W-:Y:S01]  /*5f10*/  FFMA.FTZ R45, R36, R46, R39 ;  /* 0x0000002e242d7223 */ /* 0x000fe20000010027 */
[----:B------:R-:W-:-:S02]  /*5f20*/  HADD2.F32 R39, -RZ, R37.H1_H1 ;  /* 0x30000025ff277230 */ /* 0x000fc40000004100 */
[----:B------:R-:W-:Y:S01]  /*5f30*/  FFMA.FTZ R31, R22, R17, R41 ;  /* 0x00000011161f7223 */ /* 0x000fe20000010029 */
[----:B------:R-:W-:Y:S01]  /*5f40*/  LOP3.LUT R14, R14, 0xf000f0, RZ, 0xc0, !PT ;  /* 0x00f000f00e0e7812 */ /* 0x000fe200078ec0ff */
[----:B------:R-:W-:Y:S01]  /*5f50*/  FFMA.FTZ R17, R22, R13, R43 ;  /* 0x0000000d16117223 */ /* 0x000fe2000001002b */
[----:B------:R-:W-:Y:S01]  /*5f60*/  LOP3.LUT R13, R12, 0x64006400, RZ, 0xfc, !PT ;  /* 0x640064000c0d7812 */ /* 0x000fe200078efcff */
[--C-:B------:R-:W-:Y:S01]  /*5f70*/  HADD2.F32 R2, -RZ, R23.reuse.H0_H0 ;  /* 0x20000017ff027230 */ /* 0x100fe20000004100 */
[----:B------:R-:W-:Y:S01]  /*5f80*/  LOP3.LUT R37, R27, 0x64006400, RZ, 0xfc, !PT ;  /* 0x640064001b257812 */ /* 0x000fe200078efcff */
[----:B------:R-:W-:Y:S01]  /*5f90*/  FFMA.FTZ R27, R22, R39, R45 ;  /* 0x00000027161b7223 */ /* 0x000fe2000001002d */
[----:B------:R-:W-:Y:S01]  /*5fa0*/  LOP3.LUT R39, R14, 0x64006400, RZ, 0xfc, !PT ;  /* 0x640064000e277812 */ /* 0x000fe200078efcff */
[----:B------:R-:W-:Y:S01]  /*5fb0*/  HADD2.F32 R23, -RZ, R23.H1_H1 ;  /* 0x30000017ff177230 */ /* 0x000fe20000004100 */
[----:B------:R-:W-:Y:S01]  /*5fc0*/  LOP3.LUT R14, R32, 0xf000f0, RZ, 0xc0, !PT ;  /* 0x00f000f0200e7812 */ /* 0x000fe200078ec0ff */
[----:B------:R-:W-:-:S02]  /*5fd0*/  HFMA2 R32, R13, R16.H0_H0, -72, -72 ;  /* 0xd480d4800d207431 */ /* 0x000fc40000040010 */
[----:B------:R-:W-:-:S04]  /*5fe0*/  IMAD.WIDE R12, R25, 0x4, R20 ;  /* 0x00000004190c7825 */ /* 0x000fc800078e0214 */
[-C--:B------:R-:W-:Y:S01]  /*5ff0*/  HFMA2 R22, R37, R16.reuse.H0_H0, -72, -72 ;  /* 0xd480d48025167431 */ /* 0x080fe20000040010 */
[----:B------:R-:W-:Y:S01]  /*6000*/  LOP3.LUT R25, R14, 0x64006400, RZ, 0xfc, !PT ;  /* 0x640064000e197812 */ /* 0x000fe200078efcff */
[----:B----4-:R-:W0:Y:S01]  /*6010*/  LDS.64 R20, [UR4+0x10] ;  /* 0x00001004ff147984 */ /* 0x010e220008000a00 */
[----:B------:R-:W-:Y:S02]  /*6020*/  HADD2.F32 R14, -RZ, R32.H0_H0 ;  /* 0x20000020ff0e7230 */ /* 0x000fe40000004100 */
[-C--:B------:R-:W-:Y:S02]  /*6030*/  HFMA2 R39, R39, R16.reuse.H0_H0, -72, -72 ;  /* 0xd480d48027277431 */ /* 0x080fe40000040010 */
[----:B------:R-:W-:Y:S02]  /*6040*/  HADD2.F32 R36, -RZ, R22.H0_H0 ;  /* 0x20000016ff247230 */ /* 0x000fe40000004100 */
[----:B------:R-:W-:Y:S02]  /*6050*/  HFMA2 R37, R25, R16.H0_H0, -72, -72 ;  /* 0xd480d48019257431 */ /* 0x000fe40000040010 */
[----:B------:R-:W-:Y:S01]  /*6060*/  FFMA.FTZ R25, R14, R2, R15 ;  /* 0x000000020e197223 */ /* 0x000fe2000001000f */
[----:B------:R-:W-:Y:S01]  /*6070*/  HADD2.F32 R38, -RZ, R39.H0_H0 ;  /* 0x20000027ff267230 */ /* 0x000fe20000004100 */
[----:B------:R-:W2:Y:S01]  /*6080*/  LDG.E.128.CONSTANT R12, desc[UR6][R12.64] ;  /* 0x000000060c0c7981 */ /* 0x000ea2000c1e9d00 */
[----:B------:R-:W-:Y:S01]  /*6090*/  FFMA.FTZ R36, R2, R36, R31 ;  /* 0x0000002402247223 */ /* 0x000fe2000001001f */
[----:B------:R-:W-:-:S02]  /*60a0*/  HADD2.F32 R31, -RZ, R37.H0_H0 ;  /* 0x20000025ff1f7230 */ /* 0x000fc40000004100 */
[C---:B------:R-:W-:Y:S01]  /*60b0*/  FFMA.FTZ R17, R2.reuse, R38, R17 ;  /* 0x0000002602117223 */ /* 0x040fe20000010011 */
[----:B------:R-:W-:Y:S02]  /*60c0*/  HADD2.F32 R32, -RZ, R32.H1_H1 ;  /* 0x30000020ff207230 */ /* 0x000fe40000004100 */
[----:B------:R-:W-:Y:S02]  /*60d0*/  HADD2.F32 R22, -RZ, R22.H1_H1 ;  /* 0x30000016ff167230 */ /* 0x000fe40000004100 */
[----:B------:R-:W-:Y:S02]  /*60e0*/  HADD2.F32 R38, -RZ, R39.H1_H1 ;  /* 0x30000027ff267230 */ /* 0x000fe40000004100 */
[----:B------:R-:W-:Y:S02]  /*60f0*/  HADD2.F32 R40, -RZ, R37.H1_H1 ;  /* 0x30000025ff287230 */ /* 0x000fe40000004100 */
[----:B------:R-:W-:Y:S01]  /*6100*/  FFMA.FTZ R37, R2, R31, R27 ;  /* 0x0000001f02257223 */ /* 0x000fe2000001001b */
[----:B------:R-:W-:Y:S01]  /*6110*/  FFMA.FTZ R27, R32, R23, R25 ;  /* 0x00000017201b7223 */ /* 0x000fe20000010019 */
[C---:B------:R-:W-:Y:S01]  /*6120*/  FFMA.FTZ R31, R23.reuse, R22, R36 ;  /* 0x00000016171f7223 */ /* 0x040fe20000010024 */
[C---:B------:R-:W-:Y:S01]  /*6130*/  FFMA.FTZ R17, R23.reuse, R38, R17 ;  /* 0x0000002617117223 */ /* 0x040fe20000010011 */
[----:B------:R-:W-:Y:S01]  /*6140*/  FFMA.FTZ R25, R23, R40, R37 ;  /* 0x0000002817197223 */ /* 0x000fe20000010025 */
[----:B---3--:R-:W-:-:S02]  /*6150*/  LOP3.LUT R2, R8, 0xf000f, RZ, 0xc0, !PT ;  /* 0x000f000f08027812 */ /* 0x008fc400078ec0ff */
[C---:B------:R-:W-:Y:S02]  /*6160*/  LOP3.LUT R22, R9.reuse, 0xf000f, RZ, 0xc0, !PT ;  /* 0x000f000f09167812 */ /* 0x040fe400078ec0ff */
        /* <DEDUP_REMOVED lines=8> */
[----:B------:R-:W-:Y:S01]  /*61f0*/  SHF.R.U32.HI R36, RZ, 0x8, R8 ;  /* 0x00000008ff247819 */ /* 0x000fe20000011608 */
[----:B------:R-:W-:Y:S01]  /*6200*/  HADD2 R8, R2, -1032, -1032 ;  /* 0xe408e40802087430 */ /* 0x000fe20000000000 */
[----:B------:R-:W-:Y:S02]  /*6210*/  LOP3.LUT R10, R11, 0xf000f, RZ, 0xc0, !PT ;  /* 0x000f000f0b0a7812 */ /* 0x000fe400078ec0ff */
[----:B------:R-:W-:Y:S01]  /*6220*/  LOP3.LUT R22, R22, 0x64006400, RZ, 0xfc, !PT ;  /* 0x6400640016167812 */ /* 0x000fe200078efcff */
[----:B------:R-:W-:Y:S01]  /*6230*/  HADD2 R43, R9, -1032, -1032 ;  /* 0xe408e408092b7430 */ /* 0x000fe20000000000 */
[----:B------:R-:W-:Y:S01]  /*6240*/  LOP3.LUT R10, R10, 0x64006400, RZ, 0xfc, !PT ;  /* 0x640064000a0a7812 */ /* 0x000fe200078efcff */
[----:B------:R-:W-:-:S02]  /*6250*/  HADD2.F32 R2, -RZ, R8.H0_H0 ;  /* 0x20000008ff027230 */ /* 0x000fc40000004100 */
[----:B------:R-:W-:Y:S02]  /*6260*/  HADD2 R44, R22, -1032, -1032 ;  /* 0xe408e408162c7430 */ /* 0x000fe40000000000 */
[----:B------:R-:W-:Y:S01]  /*6270*/  HADD2.F32 R45, -RZ, R8.H1_H1 ;  /* 0x30000008ff2d7230 */ /* 0x000fe20000004100 */
[----:B------:R-:W1:Y:S01]  /*6280*/  LDS.64 R22, [UR4+0x18] ;  /* 0x00001804ff167984 */ /* 0x000e620008000a00 */
[----:B0-----:R-:W-:Y:S02]  /*6290*/  HADD2.F32 R9, -RZ, R20.H0_H0 ;  /* 0x20000014ff097230 */ /* 0x001fe40000004100 */
[----:B------:R-:W-:Y:S02]  /*62a0*/  HADD2.F32 R8, -RZ, R43.H0_H0 ;  /* 0x2000002bff087230 */ /* 0x000fe40000004100 */
[----:B------:R-:W-:Y:S01]  /*62b0*/  HADD2 R42, R10, -1032, -1032 ;  /* 0xe408e4080a2a7430 */ /* 0x000fe20000000000 */
[----:B------:R-:W-:Y:S01]  /*62c0*/  LOP3.LUT R41, R11, 0xf000f0, RZ, 0xc0, !PT ;  /* 0x00f000f00b297812 */ /* 0x000fe200078ec0ff */
[----:B------:R-:W-:-:S02]  /*62d0*/  HADD2.F32 R48, -RZ, R44.H0_H0 ;  /* 0x2000002cff307230 */ /* 0x000fc40000004100 */
[----:B------:R-:W-:Y:S01]  /*62e0*/  FFMA.FTZ R49, R9, R8, RZ ;  /* 0x0000000809317223 */ /* 0x000fe200000100ff */
[----:B------:R-:W-:Y:S02]  /*62f0*/  HADD2.F32 R20, -RZ, R20.H1_H1 ;  /* 0x30000014ff147230 */ /* 0x000fe40000004100 */
[----:B------:R-:W-:Y:S01]  /*6300*/  HADD2.F32 R8, -RZ, R43.H1_H1 ;  /* 0x3000002bff087230 */ /* 0x000fe20000004100 */
[----:B------:R-:W-:Y:S01]  /*6310*/  LOP3.LUT R43, R32, 0x64006400, RZ, 0xfc, !PT ;  /* 0x64006400202b7812 */ /* 0x000fe200078efcff */
[----:B------:R-:W-:Y:S01]  /*6320*/  HADD2.F32 R10, -RZ, R42.H0_H0 ;  /* 0x2000002aff0a7230 */ /* 0x000fe20000004100 */
[----:B------:R-:W-:Y:S02]  /*6330*/  LOP3.LUT R37, R37, 0x64006400, RZ, 0xfc, !PT ;  /* 0x6400640025257812 */ /* 0x000fe400078efcff */
        /* <DEDUP_REMOVED lines=9> */
[-C--:B------:R-:W-:Y:S02]  /*63d0*/  HFMA2 R10, R39, R16.reuse.H0_H0, -72, -72 ;  /* 0xd480d480270a7431 */ /* 0x080fe40000040010 */
[----:B------:R-:W-:Y:S02]  /*63e0*/  HADD2.F32 R43, -RZ, R42.H1_H1 ;  /* 0x3000002aff2b7230 */ /* 0x000fe40000004100 */
[----:B------:R-:W-:Y:S02]  /*63f0*/  HFMA2 R37, R41, R16.H0_H0, -72, -72 ;  /* 0xd480d48029257431 */ /* 0x000fe40000040010 */
        /* <DEDUP_REMOVED lines=10> */
[----:B------:R-:W-:Y:S02]  /*64a0*/  HADD2.F32 R9, -RZ, R8.H1_H1 ;  /* 0x30000008ff097230 */ /* 0x000fe40000004100 */
[C---:B------:R-:W-:Y:S01]  /*64b0*/  FFMA.FTZ R42, R2.reuse, R39, R47 ;  /* 0x00000027022a7223 */ /* 0x040fe2000001002f */
[----:B------:R-:W-:Y:S02]  /*64c0*/  HADD2.F32 R32, -RZ, R32.H1_H1 ;  /* 0x30000020ff207230 */ /* 0x000fe40000004100 */
[C---:B------:R-:W-:Y:S01]  /*64d0*/  FFMA.FTZ R49, R2.reuse, R44, R49 ;  /* 0x0000002c02317223 */ /* 0x040fe20000010031 */
[----:B------:R-:W-:Y:S02]  /*64e0*/  HADD2.F32 R10, -RZ, R10.H1_H1 ;  /* 0x3000000aff0a7230 */ /* 0x000fe40000004100 */
[----:B------:R-:W-:Y:S01]  /*64f0*/  FFMA.FTZ R43, R2, R46, R43 ;  /* 0x0000002e022b7223 */ /* 0x000fe2000001002b */
[----:B------:R-:W-:Y:S01]  /*6500*/  HADD2.F32 R8, -RZ, R37.H1_H1 ;  /* 0x30000025ff087230 */ /* 0x000fe20000004100 */
[----:B------:R-:W-:Y:S01]  /*6510*/  LOP3.LUT R39, R40, 0xf000f, RZ, 0xc0, !PT ;  /* 0x000f000f28277812 */ /* 0x000fe200078ec0ff */
[----:B------:R-:W-:Y:S01]  /*6520*/  FFMA.FTZ R9, R9, R21, R20 ;  /* 0x0000001509097223 */ /* 0x000fe20000010014 */
[C---:B------:R-:W-:Y:S01]  /*6530*/  FFMA.FTZ R20, R21.reuse, R32, R42 ;  /* 0x0000002015147223 */ /* 0x040fe2000001002a */
[C---:B------:R-:W-:Y:S01]  /*6540*/  FFMA.FTZ R10, R21.reuse, R10, R49 ;  /* 0x0000000a150a7223 */ /* 0x040fe20000010031 */
[----:B------:R-:W-:Y:S01]  /*6550*/  FFMA.FTZ R21, R21, R8, R43 ;  /* 0x0000000815157223 */ /* 0x000fe2000001002b */
[----:B------:R-:W-:-:S02]  /*6560*/  SHF.R.U32.HI R11, RZ, 0x8, R11 ;  /* 0x00000008ff0b7819 */ /* 0x000fc4000001160b */
        /* <DEDUP_REMOVED lines=9> */
[----:B-1----:R-:W-:-:S02]  /*6600*/  HADD2.F32 R37, -RZ, R22.H0_H0 ;  /* 0x20000016ff257230 */ /* 0x002fc40000004100 */
[----:B------:R-:W-:Y:S02]  /*6610*/  HADD2 R41, R8, -1032, -1032 ;  /* 0xe408e40808297430 */ /* 0x000fe40000000000 */
[----:B------:R-:W-:Y:S02]  /*6620*/  HADD2.F32 R47, -RZ, R39.H0_H0 ;  /* 0x20000027ff2f7230 */ /* 0x000fe40000004100 */
[----:B------:R-:W-:Y:S01]  /*6630*/  HADD2 R8, R42, -1032, -1032 ;  /* 0xe408e4082a087430 */ /* 0x000fe20000000000 */
[----:B------:R-:W-:Y:S01]  /*6640*/  LOP3.LUT R36, R36, 0xf000f0, RZ, 0xc0, !PT ;  /* 0x00f000f024247812 */ /* 0x000fe200078ec0ff */
[----:B------:R-:W-:Y:S02]  /*6650*/  HADD2.F32 R44, -RZ, R32.H0_H0 ;  /* 0x20000020ff2c7230 */ /* 0x000fe40000004100 */
[--C-:B------:R-:W-:Y:S02]  /*6660*/  HADD2.F32 R42, -RZ, R41.reuse.H0_H0 ;  /* 0x20000029ff2a7230 */ /* 0x100fe40000004100 */
[----:B------:R-:W-:-:S02]  /*6670*/  HADD2.F32 R43, -RZ, R41.H1_H1 ;  /* 0x30000029ff2b7230 */ /* 0x000fc40000004100 */
[----:B------:R-:W-:Y:S01]  /*6680*/  FFMA.FTZ R41, R37, R47, R10 ;  /* 0x0000002f25297223 */ /* 0x000fe2000001000a */
[----:B------:R-:W-:Y:S02]  /*6690*/  LOP3.LUT R10, R11, 0xf000f0, RZ, 0xc0, !PT ;  /* 0x00f000f00b0a7812 */ /* 0x000fe400078ec0ff */
[----:B------:R-:W-:Y:S01]  /*66a0*/  LOP3.LUT R11, R36, 0x64006400, RZ, 0xfc, !PT ;  /* 0x64006400240b7812 */ /* 0x000fe200078efcff */
[----:B------:R-:W-:Y:S01]  /*66b0*/  FFMA.FTZ R44, R44, R37, R9 ;  /* 0x000000252c2c7223 */ /* 0x000fe20000010009 */
[----:B------:R-:W-:Y:S01]  /*66c0*/  HADD2.F32 R46, -RZ, R8.H0_H0 ;  /* 0x20000008ff2e7230 */ /* 0x000fe20000004100 */
[----:B------:R-:W-:Y:S01]  /*66d0*/  LOP3.LUT R38, R38, 0xf000f0, RZ, 0xc0, !PT ;  /* 0x00f000f026267812 */ /* 0x000fe200078ec0ff */
[----:B------:R-:W-:Y:S02]  /*66e0*/  HADD2.F32 R22, -RZ, R22.H1_H1 ;  /* 0x30000016ff167230 */ /* 0x000fe40000004100 */
[----:B------:R-:W-:Y:S01]  /*66f0*/  FFMA.FTZ R45, R37, R42, R20 ;  /* 0x0000002a252d7223 */ /* 0x000fe20000010014 */
[----:B------:R-:W-:-:S02]  /*6700*/  HADD2.F32 R9, -RZ, R32.H1_H1 ;  /* 0x30000020ff097230 */ /* 0x000fc40000004100 */
[----:B------:R-:W-:Y:S02]  /*6710*/  HFMA2 R11, R11, R16.H0_H0, -72, -72 ;  /* 0xd480d4800b0b7431 */ /* 0x000fe40000040010 */
[----:B------:R-:W-:Y:S01]  /*6720*/  HADD2.F32 R20, -RZ, R39.H1_H1 ;  /* 0x30000027ff147230 */ /* 0x000fe20000004100 */
[----:B------:R-:W-:Y:S01]  /*6730*/  LOP3.LUT R40, R40, 0xf000f0, RZ, 0xc0, !PT ;  /* 0x00f000f028287812 */ /* 0x000fe200078ec0ff */
[----:B------:R-:W-:Y:S01]  /*6740*/  FFMA.FTZ R21, R37, R46, R21 ;  /* 0x0000002e25157223 */ /* 0x000fe20000010015 */
[----:B------:R-:W-:Y:S01]  /*6750*/  LOP3.LUT R39, R38, 0x64006400, RZ, 0xfc, !PT ;  /* 0x6400640026277812 */ /* 0x000fe200078efcff */
[----:B------:R-:W-:Y:S01]  /*6760*/  FFMA.FTZ R37, R9, R22, R44 ;  /* 0x0000001609257223 */ /* 0x000fe2000001002c */
[----:B------:R-:W-:Y:S01]  /*6770*/  FFMA.FTZ R9, R22, R43, R45 ;  /* 0x0000002b16097223 */ /* 0x000fe2000001002d */
[----:B------:R-:W-:Y:S01]  /*6780*/  HADD2.F32 R36, -RZ, R8.H1_H1 ;  /* 0x30000008ff247230 */ /* 0x000fe20000004100 */
[----:B------:R-:W-:Y:S01]  /*6790*/  LOP3.LUT R43, R40, 0x64006400, RZ, 0xfc, !PT ;  /* 0x64006400282b7812 */ /* 0x000fe200078efcff */
[----:B------:R-:W-:-:S02]  /*67a0*/  HADD2.F32 R2, -RZ, R23.H0_H0 ;  /* 0x20000017ff027230 */ /* 0x000fc40000004100 */
[-C--:B------:R-:W-:Y:S02]  /*67b0*/  HFMA2 R39, R39, R16.reuse.H0_H0, -72, -72 ;  /* 0xd480d48027277431 */ /* 0x080fe40000040010 */
[----:B------:R-:W-:Y:S01]  /*67c0*/  HADD2.F32 R8, -RZ, R11.H0_H0 ;  /* 0x2000000bff087230 */ /* 0x000fe20000004100 */
[----:B------:R-:W-:Y:S01]  /*67d0*/  LOP3.LUT R45, R10, 0x64006400, RZ, 0xfc, !PT ;  /* 0x640064000a2d7812 */ /* 0x000fe200078efcff */
[----:B------:R-:W-:Y:S01]  /*67e0*/  FFMA.FTZ R41, R22, R20, R41 ;  /* 0x0000001416297223 */ /* 0x000fe20000010029 */
[----:B------:R-:W-:Y:S02]  /*67f0*/  HFMA2 R43, R43, R16.H0_H0, -72, -72 ;  /* 0xd480d4802b2b7431 */ /* 0x000fe40000040010 */
[----:B------:R-:W-:Y:S02]  /*6800*/  HADD2.F32 R23, -RZ, R23.H1_H1 ;  /* 0x30000017ff177230 */ /* 0x000fe40000004100 */
[----:B------:R-:W-:Y:S01]  /*6810*/  FFMA.FTZ R37, R8, R2, R37 ;  /* 0x0000000208257223 */ /* 0x000fe20000010025 */
[----:B------:R-:W-:-:S02]  /*6820*/  HADD2.F32 R20, -RZ, R39.H0_H0 ;  /* 0x20000027ff147230 */ /* 0x000fc40000004100 */
[----:B------:R-:W-:Y:S02]  /*6830*/  HADD2.F32 R8, -RZ, R11.H1_H1 ;  /* 0x3000000bff087230 */ /* 0x000fe40000004100 */
[----:B------:R-:W-:Y:S02]  /*6840*/  HFMA2 R10, R45, R16.H0_H0, -72, -72 ;  /* 0xd480d4802d0a7431 */ /* 0x000fe40000040010 */
[----:B------:R-:W-:Y:S02]  /*6850*/  HADD2.F32 R32, -RZ, R43.H0_H0 ;  /* 0x2000002bff207230 */ /* 0x000fe40000004100 */
[----:B------:R-:W-:Y:S01]  /*6860*/  FFMA.FTZ R21, R22, R36, R21 ;  /* 0x0000002416157223 */ /* 0x000fe20000010015 */
[----:B------:R-:W-:Y:S01]  /*6870*/  FFMA.FTZ R36, R2, R20, R9 ;  /* 0x0000001402247223 */ /* 0x000fe20000010009 */
[----:B------:R-:W-:Y:S01]  /*6880*/  FFMA.FTZ R11, R8, R23, R37 ;  /* 0x00000017080b7223 */ /* 0x000fe20000010025 */
[--C-:B------:R-:W-:Y:S01]  /*6890*/  HADD2.F32 R22, -RZ, R35.reuse.H0_H0 ;  /* 0x20000023ff167230 */ /* 0x100fe20000004100 */
[----:B------:R-:W0:Y:S01]  /*68a0*/  LDS.64 R8, [UR4+0x20] ;  /* 0x00002004ff087984 */ /* 0x000e220008000a00 */
[----:B------:R-:W-:-:S02]  /*68b0*/  HADD2.F32 R20, -RZ, R35.H1_H1 ;  /* 0x30000023ff147230 */ /* 0x000fc40000004100 */
[----:B------:R-:W-:Y:S01]  /*68c0*/  FFMA.FTZ R41, R2, R32, R41 ;  /* 0x0000002002297223 */ /* 0x000fe20000010029 */
[--C-:B------:R-:W-:Y:S02]  /*68d0*/  HADD2.F32 R38, -RZ, R10.reuse.H0_H0 ;  /* 0x2000000aff267230 */ /* 0x100fe40000004100 */
[----:B------:R-:W-:Y:S01]  /*68e0*/  FMUL.FTZ R27, R22, R27 ;  /* 0x0000001b161b7220 */ /* 0x000fe20000410000 */
[----:B------:R-:W-:Y:S02]  /*68f0*/  HADD2.F32 R32, -RZ, R39.H1_H1 ;  /* 0x30000027ff207230 */ /* 0x000fe40000004100 */
[----:B------:R-:W-:Y:S01]  /*6900*/  FMUL.FTZ R31, R20, R31 ;  /* 0x0000001f141f7220 */ /* 0x000fe20000410000 */
[----:B------:R-:W-:Y:S01]  /*6910*/  FFMA.FTZ R2, R2, R38, R21 ;  /* 0x0000002602027223 */ /* 0x000fe20000010015 */
[----:B------:R-:W-:Y:S02]  /*6920*/  HADD2.F32 R38, -RZ, R43.H1_H1 ;  /* 0x3000002bff267230 */ /* 0x000fe40000004100 */
[----:B------:R-:W-:Y:S01]  /*6930*/  FFMA.FTZ R21, R23, R32, R36 ;  /* 0x0000002017157223 */ /* 0x000fe20000010024 */
[----:B------:R-:W-:Y:S01]  /*6940*/  HADD2.F32 R10, -RZ, R10.H1_H1 ;  /* 0x3000000aff0a7230 */ /* 0x000fe20000004100 */
[----:B------:R-:W-:-:S02]  /*6950*/  F2FP.F16.F32.PACK_AB R27, RZ, R27 ;  /* 0x0000001bff1b723e */ /* 0x000fc400000000ff */
[----:B------:R-:W-:Y:S01]  /*6960*/  F2FP.F16.F32.PACK_AB R31, RZ, R31 ;  /* 0x0000001fff1f723e */ /* 0x000fe200000000ff */
[----:B------:R-:W-:Y:S01]  /*6970*/  FMUL.FTZ R11, R22, R11 ;  /* 0x0000000b160b7220 */ /* 0x000fe20000410000 */
[----:B------:R-:W-:Y:S01]  /*6980*/  FMUL.FTZ R21, R20, R21 ;  /* 0x0000001514157220 */ /* 0x000fe20000410000 */
[----:B------:R-:W-:Y:S01]  /*6990*/  FFMA.FTZ R37, R23, R38, R41 ;  /* 0x0000002617257223 */ /* 0x000fe20000010029 */
[--C-:B------:R-:W-:Y:S01]  /*69a0*/  HADD2.F32 R36, -RZ, R34.reuse.H0_H0 ;  /* 0x20000022ff247230 */ /* 0x100fe20000004100 */
[----:B------:R-:W-:Y:S01]  /*69b0*/  PRMT R27, R27, 0x5410, R31 ;  /* 0x000054101b1b7816 */ /* 0x000fe2000000001f */
[----:B------:R-:W-:Y:S02]  /*69c0*/  HADD2.F32 R32, -RZ, R34.H1_H1 ;  /* 0x30000022ff207230 */ /* 0x000fe40000004100 */
[----:B------:R-:W-:Y:S01]  /*69d0*/  FFMA.FTZ R23, R23, R10, R2 ;  /* 0x0000000a17177223 */ /* 0x000fe20000010002 */
[----:B------:R-:W-:Y:S01]  /*69e0*/  F2FP.F16.F32.PACK_AB R11, RZ, R11 ;  /* 0x0000000bff0b723e */ /* 0x000fe200000000ff */
[----:B------:R-:W-:Y:S01]  /*69f0*/  FMUL.FTZ R37, R36, R37 ;  /* 0x0000002524257220 */ /* 0x000fe20000410000 */
[----:B------:R-:W-:Y:S01]  /*6a00*/  F2FP.F16.F32.PACK_AB R21, RZ, R21 ;  /* 0x00000015ff15723e */ /* 0x000fe200000000ff */
[----:B------:R-:W-:Y:S01]  /*6a10*/  FMUL.FTZ R23, R32, R23 ;  /* 0x0000001720177220 */ /* 0x000fe20000410000 */
[----:B------:R-:W-:-:S02]  /*6a20*/  HFMA2.MMA R2, R27, 1, 1, R29 ;  /* 0x3c003c001b027835 */ /* 0x000fc4000000001d */
[----:B------:R-:W-:Y:S02]  /*6a30*/  PRMT R11, R11, 0x5410, R21 ;  /* 0x000054100b0b7816 */ /* 0x000fe40000000015 */
[----:B------:R-:W-:Y:S02]  /*6a40*/  F2FP.F16.F32.PACK_AB R37, RZ, R37 ;  /* 0x00000025ff25723e */ /* 0x000fe400000000ff */
[----:B------:R-:W-:Y:S01]  /*6a50*/  F2FP.F16.F32.PACK_AB R23, RZ, R23 ;  /* 0x00000017ff17723e */ /* 0x000fe200000000ff */
[----:B------:R-:W-:Y:S01]  /*6a60*/  FMUL.FTZ R17, R36, R17 ;  /* 0x0000001124117220 */ /* 0x000fe20000410000 */
[----:B-----5:R-:W-:Y:S01]  /*6a70*/  LOP3.LUT R10, R4, 0xf000f, RZ, 0xc0, !PT ;  /* 0x000f000f040a7812 */ /* 0x020fe200078ec0ff */
[----:B------:R-:W-:Y:S01]  /*6a80*/  FMUL.FTZ R25, R32, R25 ;  /* 0x0000001920197220 */ /* 0x000fe20000410000 */
[----:B------:R-:W-:Y:S01]  /*6a90*/  PRMT R37, R37, 0x5410, R23 ;  /* 0x0000541025257816 */ /* 0x000fe20000000017 */
[----:B------:R-:W-:Y:S01]  /*6aa0*/  HFMA2.MMA R21, R11, 1, 1, R2 ;  /* 0x3c003c000b157835 */ /* 0x000fe20000000002 */
[----:B------:R-:W-:-:S02]  /*6ab0*/  LOP3.LUT R11, R5, 0xf000f, RZ, 0xc0, !PT ;  /* 0x000f000f050b7812 */ /* 0x000fc400078ec0ff */
[----:B------:R-:W-:Y:S02]  /*6ac0*/  LOP3.LUT R31, R5, 0xf000f0, RZ, 0xc0, !PT ;  /* 0x00f000f0051f7812 */ /* 0x000fe400078ec0ff */
[----:B------:R-:W-:Y:S02]  /*6ad0*/  SHF.R.U32.HI R23, RZ, 0x8, R5 ;  /* 0x00000008ff177819 */ /* 0x000fe40000011605 */
[----:B------:R-:W-:Y:S02]  /*6ae0*/  LOP3.LUT R5, R6, 0xf000f, RZ, 0xc0, !PT ;  /* 0x000f000f06057812 */ /* 0x000fe400078ec0ff */
[----:B------:R-:W-:Y:S02]  /*6af0*/  LOP3.LUT R10, R10, 0x64006400, RZ, 0xfc, !PT ;  /* 0x640064000a0a7812 */ /* 0x000fe400078efcff */
[----:B------:R-:W-:Y:S02]  /*6b00*/  LOP3.LUT R39, R7, 0xf000f, RZ, 0xc0, !PT ;  /* 0x000f000f07277812 */ /* 0x000fe400078ec0ff */
[----:B------:R-:W-:-:S02]  /*6b10*/  F2FP.F16.F32.PACK_AB R17, RZ, R17 ;  /* 0x00000011ff11723e */ /* 0x000fc400000000ff */
[----:B------:R-:W-:Y:S02]  /*6b20*/  F2FP.F16.F32.PACK_AB R25, RZ, R25 ;  /* 0x00000019ff19723e */ /* 0x000fe400000000ff */
[----:B------:R-:W-:Y:S01]  /*6b30*/  LOP3.LUT R11, R11, 0x64006400, RZ, 0xfc, !PT ;  /* 0x640064000b0b7812 */ /* 0x000fe200078efcff */
[----:B------:R-:W-:Y:S01]  /*6b40*/  HADD2 R10, R10, -1032, -1032 ;  /* 0xe408e4080a0a7430 */ /* 0x000fe20000000000 */
[----:B------:R-:W-:Y:S02]  /*6b50*/  LOP3.LUT R5, R5, 0x64006400, RZ, 0xfc, !PT ;  /* 0x6400640005057812 */ /* 0x000fe400078efcff */
[----:B------:R-:W-:Y:S02]  /*6b60*/  LOP3.LUT R39, R39, 0x64006400, RZ, 0xfc, !PT ;  /* 0x6400640027277812 */ /* 0x000fe400078efcff */
[----:B------:R-:W-:Y:S01]  /*6b70*/  PRMT R17, R17, 0x5410, R25 ;  /* 0x0000541011117816 */ /* 0x000fe20000000019 */
[----:B------:R-:W-:Y:S02]  /*6b80*/  HADD2 R40, R11, -1032, -1032 ;  /* 0xe408e4080b287430 */ /* 0x000fe40000000000 */
[----:B0-----:R-:W-:-:S02]  /*6b90*/  HADD2.F32 R2, -RZ, R8.H0_H0 ;  /* 0x20000008ff027230 */ /* 0x001fc40000004100 */
[----:B------:R-:W-:Y:S02]  /*6ba0*/  HADD2 R41, R5, -1032, -1032 ;  /* 0xe408e40805297430 */ /* 0x000fe40000000000 */
[--C-:B------:R-:W-:Y:S02]  /*6bb0*/  HADD2.F32 R5, -RZ, R10.reuse.H0_H0 ;  /* 0x2000000aff057230 */ /* 0x100fe40000004100 */
[----:B------:R-:W-:Y:S02]  /*6bc0*/  HADD2 R39, R39, -1032, -1032 ;  /* 0xe408e40827277430 */ /* 0x000fe40000000000 */
[----:B------:R-:W-:Y:S02]  /*6bd0*/  HADD2.F32 R42, -RZ, R10.H1_H1 ;  /* 0x3000000aff2a7230 */ /* 0x000fe40000004100 */
[----:B------:R-:W-:Y:S01]  /*6be0*/  HADD2 R17, R17, R28 ;  /* 0x0000001c11117230 */ /* 0x000fe20000000000 */
[----:B------:R-:W-:Y:S01]  /*6bf0*/  LOP3.LUT R38, R6, 0xf000f0, RZ, 0xc0, !PT ;  /* 0x00f000f006267812 */ /* 0x000fe200078ec0ff */
[----:B------:R-:W0:Y:S01]  /*6c00*/  LDS.64 R10, [UR4+0x28] ;  /* 0x00002804ff0a7984 */ /* 0x000e220008000a00 */
[----:B------:R-:W-:Y:S01]  /*6c10*/  SHF.R.U32.HI R25, RZ, 0x8, R6 ;  /* 0x00000008ff197819 */ /* 0x000fe20000011606 */
[----:B------:R-:W-:Y:S01]  /*6c20*/  HADD2.F32 R27, -RZ, R8.H1_H1 ;  /* 0x30000008ff1b7230 */ /* 0x000fe20000004100 */
[----:B------:R-:W-:Y:S01]  /*6c30*/  LOP3.LUT R28, R7, 0xf000f0, RZ, 0xc0, !PT ;  /* 0x00f000f0071c7812 */ /* 0x000fe200078ec0ff */
[----:B------:R-:W-:Y:S01]  /*6c40*/  HADD2.F32 R43, -RZ, R40.H0_H0 ;  /* 0x20000028ff2b7230 */ /* 0x000fe20000004100 */
[----:B------:R-:W-:Y:S01]  /*6c50*/  SHF.R.U32.HI R6, RZ, 0x8, R7 ;  /* 0x00000008ff067819 */ /* 0x000fe20000011607 */
[----:B------:R-:W-:-:S02]  /*6c60*/  HADD2.F32 R29, -RZ, R9.H0_H0 ;  /* 0x20000009ff1d7230 */ /* 0x000fc40000004100 */
[----:B------:R-:W-:Y:S02]  /*6c70*/  HADD2 R17, R37, R17 ;  /* 0x0000001125117230 */ /* 0x000fe40000000000 */
[----:B------:R-:W-:Y:S02]  /*6c80*/  HADD2.F32 R8, -RZ, R9.H1_H1 ;  /* 0x30000009ff087230 */ /* 0x000fe40000004100 */
[----:B------:R-:W-:Y:S01]  /*6c90*/  FFMA.FTZ R5, R5, R2, RZ ;  /* 0x0000000205057223 */ /* 0x000fe200000100ff */
[----:B------:R-:W-:Y:S01]  /*6ca0*/  HADD2.F32 R7, -RZ, R41.H0_H0 ;  /* 0x20000029ff077230 */ /* 0x000fe20000004100 */
[----:B------:R-:W-:Y:S01]  /*6cb0*/  LOP3.LUT R37, R4, 0xf000f0, RZ, 0xc0, !PT ;  /* 0x00f000f004257812 */ /* 0x000fe200078ec0ff */
[----:B------:R-:W-:Y:S02]  /*6cc0*/  HADD2.F32 R9, -RZ, R39.H0_H0 ;  /* 0x20000027ff097230 */ /* 0x000fe40000004100 */
[----:B------:R-:W-:Y:S01]  /*6cd0*/  FFMA.FTZ R46, R2, R43, RZ ;  /* 0x0000002b022e7223 */ /* 0x000fe200000100ff */
[----:B------:R-:W-:-:S02]  /*6ce0*/  HADD2.F32 R44, -RZ, R40.H1_H1 ;  /* 0x30000028ff2c7230 */ /* 0x000fc40000004100 */
[----:B------:R-:W-:Y:S01]  /*6cf0*/  FFMA.FTZ R43, R2, R7, RZ ;  /* 0x00000007022b7223 */ /* 0x000fe200000100ff */
[----:B------:R-:W-:Y:S01]  /*6d00*/  FFMA.FTZ R40, R42, R27, R5 ;  /* 0x0000001b2a287223 */ /* 0x000fe20000010005 */
[----:B------:R-:W-:Y:S01]  /*6d10*/  FFMA.FTZ R2, R2, R9, RZ ;  /* 0x0000000902027223 */ /* 0x000fe200000100ff */
[----:B------:R-:W-:Y:S02]  /*6d20*/  LOP3.LUT R5, R37, 0x64006400, RZ, 0xfc, !PT ;  /* 0x6400640025057812 */ /* 0x000fe400078efcff */
[----:B------:R-:W-:Y:S02]  /*6d30*/  LOP3.LUT R9, R31, 0x64006400, RZ, 0xfc, !PT ;  /* 0x640064001f097812 */ /* 0x000fe400078efcff */
[----:B------:R-:W-:Y:S02]  /*6d40*/  LOP3.LUT R7, R38, 0x64006400, RZ, 0xfc, !PT ;  /* 0x6400640026077812 */ /* 0x000fe400078efcff */
[----:B------:R-:W-:Y:S01]  /*6d50*/  LOP3.LUT R31, R28, 0x64006400, RZ, 0xfc, !PT ;  /* 0x640064001c1f7812 */ /* 0x000fe200078efcff */
[----:B------:R-:W-:-:S02]  /*6d60*/  HADD2.F32 R48, -RZ, R41.H1_H1 ;  /* 0x30000029ff307230 */ /* 0x000fc40000004100 */
[-C--:B------:R-:W-:Y:S02]  /*6d70*/  HFMA2 R5, R5, R16.reuse.H0_H0, -72, -72 ;  /* 0xd480d48005057431 */ /* 0x080fe40000040010 */
[----:B------:R-:W-:Y:S02]  /*6d80*/  HADD2.F32 R41, -RZ, R39.H1_H1 ;  /* 0x30000027ff297230 */ /* 0x000fe40000004100 */
[-C--:B------:R-:W-:Y:S02]  /*6d90*/  HFMA2 R9, R9, R16.reuse.H0_H0, -72, -72 ;  /* 0xd480d48009097431 */ /* 0x080fe40000040010 */
[-C--:B------:R-:W-:Y:S02]  /*6da0*/  HFMA2 R7, R7, R16.reuse.H0_H0, -72, -72 ;  /* 0xd480d48007077431 */ /* 0x080fe40000040010 */
[----:B------:R-:W-:Y:S02]  /*6db0*/  HFMA2 R28, R31, R16.H0_H0, -72, -72 ;  /* 0xd480d4801f1c7431 */ /* 0x000fe40000040010 */
[----:B------:R-:W-:-:S02]  /*6dc0*/  HADD2.F32 R37, -RZ, R5.H0_H0 ;  /* 0x20000005ff257230 */ /* 0x000fc40000004100 */
[C---:B------:R-:W-:Y:S01]  /*6dd0*/  FFMA.FTZ R42, R27.reuse, R44, R46 ;  /* 0x0000002c1b2a7223 */ /* 0x040fe2000001002e */
[C---:B------:R-:W-:Y:S01]  /*6de0*/  FFMA.FTZ R38, R27.reuse, R48, R43 ;  /* 0x000000301b267223 */ /* 0x040fe2000001002b */
[----:B------:R-:W-:Y:S02]  /*6df0*/  HADD2.F32 R31, -RZ, R9.H0_H0 ;  /* 0x20000009ff1f7230 */ /* 0x000fe40000004100 */
[----:B------:R-:W-:Y:S01]  /*6e00*/  FFMA.FTZ R2, R27, R41, R2 ;  /* 0x000000291b027223 */ /* 0x000fe20000010002 */
[----:B------:R-:W-:Y:S02]  /*6e10*/  HADD2.F32 R39, -RZ, R7.H0_H0 ;  /* 0x20000007ff277230 */ /* 0x000fe40000004100 */
[----:B------:R-:W-:Y:S01]  /*6e20*/  HADD2.F32 R27, -RZ, R28.H0_H0 ;  /* 0x2000001cff1b7230 */ /* 0x000fe20000004100 */
[----:B------:R-:W-:Y:S01]  /*6e30*/  SHF.R.U32.HI R4, RZ, 0x8, R4 ;  /* 0x00000008ff047819 */ /* 0x000fe20000011604 */
[----:B------:R-:W-:Y:S02]  /*6e40*/  HADD2.F32 R5, -RZ, R5.H1_H1 ;  /* 0x30000005ff057230 */ /* 0x000fe40000004100 */
[----:B------:R-:W-:Y:S01]  /*6e50*/  FFMA.FTZ R40, R37, R29, R40 ;  /* 0x0000001d25287223 */ /* 0x000fe20000010028 */
[----:B------:R-:W-:-:S02]  /*6e60*/  HADD2.F32 R7, -RZ, R7.H1_H1 ;  /* 0x30000007ff077230 */ /* 0x000fc40000004100 */
[C---:B------:R-:W-:Y:S01]  /*6e70*/  FFMA.FTZ R31, R29.reuse, R31, R42 ;  /* 0x0000001f1d1f7223 */ /* 0x040fe2000001002a */
[C---:B------:R-:W-:Y:S01]  /*6e80*/  FFMA.FTZ R38, R29.reuse, R39, R38 ;  /* 0x000000271d267223 */ /* 0x040fe20000010026 */
[----:B------:R-:W-:Y:S02]  /*6e90*/  HADD2.F32 R9, -RZ, R9.H1_H1 ;  /* 0x30000009ff097230 */ /* 0x000fe40000004100 */
[----:B------:R-:W-:Y:S01]  /*6ea0*/  FFMA.FTZ R42, R29, R27, R2 ;  /* 0x0000001b1d2a7223 */ /* 0x000fe20000010002 */
[----:B------:R-:W-:Y:S01]  /*6eb0*/  LOP3.LUT R2, R4, 0xf000f, RZ, 0xc0, !PT ;  /* 0x000f000f04027812 */ /* 0x000fe200078ec0ff */
[----:B------:R-:W-:Y:S01]  /*6ec0*/  FFMA.FTZ R27, R5, R8, R40 ;  /* 0x00000008051b7223 */ /* 0x000fe20000010028 */
[C---:B------:R-:W-:Y:S01]  /*6ed0*/  FFMA.FTZ R5, R8.reuse, R7, R38 ;  /* 0x0000000708057223 */ /* 0x040fe20000010026 */
[----:B------:R-:W-:Y:S01]  /*6ee0*/  HADD2.F32 R29, -RZ, R28.H1_H1 ;  /* 0x3000001cff1d7230 */ /* 0x000fe20000004100 */
[----:B------:R-:W-:Y:S01]  /*6ef0*/  LOP3.LUT R7, R23, 0xf000f, RZ, 0xc0, !PT ;  /* 0x000f000f17077812 */ /* 0x000fe200078ec0ff */
[----:B------:R-:W-:Y:S01]  /*6f00*/  FFMA.FTZ R9, R8, R9, R31 ;  /* 0x0000000908097223 */ /* 0x000fe2000001001f */
[----:B------:R-:W-:-:S02]  /*6f10*/  LOP3.LUT R2, R2, 0x64006400, RZ, 0xfc, !PT ;  /* 0x6400640002027812 */ /* 0x000fc400078efcff */
[----:B------:R-:W-:Y:S02]  /*6f20*/  LOP3.LUT R31, R25, 0xf000f, RZ, 0xc0, !PT ;  /* 0x000f000f191f7812 */ /* 0x000fe400078ec0ff */
[----:B------:R-:W-:Y:S01]  /*6f30*/  LOP3.LUT R37, R6, 0xf000f, RZ, 0xc0, !PT ;  /* 0x000f000f06257812 */ /* 0x000fe200078ec0ff */
[----:B------:R-:W-:Y:S01]  /*6f40*/  FFMA.FTZ R8, R8, R29, R42 ;  /* 0x0000001d08087223 */ /* 0x000fe2000001002a */
[----:B------:R-:W-:Y:S01]  /*6f50*/  LOP3.LUT R7, R7, 0x64006400, RZ, 0xfc, !PT ;  /* 0x6400640007077812 */ /* 0x000fe200078efcff */
[----:B------:R-:W-:Y:S01]  /*6f60*/  HADD2 R29, R2, -1032, -1032 ;  /* 0xe408e408021d7430 */ /* 0x000fe20000000000 */
[----:B------:R-:W-:Y:S02]  /*6f70*/  LOP3.LUT R31, R31, 0x64006400, RZ, 0xfc, !PT ;  /* 0x640064001f1f7812 */ /* 0x000fe400078efcff */
[----:B------:R-:W-:Y:S01]  /*6f80*/  LOP3.LUT R38, R37, 0x64006400, RZ, 0xfc, !PT ;  /* 0x6400640025267812 */ /* 0x000fe200078efcff */
[----:B------:R-:W-:Y:S02]  /*6f90*/  HADD2 R37, R7, -1032, -1032 ;  /* 0xe408e40807257430 */ /* 0x000fe40000000000 */
[----:B0-----:R-:W-:-:S02]  /*6fa0*/  HADD2.F32 R28, -RZ, R10.H0_H0 ;  /* 0x2000000aff1c7230 */ /* 0x001fc40000004100 */
[----:B------:R-:W-:Y:S02]  /*6fb0*/  HADD2 R31, R31, -1032, -1032 ;  /* 0xe408e4081f1f7430 */ /* 0x000fe40000000000 */
[----:B------:R-:W-:Y:S02]  /*6fc0*/  HADD2.F32 R40, -RZ, R29.H0_H0 ;  /* 0x2000001dff287230 */ /* 0x000fe40000004100 */
[----:B------:R-:W-:Y:S02]  /*6fd0*/  HADD2 R7, R38, -1032, -1032 ;  /* 0xe408e40826077430 */ /* 0x000fe40000000000 */
[----:B------:R-:W-:Y:S02]  /*6fe0*/  HADD2.F32 R38, -RZ, R37.H0_H0 ;  /* 0x20000025ff267230 */ /* 0x000fe40000004100 */
[----:B------:R-:W-:Y:S02]  /*6ff0*/  HADD2.F32 R42, -RZ, R31.H0_H0 ;  /* 0x2000001fff2a7230 */ /* 0x000fe40000004100 */
[----:B------:R-:W-:Y:S01]  /*7000*/  FFMA.FTZ R40, R40, R28, R27 ;  /* 0x0000001c28287223 */ /* 0x000fe2000001001b */
[----:B------:R-:W-:-:S02]  /*7010*/  HADD2.F32 R41, -RZ, R7.H0_H0 ;  /* 0x20000007ff297230 */ /* 0x000fc40000004100 */
[----:B------:R-:W-:Y:S02]  /*7020*/  HADD2.F32 R27, -RZ, R29.H1_H1 ;  /* 0x3000001dff1b7230 */ /* 0x000fe40000004100 */
[----:B------:R-:W-:Y:S02]  /*7030*/  HADD2.F32 R10, -RZ, R10.H1_H1 ;  /* 0x3000000aff0a7230 */ /* 0x000fe40000004100 */
[----:B------:R-:W-:Y:S02]  /*7040*/  HADD2.F32 R29, -RZ, R37.H1_H1 ;  /* 0x30000025ff1d7230 */ /* 0x000fe40000004100 */
[C---:B------:R-:W-:Y:S01]  /*7050*/  FFMA.FTZ R37, R28.reuse, R38, R9 ;  /* 0x000000261c257223 */ /* 0x040fe20000010009 */
[C---:B------:R-:W-:Y:S01]  /*7060*/  FFMA.FTZ R39, R28.reuse, R42, R5 ;  /* 0x0000002a1c277223 */ /* 0x040fe20000010005 */
[----:B------:R-:W-:Y:S01]  /*7070*/  FFMA.FTZ R9, R28, R41, R8 ;  /* 0x000000291c097223 */ /* 0x000fe20000010008 */
[----:B------:R-:W-:Y:S01]  /*7080*/  LOP3.LUT R28, R23, 0xf000f0, RZ, 0xc0, !PT ;  /* 0x00f000f0171c7812 */ /* 0x000fe200078ec0ff */
[----:B------:R-:W-:Y:S01]  /*7090*/  FFMA.FTZ R29, R10, R29, R37 ;  /* 0x0000001d0a1d7223 */ /* 0x000fe20000010025 */
[----:B------:R-:W-:Y:S01]  /*70a0*/  LOP3.LUT R8, R4, 0xf000f0, RZ, 0xc0, !PT ;  /* 0x00f000f004087812 */ /* 0x000fe200078ec0ff */
[----:B------:R-:W-:Y:S01]  /*70b0*/  HADD2.F32 R37, -RZ, R31.H1_H1 ;  /* 0x3000001fff257230 */ /* 0x000fe20000004100 */
[----:B------:R-:W0:Y:S01]  /*70c0*/  LDS.64 R4, [UR4+0x30] ;  /* 0x00003004ff047984 */ /* 0x000e220008000a00 */
[----:B------:R-:W-:-:S02]  /*70d0*/  LOP3.LUT R31, R25, 0xf000f0, RZ, 0xc0, !PT ;  /* 0x00f000f0191f7812 */ /* 0x000fc400078ec0ff */
[----:B------:R-:W-:Y:S02]  /*70e0*/  LOP3.LUT R25, R28, 0x64006400, RZ, 0xfc, !PT ;  /* 0x640064001c197812 */ /* 0x000fe400078efcff */
[----:B------:R-:W-:Y:S01]  /*70f0*/  LOP3.LUT R6, R6, 0xf000f0, RZ, 0xc0, !PT ;  /* 0x00f000f006067812 */ /* 0x000fe200078ec0ff */
[----:B------:R-:W-:Y:S02]  /*7100*/  FFMA.FTZ R39, R10, R37, R39 ;  /* 0x000000250a277223 */ /* 0x000fe40000010027 */
[----:B------:R-:W-:Y:S01]  /*7110*/  HFMA2 R25, R25, R16.H0_H0, -72, -72 ;  /* 0xd480d48019197431 */ /* 0x000fe20000040010 */
[----:B------:R-:W-:Y:S02]  /*7120*/  LOP3.LUT R37, R6, 0x64006400, RZ, 0xfc, !PT ;  /* 0x6400640006257812 */ /* 0x000fe400078efcff */
[----:B------:R-:W-:Y:S02]  /*7130*/  LOP3.LUT R23, R8, 0x64006400, RZ, 0xfc, !PT ;  /* 0x6400640008177812 */ /* 0x000fe400078efcff */
[----:B------:R-:W-:Y:S01]  /*7140*/  LOP3.LUT R31, R31, 0x64006400, RZ, 0xfc, !PT ;  /* 0x640064001f1f7812 */ /* 0x000fe200078efcff */
[----:B------:R-:W-:-:S02]  /*7150*/  HADD2.F32 R28, -RZ, R7.H1_H1 ;  /* 0x30000007ff1c7230 */ /* 0x000fc40000004100 */
[-C--:B------:R-:W-:Y:S02]  /*7160*/  HFMA2 R37, R37, R16.reuse.H0_H0, -72, -72 ;  /* 0xd480d48025257431 */ /* 0x080fe40000040010 */
[----:B------:R-:W-:Y:S02]  /*7170*/  HADD2.F32 R2, -RZ, R11.H0_H0 ;  /* 0x2000000bff027230 */ /* 0x000fe40000004100 */
[----:B------:R-:W-:Y:S02]  /*7180*/  HADD2.F32 R7, -RZ, R25.H0_H0 ;  /* 0x20000019ff077230 */ /* 0x000fe40000004100 */
[-C--:B------:R-:W-:Y:S02]  /*7190*/  HFMA2 R23, R23, R16.reuse.H0_H0, -72, -72 ;  /* 0xd480d48017177431 */ /* 0x080fe40000040010 */
[----:B------:R-:W-:Y:S02]  /*71a0*/  HFMA2 R31, R31, R16.H0_H0, -72, -72 ;  /* 0xd480d4801f1f7431 */ /* 0x000fe40000040010 */
[----:B------:R-:W-:Y:S01]  /*71b0*/  FFMA.FTZ R27, R27, R10, R40 ;  /* 0x0000000a1b1b7223 */ /* 0x000fe20000010028 */
[----:B------:R-:W-:Y:S01]  /*71c0*/  FFMA.FTZ R9, R10, R28, R9 ;  /* 0x0000001c0a097223 */ /* 0x000fe20000010009 */
[----:B------:R-:W-:Y:S01]  /*71d0*/  FFMA.FTZ R10, R2, R7, R29 ;  /* 0x00000007020a7223 */ /* 0x000fe2000001001d */
[----:B------:R-:W-:-:S02]  /*71e0*/  HADD2.F32 R7, -RZ, R37.H0_H0 ;  /* 0x20000025ff077230 */ /* 0x000fc40000004100 */
[----:B------:R-:W-:Y:S02]  /*71f0*/  HADD2.F32 R6, -RZ, R23.H0_H0 ;  /* 0x20000017ff067230 */ /* 0x000fe40000004100 */
[----:B------:R-:W-:Y:S02]  /*7200*/  HADD2.F32 R8, -RZ, R31.H0_H0 ;  /* 0x2000001fff087230 */ /* 0x000fe40000004100 */
[----:B------:R-:W-:Y:S01]  /*7210*/  FFMA.FTZ R7, R2, R7, R9 ;  /* 0x0000000702077223 */ /* 0x000fe20000010009 */
[----:B------:R-:W-:Y:S02]  /*7220*/  HADD2.F32 R11, -RZ, R11.H1_H1 ;  /* 0x3000000bff0b7230 */ /* 0x000fe40000004100 */
[----:B------:R-:W-:Y:S02]  /*7230*/  HADD2.F32 R38, -RZ, R37.H1_H1 ;  /* 0x30000025ff267230 */ /* 0x000fe40000004100 */
[----:B------:R-:W-:Y:S01]  /*7240*/  FFMA.FTZ R27, R6, R2, R27 ;  /* 0x00000002061b7223 */ /* 0x000fe2000001001b */
[----:B------:R-:W-:Y:S01]  /*7250*/  FFMA.FTZ R39, R2, R8, R39 ;  /* 0x0000000802277223 */ /* 0x000fe20000010027 */
[----:B------:R-:W-:-:S02]  /*7260*/  HADD2.F32 R6, -RZ, R23.H1_H1 ;  /* 0x30000017ff067230 */ /* 0x000fc40000004100 */
[----:B------:R-:W-:Y:S02]  /*7270*/  HADD2.F32 R8, -RZ, R25.H1_H1 ;  /* 0x30000019ff087230 */ /* 0x000fe40000004100 */
[----:B------:R-:W-:Y:S02]  /*7280*/  HADD2.F32 R28, -RZ, R31.H1_H1 ;  /* 0x3000001fff1c7230 */ /* 0x000fe40000004100 */
[C---:B------:R-:W-:Y:S01]  /*7290*/  FFMA.FTZ R29, R11.reuse, R38, R7 ;  /* 0x000000260b1d7223 */ /* 0x040fe20000010007 */
[----:B--2---:R-:W-:Y:S01]  /*72a0*/  LOP3.LUT R7, R12, 0xf000f, RZ, 0xc0, !PT ;  /* 0x000f000f0c077812 */ /* 0x004fe200078ec0ff */
[----:B------:R-:W-:Y:S01]  /*72b0*/  FFMA.FTZ R27, R6, R11, R27 ;  /* 0x0000000b061b7223 */ /* 0x000fe2000001001b */
        /* <DEDUP_REMOVED lines=10> */
[----:B0-----:R-:W-:-:S02]  /*7360*/  HADD2.F32 R2, -RZ, R4.H0_H0 ;  /* 0x20000004ff027230 */ /* 0x001fc40000004100 */
[----:B------:R-:W-:Y:S02]  /*7370*/  HADD2 R40, R9, -1032, -1032 ;  /* 0xe408e40809287430 */ /* 0x000fe40000000000 */
[----:B------:R-:W-:Y:S02]  /*7380*/  HADD2.F32 R28, -RZ, R4.H1_H1 ;  /* 0x30000004ff1c7230 */ /* 0x000fe40000004100 */
[----:B------:R-:W-:Y:S02]  /*7390*/  HADD2 R41, R10, -1032, -1032 ;  /* 0xe408e4080a297430 */ /* 0x000fe40000000000 */
[--C-:B------:R-:W-:Y:S02]  /*73a0*/  HADD2.F32 R31, -RZ, R5.reuse.H0_H0 ;  /* 0x20000005ff1f7230 */ /* 0x100fe40000004100 */
[----:B------:R-:W-:Y:S02]  /*73b0*/  HADD2 R39, R11, -1032, -1032 ;  /* 0xe408e4080b277430 */ /* 0x000fe40000000000 */
[----:B------:R-:W-:Y:S01]  /*73c0*/  HADD2.F32 R4, -RZ, R5.H1_H1 ;  /* 0x30000005ff047230 */ /* 0x000fe20000004100 */
[----:B------:R-:W-:Y:S01]  /*73d0*/  LOP3.LUT R6, R12, 0xf000f0, RZ, 0xc0, !PT ;  /* 0x00f000f00c067812 */ /* 0x000fe200078ec0ff */
[----:B------:R-:W-:Y:S01]  /*73e0*/  HADD2.F32 R5, -RZ, R42.H0_H0 ;  /* 0x2000002aff057230 */ /* 0x000fe20000004100 */
[----:B------:R-:W-:Y:S01]  /*73f0*/  LOP3.LUT R37, R13, 0xf000f0, RZ, 0xc0, !PT ;  /* 0x00f000f00d257812 */ /* 0x000fe200078ec0ff */
[----:B------:R-:W-:Y:S01]  /*7400*/  HADD2.F32 R45, -RZ, R40.H0_H0 ;  /* 0x20000028ff2d7230 */ /* 0x000fe20000004100 */
[----:B------:R-:W0:Y:S01]  /*7410*/  LDS.64 R10, [UR4+0x38] ;  /* 0x00003804ff0a7984 */ /* 0x000e220008000a00 */
[----:B------:R-:W-:-:S02]  /*7420*/  HADD2.F32 R7, -RZ, R41.H0_H0 ;  /* 0x20000029ff077230 */ /* 0x000fc40000004100 */
[----:B------:R-:W-:Y:S02]  /*7430*/  HADD2.F32 R9, -RZ, R39.H0_H0 ;  /* 0x20000027ff097230 */ /* 0x000fe40000004100 */
[----:B------:R-:W-:Y:S02]  /*7440*/  HADD2.F32 R43, -RZ, R42.H1_H1 ;  /* 0x3000002aff2b7230 */ /* 0x000fe40000004100 */
[----:B------:R-:W-:Y:S01]  /*7450*/  FFMA.FTZ R42, R5, R2, RZ ;  /* 0x00000002052a7223 */ /* 0x000fe200000100ff */
[C---:B------:R-:W-:Y:S01]  /*7460*/  FFMA.FTZ R5, R2.reuse, R45, RZ ;  /* 0x0000002d02057223 */ /* 0x040fe200000100ff */
[C---:B------:R-:W-:Y:S01]  /*7470*/  FFMA.FTZ R7, R2.reuse, R7, RZ ;  /* 0x0000000702077223 */ /* 0x040fe200000100ff */
[----:B------:R-:W-:Y:S01]  /*7480*/  FFMA.FTZ R9, R2, R9, RZ ;  /* 0x0000000902097223 */ /* 0x000fe200000100ff */
[----:B------:R-:W-:Y:S01]  /*7490*/  FFMA.FTZ R2, R43, R28, R42 ;  /* 0x0000001c2b027223 */ /* 0x000fe2000001002a */
[----:B------:R-:W-:Y:S01]  /*74a0*/  HADD2.F32 R42, -RZ, R41.H1_H1 ;  /* 0x30000029ff2a7230 */ /* 0x000fe20000004100 */
[----:B------:R-:W-:-:S02]  /*74b0*/  LOP3.LUT R38, R14, 0xf000f0, RZ, 0xc0, !PT ;  /* 0x00f000f00e267812 */ /* 0x000fc400078ec0ff */
[----:B------:R-:W-:Y:S02]  /*74c0*/  LOP3.LUT R41, R6, 0x64006400, RZ, 0xfc, !PT ;  /* 0x6400640006297812 */ /* 0x000fe400078efcff */
[----:B------:R-:W-:Y:S01]  /*74d0*/  LOP3.LUT R43, R37, 0x64006400, RZ, 0xfc, !PT ;  /* 0x64006400252b7812 */ /* 0x000fe200078efcff */
[----:B------:R-:W-:Y:S01]  /*74e0*/  HADD2.F32 R40, -RZ, R40.H1_H1 ;  /* 0x30000028ff287230 */ /* 0x000fe20000004100 */
[----:B------:R-:W-:Y:S01]  /*74f0*/  LOP3.LUT R8, R15, 0xf000f0, RZ, 0xc0, !PT ;  /* 0x00f000f00f087812 */ /* 0x000fe200078ec0ff */
[-C--:B------:R-:W-:Y:S01]  /*7500*/  HFMA2 R37, R41, R16.reuse.H0_H0, -72, -72 ;  /* 0xd480d48029257431 */ /* 0x080fe20000040010 */
[----:B------:R-:W-:Y:S01]  /*7510*/  LOP3.LUT R45, R38, 0x64006400, RZ, 0xfc, !PT ;  /* 0x64006400262d7812 */ /* 0x000fe200078efcff */
[----:B------:R-:W-:Y:S01]  /*7520*/  FFMA.FTZ R38, R28, R42, R7 ;  /* 0x0000002a1c267223 */ /* 0x000fe20000010007 */
[----:B------:R-:W-:Y:S01]  /*7530*/  HFMA2 R7, R43, R16.H0_H0, -72, -72 ;  /* 0xd480d4802b077431 */ /* 0x000fe20000040010 */
[----:B------:R-:W-:Y:S01]  /*7540*/  LOP3.LUT R41, R8, 0x64006400, RZ, 0xfc, !PT ;  /* 0x6400640008297812 */ /* 0x000fe200078efcff */
[----:B------:R-:W-:Y:S01]  /*7550*/  FFMA.FTZ R6, R28, R40, R5 ;  /* 0x000000281c067223 */ /* 0x000fe20000010005 */
[----:B------:R-:W-:-:S02]  /*7560*/  HADD2.F32 R40, -RZ, R39.H1_H1 ;  /* 0x30000027ff287230 */ /* 0x000fc40000004100 */
[----:B------:R-:W-:Y:S02]  /*7570*/  HADD2.F32 R39, -RZ, R37.H0_H0 ;  /* 0x20000025ff277230 */ /* 0x000fe40000004100 */
[-C--:B------:R-:W-:Y:S02]  /*7580*/  HFMA2 R5, R45, R16.reuse.H0_H0, -72, -72 ;  /* 0xd480d4802d057431 */ /* 0x080fe40000040010 */
[----:B------:R-:W-:Y:S02]  /*7590*/  HADD2.F32 R8, -RZ, R7.H0_H0 ;  /* 0x20000007ff087230 */ /* 0x000fe40000004100 */
[----:B------:R-:W-:Y:S02]  /*75a0*/  HFMA2 R41, R41, R16.H0_H0, -72, -72 ;  /* 0xd480d48029297431 */ /* 0x000fe40000040010 */
[----:B------:R-:W-:Y:S01]  /*75b0*/  FFMA.FTZ R2, R39, R31, R2 ;  /* 0x0000001f27027223 */ /* 0x000fe20000010002 */
[----:B------:R-:W-:Y:S02]  /*75c0*/  HADD2.F32 R43, -RZ, R5.H0_H0 ;  /* 0x20000005ff2b7230 */ /* 0x000fe40000004100 */
[----:B------:R-:W-:Y:S01]  /*75d0*/  FFMA.FTZ R39, R31, R8, R6 ;  /* 0x000000081f277223 */ /* 0x000fe20000010006 */
[----:B------:R-:W-:-:S02]  /*75e0*/  HADD2.F32 R6, -RZ, R41.H0_H0 ;  /* 0x20000029ff067230 */ /* 0x000fc40000004100 */
[----:B------:R-:W-:Y:S01]  /*75f0*/  FFMA.FTZ R40, R28, R40, R9 ;  /* 0x000000281c287223 */ /* 0x000fe20000010009 */
[----:B------:R-:W-:Y:S01]  /*7600*/  HADD2.F32 R37, -RZ, R37.H1_H1 ;  /* 0x30000025ff257230 */ /* 0x000fe20000004100 */
[----:B------:R-:W-:Y:S01]  /*7610*/  SHF.R.U32.HI R12, RZ, 0x8, R12 ;  /* 0x00000008ff0c7819 */ /* 0x000fe2000001160c */
[----:B------:R-:W-:Y:S02]  /*7620*/  HADD2.F32 R9, -RZ, R7.H1_H1 ;  /* 0x30000007ff097230 */ /* 0x000fe40000004100 */
[C---:B------:R-:W-:Y:S01]  /*7630*/  FFMA.FTZ R38, R31.reuse, R43, R38 ;  /* 0x0000002b1f267223 */ /* 0x040fe20000010026 */
[----:B------:R-:W-:Y:S02]  /*7640*/  HADD2.F32 R5, -RZ, R5.H1_H1 ;  /* 0x30000005ff057230 */ /* 0x000fe40000004100 */
[----:B------:R-:W-:Y:S01]  /*7650*/  FFMA.FTZ R8, R31, R6, R40 ;  /* 0x000000061f087223 */ /* 0x000fe20000010028 */
[----:B------:R-:W-:Y:S01]  /*7660*/  HADD2.F32 R41, -RZ, R41.H1_H1 ;  /* 0x30000029ff297230 */ /* 0x000fe20000004100 */
[----:B------:R-:W-:Y:S01]  /*7670*/  SHF.R.U32.HI R13, RZ, 0x8, R13 ;  /* 0x00000008ff0d7819 */ /* 0x000fe2000001160d */
[----:B------:R-:W-:Y:S01]  /*7680*/  FFMA.FTZ R7, R37, R4, R2 ;  /* 0x0000000425077223 */ /* 0x000fe20000010002 */
[----:B------:R-:W-:-:S02]  /*7690*/  SHF.R.U32.HI R14, RZ, 0x8, R14 ;  /* 0x00000008ff0e7819 */ /* 0x000fc4000001160e */
[----:B------:R-:W-:Y:S02]  /*76a0*/  SHF.R.U32.HI R15, RZ, 0x8, R15 ;  /* 0x00000008ff0f7819 */ /* 0x000fe4000001160f */
[----:B------:R-:W-:Y:S01]  /*76b0*/  LOP3.LUT R2, R12, 0xf000f, RZ, 0xc0, !PT ;  /* 0x000f000f0c027812 */ /* 0x000fe200078ec0ff */
[C---:B------:R-:W-:Y:S01]  /*76c0*/  FFMA.FTZ R6, R4.reuse, R9, R39 ;  /* 0x0000000904067223 */ /* 0x040fe20000010027 */
[C---:B------:R-:W-:Y:S01]  /*76d0*/  FFMA.FTZ R5, R4.reuse, R5, R38 ;  /* 0x0000000504057223 */ /* 0x040fe20000010026 */
[----:B------:R-:W-:Y:S01]  /*76e0*/  FFMA.FTZ R8, R4, R41, R8 ;  /* 0x0000002904087223 */ /* 0x000fe20000010008 */
        /* <DEDUP_REMOVED lines=8> */
[----:B------:R-:W-:Y:S02]  /*7770*/  HADD2 R31, R4, -1032, -1032 ;  /* 0xe408e408041f7430 */ /* 0x000fe40000000000 */
[----:B0-----:R-:W-:Y:S02]  /*7780*/  HADD2.F32 R9, -RZ, R10.H0_H0 ;  /* 0x2000000aff097230 */ /* 0x001fe40000004100 */
[----:B------:R-:W-:-:S02]  /*7790*/  HADD2 R37, R37, -1032, -1032 ;  /* 0xe408e40825257430 */ /* 0x000fc40000000000 */
[----:B------:R-:W-:Y:S02]  /*77a0*/  HADD2 R4, R38, -1032, -1032 ;  /* 0xe408e40826047430 */ /* 0x000fe40000000000 */
[----:B------:R-:W-:Y:S02]  /*77b0*/  HADD2.F32 R38, -RZ, R28.H0_H0 ;  /* 0x2000001cff267230 */ /* 0x000fe40000004100 */
[----:B------:R-:W-:Y:S02]  /*77c0*/  HADD2.F32 R39, -RZ, R31.H0_H0 ;  /* 0x2000001fff277230 */ /* 0x000fe40000004100 */
[----:B------:R-:W-:Y:S02]  /*77d0*/  HADD2.F32 R40, -RZ, R37.H0_H0 ;  /* 0x20000025ff287230 */ /* 0x000fe40000004100 */
[----:B------:R-:W-:Y:S01]  /*77e0*/  FFMA.FTZ R38, R38, R9, R7 ;  /* 0x0000000926267223 */ /* 0x000fe20000010007 */
[----:B------:R-:W-:Y:S02]  /*77f0*/  HADD2.F32 R10, -RZ, R10.H1_H1 ;  /* 0x3000000aff0a7230 */ /* 0x000fe40000004100 */
[----:B------:R-:W-:-:S02]  /*7800*/  HADD2.F32 R7, -RZ, R28.H1_H1 ;  /* 0x3000001cff077230 */ /* 0x000fc40000004100 */
[C---:B------:R-:W-:Y:S01]  /*7810*/  FFMA.FTZ R39, R9.reuse, R39, R6 ;  /* 0x0000002709277223 */ /* 0x040fe20000010006 */
[----:B------:R-:W-:Y:S01]  /*7820*/  HADD2.F32 R31, -RZ, R31.H1_H1 ;  /* 0x3000001fff1f7230 */ /* 0x000fe20000004100 */
[----:B------:R-:W-:Y:S01]  /*7830*/  LOP3.LUT R12, R12, 0xf000f0, RZ, 0xc0, !PT ;  /* 0x00f000f00c0c7812 */ /* 0x000fe200078ec0ff */
[----:B------:R-:W-:Y:S01]  /*7840*/  FFMA.FTZ R41, R9, R40, R5 ;  /* 0x0000002809297223 */ /* 0x000fe20000010005 */
[----:B------:R-:W-:Y:S01]  /*7850*/  LOP3.LUT R6, R13, 0xf000f0, RZ, 0xc0, !PT ;  /* 0x00f000f00d067812 */ /* 0x000fe200078ec0ff */
[----:B------:R-:W-:Y:S01]  /*7860*/  FFMA.FTZ R5, R7, R10, R38 ;  /* 0x0000000a07057223 */ /* 0x000fe20000010026 */
[----:B------:R-:W-:Y:S02]  /*7870*/  HADD2.F32 R37, -RZ, R37.H1_H1 ;  /* 0x30000025ff257230 */ /* 0x000fe40000004100 */
[----:B------:R-:W-:Y:S01]  /*7880*/  FFMA.FTZ R7, R10, R31, R39 ;  /* 0x0000001f0a077223 */ /* 0x000fe20000010027 */
[----:B------:R-:W-:Y:S01]  /*7890*/  LOP3.LUT R14, R14, 0xf000f0, RZ, 0xc0, !PT ;  /* 0x00f000f00e0e7812 */ /* 0x000fe200078ec0ff */
[----:B------:R-:W-:Y:S01]  /*78a0*/  HADD2.F32 R43, -RZ, R4.H0_H0 ;  /* 0x20000004ff2b7230 */ /* 0x000fe20000004100 */
[----:B------:R-:W-:-:S02]  /*78b0*/  LOP3.LUT R13, R12, 0x64006400, RZ, 0xfc, !PT ;  /* 0x640064000c0d7812 */ /* 0x000fc400078efcff */
[----:B------:R-:W-:Y:S02]  /*78c0*/  LOP3.LUT R31, R6, 0x64006400, RZ, 0xfc, !PT ;  /* 0x64006400061f7812 */ /* 0x000fe400078efcff */
[----:B------:R-:W-:Y:S01]  /*78d0*/  LOP3.LUT R6, R15, 0xf000f0, RZ, 0xc0, !PT ;  /* 0x00f000f00f067812 */ /* 0x000fe200078ec0ff */
[----:B------:R-:W-:Y:S01]  /*78e0*/  FFMA.FTZ R41, R10, R37, R41 ;  /* 0x000000250a297223 */ /* 0x000fe20000010029 */
[----:B------:R-:W-:Y:S01]  /*78f0*/  LOP3.LUT R15, R14, 0x64006400, RZ, 0xfc, !PT ;  /* 0x640064000e0f7812 */ /* 0x000fe200078efcff */
[-C--:B------:R-:W-:Y:S01]  /*7900*/  HFMA2 R13, R13, R16.reuse.H0_H0, -72, -72 ;  /* 0xd480d4800d0d7431 */ /* 0x080fe20000040010 */
[----:B------:R-:W-:Y:S01]  /*7910*/  LOP3.LUT R37, R6, 0x64006400, RZ, 0xfc, !PT ;  /* 0x6400640006257812 */ /* 0x000fe200078efcff */
[----:B------:R-:W-:Y:S02]  /*7920*/  HFMA2 R31, R31, R16.H0_H0, -72, -72 ;  /* 0xd480d4801f1f7431 */ /* 0x000fe40000040010 */
[----:B------:R-:W-:Y:S01]  /*7930*/  FFMA.FTZ R9, R9, R43, R8 ;  /* 0x0000002b09097223 */ /* 0x000fe20000010008 */
[----:B------:R-:W-:-:S02]  /*7940*/  HADD2.F32 R8, -RZ, R4.H1_H1 ;  /* 0x30000004ff087230 */ /* 0x000fc40000004100 */
[-C--:B------:R-:W-:Y:S02]  /*7950*/  HFMA2 R15, R15, R16.reuse.H0_H0, -72, -72 ;  /* 0xd480d4800f0f7431 */ /* 0x080fe40000040010 */
[----:B------:R-:W-:Y:S02]  /*7960*/  HADD2.F32 R2, -RZ, R11.H0_H0 ;  /* 0x2000000bff027230 */ /* 0x000fe40000004100 */
[----:B------:R-:W-:Y:S02]  /*7970*/  HFMA2 R16, R37, R16.H0_H0, -72, -72 ;  /* 0xd480d48025107431 */ /* 0x000fe40000040010 */
        /* <DEDUP_REMOVED lines=8> */
[----:B------:R-:W-:Y:S01]  /*7a00*/  FMUL.FTZ R27, R22, R27 ;  /* 0x0000001b161b7220 */ /* 0x000fe20000410000 */
[----:B------:R-:W-:Y:S02]  /*7a10*/  HADD2.F32 R4, -RZ, R13.H1_H1 ;  /* 0x3000000dff047230 */ /* 0x000fe40000004100 */
[----:B------:R-:W-:Y:S01]  /*7a20*/  FMUL.FTZ R23, R20, R23 ;  /* 0x0000001714177220 */ /* 0x000fe20000410000 */
[----:B------:R-:W-:-:S02]  /*7a30*/  HADD2.F32 R6, -RZ, R31.H1_H1 ;  /* 0x3000001fff067230 */ /* 0x000fc40000004100 */
[C---:B------:R-:W-:Y:S01]  /*7a40*/  FFMA.FTZ R41, R2.reuse, R10, R41 ;  /* 0x0000000a02297223 */ /* 0x040fe20000010029 */
[----:B------:R-:W-:Y:S02]  /*7a50*/  HADD2.F32 R10, -RZ, R15.H1_H1 ;  /* 0x3000000fff0a7230 */ /* 0x000fe40000004100 */
[----:B------:R-:W-:Y:S01]  /*7a60*/  FFMA.FTZ R9, R2, R12, R9 ;  /* 0x0000000c02097223 */ /* 0x000fe20000010009 */
[----:B------:R-:W-:Y:S02]  /*7a70*/  HADD2.F32 R16, -RZ, R16.H1_H1 ;  /* 0x30000010ff107230 */ /* 0x000fe40000004100 */
[----:B------:R-:W-:Y:S01]  /*7a80*/  FFMA.FTZ R5, R4, R11, R5 ;  /* 0x0000000b04057223 */ /* 0x000fe20000010005 */
[C---:B------:R-:W-:Y:S01]  /*7a90*/  FFMA.FTZ R7, R11.reuse, R6, R8 ;  /* 0x000000060b077223 */ /* 0x040fe20000010008 */
[----:B------:R-:W-:Y:S02]  /*7aa0*/  F2FP.F16.F32.PACK_AB R27, RZ, R27 ;  /* 0x0000001bff1b723e */ /* 0x000fe400000000ff */
        /* <DEDUP_REMOVED lines=23> */
.L_x_4775:
        /* <DEDUP_REMOVED lines=8> */
.L_x_4774:
[----:B------:R-:W-:Y:S05]  /*7ca0*/  @P1 EXIT ;  /* 0x000000000000194d */ /* 0x000fea0003800000 */
[----:B------:R-:W0:Y:S01]  /*7cb0*/  S2R R0, SR_CTAID.X ;  /* 0x0000000000007919 */ /* 0x000e220000002500 */
[----:B------:R-:W1:Y:S01]  /*7cc0*/  S2UR UR4, SR_CTAID.Y ;  /* 0x00000000000479c3 */ /* 0x000e620000002600 */
[----:B------:R-:W-:Y:S01]  /*7cd0*/  HMUL2 R29, R29, R33.H0_H0 ;  /* 0x200000211d1d7232 */ /* 0x000fe20000000000 */
[----:B------:R-:W0:Y:S06]  /*7ce0*/  S2R R5, SR_TID.X ;  /* 0x0000000000057919 */ /* 0x000e2c0000002100 */
        /* <DEDUP_REMOVED lines=13> */
.L_x_4780:
[----:B------:R-:W0:Y:S02]  /*7dc0*/  LDS R2, [R0] ;  /* 0x0000000000027984 */ /* 0x000e240000000800 */
[----:B0-----:R-:W-:-:S10]  /*7dd0*/  HFMA2.MMA R3, R2, 1, 1, R29 ;  /* 0x3c003c0002037835 */ /* 0x001fd4000000001d */
[----:B------:R-:W0:Y:S02]  /*7de0*/  ATOMS.CAST.SPIN R3, [R0], R2, R3 ;  /* 0x000000020003738d */ /* 0x000e240001800003 */
[----:B0-----:R-:W-:-:S13]  /*7df0*/  ISETP.EQ.U32.AND P0, PT, R3, 0x1, PT ;  /* 0x000000010300780c */ /* 0x001fda0003f02070 */
[----:B------:R-:W-:Y:S05]  /*7e00*/  @!P0 BRA `(.L_x_4780) ;  /* 0xfffffffc00ec8947 */ /* 0x000fea000383ffff */
[----:B------:R-:W-:Y:S05]  /*7e10*/  BRA `(.L_x_4778) ;  /* 0x00000000000c7947 */ /* 0x000fea0003800000 */
.L_x_4779:
[----:B------:R-:W2:Y:S02]  /*7e20*/  LD.E R0, desc[UR6][R4.64] ;  /* 0x0000000604007980 */ /* 0x000ea4000c101900 */
[----:B--2---:R-:W-:-:S05]  /*7e30*/  IADD3 R3, R29, R0, RZ ;  /* 0x000000001d037210 */ /* 0x004fca0007ffe0ff */
[----:B------:R0:W-:Y:S02]  /*7e40*/  ST.E desc[UR6][R4.64], R3 ;  /* 0x0000000304007985 */ /* 0x0001e4000c101906 */
.L_x_4778:
[----:B------:R-:W-:Y:S05]  /*7e50*/  BSYNC B0 ;  /* 0x0000000000007941 */ /* 0x000fea0003800000 */
.L_x_4777:
[----:B------:R1:W-:Y:S02]  /*7e60*/  ATOM.E.ADD.F16x2.RN.STRONG.GPU P0, RZ, desc[UR6][R4.64+0x4], R33 ;  /* 0x0000042104ff79a2 */ /* 0x0003e4000810e1c6 */
[----:B-1----:R-:W-:Y:S05]  /*7e70*/  @P0 EXIT ;  /* 0x000000000000094d */ /* 0x002fea0003800000 */
[----:B------:R-:W1:Y:S02]  /*7e80*/  QSPC.E.S P0, RZ, [R4+0x4] ;  /* 0x0000040004ff73aa */ /* 0x000e640000000500 */
[----:B-1----:R-:W-:Y:S05]  /*7e90*/  @!P0 BRA `(.L_x_4781) ;  /* 0x0000000000208947 */ /* 0x002fea0003800000 */
[----:B------:R-:W-:-:S04]  /*7ea0*/  MOV R2, R4 ;  /* 0x0000000400027202 */ /* 0x000fc80000000f00 */
[----:B------:R-:W-:-:S07]  /*7eb0*/  MOV R0, R2 ;  /* 0x0000000200007202 */ /* 0x000fce0000000f00 */
.L_x_4782:
[----:B------:R-:W0:Y:S02]  /*7ec0*/  LDS R2, [R0+0x4] ;  /* 0x0000040000027984 */ /* 0x000e240000000800 */
[----:B0-----:R-:W-:-:S06]  /*7ed0*/  HADD2 R3, R2, R33 ;  /* 0x0000002102037230 */ /* 0x001fcc0000000000 */
[----:B------:R-:W0:Y:S02]  /*7ee0*/  ATOMS.CAST.SPIN R3, [R0+0x4], R2, R3 ;  /* 0x000004020003738d */ /* 0x000e240001800003 */
[----:B0-----:R-:W-:-:S13]  /*7ef0*/  ISETP.EQ.U32.AND P0, PT, R3, 0x1, PT ;  /* 0x000000010300780c */ /* 0x001fda0003f02070 */
[----:B------:R-:W-:Y:S05]  /*7f00*/  @!P0 BRA `(.L_x_4782) ;  /* 0xfffffffc00ec8947 */ /* 0x000fea000383ffff */
[----:B------:R-:W-:Y:S05]  /*7f10*/  EXIT ;  /* 0x000000000000794d */ /* 0x000fea0003800000 */
.L_x_4781:
[----:B------:R-:W0:Y:S02]  /*7f20*/  LD.E R0, desc[UR6][R4.64+0x4] ;  /* 0x0000040604007980 */ /* 0x000e24000c101900 */
[----:B0-----:R-:W-:-:S05]  /*7f30*/  IADD3 R3, R33, R0, RZ ;  /* 0x0000000021037210 */ /* 0x001fca0007ffe0ff */
[----:B------:R-:W-:Y:S01]  /*7f40*/  ST.E desc[UR6][R4.64+0x4], R3 ;  /* 0x0000040304007985 */ /* 0x000fe2000c101906 */
[----:B------:R-:W-:Y:S05]  /*7f50*/  EXIT ;  /* 0x000000000000794d */ /* 0x000fea0003800000 */
.L_x_4783:
        /* <DEDUP_REMOVED lines=10> */
.L_x_5256:


//--------------------- .text._Z23gemm_half_q_half_kernelILi1ELi140ELb1ELb1ELi64EEvPK6__halfPKjS4_S2_PS0_iiiiPKtS7_iiiiiibS2_i --------------------------
	.section	.text._Z23gemm_half_q_half_kernelILi1ELi140ELb1ELb1ELi64EEvPK6__halfPKjS4_S2_PS0_iiiiPKtS7_iiiiiibS2_i,"ax",@progbits
	.align	128
        .global         _Z23gemm_half_q_half_kernelILi1ELi140ELb1ELb1ELi64EEvPK6__halfPKjS4_S2_PS0_iiiiPKtS7_iiiiiibS2_i
        .type           _Z23gemm_half_q_half_kernelILi1ELi140ELb1ELb1ELi64EEvPK6__halfPKjS4_S2_PS0_iiiiPKtS7_iiiiiibS2_i,@function
        .size           _Z23gemm_half_q_half_kernelILi1ELi140ELb1ELb1ELi64EEvPK6__halfPKjS4_S2_PS0_iiiiPKtS7_iiiiiibS2_i,(.L_x_5257 - _Z23gemm_half_q_half_kernelILi1ELi140ELb1ELb1ELi64EEvPK6__halfPKjS4_S2_PS0_iiiiPKtS7_iiiiiibS2_i)
        .other          _Z23gemm_half_q_half_kernelILi1ELi140ELb1ELb1ELi64EEvPK6__halfPKjS4_S2_PS0_iiiiPKtS7_iiiiiibS2_i,@"STO_CUDA_ENTRY STV_DEFAULT"
_Z23gemm_half_q_half_kernelILi1ELi140ELb1ELb1ELi64EEvPK6__halfPKjS4_S2_PS0_iiiiPKtS7_iiiiiibS2_i:
.text._Z23gemm_half_q_half_kernelILi1ELi140ELb1ELb1ELi64EEvPK6__halfPKjS4_S2_PS0_iiiiPKtS7_iiiiiibS2_i:
        /* <DEDUP_REMOVED lines=30> */
[----:B------:R-:W-:-:S03]  /*01e0*/  ULDC.64 UR4, c[0x0][0x210] ;  /* 0x0000840000047ab9 */ /* 0x000fc60000000a00 */
[----:B------:R-:W2:Y:S01]  /*01f0*/  @P0 LDG.E.U16.CONSTANT R4, desc[UR6][R4.64] ;  /* 0x0000000604040981 */ /* 0x000ea2000c1e9500 */
[----:B------:R-:W-:Y:S02]  /*0200*/  SHF.R.S32.HI R6, RZ, 0x1f, R3 ;  /* 0x0000001fff067819 */ /* 0x000fe40000011403 */
[----:B------:R-:W-:-:S04]  /*0210*/  @!P0 IADD3 R7, P2, R7, R3, RZ ;  /* 0x0000000307078210 */ /* 0x000fc80007f5e0ff */
[----:B------:R-:W-:Y:S02]  /*0220*/  @!P0 IADD3.X R12, R12, R6, RZ, P2, !PT ;  /* 0x000000060c0c8210 */ /* 0x000fe400017fe4ff */
[----:B------:R-:W-:-:S04]  /*0230*/  @!P0 LEA R8, P2, R7, UR4, 0x1 ;  /* 0x0000000407088c11 */ /* 0x000fc8000f8408ff */
[----:B------:R-:W-:-:S05]  /*0240*/  @!P0 LEA.HI.X R9, R7, UR5, R12, 0x1, P2 ;  /* 0x0000000507098c11 */ /* 0x000fca00090f0c0c */
[----:B------:R-:W3:Y:S01]  /*0250*/  @!P0 LDG.E.U16.CONSTANT R8, desc[UR6][R8.64] ;  /* 0x0000000608088981 */ /* 0x000ee2000c1e9500 */
[----:B--2---:R-:W-:-:S04]  /*0260*/  @P0 IADD3 R3, P3, R3, R4, RZ ;  /* 0x0000000403030210 */ /* 0x004fc80007f7e0ff */
[----:B------:R-:W-:Y:S02]  /*0270*/  @P0 IADD3.X R14, RZ, R6, RZ, P3, !PT ;  /* 0x00000006ff0e0210 */ /* 0x000fe40001ffe4ff */
[----:B------:R-:W-:-:S04]  /*0280*/  @P0 LEA R6, P3, R3, UR4, 0x1 ;  /* 0x0000000403060c11 */ /* 0x000fc8000f8608ff */
[----:B------:R-:W-:-:S05]  /*0290*/  @P0 LEA.HI.X R7, R3, UR5, R14, 0x1, P3 ;  /* 0x0000000503070c11 */ /* 0x000fca00098f0c0e */
[----:B------:R-:W2:Y:S01]  /*02a0*/  @P0 LDG.E.U16.CONSTANT R6, desc[UR6][R6.64] ;  /* 0x0000000606060981 */ /* 0x000ea2000c1e9500 */
[----:B------:R-:W0:Y:S01]  /*02b0*/  S2UR UR5, SR_CgaCtaId ;  /* 0x00000000000579c3 */ /* 0x000e220000008800 */
[----:B------:R-:W-:Y:S02]  /*02c0*/  UMOV UR4, 0x400 ;  /* 0x0000040000047882 */ /* 0x000fe40000000000 */
[----:B0-----:R-:W-:-:S06]  /*02d0*/  ULEA UR4, UR5, UR4, 0x18 ;  /* 0x0000000405047291 */ /* 0x001fcc000f8ec03f */
[----:B------:R-:W-:-:S05]  /*02e0*/  LEA R3, R10, UR4, 0x1 ;  /* 0x000000040a037c11 */ /* 0x000fca000f8e08ff */
[----:B--2---:R0:W-:Y:S04]  /*02f0*/  @P0 STS.U16 [R3], R6 ;  /* 0x0000000603000388 */ /* 0x0041e80000000400 */
[----:B---3--:R0:W-:Y:S02]  /*0300*/  @!P0 STS.U16 [R3], R8 ;  /* 0x0000000803008388 */ /* 0x0081e40000000400 */
.L_x_4785:
[----:B------:R-:W-:Y:S05]  /*0310*/  BSYNC B0 ;  /* 0x0000000000007941 */ /* 0x000fea0003800000 */
.L_x_4784:
        /* <DEDUP_REMOVED lines=27> */
[----:B------:R-:W-:Y:S02]  /*04d0*/  MOV R11, R17 ;  /* 0x00000011000b7202 */ /* 0x000fe40000000f00 */
[----:B------:R-:W-:-:S02]  /*04e0*/  LOP3.LUT R12, R12, 0x10, RZ, 0xc0, !PT ;  /* 0x000000100c0c7812 */ /* 0x000fc400078ec0ff */
[----:B-1----:R-:W-:-:S07]  /*04f0*/  SHF.R.S32.HI R13, RZ, 0x3, R13 ;  /* 0x00000003ff0d7819 */ /* 0x002fce000001140d */
.L_x_4787:
[----:B-----5:R-:W-:-:S05]  /*0500*/  IADD3 R16, R8, R9, RZ ;  /* 0x0000000908107210 */ /* 0x020fca0007ffe0ff */
[----:B------:R-:W-:-:S05]  /*0510*/  IMAD R14, R16, R3, RZ ;  /* 0x00000003100e7224 */ /* 0x000fca00078e02ff */
[----:B------:R-:W-:-:S04]  /*0520*/  SHF.R.S32.HI R15, RZ, 0x1f, R14 ;  /* 0x0000001fff0f7819 */ /* 0x000fc8000001140e */
[----:B------:R-:W-:-:S04]  /*0530*/  LEA.HI R14, R15, R14, RZ, 0x3 ;  /* 0x0000000e0f0e7211 */ /* 0x000fc800078f18ff */
[----:B------:R-:W-:Y:S02]  /*0540*/  LEA.HI.SX32 R19, R14, R13, 0x1d ;  /* 0x0000000d0e137211 */ /* 0x000fe400078feaff */
[----:B------:R-:W1:Y:S03]  /*0550*/  LDC.64 R14, c[0x0][0x228] ;  /* 0x00008a00ff0e7b82 */ /* 0x000e660000000a00 */
[----:B0-----:R-:W-:-:S06]  /*0560*/  IMAD.WIDE R18, R19, 0x4, R6 ;  /* 0x0000000413127825 */ /* 0x001fcc00078e0206 */
[----:B------:R-:W2:Y:S01]  /*0570*/  LDG.E.CONSTANT R19, desc[UR6][R18.64] ;  /* 0x0000000612137981 */ /* 0x000ea2000c1e9900 */
[----:B------:R-:W-:-:S05]  /*0580*/  LEA R21, R11, 0x1, 0x1 ;  /* 0x000000010b157811 */ /* 0x000fca00078e08ff */
[----:B------:R-:W-:-:S06]  /*0590*/  IMAD.WIDE R20, R21, 0x2, R4 ;  /* 0x0000000215147825 */ /* 0x000fcc00078e0204 */
[----:B------:R-:W3:Y:S01]  /*05a0*/  LDG.E.U16.CONSTANT R20, desc[UR6][R20.64] ;  /* 0x0000000614147981 */ /* 0x000ee2000c1e9500 */
[----:B-1----:R-:W-:-:S06]  /*05b0*/  IMAD.WIDE R14, R16, 0x2, R14 ;  /* 0x00000002100e7825 */ /* 0x002fcc00078e020e */
        /* <DEDUP_REMOVED lines=15> */
[----:B0-----:R-:W-:Y:S02]  /*06b0*/  IMAD R15, R18, R18, RZ ;  /* 0x00000012120f7224 */ /* 0x001fe400078e02ff */
[----:B------:R-:W-:Y:S01]  /*06c0*/  IMAD R16, R16, R16, RZ ;  /* 0x0000001010107224 */ /* 0x000fe200078e02ff */
[----:B------:R-:W-:Y:S08]  /*06d0*/  I2F.F16 R22, R22 ;  /* 0x0000001600167306 */ /* 0x000ff00000200c00 */
[----:B------:R-:W0:Y:S08]  /*06e0*/  I2F.F16 R23, R23 ;  /* 0x0000001700177306 */ /* 0x000e300000200c00 */
[----:B------:R-:W-:Y:S08]  /*06f0*/  I2F.F16 R15, R15 ;  /* 0x0000000f000f7306 */ /* 0x000ff00000200c00 */
[----:B------:R-:W1:Y:S01]  /*0700*/  I2F.F16 R16, R16 ;  /* 0x0000001000107306 */ /* 0x000e620000200c00 */
[----:B0-----:R-:W-:-:S05]  /*0710*/  PRMT R23, R22, 0x5410, R23 ;  /* 0x0000541016177816 */ /* 0x001fca0000000017 */
[----:B----4-:R-:W-:Y:S01]  /*0720*/  HMUL2 R18, R23, R14.H0_H0 ;  /* 0x2000000e17127232 */ /* 0x010fe20000000000 */
[----:B-1----:R-:W-:-:S05]  /*0730*/  PRMT R15, R16, 0x5410, R15 ;  /* 0x00005410100f7816 */ /* 0x002fca000000000f */
[----:B------:R-:W-:Y:S01]  /*0740*/  HMUL2 R19, R15, R14.H0_H0 ;  /* 0x2000000e0f137232 */ /* 0x000fe20000000000 */
[----:B------:R-:W-:Y:S02]  /*0750*/  LEA R14, R9, R1, 0x3 ;  /* 0x00000001090e7211 */ /* 0x000fe400078e18ff */
[----:B---3--:R-:W-:-:S03]  /*0760*/  IADD3 R11, R20, R11, RZ ;  /* 0x0000000b140b7210 */ /* 0x008fc60007ffe0ff */
[----:B------:R1:W-:Y:S01]  /*0770*/  STL.64 [R14], R18 ;  /* 0x000000120e007387 */ /* 0x0003e20000100a00 */
[----:B------:R-:W-:Y:S02]  /*0780*/  ISETP.GE.AND P0, PT, R11, R2, PT ;  /* 0x000000020b00720c */ /* 0x000fe40003f06270 */
[----:B------:R-:W-:-:S11]  /*0790*/  IADD3 R9, R9, 0x1, RZ ;  /* 0x0000000109097810 */ /* 0x000fd60007ffe0ff */
[----:B-1----:R-:W-:Y:S05]  /*07a0*/  @!P0 BRA `(.L_x_4787) ;  /* 0xfffffffc00548947 */ /* 0x002fea000383ffff */
.L_x_4786:
[----:B------:R1:W5:Y:S01]  /*07b0*/  LDL.64 R12, [R1] ;  /* 0x00000000010c7983 */ /* 0x0003620000100a00 */
[----:B0-----:R-:W0:Y:S01]  /*07c0*/  LDC R6, c[0x0][0x25c] ;  /* 0x00009700ff067b82 */ /* 0x001e220000000800 */
[----:B------:R-:W-:Y:S01]  /*07d0*/  ULDC UR8, c[0x0][0x258] ;  /* 0x0000960000087ab9 */ /* 0x000fe20000000800 */
[----:B------:R-:W-:Y:S02]  /*07e0*/  CS2R R4, SRZ ;  /* 0x0000000000047805 */ /* 0x000fe4000001ff00 */
[----:B------:R-:W-:-:S04]  /*07f0*/  ISETP.GT.AND P0, PT, R17, UR8, PT ;  /* 0x0000000811007c0c */ /* 0x000fc8000bf04270 */
[----:B------:R-:W2:Y:S01]  /*0800*/  LDC R8, c[0x0][0x264] ;  /* 0x00009900ff087b82 */ /* 0x000ea20000000800 */
[----:B0-----:R-:W-:-:S08]  /*0810*/  ISETP.GT.AND P2, PT, R17, R6, PT ;  /* 0x000000061100720c */ /* 0x001fd00003f44270 */
[----:B-1----:R-:W-:Y:S05]  /*0820*/  @!P0 BRA `(.L_x_4788) ;  /* 0x00000000001c8947 */ /* 0x002fea0003800000 */
[----:B------:R-:W0:Y:S02]  /*0830*/  LDC R14, c[0x0][0x25c] ;  /* 0x00009700ff0e7b82 */ /* 0x000e240000000800 */
[----:B0-----:R-:W-:-:S04]  /*0840*/  VIMNMX R5, R17, R14, PT ;  /* 0x0000000e11057248 */ /* 0x001fc80003fe0100 */
[----:B------:R-:W-:-:S04]  /*0850*/  IADD3 R5, R5, -UR8, RZ ;  /* 0x8000000805057c10 */ /* 0x000fc8000fffe0ff */
[----:B------:R-:W-:-:S04]  /*0860*/  SHF.R.S32.HI R14, RZ, 0x1f, R5 ;  /* 0x0000001fff0e7819 */ /* 0x000fc80000011405 */
[----:B------:R-:W-:-:S04]  /*0870*/  LEA.HI R14, R14, R5, RZ, 0x5 ;  /* 0x000000050e0e7211 */ /* 0x000fc800078f28ff */
[----:B------:R-:W-:-:S05]  /*0880*/  SHF.R.S32.HI R14, RZ, 0x5, R14 ;  /* 0x00000005ff0e7819 */ /* 0x000fca000001140e */
[----:B------:R-:W-:-:S07]  /*0890*/  IMAD R5, R14, 0x6, RZ ;  /* 0x000000060e057824 */ /* 0x000fce00078e02ff */
.L_x_4788:
        /* <DEDUP_REMOVED lines=8> */
.L_x_4789:
[----:B------:R-:W-:Y:S01]  /*0920*/  ULDC UR4, c[0x0][0x260] ;  /* 0x0000980000047ab9 */ /* 0x000fe20000000800 */
[C---:B--2---:R-:W-:Y:S02]  /*0930*/  ISETP.GT.AND P2, PT, R17.reuse, R8, PT ;  /* 0x000000081100720c */ /* 0x044fe40003f44270 */
        /* <DEDUP_REMOVED lines=10> */
.L_x_4790:
        /* <DEDUP_REMOVED lines=8> */
.L_x_4791:
        /* <DEDUP_REMOVED lines=11> */
.L_x_4792:
[----:B------:R-:W-:Y:S01]  /*0b10*/  VIMNMX R8, R17, UR8, PT ;  /* 0x0000000811087c48 */ /* 0x000fe2000bfe0100 */
[----:B------:R-:W0:Y:S01]  /*0b20*/  S2UR UR5, SR_CgaCtaId ;  /* 0x00000000000579c3 */ /* 0x000e220000008800 */
[----:B------:R-:W-:Y:S01]  /*0b30*/  ULDC.64 UR10, c[0x0][0x218] ;  /* 0x00008600000a7ab9 */ /* 0x000fe20000000a00 */
[----:B------:R-:W-:Y:S01]  /*0b40*/  UMOV UR4, 0x400 ;  /* 0x0000040000047882 */ /* 0x000fe20000000000 */
[----:B------:R-:W-:Y:S02]  /*0b50*/  SHF.R.S32.HI R11, RZ, 0x1f, R8 ;  /* 0x0000001fff0b7819 */ /* 0x000fe40000011408 */
        /* <DEDUP_REMOVED lines=8> */
[----:B------:R-:W-:-:S02]  /*0be0*/  PRMT R33, RZ, 0x5410, RZ ;  /* 0x00005410ff217816 */ /* 0x000fc400000000ff */
[----:B------:R-:W-:Y:S01]  /*0bf0*/  IADD3 R4, R9, R4, R6 ;  /* 0x0000000409047210 */ /* 0x000fe20007ffe006 */
[----:B0-----:R-:W-:Y:S01]  /*0c00*/  ULEA UR4, UR5, UR4, 0x18 ;  /* 0x0000000405047291 */ /* 0x001fe2000f8ec03f */
[----:B------:R-:W-:-:S03]  /*0c10*/  IADD3 R34, R17, R34, RZ ;  /* 0x0000002211227210 */ /* 0x000fc60007ffe0ff */
[----:B------:R-:W-:Y:S01]  /*0c20*/  IMAD R5, R4, R3, RZ ;  /* 0x0000000304057224 */ /* 0x000fe200078e02ff */
[----:B------:R-:W-:-:S04]  /*0c30*/  SHF.R.S32.HI R4, RZ, 0x1f, R10 ;  /* 0x0000001fff047819 */ /* 0x000fc8000001140a */
[----:B------:R-:W-:Y:S02]  /*0c40*/  SHF.R.S32.HI R7, RZ, 0x1f, R5 ;  /* 0x0000001fff077819 */ /* 0x000fe40000011405 */
[----:B------:R-:W-:-:S04]  /*0c50*/  IADD3 R23, P0, R10, R5, RZ ;  /* 0x000000050a177210 */ /* 0x000fc80007f1e0ff */
[----:B------:R-:W-:Y:S02]  /*0c60*/  IADD3.X R6, R7, R4, RZ, P0, !PT ;  /* 0x0000000407067210 */ /* 0x000fe400007fe4ff */
[----:B------:R-:W-:-:S04]  /*0c70*/  LEA R16, P0, R23, UR10, 0x2 ;  /* 0x0000000a17107c11 */ /* 0x000fc8000f8010ff */
[----:B------:R-:W-:Y:S02]  /*0c80*/  LEA.HI.X R23, R23, UR11, R6, 0x2, P0 ;  /* 0x0000000b17177c11 */ /* 0x000fe400080f1406 */
[----:B------:R-:W-:-:S04]  /*0c90*/  ISETP.GE.AND P0, PT, R17, R2, PT ;  /* 0x000000021100720c */ /* 0x000fc80003f06270 */
        /* <DEDUP_REMOVED lines=11> */
.L_x_4798:
[----:B------:R-:W-:-:S13]  /*0d50*/  ISETP.NE.AND P0, PT, R17, R34, PT ;  /* 0x000000221100720c */ /* 0x000fda0003f05270 */
[----:B------:R-:W0:Y:S01]  /*0d60*/  @!P0 LDC.64 R18, c[0x0][0x248] ;  /* 0x00009200ff128b82 */ /* 0x000e220000000a00 */
[----:B------:R-:W-:-:S04]  /*0d70*/  @!P0 IADD3 R32, R32, 0x1, RZ ;  /* 0x0000000120208810 */ /* 0x000fc80007ffe0ff */
[----:B-----5:R-:W-:Y:S02]  /*0d80*/  @!P0 LEA R4, R32, R1, 0x3 ;  /* 0x0000000120048211 */ /* 0x020fe400078e18ff */
[----:B------:R-:W-:-:S04]  /*0d90*/  @!P0 SHF.L.U32 R3, R17, 0x1, RZ ;  /* 0x0000000111038819 */ /* 0x000fc800000006ff */
[----:B------:R-:W2:Y:S01]  /*0da0*/  @!P0 LDL.64 R4, [R4] ;  /* 0x0000000004048983 */ /* 0x000ea20000100a00 */
[----:B0-----:R-:W-:Y:S02]  /*0db0*/  @!P0 IMAD.WIDE R18, R3, 0x2, R18 ;  /* 0x0000000203128825 */ /* 0x001fe400078e0212 */
[----:B------:R-:W0:Y:S04]  /*0dc0*/  LDC R3, c[0x0][0x23c] ;  /* 0x00008f00ff037b82 */ /* 0x000e280000000800 */
[----:B------:R1:W5:Y:S01]  /*0dd0*/  @!P0 LDG.E.U16.CONSTANT R18, desc[UR6][R18.64+0x2] ;  /* 0x0000020612128981 */ /* 0x000362000c1e9500 */
[----:B--2---:R-:W-:Y:S02]  /*0de0*/  @!P0 PRMT R37, R4, 0x7610, R37 ;  /* 0x0000761004258816 */ /* 0x004fe40000000025 */
[----:B------:R-:W-:-:S02]  /*0df0*/  @!P0 PRMT R36, R5, 0x7610, R36 ;  /* 0x0000761005248816 */ /* 0x000fc40000000024 */
[----:B------:R-:W-:Y:S02]  /*0e00*/  @!P0 PRMT R37, R37, 0x7610, R4 ;  /* 0x0000761025258816 */ /* 0x000fe40000000004 */
[----:B------:R-:W-:Y:S02]  /*0e10*/  @!P0 PRMT R36, R36, 0x7610, R5 ;  /* 0x0000761024248816 */ /* 0x000fe40000000005 */
[----:B------:R-:W-:Y:S02]  /*0e20*/  MOV R4, R16 ;  /* 0x0000001000047202 */ /* 0x000fe40000000f00 */
[----:B------:R-:W-:-:S03]  /*0e30*/  MOV R5, R23 ;  /* 0x0000001700057202 */ /* 0x000fc60000000f00 */
[----:B0-----:R-:W-:Y:S01]  /*0e40*/  IMAD.WIDE R14, R3, 0x8, R4 ;  /* 0x00000008030e7825 */ /* 0x001fe200078e0204 */
[----:B-1----:R-:W-:Y:S06]  /*0e50*/  @P1 BRA `(.L_x_4794) ;  /* 0x0000000c00101947 */ /* 0x002fec0003800000 */
[----:B------:R-:W2:Y:S04]  /*0e60*/  LDG.E.128.CONSTANT R4, desc[UR6][R4.64] ;  /* 0x0000000604047981 */ /* 0x000ea8000c1e9d00 */
[----:B------:R-:W3:Y:S04]  /*0e70*/  LDG.E.128.CONSTANT R8, desc[UR6][R12.64] ;  /* 0x000000060c087981 */ /* 0x000ee8000c1e9d00 */
[----:B------:R-:W0:Y:S01]  /*0e80*/  LDS.64 R20, [UR4] ;  /* 0x00000004ff147984 */ /* 0x000e220008000a00 */
[----:B--2---:R-:W-:Y:S02]  /*0e90*/  LOP3.LUT R23, R5, 0xff, RZ, 0xc0, !PT ;  /* 0x000000ff05177812 */ /* 0x004fe400078ec0ff */
[----:B------:R-:W-:-:S02]  /*0ea0*/  LOP3.LUT R16, R4, 0xff, RZ, 0xc0, !PT ;  /* 0x000000ff04107812 */ /* 0x000fc400078ec0ff */
[----:B------:R-:W-:Y:S02]  /*0eb0*/  IADD3 R31, R23, -0x80, RZ ;  /* 0xffffff80171f7810 */ /* 0x000fe40007ffe0ff */
[----:B------:R-:W-:Y:S02]  /*0ec0*/  LOP3.LUT R23, R6, 0xff, RZ, 0xc0, !PT ;  /* 0x000000ff06177812 */ /* 0x000fe400078ec0ff */
[----:B------:R-:W-:Y:S02]  /*0ed0*/  LOP3.LUT R30, R7, 0xff, RZ, 0xc0, !PT ;  /* 0x000000ff071e7812 */ /* 0x000fe400078ec0ff */
[----:B------:R-:W-:Y:S01]  /*0ee0*/  IADD3 R23, R23, -0x80, RZ ;  /* 0xffffff8017177810 */ /* 0x000fe20007ffe0ff */
[----:B------:R-:W1:Y:S01]  /*0ef0*/  I2F.F16 R31, R31 ;  /* 0x0000001f001f7306 */ /* 0x000e620000200c00 */
[----:B------:R-:W-:Y:S02]  /*0f00*/  SHF.R.U32.HI R25, RZ, 0x8, R4 ;  /* 0x00000008ff197819 */ /* 0x000fe40000011604 */
[----:B------:R-:W-:-:S02]  /*0f10*/  IADD3 R16, R16, -0x80, RZ ;  /* 0xffffff8010107810 */ /* 0x000fc40007ffe0ff */
[----:B------:R-:W-:Y:S02]  /*0f20*/  IADD3 R40, R30, -0x80, RZ ;  /* 0xffffff801e287810 */ /* 0x000fe40007ffe0ff */
[----:B------:R-:W-:Y:S01]  /*0f30*/  LOP3.LUT R30, R25, 0xff, RZ, 0xc0, !PT ;  /* 0x000000ff191e7812 */ /* 0x000fe200078ec0ff */
[----:B------:R2:W4:Y:S01]  /*0f40*/  I2F.F16 R19, R16 ;  /* 0x0000001000137306 */ /* 0x0005220000200c00 */
[----:B---3--:R-:W-:Y:S02]  /*0f50*/  LOP3.LUT R39, R8, 0xff, RZ, 0xc0, !PT ;  /* 0x000000ff08277812 */ /* 0x008fe400078ec0ff */
[----:B------:R-:W-:Y:S02]  /*0f60*/  IADD3 R38, R30, -0x80, RZ ;  /* 0xffffff801e267810 */ /* 0x000fe40007ffe0ff */
[----:B------:R-:W-:Y:S01]  /*0f70*/  IADD3 R39, R39, -0x80, RZ ;  /* 0xffffff8027277810 */ /* 0x000fe20007ffe0ff */
[----:B-1----:R-:W-:Y:S02]  /*0f80*/  HADD2.F32 R31, -RZ, R31.H0_H0 ;  /* 0x2000001fff1f7230 */ /* 0x002fe40000004100 */
[----:B------:R-:W1:Y:S01]  /*0f90*/  I2F.F16 R23, R23 ;  /* 0x0000001700177306 */ /* 0x000e620000200c00 */
[----:B--2---:R-:W-:-:S02]  /*0fa0*/  SHF.R.U32.HI R16, RZ, 0x8, R5 ;  /* 0x00000008ff107819 */ /* 0x004fc40000011605 */
[----:B------:R-:W-:Y:S02]  /*0fb0*/  LEA.HI R29, R4, 0xffffff80, RZ, 0x8 ;  /* 0xffffff80041d7811 */ /* 0x000fe400078f40ff */
[----:B------:R-:W-:Y:S01]  /*0fc0*/  LOP3.LUT R30, R16, 0xff, RZ, 0xc0, !PT ;  /* 0x000000ff101e7812 */ /* 0x000fe200078ec0ff */
[--C-:B0-----:R-:W-:Y:S01]  /*0fd0*/  HADD2.F32 R16, -RZ, R20.reuse.H0_H0 ;  /* 0x20000014ff107230 */ /* 0x101fe20000004100 */
[----:B------:R-:W-:Y:S01]  /*0fe0*/  SHF.R.U32.HI R4, RZ, 0x10, R4 ;  /* 0x00000010ff047819 */ /* 0x000fe20000011604 */
[----:B------:R0:W2:Y:S01]  /*0ff0*/  I2F.F16 R25, R40 ;  /* 0x0000002800197306 */ /* 0x0000a20000200c00 */
[----:B----4-:R-:W-:Y:S01]  /*1000*/  HADD2.F32 R19, -RZ, R19.H0_H0 ;  /* 0x20000013ff137230 */ /* 0x010fe20000004100 */
[----:B------:R-:W-:Y:S01]  /*1010*/  IADD3 R30, R30, -0x80, RZ ;  /* 0xffffff801e1e7810 */ /* 0x000fe20007ffe0ff */
[----:B------:R-:W-:Y:S01]  /*1020*/  FFMA.FTZ R31, R16, R31, RZ ;  /* 0x0000001f101f7223 */ /* 0x000fe200000100ff */
[----:B------:R-:W-:Y:S01]  /*1030*/  SHF.R.U32.HI R42, RZ, 0x8, R6 ;  /* 0x00000008ff2a7819 */ /* 0x000fe20000011606 */
[----:B------:R-:W-:-:S02]  /*1040*/  HADD2.F32 R20, -RZ, R20.H1_H1 ;  /* 0x30000014ff147230 */ /* 0x000fc40000004100 */
[----:B------:R-:W-:Y:S01]  /*1050*/  FFMA.FTZ R19, R19, R16, RZ ;  /* 0x0000001013137223 */ /* 0x000fe200000100ff */
[----:B-1----:R-:W-:Y:S01]  /*1060*/  HADD2.F32 R23, -RZ, R23.H0_H0 ;  /* 0x20000017ff177230 */ /* 0x002fe20000004100 */
[----:B------:R-:W1:Y:S01]  /*1070*/  I2F.F16 R30, R30 ;  /* 0x0000001e001e7306 */ /* 0x000e620000200c00 */
[----:B0-----:R-:W-:Y:S02]  /*1080*/  LOP3.LUT R40, R9, 0xff, RZ, 0xc0, !PT ;  /* 0x000000ff09287812 */ /* 0x001fe400078ec0ff */
[----:B------:R-:W-:Y:S01]  /*1090*/  LOP3.LUT R4, R4, 0xff, RZ, 0xc0, !PT ;  /* 0x000000ff04047812 */ /* 0x000fe200078ec0ff */
[----:B------:R-:W-:Y:S01]  /*10a0*/  FFMA.FTZ R23, R16, R23, RZ ;  /* 0x0000001710177223 */ /* 0x000fe200000100ff */
[----:B------:R-:W-:Y:S01]  /*10b0*/  LOP3.LUT R42, R42, 0xff, RZ, 0xc0, !PT ;  /* 0x000000ff2a2a7812 */ /* 0x000fe200078ec0ff */
[----:B--2---:R-:W-:Y:S01]  /*10c0*/  HADD2.F32 R25, -RZ, R25.H0_H0 ;  /* 0x20000019ff197230 */ /* 0x004fe20000004100 */
[----:B------:R-:W-:Y:S01]  /*10d0*/  IADD3 R41, R40, -0x80, RZ ;  /* 0xffffff8028297810 */ /* 0x000fe20007ffe0ff */
[----:B------:R-:W0:Y:S01]  /*10e0*/  I2F.F16 R38, R38 ;  /* 0x0000002600267306 */ /* 0x000e220000200c00 */
[----:B------:R-:W-:-:S02]  /*10f0*/  IADD3 R40, R4, -0x80, RZ ;  /* 0xffffff8004287810 */ /* 0x000fc40007ffe0ff */
[----:B------:R-:W-:Y:S01]  /*1100*/  FFMA.FTZ R25, R16, R25, RZ ;  /* 0x0000001910197223 */ /* 0x000fe200000100ff */
[----:B------:R-:W-:Y:S02]  /*1110*/  IADD3 R4, R42, -0x80, RZ ;  /* 0xffffff802a047810 */ /* 0x000fe40007ffe0ff */
[----:B------:R-:W-:Y:S01]  /*1120*/  LEA.HI R28, R5, 0xffffff80, RZ, 0x8 ;  /* 0xffffff80051c7811 */ /* 0x000fe200078f40ff */
[----:B-1----:R-:W-:Y:S01]  /*1130*/  HADD2.F32 R30, -RZ, R30.H0_H0 ;  /* 0x2000001eff1e7230 */ /* 0x002fe20000004100 */
[----:B------:R1:W-:Y:S01]  /*1140*/  I2F.F16 R16, R39 ;  /* 0x0000002700107306 */ /* 0x0003e20000200c00 */
[----:B------:R-:W-:Y:S02]  /*1150*/  SHF.R.U32.HI R5, RZ, 0x10, R5 ;  /* 0x00000010ff057819 */ /* 0x000fe40000011605 */
[----:B------:R-:W-:Y:S01]  /*1160*/  LEA.HI R22, R6, 0xffffff80, RZ, 0x8 ;  /* 0xffffff8006167811 */ /* 0x000fe200078f40ff */
[----:B------:R-:W-:Y:S01]  /*1170*/  FFMA.FTZ R30, R20, R30, R31 ;  /* 0x0000001e141e7223 */ /* 0x000fe2000001001f */
[----:B------:R-:W-:-:S02]  /*1180*/  LOP3.LUT R5, R5, 0xff, RZ, 0xc0, !PT ;  /* 0x000000ff05057812 */ /* 0x000fc400078ec0ff */
[----:B------:R-:W-:Y:S01]  /*1190*/  SHF.R.U32.HI R6, RZ, 0x10, R6 ;  /* 0x00000010ff067819 */ /* 0x000fe20000011606 */
[----:B------:R-:W2:Y:S01]  /*11a0*/  I2F.F16 R4, R4 ;  /* 0x0000000400047306 */ /* 0x000ea20000200c00 */
[----:B-1----:R-:W-:Y:S01]  /*11b0*/  SHF.R.U32.HI R39, RZ, 0x8, R7 ;  /* 0x00000008ff277819 */ /* 0x002fe20000011607 */
[----:B0-----:R-:W-:Y:S01]  /*11c0*/  HADD2.F32 R38, -RZ, R38.H0_H0 ;  /* 0x20000026ff267230 */ /* 0x001fe20000004100 */
[----:B------:R-:W-:Y:S02]  /*11d0*/  IADD3 R5, R5, -0x80, RZ ;  /* 0xffffff8005057810 */ /* 0x000fe40007ffe0ff */
[----:B------:R-:W-:Y:S02]  /*11e0*/  LOP3.LUT R39, R39, 0xff, RZ, 0xc0, !PT ;  /* 0x000000ff27277812 */ /* 0x000fe400078ec0ff */
[----:B------:R-:W-:Y:S01]  /*11f0*/  LOP3.LUT R6, R6, 0xff, RZ, 0xc0, !PT ;  /* 0x000000ff06067812 */ /* 0x000fe200078ec0ff */
[----:B------:R0:W1:Y:S01]  /*1200*/  I2F.F16 R31, R40 ;  /* 0x00000028001f7306 */ /* 0x0000620000200c00 */
[----:B------:R-:W-:Y:S01]  /*1210*/  IADD3 R39, R39, -0x80, RZ ;  /* 0xffffff8027277810 */ /* 0x000fe20007ffe0ff */
[----:B------:R-:W-:Y:S01]  /*1220*/  FFMA.FTZ R38, R38, R20, R19 ;  /* 0x0000001426267223 */ /* 0x000fe20000010013 */
[----:B------:R-:W-:-:S02]  /*1230*/  LEA.HI R24, R7, 0xffffff80, RZ, 0x8 ;  /* 0xffffff8007187811 */ /* 0x000fc400078f40ff */
[----:B------:R-:W-:Y:S02]  /*1240*/  LEA.HI R27, R8, 0xffffff80, RZ, 0x8 ;  /* 0xffffff80081b7811 */ /* 0x000fe400078f40ff */
[----:B------:R-:W-:Y:S01]  /*1250*/  LEA.HI R26, R9, 0xffffff80, RZ, 0x8 ;  /* 0xffffff80091a7811 */ /* 0x000fe200078f40ff */
[----:B------:R-:W3:Y:S01]  /*1260*/  I2F.F16 R39, R39 ;  /* 0x0000002700277306 */ /* 0x000ee20000200c00 */
[----:B0-----:R-:W-:Y:S02]  /*1270*/  SHF.R.U32.HI R40, RZ, 0x10, R7 ;  /* 0x00000010ff287819 */ /* 0x001fe40000011607 */
[----:B------:R-:W-:Y:S02]  /*1280*/  IADD3 R7, R6, -0x80, RZ ;  /* 0xffffff8006077810 */ /* 0x000fe40007ffe0ff */
[----:B------:R-:W-:Y:S01]  /*1290*/  LOP3.LUT R6, R40, 0xff, RZ, 0xc0, !PT ;  /* 0x000000ff28067812 */ /* 0x000fe200078ec0ff */
[----:B--2---:R-:W-:Y:S02]  /*12a0*/  HADD2.F32 R40, -RZ, R4.H0_H0 ;  /* 0x20000004ff287230 */ /* 0x004fe40000004100 */
[----:B------:R-:W0:Y:S01]  /*12b0*/  I2F.F16 R5, R5 ;  /* 0x0000000500057306 */ /* 0x000e220000200c00 */
[----:B-1----:R-:W-:-:S02]  /*12c0*/  HADD2.F32 R31, -RZ, R31.H0_H0 ;  /* 0x2000001fff1f7230 */ /* 0x002fc40000004100 */
[----:B------:R-:W-:Y:S01]  /*12d0*/  FFMA.FTZ R23, R20, R40, R23 ;  /* 0x0000002814177223 */ /* 0x000fe20000010017 */
[----:B---3--:R-:W-:-:S04]  /*12e0*/  HADD2.F32 R42, -RZ, R39.H0_H0 ;  /* 0x20000027ff2a7230 */ /* 0x008fc80000004100 */
[----:B------:R1:W-:Y:S01]  /*12f0*/  I2F.F16 R19, R41 ;  /* 0x0000002900137306 */ /* 0x0003e20000200c00 */
[--C-:B------:R-:W-:Y:S02]  /*1300*/  HADD2.F32 R39, -RZ, R21.reuse.H0_H0 ;  /* 0x20000015ff277230 */ /* 0x100fe40000004100 */
[----:B------:R-:W-:Y:S02]  /*1310*/  HADD2.F32 R21, -RZ, R21.H1_H1 ;  /* 0x30000015ff157230 */ /* 0x000fe40000004100 */
[----:B------:R-:W-:Y:S01]  /*1320*/  FFMA.FTZ R25, R20, R42, R25 ;  /* 0x0000002a14197223 */ /* 0x000fe20000010019 */
[----:B------:R-:W-:Y:S01]  /*1330*/  FFMA.FTZ R38, R31, R39, R38 ;  /* 0x000000271f267223 */ /* 0x000fe20000010026 */
[----:B0-----:R-:W-:Y:S01]  /*1340*/  HADD2.F32 R31, -RZ, R5.H0_H0 ;  /* 0x20000005ff1f7230 */ /* 0x001fe20000004100 */
[----:B------:R-:W0:Y:S01]  /*1350*/  I2F.F16 R4, R7 ;  /* 0x0000000700047306 */ /* 0x000e220000200c00 */
[----:B-1----:R-:W-:Y:S02]  /*1360*/  IADD3 R41, R6, -0x80, RZ ;  /* 0xffffff8006297810 */ /* 0x002fe40007ffe0ff */
[----:B------:R-:W-:Y:S01]  /*1370*/  SHF.R.U32.HI R5, RZ, 0x8, R8 ;  /* 0x00000008ff057819 */ /* 0x000fe20000011608 */
[----:B------:R-:W-:Y:S01]  /*1380*/  FFMA.FTZ R30, R39, R31, R30 ;  /* 0x0000001f271e7223 */ /* 0x000fe2000001001e */
[----:B------:R-:W-:-:S02]  /*1390*/  LOP3.LUT R6, R10, 0xff, RZ, 0xc0, !PT ;  /* 0x000000ff0a067812 */ /* 0x000fc400078ec0ff */
[----:B------:R-:W-:Y:S01]  /*13a0*/  LOP3.LUT R5, R5, 0xff, RZ, 0xc0, !PT ;  /* 0x000000ff05057812 */ /* 0x000fe200078ec0ff */
[----:B------:R1:W2:Y:S01]  /*13b0*/  I2F.F16 R20, R41 ;  /* 0x0000002900147306 */ /* 0x0002a20000200c00 */
[----:B------:R-:W-:Y:S02]  /*13c0*/  IADD3 R40, R6, -0x80, RZ ;  /* 0xffffff8006287810 */ /* 0x000fe40007ffe0ff */
[----:B------:R-:W-:Y:S02]  /*13d0*/  IADD3 R31, R5, -0x80, RZ ;  /* 0xffffff80051f7810 */ /* 0x000fe40007ffe0ff */
[----:B------:R-:W-:Y:S01]  /*13e0*/  LOP3.LUT R6, R11, 0xff, RZ, 0xc0, !PT ;  /* 0x000000ff0b067812 */ /* 0x000fe200078ec0ff */
[----:B0-----:R-:W-:Y:S01]  /*13f0*/  HADD2.F32 R42, -RZ, R4.H0_H0 ;  /* 0x20000004ff2a7230 */ /* 0x001fe20000004100 */
[----:B------:R-:W-:Y:S01]  /*1400*/  SHF.R.U32.HI R4, RZ, 0x10, R8 ;  /* 0x00000010ff047819 */ /* 0x000fe20000011608 */
[----:B------:R-:W0:Y:S01]  /*1410*/  I2F.F16 R29, R29 ;  /* 0x0000001d001d7306 */ /* 0x000e220000200c00 */
[----:B------:R-:W-:Y:S01]  /*1420*/  IADD3 R6, R6, -0x80, RZ ;  /* 0xffffff8006067810 */ /* 0x000fe20007ffe0ff */
[----:B-1----:R-:W-:-:S02]  /*1430*/  HADD2.F32 R41, -RZ, R16.H0_H0 ;  /* 0x20000010ff297230 */ /* 0x002fc40000004100 */
[----:B--2---:R-:W-:Y:S02]  /*1440*/  HADD2.F32 R44, -RZ, R20.H0_H0 ;  /* 0x20000014ff2c7230 */ /* 0x004fe40000004100 */
[C---:B------:R-:W-:Y:S01]  /*1450*/  FFMA.FTZ R20, R39.reuse, R42, R23 ;  /* 0x0000002a27147223 */ /* 0x040fe20000010017 */
[----:B------:R-:W-:Y:S01]  /*1460*/  LOP3.LUT R23, R4, 0xff, RZ, 0xc0, !PT ;  /* 0x000000ff04177812 */ /* 0x000fe200078ec0ff */
[----:B------:R-:W-:Y:S01]  /*1470*/  I2F.F16 R28, R28 ;  /* 0x0000001c001c7306 */ /* 0x000fe20000200c00 */
[----:B------:R-:W1:Y:S01]  /*1480*/  LDS.64 R4, [UR4+0x8] ;  /* 0x00000804ff047984 */ /* 0x000e620008000a00 */
[----:B------:R-:W-:Y:S01]  /*1490*/  FFMA.FTZ R8, R39, R44, R25 ;  /* 0x0000002c27087223 */ /* 0x000fe20000010019 */
[--C-:B------:R-:W-:Y:S02]  /*14a0*/  SHF.R.U32.HI R39, RZ, 0x8, R9.reuse ;  /* 0x00000008ff277819 */ /* 0x100fe40000011609 */
[----:B------:R-:W-:Y:S02]  /*14b0*/  IADD3 R23, R23, -0x80, RZ ;  /* 0xffffff8017177810 */ /* 0x000fe40007ffe0ff */
[----:B------:R-:W-:Y:S01]  /*14c0*/  LOP3.LUT R39, R39, 0xff, RZ, 0xc0, !PT ;  /* 0x000000ff27277812 */ /* 0x000fe200078ec0ff */
[----:B------:R-:W-:Y:S08]  /*14d0*/  I2F.F16 R24, R24 ;  /* 0x0000001800187306 */ /* 0x000ff00000200c00 */
[----:B------:R2:W3:Y:S08]  /*14e0*/  I2F.F16 R7, R40 ;  /* 0x0000002800077306 */ /* 0x0004f00000200c00 */
[----:B------:R4:W-:Y:S01]  /*14f0*/  I2F.F16 R25, R31 ;  /* 0x0000001f00197306 */ /* 0x0009e20000200c00 */
[----:B--2---:R-:W-:-:S02]  /*1500*/  SHF.R.U32.HI R40, RZ, 0x10, R9 ;  /* 0x00000010ff287819 */ /* 0x004fc40000011609 */
[----:B------:R-:W-:Y:S01]  /*1510*/  IADD3 R9, R39, -0x80, RZ ;  /* 0xffffff8027097810 */ /* 0x000fe20007ffe0ff */
[----:B0-----:R-:W-:Y:S01]  /*1520*/  HADD2.F32 R39, -RZ, R29.H0_H0 ;  /* 0x2000001dff277230 */ /* 0x001fe20000004100 */
[----:B------:R-:W-:Y:S01]  /*1530*/  LOP3.LUT R40, R40, 0xff, RZ, 0xc0, !PT ;  /* 0x000000ff28287812 */ /* 0x000fe200078ec0ff */
[----:B---3--:R-:W-:Y:S02]  /*1540*/  HADD2.F32 R7, -RZ, R7.H0_H0 ;  /* 0x20000007ff077230 */ /* 0x008fe40000004100 */
[----:B------:R-:W0:Y:S01]  /*1550*/  I2F.F16 R22, R22 ;  /* 0x0000001600167306 */ /* 0x000e220000200c00 */
[----:B----4-:R-:W-:Y:S01]  /*1560*/  SHF.R.U32.HI R31, RZ, 0x8, R10 ;  /* 0x00000008ff1f7819 */ /* 0x010fe2000001160a */
[----:B------:R-:W-:Y:S01]  /*1570*/  FFMA.FTZ R38, R39, R21, R38 ;  /* 0x0000001527267223 */ /* 0x000fe20000010026 */
[----:B------:R-:W-:Y:S01]  /*1580*/  IADD3 R29, R40, -0x80, RZ ;  /* 0xffffff80281d7810 */ /* 0x000fe20007ffe0ff */
[----:B------:R-:W-:Y:S01]  /*1590*/  HADD2.F32 R40, -RZ, R28.H0_H0 ;  /* 0x2000001cff287230 */ /* 0x000fe20000004100 */
[----:B------:R-:W-:-:S02]  /*15a0*/  LOP3.LUT R31, R31, 0xff, RZ, 0xc0, !PT ;  /* 0x000000ff1f1f7812 */ /* 0x000fc400078ec0ff */
[----:B------:R-:W-:Y:S01]  /*15b0*/  SHF.R.U32.HI R39, RZ, 0x10, R10 ;  /* 0x00000010ff277819 */ /* 0x000fe2000001160a */
[----:B------:R-:W2:Y:S01]  /*15c0*/  I2F.F16 R6, R6 ;  /* 0x0000000600067306 */ /* 0x000ea20000200c00 */
[----:B------:R-:W-:Y:S01]  /*15d0*/  IADD3 R28, R31, -0x80, RZ ;  /* 0xffffff801f1c7810 */ /* 0x000fe20007ffe0ff */
[----:B------:R-:W-:Y:S01]  /*15e0*/  HADD2.F32 R31, -RZ, R24.H0_H0 ;  /* 0x20000018ff1f7230 */ /* 0x000fe20000004100 */
[--C-:B------:R-:W-:Y:S01]  /*15f0*/  SHF.R.U32.HI R24, RZ, 0x8, R11.reuse ;  /* 0x00000008ff187819 */ /* 0x100fe2000001160b */
[----:B------:R-:W-:Y:S01]  /*1600*/  FFMA.FTZ R30, R21, R40, R30 ;  /* 0x00000028151e7223 */ /* 0x000fe2000001001e */
[----:B------:R-:W-:Y:S01]  /*1610*/  LOP3.LUT R39, R39, 0xff, RZ, 0xc0, !PT ;  /* 0x000000ff27277812 */ /* 0x000fe200078ec0ff */
[----:B------:R-:W-:Y:S01]  /*1620*/  HADD2.F32 R40, -RZ, R19.H0_H0 ;  /* 0x20000013ff287230 */ /* 0x000fe20000004100 */
[----:B------:R-:W-:Y:S01]  /*1630*/  LOP3.LUT R24, R24, 0xff, RZ, 0xc0, !PT ;  /* 0x000000ff18187812 */ /* 0x000fe200078ec0ff */
[----:B------:R-:W-:Y:S01]  /*1640*/  FFMA.FTZ R8, R21, R31, R8 ;  /* 0x0000001f15087223 */ /* 0x000fe20000010008 */
[----:B------:R-:W-:Y:S01]  /*1650*/  SHF.R.U32.HI R31, RZ, 0x10, R11 ;  /* 0x00000010ff1f7819 */ /* 0x000fe2000001160b */
[----:B0-----:R-:W-:Y:S01]  /*1660*/  HADD2.F32 R22, -RZ, R22.H0_H0 ;  /* 0x20000016ff167230 */ /* 0x001fe20000004100 */
[----:B------:R-:W-:Y:S01]  /*1670*/  IADD3 R24, R24, -0x80, RZ ;  /* 0xffffff8018187810 */ /* 0x000fe20007ffe0ff */
[----:B------:R-:W0:Y:S01]  /*1680*/  I2F.F16 R28, R28 ;  /* 0x0000001c001c7306 */ /* 0x000e220000200c00 */
[----:B------:R-:W-:Y:S01]  /*1690*/  IADD3 R39, R39, -0x80, RZ ;  /* 0xffffff8027277810 */ /* 0x000fe20007ffe0ff */
[----:B------:R-:W-:Y:S01]  /*16a0*/  HADD2.F32 R25, -RZ, R25.H0_H0 ;  /* 0x20000019ff197230 */ /* 0x000fe20000004100 */
[----:B------:R-:W-:Y:S01]  /*16b0*/  LOP3.LUT R31, R31, 0xff, RZ, 0xc0, !PT ;  /* 0x000000ff1f1f7812 */ /* 0x000fe200078ec0ff */
[----:B------:R-:W-:Y:S01]  /*16c0*/  FFMA.FTZ R22, R21, R22, R20 ;  /* 0x0000001615167223 */ /* 0x000fe20000010014 */
[----:B------:R-:W-:Y:S01]  /*16d0*/  LEA.HI R10, R10, 0xffffff80, RZ, 0x8 ;  /* 0xffffff800a0a7811 */ /* 0x000fe200078f40ff */
[----:B-1----:R-:W-:Y:S01]  /*16e0*/  HADD2.F32 R21, -RZ, R4.H0_H0 ;  /* 0x20000004ff157230 */ /* 0x002fe20000004100 */
[----:B------:R-:W-:Y:S01]  /*16f0*/  LEA.HI R11, R11, 0xffffff80, RZ, 0x8 ;  /* 0xffffff800b0b7811 */ /* 0x000fe200078f40ff */
[----:B------:R-:W1:Y:S03]  /*1700*/  I2F.F16 R16, R24 ;  /* 0x0000001800107306 */ /* 0x000e660000200c00 */
[----:B------:R-:W-:Y:S01]  /*1710*/  FFMA.FTZ R38, R41, R21, R38 ;  /* 0x0000001529267223 */ /* 0x000fe20000010026 */
[----:B--2---:R-:W-:-:S02]  /*1720*/  HADD2.F32 R41, -RZ, R6.H0_H0 ;  /* 0x20000006ff297230 */ /* 0x004fc40000004100 */
[C---:B------:R-:W-:Y:S01]  /*1730*/  FFMA.FTZ R22, R21.reuse, R7, R22 ;  /* 0x0000000715167223 */ /* 0x040fe20000010016 */
[C---:B------:R-:W-:Y:S01]  /*1740*/  FFMA.FTZ R30, R21.reuse, R40, R30 ;  /* 0x00000028151e7223 */ /* 0x040fe2000001001e */
[----:B0-----:R-:W-:Y:S01]  /*1750*/  HADD2.F32 R28, -RZ, R28.H0_H0 ;  /* 0x2000001cff1c7230 */ /* 0x001fe20000004100 */
[----:B------:R-:W0:Y:S01]  /*1760*/  I2F.F16 R9, R9 ;  /* 0x0000000900097306 */ /* 0x000e220000200c00 */
[----:B------:R-:W-:Y:S01]  /*1770*/  FFMA.FTZ R41, R21, R41, R8 ;  /* 0x0000002915297223 */ /* 0x000fe20000010008 */
[----:B-1----:R-:W-:-:S06]  /*1780*/  HADD2.F32 R16, -RZ, R16.H0_H0 ;  /* 0x20000010ff107230 */ /* 0x002fcc0000004100 */
        /* <DEDUP_REMOVED lines=9> */
[----:B--2---:R-:W-:-:S02]  /*1820*/  HADD2.F32 R20, -RZ, R20.H0_H0 ;  /* 0x20000014ff147230 */ /* 0x004fc40000004100 */
[C---:B------:R-:W-:Y:S01]  /*1830*/  FFMA.FTZ R7, R31.reuse, R28, R22 ;  /* 0x0000001c1f077223 */ /* 0x040fe20000010016 */
[C---:B------:R-:W-:Y:S01]  /*1840*/  FFMA.FTZ R41, R31.reuse, R16, R41 ;  /* 0x000000101f297223 */ /* 0x040fe20000010029 */
[----:B------:R-:W-:Y:S02]  /*1850*/  FFMA.FTZ R9, R31, R9, R30 ;  /* 0x000000091f097223 */ /* 0x000fe4000001001e */
[----:B------:R-:W-:Y:S01]  /*1860*/  FFMA.FTZ R7, R4, R20, R7 ;  /* 0x0000001404077223 */ /* 0x000fe20000010007 */
[----:B0-----:R-:W-:Y:S01]  /*1870*/  HADD2.F32 R6, -RZ, R23.H0_H0 ;  /* 0x20000017ff067230 */ /* 0x001fe20000004100 */
[----:B------:R-:W0:Y:S04]  /*1880*/  I2F.F16 R19, R39 ;  /* 0x0000002700137306 */ /* 0x000e280000200c00 */
[----:B------:R-:W-:Y:S01]  /*1890*/  FFMA.FTZ R25, R6, R4, R25 ;  /* 0x0000000406197223 */ /* 0x000fe20000010019 */
[----:B-1----:R-:W-:-:S03]  /*18a0*/  HADD2.F32 R29, -RZ, R29.H0_H0 ;  /* 0x2000001dff1d7230 */ /* 0x002fc60000004100 */
[----:B------:R-:W1:Y:S02]  /*18b0*/  I2F.F16 R10, R10 ;  /* 0x0000000a000a7306 */ /* 0x000e640000200c00 */
[----:B------:R-:W-:Y:S01]  /*18c0*/  FFMA.FTZ R8, R4, R29, R9 ;  /* 0x0000001d04087223 */ /* 0x000fe20000010009 */
[----:B------:R-:W-:Y:S02]  /*18d0*/  HADD2.F32 R9, -RZ, R37.H1_H1 ;  /* 0x30000025ff097230 */ /* 0x000fe40000004100 */
[----:B0-----:R-:W-:-:S03]  /*18e0*/  HADD2.F32 R16, -RZ, R19.H0_H0 ;  /* 0x20000013ff107230 */ /* 0x001fc60000004100 */
[----:B------:R-:W0:Y:S01]  /*18f0*/  I2F.F16 R27, R27 ;  /* 0x0000001b001b7306 */ /* 0x000e220000200c00 */
[----:B------:R-:W-:Y:S02]  /*1900*/  HADD2.F32 R19, -RZ, R36.H1_H1 ;  /* 0x30000024ff137230 */ /* 0x000fe40000004100 */
[----:B------:R-:W-:Y:S01]  /*1910*/  FFMA.FTZ R16, R4, R16, R41 ;  /* 0x0000001004107223 */ /* 0x000fe20000010029 */
[----:B-1----:R-:W-:-:S04]  /*1920*/  HADD2.F32 R10, -RZ, R10.H0_H0 ;  /* 0x2000000aff0a7230 */ /* 0x002fc80000004100 */
[----:B------:R-:W1:Y:S01]  /*1930*/  I2F.F16 R26, R26 ;  /* 0x0000001a001a7306 */ /* 0x000e620000200c00 */
[----:B------:R-:W-:Y:S01]  /*1940*/  FFMA.FTZ R10, R5, R10, R7 ;  /* 0x0000000a050a7223 */ /* 0x000fe20000010007 */
[----:B------:R-:W-:Y:S02]  /*1950*/  HADD2.F32 R7, -RZ, R37.H0_H0 ;  /* 0x20000025ff077230 */ /* 0x000fe40000004100 */
[----:B0-----:R-:W-:-:S04]  /*1960*/  HADD2.F32 R6, -RZ, R27.H0_H0 ;  /* 0x2000001bff067230 */ /* 0x001fc80000004100 */
[----:B------:R-:W0:Y:S01]  /*1970*/  I2F.F16 R11, R11 ;  /* 0x0000000b000b7306 */ /* 0x000e220000200c00 */
        /* <DEDUP_REMOVED lines=18> */
.L_x_4794:
        /* <DEDUP_REMOVED lines=26> */
[----:B------:R-:W-:Y:S02]  /*1c40*/  LEA.HI R28, R5, 0xffffff80, RZ, 0x8 ;  /* 0xffffff80051c7811 */ /* 0x000fe400078f40ff */
[----:B------:R-:W-:Y:S01]  /*1c50*/  IADD3 R29, R4, -0x80, RZ ;  /* 0xffffff80041d7810 */ /* 0x000fe20007ffe0ff */
[----:B------:R-:W1:Y:S01]  /*1c60*/  I2F.F16 R19, R19 ;  /* 0x0000001300137306 */ /* 0x000e620000200c00 */
[----:B------:R-:W-:Y:S01]  /*1c70*/  SHF.R.U32.HI R5, RZ, 0x10, R5 ;  /* 0x00000010ff057819 */ /* 0x000fe20000011605 */
[----:B---3--:R-:W-:Y:S01]  /*1c80*/  HADD2.F32 R39, -RZ, R39.H0_H0 ;  /* 0x20000027ff277230 */ /* 0x008fe20000004100 */
[----:B------:R-:W-:-:S02]  /*1c90*/  LOP3.LUT R4, R38, 0xff, RZ, 0xc0, !PT ;  /* 0x000000ff26047812 */ /* 0x000fc400078ec0ff */
[----:B------:R-:W-:Y:S02]  /*1ca0*/  LOP3.LUT R38, R5, 0xff, RZ, 0xc0, !PT ;  /* 0x000000ff05267812 */ /* 0x000fe400078ec0ff */
[----:B------:R-:W-:Y:S01]  /*1cb0*/  SHF.R.U32.HI R41, RZ, 0x8, R6 ;  /* 0x00000008ff297819 */ /* 0x000fe20000011606 */
        /* <DEDUP_REMOVED lines=20> */
[----:B-1----:R-:W-:Y:S01]  /*1e00*/  IADD3 R40, R4, -0x80, RZ ;  /* 0xffffff8004287810 */ /* 0x002fe20007ffe0ff */
[----:B0-----:R-:W-:-:S05]  /*1e10*/  HADD2.F32 R4, -RZ, R14.H0_H0 ;  /* 0x2000000eff047230 */ /* 0x001fca0000004100 */
        /* <DEDUP_REMOVED lines=64> */
[----:B------:R-:W-:-:S02]  /*2220*/  SHF.R.U32.HI R24, RZ, 0x8, R10 ;  /* 0x00000008ff187819 */ /* 0x000fc4000001160a */
[----:B------:R-:W-:Y:S01]  /*2230*/  LOP3.LUT R40, R40, 0xff, RZ, 0xc0, !PT ;  /* 0x000000ff28287812 */ /* 0x000fe200078ec0ff */
[----:B------:R-:W-:Y:S01]  /*2240*/  FFMA.FTZ R25, R30, R38, R25 ;  /* 0x000000261e197223 */ /* 0x000fe20000010019 */
[----:B------:R-:W-:Y:S02]  /*2250*/  IADD3 R16, R39, -0x80, RZ ;  /* 0xffffff8027107810 */ /* 0x000fe40007ffe0ff */
[----:B------:R-:W-:Y:S01]  /*2260*/  SHF.R.U32.HI R39, RZ, 0x10, R10 ;  /* 0x00000010ff277819 */ /* 0x000fe2000001160a */
[----:B------:R-:W2:Y:S01]  /*2270*/  I2F.F16 R26, R26 ;  /* 0x0000001a001a7306 */ /* 0x000ea20000200c00 */
[----:B------:R-:W-:Y:S02]  /*2280*/  LOP3.LUT R30, R24, 0xff, RZ, 0xc0, !PT ;  /* 0x000000ff181e7812 */ /* 0x000fe400078ec0ff */
[----:B------:R-:W-:Y:S02]  /*2290*/  IADD3 R28, R40, -0x80, RZ ;  /* 0xffffff80281c7810 */ /* 0x000fe40007ffe0ff */
[----:B------:R-:W-:-:S02]  /*22a0*/  SHF.R.U32.HI R40, RZ, 0x8, R11 ;  /* 0x00000008ff287819 */ /* 0x000fc4000001160b */
[----:B------:R-:W-:Y:S01]  /*22b0*/  LOP3.LUT R39, R39, 0xff, RZ, 0xc0, !PT ;  /* 0x000000ff27277812 */ /* 0x000fe200078ec0ff */
[----:B------:R-:W4:Y:S01]  /*22c0*/  I2F.F16 R9, R9 ;  /* 0x0000000900097306 */ /* 0x000f220000200c00 */
[----:B0-----:R-:W-:Y:S01]  /*22d0*/  HADD2.F32 R24, -RZ, R4.H0_H0 ;  /* 0x20000004ff187230 */ /* 0x001fe20000004100 */
[----:B------:R-:W-:Y:S02]  /*22e0*/  IADD3 R38, R30, -0x80, RZ ;  /* 0xffffff801e267810 */ /* 0x000fe40007ffe0ff */
[----:B------:R-:W-:Y:S02]  /*22f0*/  LOP3.LUT R40, R40, 0xff, RZ, 0xc0, !PT ;  /* 0x000000ff28287812 */ /* 0x000fe400078ec0ff */
[----:B------:R-:W-:Y:S01]  /*2300*/  FFMA.FTZ R30, R41, R24, R8 ;  /* 0x00000018291e7223 */ /* 0x000fe20000010008 */
[----:B------:R-:W-:Y:S01]  /*2310*/  IADD3 R8, R39, -0x80, RZ ;  /* 0xffffff8027087810 */ /* 0x000fe20007ffe0ff */
[----:B---3--:R-:W-:Y:S01]  /*2320*/  HADD2.F32 R41, -RZ, R14.H0_H0 ;  /* 0x2000000eff297230 */ /* 0x008fe20000004100 */
[----:B------:R-:W-:Y:S01]  /*2330*/  SHF.R.U32.HI R39, RZ, 0x10, R11 ;  /* 0x00000010ff277819 */ /* 0x000fe2000001160b */
[----:B------:R0:W3:Y:S01]  /*2340*/  I2F.F16 R7, R38 ;  /* 0x0000002600077306 */ /* 0x0000e20000200c00 */
[----:B------:R-:W-:-:S02]  /*2350*/  IADD3 R40, R40, -0x80, RZ ;  /* 0xffffff8028287810 */ /* 0x000fc40007ffe0ff */
        /* <DEDUP_REMOVED lines=8> */
[----:B--2---:R-:W-:Y:S02]  /*23e0*/  HADD2.F32 R15, -RZ, R26.H0_H0 ;  /* 0x2000001aff0f7230 */ /* 0x004fe40000004100 */
[----:B------:R-:W-:Y:S01]  /*23f0*/  FFMA.FTZ R25, R24, R41, R25 ;  /* 0x0000002918197223 */ /* 0x000fe20000010019 */
[----:B----4-:R-:W-:-:S02]  /*2400*/  HADD2.F32 R26, -RZ, R9.H0_H0 ;  /* 0x20000009ff1a7230 */ /* 0x010fc40000004100 */
[----:B------:R-:W-:Y:S01]  /*2410*/  FFMA.FTZ R19, R24, R38, R19 ;  /* 0x0000002618137223 */ /* 0x000fe20000010013 */
[----:B------:R-:W-:Y:S01]  /*2420*/  HADD2.F32 R38, -RZ, R4.H1_H1 ;  /* 0x30000004ff267230 */ /* 0x000fe20000004100 */
[----:B------:R-:W0:Y:S01]  /*2430*/  I2F.F16 R28, R28 ;  /* 0x0000001c001c7306 */ /* 0x000e220000200c00 */
[----:B---3--:R-:W-:Y:S02]  /*2440*/  HADD2.F32 R7, -RZ, R7.H0_H0 ;  /* 0x20000007ff077230 */ /* 0x008fe40000004100 */
[--C-:B------:R-:W-:Y:S02]  /*2450*/  HADD2.F32 R4, -RZ, R5.reuse.H0_H0 ;  /* 0x20000005ff047230 */ /* 0x100fe40000004100 */
[----:B------:R-:W-:Y:S01]  /*2460*/  FFMA.FTZ R9, R15, R38, R30 ;  /* 0x000000260f097223 */ /* 0x000fe2000001001e */
[C---:B------:R-:W-:Y:S01]  /*2470*/  FFMA.FTZ R31, R38.reuse, R26, R31 ;  /* 0x0000001a261f7223 */ /* 0x040fe2000001001f */
[----:B------:R-:W-:Y:S02]  /*2480*/  HADD2.F32 R5, -RZ, R5.H1_H1 ;  /* 0x30000005ff057230 */ /* 0x000fe40000004100 */
[----:B------:R-:W-:Y:S01]  /*2490*/  FFMA.FTZ R7, R38, R7, R19 ;  /* 0x0000000726077223 */ /* 0x000fe20000010013 */
[----:B------:R-:W2:Y:S01]  /*24a0*/  I2F.F16 R16, R16 ;  /* 0x0000001000107306 */ /* 0x000ea20000200c00 */
[----:B-1----:R-:W-:-:S02]  /*24b0*/  HADD2.F32 R14, -RZ, R14.H0_H0 ;  /* 0x2000000eff0e7230 */ /* 0x002fc40000004100 */
        /* <DEDUP_REMOVED lines=38> */
.L_x_4795:
        /* <DEDUP_REMOVED lines=10> */
[----:B------:R-:W-:Y:S02]  /*27c0*/  IADD3 R16, R16, -0x80, RZ ;  /* 0xffffff8010107810 */ /* 0x000fe40007ffe0ff */
[----:B------:R-:W-:Y:S01]  /*27d0*/  IADD3 R27, R19, -0x80, RZ ;  /* 0xffffff80131b7810 */ /* 0x000fe20007ffe0ff */
[----:B------:R-:W1:Y:S01]  /*27e0*/  I2F.F16 R43, R43 ;  /* 0x0000002b002b7306 */ /* 0x000e620000200c00 */
[----:B------:R-:W-:-:S02]  /*27f0*/  LOP3.LUT R30, R11, 0xff, RZ, 0xc0, !PT ;  /* 0x000000ff0b1e7812 */ /* 0x000fc400078ec0ff */
[----:B------:R-:W-:Y:S02]  /*2800*/  SHF.R.U32.HI R19, RZ, 0x8, R8 ;  /* 0x00000008ff137819 */ /* 0x000fe40000011608 */
[----:B------:R-:W-:Y:S02]  /*2810*/  IADD3 R38, R30, -0x80, RZ ;  /* 0xffffff801e267810 */ /* 0x000fe40007ffe0ff */
[----:B------:R-:W-:Y:S01]  /*2820*/  LOP3.LUT R30, R19, 0xff, RZ, 0xc0, !PT ;  /* 0x000000ff131e7812 */ /* 0x000fe200078ec0ff */
[----:B------:R3:W4:Y:S01]  /*2830*/  I2F.F16 R29, R16 ;  /* 0x00000010001d7306 */ /* 0x0007220000200c00 */
[----:B------:R-:W-:Y:S02]  /*2840*/  SHF.R.U32.HI R39, RZ, 0x8, R10 ;  /* 0x00000008ff277819 */ /* 0x000fe4000001160a */
[----:B------:R-:W-:Y:S02]  /*2850*/  IADD3 R31, R30, -0x80, RZ ;  /* 0xffffff801e1f7810 */ /* 0x000fe40007ffe0ff */
        /* <DEDUP_REMOVED lines=14> */
[----:B------:R-:W-:Y:S01]  /*2940*/  LEA.HI R26, R9, 0xffffff80, RZ, 0x8 ;  /* 0xffffff80091a7811 */ /* 0x000fe200078f40ff */
[----:B------:R-:W-:Y:S01]  /*2950*/  HADD2.F32 R40, -RZ, R20.H1_H1 ;  /* 0x30000014ff287230 */ /* 0x000fe20000004100 */
[----:B------:R-:W-:Y:S02]  /*2960*/  SHF.R.U32.HI R9, RZ, 0x10, R9 ;  /* 0x00000010ff097819 */ /* 0x000fe40000011609 */
[----:B------:R-:W-:Y:S01]  /*2970*/  FFMA.FTZ R41, R29, R16, RZ ;  /* 0x000000101d297223 */ /* 0x000fe200000100ff */
[C---:B------:R-:W-:Y:S01]  /*2980*/  FFMA.FTZ R29, R16.reuse, R43, RZ ;  /* 0x0000002b101d7223 */ /* 0x040fe200000100ff */
[----:B------:R-:W0:Y:S01]  /*2990*/  I2F.F16 R39, R39 ;  /* 0x0000002700277306 */ /* 0x000e220000200c00 */
[----:B------:R-:W-:Y:S01]  /*29a0*/  FFMA.FTZ R27, R16, R27, RZ ;  /* 0x0000001b101b7223 */ /* 0x000fe200000100ff */
[----:B---3--:R-:W-:Y:S01]  /*29b0*/  HADD2.F32 R19, -RZ, R19.H0_H0 ;  /* 0x20000013ff137230 */ /* 0x008fe20000004100 */
[----:B------:R-:W-:-:S02]  /*29c0*/  LOP3.LUT R8, R8, 0xff, RZ, 0xc0, !PT ;  /* 0x000000ff08087812 */ /* 0x000fc400078ec0ff */
[----:B------:R-:W-:Y:S01]  /*29d0*/  LOP3.LUT R9, R9, 0xff, RZ, 0xc0, !PT ;  /* 0x000000ff09097812 */ /* 0x000fe200078ec0ff */
[----:B-1----:R-:W-:Y:S02]  /*29e0*/  HADD2.F32 R30, -RZ, R30.H0_H0 ;  /* 0x2000001eff1e7230 */ /* 0x002fe40000004100 */
[----:B------:R-:W1:Y:S01]  /*29f0*/  I2F.F16 R31, R31 ;  /* 0x0000001f001f7306 */ /* 0x000e620000200c00 */
[----:B------:R-:W-:Y:S01]  /*2a00*/  FFMA.FTZ R38, R16, R19, RZ ;  /* 0x0000001310267223 */ /* 0x000fe200000100ff */
[----:B------:R-:W-:Y:S01]  /*2a10*/  LEA.HI R16, R10, 0xffffff80, RZ, 0x8 ;  /* 0xffffff800a107811 */ /* 0x000fe200078f40ff */
[C---:B------:R-:W-:Y:S01]  /*2a20*/  FFMA.FTZ R29, R40.reuse, R30, R29 ;  /* 0x0000001e281d7223 */ /* 0x040fe2000001001d */
[----:B------:R-:W-:Y:S01]  /*2a30*/  LEA.HI R19, R11, 0xffffff80, RZ, 0x8 ;  /* 0xffffff800b137811 */ /* 0x000fe200078f40ff */
[----:B0-----:R-:W-:Y:S01]  /*2a40*/  HADD2.F32 R30, -RZ, R39.H0_H0 ;  /* 0x20000027ff1e7230 */ /* 0x001fe20000004100 */
[----:B------:R-:W-:Y:S02]  /*2a50*/  SHF.R.U32.HI R10, RZ, 0x10, R10 ;  /* 0x00000010ff0a7819 */ /* 0x000fe4000001160a */
[----:B------:R-:W0:Y:S02]  /*2a60*/  I2F.F16 R28, R28 ;  /* 0x0000001c001c7306 */ /* 0x000e240000200c00 */
[----:B------:R-:W-:Y:S01]  /*2a70*/  FFMA.FTZ R27, R40, R30, R27 ;  /* 0x0000001e281b7223 */ /* 0x000fe2000001001b */
[----:B------:R-:W-:Y:S01]  /*2a80*/  SHF.R.U32.HI R30, RZ, 0x8, R11 ;  /* 0x00000008ff1e7819 */ /* 0x000fe2000001160b */
[----:B-1----:R-:W-:Y:S01]  /*2a90*/  HADD2.F32 R20, -RZ, R31.H0_H0 ;  /* 0x2000001fff147230 */ /* 0x002fe20000004100 */
[----:B------:R-:W-:-:S03]  /*2aa0*/  IADD3 R31, R8, -0x80, RZ ;  /* 0xffffff80081f7810 */ /* 0x000fc60007ffe0ff */
[----:B------:R-:W-:Y:S01]  /*2ab0*/  I2F.F16 R26, R26 ;  /* 0x0000001a001a7306 */ /* 0x000fe20000200c00 */
[----:B------:R-:W-:Y:S02]  /*2ac0*/  LOP3.LUT R30, R30, 0xff, RZ, 0xc0, !PT ;  /* 0x000000ff1e1e7812 */ /* 0x000fe400078ec0ff */
[----:B------:R-:W-:Y:S01]  /*2ad0*/  SHF.R.U32.HI R11, RZ, 0x10, R11 ;  /* 0x00000010ff0b7819 */ /* 0x000fe2000001160b */
[----:B------:R-:W-:Y:S01]  /*2ae0*/  FFMA.FTZ R41, R20, R40, R41 ;  /* 0x0000002814297223 */ /* 0x000fe20000010029 */
[----:B------:R-:W-:Y:S02]  /*2af0*/  IADD3 R8, R30, -0x80, RZ ;  /* 0xffffff801e087810 */ /* 0x000fe40007ffe0ff */
[----:B------:R-:W-:Y:S01]  /*2b00*/  IADD3 R30, R9, -0x80, RZ ;  /* 0xffffff80091e7810 */ /* 0x000fe20007ffe0ff */
[----:B------:R-:W-:Y:S01]  /*2b10*/  I2F.F16 R31, R31 ;  /* 0x0000001f001f7306 */ /* 0x000fe20000200c00 */
[----:B------:R-:W-:Y:S01]  /*2b20*/  LOP3.LUT R10, R10, 0xff, RZ, 0xc0, !PT ;  /* 0x000000ff0a0a7812 */ /* 0x000fe200078ec0ff */
[----:B0-----:R-:W-:Y:S01]  /*2b30*/  HADD2.F32 R42, -RZ, R28.H0_H0 ;  /* 0x2000001cff2a7230 */ /* 0x001fe20000004100 */
[----:B------:R-:W-:-:S02]  /*2b40*/  LOP3.LUT R11, R11, 0xff, RZ, 0xc0, !PT ;  /* 0x000000ff0b0b7812 */ /* 0x000fc400078ec0ff */
[----:B------:R-:W-:Y:S02]  /*2b50*/  IADD3 R9, R10, -0x80, RZ ;  /* 0xffffff800a097810 */ /* 0x000fe40007ffe0ff */
[----:B------:R-:W-:Y:S01]  /*2b60*/  IADD3 R39, R11, -0x80, RZ ;  /* 0xffffff800b277810 */ /* 0x000fe20007ffe0ff */
[----:B------:R-:W0:Y:S08]  /*2b70*/  I2F.F16 R8, R8 ;  /* 0x0000000800087306 */ /* 0x000e300000200c00 */
[----:B------:R-:W1:Y:S01]  /*2b80*/  I2F.F16 R30, R30 ;  /* 0x0000001e001e7306 */ /* 0x000e620000200c00 */
[----:B0-----:R-:W-:-:S07]  /*2b90*/  HADD2.F32 R43, -RZ, R8.H0_H0 ;  /* 0x20000008ff2b7230 */ /* 0x001fce0000004100 */
[----:B------:R-:W0:Y:S01]  /*2ba0*/  I2F.F16 R9, R9 ;  /* 0x0000000900097306 */ /* 0x000e220000200c00 */
[----:B------:R-:W-:Y:S02]  /*2bb0*/  HADD2.F32 R8, -RZ, R21.H0_H0 ;  /* 0x20000015ff087230 */ /* 0x000fe40000004100 */
[----:B------:R-:W-:Y:S01]  /*2bc0*/  FFMA.FTZ R38, R40, R43, R38 ;  /* 0x0000002b28267223 */ /* 0x000fe20000010026 */
[----:B------:R-:W-:Y:S02]  /*2bd0*/  HADD2.F32 R40, -RZ, R31.H0_H0 ;  /* 0x2000001fff287230 */ /* 0x000fe40000004100 */
[----:B-1----:R-:W-:Y:S02]  /*2be0*/  HADD2.F32 R30, -RZ, R30.H0_H0 ;  /* 0x2000001eff1e7230 */ /* 0x002fe40000004100 */
[----:B------:R-:W1:Y:S01]  /*2bf0*/  I2F.F16 R39, R39 ;  /* 0x0000002700277306 */ /* 0x000e620000200c00 */
[----:B------:R-:W-:Y:S02]  /*2c00*/  FFMA.FTZ R41, R40, R8, R41 ;  /* 0x0000000828297223 */ /* 0x000fe40000010029 */
[----:B------:R-:W-:Y:S01]  /*2c10*/  FFMA.FTZ R31, R8, R30, R29 ;  /* 0x0000001e081f7223 */ /* 0x000fe2000001001d */
[----:B------:R-:W-:-:S02]  /*2c20*/  HADD2.F32 R30, -RZ, R21.H1_H1 ;  /* 0x30000015ff1e7230 */ /* 0x000fc40000004100 */
[----:B0-----:R-:W-:Y:S02]  /*2c30*/  HADD2.F32 R29, -RZ, R9.H0_H0 ;  /* 0x20000009ff1d7230 */ /* 0x001fe40000004100 */
[----:B------:R-:W0:Y:S03]  /*2c40*/  I2F.F16 R16, R16 ;  /* 0x0000001000107306 */ /* 0x000e260000200c00 */
[----:B------:R-:W-:Y:S01]  /*2c50*/  FFMA.FTZ R27, R8, R29, R27 ;  /* 0x0000001d081b7223 */ /* 0x000fe2000001001b */
[----:B------:R-:W-:Y:S01]  /*2c60*/  FFMA.FTZ R29, R42, R30, R41 ;  /* 0x0000001e2a1d7223 */ /* 0x000fe20000010029 */
[----:B-1----:R-:W-:-:S03]  /*2c70*/  HADD2.F32 R39, -RZ, R39.H0_H0 ;  /* 0x20000027ff277230 */ /* 0x002fc60000004100 */
[----:B------:R-:W-:Y:S02]  /*2c80*/  I2F.F16 R19, R19 ;  /* 0x0000001300137306 */ /* 0x000fe40000200c00 */
[----:B------:R-:W-:Y:S01]  /*2c90*/  FFMA.FTZ R21, R8, R39, R38 ;  /* 0x0000002708157223 */ /* 0x000fe20000010026 */
[----:B--2---:R-:W-:Y:S02]  /*2ca0*/  LOP3.LUT R9, R13, 0xff, RZ, 0xc0, !PT ;  /* 0x000000ff0d097812 */ /* 0x004fe400078ec0ff */
[----:B------:R-:W-:Y:S02]  /*2cb0*/  LOP3.LUT R38, R14, 0xff, RZ, 0xc0, !PT ;  /* 0x000000ff0e267812 */ /* 0x000fe400078ec0ff */
[----:B------:R-:W-:Y:S02]  /*2cc0*/  IADD3 R40, R9, -0x80, RZ ;  /* 0xffffff8009287810 */ /* 0x000fe40007ffe0ff */
[----:B------:R-:W1:Y:S01]  /*2cd0*/  LDS.64 R8, [UR4+0x28] ;  /* 0x00002804ff087984 */ /* 0x000e620008000a00 */
[----:B------:R-:W-:Y:S01]  /*2ce0*/  LOP3.LUT R11, R12, 0xff, RZ, 0xc0, !PT ;  /* 0x000000ff0c0b7812 */ /* 0x000fe200078ec0ff */
[----:B------:R0:W2:Y:S01]  /*2cf0*/  I2F.F16 R28, R40 ;  /* 0x00000028001c7306 */ /* 0x0000a20000200c00 */
[----:B------:R-:W-:Y:S01]  /*2d00*/  IADD3 R41, R38, -0x80, RZ ;  /* 0xffffff8026297810 */ /* 0x000fe20007ffe0ff */
[----:B------:R-:W-:Y:S01]  /*2d10*/  HADD2.F32 R38, -RZ, R26.H0_H0 ;  /* 0x2000001aff267230 */ /* 0x000fe20000004100 */
[----:B------:R-:W-:-:S02]  /*2d20*/  IADD3 R11, R11, -0x80, RZ ;  /* 0xffffff800b0b7810 */ /* 0x000fc40007ffe0ff */
[----:B------:R-:W-:Y:S02]  /*2d30*/  LOP3.LUT R39, R15, 0xff, RZ, 0xc0, !PT ;  /* 0x000000ff0f277812 */ /* 0x000fe400078ec0ff */
[----:B------:R-:W-:Y:S01]  /*2d40*/  FFMA.FTZ R31, R30, R38, R31 ;  /* 0x000000261e1f7223 */ /* 0x000fe2000001001f */
[--C-:B------:R-:W-:Y:S01]  /*2d50*/  SHF.R.U32.HI R38, RZ, 0x8, R12.reuse ;  /* 0x00000008ff267819 */ /* 0x100fe2000001160c */
[----:B------:R-:W3:Y:S01]  /*2d60*/  I2F.F16 R11, R11 ;  /* 0x0000000b000b7306 */ /* 0x000ee20000200c00 */
[----:B------:R-:W-:Y:S01]  /*2d70*/  IADD3 R42, R39, -0x80, RZ ;  /* 0xffffff80272a7810 */ /* 0x000fe20007ffe0ff */
[----:B0-----:R-:W-:Y:S01]  /*2d80*/  HADD2.F32 R40, -RZ, R16.H0_H0 ;  /* 0x20000010ff287230 */ /* 0x001fe20000004100 */
[----:B------:R-:W-:Y:S02]  /*2d90*/  LOP3.LUT R39, R38, 0xff, RZ, 0xc0, !PT ;  /* 0x000000ff26277812 */ /* 0x000fe400078ec0ff */
[----:B------:R-:W-:Y:S01]  /*2da0*/  LEA.HI R20, R12, 0xffffff80, RZ, 0x8 ;  /* 0xffffff800c147811 */ /* 0x000fe200078f40ff */
[----:B--2---:R-:W-:Y:S01]  /*2db0*/  HADD2.F32 R28, -RZ, R28.H0_H0 ;  /* 0x2000001cff1c7230 */ /* 0x004fe20000004100 */
[----:B------:R-:W-:Y:S01]  /*2dc0*/  SHF.R.U32.HI R16, RZ, 0x10, R12 ;  /* 0x00000010ff107819 */ /* 0x000fe2000001160c */
[----:B------:R-:W0:Y:S01]  /*2dd0*/  I2F.F16 R26, R41 ;  /* 0x00000029001a7306 */ /* 0x000e220000200c00 */
[----:B------:R-:W-:Y:S01]  /*2de0*/  IADD3 R12, R39, -0x80, RZ ;  /* 0xffffff80270c7810 */ /* 0x000fe20007ffe0ff */
[----:B------:R-:W-:Y:S01]  /*2df0*/  HADD2.F32 R39, -RZ, R19.H0_H0 ;  /* 0x20000013ff277230 */ /* 0x000fe20000004100 */
[----:B------:R-:W-:Y:S01]  /*2e00*/  SHF.R.U32.HI R19, RZ, 0x8, R13 ;  /* 0x00000008ff137819 */ /* 0x000fe2000001160d */
[----:B------:R-:W-:Y:S01]  /*2e10*/  FFMA.FTZ R27, R30, R40, R27 ;  /* 0x000000281e1b7223 */ /* 0x000fe2000001001b */
[----:B------:R-:W-:-:S02]  /*2e20*/  LEA.HI R10, R13, 0xffffff80, RZ, 0x8 ;  /* 0xffffff800d0a7811 */ /* 0x000fc400078f40ff */
[----:B------:R-:W-:Y:S01]  /*2e30*/  FFMA.FTZ R21, R30, R39, R21 ;  /* 0x000000271e157223 */ /* 0x000fe20000010015 */
[----:B------:R-:W-:Y:S01]  /*2e40*/  LOP3.LUT R19, R19, 0xff, RZ, 0xc0, !PT ;  /* 0x000000ff13137812 */ /* 0x000fe200078ec0ff */
[----:B---3--:R-:W-:Y:S01]  /*2e50*/  HADD2.F32 R40, -RZ, R11.H0_H0 ;  /* 0x2000000bff287230 */ /* 0x008fe20000004100 */
[----:B------:R-:W-:Y:S01]  /*2e60*/  SHF.R.U32.HI R39, RZ, 0x10, R13 ;  /* 0x00000010ff277819 */ /* 0x000fe2000001160d */
[----:B------:R-:W2:Y:S01]  /*2e70*/  I2F.F16 R38, R42 ;  /* 0x0000002a00267306 */ /* 0x000ea20000200c00 */
[----:B------:R-:W-:Y:S02]  /*2e80*/  IADD3 R13, R19, -0x80, RZ ;  /* 0xffffff80130d7810 */ /* 0x000fe40007ffe0ff */
[----:B------:R-:W-:Y:S02]  /*2e90*/  SHF.R.U32.HI R19, RZ, 0x8, R14 ;  /* 0x00000008ff137819 */ /* 0x000fe4000001160e */
[----:B------:R-:W-:Y:S02]  /*2ea0*/  LOP3.LUT R39, R39, 0xff, RZ, 0xc0, !PT ;  /* 0x000000ff27277812 */ /* 0x000fe400078ec0ff */
[----:B------:R-:W-:Y:S01]  /*2eb0*/  LOP3.LUT R19, R19, 0xff, RZ, 0xc0, !PT ;  /* 0x000000ff13137812 */ /* 0x000fe200078ec0ff */
[----:B------:R-:W-:Y:S01]  /*2ec0*/  I2F.F16 R13, R13 ;  /* 0x0000000d000d7306 */ /* 0x000fe20000200c00 */
[----:B------:R-:W-:Y:S01]  /*2ed0*/  LOP3.LUT R16, R16, 0xff, RZ, 0xc0, !PT ;  /* 0x000000ff10107812 */ /* 0x000fe200078ec0ff */
[--C-:B-1----:R-:W-:Y:S01]  /*2ee0*/  HADD2.F32 R30, -RZ, R8.reuse.H0_H0 ;  /* 0x20000008ff1e7230 */ /* 0x102fe20000004100 */
[----:B------:R-:W-:Y:S01]  /*2ef0*/  IADD3 R11, R39, -0x80, RZ ;  /* 0xffffff80270b7810 */ /* 0x000fe20007ffe0ff */
[----:B------:R-:W-:Y:S01]  /*2f00*/  HADD2.F32 R8, -RZ, R8.H1_H1 ;  /* 0x30000008ff087230 */ /* 0x000fe20000004100 */
[----:B------:R-:W-:-:S02]  /*2f10*/  IADD3 R19, R19, -0x80, RZ ;  /* 0xffffff8013137810 */ /* 0x000fc40007ffe0ff */
[----:B------:R-:W-:Y:S01]  /*2f20*/  FFMA.FTZ R31, R30, R28, R31 ;  /* 0x0000001c1e1f7223 */ /* 0x000fe2000001001f */
[----:B------:R-:W-:Y:S01]  /*2f30*/  SHF.R.U32.HI R28, RZ, 0x8, R15 ;  /* 0x00000008ff1c7819 */ /* 0x000fe2000001160f */
[----:B------:R-:W-:Y:S01]  /*2f40*/  FFMA.FTZ R29, R40, R30, R29 ;  /* 0x0000001e281d7223 */ /* 0x000fe2000001001d */
[----:B0-----:R-:W-:Y:S01]  /*2f50*/  HADD2.F32 R40, -RZ, R26.H0_H0 ;  /* 0x2000001aff287230 */ /* 0x001fe20000004100 */
[----:B------:R-:W-:Y:S01]  /*2f60*/  SHF.R.U32.HI R39, RZ, 0x10, R14 ;  /* 0x00000010ff277819 */ /* 0x000fe2000001160e */
[----:B------:R-:W0:Y:S01]  /*2f70*/  I2F.F16 R12, R12 ;  /* 0x0000000c000c7306 */ /* 0x000e220000200c00 */
[----:B------:R-:W-:Y:S01]  /*2f80*/  LOP3.LUT R28, R28, 0xff, RZ, 0xc0, !PT ;  /* 0x000000ff1c1c7812 */ /* 0x000fe200078ec0ff */
[----:B--2---:R-:W-:Y:S02]  /*2f90*/  HADD2.F32 R38, -RZ, R38.H0_H0 ;  /* 0x20000026ff267230 */ /* 0x004fe40000004100 */
[----:B------:R-:W-:Y:S01]  /*2fa0*/  FFMA.FTZ R27, R30, R40, R27 ;  /* 0x000000281e1b7223 */ /* 0x000fe2000001001b */
[----:B------:R-:W-:-:S02]  /*2fb0*/  SHF.R.U32.HI R40, RZ, 0x10, R15 ;  /* 0x00000010ff287819 */ /* 0x000fc4000001160f */
[----:B------:R-:W-:Y:S01]  /*2fc0*/  IADD3 R28, R28, -0x80, RZ ;  /* 0xffffff801c1c7810 */ /* 0x000fe20007ffe0ff */
[----:B------:R-:W-:Y:S01]  /*2fd0*/  FFMA.FTZ R21, R30, R38, R21 ;  /* 0x000000261e157223 */ /* 0x000fe20000010015 */
[----:B------:R-:W-:Y:S01]  /*2fe0*/  IADD3 R16, R16, -0x80, RZ ;  /* 0xffffff8010107810 */ /* 0x000fe20007ffe0ff */
[----:B------:R-:W1:Y:S01]  /*2ff0*/  I2F.F16 R19, R19 ;  /* 0x0000001300137306 */ /* 0x000e620000200c00 */
[----:B------:R-:W-:Y:S02]  /*3000*/  LOP3.LUT R39, R39, 0xff, RZ, 0xc0, !PT ;  /* 0x000000ff27277812 */ /* 0x000fe400078ec0ff */
[----:B------:R-:W-:Y:S02]  /*3010*/  LOP3.LUT R40, R40, 0xff, RZ, 0xc0, !PT ;  /* 0x000000ff28287812 */ /* 0x000fe400078ec0ff */
[----:B------:R-:W-:Y:S01]  /*3020*/  IADD3 R39, R39, -0x80, RZ ;  /* 0xffffff8027277810 */ /* 0x000fe20007ffe0ff */
[----:B0-----:R-:W-:Y:S01]  /*3030*/  HADD2.F32 R38, -RZ, R12.H0_H0 ;  /* 0x2000000cff267230 */ /* 0x001fe20000004100 */
[----:B------:R-:W-:Y:S01]  /*3040*/  IADD3 R40, R40, -0x80, RZ ;  /* 0xffffff8028287810 */ /* 0x000fe20007ffe0ff */
[----:B------:R-:W0:Y:S01]  /*3050*/  I2F.F16 R28, R28 ;  /* 0x0000001c001c7306 */ /* 0x000e220000200c00 */
[----:B------:R-:W-:Y:S01]  /*3060*/  LEA.HI R15, R15, 0xffffff80, RZ, 0x8 ;  /* 0xffffff800f0f7811 */ /* 0x000fe200078f40ff */
[--C-:B------:R-:W-:Y:S01]  /*3070*/  HADD2.F32 R12, -RZ, R9.reuse.H0_H0 ;  /* 0x20000009ff0c7230 */ /* 0x100fe20000004100 */
[----:B------:R-:W-:Y:S01]  /*3080*/  LEA.HI R14, R14, 0xffffff80, RZ, 0x8 ;  /* 0xffffff800e0e7811 */ /* 0x000fe200078f40ff */
[----:B------:R-:W-:-:S02]  /*3090*/  HADD2.F32 R9, -RZ, R9.H1_H1 ;  /* 0x30000009ff097230 */ /* 0x000fc40000004100 */
[----:B------:R-:W-:Y:S01]  /*30a0*/  FFMA.FTZ R29, R38, R8, R29 ;  /* 0x00000008261d7223 */ /* 0x000fe2000001001d */
[----:B-1----:R-:W-:Y:S01]  /*30b0*/  HADD2.F32 R19, -RZ, R19.H0_H0 ;  /* 0x20000013ff137230 */ /* 0x002fe20000004100 */
[----:B------:R-:W1:Y:S04]  /*30c0*/  I2F.F16 R11, R11 ;  /* 0x0000000b000b7306 */ /* 0x000e680000200c00 */
[C---:B------:R-:W-:Y:S01]  /*30d0*/  FFMA.FTZ R27, R8.reuse, R19, R27 ;  /* 0x00000013081b7223 */ /* 0x040fe2000001001b */
[----:B------:R-:W-:Y:S02]  /*30e0*/  HADD2.F32 R19, -RZ, R36.H1_H1 ;  /* 0x30000024ff137230 */ /* 0x000fe40000004100 */
[----:B0-----:R-:W-:Y:S01]  /*30f0*/  HADD2.F32 R28, -RZ, R28.H0_H0 ;  /* 0x2000001cff1c7230 */ /* 0x001fe20000004100 */
[----:B------:R-:W0:Y:S04]  /*3100*/  I2F.F16 R16, R16 ;  /* 0x0000001000107306 */ /* 0x000e280000200c00 */
[----:B------:R-:W-:Y:S01]  /*3110*/  FFMA.FTZ R21, R8, R28, R21 ;  /* 0x0000001c08157223 */ /* 0x000fe20000010015 */
[----:B-1----:R-:W-:-:S03]  /*3120*/  HADD2.F32 R11, -RZ, R11.H0_H0 ;  /* 0x2000000bff0b7230 */ /* 0x002fc60000004100 */
        /* <DEDUP_REMOVED lines=9> */
[----:B------:R-:W0:Y:S02]  /*31c0*/  I2F.F16 R20, R20 ;  /* 0x0000001400147306 */ /* 0x000e240000200c00 */
[C---:B------:R-:W-:Y:S01]  /*31d0*/  FFMA.FTZ R8, R12.reuse, R11, R31 ;  /* 0x0000000b0c087223 */ /* 0x040fe2000001001f */
[----:B------:R-:W-:Y:S02]  /*31e0*/  HADD2.F32 R11, -RZ, R37.H0_H0 ;  /* 0x20000025ff0b7230 */ /* 0x000fe40000004100 */
[C---:B------:R-:W-:Y:S01]  /*31f0*/  FFMA.FTZ R27, R12.reuse, R26, R27 ;  /* 0x0000001a0c1b7223 */ /* 0x040fe2000001001b */
[----:B------:R-:W-:Y:S01]  /*3200*/  FFMA.FTZ R8, R9, R10, R8 ;  /* 0x0000000a09087223 */ /* 0x000fe20000010008 */
[----:B-1----:R-:W-:Y:S01]  /*3210*/  HADD2.F32 R30, -RZ, R30.H0_H0 ;  /* 0x2000001eff1e7230 */ /* 0x002fe20000004100 */
[----:B------:R-:W1:Y:S04]  /*3220*/  I2F.F16 R13, R14 ;  /* 0x0000000e000d7306 */ /* 0x000e680000200c00 */
[----:B------:R-:W-:Y:S01]  /*3230*/  FFMA.FTZ R30, R12, R30, R21 ;  /* 0x0000001e0c1e7223 */ /* 0x000fe20000010015 */
[----:B0-----:R-:W-:-:S03]  /*3240*/  HADD2.F32 R20, -RZ, R20.H0_H0 ;  /* 0x20000014ff147230 */ /* 0x001fc60000004100 */
[----:B------:R-:W0:Y:S02]  /*3250*/  I2F.F16 R15, R15 ;  /* 0x0000000f000f7306 */ /* 0x000e240000200c00 */
[----:B------:R-:W-:Y:S01]  /*3260*/  FFMA.FTZ R20, R20, R9, R29 ;  /* 0x0000000914147223 */ /* 0x000fe2000001001d */
[----:B-1----:R-:W-:-:S03]  /*3270*/  HADD2.F32 R14, -RZ, R13.H0_H0 ;  /* 0x2000000dff0e7230 */ /* 0x002fc60000004100 */
[----:B------:R-:W-:Y:S01]  /*3280*/  FMUL.FTZ R20, R11, R20 ;  /* 0x000000140b147220 */ /* 0x000fe20000410000 */
[----:B------:R-:W-:Y:S02]  /*3290*/  HADD2.F32 R13, -RZ, R37.H1_H1 ;  /* 0x30000025ff0d7230 */ /* 0x000fe40000004100 */
[----:B------:R-:W-:Y:S02]  /*32a0*/  FFMA.FTZ R14, R9, R14, R27 ;  /* 0x0000000e090e7223 */ /* 0x000fe4000001001b */
[----:B------:R-:W-:Y:S01]  /*32b0*/  F2FP.F16.F32.PACK_AB R20, RZ, R20 ;  /* 0x00000014ff14723e */ /* 0x000fe200000000ff */
[----:B------:R-:W-:Y:S01]  /*32c0*/  FMUL.FTZ R8, R13, R8 ;  /* 0x000000080d087220 */ /* 0x000fe20000410000 */
[----:B0-----:R-:W-:Y:S02]  /*32d0*/  HADD2.F32 R10, -RZ, R15.H0_H0 ;  /* 0x2000000fff0a7230 */ /* 0x001fe40000004100 */
[----:B------:R-:W-:Y:S02]  /*32e0*/  HADD2.F32 R15, -RZ, R36.H0_H0 ;  /* 0x20000024ff0f7230 */ /* 0x000fe40000004100 */
[----:B------:R-:W-:Y:S01]  /*32f0*/  F2FP.F16.F32.PACK_AB R8, RZ, R8 ;  /* 0x00000008ff08723e */ /* 0x000fe200000000ff */
[----:B------:R-:W-:-:S02]  /*3300*/  FFMA.FTZ R10, R9, R10, R30 ;  /* 0x0000000a090a7223 */ /* 0x000fc4000001001e */
[----:B------:R-:W-:Y:S01]  /*3310*/  FMUL.FTZ R14, R15, R14 ;  /* 0x0000000e0f0e7220 */ /* 0x000fe20000410000 */
[----:B------:R-:W-:Y:S01]  /*3320*/  PRMT R20, R20, 0x5410, R8 ;  /* 0x0000541014147816 */ /* 0x000fe20000000008 */
[----:B------:R-:W-:-:S03]  /*3330*/  FMUL.FTZ R10, R19, R10 ;  /* 0x0000000a130a7220 */ /* 0x000fc60000410000 */
[----:B------:R-:W-:Y:S02]  /*3340*/  F2FP.F16.F32.PACK_AB R14, RZ, R14 ;  /* 0x0000000eff0e723e */ /* 0x000fe400000000ff */
[----:B------:R-:W-:Y:S01]  /*3350*/  F2FP.F16.F32.PACK_AB R10, RZ, R10 ;  /* 0x0000000aff0a723e */ /* 0x000fe200000000ff */
[----:B------:R-:W-:-:S03]  /*3360*/  HFMA2.MMA R35, R20, 1, 1, R35 ;  /* 0x3c003c0014237835 */ /* 0x000fc60000000023 */
[----:B------:R-:W-:-:S05]  /*3370*/  PRMT R14, R14, 0x5410, R10 ;  /* 0x000054100e0e7816 */ /* 0x000fca000000000a */
[----:B------:R-:W-:-:S07]  /*3380*/  HADD2 R33, R14, R33 ;  /* 0x000000210e217230 */ /* 0x000fce0000000000 */
.L_x_4796:
[----:B------:R-:W-:Y:S01]  /*3390*/  @!P0 IADD3 R34, R18, R17, RZ ;  /* 0x0000001112228210 */ /* 0x000fe20007ffe0ff */
[----:B------:R-:W-:Y:S01]  /*33a0*/  IMAD.WIDE R24, R3, 0x8, R24 ;  /* 0x0000000803187825 */ /* 0x000fe200078e0218 */
[----:B------:R-:W-:Y:S06]  /*33b0*/  @P1 BRA `(.L_x_4797) ;  /* 0x0000000c000c1947 */ /* 0x000fec0003800000 */
[----:B-----5:R-:W2:Y:S01]  /*33c0*/  LDG.E.128.CONSTANT R8, desc[UR6][R24.64] ;  /* 0x0000000618087981 */ /* 0x020ea2000c1e9d00 */
[----:B------:R-:W-:Y:S02]  /*33d0*/  LOP3.LUT R12, R4, 0xff, RZ, 0xc0, !PT ;  /* 0x000000ff040c7812 */ /* 0x000fe400078ec0ff */
[----:B------:R-:W-:Y:S02]  /*33e0*/  LOP3.LUT R13, R5, 0xff, RZ, 0xc0, !PT ;  /* 0x000000ff050d7812 */ /* 0x000fe400078ec0ff */
[----:B------:R-:W-:Y:S02]  /*33f0*/  IADD3 R12, R12, -0x80, RZ ;  /* 0xffffff800c0c7810 */ /* 0x000fe40007ffe0ff */
[----:B------:R-:W-:Y:S02]  /*3400*/  IADD3 R13, R13, -0x80, RZ ;  /* 0xffffff800d0d7810 */ /* 0x000fe40007ffe0ff */
[----:B------:R1:W3:Y:S01]  /*3410*/  I2F.F16 R15, R12 ;  /* 0x0000000c000f7306 */ /* 0x0002e20000200c00 */
[----:B------:R-:W-:-:S02]  /*3420*/  LEA.HI R19, R4, 0xffffff80, RZ, 0x8 ;  /* 0xffffff8004137811 */ /* 0x000fc400078f40ff */
[----:B------:R-:W-:Y:S02]  /*3430*/  SHF.R.U32.HI R26, RZ, 0x8, R5 ;  /* 0x00000008ff1a7819 */ /* 0x000fe40000011605 */
[----:B------:R-:W-:Y:S02]  /*3440*/  LOP3.LUT R14, R6, 0xff, RZ, 0xc0, !PT ;  /* 0x000000ff060e7812 */ /* 0x000fe400078ec0ff */
[----:B------:R-:W-:Y:S01]  /*3450*/  LOP3.LUT R28, R26, 0xff, RZ, 0xc0, !PT ;  /* 0x000000ff1a1c7812 */ /* 0x000fe200078ec0ff */
[----:B------:R4:W0:Y:S01]  /*3460*/  I2F.F16 R41, R13 ;  /* 0x0000000d00297306 */ /* 0x0008220000200c00 */
[--C-:B-1----:R-:W-:Y:S02]  /*3470*/  SHF.R.U32.HI R12, RZ, 0x8, R4.reuse ;  /* 0x00000008ff0c7819 */ /* 0x102fe40000011604 */
[----:B------:R-:W-:Y:S02]  /*3480*/  SHF.R.U32.HI R4, RZ, 0x10, R4 ;  /* 0x00000010ff047819 */ /* 0x000fe40000011604 */
[----:B------:R-:W-:-:S02]  /*3490*/  LOP3.LUT R12, R12, 0xff, RZ, 0xc0, !PT ;  /* 0x000000ff0c0c7812 */ /* 0x000fc400078ec0ff */
[----:B------:R-:W-:Y:S01]  /*34a0*/  LOP3.LUT R4, R4, 0xff, RZ, 0xc0, !PT ;  /* 0x000000ff04047812 */ /* 0x000fe200078ec0ff */
[----:B---3--:R-:W-:Y:S01]  /*34b0*/  HADD2.F32 R15, -RZ, R15.H0_H0 ;  /* 0x2000000fff0f7230 */ /* 0x008fe20000004100 */
[----:B------:R-:W-:Y:S01]  /*34c0*/  IADD3 R27, R12, -0x80, RZ ;  /* 0xffffff800c1b7810 */ /* 0x000fe20007ffe0ff */
[----:B------:R-:W-:Y:S01]  /*34d0*/  I2F.F16 R19, R19 ;  /* 0x0000001300137306 */ /* 0x000fe20000200c00 */
[----:B----4-:R-:W1:Y:S01]  /*34e0*/  LDS.64 R12, [UR4+0x30] ;  /* 0x00003004ff0c7984 */ /* 0x010e620008000a00 */
[----:B------:R-:W-:Y:S02]  /*34f0*/  IADD3 R39, R14, -0x80, RZ ;  /* 0xffffff800e277810 */ /* 0x000fe40007ffe0ff */
[----:B------:R-:W-:Y:S01]  /*3500*/  IADD3 R4, R4, -0x80, RZ ;  /* 0xffffff8004047810 */ /* 0x000fe20007ffe0ff */
[----:B0-----:R-:W-:Y:S01]  /*3510*/  HADD2.F32 R41, -RZ, R41.H0_H0 ;  /* 0x20000029ff297230 */ /* 0x001fe20000004100 */
[----:B------:R-:W-:Y:S02]  /*3520*/  LOP3.LUT R14, R7, 0xff, RZ, 0xc0, !PT ;  /* 0x000000ff070e7812 */ /* 0x000fe400078ec0ff */
[----:B------:R-:W-:Y:S01]  /*3530*/  IADD3 R29, R28, -0x80, RZ ;  /* 0xffffff801c1d7810 */ /* 0x000fe20007ffe0ff */
[----:B------:R0:W-:Y:S01]  /*3540*/  I2F.F16 R26, R4 ;  /* 0x00000004001a7306 */ /* 0x0001e20000200c00 */
[----:B------:R-:W-:-:S02]  /*3550*/  SHF.R.U32.HI R28, RZ, 0x8, R6 ;  /* 0x00000008ff1c7819 */ /* 0x000fc40000011606 */
[----:B------:R-:W-:Y:S02]  /*3560*/  SHF.R.U32.HI R31, RZ, 0x10, R6 ;  /* 0x00000010ff1f7819 */ /* 0x000fe40000011606 */
[----:B------:R-:W-:Y:S02]  /*3570*/  IADD3 R38, R14, -0x80, RZ ;  /* 0xffffff800e267810 */ /* 0x000fe40007ffe0ff */
[----:B------:R-:W-:Y:S01]  /*3580*/  LOP3.LUT R30, R28, 0xff, RZ, 0xc0, !PT ;  /* 0x000000ff1c1e7812 */ /* 0x000fe200078ec0ff */
[----:B------:R-:W-:Y:S01]  /*3590*/  I2F.F16 R39, R39 ;  /* 0x0000002700277306 */ /* 0x000fe20000200c00 */
        /* <DEDUP_REMOVED lines=9> */
[----:B------:R-:W3:Y:S01]  /*3630*/  I2F.F16 R27, R27 ;  /* 0x0000001b001b7306 */ /* 0x000ee20000200c00 */
[----:B------:R-:W-:-:S02]  /*3640*/  IADD3 R31, R4, -0x80, RZ ;  /* 0xffffff80041f7810 */ /* 0x000fc40007ffe0ff */
[----:B------:R-:W-:Y:S02]  /*3650*/  LOP3.LUT R5, R5, 0xff, RZ, 0xc0, !PT ;  /* 0x000000ff05057812 */ /* 0x000fe400078ec0ff */
[----:B------:R-:W-:Y:S02]  /*3660*/  SHF.R.U32.HI R40, RZ, 0x10, R7 ;  /* 0x00000010ff287819 */ /* 0x000fe40000011607 */
[----:B------:R-:W-:Y:S01]  /*3670*/  IADD3 R5, R5, -0x80, RZ ;  /* 0xffffff8005057810 */ /* 0x000fe20007ffe0ff */
[----:B------:R-:W4:Y:S01]  /*3680*/  I2F.F16 R29, R29 ;  /* 0x0000001d001d7306 */ /* 0x000f220000200c00 */
[----:B------:R-:W-:Y:S01]  /*3690*/  LOP3.LUT R40, R40, 0xff, RZ, 0xc0, !PT ;  /* 0x000000ff28287812 */ /* 0x000fe200078ec0ff */
[----:B-1----:R-:W-:Y:S01]  /*36a0*/  HADD2.F32 R4, -RZ, R12.H0_H0 ;  /* 0x2000000cff047230 */ /* 0x002fe20000004100 */
[----:B------:R-:W-:Y:S01]  /*36b0*/  LEA.HI R18, R7, 0xffffff80, RZ, 0x8 ;  /* 0xffffff8007127811 */ /* 0x000fe200078f40ff */
[----:B0-----:R-:W-:Y:S01]  /*36c0*/  HADD2.F32 R7, -RZ, R38.H0_H0 ;  /* 0x20000026ff077230 */ /* 0x001fe20000004100 */
[----:B------:R-:W-:Y:S01]  /*36d0*/  IADD3 R40, R40, -0x80, RZ ;  /* 0xffffff8028287810 */ /* 0x000fe20007ffe0ff */
[----:B------:R-:W-:-:S02]  /*36e0*/  HADD2.F32 R38, -RZ, R12.H1_H1 ;  /* 0x3000000cff267230 */ /* 0x000fc40000004100 */
[----:B------:R-:W-:Y:S01]  /*36f0*/  I2F.F16 R6, R6 ;  /* 0x0000000600067306 */ /* 0x000fe20000200c00 */
[----:B---3--:R-:W-:Y:S02]  /*3700*/  HADD2.F32 R42, -RZ, R27.H0_H0 ;  /* 0x2000001bff2a7230 */ /* 0x008fe40000004100 */
[----:B----4-:R-:W-:-:S05]  /*3710*/  HADD2.F32 R29, -RZ, R29.H0_H0 ;  /* 0x2000001dff1d7230 */ /* 0x010fca0000004100 */
        /* <DEDUP_REMOVED lines=19> */
[----:B------:R-:W-:Y:S04]  /*3850*/  I2F.F16 R21, R21 ;  /* 0x0000001500157306 */ /* 0x000fe80000200c00 */
[----:B------:R-:W-:Y:S01]  /*3860*/  FFMA.FTZ R27, R42, R40, R27 ;  /* 0x000000282a1b7223 */ /* 0x000fe2000001001b */
[----:B0-----:R-:W-:Y:S02]  /*3870*/  HADD2.F32 R42, -RZ, R30.H0_H0 ;  /* 0x2000001eff2a7230 */ /* 0x001fe40000004100 */
[C---:B------:R-:W-:Y:S01]  /*3880*/  FFMA.FTZ R29, R40.reuse, R28, R29 ;  /* 0x0000001c281d7223 */ /* 0x040fe2000001001d */
[----:B---3--:R-:W-:Y:S01]  /*3890*/  HADD2.F32 R20, -RZ, R20.H0_H0 ;  /* 0x20000014ff147230 */ /* 0x008fe20000004100 */
[----:B------:R-:W-:Y:S01]  /*38a0*/  I2F.F16 R18, R18 ;  /* 0x0000001200127306 */ /* 0x000fe20000200c00 */
[----:B------:R-:W-:Y:S01]  /*38b0*/  FFMA.FTZ R28, R40, R42, R5 ;  /* 0x0000002a281c7223 */ /* 0x000fe20000010005 */
[----:B------:R-:W-:Y:S01]  /*38c0*/  HADD2.F32 R42, -RZ, R19.H0_H0 ;  /* 0x20000013ff2a7230 */ /* 0x000fe20000004100 */
[----:B--2---:R-:W-:-:S02]  /*38d0*/  LOP3.LUT R41, R8, 0xff, RZ, 0xc0, !PT ;  /* 0x000000ff08297812 */ /* 0x004fc400078ec0ff */
[----:B------:R-:W-:Y:S02]  /*38e0*/  LOP3.LUT R31, R11, 0xff, RZ, 0xc0, !PT ;  /* 0x000000ff0b1f7812 */ /* 0x000fe400078ec0ff */
[--C-:B------:R-:W-:Y:S02]  /*38f0*/  SHF.R.U32.HI R4, RZ, 0x8, R8.reuse ;  /* 0x00000008ff047819 */ /* 0x100fe40000011608 */
[----:B------:R-:W-:Y:S02]  /*3900*/  IADD3 R12, R41, -0x80, RZ ;  /* 0xffffff80290c7810 */ /* 0x000fe40007ffe0ff */
        /* <DEDUP_REMOVED lines=18> */
[----:B------:R-:W-:Y:S01]  /*3a30*/  LEA.HI R14, R9, 0xffffff80, RZ, 0x8 ;  /* 0xffffff80090e7811 */ /* 0x000fe200078f40ff */
[----:B------:R2:W3:Y:S01]  /*3a40*/  I2F.F16 R15, R39 ;  /* 0x00000027000f7306 */ /* 0x0004e20000200c00 */
[----:B------:R-:W-:-:S02]  /*3a50*/  IADD3 R6, R6, -0x80, RZ ;  /* 0xffffff8006067810 */ /* 0x000fc40007ffe0ff */
[----:B------:R-:W-:-:S04]  /*3a60*/  SHF.R.U32.HI R9, RZ, 0x10, R9 ;  /* 0x00000010ff097819 */ /* 0x000fc80000011609 */
[----:B------:R-:W-:Y:S01]  /*3a70*/  LOP3.LUT R9, R9, 0xff, RZ, 0xc0, !PT ;  /* 0x000000ff09097812 */ /* 0x000fe200078ec0ff */
[----:B------:R-:W-:Y:S01]  /*3a80*/  I2F.F16 R6, R6 ;  /* 0x0000000600067306 */ /* 0x000fe20000200c00 */
[----:B--2---:R-:W-:Y:S01]  /*3a90*/  IADD3 R39, R31, -0x80, RZ ;  /* 0xffffff801f277810 */ /* 0x004fe20007ffe0ff */
[----:B------:R-:W-:Y:S01]  /*3aa0*/  HADD2.F32 R31, -RZ, R7.H0_H0 ;  /* 0x20000007ff1f7230 */ /* 0x000fe20000004100 */
[----:B------:R-:W-:Y:S01]  /*3ab0*/  IADD3 R9, R9, -0x80, RZ ;  /* 0xffffff8009097810 */ /* 0x000fe20007ffe0ff */
[----:B-1----:R-:W-:-:S03]  /*3ac0*/  HADD2.F32 R8, -RZ, R8.H0_H0 ;  /* 0x20000008ff087230 */ /* 0x002fc60000004100 */
[----:B------:R-:W-:Y:S01]  /*3ad0*/  FFMA.FTZ R38, R40, R31, R38 ;  /* 0x0000001f28267223 */ /* 0x000fe20000010026 */
[----:B------:R-:W-:Y:S01]  /*3ae0*/  HADD2.F32 R31, -RZ, R13.H1_H1 ;  /* 0x3000000dff1f7230 */ /* 0x000fe20000004100 */
[----:B------:R1:W-:Y:S01]  /*3af0*/  I2F.F16 R7, R39 ;  /* 0x0000002700077306 */ /* 0x0003e20000200c00 */
[----:B------:R-:W-:-:S03]  /*3b00*/  SHF.R.U32.HI R40, RZ, 0x8, R10 ;  /* 0x00000008ff287819 */ /* 0x000fc6000001160a */
[----:B------:R-:W-:Y:S01]  /*3b10*/  FFMA.FTZ R29, R31, R20, R29 ;  /* 0x000000141f1d7223 */ /* 0x000fe2000001001d */
[----:B------:R-:W-:Y:S01]  /*3b20*/  SHF.R.U32.HI R20, RZ, 0x8, R11 ;  /* 0x00000008ff147819 */ /* 0x000fe2000001160b */
[----:B------:R-:W-:Y:S01]  /*3b30*/  FFMA.FTZ R27, R42, R31, R27 ;  /* 0x0000001f2a1b7223 */ /* 0x000fe2000001001b */
[----:B------:R-:W-:Y:S01]  /*3b40*/  LOP3.LUT R40, R40, 0xff, RZ, 0xc0, !PT ;  /* 0x000000ff28287812 */ /* 0x000fe200078ec0ff */
[----:B------:R-:W2:Y:S01]  /*3b50*/  I2F.F16 R30, R30 ;  /* 0x0000001e001e7306 */ /* 0x000ea20000200c00 */
[----:B-1----:R-:W-:Y:S01]  /*3b60*/  HADD2.F32 R39, -RZ, R21.H0_H0 ;  /* 0x20000015ff277230 */ /* 0x002fe20000004100 */
[----:B------:R-:W-:Y:S01]  /*3b70*/  IADD3 R21, R19, -0x80, RZ ;  /* 0xffffff8013157810 */ /* 0x000fe20007ffe0ff */
[----:B------:R-:W-:Y:S01]  /*3b80*/  HADD2.F32 R19, -RZ, R18.H0_H0 ;  /* 0x20000012ff137230 */ /* 0x000fe20000004100 */
[----:B------:R-:W-:Y:S01]  /*3b90*/  LOP3.LUT R20, R20, 0xff, RZ, 0xc0, !PT ;  /* 0x000000ff14147812 */ /* 0x000fe200078ec0ff */
[----:B---3--:R-:W-:Y:S01]  /*3ba0*/  HADD2.F32 R42, -RZ, R15.H0_H0 ;  /* 0x2000000fff2a7230 */ /* 0x008fe20000004100 */
[----:B------:R-:W-:Y:S01]  /*3bb0*/  IADD3 R13, R40, -0x80, RZ ;  /* 0xffffff80280d7810 */ /* 0x000fe20007ffe0ff */
[C---:B------:R-:W-:Y:S01]  /*3bc0*/  FFMA.FTZ R28, R31.reuse, R39, R28 ;  /* 0x000000271f1c7223 */ /* 0x040fe2000001001c */
[----:B------:R-:W-:Y:S01]  /*3bd0*/  FFMA.FTZ R38, R31, R19, R38 ;  /* 0x000000131f267223 */ /* 0x000fe20000010026 */
[----:B------:R-:W-:Y:S01]  /*3be0*/  SHF.R.U32.HI R19, RZ, 0x10, R11 ;  /* 0x00000010ff137819 */ /* 0x000fe2000001160b */
[----:B------:R-:W1:Y:S01]  /*3bf0*/  I2F.F16 R9, R9 ;  /* 0x0000000900097306 */ /* 0x000e620000200c00 */
[----:B------:R-:W-:Y:S01]  /*3c00*/  IADD3 R31, R20, -0x80, RZ ;  /* 0xffffff80141f7810 */ /* 0x000fe20007ffe0ff */
[----:B------:R-:W-:Y:S01]  /*3c10*/  HADD2.F32 R40, -RZ, R12.H0_H0 ;  /* 0x2000000cff287230 */ /* 0x000fe20000004100 */
[----:B------:R-:W-:Y:S01]  /*3c20*/  LOP3.LUT R39, R19, 0xff, RZ, 0xc0, !PT ;  /* 0x000000ff13277812 */ /* 0x000fe200078ec0ff */
[--C-:B0-----:R-:W-:Y:S01]  /*3c30*/  HADD2.F32 R19, -RZ, R4.reuse.H0_H0 ;  /* 0x20000004ff137230 */ /* 0x101fe20000004100 */
[----:B------:R-:W-:Y:S01]  /*3c40*/  LEA.HI R20, R10, 0xffffff80, RZ, 0x8 ;  /* 0xffffff800a147811 */ /* 0x000fe200078f40ff */
[----:B------:R-:W-:Y:S01]  /*3c50*/  HADD2.F32 R4, -RZ, R4.H1_H1 ;  /* 0x30000004ff047230 */ /* 0x000fe20000004100 */
[----:B------:R-:W-:Y:S01]  /*3c60*/  IADD3 R39, R39, -0x80, RZ ;  /* 0xffffff8027277810 */ /* 0x000fe20007ffe0ff */
[----:B------:R-:W0:Y:S01]  /*3c70*/  I2F.F16 R13, R13 ;  /* 0x0000000d000d7306 */ /* 0x000e220000200c00 */
[----:B------:R-:W-:Y:S01]  /*3c80*/  LEA.HI R11, R11, 0xffffff80, RZ, 0x8 ;  /* 0xffffff800b0b7811 */ /* 0x000fe200078f40ff */
[----:B------:R-:W-:Y:S01]  /*3c90*/  FFMA.FTZ R27, R40, R19, R27 ;  /* 0x00000013281b7223 */ /* 0x000fe2000001001b */
[----:B------:R-:W-:Y:S01]  /*3ca0*/  FFMA.FTZ R29, R19, R42, R29 ;  /* 0x0000002a131d7223 */ /* 0x000fe2000001001d */
[----:B------:R-:W-:-:S02]  /*3cb0*/  HADD2.F32 R12, -RZ, R5.H0_H0 ;  /* 0x20000005ff0c7230 */ /* 0x000fc40000004100 */
[----:B--2---:R-:W-:Y:S02]  /*3cc0*/  HADD2.F32 R30, -RZ, R30.H0_H0 ;  /* 0x2000001eff1e7230 */ /* 0x004fe40000004100 */
[----:B------:R-:W-:Y:S01]  /*3cd0*/  FFMA.FTZ R27, R8, R4, R27 ;  /* 0x00000004081b7223 */ /* 0x000fe2000001001b */
[----:B------:R2:W3:Y:S01]  /*3ce0*/  I2F.F16 R10, R31 ;  /* 0x0000001f000a7306 */ /* 0x0004e20000200c00 */
[----:B-1----:R-:W-:Y:S02]  /*3cf0*/  HADD2.F32 R9, -RZ, R9.H0_H0 ;  /* 0x20000009ff097230 */ /* 0x002fe40000004100 */
[----:B------:R-:W-:Y:S02]  /*3d00*/  HADD2.F32 R5, -RZ, R5.H1_H1 ;  /* 0x30000005ff057230 */ /* 0x000fe40000004100 */
[----:B------:R-:W-:Y:S01]  /*3d10*/  FFMA.FTZ R27, R30, R12, R27 ;  /* 0x0000000c1e1b7223 */ /* 0x000fe2000001001b */
[----:B------:R-:W-:Y:S02]  /*3d20*/  HADD2.F32 R8, -RZ, R36.H0_H0 ;  /* 0x20000024ff087230 */ /* 0x000fe40000004100 */
[----:B0-----:R-:W-:Y:S01]  /*3d30*/  HADD2.F32 R13, -RZ, R13.H0_H0 ;  /* 0x2000000dff0d7230 */ /* 0x001fe20000004100 */
[----:B------:R0:W1:Y:S01]  /*3d40*/  I2F.F16 R18, R21 ;  /* 0x0000001500127306 */ /* 0x0000620000200c00 */
[----:B--2---:R-:W-:-:S05]  /*3d50*/  HADD2.F32 R31, -RZ, R26.H0_H0 ;  /* 0x2000001aff1f7230 */ /* 0x004fca0000004100 */
[----:B------:R-:W-:Y:S02]  /*3d60*/  FFMA.FTZ R38, R19, R31, R38 ;  /* 0x0000001f13267223 */ /* 0x000fe40000010026 */
[----:B------:R-:W2:Y:S01]  /*3d70*/  I2F.F16 R15, R39 ;  /* 0x00000027000f7306 */ /* 0x000ea20000200c00 */
[----:B0-----:R-:W-:Y:S02]  /*3d80*/  HADD2.F32 R21, -RZ, R6.H0_H0 ;  /* 0x20000006ff157230 */ /* 0x001fe40000004100 */
[----:B------:R-:W-:-:S03]  /*3d90*/  HADD2.F32 R6, -RZ, R7.H0_H0 ;  /* 0x20000007ff067230 */ /* 0x000fc60000004100 */
[----:B------:R-:W-:Y:S01]  /*3da0*/  FFMA.FTZ R7, R19, R21, R28 ;  /* 0x0000001513077223 */ /* 0x000fe2000001001c */
[----:B---3--:R-:W-:Y:S01]  /*3db0*/  HADD2.F32 R19, -RZ, R10.H0_H0 ;  /* 0x2000000aff137230 */ /* 0x008fe20000004100 */
[----:B------:R-:W0:Y:S01]  /*3dc0*/  I2F.F16 R16, R16 ;  /* 0x0000001000107306 */ /* 0x000e220000200c00 */
[C---:B------:R-:W-:Y:S01]  /*3dd0*/  FFMA.FTZ R29, R4.reuse, R6, R29 ;  /* 0x00000006041d7223 */ /* 0x040fe2000001001d */
[----:B-1----:R-:W-:Y:S02]  /*3de0*/  HADD2.F32 R18, -RZ, R18.H0_H0 ;  /* 0x20000012ff127230 */ /* 0x002fe40000004100 */
[C---:B------:R-:W-:Y:S01]  /*3df0*/  FFMA.FTZ R7, R4.reuse, R13, R7 ;  /* 0x0000000d04077223 */ /* 0x040fe20000010007 */
[----:B------:R-:W-:Y:S01]  /*3e00*/  FFMA.FTZ R19, R4, R19, R38 ;  /* 0x0000001304137223 */ /* 0x000fe20000010026 */
[C---:B------:R-:W-:Y:S01]  /*3e10*/  FFMA.FTZ R4, R12.reuse, R9, R29 ;  /* 0x000000090c047223 */ /* 0x040fe2000001001d */
[----:B------:R-:W-:Y:S02]  /*3e20*/  HADD2.F32 R9, -RZ, R37.H0_H0 ;  /* 0x20000025ff097230 */ /* 0x000fe40000004100 */
[----:B------:R-:W-:Y:S01]  /*3e30*/  FFMA.FTZ R7, R12, R18, R7 ;  /* 0x000000120c077223 */ /* 0x000fe20000010007 */
[----:B------:R-:W1:Y:S01]  /*3e40*/  I2F.F16 R14, R14 ;  /* 0x0000000e000e7306 */ /* 0x000e620000200c00 */
[----:B--2---:R-:W-:-:S02]  /*3e50*/  HADD2.F32 R6, -RZ, R15.H0_H0 ;  /* 0x2000000fff067230 */ /* 0x004fc40000004100 */
[----:B------:R-:W-:-:S03]  /*3e60*/  HADD2.F32 R13, -RZ, R36.H1_H1 ;  /* 0x30000024ff0d7230 */ /* 0x000fc60000004100 */
[----:B------:R-:W-:Y:S01]  /*3e70*/  FFMA.FTZ R12, R12, R6, R19 ;  /* 0x000000060c0c7223 */ /* 0x000fe20000010013 */
[----:B0-----:R-:W-:Y:S01]  /*3e80*/  HADD2.F32 R16, -RZ, R16.H0_H0 ;  /* 0x20000010ff107230 */ /* 0x001fe20000004100 */
[----:B------:R-:W0:Y:S04]  /*3e90*/  I2F.F16 R20, R20 ;  /* 0x0000001400147306 */ /* 0x000e280000200c00 */
[----:B------:R-:W-:Y:S01]  /*3ea0*/  FFMA.FTZ R16, R16, R5, R27 ;  /* 0x0000000510107223 */ /* 0x000fe2000001001b */
[----:B-1----:R-:W-:-:S03]  /*3eb0*/  HADD2.F32 R14, -RZ, R14.H0_H0 ;  /* 0x2000000eff0e7230 */ /* 0x002fc60000004100 */
[----:B------:R-:W1:Y:S01]  /*3ec0*/  I2F.F16 R11, R11 ;  /* 0x0000000b000b7306 */ /* 0x000e620000200c00 */
[----:B------:R-:W-:Y:S01]  /*3ed0*/  FMUL.FTZ R16, R9, R16 ;  /* 0x0000001009107220 */ /* 0x000fe20000410000 */
[----:B------:R-:W-:-:S04]  /*3ee0*/  FFMA.FTZ R4, R5, R14, R4 ;  /* 0x0000000e05047223 */ /* 0x000fc80000010004 */
[----:B------:R-:W-:Y:S01]  /*3ef0*/  F2FP.F16.F32.PACK_AB R16, RZ, R16 ;  /* 0x00000010ff10723e */ /* 0x000fe200000000ff */
[----:B0-----:R-:W-:-:S05]  /*3f00*/  HADD2.F32 R20, -RZ, R20.H0_H0 ;  /* 0x20000014ff147230 */ /* 0x001fca0000004100 */
[----:B------:R-:W-:Y:S01]  /*3f10*/  FFMA.FTZ R7, R5, R20, R7 ;  /* 0x0000001405077223 */ /* 0x000fe20000010007 */
[----:B-1----:R-:W-:-:S03]  /*3f20*/  HADD2.F32 R6, -RZ, R11.H0_H0 ;  /* 0x2000000bff067230 */ /* 0x002fc60000004100 */
[----:B------:R-:W-:Y:S01]  /*3f30*/  FMUL.FTZ R7, R8, R7 ;  /* 0x0000000708077220 */ /* 0x000fe20000410000 */
[----:B------:R-:W-:Y:S02]  /*3f40*/  HADD2.F32 R11, -RZ, R37.H1_H1 ;  /* 0x30000025ff0b7230 */ /* 0x000fe40000004100 */
        /* <DEDUP_REMOVED lines=10> */
.L_x_4797:
[----:B------:R-:W-:Y:S01]  /*3ff0*/  IADD3 R17, R17, 0x20, RZ ;  /* 0x0000002011117810 */ /* 0x000fe20007ffe0ff */
[----:B------:R-:W-:Y:S01]  /*4000*/  IMAD.WIDE R24, R3, 0x8, R24 ;  /* 0x0000000803187825 */ /* 0x000fe200078e0218 */
[----:B------:R-:W-:Y:S02]  /*4010*/  UIADD3 UR4, UR4, 0x40, URZ ;  /* 0x0000004004047890 */ /* 0x000fe4000fffe03f */
[----:B------:R-:W-:Y:S01]  /*4020*/  ISETP.GE.AND P0, PT, R17, UR5, PT ;  /* 0x0000000511007c0c */ /* 0x000fe2000bf06270 */
[----:B0-----:R-:W-:Y:S01]  /*4030*/  IMAD.WIDE R22, R3, 0x8, R22 ;  /* 0x0000000803167825 */ /* 0x001fe200078e0216 */
[----:B------:R-:W-:Y:S02]  /*4040*/  ISETP.LT.AND P2, PT, R17, R2, PT ;  /* 0x000000021100720c */ /* 0x000fe40003f41270 */
[----:B------:R-:W-:Y:S02]  /*4050*/  MOV R12, R24 ;  /* 0x00000018000c7202 */ /* 0x000fe40000000f00 */
[----:B------:R-:W-:-:S02]  /*4060*/  MOV R13, R25 ;  /* 0x00000019000d7202 */ /* 0x000fc40000000f00 */
[----:B------:R-:W-:-:S07]  /*4070*/  MOV R16, R22 ;  /* 0x0000001600107202 */ /* 0x000fce0000000f00 */
[----:B------:R-:W-:Y:S05]  /*4080*/  @!P0 BRA P2, `(.L_x_4798) ;  /* 0xffffffcc00308947 */ /* 0x000fea000103ffff */
.L_x_4793:
[----:B------:R-:W-:Y:S01]  /*4090*/  ISETP.GE.AND P0, PT, R17, R2, PT ;  /* 0x000000021100720c */ /* 0x000fe20003f06270 */
[----:B------:R-:W-:-:S03]  /*40a0*/  ULDC UR5, c[0x0][0x264] ;  /* 0x0000990000057ab9 */ /* 0x000fc60000000800 */
[----:B------:R-:W-:-:S13]  /*40b0*/  ISETP.GE.OR P0, PT, R17, UR5, P0 ;  /* 0x0000000511007c0c */ /* 0x000fda0008706670 */
[----:B------:R-:W-:Y:S05]  /*40c0*/  @P0 BRA `(.L_x_4799) ;  /* 0x0000002400400947 */ /* 0x000fea0003800000 */
[----:B------:R-:W-:Y:S01]  /*40d0*/  SHF.R.S32.HI R22, RZ, 0x1f, R3 ;  /* 0x0000001fff167819 */ /* 0x000fe20000011403 */
[----:B------:R-:W-:-:S06]  /*40e0*/  ULDC UR5, c[0x0][0x264] ;  /* 0x0000990000057ab9 */ /* 0x000fcc0000000800 */
.L_x_4801:
[----:B------:R-:W-:-:S13]  /*40f0*/  ISETP.NE.AND P0, PT, R17, R34, PT ;  /* 0x000000221100720c */ /* 0x000fda0003f05270 */
[----:B-----5:R-:W0:Y:S01]  /*4100*/  @!P0 LDC.64 R4, c[0x0][0x248] ;  /* 0x00009200ff048b82 */ /* 0x020e220000000a00 */
        /* <DEDUP_REMOVED lines=11> */
[----:B------:R-:W-:Y:S06]  /*41c0*/  @P1 BRA `(.L_x_4800) ;  /* 0x0000002000e01947 */ /* 0x000fec0003800000 */
[-C--:B------:R-:W-:Y:S01]  /*41d0*/  MOV R10, R16.reuse ;  /* 0x00000010000a7202 */ /* 0x080fe20000000f00 */
[----:B------:R-:W0:Y:S01]  /*41e0*/  LDC R3, c[0x0][0x23c] ;  /* 0x00008f00ff037b82 */ /* 0x000e220000000800 */
[----:B------:R-:W-:Y:S01]  /*41f0*/  MOV R11, R23 ;  /* 0x00000017000b7202 */ /* 0x000fe20000000f00 */
[----:B------:R-:W1:Y:S04]  /*4200*/  LDS.64 R20, [UR4] ;  /* 0x00000004ff147984 */ /* 0x000e680008000a00 */
[----:B------:R-:W2:Y:S01]  /*4210*/  LDG.E.128.CONSTANT R12, desc[UR6][R10.64] ;  /* 0x000000060a0c7981 */ /* 0x000ea2000c1e9d00 */
[----:B0-----:R-:W-:-:S04]  /*4220*/  LEA R8, P0, R3, R16, 0x2 ;  /* 0x0000001003087211 */ /* 0x001fc800078010ff */
[----:B------:R-:W-:-:S05]  /*4230*/  LEA.HI.X R9, R3, R23, R22, 0x2, P0 ;  /* 0x0000001703097211 */ /* 0x000fca00000f1416 */
[----:B------:R-:W3:Y:S01]  /*4240*/  LDG.E.128.CONSTANT R4, desc[UR6][R8.64] ;  /* 0x0000000608047981 */ /* 0x000ee2000c1e9d00 */
[----:B------:R-:W-:-:S05]  /*4250*/  IMAD.WIDE R42, R3, 0x4, R8 ;  /* 0x00000004032a7825 */ /* 0x000fca00078e0208 */
[----:B------:R0:W4:Y:S01]  /*4260*/  LDG.E.128.CONSTANT R8, desc[UR6][R42.64] ;  /* 0x000000062a087981 */ /* 0x000122000c1e9d00 */
[----:B------:R-:W-:Y:S01]  /*4270*/  HFMA2.MMA R44, -RZ, RZ, 0, 0.0625 ;  /* 0x00002c00ff2c7435 */ /* 0x000fe200000001ff */
[----:B--2---:R-:W-:Y:S02]  /*4280*/  LOP3.LUT R18, R12, 0xf000f, RZ, 0xc0, !PT ;  /* 0x000f000f0c127812 */ /* 0x004fe400078ec0ff */
        /* <DEDUP_REMOVED lines=8> */
[----:B------:R-:W-:Y:S02]  /*4310*/  HADD2 R28, R19, -1032, -1032 ;  /* 0xe408e408131c7430 */ /* 0x000fe40000000000 */
[----:B------:R-:W-:Y:S02]  /*4320*/  HADD2 R30, R24, -1032, -1032 ;  /* 0xe408e408181e7430 */ /* 0x000fe40000000000 */
[----:B------:R-:W-:Y:S02]  /*4330*/  HADD2 R29, R25, -1032, -1032 ;  /* 0xe408e408191d7430 */ /* 0x000fe40000000000 */
[----:B-1----:R-:W-:-:S02]  /*4340*/  HADD2.F32 R19, -RZ, R20.H0_H0 ;  /* 0x20000014ff137230 */ /* 0x002fc40000004100 */
[----:B------:R-:W-:Y:S02]  /*4350*/  HADD2.F32 R18, -RZ, R31.H0_H0 ;  /* 0x2000001fff127230 */ /* 0x000fe40000004100 */
[----:B------:R-:W-:Y:S02]  /*4360*/  HADD2.F32 R38, -RZ, R28.H0_H0 ;  /* 0x2000001cff267230 */ /* 0x000fe40000004100 */
[----:B------:R-:W-:Y:S02]  /*4370*/  HADD2.F32 R24, -RZ, R30.H0_H0 ;  /* 0x2000001eff187230 */ /* 0x000fe40000004100 */
[----:B------:R-:W-:Y:S02]  /*4380*/  HADD2.F32 R26, -RZ, R29.H0_H0 ;  /* 0x2000001dff1a7230 */ /* 0x000fe40000004100 */
[----:B------:R-:W-:Y:S01]  /*4390*/  FFMA.FTZ R27, R18, R19, RZ ;  /* 0x00000013121b7223 */ /* 0x000fe200000100ff */
[C---:B------:R-:W-:Y:S01]  /*43a0*/  FFMA.FTZ R18, R19.reuse, R38, RZ ;  /* 0x0000002613127223 */ /* 0x040fe200000100ff */
[----:B------:R-:W-:Y:S01]  /*43b0*/  FFMA.FTZ R25, R19, R24, RZ ;  /* 0x0000001813197223 */ /* 0x000fe200000100ff */
[----:B------:R-:W-:-:S02]  /*43c0*/  HADD2.F32 R24, -RZ, R31.H1_H1 ;  /* 0x3000001fff187230 */ /* 0x000fc40000004100 */
[----:B------:R-:W-:Y:S01]  /*43d0*/  FFMA.FTZ R26, R19, R26, RZ ;  /* 0x0000001a131a7223 */ /* 0x000fe200000100ff */
[----:B------:R-:W-:Y:S02]  /*43e0*/  HADD2.F32 R19, -RZ, R20.H1_H1 ;  /* 0x30000014ff137230 */ /* 0x000fe40000004100 */
[----:B------:R-:W-:-:S03]  /*43f0*/  HADD2.F32 R28, -RZ, R28.H1_H1 ;  /* 0x3000001cff1c7230 */ /* 0x000fc60000004100 */
[----:B------:R-:W-:Y:S01]  /*4400*/  FFMA.FTZ R20, R24, R19, R27 ;  /* 0x0000001318147223 */ /* 0x000fe2000001001b */
[----:B------:R-:W-:Y:S02]  /*4410*/  HADD2.F32 R30, -RZ, R30.H1_H1 ;  /* 0x3000001eff1e7230 */ /* 0x000fe40000004100 */
[C---:B------:R-:W-:Y:S01]  /*4420*/  FFMA.FTZ R24, R19.reuse, R28, R18 ;  /* 0x0000001c13187223 */ /* 0x040fe20000010012 */
[----:B------:R-:W-:Y:S01]  /*4430*/  HADD2.F32 R29, -RZ, R29.H1_H1 ;  /* 0x3000001dff1d7230 */ /* 0x000fe20000004100 */
[----:B------:R-:W-:Y:S01]  /*4440*/  LOP3.LUT R18, R12, 0xf000f0, RZ, 0xc0, !PT ;  /* 0x00f000f00c127812 */ /* 0x000fe200078ec0ff */
[----:B------:R-:W-:-:S03]  /*4450*/  FFMA.FTZ R25, R19, R30, R25 ;  /* 0x0000001e13197223 */ /* 0x000fc60000010019 */
[----:B------:R-:W-:Y:S01]  /*4460*/  FFMA.FTZ R26, R19, R29, R26 ;  /* 0x0000001d131a7223 */ /* 0x000fe2000001001a */
[----:B------:R-:W-:Y:S02]  /*4470*/  LOP3.LUT R27, R18, 0x64006400, RZ, 0xfc, !PT ;  /* 0x64006400121b7812 */ /* 0x000fe400078efcff */
[----:B------:R-:W1:Y:S01]  /*4480*/  LDS.64 R18, [UR4+0x8] ;  /* 0x00000804ff127984 */ /* 0x000e620008000a00 */
[----:B------:R-:W-:Y:S02]  /*4490*/  LOP3.LUT R28, R13, 0xf000f0, RZ, 0xc0, !PT ;  /* 0x00f000f00d1c7812 */ /* 0x000fe400078ec0ff */
[----:B------:R-:W-:Y:S02]  /*44a0*/  LOP3.LUT R30, R14, 0xf000f0, RZ, 0xc0, !PT ;  /* 0x00f000f00e1e7812 */ /* 0x000fe400078ec0ff */
[----:B------:R-:W-:Y:S02]  /*44b0*/  LOP3.LUT R38, R15, 0xf000f0, RZ, 0xc0, !PT ;  /* 0x00f000f00f267812 */ /* 0x000fe400078ec0ff */
[----:B------:R-:W-:-:S02]  /*44c0*/  LOP3.LUT R29, R28, 0x64006400, RZ, 0xfc, !PT ;  /* 0x640064001c1d7812 */ /* 0x000fc400078efcff */
[----:B------:R-:W-:Y:S02]  /*44d0*/  LOP3.LUT R31, R30, 0x64006400, RZ, 0xfc, !PT ;  /* 0x640064001e1f7812 */ /* 0x000fe400078efcff */
[----:B------:R-:W-:Y:S01]  /*44e0*/  LOP3.LUT R39, R38, 0x64006400, RZ, 0xfc, !PT ;  /* 0x6400640026277812 */ /* 0x000fe200078efcff */
[-C--:B------:R-:W-:Y:S02]  /*44f0*/  HFMA2 R27, R27, R44.reuse.H0_H0, -72, -72 ;  /* 0xd480d4801b1b7431 */ /* 0x080fe4000004002c */
[-C--:B------:R-:W-:Y:S02]  /*4500*/  HFMA2 R28, R29, R44.reuse.H0_H0, -72, -72 ;  /* 0xd480d4801d1c7431 */ /* 0x080fe4000004002c */
[-C--:B------:R-:W-:Y:S02]  /*4510*/  HFMA2 R29, R31, R44.reuse.H0_H0, -72, -72 ;  /* 0xd480d4801f1d7431 */ /* 0x080fe4000004002c */
[----:B------:R-:W-:Y:S02]  /*4520*/  HFMA2 R30, R39, R44.H0_H0, -72, -72 ;  /* 0xd480d480271e7431 */ /* 0x000fe4000004002c */
[----:B------:R-:W-:-:S02]  /*4530*/  HADD2.F32 R31, -RZ, R21.H0_H0 ;  /* 0x20000015ff1f7230 */ /* 0x000fc40000004100 */
[----:B------:R-:W-:Y:S02]  /*4540*/  HADD2.F32 R39, -RZ, R27.H0_H0 ;  /* 0x2000001bff277230 */ /* 0x000fe40000004100 */
[----:B------:R-:W-:Y:S02]  /*4550*/  HADD2.F32 R38, -RZ, R28.H0_H0 ;  /* 0x2000001cff267230 */ /* 0x000fe40000004100 */
[----:B------:R-:W-:Y:S02]  /*4560*/  HADD2.F32 R40, -RZ, R29.H0_H0 ;  /* 0x2000001dff287230 */ /* 0x000fe40000004100 */
[----:B------:R-:W-:Y:S02]  /*4570*/  HADD2.F32 R41, -RZ, R30.H0_H0 ;  /* 0x2000001eff297230 */ /* 0x000fe40000004100 */
[----:B------:R-:W-:Y:S01]  /*4580*/  FFMA.FTZ R20, R39, R31, R20 ;  /* 0x0000001f27147223 */ /* 0x000fe20000010014 */
[----:B------:R-:W-:Y:S02]  /*4590*/  HADD2.F32 R21, -RZ, R21.H1_H1 ;  /* 0x30000015ff157230 */ /* 0x000fe40000004100 */
[----:B------:R-:W-:Y:S01]  /*45a0*/  HADD2.F32 R27, -RZ, R27.H1_H1 ;  /* 0x3000001bff1b7230 */ /* 0x000fe20000004100 */
[----:B------:R-:W-:Y:S01]  /*45b0*/  SHF.R.U32.HI R12, RZ, 0x8, R12 ;  /* 0x00000008ff0c7819 */ /* 0x000fe2000001160c */
[C---:B------:R-:W-:Y:S01]  /*45c0*/  FFMA.FTZ R24, R31.reuse, R38, R24 ;  /* 0x000000261f187223 */ /* 0x040fe20000010018 */
[C---:B------:R-:W-:Y:S01]  /*45d0*/  FFMA.FTZ R25, R31.reuse, R40, R25 ;  /* 0x000000281f197223 */ /* 0x040fe20000010019 */
[----:B------:R-:W-:Y:S01]  /*45e0*/  FFMA.FTZ R26, R31, R41, R26 ;  /* 0x000000291f1a7223 */ /* 0x000fe2000001001a */
[----:B------:R-:W-:-:S02]  /*45f0*/  HADD2.F32 R31, -RZ, R28.H1_H1 ;  /* 0x3000001cff1f7230 */ /* 0x000fc40000004100 */
[----:B------:R-:W-:Y:S01]  /*4600*/  FFMA.FTZ R20, R27, R21, R20 ;  /* 0x000000151b147223 */ /* 0x000fe20000010014 */
[----:B------:R-:W-:Y:S01]  /*4610*/  HADD2.F32 R28, -RZ, R29.H1_H1 ;  /* 0x3000001dff1c7230 */ /* 0x000fe20000004100 */
[----:B------:R-:W-:Y:S02]  /*4620*/  LOP3.LUT R27, R12, 0xf000f, RZ, 0xc0, !PT ;  /* 0x000f000f0c1b7812 */ /* 0x000fe400078ec0ff */
[----:B------:R-:W-:Y:S02]  /*4630*/  SHF.R.U32.HI R14, RZ, 0x8, R14 ;  /* 0x00000008ff0e7819 */ /* 0x000fe4000001160e */
[----:B------:R-:W-:Y:S01]  /*4640*/  LOP3.LUT R27, R27, 0x64006400, RZ, 0xfc, !PT ;  /* 0x640064001b1b7812 */ /* 0x000fe200078efcff */
[C---:B------:R-:W-:Y:S01]  /*4650*/  FFMA.FTZ R25, R21.reuse, R28, R25 ;  /* 0x0000001c15197223 */ /* 0x040fe20000010019 */
[----:B------:R-:W-:Y:S01]  /*4660*/  HADD2.F32 R30, -RZ, R30.H1_H1 ;  /* 0x3000001eff1e7230 */ /* 0x000fe20000004100 */
[----:B------:R-:W-:Y:S01]  /*4670*/  LOP3.LUT R28, R14, 0xf000f, RZ, 0xc0, !PT ;  /* 0x000f000f0e1c7812 */ /* 0x000fe200078ec0ff */
[C---:B------:R-:W-:Y:S01]  /*4680*/  FFMA.FTZ R24, R21.reuse, R31, R24 ;  /* 0x0000001f15187223 */ /* 0x040fe20000010018 */
[----:B------:R-:W-:Y:S01]  /*4690*/  SHF.R.U32.HI R13, RZ, 0x8, R13 ;  /* 0x00000008ff0d7819 */ /* 0x000fe2000001160d */
[----:B------:R-:W-:Y:S01]  /*46a0*/  HADD2 R31, R27, -1032, -1032 ;  /* 0xe408e4081b1f7430 */ /* 0x000fe20000000000 */
[----:B------:R-:W-:Y:S01]  /*46b0*/  SHF.R.U32.HI R15, RZ, 0x8, R15 ;  /* 0x00000008ff0f7819 */ /* 0x000fe2000001160f */
[----:B------:R-:W-:Y:S01]  /*46c0*/  FFMA.FTZ R26, R21, R30, R26 ;  /* 0x0000001e151a7223 */ /* 0x000fe2000001001a */
[----:B------:R-:W-:-:S02]  /*46d0*/  LOP3.LUT R27, R28, 0x64006400, RZ, 0xfc, !PT ;  /* 0x640064001c1b7812 */ /* 0x000fc400078efcff */
[----:B------:R-:W-:Y:S02]  /*46e0*/  LOP3.LUT R21, R13, 0xf000f, RZ, 0xc0, !PT ;  /* 0x000f000f0d157812 */ /* 0x000fe400078ec0ff */
[----:B------:R-:W-:Y:S01]  /*46f0*/  LOP3.LUT R30, R15, 0xf000f, RZ, 0xc0, !PT ;  /* 0x000f000f0f1e7812 */ /* 0x000fe200078ec0ff */
[----:B-1----:R-:W-:Y:S02]  /*4700*/  HADD2.F32 R29, -RZ, R18.H0_H0 ;  /* 0x20000012ff1d7230 */ /* 0x002fe40000004100 */
[----:B------:R-:W-:Y:S02]  /*4710*/  HADD2 R27, R27, -1032, -1032 ;  /* 0xe408e4081b1b7430 */ /* 0x000fe40000000000 */
[----:B------:R-:W-:Y:S01]  /*4720*/  HADD2.F32 R39, -RZ, R31.H0_H0 ;  /* 0x2000001fff277230 */ /* 0x000fe20000004100 */
[----:B------:R-:W-:Y:S02]  /*4730*/  LOP3.LUT R21, R21, 0x64006400, RZ, 0xfc, !PT ;  /* 0x6400640015157812 */ /* 0x000fe400078efcff */
[----:B------:R-:W-:Y:S01]  /*4740*/  LOP3.LUT R30, R30, 0x64006400, RZ, 0xfc, !PT ;  /* 0x640064001e1e7812 */ /* 0x000fe200078efcff */
[----:B------:R-:W-:-:S02]  /*4750*/  HADD2.F32 R38, -RZ, R27.H0_H0 ;  /* 0x2000001bff267230 */ /* 0x000fc40000004100 */
[----:B------:R-:W-:Y:S01]  /*4760*/  FFMA.FTZ R28, R39, R29, R20 ;  /* 0x0000001d271c7223 */ /* 0x000fe20000010014 */
[----:B------:R-:W-:Y:S02]  /*4770*/  HADD2 R21, R21, -1032, -1032 ;  /* 0xe408e40815157430 */ /* 0x000fe40000000000 */
[----:B------:R-:W-:Y:S02]  /*4780*/  HADD2 R20, R30, -1032, -1032 ;  /* 0xe408e4081e147430 */ /* 0x000fe40000000000 */
[----:B------:R-:W-:Y:S01]  /*4790*/  FFMA.FTZ R30, R29, R38, R25 ;  /* 0x000000261d1e7223 */ /* 0x000fe20000010019 */
[----:B------:R-:W-:Y:S02]  /*47a0*/  HADD2.F32 R39, -RZ, R21.H0_H0 ;  /* 0x20000015ff277230 */ /* 0x000fe40000004100 */
[----:B------:R-:W-:Y:S01]  /*47b0*/  HADD2.F32 R38, -RZ, R20.H0_H0 ;  /* 0x20000014ff267230 */ /* 0x000fe20000004100 */
[----:B------:R-:W-:Y:S01]  /*47c0*/  LOP3.LUT R12, R12, 0xf000f0, RZ, 0xc0, !PT ;  /* 0x00f000f00c0c7812 */ /* 0x000fe200078ec0ff */
[----:B------:R-:W-:-:S02]  /*47d0*/  HADD2.F32 R25, -RZ, R18.H1_H1 ;  /* 0x30000012ff197230 */ /* 0x000fc40000004100 */
[C---:B------:R-:W-:Y:S01]  /*47e0*/  FFMA.FTZ R24, R29.reuse, R39, R24 ;  /* 0x000000271d187223 */ /* 0x040fe20000010018 */
[----:B------:R-:W-:Y:S02]  /*47f0*/  HADD2.F32 R27, -RZ, R27.H1_H1 ;  /* 0x3000001bff1b7230 */ /* 0x000fe40000004100 */
[----:B------:R-:W-:Y:S01]  /*4800*/  FFMA.FTZ R26, R29, R38, R26 ;  /* 0x000000261d1a7223 */ /* 0x000fe2000001001a */
[----:B------:R-:W-:Y:S02]  /*4810*/  LOP3.LUT R29, R13, 0xf000f0, RZ, 0xc0, !PT ;  /* 0x00f000f00d1d7812 */ /* 0x000fe400078ec0ff */
[----:B------:R-:W-:Y:S01]  /*4820*/  LOP3.LUT R14, R14, 0xf000f0, RZ, 0xc0, !PT ;  /* 0x00f000f00e0e7812 */ /* 0x000fe200078ec0ff */
[----:B------:R-:W-:Y:S01]  /*4830*/  FFMA.FTZ R27, R25, R27, R30 ;  /* 0x0000001b191b7223 */ /* 0x000fe2000001001e */
[----:B------:R-:W-:Y:S02]  /*4840*/  LOP3.LUT R13, R12, 0x64006400, RZ, 0xfc, !PT ;  /* 0x640064000c0d7812 */ /* 0x000fe400078efcff */
[----:B------:R-:W-:-:S02]  /*4850*/  LOP3.LUT R29, R29, 0x64006400, RZ, 0xfc, !PT ;  /* 0x640064001d1d7812 */ /* 0x000fc400078efcff */
[----:B------:R-:W-:Y:S02]  /*4860*/  LOP3.LUT R30, R15, 0xf000f0, RZ, 0xc0, !PT ;  /* 0x00f000f00f1e7812 */ /* 0x000fe400078ec0ff */
[----:B------:R-:W-:Y:S01]  /*4870*/  LOP3.LUT R15, R14, 0x64006400, RZ, 0xfc, !PT ;  /* 0x640064000e0f7812 */ /* 0x000fe200078efcff */
[----:B------:R-:W-:Y:S02]  /*4880*/  HADD2.F32 R31, -RZ, R31.H1_H1 ;  /* 0x3000001fff1f7230 */ /* 0x000fe40000004100 */
[-C--:B------:R-:W-:Y:S02]  /*4890*/  HFMA2 R12, R13, R44.reuse.H0_H0, -72, -72 ;  /* 0xd480d4800d0c7431 */ /* 0x080fe4000004002c */
[----:B------:R-:W-:Y:S02]  /*48a0*/  HADD2.F32 R21, -RZ, R21.H1_H1 ;  /* 0x30000015ff157230 */ /* 0x000fe40000004100 */
[-C--:B------:R-:W-:Y:S02]  /*48b0*/  HFMA2 R13, R29, R44.reuse.H0_H0, -72, -72 ;  /* 0xd480d4801d0d7431 */ /* 0x080fe4000004002c */
[----:B------:R-:W-:Y:S01]  /*48c0*/  HADD2.F32 R18, -RZ, R20.H1_H1 ;  /* 0x30000014ff127230 */ /* 0x000fe20000004100 */
[----:B------:R-:W-:Y:S01]  /*48d0*/  LOP3.LUT R29, R30, 0x64006400, RZ, 0xfc, !PT ;  /* 0x640064001e1d7812 */ /* 0x000fe200078efcff */
[----:B------:R-:W-:-:S02]  /*48e0*/  HFMA2 R15, R15, R44.H0_H0, -72, -72 ;  /* 0xd480d4800f0f7431 */ /* 0x000fc4000004002c */
[----:B------:R-:W-:Y:S01]  /*48f0*/  FFMA.FTZ R28, R31, R25, R28 ;  /* 0x000000191f1c7223 */ /* 0x000fe2000001001c */
[C---:B------:R-:W-:Y:S01]  /*4900*/  FFMA.FTZ R24, R25.reuse, R21, R24 ;  /* 0x0000001519187223 */ /* 0x040fe20000010018 */
[----:B------:R-:W-:Y:S01]  /*4910*/  FFMA.FTZ R26, R25, R18, R26 ;  /* 0x00000012191a7223 */ /* 0x000fe2000001001a */
[----:B------:R-:W-:Y:S02]  /*4920*/  HADD2.F32 R25, -RZ, R19.H0_H0 ;  /* 0x20000013ff197230 */ /* 0x000fe40000004100 */
[----:B------:R-:W-:Y:S02]  /*4930*/  HFMA2 R14, R29, R44.H0_H0, -72, -72 ;  /* 0xd480d4801d0e7431 */ /* 0x000fe4000004002c */
[----:B------:R-:W-:Y:S01]  /*4940*/  HADD2.F32 R18, -RZ, R13.H0_H0 ;  /* 0x2000000dff127230 */ /* 0x000fe20000004100 */
[----:B------:R-:W1:Y:S01]  /*4950*/  LDS.64 R20, [UR4+0x10] ;  /* 0x00001004ff147984 */ /* 0x000e620008000a00 */
[----:B------:R-:W-:-:S03]  /*4960*/  HADD2.F32 R30, -RZ, R15.H0_H0 ;  /* 0x2000000fff1e7230 */ /* 0x000fc60000004100 */
[C---:B------:R-:W-:Y:S01]  /*4970*/  FFMA.FTZ R24, R25.reuse, R18, R24 ;  /* 0x0000001219187223 */ /* 0x040fe20000010018 */
[----:B------:R-:W-:Y:S02]  /*4980*/  HADD2.F32 R18, -RZ, R14.H0_H0 ;  /* 0x2000000eff127230 */ /* 0x000fe40000004100 */
[----:B------:R-:W-:Y:S01]  /*4990*/  FFMA.FTZ R30, R25, R30, R27 ;  /* 0x0000001e191e7223 */ /* 0x000fe2000001001b */
[--C-:B------:R-:W-:Y:S02]  /*49a0*/  HADD2.F32 R31, -RZ, R12.reuse.H0_H0 ;  /* 0x2000000cff1f7230 */ /* 0x100fe40000004100 */
[----:B------:R-:W-:Y:S02]  /*49b0*/  HADD2.F32 R19, -RZ, R19.H1_H1 ;  /* 0x30000013ff137230 */ /* 0x000fe40000004100 */
[----:B------:R-:W-:Y:S02]  /*49c0*/  HADD2.F32 R27, -RZ, R12.H1_H1 ;  /* 0x3000000cff1b7230 */ /* 0x000fe40000004100 */
[----:B------:R-:W-:-:S02]  /*49d0*/  HADD2.F32 R29, -RZ, R13.H1_H1 ;  /* 0x3000000dff1d7230 */ /* 0x000fc40000004100 */
[----:B------:R-:W-:Y:S02]  /*49e0*/  HADD2.F32 R15, -RZ, R15.H1_H1 ;  /* 0x3000000fff0f7230 */ /* 0x000fe40000004100 */
[----:B------:R-:W-:-:S04]  /*49f0*/  IMAD.WIDE R12, R3, 0x4, R42 ;  /* 0x00000004030c7825 */ /* 0x000fc800078e022a */
[----:B------:R-:W-:Y:S01]  /*4a00*/  FFMA.FTZ R18, R25, R18, R26 ;  /* 0x0000001219127223 */ /* 0x000fe2000001001a */
[C---:B------:R-:W-:Y:S01]  /*4a10*/  FFMA.FTZ R26, R19.reuse, R29, R24 ;  /* 0x0000001d131a7223 */ /* 0x040fe20000010018 */
[----:B------:R-:W-:Y:S01]  /*4a20*/  FFMA.FTZ R24, R19, R15, R30 ;  /* 0x0000000f13187223 */ /* 0x000fe2000001001e */
[----:B------:R-:W-:Y:S02]  /*4a30*/  HADD2.F32 R3, -RZ, R14.H1_H1 ;  /* 0x3000000eff037230 */ /* 0x000fe40000004100 */
[----:B------:R-:W2:Y:S01]  /*4a40*/  LDG.E.128.CONSTANT R12, desc[UR6][R12.64] ;  /* 0x000000060c0c7981 */ /* 0x000ea2000c1e9d00 */
[----:B------:R-:W-:Y:S01]  /*4a50*/  FFMA.FTZ R28, R31, R25, R28 ;  /* 0x000000191f1c7223 */ /* 0x000fe2000001001c */
[----:B---3--:R-:W-:-:S03]  /*4a60*/  LOP3.LUT R29, R6, 0xf000f, RZ, 0xc0, !PT ;  /* 0x000f000f061d7812 */ /* 0x008fc600078ec0ff */
[----:B------:R-:W-:Y:S01]  /*4a70*/  FFMA.FTZ R25, R27, R19, R28 ;  /* 0x000000131b197223 */ /* 0x000fe2000001001c */
        /* <DEDUP_REMOVED lines=11> */
[----:B------:R-:W-:Y:S01]  /*4b30*/  FFMA.FTZ R3, R19, R3, R18 ;  /* 0x0000000313037223 */ /* 0x000fe20000010012 */
[----:B-1----:R-:W-:-:S02]  /*4b40*/  HADD2.F32 R18, -RZ, R20.H0_H0 ;  /* 0x20000014ff127230 */ /* 0x002fc40000004100 */
[----:B------:R-:W-:Y:S02]  /*4b50*/  HADD2.F32 R27, -RZ, R30.H0_H0 ;  /* 0x2000001eff1b7230 */ /* 0x000fe40000004100 */
[--C-:B------:R-:W-:Y:S02]  /*4b60*/  HADD2.F32 R39, -RZ, R31.reuse.H0_H0 ;  /* 0x2000001fff277230 */ /* 0x100fe40000004100 */
        /* <DEDUP_REMOVED lines=8> */
[----:B------:R-:W-:Y:S02]  /*4bf0*/  HADD2.F32 R39, -RZ, R30.H1_H1 ;  /* 0x3000001eff277230 */ /* 0x000fe40000004100 */
[----:B------:R-:W-:Y:S02]  /*4c00*/  HADD2.F32 R20, -RZ, R38.H1_H1 ;  /* 0x30000026ff147230 */ /* 0x000fe40000004100 */
[----:B------:R-:W-:Y:S02]  /*4c10*/  HADD2.F32 R30, -RZ, R28.H1_H1 ;  /* 0x3000001cff1e7230 */ /* 0x000fe40000004100 */
[----:B------:R-:W-:Y:S01]  /*4c20*/  FFMA.FTZ R28, R18, R31, R27 ;  /* 0x0000001f121c7223 */ /* 0x000fe2000001001b */
[----:B------:R-:W-:Y:S01]  /*4c30*/  LOP3.LUT R31, R4, 0xf000f0, RZ, 0xc0, !PT ;  /* 0x00f000f0041f7812 */ /* 0x000fe200078ec0ff */
[----:B------:R-:W-:Y:S01]  /*4c40*/  FFMA.FTZ R40, R39, R18, R40 ;  /* 0x0000001227287223 */ /* 0x000fe20000010028 */
[----:B------:R-:W-:Y:S01]  /*4c50*/  FFMA.FTZ R20, R18, R20, R29 ;  /* 0x0000001412147223 */ /* 0x000fe2000001001d */
[----:B------:R-:W-:-:S02]  /*4c60*/  LOP3.LUT R39, R5, 0xf000f0, RZ, 0xc0, !PT ;  /* 0x00f000f005277812 */ /* 0x000fc400078ec0ff */
[----:B------:R-:W-:Y:S01]  /*4c70*/  LOP3.LUT R29, R31, 0x64006400, RZ, 0xfc, !PT ;  /* 0x640064001f1d7812 */ /* 0x000fe200078efcff */
[----:B------:R-:W-:Y:S01]  /*4c80*/  FFMA.FTZ R27, R18, R30, R19 ;  /* 0x0000001e121b7223 */ /* 0x000fe20000010013 */
[----:B------:R-:W-:Y:S01]  /*4c90*/  LOP3.LUT R41, R7, 0xf000f0, RZ, 0xc0, !PT ;  /* 0x00f000f007297812 */ /* 0x000fe200078ec0ff */
[----:B------:R-:W1:Y:S01]  /*4ca0*/  LDS.64 R18, [UR4+0x18] ;  /* 0x00001804ff127984 */ /* 0x000e620008000a00 */
[----:B------:R-:W-:Y:S01]  /*4cb0*/  LOP3.LUT R39, R39, 0x64006400, RZ, 0xfc, !PT ;  /* 0x6400640027277812 */ /* 0x000fe200078efcff */
[-C--:B------:R-:W-:Y:S01]  /*4cc0*/  HFMA2 R29, R29, R44.reuse.H0_H0, -72, -72 ;  /* 0xd480d4801d1d7431 */ /* 0x080fe2000004002c */
[----:B------:R-:W-:Y:S02]  /*4cd0*/  LOP3.LUT R41, R41, 0x64006400, RZ, 0xfc, !PT ;  /* 0x6400640029297812 */ /* 0x000fe400078efcff */
[----:B------:R-:W-:Y:S01]  /*4ce0*/  LOP3.LUT R31, R6, 0xf000f0, RZ, 0xc0, !PT ;  /* 0x00f000f0061f7812 */ /* 0x000fe200078ec0ff */
[----:B------:R-:W-:Y:S02]  /*4cf0*/  HFMA2 R30, R39, R44.H0_H0, -72, -72 ;  /* 0xd480d480271e7431 */ /* 0x000fe4000004002c */
[----:B------:R-:W-:-:S02]  /*4d00*/  HADD2.F32 R45, -RZ, R21.H0_H0 ;  /* 0x20000015ff2d7230 */ /* 0x000fc40000004100 */
[----:B------:R-:W-:Y:S02]  /*4d10*/  HFMA2 R38, R41, R44.H0_H0, -72, -72 ;  /* 0xd480d48029267431 */ /* 0x000fe4000004002c */
[----:B------:R-:W-:Y:S01]  /*4d20*/  HADD2.F32 R39, -RZ, R29.H0_H0 ;  /* 0x2000001dff277230 */ /* 0x000fe20000004100 */
[----:B------:R-:W-:-:S04]  /*4d30*/  LOP3.LUT R31, R31, 0x64006400, RZ, 0xfc, !PT ;  /* 0x640064001f1f7812 */ /* 0x000fc800078efcff */
[----:B------:R-:W-:Y:S01]  /*4d40*/  FFMA.FTZ R39, R39, R45, R40 ;  /* 0x0000002d27277223 */ /* 0x000fe20000010028 */
[--C-:B------:R-:W-:Y:S02]  /*4d50*/  HADD2.F32 R40, -RZ, R38.reuse.H0_H0 ;  /* 0x20000026ff287230 */ /* 0x100fe40000004100 */
[----:B------:R-:W-:Y:S01]  /*4d60*/  HFMA2 R31, R31, R44.H0_H0, -72, -72 ;  /* 0xd480d4801f1f7431 */ /* 0x000fe2000004002c */
[----:B------:R-:W-:Y:S01]  /*4d70*/  SHF.R.U32.HI R4, RZ, 0x8, R4 ;  /* 0x00000008ff047819 */ /* 0x000fe20000011604 */
[----:B------:R-:W-:Y:S02]  /*4d80*/  HADD2.F32 R21, -RZ, R21.H1_H1 ;  /* 0x30000015ff157230 */ /* 0x000fe40000004100 */
[----:B------:R-:W-:Y:S01]  /*4d90*/  FFMA.FTZ R27, R45, R40, R27 ;  /* 0x000000282d1b7223 */ /* 0x000fe2000001001b */
[----:B0-----:R-:W-:Y:S02]  /*4da0*/  HADD2.F32 R43, -RZ, R31.H0_H0 ;  /* 0x2000001fff2b7230 */ /* 0x001fe40000004100 */
        /* <DEDUP_REMOVED lines=8> */
[----:B------:R-:W-:Y:S01]  /*4e30*/  LOP3.LUT R38, R6, 0xf000f, RZ, 0xc0, !PT ;  /* 0x000f000f06267812 */ /* 0x000fe200078ec0ff */
[----:B------:R-:W-:Y:S01]  /*4e40*/  FFMA.FTZ R20, R21, R31, R20 ;  /* 0x0000001f15147223 */ /* 0x000fe20000010014 */
[--C-:B------:R-:W-:Y:S02]  /*4e50*/  HADD2.F32 R41, -RZ, R30.reuse.H0_H0 ;  /* 0x2000001eff297230 */ /* 0x100fe40000004100 */
[----:B------:R-:W-:Y:S01]  /*4e60*/  HADD2 R31, R29, -1032, -1032 ;  /* 0xe408e4081d1f7430 */ /* 0x000fe20000000000 */
[----:B------:R-:W-:Y:S02]  /*4e70*/  SHF.R.U32.HI R7, RZ, 0x8, R7 ;  /* 0x00000008ff077819 */ /* 0x000fe40000011607 */
[----:B------:R-:W-:Y:S01]  /*4e80*/  LOP3.LUT R29, R38, 0x64006400, RZ, 0xfc, !PT ;  /* 0x64006400261d7812 */ /* 0x000fe200078efcff */
[----:B------:R-:W-:-:S02]  /*4e90*/  HADD2.F32 R30, -RZ, R30.H1_H1 ;  /* 0x3000001eff1e7230 */ /* 0x000fc40000004100 */
[----:B------:R-:W-:Y:S01]  /*4ea0*/  FFMA.FTZ R39, R40, R21, R39 ;  /* 0x0000001528277223 */ /* 0x000fe20000010027 */
[----:B------:R-:W-:Y:S01]  /*4eb0*/  FFMA.FTZ R28, R45, R41, R28 ;  /* 0x000000292d1c7223 */ /* 0x000fe2000001001c */
[----:B------:R-:W-:Y:S01]  /*4ec0*/  LOP3.LUT R40, R7, 0xf000f, RZ, 0xc0, !PT ;  /* 0x000f000f07287812 */ /* 0x000fe200078ec0ff */
[----:B------:R-:W-:Y:S01]  /*4ed0*/  HADD2 R29, R29, -1032, -1032 ;  /* 0xe408e4081d1d7430 */ /* 0x000fe20000000000 */
[----:B------:R-:W-:Y:S01]  /*4ee0*/  SHF.R.U32.HI R5, RZ, 0x8, R5 ;  /* 0x00000008ff057819 */ /* 0x000fe20000011605 */
[----:B------:R-:W-:Y:S01]  /*4ef0*/  FFMA.FTZ R28, R21, R30, R28 ;  /* 0x0000001e151c7223 */ /* 0x000fe2000001001c */
[----:B------:R-:W-:Y:S01]  /*4f00*/  LOP3.LUT R38, R40, 0x64006400, RZ, 0xfc, !PT ;  /* 0x6400640028267812 */ /* 0x000fe200078efcff */
[----:B-1----:R-:W-:Y:S01]  /*4f10*/  HADD2.F32 R30, -RZ, R18.H0_H0 ;  /* 0x20000012ff1e7230 */ /* 0x002fe20000004100 */
[----:B------:R-:W-:Y:S01]  /*4f20*/  LOP3.LUT R21, R5, 0xf000f, RZ, 0xc0, !PT ;  /* 0x000f000f05157812 */ /* 0x000fe200078ec0ff */
[----:B------:R-:W-:Y:S02]  /*4f30*/  HADD2.F32 R41, -RZ, R29.H0_H0 ;  /* 0x2000001dff297230 */ /* 0x000fe40000004100 */
[----:B------:R-:W-:Y:S01]  /*4f40*/  HADD2.F32 R40, -RZ, R31.H0_H0 ;  /* 0x2000001fff287230 */ /* 0x000fe20000004100 */
[----:B------:R-:W-:Y:S01]  /*4f50*/  LOP3.LUT R21, R21, 0x64006400, RZ, 0xfc, !PT ;  /* 0x6400640015157812 */ /* 0x000fe200078efcff */
[----:B------:R-:W-:-:S02]  /*4f60*/  HADD2 R38, R38, -1032, -1032 ;  /* 0xe408e40826267430 */ /* 0x000fc40000000000 */
[----:B------:R-:W-:Y:S02]  /*4f70*/  HADD2.F32 R42, -RZ, R31.H1_H1 ;  /* 0x3000001fff2a7230 */ /* 0x000fe40000004100 */
[----:B------:R-:W-:Y:S01]  /*4f80*/  FFMA.FTZ R20, R30, R41, R20 ;  /* 0x000000291e147223 */ /* 0x000fe20000010014 */
[----:B------:R-:W-:Y:S02]  /*4f90*/  HADD2.F32 R31, -RZ, R18.H1_H1 ;  /* 0x30000012ff1f7230 */ /* 0x000fe40000004100 */
[----:B------:R-:W-:Y:S02]  /*4fa0*/  HADD2.F32 R29, -RZ, R29.H1_H1 ;  /* 0x3000001dff1d7230 */ /* 0x000fe40000004100 */
[----:B------:R-:W-:Y:S01]  /*4fb0*/  FFMA.FTZ R39, R40, R30, R39 ;  /* 0x0000001e28277223 */ /* 0x000fe20000010027 */
[----:B------:R-:W-:Y:S02]  /*4fc0*/  HADD2 R21, R21, -1032, -1032 ;  /* 0xe408e40815157430 */ /* 0x000fe40000000000 */
[----:B------:R-:W-:Y:S01]  /*4fd0*/  HADD2.F32 R40, -RZ, R38.H0_H0 ;  /* 0x20000026ff287230 */ /* 0x000fe20000004100 */
[----:B------:R-:W-:Y:S01]  /*4fe0*/  LOP3.LUT R4, R4, 0xf000f0, RZ, 0xc0, !PT ;  /* 0x00f000f004047812 */ /* 0x000fe200078ec0ff */
[----:B------:R-:W-:Y:S01]  /*4ff0*/  FFMA.FTZ R29, R31, R29, R20 ;  /* 0x0000001d1f1d7223 */ /* 0x000fe20000010014 */
[----:B------:R-:W-:-:S02]  /*5000*/  LOP3.LUT R5, R5, 0xf000f0, RZ, 0xc0, !PT ;  /* 0x00f000f005057812 */ /* 0x000fc400078ec0ff */
[----:B------:R-:W-:Y:S02]  /*5010*/  LOP3.LUT R6, R6, 0xf000f0, RZ, 0xc0, !PT ;  /* 0x00f000f006067812 */ /* 0x000fe400078ec0ff */
[----:B------:R-:W-:Y:S01]  /*5020*/  LOP3.LUT R20, R7, 0xf000f0, RZ, 0xc0, !PT ;  /* 0x00f000f007147812 */ /* 0x000fe200078ec0ff */
[----:B------:R-:W-:Y:S02]  /*5030*/  HADD2.F32 R43, -RZ, R21.H0_H0 ;  /* 0x20000015ff2b7230 */ /* 0x000fe40000004100 */
[----:B------:R-:W-:Y:S01]  /*5040*/  FFMA.FTZ R40, R30, R40, R27 ;  /* 0x000000281e287223 */ /* 0x000fe2000001001b */
[----:B------:R-:W-:Y:S02]  /*5050*/  LOP3.LUT R7, R4, 0x64006400, RZ, 0xfc, !PT ;  /* 0x6400640004077812 */ /* 0x000fe400078efcff */
[----:B------:R-:W-:Y:S02]  /*5060*/  LOP3.LUT R5, R5, 0x64006400, RZ, 0xfc, !PT ;  /* 0x6400640005057812 */ /* 0x000fe400078efcff */
[----:B------:R-:W-:-:S02]  /*5070*/  LOP3.LUT R27, R6, 0x64006400, RZ, 0xfc, !PT ;  /* 0x64006400061b7812 */ /* 0x000fc400078efcff */
[----:B------:R-:W-:Y:S01]  /*5080*/  LOP3.LUT R41, R20, 0x64006400, RZ, 0xfc, !PT ;  /* 0x6400640014297812 */ /* 0x000fe200078efcff */
[----:B------:R-:W-:Y:S02]  /*5090*/  HADD2.F32 R21, -RZ, R21.H1_H1 ;  /* 0x30000015ff157230 */ /* 0x000fe40000004100 */
[----:B------:R-:W-:Y:S01]  /*50a0*/  FFMA.FTZ R28, R30, R43, R28 ;  /* 0x0000002b1e1c7223 */ /* 0x000fe2000001001c */
[-C--:B------:R-:W-:Y:S02]  /*50b0*/  HFMA2 R7, R7, R44.reuse.H0_H0, -72, -72 ;  /* 0xd480d48007077431 */ /* 0x080fe4000004002c */
[-C--:B------:R-:W-:Y:S02]  /*50c0*/  HFMA2 R4, R5, R44.reuse.H0_H0, -72, -72 ;  /* 0xd480d48005047431 */ /* 0x080fe4000004002c */
[----:B------:R-:W-:Y:S02]  /*50d0*/  HADD2.F32 R38, -RZ, R38.H1_H1 ;  /* 0x30000026ff267230 */ /* 0x000fe40000004100 */
[----:B------:R-:W-:-:S02]  /*50e0*/  HFMA2 R5, R27, R44.H0_H0, -72, -72 ;  /* 0xd480d4801b057431 */ /* 0x000fc4000004002c */
[----:B------:R-:W-:Y:S02]  /*50f0*/  HFMA2 R6, R41, R44.H0_H0, -72, -72 ;  /* 0xd480d48029067431 */ /* 0x000fe4000004002c */
[C---:B------:R-:W-:Y:S01]  /*5100*/  FFMA.FTZ R21, R31.reuse, R21, R28 ;  /* 0x000000151f157223 */ /* 0x040fe2000001001c */
[----:B------:R-:W-:Y:S02]  /*5110*/  HADD2.F32 R18, -RZ, R19.H0_H0 ;  /* 0x20000013ff127230 */ /* 0x000fe40000004100 */
[----:B------:R-:W-:Y:S01]  /*5120*/  FFMA.FTZ R39, R42, R31, R39 ;  /* 0x0000001f2a277223 */ /* 0x000fe20000010027 */
[----:B------:R-:W-:Y:S02]  /*5130*/  HADD2.F32 R28, -RZ, R7.H0_H0 ;  /* 0x20000007ff1c7230 */ /* 0x000fe40000004100 */
[----:B------:R-:W-:Y:S01]  /*5140*/  FFMA.FTZ R31, R31, R38, R40 ;  /* 0x000000261f1f7223 */ /* 0x000fe20000010028 */
[----:B------:R-:W-:Y:S02]  /*5150*/  HADD2.F32 R27, -RZ, R4.H0_H0 ;  /* 0x20000004ff1b7230 */ /* 0x000fe40000004100 */
[----:B------:R-:W-:-:S02]  /*5160*/  HADD2.F32 R30, -RZ, R5.H0_H0 ;  /* 0x20000005ff1e7230 */ /* 0x000fc40000004100 */
[----:B------:R-:W-:Y:S02]  /*5170*/  HADD2.F32 R20, -RZ, R6.H0_H0 ;  /* 0x20000006ff147230 */ /* 0x000fe40000004100 */
[----:B------:R-:W-:Y:S02]  /*5180*/  HADD2.F32 R38, -RZ, R7.H1_H1 ;  /* 0x30000007ff267230 */ /* 0x000fe40000004100 */
[----:B------:R-:W-:Y:S01]  /*5190*/  FFMA.FTZ R7, R28, R18, R39 ;  /* 0x000000121c077223 */ /* 0x000fe20000010027 */
[----:B------:R-:W-:Y:S02]  /*51a0*/  HADD2.F32 R19, -RZ, R19.H1_H1 ;  /* 0x30000013ff137230 */ /* 0x000fe40000004100 */
[C---:B------:R-:W-:Y:S01]  /*51b0*/  FFMA.FTZ R28, R18.reuse, R27, R21 ;  /* 0x0000001b121c7223 */ /* 0x040fe20000010015 */
[----:B------:R-:W-:Y:S02]  /*51c0*/  HADD2.F32 R4, -RZ, R4.H1_H1 ;  /* 0x30000004ff047230 */ /* 0x000fe40000004100 */
[C---:B------:R-:W-:Y:S01]  /*51d0*/  FFMA.FTZ R30, R18.reuse, R30, R29 ;  /* 0x0000001e121e7223 */ /* 0x040fe2000001001d */
[----:B------:R-:W-:Y:S01]  /*51e0*/  FFMA.FTZ R31, R18, R20, R31 ;  /* 0x00000014121f7223 */ /* 0x000fe2000001001f */
[----:B------:R-:W-:-:S02]  /*51f0*/  HADD2.F32 R5, -RZ, R5.H1_H1 ;  /* 0x30000005ff057230 */ /* 0x000fc40000004100 */
[--C-:B------:R-:W-:Y:S02]  /*5200*/  HADD2.F32 R18, -RZ, R37.reuse.H0_H0 ;  /* 0x20000025ff127230 */ /* 0x100fe40000004100 */
[----:B------:R-:W-:Y:S02]  /*5210*/  HADD2.F32 R21, -RZ, R37.H1_H1 ;  /* 0x30000025ff157230 */ /* 0x000fe40000004100 */
[----:B------:R-:W-:Y:S02]  /*5220*/  HADD2.F32 R20, -RZ, R6.H1_H1 ;  /* 0x30000006ff147230 */ /* 0x000fe40000004100 */
[C---:B------:R-:W-:Y:S01]  /*5230*/  FFMA.FTZ R6, R19.reuse, R4, R28 ;  /* 0x0000000413067223 */ /* 0x040fe2000001001c */
[----:B------:R-:W-:Y:S01]  /*5240*/  FFMA.FTZ R28, R19, R5, R30 ;  /* 0x00000005131c7223 */ /* 0x000fe2000001001e */
[----:B------:R-:W-:Y:S01]  /*5250*/  FMUL.FTZ R4, R18, R25 ;  /* 0x0000001912047220 */ /* 0x000fe20000410000 */
[----:B------:R-:W-:-:S04]  /*5260*/  FMUL.FTZ R5, R21, R26 ;  /* 0x0000001a15057220 */ /* 0x000fc80000410000 */
[----:B------:R-:W-:Y:S02]  /*5270*/  F2FP.F16.F32.PACK_AB R26, RZ, R4 ;  /* 0x00000004ff1a723e */ /* 0x000fe400000000ff */
[----:B------:R-:W-:Y:S02]  /*5280*/  F2FP.F16.F32.PACK_AB R27, RZ, R5 ;  /* 0x00000005ff1b723e */ /* 0x000fe400000000ff */
[----:B------:R-:W0:Y:S01]  /*5290*/  LDS.64 R4, [UR4+0x20] ;  /* 0x00002004ff047984 */ /* 0x000e220008000a00 */
[----:B------:R-:W-:Y:S01]  /*52a0*/  FFMA.FTZ R7, R38, R19, R7 ;  /* 0x0000001326077223 */ /* 0x000fe20000010007 */
[----:B------:R-:W-:Y:S01]  /*52b0*/  FFMA.FTZ R19, R19, R20, R31 ;  /* 0x0000001413137223 */ /* 0x000fe2000001001f */
[--C-:B------:R-:W-:Y:S02]  /*52c0*/  HADD2.F32 R25, -RZ, R36.reuse.H0_H0 ;  /* 0x20000024ff197230 */ /* 0x100fe40000004100 */
[----:B------:R-:W-:Y:S02]  /*52d0*/  HADD2.F32 R20, -RZ, R36.H1_H1 ;  /* 0x30000024ff147230 */ /* 0x000fe40000004100 */
[----:B------:R-:W-:Y:S01]  /*52e0*/  FMUL.FTZ R7, R18, R7 ;  /* 0x0000000712077220 */ /* 0x000fe20000410000 */
[----:B------:R-:W-:Y:S01]  /*52f0*/  FMUL.FTZ R6, R21, R6 ;  /* 0x0000000615067220 */ /* 0x000fe20000410000 */
[----:B------:R-:W-:Y:S01]  /*5300*/  PRMT R26, R26, 0x5410, R27 ;  /* 0x000054101a1a7816 */ /* 0x000fe2000000001b */
[C---:B------:R-:W-:Y:S01]  /*5310*/  FMUL.FTZ R24, R25.reuse, R24 ;  /* 0x0000001819187220 */ /* 0x040fe20000410000 */
[C---:B------:R-:W-:Y:S01]  /*5320*/  FMUL.FTZ R3, R20.reuse, R3 ;  /* 0x0000000314037220 */ /* 0x040fe20000410000 */
[----:B------:R-:W-:Y:S01]  /*5330*/  FMUL.FTZ R28, R25, R28 ;  /* 0x0000001c191c7220 */ /* 0x000fe20000410000 */
[----:B------:R-:W-:Y:S01]  /*5340*/  FMUL.FTZ R19, R20, R19 ;  /* 0x0000001314137220 */ /* 0x000fe20000410000 */
[----:B------:R-:W-:-:S02]  /*5350*/  F2FP.F16.F32.PACK_AB R7, RZ, R7 ;  /* 0x00000007ff07723e */ /* 0x000fc400000000ff */
[----:B------:R-:W-:Y:S01]  /*5360*/  F2FP.F16.F32.PACK_AB R6, RZ, R6 ;  /* 0x00000006ff06723e */ /* 0x000fe200000000ff */
[----:B------:R-:W-:Y:S01]  /*5370*/  HFMA2.MMA R26, R26, 1, 1, R35 ;  /* 0x3c003c001a1a7835 */ /* 0x000fe20000000023 */
[----:B------:R-:W-:Y:S02]  /*5380*/  F2FP.F16.F32.PACK_AB R24, RZ, R24 ;  /* 0x00000018ff18723e */ /* 0x000fe400000000ff */
[----:B------:R-:W-:Y:S02]  /*5390*/  F2FP.F16.F32.PACK_AB R3, RZ, R3 ;  /* 0x00000003ff03723e */ /* 0x000fe400000000ff */
[----:B------:R-:W-:Y:S02]  /*53a0*/  F2FP.F16.F32.PACK_AB R28, RZ, R28 ;  /* 0x0000001cff1c723e */ /* 0x000fe400000000ff */
[----:B------:R-:W-:Y:S02]  /*53b0*/  F2FP.F16.F32.PACK_AB R19, RZ, R19 ;  /* 0x00000013ff13723e */ /* 0x000fe400000000ff */
[----:B------:R-:W-:-:S02]  /*53c0*/  PRMT R7, R7, 0x5410, R6 ;  /* 0x0000541007077816 */ /* 0x000fc40000000006 */
[----:B------:R-:W-:Y:S02]  /*53d0*/  PRMT R24, R24, 0x5410, R3 ;  /* 0x0000541018187816 */ /* 0x000fe40000000003 */
[----:B----4-:R-:W-:Y:S02]  /*53e0*/  LOP3.LUT R3, R8, 0xf000f, RZ, 0xc0, !PT ;  /* 0x000f000f08037812 */ /* 0x010fe400078ec0ff */
[----:B------:R-:W-:Y:S02]  /*53f0*/  LOP3.LUT R6, R9, 0xf000f, RZ, 0xc0, !PT ;  /* 0x000f000f09067812 */ /* 0x000fe400078ec0ff */
[----:B------:R-:W-:Y:S02]  /*5400*/  PRMT R28, R28, 0x5410, R19 ;  /* 0x000054101c1c7816 */ /* 0x000fe40000000013 */
[----:B------:R-:W-:Y:S01]  /*5410*/  LOP3.LUT R19, R10, 0xf000f, RZ, 0xc0, !PT ;  /* 0x000f000f0a137812 */ /* 0x000fe200078ec0ff */
[----:B------:R-:W-:Y:S01]  /*5420*/  HFMA2.MMA R26, R7, 1, 1, R26 ;  /* 0x3c003c00071a7835 */ /* 0x000fe2000000001a */
        /* <DEDUP_REMOVED lines=9> */
[--C-:B------:R-:W-:Y:S02]  /*54c0*/  HADD2.F32 R3, -RZ, R6.reuse.H0_H0 ;  /* 0x20000006ff037230 */ /* 0x100fe40000004100 */
[----:B------:R-:W-:Y:S02]  /*54d0*/  HADD2 R24, R24, R33 ;  /* 0x0000002118187230 */ /* 0x000fe40000000000 */
[----:B------:R-:W-:Y:S02]  /*54e0*/  HADD2.F32 R30, -RZ, R6.H1_H1 ;  /* 0x30000006ff1e7230 */ /* 0x000fe40000004100 */
[--C-:B------:R-:W-:Y:S02]  /*54f0*/  HADD2.F32 R31, -RZ, R7.reuse.H0_H0 ;  /* 0x20000007ff1f7230 */ /* 0x100fe40000004100 */
[----:B------:R-:W-:-:S02]  /*5500*/  HADD2.F32 R38, -RZ, R7.H1_H1 ;  /* 0x30000007ff267230 */ /* 0x000fc40000004100 */
[--C-:B0-----:R-:W-:Y:S02]  /*5510*/  HADD2.F32 R6, -RZ, R4.reuse.H0_H0 ;  /* 0x20000004ff067230 */ /* 0x101fe40000004100 */
[--C-:B------:R-:W-:Y:S02]  /*5520*/  HADD2.F32 R7, -RZ, R19.reuse.H0_H0 ;  /* 0x20000013ff077230 */ /* 0x100fe40000004100 */
[----:B------:R-:W-:Y:S02]  /*5530*/  HADD2.F32 R40, -RZ, R19.H1_H1 ;  /* 0x30000013ff287230 */ /* 0x000fe40000004100 */
[----:B------:R-:W-:Y:S01]  /*5540*/  HADD2.F32 R19, -RZ, R29.H0_H0 ;  /* 0x2000001dff137230 */ /* 0x000fe20000004100 */
[----:B------:R-:W-:Y:S01]  /*5550*/  HFMA2.MMA R24, R28, 1, 1, R24 ;  /* 0x3c003c001c187835 */ /* 0x000fe20000000018 */
[----:B------:R-:W-:Y:S02]  /*5560*/  HADD2.F32 R27, -RZ, R4.H1_H1 ;  /* 0x30000004ff1b7230 */ /* 0x000fe40000004100 */
[C---:B------:R-:W-:Y:S01]  /*5570*/  FFMA.FTZ R42, R6.reuse, R31, RZ ;  /* 0x0000001f062a7223 */ /* 0x040fe200000100ff */
[----:B------:R-:W-:Y:S01]  /*5580*/  FFMA.FTZ R3, R3, R6, RZ ;  /* 0x0000000603037223 */ /* 0x000fe200000100ff */
[C---:B------:R-:W-:Y:S01]  /*5590*/  FFMA.FTZ R31, R6.reuse, R7, RZ ;  /* 0x00000007061f7223 */ /* 0x040fe200000100ff */
[----:B------:R-:W-:Y:S01]  /*55a0*/  FFMA.FTZ R28, R6, R19, RZ ;  /* 0x00000013061c7223 */ /* 0x000fe200000100ff */
[----:B------:R-:W-:Y:S01]  /*55b0*/  LOP3.LUT R35, R9, 0xf000f0, RZ, 0xc0, !PT ;  /* 0x00f000f009237812 */ /* 0x000fe200078ec0ff */
[----:B------:R-:W0:Y:S01]  /*55c0*/  LDS.64 R6, [UR4+0x28] ;  /* 0x00002804ff067984 */ /* 0x000e220008000a00 */
[----:B------:R-:W-:Y:S01]  /*55d0*/  FFMA.FTZ R4, R30, R27, R3 ;  /* 0x0000001b1e047223 */ /* 0x000fe20000010003 */
[----:B------:R-:W-:Y:S01]  /*55e0*/  LOP3.LUT R30, R8, 0xf000f0, RZ, 0xc0, !PT ;  /* 0x00f000f0081e7812 */ /* 0x000fe200078ec0ff */
[----:B------:R-:W-:Y:S01]  /*55f0*/  FFMA.FTZ R19, R27, R40, R31 ;  /* 0x000000281b137223 */ /* 0x000fe2000001001f */
[----:B------:R-:W-:Y:S01]  /*5600*/  LOP3.LUT R35, R35, 0x64006400, RZ, 0xfc, !PT ;  /* 0x6400640023237812 */ /* 0x000fe200078efcff */
[----:B------:R-:W-:Y:S01]  /*5610*/  FFMA.FTZ R3, R27, R38, R42 ;  /* 0x000000261b037223 */ /* 0x000fe2000001002a */
[----:B------:R-:W-:-:S02]  /*5620*/  LOP3.LUT R31, R11, 0xf000f0, RZ, 0xc0, !PT ;  /* 0x00f000f00b1f7812 */ /* 0x000fc400078ec0ff */
[----:B------:R-:W-:Y:S02]  /*5630*/  LOP3.LUT R38, R10, 0xf000f0, RZ, 0xc0, !PT ;  /* 0x00f000f00a267812 */ /* 0x000fe400078ec0ff */
[----:B------:R-:W-:Y:S01]  /*5640*/  LOP3.LUT R33, R30, 0x64006400, RZ, 0xfc, !PT ;  /* 0x640064001e217812 */ /* 0x000fe200078efcff */
[----:B------:R-:W-:Y:S02]  /*5650*/  HFMA2 R30, R35, R44.H0_H0, -72, -72 ;  /* 0xd480d480231e7431 */ /* 0x000fe4000004002c */
[----:B------:R-:W-:Y:S01]  /*5660*/  HADD2.F32 R29, -RZ, R29.H1_H1 ;  /* 0x3000001dff1d7230 */ /* 0x000fe20000004100 */
[----:B------:R-:W-:Y:S02]  /*5670*/  LOP3.LUT R31, R31, 0x64006400, RZ, 0xfc, !PT ;  /* 0x640064001f1f7812 */ /* 0x000fe400078efcff */
[----:B------:R-:W-:Y:S01]  /*5680*/  LOP3.LUT R39, R38, 0x64006400, RZ, 0xfc, !PT ;  /* 0x6400640026277812 */ /* 0x000fe200078efcff */
[----:B------:R-:W-:Y:S02]  /*5690*/  HADD2.F32 R38, -RZ, R5.H0_H0 ;  /* 0x20000005ff267230 */ /* 0x000fe40000004100 */
[----:B------:R-:W-:Y:S01]  /*56a0*/  FFMA.FTZ R29, R27, R29, R28 ;  /* 0x0000001d1b1d7223 */ /* 0x000fe2000001001c */
[----:B------:R-:W-:-:S02]  /*56b0*/  HADD2.F32 R35, -RZ, R30.H0_H0 ;  /* 0x2000001eff237230 */ /* 0x000fc40000004100 */
[-C--:B------:R-:W-:Y:S02]  /*56c0*/  HFMA2 R31, R31, R44.reuse.H0_H0, -72, -72 ;  /* 0xd480d4801f1f7431 */ /* 0x080fe4000004002c */
[-C--:B------:R-:W-:Y:S02]  /*56d0*/  HFMA2 R28, R33, R44.reuse.H0_H0, -72, -72 ;  /* 0xd480d480211c7431 */ /* 0x080fe4000004002c */
[----:B------:R-:W-:Y:S02]  /*56e0*/  HFMA2 R33, R39, R44.H0_H0, -72, -72 ;  /* 0xd480d48027217431 */ /* 0x000fe4000004002c */
[----:B------:R-:W-:Y:S01]  /*56f0*/  FFMA.FTZ R42, R38, R35, R3 ;  /* 0x00000023262a7223 */ /* 0x000fe20000010003 */
[----:B------:R-:W-:Y:S01]  /*5700*/  HADD2.F32 R3, -RZ, R31.H0_H0 ;  /* 0x2000001fff037230 */ /* 0x000fe20000004100 */
[----:B------:R-:W-:Y:S01]  /*5710*/  SHF.R.U32.HI R8, RZ, 0x8, R8 ;  /* 0x00000008ff087819 */ /* 0x000fe20000011608 */
[----:B------:R-:W-:Y:S02]  /*5720*/  HADD2.F32 R39, -RZ, R28.H0_H0 ;  /* 0x2000001cff277230 */ /* 0x000fe40000004100 */
[----:B------:R-:W-:-:S02]  /*5730*/  HADD2.F32 R40, -RZ, R33.H0_H0 ;  /* 0x20000021ff287230 */ /* 0x000fc40000004100 */
[----:B------:R-:W-:Y:S01]  /*5740*/  FFMA.FTZ R35, R38, R3, R29 ;  /* 0x0000000326237223 */ /* 0x000fe2000001001d */
[----:B------:R-:W-:Y:S02]  /*5750*/  HADD2.F32 R27, -RZ, R5.H1_H1 ;  /* 0x30000005ff1b7230 */ /* 0x000fe40000004100 */
[----:B------:R-:W-:Y:S01]  /*5760*/  FFMA.FTZ R4, R39, R38, R4 ;  /* 0x0000002627047223 */ /* 0x000fe20000010004 */
[----:B------:R-:W-:Y:S01]  /*5770*/  HADD2.F32 R5, -RZ, R28.H1_H1 ;  /* 0x3000001cff057230 */ /* 0x000fe20000004100 */
[----:B------:R-:W-:Y:S01]  /*5780*/  LOP3.LUT R3, R8, 0xf000f, RZ, 0xc0, !PT ;  /* 0x000f000f08037812 */ /* 0x000fe200078ec0ff */
[----:B------:R-:W-:Y:S01]  /*5790*/  FFMA.FTZ R40, R38, R40, R19 ;  /* 0x0000002826287223 */ /* 0x000fe20000010013 */
[----:B------:R-:W-:Y:S01]  /*57a0*/  SHF.R.U32.HI R9, RZ, 0x8, R9 ;  /* 0x00000008ff097819 */ /* 0x000fe20000011609 */
[----:B------:R-:W-:Y:S01]  /*57b0*/  HADD2.F32 R19, -RZ, R33.H1_H1 ;  /* 0x30000021ff137230 */ /* 0x000fe20000004100 */
[----:B------:R-:W-:Y:S01]  /*57c0*/  SHF.R.U32.HI R11, RZ, 0x8, R11 ;  /* 0x00000008ff0b7819 */ /* 0x000fe2000001160b */
[----:B------:R-:W-:Y:S01]  /*57d0*/  HADD2.F32 R30, -RZ, R30.H1_H1 ;  /* 0x3000001eff1e7230 */ /* 0x000fe20000004100 */
[----:B------:R-:W-:Y:S01]  /*57e0*/  SHF.R.U32.HI R10, RZ, 0x8, R10 ;  /* 0x00000008ff0a7819 */ /* 0x000fe2000001160a */
[----:B------:R-:W-:-:S02]  /*57f0*/  HADD2.F32 R28, -RZ, R31.H1_H1 ;  /* 0x3000001fff1c7230 */ /* 0x000fc40000004100 */
[----:B------:R-:W-:Y:S01]  /*5800*/  FFMA.FTZ R33, R5, R27, R4 ;  /* 0x0000001b05217223 */ /* 0x000fe20000010004 */
[----:B------:R-:W-:Y:S02]  /*5810*/  LOP3.LUT R3, R3, 0x64006400, RZ, 0xfc, !PT ;  /* 0x6400640003037812 */ /* 0x000fe400078efcff */
[----:B------:R-:W-:Y:S01]  /*5820*/  LOP3.LUT R4, R9, 0xf000f, RZ, 0xc0, !PT ;  /* 0x000f000f09047812 */ /* 0x000fe200078ec0ff */
[----:B------:R-:W-:Y:S01]  /*5830*/  FFMA.FTZ R5, R27, R19, R40 ;  /* 0x000000131b057223 */ /* 0x000fe20000010028 */
[----:B------:R-:W-:Y:S01]  /*5840*/  LOP3.LUT R31, R11, 0xf000f, RZ, 0xc0, !PT ;  /* 0x000f000f0b1f7812 */ /* 0x000fe200078ec0ff */
[C---:B------:R-:W-:Y:S01]  /*5850*/  FFMA.FTZ R29, R27.reuse, R30, R42 ;  /* 0x0000001e1b1d7223 */ /* 0x040fe2000001002a */
[----:B------:R-:W-:Y:S01]  /*5860*/  LOP3.LUT R19, R10, 0xf000f, RZ, 0xc0, !PT ;  /* 0x000f000f0a137812 */ /* 0x000fe200078ec0ff */
[----:B------:R-:W-:Y:S01]  /*5870*/  FFMA.FTZ R27, R27, R28, R35 ;  /* 0x0000001c1b1b7223 */ /* 0x000fe20000010023 */
[----:B------:R-:W-:Y:S01]  /*5880*/  LOP3.LUT R4, R4, 0x64006400, RZ, 0xfc, !PT ;  /* 0x6400640004047812 */ /* 0x000fe200078efcff */
[----:B------:R-:W-:Y:S01]  /*5890*/  HADD2 R30, R3, -1032, -1032 ;  /* 0xe408e408031e7430 */ /* 0x000fe20000000000 */
[----:B------:R-:W-:-:S02]  /*58a0*/  LOP3.LUT R35, R31, 0x64006400, RZ, 0xfc, !PT ;  /* 0x640064001f237812 */ /* 0x000fc400078efcff */
[----:B------:R-:W-:Y:S01]  /*58b0*/  LOP3.LUT R19, R19, 0x64006400, RZ, 0xfc, !PT ;  /* 0x6400640013137812 */ /* 0x000fe200078efcff */
[----:B0-----:R-:W-:Y:S02]  /*58c0*/  HADD2.F32 R28, -RZ, R6.H0_H0 ;  /* 0x20000006ff1c7230 */ /* 0x001fe40000004100 */
[----:B------:R-:W-:Y:S02]  /*58d0*/  HADD2 R31, R4, -1032, -1032 ;  /* 0xe408e408041f7430 */ /* 0x000fe40000000000 */
[----:B------:R-:W-:Y:S02]  /*58e0*/  HADD2.F32 R38, -RZ, R30.H0_H0 ;  /* 0x2000001eff267230 */ /* 0x000fe40000004100 */
[----:B------:R-:W-:Y:S02]  /*58f0*/  HADD2 R4, R35, -1032, -1032 ;  /* 0xe408e40823047430 */ /* 0x000fe40000000000 */
[----:B------:R-:W-:Y:S02]  /*5900*/  HADD2 R19, R19, -1032, -1032 ;  /* 0xe408e40813137430 */ /* 0x000fe40000000000 */
[----:B------:R-:W-:Y:S01]  /*5910*/  FFMA.FTZ R33, R38, R28, R33 ;  /* 0x0000001c26217223 */ /* 0x000fe20000010021 */
[----:B------:R-:W-:-:S02]  /*5920*/  HADD2.F32 R38, -RZ, R4.H0_H0 ;  /* 0x20000004ff267230 */ /* 0x000fc40000004100 */
[--C-:B------:R-:W-:Y:S01]  /*5930*/  HADD2.F32 R40, -RZ, R19.reuse.H0_H0 ;  /* 0x20000013ff287230 */ /* 0x100fe20000004100 */
[----:B------:R-:W-:Y:S01]  /*5940*/  LOP3.LUT R8, R8, 0xf000f0, RZ, 0xc0, !PT ;  /* 0x00f000f008087812 */ /* 0x000fe200078ec0ff */
[----:B------:R-:W-:Y:S02]  /*5950*/  HADD2.F32 R6, -RZ, R6.H1_H1 ;  /* 0x30000006ff067230 */ /* 0x000fe40000004100 */
[C---:B------:R-:W-:Y:S01]  /*5960*/  FFMA.FTZ R27, R28.reuse, R38, R27 ;  /* 0x000000261c1b7223 */ /* 0x040fe2000001001b */
[----:B------:R-:W-:Y:S02]  /*5970*/  HADD2.F32 R38, -RZ, R19.H1_H1 ;  /* 0x30000013ff267230 */ /* 0x000fe40000004100 */
[----:B------:R-:W-:Y:S01]  /*5980*/  FFMA.FTZ R5, R28, R40, R5 ;  /* 0x000000281c057223 */ /* 0x000fe20000010005 */
[----:B------:R-:W-:Y:S01]  /*5990*/  LOP3.LUT R9, R9, 0xf000f0, RZ, 0xc0, !PT ;  /* 0x00f000f009097812 */ /* 0x000fe200078ec0ff */
[----:B------:R-:W-:Y:S02]  /*59a0*/  HADD2.F32 R35, -RZ, R31.H0_H0 ;  /* 0x2000001fff237230 */ /* 0x000fe40000004100 */
[----:B------:R-:W-:-:S02]  /*59b0*/  HADD2.F32 R42, -RZ, R30.H1_H1 ;  /* 0x3000001eff2a7230 */ /* 0x000fc40000004100 */
[----:B------:R-:W-:Y:S01]  /*59c0*/  FFMA.FTZ R38, R6, R38, R5 ;  /* 0x0000002606267223 */ /* 0x000fe20000010005 */
[----:B------:R-:W-:Y:S01]  /*59d0*/  HADD2.F32 R30, -RZ, R31.H1_H1 ;  /* 0x3000001fff1e7230 */ /* 0x000fe20000004100 */
[----:B------:R-:W-:Y:S01]  /*59e0*/  LOP3.LUT R5, R8, 0x64006400, RZ, 0xfc, !PT ;  /* 0x6400640008057812 */ /* 0x000fe200078efcff */
[----:B------:R-:W-:Y:S01]  /*59f0*/  FFMA.FTZ R29, R28, R35, R29 ;  /* 0x000000231c1d7223 */ /* 0x000fe2000001001d */
[----:B------:R-:W-:Y:S02]  /*5a00*/  LOP3.LUT R19, R9, 0x64006400, RZ, 0xfc, !PT ;  /* 0x6400640009137812 */ /* 0x000fe400078efcff */
[----:B------:R-:W0:Y:S01]  /*5a10*/  LDS.64 R8, [UR4+0x30] ;  /* 0x00003004ff087984 */ /* 0x000e220008000a00 */
[----:B------:R-:W-:Y:S01]  /*5a20*/  FFMA.FTZ R30, R6, R30, R29 ;  /* 0x0000001e061e7223 */ /* 0x000fe2000001001d */
[----:B------:R-:W-:Y:S02]  /*5a30*/  LOP3.LUT R10, R10, 0xf000f0, RZ, 0xc0, !PT ;  /* 0x00f000f00a0a7812 */ /* 0x000fe400078ec0ff */
[----:B------:R-:W-:-:S02]  /*5a40*/  LOP3.LUT R29, R11, 0xf000f0, RZ, 0xc0, !PT ;  /* 0x00f000f00b1d7812 */ /* 0x000fc400078ec0ff */
[----:B------:R-:W-:Y:S01]  /*5a50*/  LOP3.LUT R11, R10, 0x64006400, RZ, 0xfc, !PT ;  /* 0x640064000a0b7812 */ /* 0x000fe200078efcff */
[-C--:B------:R-:W-:Y:S01]  /*5a60*/  HFMA2 R10, R5, R44.reuse.H0_H0, -72, -72 ;  /* 0xd480d480050a7431 */ /* 0x080fe2000004002c */
[----:B------:R-:W-:Y:S01]  /*5a70*/  LOP3.LUT R29, R29, 0x64006400, RZ, 0xfc, !PT ;  /* 0x640064001d1d7812 */ /* 0x000fe200078efcff */
[-C--:B------:R-:W-:Y:S02]  /*5a80*/  HFMA2 R5, R19, R44.reuse.H0_H0, -72, -72 ;  /* 0xd480d48013057431 */ /* 0x080fe4000004002c */
[----:B------:R-:W-:Y:S01]  /*5a90*/  FFMA.FTZ R28, R42, R6, R33 ;  /* 0x000000062a1c7223 */ /* 0x000fe20000010021 */
[----:B------:R-:W-:Y:S02]  /*5aa0*/  HADD2.F32 R33, -RZ, R4.H1_H1 ;  /* 0x30000004ff217230 */ /* 0x000fe40000004100 */
[----:B------:R-:W-:Y:S02]  /*5ab0*/  HFMA2 R11, R11, R44.H0_H0, -72, -72 ;  /* 0xd480d4800b0b7431 */ /* 0x000fe4000004002c */
[----:B------:R-:W-:-:S02]  /*5ac0*/  HADD2.F32 R3, -RZ, R7.H0_H0 ;  /* 0x20000007ff037230 */ /* 0x000fc40000004100 */
[----:B------:R-:W-:Y:S02]  /*5ad0*/  HFMA2 R4, R29, R44.H0_H0, -72, -72 ;  /* 0xd480d4801d047431 */ /* 0x000fe4000004002c */
[----:B------:R-:W-:Y:S02]  /*5ae0*/  HADD2.F32 R31, -RZ, R5.H0_H0 ;  /* 0x20000005ff1f7230 */ /* 0x000fe40000004100 */
[----:B------:R-:W-:Y:S01]  /*5af0*/  FFMA.FTZ R6, R6, R33, R27 ;  /* 0x0000002106067223 */ /* 0x000fe2000001001b */
[----:B------:R-:W-:Y:S02]  /*5b00*/  HADD2.F32 R19, -RZ, R10.H0_H0 ;  /* 0x2000000aff137230 */ /* 0x000fe40000004100 */
[----:B------:R-:W-:Y:S02]  /*5b10*/  HADD2.F32 R27, -RZ, R11.H0_H0 ;  /* 0x2000000bff1b7230 */ /* 0x000fe40000004100 */
[----:B------:R-:W-:Y:S01]  /*5b20*/  FFMA.FTZ R40, R3, R31, R30 ;  /* 0x0000001f03287223 */ /* 0x000fe2000001001e */
[----:B------:R-:W-:-:S02]  /*5b30*/  HADD2.F32 R29, -RZ, R4.H0_H0 ;  /* 0x20000004ff1d7230 */ /* 0x000fc40000004100 */
[----:B------:R-:W-:Y:S02]  /*5b40*/  HADD2.F32 R7, -RZ, R7.H1_H1 ;  /* 0x30000007ff077230 */ /* 0x000fe40000004100 */
[----:B------:R-:W-:Y:S02]  /*5b50*/  HADD2.F32 R30, -RZ, R5.H1_H1 ;  /* 0x30000005ff1e7230 */ /* 0x000fe40000004100 */
[----:B------:R-:W-:Y:S01]  /*5b60*/  FFMA.FTZ R19, R19, R3, R28 ;  /* 0x0000000313137223 */ /* 0x000fe2000001001c */
[----:B------:R-:W-:Y:S02]  /*5b70*/  HADD2.F32 R10, -RZ, R10.H1_H1 ;  /* 0x3000000aff0a7230 */ /* 0x000fe40000004100 */
[C---:B------:R-:W-:Y:S01]  /*5b80*/  FFMA.FTZ R27, R3.reuse, R27, R38 ;  /* 0x0000001b031b7223 */ /* 0x040fe20000010026 */
[----:B------:R-:W-:Y:S02]  /*5b90*/  HADD2.F32 R38, -RZ, R11.H1_H1 ;  /* 0x3000000bff267230 */ /* 0x000fe40000004100 */
[----:B------:R-:W-:Y:S01]  /*5ba0*/  FFMA.FTZ R28, R3, R29, R6 ;  /* 0x0000001d031c7223 */ /* 0x000fe20000010006 */
[----:B--2---:R-:W-:Y:S01]  /*5bb0*/  LOP3.LUT R3, R12, 0xf000f, RZ, 0xc0, !PT ;  /* 0x000f000f0c037812 */ /* 0x004fe200078ec0ff */
[----:B------:R-:W-:-:S02]  /*5bc0*/  HADD2.F32 R4, -RZ, R4.H1_H1 ;  /* 0x30000004ff047230 */ /* 0x000fc40000004100 */
[----:B------:R-:W-:Y:S01]  /*5bd0*/  FFMA.FTZ R6, R7, R30, R40 ;  /* 0x0000001e07067223 */ /* 0x000fe20000010028 */
[----:B------:R-:W-:Y:S02]  /*5be0*/  LOP3.LUT R5, R13, 0xf000f, RZ, 0xc0, !PT ;  /* 0x000f000f0d057812 */ /* 0x000fe400078ec0ff */
[----:B------:R-:W-:Y:S01]  /*5bf0*/  LOP3.LUT R29, R14, 0xf000f, RZ, 0xc0, !PT ;  /* 0x000f000f0e1d7812 */ /* 0x000fe200078ec0ff */
[----:B------:R-:W-:Y:S01]  /*5c00*/  FFMA.FTZ R11, R10, R7, R19 ;  /* 0x000000070a0b7223 */ /* 0x000fe20000010013 */
[----:B------:R-:W-:Y:S01]  /*5c10*/  LOP3.LUT R30, R15, 0xf000f, RZ, 0xc0, !PT ;  /* 0x000f000f0f1e7812 */ /* 0x000fe200078ec0ff */
[----:B------:R-:W-:Y:S01]  /*5c20*/  FFMA.FTZ R10, R7, R38, R27 ;  /* 0x00000026070a7223 */ /* 0x000fe2000001001b */
[----:B------:R-:W-:Y:S01]  /*5c30*/  LOP3.LUT R3, R3, 0x64006400, RZ, 0xfc, !PT ;  /* 0x6400640003037812 */ /* 0x000fe200078efcff */
[----:B------:R-:W-:Y:S01]  /*5c40*/  FFMA.FTZ R19, R7, R4, R28 ;  /* 0x0000000407137223 */ /* 0x000fe2000001001c */
[----:B------:R-:W-:Y:S02]  /*5c50*/  LOP3.LUT R27, R5, 0x64006400, RZ, 0xfc, !PT ;  /* 0x64006400051b7812 */ /* 0x000fe400078efcff */
[----:B------:R-:W-:-:S02]  /*5c60*/  LOP3.LUT R29, R29, 0x64006400, RZ, 0xfc, !PT ;  /* 0x640064001d1d7812 */ /* 0x000fc400078efcff */
[----:B------:R-:W-:Y:S01]  /*5c70*/  LOP3.LUT R4, R30, 0x64006400, RZ, 0xfc, !PT ;  /* 0x640064001e047812 */ /* 0x000fe200078efcff */
[----:B------:R-:W-:Y:S02]  /*5c80*/  HADD2 R5, R3, -1032, -1032 ;  /* 0xe408e40803057430 */ /* 0x000fe40000000000 */
[----:B------:R-:W-:Y:S02]  /*5c90*/  HADD2 R27, R27, -1032, -1032 ;  /* 0xe408e4081b1b7430 */ /* 0x000fe40000000000 */
[----:B------:R-:W-:Y:S02]  /*5ca0*/  HADD2 R7, R29, -1032, -1032 ;  /* 0xe408e4081d077430 */ /* 0x000fe40000000000 */
[----:B------:R-:W-:Y:S02]  /*5cb0*/  HADD2 R29, R4, -1032, -1032 ;  /* 0xe408e408041d7430 */ /* 0x000fe40000000000 */
[--C-:B------:R-:W-:Y:S02]  /*5cc0*/  HADD2.F32 R3, -RZ, R5.reuse.H0_H0 ;  /* 0x20000005ff037230 */ /* 0x100fe40000004100 */
[----:B------:R-:W-:-:S02]  /*5cd0*/  HADD2.F32 R30, -RZ, R5.H1_H1 ;  /* 0x30000005ff1e7230 */ /* 0x000fc40000004100 */
[----:B------:R-:W-:Y:S02]  /*5ce0*/  HADD2.F32 R31, -RZ, R27.H0_H0 ;  /* 0x2000001bff1f7230 */ /* 0x000fe40000004100 */
[----:B0-----:R-:W-:Y:S02]  /*5cf0*/  HADD2.F32 R4, -RZ, R8.H0_H0 ;  /* 0x20000008ff047230 */ /* 0x001fe40000004100 */
[--C-:B------:R-:W-:Y:S02]  /*5d00*/  HADD2.F32 R5, -RZ, R7.reuse.H0_H0 ;  /* 0x20000007ff057230 */ /* 0x100fe40000004100 */
[----:B------:R-:W-:Y:S02]  /*5d10*/  HADD2.F32 R38, -RZ, R7.H1_H1 ;  /* 0x30000007ff267230 */ /* 0x000fe40000004100 */
[----:B------:R-:W-:Y:S02]  /*5d20*/  HADD2.F32 R7, -RZ, R29.H0_H0 ;  /* 0x2000001dff077230 */ /* 0x000fe40000004100 */
[----:B------:R-:W-:-:S02]  /*5d30*/  HADD2.F32 R40, -RZ, R27.H1_H1 ;  /* 0x3000001bff287230 */ /* 0x000fc40000004100 */
[----:B------:R-:W-:Y:S02]  /*5d40*/  HADD2.F32 R27, -RZ, R8.H1_H1 ;  /* 0x30000008ff1b7230 */ /* 0x000fe40000004100 */
[C---:B------:R-:W-:Y:S01]  /*5d50*/  FFMA.FTZ R8, R4.reuse, R31, RZ ;  /* 0x0000001f04087223 */ /* 0x040fe200000100ff */
[----:B------:R-:W-:Y:S01]  /*5d60*/  FFMA.FTZ R3, R3, R4, RZ ;  /* 0x0000000403037223 */ /* 0x000fe200000100ff */
[C---:B------:R-:W-:Y:S01]  /*5d70*/  FFMA.FTZ R31, R4.reuse, R5, RZ ;  /* 0x00000005041f7223 */ /* 0x040fe200000100ff */
[----:B------:R-:W-:Y:S02]  /*5d80*/  FFMA.FTZ R28, R4, R7, RZ ;  /* 0x00000007041c7223 */ /* 0x000fe400000100ff */
[----:B------:R-:W0:Y:S01]  /*5d90*/  LDS.64 R4, [UR4+0x38] ;  /* 0x00003804ff047984 */ /* 0x000e220008000a00 */
[----:B------:R-:W-:Y:S01]  /*5da0*/  LOP3.LUT R35, R13, 0xf000f0, RZ, 0xc0, !PT ;  /* 0x00f000f00d237812 */ /* 0x000fe200078ec0ff */
[----:B------:R-:W-:Y:S02]  /*5db0*/  HADD2.F32 R29, -RZ, R29.H1_H1 ;  /* 0x3000001dff1d7230 */ /* 0x000fe40000004100 */
[----:B------:R-:W-:Y:S01]  /*5dc0*/  FFMA.FTZ R7, R27, R38, R31 ;  /* 0x000000261b077223 */ /* 0x000fe2000001001f */
[----:B------:R-:W-:-:S02]  /*5dd0*/  LOP3.LUT R35, R35, 0x64006400, RZ, 0xfc, !PT ;  /* 0x6400640023237812 */ /* 0x000fc400078efcff */
[----:B------:R-:W-:Y:S01]  /*5de0*/  LOP3.LUT R38, R14, 0xf000f0, RZ, 0xc0, !PT ;  /* 0x00f000f00e267812 */ /* 0x000fe200078ec0ff */
[----:B------:R-:W-:Y:S01]  /*5df0*/  FFMA.FTZ R29, R27, R29, R28 ;  /* 0x0000001d1b1d7223 */ /* 0x000fe2000001001c */
[----:B------:R-:W-:Y:S01]  /*5e00*/  LOP3.LUT R33, R15, 0xf000f0, RZ, 0xc0, !PT ;  /* 0x00f000f00f217812 */ /* 0x000fe200078ec0ff */
[----:B------:R-:W-:Y:S01]  /*5e10*/  FFMA.FTZ R3, R30, R27, R3 ;  /* 0x0000001b1e037223 */ /* 0x000fe20000010003 */
[----:B------:R-:W-:Y:S01]  /*5e20*/  HFMA2 R28, R35, R44.H0_H0, -72, -72 ;  /* 0xd480d480231c7431 */ /* 0x000fe2000004002c */
[----:B------:R-:W-:Y:S01]  /*5e30*/  LOP3.LUT R30, R12, 0xf000f0, RZ, 0xc0, !PT ;  /* 0x00f000f00c1e7812 */ /* 0x000fe200078ec0ff */
[----:B------:R-:W-:Y:S01]  /*5e40*/  FFMA.FTZ R8, R27, R40, R8 ;  /* 0x000000281b087223 */ /* 0x000fe20000010008 */
[----:B------:R-:W-:Y:S02]  /*5e50*/  LOP3.LUT R39, R38, 0x64006400, RZ, 0xfc, !PT ;  /* 0x6400640026277812 */ /* 0x000fe400078efcff */
[----:B------:R-:W-:Y:S01]  /*5e60*/  LOP3.LUT R27, R33, 0x64006400, RZ, 0xfc, !PT ;  /* 0x64006400211b7812 */ /* 0x000fe200078efcff */
[----:B------:R-:W-:Y:S01]  /*5e70*/  HADD2.F32 R38, -RZ, R9.H0_H0 ;  /* 0x20000009ff267230 */ /* 0x000fe20000004100 */
[----:B------:R-:W-:Y:S01]  /*5e80*/  LOP3.LUT R31, R30, 0x64006400, RZ, 0xfc, !PT ;  /* 0x640064001e1f7812 */ /* 0x000fe200078efcff */
[----:B------:R-:W-:-:S02]  /*5e90*/  HADD2.F32 R33, -RZ, R28.H0_H0 ;  /* 0x2000001cff217230 */ /* 0x000fc40000004100 */
[-C--:B------:R-:W-:Y:S01]  /*5ea0*/  HFMA2 R30, R39, R44.reuse.H0_H0, -72, -72 ;  /* 0xd480d480271e7431 */ /* 0x080fe2000004002c */
[----:B------:R-:W-:Y:S01]  /*5eb0*/  SHF.R.U32.HI R12, RZ, 0x8, R12 ;  /* 0x00000008ff0c7819 */ /* 0x000fe2000001160c */
[-C--:B------:R-:W-:Y:S02]  /*5ec0*/  HFMA2 R27, R27, R44.reuse.H0_H0, -72, -72 ;  /* 0xd480d4801b1b7431 */ /* 0x080fe4000004002c */
[----:B------:R-:W-:Y:S01]  /*5ed0*/  FFMA.FTZ R8, R38, R33, R8 ;  /* 0x0000002126087223 */ /* 0x000fe20000010008 */
[----:B------:R-:W-:Y:S02]  /*5ee0*/  HFMA2 R31, R31, R44.H0_H0, -72, -72 ;  /* 0xd480d4801f1f7431 */ /* 0x000fe4000004002c */
[----:B------:R-:W-:Y:S01]  /*5ef0*/  HADD2.F32 R42, -RZ, R30.H0_H0 ;  /* 0x2000001eff2a7230 */ /* 0x000fe20000004100 */
[----:B------:R-:W-:Y:S01]  /*5f00*/  LOP3.LUT R33, R12, 0xf000f, RZ, 0xc0, !PT ;  /* 0x000f000f0c217812 */ /* 0x000fe200078ec0ff */
[----:B------:R-:W-:Y:S02]  /*5f10*/  HADD2.F32 R35, -RZ, R27.H0_H0 ;  /* 0x2000001bff237230 */ /* 0x000fe40000004100 */
[----:B------:R-:W-:Y:S01]  /*5f20*/  HADD2.F32 R40, -RZ, R31.H0_H0 ;  /* 0x2000001fff287230 */ /* 0x000fe20000004100 */
[----:B------:R-:W-:Y:S01]  /*5f30*/  LOP3.LUT R33, R33, 0x64006400, RZ, 0xfc, !PT ;  /* 0x6400640021217812 */ /* 0x000fe200078efcff */
[C---:B------:R-:W-:Y:S01]  /*5f40*/  FFMA.FTZ R42, R38.reuse, R42, R7 ;  /* 0x0000002a262a7223 */ /* 0x040fe20000010007 */
[----:B------:R-:W-:Y:S01]  /*5f50*/  HADD2.F32 R7, -RZ, R28.H1_H1 ;  /* 0x3000001cff077230 */ /* 0x000fe20000004100 */
[----:B------:R-:W-:Y:S01]  /*5f60*/  SHF.R.U32.HI R13, RZ, 0x8, R13 ;  /* 0x00000008ff0d7819 */ /* 0x000fe2000001160d */
[----:B------:R-:W-:Y:S01]  /*5f70*/  FFMA.FTZ R28, R38, R35, R29 ;  /* 0x00000023261c7223 */ /* 0x000fe2000001001d */
[----:B------:R-:W-:Y:S01]  /*5f80*/  SHF.R.U32.HI R14, RZ, 0x8, R14 ;  /* 0x00000008ff0e7819 */ /* 0x000fe2000001160e */
[----:B------:R-:W-:Y:S01]  /*5f90*/  HADD2.F32 R9, -RZ, R9.H1_H1 ;  /* 0x30000009ff097230 */ /* 0x000fe20000004100 */
[----:B------:R-:W-:Y:S01]  /*5fa0*/  SHF.R.U32.HI R15, RZ, 0x8, R15 ;  /* 0x00000008ff0f7819 */ /* 0x000fe2000001160f */
[----:B------:R-:W-:-:S02]  /*5fb0*/  HADD2.F32 R29, -RZ, R27.H1_H1 ;  /* 0x3000001bff1d7230 */ /* 0x000fc40000004100 */
[----:B------:R-:W-:Y:S02]  /*5fc0*/  HADD2 R27, R33, -1032, -1032 ;  /* 0xe408e408211b7430 */ /* 0x000fe40000000000 */
[----:B------:R-:W-:Y:S01]  /*5fd0*/  FFMA.FTZ R40, R40, R38, R3 ;  /* 0x0000002628287223 */ /* 0x000fe20000010003 */
[----:B------:R-:W-:Y:S01]  /*5fe0*/  HADD2.F32 R31, -RZ, R31.H1_H1 ;  /* 0x3000001fff1f7230 */ /* 0x000fe20000004100 */
[----:B------:R-:W-:Y:S02]  /*5ff0*/  LOP3.LUT R35, R13, 0xf000f, RZ, 0xc0, !PT ;  /* 0x000f000f0d237812 */ /* 0x000fe400078ec0ff */
[----:B------:R-:W-:Y:S02]  /*6000*/  LOP3.LUT R38, R14, 0xf000f, RZ, 0xc0, !PT ;  /* 0x000f000f0e267812 */ /* 0x000fe400078ec0ff */
[----:B------:R-:W-:Y:S01]  /*6010*/  LOP3.LUT R33, R15, 0xf000f, RZ, 0xc0, !PT ;  /* 0x000f000f0f217812 */ /* 0x000fe200078ec0ff */
[----:B------:R-:W-:Y:S02]  /*6020*/  HADD2.F32 R3, -RZ, R30.H1_H1 ;  /* 0x3000001eff037230 */ /* 0x000fe40000004100 */
[----:B------:R-:W-:Y:S01]  /*6030*/  FFMA.FTZ R7, R9, R7, R8 ;  /* 0x0000000709077223 */ /* 0x000fe20000010008 */
[----:B0-----:R-:W-:-:S02]  /*6040*/  HADD2.F32 R8, -RZ, R4.H0_H0 ;  /* 0x20000004ff087230 */ /* 0x001fc40000004100 */
[----:B------:R-:W-:Y:S01]  /*6050*/  FFMA.FTZ R31, R31, R9, R40 ;  /* 0x000000091f1f7223 */ /* 0x000fe20000010028 */
[----:B------:R-:W-:Y:S01]  /*6060*/  HADD2.F32 R30, -RZ, R27.H0_H0 ;  /* 0x2000001bff1e7230 */ /* 0x000fe20000004100 */
[----:B------:R-:W-:Y:S02]  /*6070*/  LOP3.LUT R35, R35, 0x64006400, RZ, 0xfc, !PT ;  /* 0x6400640023237812 */ /* 0x000fe400078efcff */
[----:B------:R-:W-:Y:S02]  /*6080*/  LOP3.LUT R38, R38, 0x64006400, RZ, 0xfc, !PT ;  /* 0x6400640026267812 */ /* 0x000fe400078efcff */
[----:B------:R-:W-:Y:S01]  /*6090*/  LOP3.LUT R33, R33, 0x64006400, RZ, 0xfc, !PT ;  /* 0x6400640021217812 */ /* 0x000fe200078efcff */
[C---:B------:R-:W-:Y:S01]  /*60a0*/  FFMA.FTZ R3, R9.reuse, R3, R42 ;  /* 0x0000000309037223 */ /* 0x040fe2000001002a */
[----:B------:R-:W-:Y:S01]  /*60b0*/  FFMA.FTZ R29, R9, R29, R28 ;  /* 0x0000001d091d7223 */ /* 0x000fe2000001001c */
[----:B------:R-:W-:Y:S01]  /*60c0*/  FFMA.FTZ R30, R30, R8, R31 ;  /* 0x000000081e1e7223 */ /* 0x000fe2000001001f */
[----:B------:R-:W-:-:S02]  /*60d0*/  HADD2 R9, R35, -1032, -1032 ;  /* 0xe408e40823097430 */ /* 0x000fc40000000000 */
[----:B------:R-:W-:Y:S02]  /*60e0*/  HADD2 R28, R38, -1032, -1032 ;  /* 0xe408e408261c7430 */ /* 0x000fe40000000000 */
[----:B------:R-:W-:Y:S02]  /*60f0*/  HADD2 R31, R33, -1032, -1032 ;  /* 0xe408e408211f7430 */ /* 0x000fe40000000000 */
[----:B------:R-:W-:Y:S02]  /*6100*/  HADD2.F32 R40, -RZ, R9.H0_H0 ;  /* 0x20000009ff287230 */ /* 0x000fe40000004100 */
[----:B------:R-:W-:Y:S02]  /*6110*/  HADD2.F32 R42, -RZ, R28.H0_H0 ;  /* 0x2000001cff2a7230 */ /* 0x000fe40000004100 */
[----:B------:R-:W-:Y:S02]  /*6120*/  HADD2.F32 R38, -RZ, R31.H0_H0 ;  /* 0x2000001fff267230 */ /* 0x000fe40000004100 */
[----:B------:R-:W-:Y:S01]  /*6130*/  FFMA.FTZ R40, R8, R40, R7 ;  /* 0x0000002808287223 */ /* 0x000fe20000010007 */
[----:B------:R-:W-:-:S02]  /*6140*/  HADD2.F32 R33, -RZ, R4.H1_H1 ;  /* 0x30000004ff217230 */ /* 0x000fc40000004100 */
[C---:B------:R-:W-:Y:S01]  /*6150*/  FFMA.FTZ R42, R8.reuse, R42, R3 ;  /* 0x0000002a082a7223 */ /* 0x040fe20000010003 */
[----:B------:R-:W-:Y:S02]  /*6160*/  HADD2.F32 R27, -RZ, R27.H1_H1 ;  /* 0x3000001bff1b7230 */ /* 0x000fe40000004100 */
[----:B------:R-:W-:Y:S01]  /*6170*/  FFMA.FTZ R38, R8, R38, R29 ;  /* 0x0000002608267223 */ /* 0x000fe2000001001d */
[----:B------:R-:W-:Y:S02]  /*6180*/  LOP3.LUT R8, R13, 0xf000f0, RZ, 0xc0, !PT ;  /* 0x00f000f00d087812 */ /* 0x000fe400078ec0ff */
[----:B------:R-:W-:Y:S01]  /*6190*/  LOP3.LUT R12, R12, 0xf000f0, RZ, 0xc0, !PT ;  /* 0x00f000f00c0c7812 */ /* 0x000fe200078ec0ff */
[----:B------:R-:W-:Y:S01]  /*61a0*/  FFMA.FTZ R3, R27, R33, R30 ;  /* 0x000000211b037223 */ /* 0x000fe2000001001e */
[----:B------:R-:W-:Y:S01]  /*61b0*/  HADD2.F32 R7, -RZ, R9.H1_H1 ;  /* 0x30000009ff077230 */ /* 0x000fe20000004100 */
[----:B------:R-:W-:Y:S01]  /*61c0*/  LOP3.LUT R14, R14, 0xf000f0, RZ, 0xc0, !PT ;  /* 0x00f000f00e0e7812 */ /* 0x000fe200078ec0ff */
[----:B------:R-:W-:Y:S01]  /*61d0*/  HADD2.F32 R9, -RZ, R28.H1_H1 ;  /* 0x3000001cff097230 */ /* 0x000fe20000004100 */
[----:B------:R-:W-:-:S02]  /*61e0*/  LOP3.LUT R27, R8, 0x64006400, RZ, 0xfc, !PT ;  /* 0x64006400081b7812 */ /* 0x000fc400078efcff */
[----:B------:R-:W-:Y:S02]  /*61f0*/  LOP3.LUT R13, R12, 0x64006400, RZ, 0xfc, !PT ;  /* 0x640064000c0d7812 */ /* 0x000fe400078efcff */
[----:B------:R-:W-:Y:S01]  /*6200*/  LOP3.LUT R28, R15, 0xf000f0, RZ, 0xc0, !PT ;  /* 0x00f000f00f1c7812 */ /* 0x000fe200078ec0ff */
[-C--:B------:R-:W-:Y:S01]  /*6210*/  HFMA2 R8, R27, R44.reuse.H0_H0, -72, -72 ;  /* 0xd480d4801b087431 */ /* 0x080fe2000004002c */
[----:B------:R-:W-:Y:S01]  /*6220*/  LOP3.LUT R15, R14, 0x64006400, RZ, 0xfc, !PT ;  /* 0x640064000e0f7812 */ /* 0x000fe200078efcff */
[----:B------:R-:W-:Y:S01]  /*6230*/  HFMA2 R12, R13, R44.H0_H0, -72, -72 ;  /* 0xd480d4800d0c7431 */ /* 0x000fe2000004002c */
[----:B------:R-:W-:-:S03]  /*6240*/  LOP3.LUT R27, R28, 0x64006400, RZ, 0xfc, !PT ;  /* 0x640064001c1b7812 */ /* 0x000fc600078efcff */
[-C--:B------:R-:W-:Y:S02]  /*6250*/  HFMA2 R13, R15, R44.reuse.H0_H0, -72, -72 ;  /* 0xd480d4800f0d7431 */ /* 0x080fe4000004002c */
[----:B------:R-:W-:Y:S02]  /*6260*/  HADD2.F32 R4, -RZ, R5.H0_H0 ;  /* 0x20000005ff047230 */ /* 0x000fe40000004100 */
[----:B------:R-:W-:Y:S02]  /*6270*/  HFMA2 R44, R27, R44.H0_H0, -72, -72 ;  /* 0xd480d4801b2c7431 */ /* 0x000fe4000004002c */
[----:B------:R-:W-:Y:S02]  /*6280*/  HADD2.F32 R31, -RZ, R31.H1_H1 ;  /* 0x3000001fff1f7230 */ /* 0x000fe40000004100 */
        /* <DEDUP_REMOVED lines=10> */
[----:B------:R-:W-:-:S02]  /*6330*/  HADD2.F32 R12, -RZ, R12.H1_H1 ;  /* 0x3000000cff0c7230 */ /* 0x000fc40000004100 */
[----:B------:R-:W-:Y:S01]  /*6340*/  FMUL.FTZ R11, R18, R11 ;  /* 0x0000000b120b7220 */ /* 0x000fe20000410000 */
[----:B------:R-:W-:Y:S02]  /*6350*/  HADD2.F32 R8, -RZ, R8.H1_H1 ;  /* 0x30000008ff087230 */ /* 0x000fe40000004100 */
[----:B------:R-:W-:Y:S01]  /*6360*/  FMUL.FTZ R6, R21, R6 ;  /* 0x0000000615067220 */ /* 0x000fe20000410000 */
[C---:B------:R-:W-:Y:S01]  /*6370*/  FFMA.FTZ R9, R4.reuse, R28, R9 ;  /* 0x0000001c04097223 */ /* 0x040fe20000010009 */
        /* <DEDUP_REMOVED lines=29> */
.L_x_4800:
        /* <DEDUP_REMOVED lines=8> */
.L_x_4799:
[----:B------:R-:W-:Y:S01]  /*65d0*/  ISETP.GE.AND P0, PT, R17, R2, PT ;  /* 0x000000021100720c */ /* 0x000fe20003f06270 */
[----:B------:R-:W-:-:S03]  /*65e0*/  ULDC UR5, c[0x0][0x268] ;  /* 0x00009a0000057ab9 */ /* 0x000fc60000000800 */
[----:B------:R-:W-:Y:S01]  /*65f0*/  ISETP.GE.OR P0, PT, R17, UR5, P0 ;  /* 0x0000000511007c0c */ /* 0x000fe20008706670 */
[----:B------:R-:W-:-:S12]  /*6600*/  ULDC UR5, c[0x0][0x268] ;  /* 0x00009a0000057ab9 */ /* 0x000fd80000000800 */
[----:B------:R-:W-:Y:S05]  /*6610*/  @P0 BRA `(.L_x_4802) ;  /* 0x0000001400300947 */ /* 0x000fea0003800000 */
.L_x_4804:
[----:B------:R-:W-:-:S13]  /*6620*/  ISETP.NE.AND P0, PT, R17, R34, PT ;  /* 0x000000221100720c */ /* 0x000fda0003f05270 */
[----:B------:R-:W0:Y:S01]  /*6630*/  @!P0 LDC.64 R14, c[0x0][0x248] ;  /* 0x00009200ff0e8b82 */ /* 0x000e220000000a00 */
[----:B------:R-:W-:Y:S02]  /*6640*/  @!P0 LEA R3, R17, 0x1, 0x1 ;  /* 0x0000000111038811 */ /* 0x000fe400078e08ff */
[----:B------:R-:W-:-:S04]  /*6650*/  @!P0 IADD3 R32, R32, 0x1, RZ ;  /* 0x0000000120208810 */ /* 0x000fc80007ffe0ff */
[----:B------:R-:W-:Y:S02]  /*6660*/  @!P0 LEA R12, R32, R1, 0x3 ;  /* 0x00000001200c8211 */ /* 0x000fe400078e18ff */
[----:B------:R-:W-:-:S04]  /*6670*/  MOV R22, R16 ;  /* 0x0000001000167202 */ /* 0x000fc80000000f00 */
[----:B------:R-:W2:Y:S04]  /*6680*/  @!P0 LDL.64 R12, [R12] ;  /* 0x000000000c0c8983 */ /* 0x000ea80000100a00 */
[----:B-----5:R1:W5:Y:S01]  /*6690*/  LDG.E.128.CONSTANT R4, desc[UR6][R22.64] ;  /* 0x0000000616047981 */ /* 0x020362000c1e9d00 */
[----:B0-----:R-:W-:Y:S02]  /*66a0*/  @!P0 IMAD.WIDE R14, R3, 0x2, R14 ;  /* 0x00000002030e8825 */ /* 0x001fe400078e020e */
[----:B------:R-:W0:Y:S04]  /*66b0*/  LDC R3, c[0x0][0x23c] ;  /* 0x00008f00ff037b82 */ /* 0x000e280000000800 */
[----:B------:R-:W3:Y:S01]  /*66c0*/  @!P0 LDG.E.U16.CONSTANT R14, desc[UR6][R14.64] ;  /* 0x000000060e0e8981 */ /* 0x000ee2000c1e9500 */
[----:B0-----:R-:W-:-:S05]  /*66d0*/  IMAD.WIDE R18, R3, 0x4, R22 ;  /* 0x0000000403127825 */ /* 0x001fca00078e0216 */
[----:B------:R1:W5:Y:S01]  /*66e0*/  LDG.E.128.CONSTANT R8, desc[UR6][R18.64] ;  /* 0x0000000612087981 */ /* 0x000362000c1e9d00 */
[----:B------:R-:W-:Y:S01]  /*66f0*/  IADD3 R39, R17, 0x20, RZ ;  /* 0x0000002011277810 */ /* 0x000fe20007ffe0ff */
[----:B------:R-:W-:-:S03]  /*6700*/  IMAD.WIDE R44, R3, 0x4, R18 ;  /* 0x00000004032c7825 */ /* 0x000fc600078e0212 */
[----:B------:R-:W-:Y:S02]  /*6710*/  ISETP.GE.AND P2, PT, R39, UR5, PT ;  /* 0x0000000527007c0c */ /* 0x000fe4000bf46270 */
[----:B--2---:R-:W-:Y:S02]  /*6720*/  @!P0 PRMT R37, R12, 0x7610, R37 ;  /* 0x000076100c258816 */ /* 0x004fe40000000025 */
[----:B------:R-:W-:Y:S02]  /*6730*/  @!P0 PRMT R36, R13, 0x7610, R36 ;  /* 0x000076100d248816 */ /* 0x000fe40000000024 */
[----:B------:R-:W-:Y:S02]  /*6740*/  @!P0 PRMT R37, R37, 0x7610, R12 ;  /* 0x0000761025258816 */ /* 0x000fe4000000000c */
[----:B------:R-:W-:Y:S02]  /*6750*/  @!P0 PRMT R36, R36, 0x7610, R13 ;  /* 0x0000761024248816 */ /* 0x000fe4000000000d */
[----:B---3--:R-:W-:Y:S01]  /*6760*/  @!P0 IADD3 R34, R14, R17, RZ ;  /* 0x000000110e228210 */ /* 0x008fe20007ffe0ff */
[----:B-1----:R-:W-:Y:S06]  /*6770*/  @P1 BRA `(.L_x_4803) ;  /* 0x0000001000c01947 */ /* 0x002fec0003800000 */
        /* <DEDUP_REMOVED lines=304> */
.L_x_4803:
[----:B------:R-:W-:Y:S01]  /*7a80*/  ISETP.LT.AND P0, PT, R39, R2, PT ;  /* 0x000000022700720c */ /* 0x000fe20003f01270 */
[----:B------:R-:W-:Y:S01]  /*7a90*/  IMAD.WIDE R16, R3, 0x4, R44 ;  /* 0x0000000403107825 */ /* 0x000fe200078e022c */
[----:B------:R-:W-:-:S04]  /*7aa0*/  UIADD3 UR4, UR4, 0x40, URZ ;  /* 0x0000004004047890 */ /* 0x000fc8000fffe03f */
[----:B------:R-:W-:Y:S02]  /*7ab0*/  MOV R23, R17 ;  /* 0x0000001100177202 */ /* 0x000fe40000000f00 */
[----:B------:R-:W-:-:S05]  /*7ac0*/  MOV R17, R39 ;  /* 0x0000002700117202 */ /* 0x000fca0000000f00 */
[----:B------:R-:W-:Y:S05]  /*7ad0*/  @!P2 BRA P0, `(.L_x_4804) ;  /* 0xffffffe800d0a947 */ /* 0x000fea000003ffff */
.L_x_4802:
        /* <DEDUP_REMOVED lines=18> */
.L_x_4808:
[----:B------:R-:W0:Y:S02]  /*7c00*/  LDS R2, [R0] ;  /* 0x0000000000027984 */ /* 0x000e240000000800 */
[----:B0-----:R-:W-:-:S06]  /*7c10*/  HADD2 R3, R2, R35 ;  /* 0x0000002302037230 */ /* 0x001fcc0000000000 */
[----:B------:R-:W0:Y:S02]  /*7c20*/  ATOMS.CAST.SPIN R3, [R0], R2, R3 ;  /* 0x000000020003738d */ /* 0x000e240001800003 */
[----:B0-----:R-:W-:-:S13]  /*7c30*/  ISETP.EQ.U32.AND P0, PT, R3, 0x1, PT ;  /* 0x000000010300780c */ /* 0x001fda0003f02070 */
[----:B------:R-:W-:Y:S05]  /*7c40*/  @!P0 BRA `(.L_x_4808) ;  /* 0xfffffffc00ec8947 */ /* 0x000fea000383ffff */
[----:B------:R-:W-:Y:S05]  /*7c50*/  BRA `(.L_x_4806) ;  /* 0x00000000000c7947 */ /* 0x000fea0003800000 */
.L_x_4807:
[----:B------:R-:W2:Y:S02]  /*7c60*/  LD.E R0, desc[UR6][R4.64] ;  /* 0x0000000604007980 */ /* 0x000ea4000c101900 */
[----:B--2---:R-:W-:-:S05]  /*7c70*/  IADD3 R3, R35, R0, RZ ;  /* 0x0000000023037210 */ /* 0x004fca0007ffe0ff */
[----:B------:R0:W-:Y:S02]  /*7c80*/  ST.E desc[UR6][R4.64], R3 ;  /* 0x0000000304007985 */ /* 0x0001e4000c101906 */
.L_x_4806:
[----:B------:R-:W-:Y:S05]  /*7c90*/  BSYNC B0 ;  /* 0x0000000000007941 */ /* 0x000fea0003800000 */
.L_x_4805:
[----:B------:R1:W-:Y:S02]  /*7ca0*/  ATOM.E.ADD.F16x2.RN.STRONG.GPU P0, RZ, desc[UR6][R4.64+0x4], R33 ;  /* 0x0000042104ff79a2 */ /* 0x0003e4000810e1c6 */
[----:B-1----:R-:W-:Y:S05]  /*7cb0*/  @P0 EXIT ;  /* 0x000000000000094d */ /* 0x002fea0003800000 */
[----:B------:R-:W1:Y:S02]  /*7cc0*/  QSPC.E.S P0, RZ, [R4+0x4] ;  /* 0x0000040004ff73aa */ /* 0x000e640000000500 */
[----:B-1----:R-:W-:Y:S05]  /*7cd0*/  @!P0 BRA `(.L_x_4809) ;  /* 0x0000000000208947 */ /* 0x002fea0003800000 */
[----:B------:R-:W-:-:S04]  /*7ce0*/  MOV R2, R4 ;  /* 0x0000000400027202 */ /* 0x000fc80000000f00 */
[----:B------:R-:W-:-:S07]  /*7cf0*/  MOV R0, R2 ;  /* 0x0000000200007202 */ /* 0x000fce0000000f00 */
.L_x_4810:
[----:B------:R-:W0:Y:S02]  /*7d00*/  LDS R2, [R0+0x4] ;  /* 0x0000040000027984 */ /* 0x000e240000000800 */
[----:B0-----:R-:W-:-:S10]  /*7d10*/  HFMA2.MMA R3, R2, 1, 1, R33 ;  /* 0x3c003c0002037835 */ /* 0x001fd40000000021 */
[----:B------:R-:W0:Y:S02]  /*7d20*/  ATOMS.CAST.SPIN R3, [R0+0x4], R2, R3 ;  /* 0x000004020003738d */ /* 0x000e240001800003 */
[----:B0-----:R-:W-:-:S13]  /*7d30*/  ISETP.EQ.U32.AND P0, PT, R3, 0x1, PT ;  /* 0x000000010300780c */ /* 0x001fda0003f02070 */
[----:B------:R-:W-:Y:S05]  /*7d40*/  @!P0 BRA `(.L_x_4810) ;  /* 0xfffffffc00ec8947 */ /* 0x000fea000383ffff */
[----:B------:R-:W-:Y:S05]  /*7d50*/  EXIT ;  /* 0x000000000000794d */ /* 0x000fea0003800000 */
.L_x_4809:
[----:B------:R-:W0:Y:S02]  /*7d60*/  LD.E R0, desc[UR6][R4.64+0x4] ;  /* 0x0000040604007980 */ /* 0x000e24000c101900 */
[----:B0-----:R-:W-:-:S05]  /*7d70*/  IADD3 R3, R33, R0, RZ ;  /* 0x0000000021037210 */ /* 0x001fca0007ffe0ff */
[----:B------:R-:W-:Y:S01]  /*7d80*/  ST.E desc[UR6][R4.64+0x4], R3 ;  /* 0x0000040304007985 */ /* 0x000fe2000c101906 */
[----:B------:R-:W-:Y:S05]  /*7d90*/  EXIT ;  /* 0x000000000000794d */ /* 0x000fea0003800000 */
.L_x_4811:
        /* <DEDUP_REMOVED lines=14> */
.L_x_5257:


//--------------------- .text._Z23gemm_half_q_half_kernelILi1ELi20ELb1ELb1ELi64EEvPK6__halfPKjS4_S2_PS0_iiiiPKtS7_iiiiiibS2_i --------------------------
	.section	.text._Z23gemm_half_q_half_kernelILi1ELi20ELb1ELb1ELi64EEvPK6__halfPKjS4_S2_PS0_iiiiPKtS7_iiiiiibS2_i,"ax",@progbits
	.align	128
        .global         _Z23gemm_half_q_half_kernelILi1ELi20ELb1ELb1ELi64EEvPK6__halfPKjS4_S2_PS0_iiiiPKtS7_iiiiiibS2_i
        .type           _Z23gemm_half_q_half_kernelILi1ELi20ELb1ELb1ELi64EEvPK6__halfPKjS4_S2_PS0_iiiiPKtS7_iiiiiibS2_i,@function
        .size           _Z23gemm_half_q_half_kernelILi1ELi20ELb1ELb1ELi64EEvPK6__halfPKjS4_S2_PS0_iiiiPKtS7_iiiiiibS2_i,(.L_x_5258 - _Z23gemm_half_q_half_kernelILi1ELi20ELb1ELb1ELi64EEvPK6__halfPKjS4_S2_PS0_iiiiPKtS7_iiiiiibS2_i)
        .other          _Z23gemm_half_q_half_kernelILi1ELi20ELb1ELb1ELi64EEvPK6__halfPKjS4_S2_PS0_iiiiPKtS7_iiiiiibS2_i,@"STO_CUDA_ENTRY STV_DEFAULT"
_Z23gemm_half_q_half_kernelILi1ELi20ELb1ELb1ELi64EEvPK6__halfPKjS4_S2_PS0_iiiiPKtS7_iiiiiibS2_i:
.text._Z23gemm_half_q_half_kernelILi1ELi20ELb1ELb1ELi64EEvPK6__halfPKjS4_S2_PS0_iiiiPKtS7_iiiiiibS2_i:
        /* <DEDUP_REMOVED lines=34> */
[--C-:B------:R-:W-:Y:S01]  /*0220*/  @!P0 IMAD.X R0, R7, 0x1, R4.reuse, P2 ;  /* 0x0000000107008824 */ /* 0x100fe200010e0604 */
[C---:B------:R-:W-:Y:S01]  /*0230*/  @!P0 LEA R6, P2, R5.reuse, UR4, 0x1 ;  /* 0x0000000405068c11 */ /* 0x040fe2000f8408ff */
[----:B------:R-:W-:Y:S01]  /*0240*/  @P0 IMAD.X R13, RZ, RZ, R4, P3 ;  /* 0x000000ffff0d0224 */ /* 0x000fe200018e0604 */
        /* <DEDUP_REMOVED lines=11> */
.L_x_4813:
[----:B------:R-:W-:Y:S05]  /*0300*/  BSYNC B0 ;  /* 0x0000000000007941 */ /* 0x000fea0003800000 */
.L_x_4812:
        /* <DEDUP_REMOVED lines=24> */
[----:B------:R-:W-:Y:S02]  /*0490*/  IMAD.SHL.U32 R8, R11, 0x4, RZ ;  /* 0x000000040b087824 */ /* 0x000fe400078e00ff */
[----:B------:R-:W-:Y:S01]  /*04a0*/  IMAD.MOV.U32 R18, RZ, RZ, RZ ;  /* 0x000000ffff127224 */ /* 0x000fe200078e00ff */
[----:B------:R-:W-:Y:S01]  /*04b0*/  LEA.HI R10, R10, R11, RZ, 0x3 ;  /* 0x0000000b0a0a7211 */ /* 0x000fe200078f18ff */
[----:B------:R-:W-:Y:S01]  /*04c0*/  IMAD.MOV.U32 R20, RZ, RZ, R38 ;  /* 0x000000ffff147224 */ /* 0x000fe200078e0026 */
[----:B------:R-:W-:Y:S01]  /*04d0*/  LOP3.LUT R8, R8, 0x10, RZ, 0xc0, !PT ;  /* 0x0000001008087812 */ /* 0x000fe200078ec0ff */
[----:B------:R-:W2:Y:S01]  /*04e0*/  LDC.64 R6, c[0x0][0x228] ;  /* 0x00008a00ff067b82 */ /* 0x000ea20000000a00 */
[----:B0-----:R-:W-:-:S07]  /*04f0*/  SHF.R.S32.HI R10, RZ, 0x3, R10 ;  /* 0x00000003ff0a7819 */ /* 0x001fce000001140a */
.L_x_4815:
[----:B-----5:R-:W-:-:S04]  /*0500*/  IMAD.IADD R15, R0, 0x1, R18 ;  /* 0x00000001000f7824 */ /* 0x020fc800078e0212 */
        /* <DEDUP_REMOVED lines=24> */
[----:B------:R-:W-:Y:S01]  /*0690*/  I2F.F16 R21, R21 ;  /* 0x0000001500157306 */ /* 0x000fe20000200c00 */
[----:B------:R-:W-:Y:S01]  /*06a0*/  VIADD R12, R12, 0x1 ;  /* 0x000000010c0c7836 */ /* 0x000fe20000000000 */
[----:B------:R-:W-:Y:S01]  /*06b0*/  ISETP.GE.AND P2, PT, R20, R29, PT ;  /* 0x0000001d1400720c */ /* 0x000fe20003f46270 */
[----:B------:R-:W-:Y:S02]  /*06c0*/  IMAD R22, R22, R22, RZ ;  /* 0x0000001616167224 */ /* 0x000fe400078e02ff */
[----:B------:R-:W-:Y:S02]  /*06d0*/  IMAD R19, R19, R19, RZ ;  /* 0x0000001313137224 */ /* 0x000fe400078e02ff */
[----:B0-----:R-:W-:Y:S02]  /*06e0*/  IMAD R15, R12, R12, RZ ;  /* 0x0000000c0c0f7224 */ /* 0x001fe400078e02ff */
[----:B------:R-:W0:Y:S08]  /*06f0*/  I2F.F16 R22, R22 ;  /* 0x0000001600167306 */ /* 0x000e300000200c00 */
[----:B------:R-:W-:Y:S01]  /*0700*/  I2F.F16 R12, R15 ;  /* 0x0000000f000c7306 */ /* 0x000fe20000200c00 */
[----:B0-----:R-:W-:-:S07]  /*0710*/  PRMT R21, R21, 0x5410, R22 ;  /* 0x0000541015157816 */ /* 0x001fce0000000016 */
[----:B------:R-:W0:Y:S02]  /*0720*/  I2F.F16 R19, R19 ;  /* 0x0000001300137306 */ /* 0x000e240000200c00 */
[----:B0-----:R-:W-:Y:S01]  /*0730*/  PRMT R13, R19, 0x5410, R12 ;  /* 0x00005410130d7816 */ /* 0x001fe2000000000c */
[----:B--2---:R-:W-:-:S04]  /*0740*/  HMUL2 R12, R21, R14.H0_H0 ;  /* 0x2000000e150c7232 */ /* 0x004fc80000000000 */
[----:B------:R-:W-:Y:S02]  /*0750*/  HMUL2 R13, R13, R14.H0_H0 ;  /* 0x2000000e0d0d7232 */ /* 0x000fe40000000000 */
[C---:B------:R-:W-:Y:S02]  /*0760*/  IMAD R14, R18.reuse, 0x8, R1 ;  /* 0x00000008120e7824 */ /* 0x040fe400078e0201 */
[----:B------:R-:W-:-:S03]  /*0770*/  VIADD R18, R18, 0x1 ;  /* 0x0000000112127836 */ /* 0x000fc60000000000 */
[----:B------:R0:W-:Y:S01]  /*0780*/  STL.64 [R14], R12 ;  /* 0x0000000c0e007387 */ /* 0x0001e20000100a00 */
[----:B------:R-:W-:Y:S05]  /*0790*/  @!P2 BRA `(.L_x_4815) ;  /* 0xfffffffc0058a947 */ /* 0x000fea000383ffff */
.L_x_4814:
[----:B------:R2:W5:Y:S01]  /*07a0*/  LDL.64 R6, [R1] ;  /* 0x0000000001067983 */ /* 0x0005620000100a00 */
[----:B------:R-:W3:Y:S01]  /*07b0*/  LDC R3, c[0x0][0x25c] ;  /* 0x00009700ff037b82 */ /* 0x000ee20000000800 */
[----:B------:R-:W-:Y:S01]  /*07c0*/  ULDC UR4, c[0x0][0x258] ;  /* 0x0000960000047ab9 */ /* 0x000fe20000000800 */
[----:B------:R-:W-:Y:S01]  /*07d0*/  IMAD.MOV.U32 R0, RZ, RZ, RZ ;  /* 0x000000ffff007224 */ /* 0x000fe200078e00ff */
[----:B------:R-:W-:Y:S01]  /*07e0*/  ISETP.GT.AND P2, PT, R38, UR4, PT ;  /* 0x0000000426007c0c */ /* 0x000fe2000bf44270 */
[----:B------:R-:W-:-:S04]  /*07f0*/  IMAD.MOV.U32 R2, RZ, RZ, RZ ;  /* 0x000000ffff027224 */ /* 0x000fc800078e00ff */
[----:B-1----:R-:W1:Y:S01]  /*0800*/  LDC R4, c[0x0][0x264] ;  /* 0x00009900ff047b82 */ /* 0x002e620000000800 */
        /* <DEDUP_REMOVED lines=9> */
.L_x_4816:
[----:B------:R-:W-:Y:S05]  /*08a0*/  @!P3 BRA `(.L_x_4817) ;  /* 0x00000000001cb947 */ /* 0x000fea0003800000 */
[----:B------:R-:W2:Y:S02]  /*08b0*/  LDC R5, c[0x0][0x260] ;  /* 0x00009800ff057b82 */ /* 0x000ea40000000800 */
[----:B--2---:R-:W-:-:S05]  /*08c0*/  VIMNMX R0, R38, R5, PT ;  /* 0x0000000526007248 */ /* 0x004fca0003fe0100 */
[----:B------:R-:W-:-:S05]  /*08d0*/  IMAD.IADD R0, R0, 0x1, -R3 ;  /* 0x0000000100007824 */ /* 0x000fca00078e0a03 */
[----:B------:R-:W-:-:S04]  /*08e0*/  SHF.R.S32.HI R3, RZ, 0x1f, R0 ;  /* 0x0000001fff037819 */ /* 0x000fc80000011400 */
[----:B------:R-:W-:-:S04]  /*08f0*/  LEA.HI R3, R3, R0, RZ, 0x5 ;  /* 0x0000000003037211 */ /* 0x000fc800078f28ff */
[----:B------:R-:W-:-:S05]  /*0900*/  SHF.R.S32.HI R3, RZ, 0x5, R3 ;  /* 0x00000005ff037819 */ /* 0x000fca0000011403 */
[----:B------:R-:W-:-:S07]  /*0910*/  IMAD R0, R3, 0x5, RZ ;  /* 0x0000000503007824 */ /* 0x000fce00078e02ff */
.L_x_4817:
[----:B------:R-:W-:Y:S01]  /*0920*/  ULDC UR10, c[0x0][0x260] ;  /* 0x00009800000a7ab9 */ /* 0x000fe20000000800 */
[C---:B-1----:R-:W-:Y:S01]  /*0930*/  ISETP.GT.AND P3, PT, R38.reuse, R4, PT ;  /* 0x000000042600720c */ /* 0x042fe20003f64270 */
[----:B------:R-:W-:Y:S01]  /*0940*/  IMAD.MOV.U32 R3, RZ, RZ, RZ ;  /* 0x000000ffff037224 */ /* 0x000fe200078e00ff */
[----:B------:R-:W-:Y:S01]  /*0950*/  ISETP.GT.AND P2, PT, R38, UR10, PT ;  /* 0x0000000a26007c0c */ /* 0x000fe2000bf44270 */
[----:B------:R-:W-:-:S12]  /*0960*/  IMAD.MOV.U32 R5, RZ, RZ, RZ ;  /* 0x000000ffff057224 */ /* 0x000fd800078e00ff */
        /* <DEDUP_REMOVED lines=8> */
.L_x_4818:
        /* <DEDUP_REMOVED lines=8> */
.L_x_4819:
[----:B------:R-:W-:Y:S01]  /*0a70*/  ULDC UR5, c[0x0][0x268] ;  /* 0x00009a0000057ab9 */ /* 0x000fe20000000800 */
[----:B------:R-:W-:Y:S01]  /*0a80*/  IMAD.MOV.U32 R4, RZ, RZ, RZ ;  /* 0x000000ffff047224 */ /* 0x000fe200078e00ff */
[----:B------:R-:W-:-:S13]  /*0a90*/  ISETP.GT.AND P2, PT, R38, UR5, PT ;  /* 0x0000000526007c0c */ /* 0x000fda000bf44270 */
[----:B------:R-:W-:Y:S05]  /*0aa0*/  @!P2 BRA `(.L_x_4820) ;  /* 0x00000000001ca947 */ /* 0x000fea0003800000 */
[----:B0-----:R-:W0:Y:S02]  /*0ab0*/  LDC R13, c[0x0][0x26c] ;  /* 0x00009b00ff0d7b82 */ /* 0x001e240000000800 */
[----:B0-----:R-:W-:-:S05]  /*0ac0*/  VIMNMX R4, R38, R13, PT ;  /* 0x0000000d26047248 */ /* 0x001fca0003fe0100 */
[----:B------:R-:W-:-:S05]  /*0ad0*/  VIADD R4, R4, -UR5 ;  /* 0x8000000504047c36 */ /* 0x000fca0008000000 */
[----:B------:R-:W-:-:S04]  /*0ae0*/  SHF.R.S32.HI R13, RZ, 0x1f, R4 ;  /* 0x0000001fff0d7819 */ /* 0x000fc80000011404 */
[----:B------:R-:W-:-:S04]  /*0af0*/  LEA.HI R13, R13, R4, RZ, 0x5 ;  /* 0x000000040d0d7211 */ /* 0x000fc800078f28ff */
[----:B------:R-:W-:-:S05]  /*0b00*/  SHF.R.S32.HI R13, RZ, 0x5, R13 ;  /* 0x00000005ff0d7819 */ /* 0x000fca000001140d */
[----:B------:R-:W-:-:S07]  /*0b10*/  IMAD.SHL.U32 R4, R13, 0x2, RZ ;  /* 0x000000020d047824 */ /* 0x000fce00078e00ff */
.L_x_4820:
[C---:B------:R-:W-:Y:S01]  /*0b20*/  VIMNMX R8, R38.reuse, UR4, PT ;  /* 0x0000000426087c48 */ /* 0x040fe2000bfe0100 */
[----:B------:R-:W1:Y:S01]  /*0b30*/  S2UR UR5, SR_CgaCtaId ;  /* 0x00000000000579c3 */ /* 0x000e620000008800 */
[----:B------:R-:W-:Y:S01]  /*0b40*/  ISETP.GE.OR P0, PT, R38, UR10, P0 ;  /* 0x0000000a26007c0c */ /* 0x000fe20008706670 */
[----:B------:R-:W-:Y:S01]  /*0b50*/  ULDC.64 UR8, c[0x0][0x218] ;  /* 0x0000860000087ab9 */ /* 0x000fe20000000a00 */
[----:B0-----:R-:W-:Y:S01]  /*0b60*/  SHF.R.S32.HI R13, RZ, 0x1f, R8 ;  /* 0x0000001fff0d7819 */ /* 0x001fe20000011408 */
[----:B------:R-:W-:Y:S01]  /*0b70*/  UMOV UR4, 0x400 ;  /* 0x0000040000047882 */ /* 0x000fe20000000000 */
[----:B------:R-:W-:Y:S01]  /*0b80*/  IMAD.MOV.U32 R34, RZ, RZ, RZ ;  /* 0x000000ffff227224 */ /* 0x000fe200078e00ff */
[----:B------:R-:W-:Y:S02]  /*0b90*/  PRMT R32, RZ, 0x5410, RZ ;  /* 0x00005410ff207816 */ /* 0x000fe400000000ff */
[----:B------:R-:W-:Y:S02]  /*0ba0*/  LEA.HI R13, R13, R8, RZ, 0x5 ;  /* 0x000000080d0d7211 */ /* 0x000fe400078f28ff */
[----:B------:R-:W-:-:S02]  /*0bb0*/  PRMT R31, RZ, 0x5410, RZ ;  /* 0x00005410ff1f7816 */ /* 0x000fc400000000ff */
[----:B------:R-:W-:-:S05]  /*0bc0*/  SHF.R.S32.HI R13, RZ, 0x5, R13 ;  /* 0x00000005ff0d7819 */ /* 0x000fca000001140d */
[----:B------:R-:W-:-:S05]  /*0bd0*/  IMAD R2, R13, 0x8, R2 ;  /* 0x000000080d027824 */ /* 0x000fca00078e0202 */
[----:B------:R-:W-:Y:S01]  /*0be0*/  IADD3 R0, R5, R2, R0 ;  /* 0x0000000205007210 */ /* 0x000fe20007ffe000 */
[----:B-1----:R-:W-:Y:S01]  /*0bf0*/  ULEA UR4, UR5, UR4, 0x18 ;  /* 0x0000000405047291 */ /* 0x002fe2000f8ec03f */
[----:B-----5:R-:W-:Y:S02]  /*0c00*/  PRMT R2, R6, 0x7610, R6 ;  /* 0x0000761006027816 */ /* 0x020fe40000000006 */
[----:B------:R-:W-:-:S05]  /*0c10*/  IADD3 R3, R4, R0, R3 ;  /* 0x0000000004037210 */ /* 0x000fca0007ffe003 */
[----:B------:R-:W-:Y:S01]  /*0c20*/  IMAD R0, R3, R28, RZ ;  /* 0x0000001c03007224 */ /* 0x000fe200078e02ff */
[----:B------:R-:W-:-:S04]  /*0c30*/  SHF.R.S32.HI R3, RZ, 0x1f, R11 ;  /* 0x0000001fff037819 */ /* 0x000fc8000001140b */
[----:B------:R-:W-:-:S04]  /*0c40*/  IADD3 R11, P2, R11, R0, RZ ;  /* 0x000000000b0b7210 */ /* 0x000fc80007f5e0ff */
[----:B------:R-:W-:Y:S01]  /*0c50*/  LEA.HI.X.SX32 R0, R0, R3, 0x1, P2 ;  /* 0x0000000300007211 */ /* 0x000fe200010f0eff */
[----:B------:R-:W-:Y:S01]  /*0c60*/  IMAD.IADD R3, R38, 0x1, R9 ;  /* 0x0000000126037824 */ /* 0x000fe200078e0209 */
[----:B------:R-:W-:-:S04]  /*0c70*/  LEA R40, P2, R11, UR8, 0x2 ;  /* 0x000000080b287c11 */ /* 0x000fc8000f8410ff */
[----:B------:R-:W-:Y:S02]  /*0c80*/  LEA.HI.X R41, R11, UR9, R0, 0x2, P2 ;  /* 0x000000090b297c11 */ /* 0x000fe400090f1400 */
[----:B------:R-:W-:Y:S01]  /*0c90*/  PRMT R0, R7, 0x7610, R7 ;  /* 0x0000761007007816 */ /* 0x000fe20000000007 */
[----:B------:R-:W-:Y:S06]  /*0ca0*/  @P0 BRA `(.L_x_4821) ;  /* 0x0000001400bc0947 */ /* 0x000fec0003800000 */
[----:B------:R-:W-:Y:S01]  /*0cb0*/  IMAD.MOV.U32 R34, RZ, RZ, RZ ;  /* 0x000000ffff227224 */ /* 0x000fe200078e00ff */
[----:B------:R-:W-:Y:S01]  /*0cc0*/  PRMT R31, RZ, 0x5410, RZ ;  /* 0x00005410ff1f7816 */ /* 0x000fe200000000ff */
[----:B------:R-:W-:Y:S01]  /*0cd0*/  ULDC UR8, c[0x0][0x260] ;  /* 0x0000980000087ab9 */ /* 0x000fe20000000800 */
[----:B------:R-:W-:Y:S01]  /*0ce0*/  PRMT R32, RZ, 0x5410, RZ ;  /* 0x00005410ff207816 */ /* 0x000fe200000000ff */
[----:B------:R-:W-:-:S06]  /*0cf0*/  ULDC UR9, c[0x0][0x240] ;  /* 0x0000900000097ab9 */ /* 0x000fcc0000000800 */
.L_x_4823:
[----:B------:R-:W0:Y:S01]  /*0d00*/  LDC R28, c[0x0][0x23c] ;  /* 0x00008f00ff1c7b82 */ /* 0x000e220000000800 */
[----:B------:R-:W2:Y:S01]  /*0d10*/  LDG.E.128.CONSTANT R24, desc[UR6][R40.64] ;  /* 0x0000000628187981 */ /* 0x000ea2000c1e9d00 */
[----:B------:R-:W-:-:S13]  /*0d20*/  ISETP.NE.AND P0, PT, R38, R3, PT ;  /* 0x000000032600720c */ /* 0x000fda0003f05270 */
[----:B------:R-:W-:Y:S01]  /*0d30*/  @!P0 VIADD R34, R34, 0x1 ;  /* 0x0000000122228836 */ /* 0x000fe20000000000 */
[----:B------:R-:W1:Y:S03]  /*0d40*/  @!P0 LDC.64 R8, c[0x0][0x248] ;  /* 0x00009200ff088b82 */ /* 0x000e660000000a00 */
[----:B------:R-:W-:Y:S02]  /*0d50*/  @!P0 IMAD R33, R34, 0x8, R1 ;  /* 0x0000000822218824 */ /* 0x000fe400078e0201 */
[----:B0-----:R-:W-:-:S03]  /*0d60*/  IMAD.WIDE R10, R28, 0x4, R40 ;  /* 0x000000041c0a7825 */ /* 0x001fc600078e0228 */
[----:B------:R0:W3:Y:S04]  /*0d70*/  @!P0 LDL.64 R48, [R33] ;  /* 0x0000000021308983 */ /* 0x0000e80000100a00 */
[----:B------:R4:W3:Y:S01]  /*0d80*/  LDG.E.128.CONSTANT R20, desc[UR6][R10.64] ;  /* 0x000000060a147981 */ /* 0x0008e2000c1e9d00 */
[----:B------:R-:W-:-:S05]  /*0d90*/  IMAD.WIDE R42, R28, 0x4, R10 ;  /* 0x000000041c2a7825 */ /* 0x000fca00078e020a */
[----:B------:R-:W3:Y:S01]  /*0da0*/  LDG.E.128.CONSTANT R16, desc[UR6][R42.64] ;  /* 0x000000062a107981 */ /* 0x000ee2000c1e9d00 */
[----:B------:R-:W-:-:S05]  /*0db0*/  IMAD.WIDE R46, R28, 0x4, R42 ;  /* 0x000000041c2e7825 */ /* 0x000fca00078e022a */
[----:B------:R-:W3:Y:S01]  /*0dc0*/  LDG.E.128.CONSTANT R12, desc[UR6][R46.64] ;  /* 0x000000062e0c7981 */ /* 0x000ee2000c1e9d00 */
[----:B------:R-:W-:-:S05]  /*0dd0*/  IMAD.WIDE R36, R28, 0x4, R46 ;  /* 0x000000041c247825 */ /* 0x000fca00078e022e */
[----:B------:R-:W3:Y:S01]  /*0de0*/  LDG.E.128.CONSTANT R4, desc[UR6][R36.64] ;  /* 0x0000000624047981 */ /* 0x000ee2000c1e9d00 */
[----:B0-----:R-:W-:Y:S01]  /*0df0*/  @!P0 IMAD.SHL.U32 R33, R38, 0x2, RZ ;  /* 0x0000000226218824 */ /* 0x001fe200078e00ff */
[----:B----4-:R-:W-:-:S03]  /*0e00*/  PRMT R10, R30, 0x9910, RZ ;  /* 0x000099101e0a7816 */ /* 0x010fc600000000ff */
[----:B-1----:R-:W-:Y:S01]  /*0e10*/  @!P0 IMAD.WIDE R8, R33, 0x2, R8 ;  /* 0x0000000221088825 */ /* 0x002fe200078e0208 */
[----:B------:R-:W-:-:S04]  /*0e20*/  ISETP.EQ.OR P2, PT, R10, RZ, P1 ;  /* 0x000000ff0a00720c */ /* 0x000fc80000f42670 */
[----:B------:R0:W5:Y:S01]  /*0e30*/  @!P0 LDG.E.U16.CONSTANT R35, desc[UR6][R8.64+0x2] ;  /* 0x0000020608238981 */ /* 0x000162000c1e9500 */
[----:B------:R-:W1:Y:S01]  /*0e40*/  S2UR UR5, SR_CTAID.Z ;  /* 0x00000000000579c3 */ /* 0x000e620000002700 */
[----:B------:R-:W-:Y:S01]  /*0e50*/  IMAD.MOV.U32 R45, RZ, RZ, 0x2800 ;  /* 0x00002800ff2d7424 */ /* 0x000fe200078e00ff */
[----:B-1----:R-:W-:-:S04]  /*0e60*/  ULEA UR5, UR5, 0x40, 0x6 ;  /* 0x0000004005057891 */ /* 0x002fc8000f8e303f */
[----:B------:R-:W-:-:S04]  /*0e70*/  UISETP.LT.AND UP0, UPT, UR5, UR9, UPT ;  /* 0x000000090500728c */ /* 0x000fc8000bf01270 */
[----:B------:R-:W-:Y:S01]  /*0e80*/  USEL UR5, UR5, UR9, UP0 ;  /* 0x0000000905057287 */ /* 0x000fe20008000000 */
[----:B--2---:R-:W-:Y:S02]  /*0e90*/  SHF.R.U32.HI R11, RZ, 0xf, R27 ;  /* 0x0000000fff0b7819 */ /* 0x004fe4000001161b */
[----:B0-----:R-:W-:Y:S02]  /*0ea0*/  SHF.R.U32.HI R8, RZ, 0xf, R25 ;  /* 0x0000000fff087819 */ /* 0x001fe40000011619 */
[----:B------:R-:W-:Y:S02]  /*0eb0*/  SHF.R.U32.HI R9, RZ, 0xf, R26 ;  /* 0x0000000fff097819 */ /* 0x000fe4000001161a */
[----:B------:R-:W-:Y:S02]  /*0ec0*/  SHF.R.U32.HI R10, RZ, 0xf, R24 ;  /* 0x0000000fff0a7819 */ /* 0x000fe40000011618 */
[----:B------:R-:W-:Y:S02]  /*0ed0*/  LOP3.LUT R39, R11, 0x10001, RZ, 0xc0, !PT ;  /* 0x000100010b277812 */ /* 0x000fe400078ec0ff */
[----:B------:R-:W-:-:S02]  /*0ee0*/  LOP3.LUT R8, R8, 0x10001, RZ, 0xc0, !PT ;  /* 0x0001000108087812 */ /* 0x000fc400078ec0ff */
[----:B------:R-:W-:Y:S02]  /*0ef0*/  LOP3.LUT R33, R9, 0x10001, RZ, 0xc0, !PT ;  /* 0x0001000109217812 */ /* 0x000fe400078ec0ff */
[----:B------:R-:W-:Y:S02]  /*0f00*/  LOP3.LUT R10, R10, 0x10001, RZ, 0xc0, !PT ;  /* 0x000100010a0a7812 */ /* 0x000fe400078ec0ff */
[----:B---3--:R-:W-:Y:S02]  /*0f10*/  SHF.R.U32.HI R11, RZ, 0xe, R21 ;  /* 0x0000000eff0b7819 */ /* 0x008fe40000011615 */
[----:B------:R-:W-:Y:S02]  /*0f20*/  SHF.R.U32.HI R9, RZ, 0xe, R20 ;  /* 0x0000000eff097819 */ /* 0x000fe40000011614 */
[----:B------:R-:W-:Y:S02]  /*0f30*/  SHF.R.U32.HI R42, RZ, 0xe, R23 ;  /* 0x0000000eff2a7819 */ /* 0x000fe40000011617 */
[----:B------:R-:W-:-:S02]  /*0f40*/  LOP3.LUT R11, R8, 0x20002, R11, 0xf8, !PT ;  /* 0x00020002080b7812 */ /* 0x000fc400078ef80b */
[----:B------:R-:W-:Y:S02]  /*0f50*/  LOP3.LUT R9, R10, 0x20002, R9, 0xf8, !PT ;  /* 0x000200020a097812 */ /* 0x000fe400078ef809 */
[----:B------:R-:W-:Y:S02]  /*0f60*/  LOP3.LUT R42, R39, 0x20002, R42, 0xf8, !PT ;  /* 0x00020002272a7812 */ /* 0x000fe400078ef82a */
        /* <DEDUP_REMOVED lines=8> */
[----:B------:R-:W-:Y:S02]  /*0ff0*/  LOP3.LUT R11, R11, 0x40004, R10, 0xf8, !PT ;  /* 0x000400040b0b7812 */ /* 0x000fe400078ef80a */
[----:B------:R-:W-:-:S02]  /*1000*/  SHF.R.U32.HI R10, RZ, 0xc, R13 ;  /* 0x0000000cff0a7819 */ /* 0x000fc4000001160d */
[----:B------:R-:W-:Y:S02]  /*1010*/  LOP3.LUT R8, R9, 0x80008, R8, 0xf8, !PT ;  /* 0x0008000809087812 */ /* 0x000fe400078ef808 */
[----:B------:R-:W-:Y:S02]  /*1020*/  LOP3.LUT R9, R42, 0x80008, R39, 0xf8, !PT ;  /* 0x000800082a097812 */ /* 0x000fe400078ef827 */
[----:B------:R-:W-:Y:S02]  /*1030*/  LOP3.LUT R40, R33, 0x20002, R40, 0xf8, !PT ;  /* 0x0002000221287812 */ /* 0x000fe400078ef828 */
[----:B------:R-:W-:Y:S02]  /*1040*/  SHF.R.U32.HI R39, RZ, 0xb, R4 ;  /* 0x0000000bff277819 */ /* 0x000fe40000011604 */
[----:B------:R-:W-:Y:S02]  /*1050*/  SHF.R.U32.HI R33, RZ, 0xd, R18 ;  /* 0x0000000dff217819 */ /* 0x000fe40000011612 */
[----:B------:R-:W-:-:S02]  /*1060*/  LOP3.LUT R11, R11, 0x80008, R10, 0xf8, !PT ;  /* 0x000800080b0b7812 */ /* 0x000fc400078ef80a */
[----:B------:R-:W-:Y:S02]  /*1070*/  SHF.R.U32.HI R44, RZ, 0xb, R5 ;  /* 0x0000000bff2c7819 */ /* 0x000fe40000011605 */
[----:B------:R-:W-:Y:S02]  /*1080*/  SHF.R.U32.HI R42, RZ, 0xb, R7 ;  /* 0x0000000bff2a7819 */ /* 0x000fe40000011607 */
[----:B------:R-:W-:Y:S02]  /*1090*/  LOP3.LUT R39, R8, 0x100010, R39, 0xf8, !PT ;  /* 0x0010001008277812 */ /* 0x000fe400078ef827 */
        /* <DEDUP_REMOVED lines=8> */
[----:B------:R-:W-:-:S02]  /*1120*/  LOP3.LUT R40, R40, 0x80008, R33, 0xf8, !PT ;  /* 0x0008000828287812 */ /* 0x000fc400078ef821 */
[----:B------:R-:W-:Y:S02]  /*1130*/  SHF.R.U32.HI R43, RZ, 0xb, R6 ;  /* 0x0000000bff2b7819 */ /* 0x000fe40000011606 */
[----:B------:R-:W-:Y:S02]  /*1140*/  LOP3.LUT R64, R9, 0x64006400, RZ, 0xfc, !PT ;  /* 0x6400640009407812 */ /* 0x000fe400078efcff */
[----:B------:R-:W-:Y:S02]  /*1150*/  LOP3.LUT R58, R11, 0x64006400, RZ, 0xfc, !PT ;  /* 0x640064000b3a7812 */ /* 0x000fe400078efcff */
[----:B------:R-:W-:Y:S02]  /*1160*/  LOP3.LUT R9, R20, 0x3e003e0, RZ, 0xc0, !PT ;  /* 0x03e003e014097812 */ /* 0x000fe400078ec0ff */
        /* <DEDUP_REMOVED lines=12> */
[----:B------:R-:W-:Y:S02]  /*1230*/  @!P0 PRMT R2, R48, 0x7610, R2 ;  /* 0x0000761030028816 */ /* 0x000fe40000000002 */
        /* <DEDUP_REMOVED lines=9> */
[----:B------:R-:W-:Y:S01]  /*12d0*/  @!P0 PRMT R2, R2, 0x7610, R48 ;  /* 0x0000761002028816 */ /* 0x000fe20000000030 */
        /* <DEDUP_REMOVED lines=12> */
[----:B------:R-:W-:Y:S01]  /*13a0*/  @!P0 PRMT R0, R49, 0x7610, R0 ;  /* 0x0000761031008816 */ /* 0x000fe20000000000 */
        /* <DEDUP_REMOVED lines=8> */
[----:B------:R-:W-:Y:S01]  /*1430*/  @!P0 PRMT R0, R0, 0x7610, R49 ;  /* 0x0000761000008816 */ /* 0x000fe20000000031 */
[-C--:B------:R-:W-:Y:S02]  /*1440*/  HFMA2 R64, R64, R45.reuse.H0_H0, -48, -48 ;  /* 0xd200d20040407431 */ /* 0x080fe4000004002d */
[----:B------:R-:W-:Y:S02]  /*1450*/  VIADD R33, R38, 0x20 ;  /* 0x0000002026217836 */ /* 0x000fe40000000000 */
[----:B------:R-:W-:-:S02]  /*1460*/  HFMA2 R62, R62, R45.H0_H0, -48, -48 ;  /* 0xd200d2003e3e7431 */ /* 0x000fc4000004002d */
[-C--:B------:R-:W-:Y:S02]  /*1470*/  HFMA2 R58, R58, R45.reuse.H0_H0, -48, -48 ;  /* 0xd200d2003a3a7431 */ /* 0x080fe4000004002d */
[-C--:B------:R-:W-:Y:S02]  /*1480*/  HFMA2 R56, R56, R45.reuse.H0_H0, -48, -48 ;  /* 0xd200d20038387431 */ /* 0x080fe4000004002d */
[-C--:B------:R-:W-:Y:S02]  /*1490*/  HFMA2 R54, R54, R45.reuse.H0_H0, -48, -48 ;  /* 0xd200d20036367431 */ /* 0x080fe4000004002d */
[-C--:B------:R-:W-:Y:S02]  /*14a0*/  HFMA2 R52, R52, R45.reuse.H0_H0, -48, -48 ;  /* 0xd200d20034347431 */ /* 0x080fe4000004002d */
[-C--:B------:R-:W-:Y:S02]  /*14b0*/  HFMA2 R50, R50, R45.reuse.H0_H0, -48, -48 ;  /* 0xd200d20032327431 */ /* 0x080fe4000004002d */
[----:B------:R-:W-:-:S02]  /*14c0*/  HFMA2 R48, R48, R45.H0_H0, -48, -48 ;  /* 0xd200d20030307431 */ /* 0x000fc4000004002d */
[-C--:B------:R-:W-:Y:S02]  /*14d0*/  HFMA2 R49, R66, R45.reuse.H0_H0, -48, -48 ;  /* 0xd200d20042317431 */ /* 0x080fe4000004002d */
[-C--:B------:R-:W-:Y:S02]  /*14e0*/  HFMA2 R46, R8, R45.reuse.H0_H0, -48, -48 ;  /* 0xd200d200082e7431 */ /* 0x080fe4000004002d */
[-C--:B------:R-:W-:Y:S02]  /*14f0*/  HFMA2 R41, R10, R45.reuse.H0_H0, -48, -48 ;  /* 0xd200d2000a297431 */ /* 0x080fe4000004002d */
        /* <DEDUP_REMOVED lines=10> */
[----:B------:R-:W-:-:S02]  /*15a0*/  SHF.R.U32.HI R63, RZ, 0xa, R27 ;  /* 0x0000000aff3f7819 */ /* 0x000fc4000001161b */
[----:B------:R-:W-:Y:S02]  /*15b0*/  LOP3.LUT R27, R20, 0x1f001f, RZ, 0xc0, !PT ;  /* 0x001f001f141b7812 */ /* 0x000fe400078ec0ff */
[----:B------:R-:W-:Y:S02]  /*15c0*/  SHF.R.U32.HI R65, RZ, 0xa, R20 ;  /* 0x0000000aff417819 */ /* 0x000fe40000011614 */
[----:B------:R-:W-:Y:S02]  /*15d0*/  LOP3.LUT R66, R21, 0x1f001f, RZ, 0xc0, !PT ;  /* 0x001f001f15427812 */ /* 0x000fe400078ec0ff */
[----:B------:R-:W-:Y:S02]  /*15e0*/  SHF.R.U32.HI R69, RZ, 0xa, R21 ;  /* 0x0000000aff457819 */ /* 0x000fe40000011615 */
[----:B------:R-:W-:Y:S02]  /*15f0*/  LOP3.LUT R60, R60, 0x64006400, RZ, 0xfc, !PT ;  /* 0x640064003c3c7812 */ /* 0x000fe400078efcff */
[----:B------:R-:W-:-:S02]  /*1600*/  LOP3.LUT R20, R16, 0x1f001f, RZ, 0xc0, !PT ;  /* 0x001f001f10147812 */ /* 0x000fc400078ec0ff */
[----:B------:R-:W-:Y:S01]  /*1610*/  SHF.R.U32.HI R21, RZ, 0xa, R16 ;  /* 0x0000000aff157819 */ /* 0x000fe20000011610 */
[----:B------:R-:W-:Y:S01]  /*1620*/  HADD2 R85, R60, -1040, -1040 ;  /* 0xe410e4103c557430 */ /* 0x000fe20000000000 */
[----:B------:R-:W-:Y:S02]  /*1630*/  LOP3.LUT R78, R12, 0x1f001f, RZ, 0xc0, !PT ;  /* 0x001f001f0c4e7812 */ /* 0x000fe400078ec0ff */
[----:B------:R-:W-:Y:S02]  /*1640*/  SHF.R.U32.HI R16, RZ, 0xa, R12 ;  /* 0x0000000aff107819 */ /* 0x000fe4000001160c */
[----:B------:R-:W-:Y:S02]  /*1650*/  LOP3.LUT R67, R67, 0x64006400, RZ, 0xfc, !PT ;  /* 0x6400640043437812 */ /* 0x000fe400078efcff */
[----:B------:R-:W-:Y:S02]  /*1660*/  LOP3.LUT R75, R75, 0x64006400, RZ, 0xfc, !PT ;  /* 0x640064004b4b7812 */ /* 0x000fe400078efcff */
[----:B------:R-:W-:Y:S01]  /*1670*/  LOP3.LUT R72, R22, 0x1f001f, RZ, 0xc0, !PT ;  /* 0x001f001f16487812 */ /* 0x000fe200078ec0ff */
[----:B------:R-:W-:Y:S01]  /*1680*/  HADD2 R67, R67, -1040, -1040 ;  /* 0xe410e41043437430 */ /* 0x000fe20000000000 */
[----:B------:R-:W-:Y:S01]  /*1690*/  SHF.R.U32.HI R73, RZ, 0xa, R22 ;  /* 0x0000000aff497819 */ /* 0x000fe20000011616 */
[----:B------:R-:W-:Y:S01]  /*16a0*/  HADD2 R75, R75, -1040, -1040 ;  /* 0xe410e4104b4b7430 */ /* 0x000fe20000000000 */
[----:B------:R-:W-:Y:S01]  /*16b0*/  LOP3.LUT R22, R17, 0x1f001f, RZ, 0xc0, !PT ;  /* 0x001f001f11167812 */ /* 0x000fe200078ec0ff */
[-C--:B0-----:R-:W-:Y:S01]  /*16c0*/  HFMA2.MMA R12, R71, R8.reuse, RZ ;  /* 0x00000008470c7235 */ /* 0x081fe200000000ff */
[----:B------:R-:W-:Y:S01]  /*16d0*/  SHF.R.U32.HI R68, RZ, 0xa, R17 ;  /* 0x0000000aff447819 */ /* 0x000fe20000011611 */
[----:B------:R-:W-:Y:S01]  /*16e0*/  HFMA2.MMA R85, R85, R8, RZ ;  /* 0x0000000855557235 */ /* 0x000fe200000000ff */
[----:B------:R-:W-:Y:S01]  /*16f0*/  LOP3.LUT R70, R18, 0x1f001f, RZ, 0xc0, !PT ;  /* 0x001f001f12467812 */ /* 0x000fe200078ec0ff */
[-C--:B------:R-:W-:Y:S01]  /*1700*/  HFMA2 R84, R67, R8.reuse, RZ.H0_H0 ;  /* 0x0000000843547231 */ /* 0x080fe200000400ff */
[----:B------:R-:W-:Y:S01]  /*1710*/  SHF.R.U32.HI R74, RZ, 0xa, R18 ;  /* 0x0000000aff4a7819 */ /* 0x000fe20000011612 */
[----:B------:R-:W-:Y:S01]  /*1720*/  HFMA2 R86, R75, R8, RZ.H0_H0 ;  /* 0x000000084b567231 */ /* 0x000fe200000400ff */
[----:B------:R-:W-:Y:S01]  /*1730*/  LOP3.LUT R76, R19, 0x1f001f, RZ, 0xc0, !PT ;  /* 0x001f001f134c7812 */ /* 0x000fe200078ec0ff */
[-C--:B------:R-:W-:Y:S01]  /*1740*/  HFMA2.MMA R8, R62, R9.reuse, R12 ;  /* 0x000000093e087235 */ /* 0x080fe2000000000c */
[----:B------:R-:W-:Y:S01]  /*1750*/  SHF.R.U32.HI R79, RZ, 0xa, R19 ;  /* 0x0000000aff4f7819 */ /* 0x000fe20000011613 */
[----:B------:R-:W-:Y:S01]  /*1760*/  HFMA2.MMA R85, R61, R9, R85 ;  /* 0x000000093d557235 */ /* 0x000fe20000000055 */
[----:B------:R-:W-:Y:S01]  /*1770*/  LOP3.LUT R80, R13, 0x1f001f, RZ, 0xc0, !PT ;  /* 0x001f001f0d507812 */ /* 0x000fe200078ec0ff */
[----:B------:R-:W-:Y:S01]  /*1780*/  HFMA2 R84, R64, R9, R84 ;  /* 0x0000000940547231 */ /* 0x000fe20000000054 */
[----:B------:R-:W-:-:S02]  /*1790*/  SHF.R.U32.HI R17, RZ, 0xa, R13 ;  /* 0x0000000aff117819 */ /* 0x000fc4000001160d */
[----:B------:R-:W-:Y:S02]  /*17a0*/  LOP3.LUT R81, R14, 0x1f001f, RZ, 0xc0, !PT ;  /* 0x001f001f0e517812 */ /* 0x000fe400078ec0ff */
[----:B------:R-:W-:Y:S02]  /*17b0*/  SHF.R.U32.HI R18, RZ, 0xa, R14 ;  /* 0x0000000aff127819 */ /* 0x000fe4000001160e */
[----:B------:R-:W-:Y:S02]  /*17c0*/  LOP3.LUT R82, R15, 0x1f001f, RZ, 0xc0, !PT ;  /* 0x001f001f0f527812 */ /* 0x000fe400078ec0ff */
[----:B------:R-:W-:Y:S02]  /*17d0*/  SHF.R.U32.HI R19, RZ, 0xa, R15 ;  /* 0x0000000aff137819 */ /* 0x000fe4000001160f */
[----:B------:R-:W0:Y:S01]  /*17e0*/  LDS.128 R12, [UR4+0x10] ;  /* 0x00001004ff0c7984 */ /* 0x000e220008000c00 */
[----:B------:R-:W-:Y:S02]  /*17f0*/  SHF.R.U32.HI R24, RZ, 0xa, R24 ;  /* 0x0000000aff187819 */ /* 0x000fe40000011618 */
[----:B------:R-:W-:-:S02]  /*1800*/  SHF.R.U32.HI R26, RZ, 0xa, R26 ;  /* 0x0000000aff1a7819 */ /* 0x000fc4000001161a */
[----:B------:R-:W-:Y:S02]  /*1810*/  LOP3.LUT R24, R24, 0x1f001f, RZ, 0xc0, !PT ;  /* 0x001f001f18187812 */ /* 0x000fe400078ec0ff */
[----:B------:R-:W-:Y:S02]  /*1820*/  LOP3.LUT R26, R26, 0x1f001f, RZ, 0xc0, !PT ;  /* 0x001f001f1a1a7812 */ /* 0x000fe400078ec0ff */
[----:B------:R-:W-:Y:S02]  /*1830*/  LOP3.LUT R24, R24, 0x64006400, RZ, 0xfc, !PT ;  /* 0x6400640018187812 */ /* 0x000fe400078efcff */
[----:B------:R-:W-:Y:S02]  /*1840*/  LOP3.LUT R26, R26, 0x64006400, RZ, 0xfc, !PT ;  /* 0x640064001a1a7812 */ /* 0x000fe400078efcff */
[----:B------:R-:W-:Y:S01]  /*1850*/  SHF.R.U32.HI R25, RZ, 0xa, R25 ;  /* 0x0000000aff197819 */ /* 0x000fe20000011619 */
[----:B------:R-:W-:Y:S01]  /*1860*/  HADD2 R24, R24, -1040, -1040 ;  /* 0xe410e41018187430 */ /* 0x000fe20000000000 */
[----:B------:R-:W-:-:S02]  /*1870*/  LOP3.LUT R75, R7, 0x1f001f, RZ, 0xc0, !PT ;  /* 0x001f001f074b7812 */ /* 0x000fc400078ec0ff */
[----:B------:R-:W-:Y:S01]  /*1880*/  SHF.R.U32.HI R83, RZ, 0xa, R7 ;  /* 0x0000000aff537819 */ /* 0x000fe20000011607 */
[----:B------:R-:W-:Y:S01]  /*1890*/  HADD2 R7, R26, -1040, -1040 ;  /* 0xe410e4101a077430 */ /* 0x000fe20000000000 */
[----:B------:R-:W-:Y:S01]  /*18a0*/  LOP3.LUT R25, R25, 0x1f001f, RZ, 0xc0, !PT ;  /* 0x001f001f19197812 */ /* 0x000fe200078ec0ff */
[-C--:B------:R-:W-:Y:S01]  /*18b0*/  HFMA2.MMA R85, R24, R10.reuse, R85 ;  /* 0x0000000a18557235 */ /* 0x080fe20000000055 */
[----:B------:R-:W-:Y:S02]  /*18c0*/  LOP3.LUT R63, R63, 0x1f001f, RZ, 0xc0, !PT ;  /* 0x001f001f3f3f7812 */ /* 0x000fe400078ec0ff */
[----:B------:R-:W-:Y:S01]  /*18d0*/  LOP3.LUT R27, R27, 0x64006400, RZ, 0xfc, !PT ;  /* 0x640064001b1b7812 */ /* 0x000fe200078efcff */
[----:B------:R-:W-:Y:S01]  /*18e0*/  HFMA2.MMA R8, R7, R10, R8 ;  /* 0x0000000a07087235 */ /* 0x000fe20000000008 */
[----:B------:R-:W-:Y:S02]  /*18f0*/  LOP3.LUT R72, R72, 0x64006400, RZ, 0xfc, !PT ;  /* 0x6400640048487812 */ /* 0x000fe400078efcff */
[----:B------:R-:W-:-:S02]  /*1900*/  LOP3.LUT R25, R25, 0x64006400, RZ, 0xfc, !PT ;  /* 0x6400640019197812 */ /* 0x000fc400078efcff */
[----:B------:R-:W-:Y:S02]  /*1910*/  LOP3.LUT R63, R63, 0x64006400, RZ, 0xfc, !PT ;  /* 0x640064003f3f7812 */ /* 0x000fe400078efcff */
[----:B------:R-:W-:Y:S01]  /*1920*/  LOP3.LUT R77, R23, 0x1f001f, RZ, 0xc0, !PT ;  /* 0x001f001f174d7812 */ /* 0x000fe200078ec0ff */
[----:B------:R-:W-:Y:S01]  /*1930*/  HADD2 R25, R25, -1040, -1040 ;  /* 0xe410e41019197430 */ /* 0x000fe20000000000 */
[----:B------:R-:W-:Y:S02]  /*1940*/  LOP3.LUT R62, R5, 0x1f001f, RZ, 0xc0, !PT ;  /* 0x001f001f053e7812 */ /* 0x000fe400078ec0ff */
[----:B------:R-:W-:Y:S01]  /*1950*/  SHF.R.U32.HI R64, RZ, 0xa, R5 ;  /* 0x0000000aff407819 */ /* 0x000fe20000011605 */
[----:B------:R-:W-:Y:S01]  /*1960*/  HFMA2 R5, R58, R9, R86 ;  /* 0x000000093a057231 */ /* 0x000fe20000000056 */
[----:B------:R-:W-:Y:S01]  /*1970*/  LOP3.LUT R67, R6, 0x1f001f, RZ, 0xc0, !PT ;  /* 0x001f001f06437812 */ /* 0x000fe200078ec0ff */
[----:B------:R-:W-:Y:S01]  /*1980*/  HADD2 R9, R72, -1040, -1040 ;  /* 0xe410e41048097430 */ /* 0x000fe20000000000 */
[----:B------:R-:W-:Y:S01]  /*1990*/  SHF.R.U32.HI R71, RZ, 0xa, R6 ;  /* 0x0000000aff477819 */ /* 0x000fe20000011606 */
[----:B------:R-:W-:Y:S01]  /*19a0*/  HADD2 R6, R27, -1040, -1040 ;  /* 0xe410e4101b067430 */ /* 0x000fe20000000000 */
[----:B------:R-:W-:Y:S01]  /*19b0*/  LOP3.LUT R60, R4, 0x1f001f, RZ, 0xc0, !PT ;  /* 0x001f001f043c7812 */ /* 0x000fe200078ec0ff */
[-C--:B------:R-:W-:Y:S01]  /*19c0*/  HFMA2 R84, R25, R10.reuse, R84 ;  /* 0x0000000a19547231 */ /* 0x080fe20000000054 */
        /* <DEDUP_REMOVED lines=8> */
[----:B------:R-:W-:Y:S01]  /*1a50*/  LOP3.LUT R65, R65, 0x1f001f, RZ, 0xc0, !PT ;  /* 0x001f001f41417812 */ /* 0x000fe200078ec0ff */
[----:B------:R-:W-:Y:S01]  /*1a60*/  HADD2 R10, R77, -1040, -1040 ;  /* 0xe410e4104d0a7430 */ /* 0x000fe20000000000 */
[----:B------:R-:W-:Y:S01]  /*1a70*/  LOP3.LUT R73, R73, 0x1f001f, RZ, 0xc0, !PT ;  /* 0x001f001f49497812 */ /* 0x000fe200078ec0ff */
[-C--:B------:R-:W-:Y:S01]  /*1a80*/  HFMA2 R84, R7, R11.reuse, R84 ;  /* 0x0000000b07547231 */ /* 0x080fe20000000054 */
[-C--:B0-----:R-:W-:Y:S01]  /*1a90*/  HFMA2.MMA R8, R59, R12.reuse, R6 ;  /* 0x0000000c3b087235 */ /* 0x081fe20000000006 */
[----:B------:R-:W-:Y:S01]  /*1aa0*/  HFMA2 R5, R10, R11, R5 ;  /* 0x0000000b0a057231 */ /* 0x000fe20000000005 */
[----:B------:R-:W-:Y:S01]  /*1ab0*/  HFMA2.MMA R9, R57, R12, R4 ;  /* 0x0000000c39097235 */ /* 0x000fe20000000004 */
[-C--:B------:R-:W-:Y:S01]  /*1ac0*/  HFMA2 R84, R55, R12.reuse, R84 ;  /* 0x0000000c37547231 */ /* 0x080fe20000000054 */
[----:B------:R-:W-:Y:S01]  /*1ad0*/  LOP3.LUT R65, R65, 0x64006400, RZ, 0xfc, !PT ;  /* 0x6400640041417812 */ /* 0x000fe200078efcff */
[----:B------:R-:W-:Y:S01]  /*1ae0*/  HFMA2 R12, R56, R12, R5 ;  /* 0x0000000c380c7231 */ /* 0x000fe20000000005 */
[----:B------:R-:W-:Y:S01]  /*1af0*/  LOP3.LUT R73, R73, 0x64006400, RZ, 0xfc, !PT ;  /* 0x6400640049497812 */ /* 0x000fe200078efcff */
[----:B------:R-:W0:Y:S01]  /*1b00*/  LDS.128 R4, [UR4+0x20] ;  /* 0x00002004ff047984 */ /* 0x000e220008000c00 */
[----:B------:R-:W-:Y:S01]  /*1b10*/  SHF.R.U32.HI R23, RZ, 0xa, R23 ;  /* 0x0000000aff177819 */ /* 0x000fe20000011617 */
[----:B------:R-:W-:Y:S01]  /*1b20*/  HADD2 R65, R65, -1040, -1040 ;  /* 0xe410e41041417430 */ /* 0x000fe20000000000 */
[----:B------:R-:W-:Y:S01]  /*1b30*/  LOP3.LUT R20, R20, 0x64006400, RZ, 0xfc, !PT ;  /* 0x6400640014147812 */ /* 0x000fe200078efcff */
[----:B------:R-:W-:Y:S01]  /*1b40*/  HADD2 R10, R73, -1040, -1040 ;  /* 0xe410e410490a7430 */ /* 0x000fe20000000000 */
[----:B------:R-:W-:-:S02]  /*1b50*/  LOP3.LUT R70, R70, 0x64006400, RZ, 0xfc, !PT ;  /* 0x6400640046467812 */ /* 0x000fc400078efcff */
[----:B------:R-:W-:Y:S01]  /*1b60*/  LOP3.LUT R69, R69, 0x1f001f, RZ, 0xc0, !PT ;  /* 0x001f001f45457812 */ /* 0x000fe200078ec0ff */
[-C--:B------:R-:W-:Y:S01]  /*1b70*/  HFMA2.MMA R8, R65, R13.reuse, R8 ;  /* 0x0000000d41087235 */ /* 0x080fe20000000008 */
[----:B------:R-:W-:Y:S01]  /*1b80*/  LOP3.LUT R23, R23, 0x1f001f, RZ, 0xc0, !PT ;  /* 0x001f001f17177812 */ /* 0x000fe200078ec0ff */
[----:B------:R-:W-:Y:S01]  /*1b90*/  HFMA2.MMA R9, R10, R13, R9 ;  /* 0x0000000d0a097235 */ /* 0x000fe20000000009 */
        /* <DEDUP_REMOVED lines=9> */
[----:B------:R-:W-:Y:S01]  /*1c30*/  LOP3.LUT R21, R21, 0x1f001f, RZ, 0xc0, !PT ;  /* 0x001f001f15157812 */ /* 0x000fe200078ec0ff */
[----:B------:R-:W-:Y:S01]  /*1c40*/  HFMA2.MMA R9, R70, R14, R9 ;  /* 0x0000000e46097235 */ /* 0x000fe20000000009 */
[----:B------:R-:W-:Y:S01]  /*1c50*/  LOP3.LUT R74, R74, 0x1f001f, RZ, 0xc0, !PT ;  /* 0x001f001f4a4a7812 */ /* 0x000fe200078ec0ff */
[-C--:B------:R-:W-:Y:S01]  /*1c60*/  HFMA2 R84, R69, R13.reuse, R84 ;  /* 0x0000000d45547231 */ /* 0x080fe20000000054 */
[----:B------:R-:W-:Y:S01]  /*1c70*/  LOP3.LUT R68, R68, 0x1f001f, RZ, 0xc0, !PT ;  /* 0x001f001f44447812 */ /* 0x000fe200078ec0ff */
[----:B------:R-:W-:Y:S01]  /*1c80*/  HFMA2 R12, R23, R13, R12 ;  /* 0x0000000d170c7231 */ /* 0x000fe2000000000c */
[----:B------:R-:W-:Y:S01]  /*1c90*/  LOP3.LUT R79, R79, 0x1f001f, RZ, 0xc0, !PT ;  /* 0x001f001f4f4f7812 */ /* 0x000fe200078ec0ff */
[----:B------:R-:W-:Y:S01]  /*1ca0*/  HADD2 R13, R22, -1040, -1040 ;  /* 0xe410e410160d7430 */ /* 0x000fe20000000000 */
[----:B------:R-:W-:Y:S01]  /*1cb0*/  LOP3.LUT R21, R21, 0x64006400, RZ, 0xfc, !PT ;  /* 0x6400640015157812 */ /* 0x000fe200078efcff */
[----:B------:R-:W-:Y:S01]  /*1cc0*/  HADD2 R23, R76, -1040, -1040 ;  /* 0xe410e4104c177430 */ /* 0x000fe20000000000 */
[----:B------:R-:W-:Y:S01]  /*1cd0*/  LOP3.LUT R74, R74, 0x64006400, RZ, 0xfc, !PT ;  /* 0x640064004a4a7812 */ /* 0x000fe200078efcff */
[-C--:B------:R-:W-:Y:S01]  /*1ce0*/  HFMA2 R84, R13, R14.reuse, R84 ;  /* 0x0000000e0d547231 */ /* 0x080fe20000000054 */
[----:B------:R-:W-:Y:S01]  /*1cf0*/  LOP3.LUT R68, R68, 0x64006400, RZ, 0xfc, !PT ;  /* 0x6400640044447812 */ /* 0x000fe200078efcff */
[-C--:B------:R-:W-:Y:S01]  /*1d00*/  HFMA2.MMA R8, R54, R15.reuse, R8 ;  /* 0x0000000f36087235 */ /* 0x080fe20000000008 */
[----:B------:R-:W-:Y:S01]  /*1d10*/  LOP3.LUT R79, R79, 0x64006400, RZ, 0xfc, !PT ;  /* 0x640064004f4f7812 */ /* 0x000fe200078efcff */
[----:B------:R-:W-:Y:S01]  /*1d20*/  HFMA2.MMA R9, R52, R15, R9 ;  /* 0x0000000f34097235 */ /* 0x000fe20000000009 */
        /* <DEDUP_REMOVED lines=9> */
[----:B------:R-:W-:Y:S01]  /*1dc0*/  LOP3.LUT R16, R16, 0x1f001f, RZ, 0xc0, !PT ;  /* 0x001f001f10107812 */ /* 0x000fe200078ec0ff */
[----:B------:R-:W-:Y:S01]  /*1dd0*/  HADD2 R10, R79, -1040, -1040 ;  /* 0xe410e4104f0a7430 */ /* 0x000fe20000000000 */
        /* <DEDUP_REMOVED lines=8> */
[----:B------:R-:W-:Y:S01]  /*1e60*/  HADD2 R21, R78, -1040, -1040 ;  /* 0xe410e4104e157430 */ /* 0x000fe20000000000 */
[----:B------:R-:W-:Y:S01]  /*1e70*/  LOP3.LUT R19, R19, 0x1f001f, RZ, 0xc0, !PT ;  /* 0x001f001f13137812 */ /* 0x000fe200078ec0ff */
[----:B------:R-:W-:Y:S01]  /*1e80*/  HADD2 R4, R81, -1040, -1040 ;  /* 0xe410e41051047430 */ /* 0x000fe20000000000 */
[----:B------:R-:W-:Y:S01]  /*1e90*/  LOP3.LUT R18, R18, 0x64006400, RZ, 0xfc, !PT ;  /* 0x6400640012127812 */ /* 0x000fe200078efcff */
[----:B------:R-:W-:Y:S01]  /*1ea0*/  HADD2 R23, R80, -1040, -1040 ;  /* 0xe410e41050177430 */ /* 0x000fe20000000000 */
[----:B------:R-:W-:Y:S01]  /*1eb0*/  LOP3.LUT R60, R60, 0x64006400, RZ, 0xfc, !PT ;  /* 0x640064003c3c7812 */ /* 0x000fe200078efcff */
[-C--:B------:R-:W-:Y:S01]  /*1ec0*/  HFMA2.MMA R12, R21, R5.reuse, R12 ;  /* 0x00000005150c7235 */ /* 0x080fe2000000000c */
[----:B------:R-:W-:Y:S01]  /*1ed0*/  HADD2 R82, R82, -1040, -1040 ;  /* 0xe410e41052527430 */ /* 0x000fe20000000000 */
[----:B------:R-:W-:Y:S01]  /*1ee0*/  HFMA2.MMA R13, R4, R5, R13 ;  /* 0x00000005040d7235 */ /* 0x000fe2000000000d */
[-C--:B------:R-:W-:Y:S01]  /*1ef0*/  HFMA2 R84, R23, R5.reuse, R84 ;  /* 0x0000000517547231 */ /* 0x080fe20000000054 */
        /* <DEDUP_REMOVED lines=15> */
[----:B------:R-:W-:Y:S01]  /*1ff0*/  HFMA2 R15, R6, R7, R15 ;  /* 0x00000007060f7231 */ /* 0x000fe2000000000f */
        /* <DEDUP_REMOVED lines=10> */
[-C--:B0-----:R-:W-:Y:S01]  /*20a0*/  HFMA2.MMA R4, R5, R8.reuse, R4 ;  /* 0x0000000805047235 */ /* 0x081fe20000000004 */
[----:B------:R-:W-:Y:S01]  /*20b0*/  LOP3.LUT R83, R83, 0x64006400, RZ, 0xfc, !PT ;  /* 0x6400640053537812 */ /* 0x000fe200078efcff */
        /* <DEDUP_REMOVED lines=17> */
[----:B------:R-:W-:Y:S01]  /*21d0*/  HFMA2.MMA R13, R6, R10, R13 ;  /* 0x0000000a060d7235 */ /* 0x000fe2000000000d */
[----:B------:R-:W-:Y:S01]  /*21e0*/  HFMA2 R84, R41, R9, R84 ;  /* 0x0000000929547231 */ /* 0x000fe20000000054 */
[----:B------:R-:W-:Y:S01]  /*21f0*/  LOP3.LUT R42, R42, 0x64006400, RZ, 0xfc, !PT ;  /* 0x640064002a2a7812 */ /* 0x000fe200078efcff */
[----:B------:R-:W-:-:S02]  /*2200*/  HFMA2 R15, R4, R10, R15 ;  /* 0x0000000a040f7231 */ /* 0x000fc4000000000f */
[----:B------:R-:W-:Y:S02]  /*2210*/  HADD2 R4, R39, -1040, -1040 ;  /* 0xe410e41027047430 */ /* 0x000fe40000000000 */
[----:B------:R-:W-:Y:S02]  /*2220*/  HADD2 R7, R64, -1040, -1040 ;  /* 0xe410e41040077430 */ /* 0x000fe40000000000 */
[----:B------:R-:W-:Y:S02]  /*2230*/  HADD2 R6, R43, -1040, -1040 ;  /* 0xe410e4102b067430 */ /* 0x000fe40000000000 */
[-C--:B------:R-:W-:Y:S01]  /*2240*/  HFMA2.MMA R5, R4, R11.reuse, R5 ;  /* 0x0000000b04057235 */ /* 0x080fe20000000005 */
[----:B------:R-:W-:Y:S02]  /*2250*/  HFMA2 R84, R7, R10, R84 ;  /* 0x0000000a07547231 */ /* 0x000fe40000000054 */
[----:B------:R-:W-:Y:S01]  /*2260*/  HADD2 R7, R44, -1040, -1040 ;  /* 0xe410e4102c077430 */ /* 0x000fe20000000000 */
[----:B------:R-:W-:Y:S01]  /*2270*/  HFMA2.MMA R13, R6, R11, R13 ;  /* 0x0000000b060d7235 */ /* 0x000fe2000000000d */
        /* <DEDUP_REMOVED lines=11> */
.L_x_4822:
[C---:B------:R-:W-:Y:S01]  /*2330*/  ISETP.GE.AND P2, PT, R33.reuse, UR8, PT ;  /* 0x0000000821007c0c */ /* 0x040fe2000bf46270 */
[----:B------:R-:W-:Y:S01]  /*2340*/  UIADD3 UR4, UR4, 0x40, URZ ;  /* 0x0000004004047890 */ /* 0x000fe2000fffe03f */
[----:B------:R-:W-:Y:S01]  /*2350*/  ISETP.LT.AND P3, PT, R33, UR5, PT ;  /* 0x0000000521007c0c */ /* 0x000fe2000bf61270 */
[----:B-----5:R-:W-:Y:S02]  /*2360*/  @!P0 IMAD.IADD R3, R35, 0x1, R38 ;  /* 0x0000000123038824 */ /* 0x020fe400078e0226 */
[----:B------:R-:W-:Y:S02]  /*2370*/  IMAD.MOV.U32 R38, RZ, RZ, R33 ;  /* 0x000000ffff267224 */ /* 0x000fe400078e0021 */
[----:B------:R-:W-:-:S08]  /*2380*/  IMAD.WIDE R40, R28, 0x4, R36 ;  /* 0x000000041c287825 */ /* 0x000fd000078e0224 */
[----:B------:R-:W-:Y:S05]  /*2390*/  @!P2 BRA P3, `(.L_x_4823) ;  /* 0xffffffe80058a947 */ /* 0x000fea000183ffff */
.L_x_4821:
[----:B------:R-:W-:Y:S01]  /*23a0*/  ISETP.GE.AND P0, PT, R38, R29, PT ;  /* 0x0000001d2600720c */ /* 0x000fe20003f06270 */
[----:B------:R-:W-:-:S03]  /*23b0*/  ULDC UR5, c[0x0][0x268] ;  /* 0x00009a0000057ab9 */ /* 0x000fc60000000800 */
[----:B------:R-:W-:Y:S01]  /*23c0*/  ISETP.GE.OR P0, PT, R38, UR5, P0 ;  /* 0x0000000526007c0c */ /* 0x000fe20008706670 */
[----:B------:R-:W-:-:S12]  /*23d0*/  ULDC UR5, c[0x0][0x268] ;  /* 0x00009a0000057ab9 */ /* 0x000fd80000000800 */
[----:B------:R-:W-:Y:S05]  /*23e0*/  @P0 BRA `(.L_x_4824) ;  /* 0x00000014002c0947 */ /* 0x000fea0003800000 */
.L_x_4826:
[----:B------:R-:W-:Y:S01]  /*23f0*/  ISETP.NE.AND P0, PT, R38, R3, PT ;  /* 0x000000032600720c */ /* 0x000fe20003f05270 */
[----:B------:R-:W0:Y:S01]  /*2400*/  LDC R28, c[0x0][0x23c] ;  /* 0x00008f00ff1c7b82 */ /* 0x000e220000000800 */
[----:B------:R-:W2:Y:S11]  /*2410*/  LDG.E.128.CONSTANT R12, desc[UR6][R40.64] ;  /* 0x00000006280c7981 */ /* 0x000eb6000c1e9d00 */
[----:B------:R-:W1:Y:S01]  /*2420*/  @!P0 LDC.64 R16, c[0x0][0x248] ;  /* 0x00009200ff108b82 */ /* 0x000e620000000a00 */
[----:B------:R-:W-:Y:S01]  /*2430*/  @!P0 VIADD R34, R34, 0x1 ;  /* 0x0000000122228836 */ /* 0x000fe20000000000 */
[----:B------:R-:W-:-:S03]  /*2440*/  @!P0 LEA R5, R38, 0x1, 0x1 ;  /* 0x0000000126058811 */ /* 0x000fc600078e08ff */
[----:B------:R-:W-:-:S06]  /*2450*/  @!P0 IMAD R22, R34, 0x8, R1 ;  /* 0x0000000822168824 */ /* 0x000fcc00078e0201 */
[----:B------:R-:W3:Y:S01]  /*2460*/  @!P0 LDL.64 R22, [R22] ;  /* 0x0000000016168983 */ /* 0x000ee20000100a00 */
[----:B0-----:R-:W-:-:S05]  /*2470*/  IMAD.WIDE R18, R28, 0x4, R40 ;  /* 0x000000041c127825 */ /* 0x001fca00078e0228 */
[----:B------:R-:W4:Y:S01]  /*2480*/  LDG.E.128.CONSTANT R8, desc[UR6][R18.64] ;  /* 0x0000000612087981 */ /* 0x000f22000c1e9d00 */
[----:B-1----:R-:W-:-:S06]  /*2490*/  @!P0 IMAD.WIDE R16, R5, 0x2, R16 ;  /* 0x0000000205108825 */ /* 0x002fcc00078e0210 */
[----:B------:R0:W5:Y:S01]  /*24a0*/  @!P0 LDG.E.U16.CONSTANT R17, desc[UR6][R16.64] ;  /* 0x0000000610118981 */ /* 0x000162000c1e9500 */
[----:B------:R-:W-:-:S05]  /*24b0*/  IMAD.WIDE R20, R28, 0x4, R18 ;  /* 0x000000041c147825 */ /* 0x000fca00078e0212 */
[----:B------:R-:W5:Y:S01]  /*24c0*/  LDG.E.128.CONSTANT R4, desc[UR6][R20.64] ;  /* 0x0000000614047981 */ /* 0x000f62000c1e9d00 */
[----:B------:R-:W-:Y:S01]  /*24d0*/  PRMT R24, R30, 0x9910, RZ ;  /* 0x000099101e187816 */ /* 0x000fe200000000ff */
[----:B------:R-:W-:-:S03]  /*24e0*/  IMAD.MOV.U32 R25, RZ, RZ, 0x2400 ;  /* 0x00002400ff197424 */ /* 0x000fc600078e00ff */
[----:B------:R-:W-:Y:S02]  /*24f0*/  ISETP.EQ.OR P2, PT, R24, RZ, P1 ;  /* 0x000000ff1800720c */ /* 0x000fe40000f42670 */
[----:B0-----:R-:W-:Y:S01]  /*2500*/  PRMT R16, R25, 0x7610, R16 ;  /* 0x0000761019107816 */ /* 0x001fe20000000010 */
[----:B------:R-:W-:Y:S01]  /*2510*/  IMAD.MOV.U32 R44, RZ, RZ, 0x3000 ;  /* 0x00003000ff2c7424 */ /* 0x000fe200078e00ff */
[----:B--2---:R-:W-:Y:S02]  /*2520*/  SHF.R.U32.HI R18, RZ, 0xf, R13 ;  /* 0x0000000fff127819 */ /* 0x004fe4000001160d */
[----:B------:R-:W-:Y:S02]  /*2530*/  SHF.R.U32.HI R24, RZ, 0xf, R15 ;  /* 0x0000000fff187819 */ /* 0x000fe4000001160f */
[----:B------:R-:W-:Y:S02]  /*2540*/  LOP3.LUT R19, R18, 0x10001, RZ, 0xc0, !PT ;  /* 0x0001000112137812 */ /* 0x000fe400078ec0ff */
[----:B------:R-:W-:-:S02]  /*2550*/  LOP3.LUT R25, R24, 0x10001, RZ, 0xc0, !PT ;  /* 0x0001000118197812 */ /* 0x000fc400078ec0ff */
[----:B---3--:R-:W-:Y:S02]  /*2560*/  @!P0 PRMT R2, R22, 0x7610, R2 ;  /* 0x0000761016028816 */ /* 0x008fe40000000002 */
[----:B------:R-:W-:Y:S02]  /*2570*/  @!P0 PRMT R0, R23, 0x7610, R0 ;  /* 0x0000761017008816 */ /* 0x000fe40000000000 */
[----:B------:R-:W-:Y:S02]  /*2580*/  @!P0 PRMT R2, R2, 0x7610, R22 ;  /* 0x0000761002028816 */ /* 0x000fe40000000016 */
[----:B------:R-:W-:Y:S02]  /*2590*/  SHF.R.U32.HI R22, RZ, 0xf, R14 ;  /* 0x0000000fff167819 */ /* 0x000fe4000001160e */
[----:B----4-:R-:W-:Y:S02]  /*25a0*/  SHF.R.U32.HI R18, RZ, 0xe, R8 ;  /* 0x0000000eff127819 */ /* 0x010fe40000011608 */
[----:B------:R-:W-:-:S02]  /*25b0*/  @!P0 PRMT R0, R0, 0x7610, R23 ;  /* 0x0000761000008816 */ /* 0x000fc40000000017 */
[----:B------:R-:W-:Y:S01]  /*25c0*/  SHF.R.U32.HI R36, RZ, 0xe, R11 ;  /* 0x0000000eff247819 */ /* 0x000fe2000001160b */
[----:B-----5:R-:W-:Y:S01]  /*25d0*/  @!P0 IMAD.IADD R3, R17, 0x1, R38 ;  /* 0x0000000111038824 */ /* 0x020fe200078e0226 */
[----:B------:R-:W-:Y:S02]  /*25e0*/  SHF.R.U32.HI R17, RZ, 0xf, R12 ;  /* 0x0000000fff117819 */ /* 0x000fe4000001160c */
[----:B------:R-:W-:Y:S02]  /*25f0*/  LOP3.LUT R23, R22, 0x10001, RZ, 0xc0, !PT ;  /* 0x0001000116177812 */ /* 0x000fe400078ec0ff */
[----:B------:R-:W-:Y:S02]  /*2600*/  LOP3.LUT R17, R17, 0x10001, RZ, 0xc0, !PT ;  /* 0x0001000111117812 */ /* 0x000fe400078ec0ff */
[----:B------:R-:W-:Y:S02]  /*2610*/  SHF.R.U32.HI R24, RZ, 0xe, R10 ;  /* 0x0000000eff187819 */ /* 0x000fe4000001160a */
[----:B------:R-:W-:-:S02]  /*2620*/  LOP3.LUT R18, R17, 0x20002, R18, 0xf8, !PT ;  /* 0x0002000211127812 */ /* 0x000fc400078ef812 */
[----:B------:R-:W-:Y:S02]  /*2630*/  SHF.R.U32.HI R22, RZ, 0xe, R9 ;  /* 0x0000000eff167819 */ /* 0x000fe40000011609 */
        /* <DEDUP_REMOVED lines=9> */
[----:B------:R-:W-:Y:S02]  /*26d0*/  LOP3.LUT R18, R13, 0x380038, RZ, 0xc0, !PT ;  /* 0x003800380d127812 */ /* 0x000fe400078ec0ff */
[----:B------:R-:W-:-:S02]  /*26e0*/  SHF.R.U32.HI R73, RZ, 0x6, R14 ;  /* 0x00000006ff497819 */ /* 0x000fc4000001160e */
[----:B------:R-:W-:Y:S02]  /*26f0*/  SHF.R.U32.HI R74, RZ, 0x6, R12 ;  /* 0x00000006ff4a7819 */ /* 0x000fe4000001160c */
[----:B------:R-:W-:Y:S02]  /*2700*/  LOP3.LUT R26, R15, 0x380038, RZ, 0xc0, !PT ;  /* 0x003800380f1a7812 */ /* 0x000fe400078ec0ff */
[----:B------:R-:W-:Y:S02]  /*2710*/  LOP3.LUT R24, R19, 0x40004, R24, 0xf8, !PT ;  /* 0x0004000413187812 */ /* 0x000fe400078ef818 */
[----:B------:R-:W-:Y:S02]  /*2720*/  SHF.R.U32.HI R75, RZ, 0x6, R13 ;  /* 0x00000006ff4b7819 */ /* 0x000fe4000001160d */
[----:B------:R-:W-:Y:S02]  /*2730*/  LOP3.LUT R22, R17, 0x40004, R22, 0xf8, !PT ;  /* 0x0004000411167812 */ /* 0x000fe400078ef816 */
        /* <DEDUP_REMOVED lines=18> */
[----:B------:R-:W-:Y:S01]  /*2860*/  SHF.R.U32.HI R64, RZ, 0x6, R8 ;  /* 0x00000006ff407819 */ /* 0x000fe20000011608 */
[----:B------:R-:W-:Y:S01]  /*2870*/  HFMA2 R78, R27, R44.H0_H0, -132, -132 ;  /* 0xd820d8201b4e7431 */ /* 0x000fe2000004002c */
[----:B------:R-:W-:-:S02]  /*2880*/  LOP3.LUT R69, R35, 0x64006400, RZ, 0xfc, !PT ;  /* 0x6400640023457812 */ /* 0x000fc400078efcff */
[----:B------:R-:W-:Y:S01]  /*2890*/  LOP3.LUT R26, R9, 0x380038, RZ, 0xc0, !PT ;  /* 0x00380038091a7812 */ /* 0x000fe200078ec0ff */
[----:B------:R-:W-:Y:S01]  /*28a0*/  HFMA2 R80, R17, R44.H0_H0, -132, -132 ;  /* 0xd820d82011507431 */ /* 0x000fe2000004002c */
        /* <DEDUP_REMOVED lines=8> */
[----:B------:R-:W-:Y:S01]  /*2930*/  SHF.R.U32.HI R33, RZ, 0x6, R6 ;  /* 0x00000006ff217819 */ /* 0x000fe20000011606 */
[----:B------:R-:W-:Y:S01]  /*2940*/  HFMA2 R70, R39, R44.H0_H0, -132, -132 ;  /* 0xd820d82027467431 */ /* 0x000fe2000004002c */
[----:B------:R-:W-:Y:S02]  /*2950*/  LOP3.LUT R61, R26, 0x64006400, RZ, 0xfc, !PT ;  /* 0x640064001a3d7812 */ /* 0x000fe400078efcff */
[----:B------:R-:W-:-:S02]  /*2960*/  LOP3.LUT R18, R4, 0x380038, RZ, 0xc0, !PT ;  /* 0x0038003804127812 */ /* 0x000fc400078ec0ff */
[----:B------:R-:W-:Y:S02]  /*2970*/  LOP3.LUT R59, R35, 0x64006400, RZ, 0xfc, !PT ;  /* 0x64006400233b7812 */ /* 0x000fe400078efcff */
[----:B------:R-:W-:Y:S02]  /*2980*/  LOP3.LUT R43, R63, 0x380038, RZ, 0xc0, !PT ;  /* 0x003800383f2b7812 */ /* 0x000fe400078ec0ff */
[----:B------:R-:W-:Y:S02]  /*2990*/  SHF.R.U32.HI R26, RZ, 0x6, R4 ;  /* 0x00000006ff1a7819 */ /* 0x000fe40000011604 */
[----:B------:R-:W-:Y:S02]  /*29a0*/  LOP3.LUT R42, R6, 0x380038, RZ, 0xc0, !PT ;  /* 0x00380038062a7812 */ /* 0x000fe400078ec0ff */
[----:B------:R-:W-:Y:S01]  /*29b0*/  LOP3.LUT R53, R36, 0x64006400, RZ, 0xfc, !PT ;  /* 0x6400640024357812 */ /* 0x000fe200078efcff */
[----:B------:R-:W-:Y:S01]  /*29c0*/  HFMA2 R72, R19, R44.H0_H0, -132, -132 ;  /* 0xd820d82013487431 */ /* 0x000fe2000004002c */
        /* <DEDUP_REMOVED lines=49> */
[-C--:B------:R-:W-:Y:S02]  /*2ce0*/  HFMA2 R69, R69, R44.reuse.H0_H0, -132, -132 ;  /* 0xd820d82045457431 */ /* 0x080fe4000004002c */
[-C--:B------:R-:W-:Y:S02]  /*2cf0*/  HFMA2 R65, R65, R44.reuse.H0_H0, -132, -132 ;  /* 0xd820d82041417431 */ /* 0x080fe4000004002c */
[----:B------:R-:W-:-:S02]  /*2d00*/  HFMA2 R61, R61, R44.H0_H0, -132, -132 ;  /* 0xd820d8203d3d7431 */ /* 0x000fc4000004002c */
[-C--:B------:R-:W-:Y:S02]  /*2d10*/  HFMA2 R59, R59, R44.reuse.H0_H0, -132, -132 ;  /* 0xd820d8203b3b7431 */ /* 0x080fe4000004002c */
[-C--:B------:R-:W-:Y:S02]  /*2d20*/  HFMA2 R53, R53, R44.reuse.H0_H0, -132, -132 ;  /* 0xd820d82035357431 */ /* 0x080fe4000004002c */
[-C--:B------:R-:W-:Y:S02]  /*2d30*/  HFMA2 R55, R55, R44.reuse.H0_H0, -132, -132 ;  /* 0xd820d82037377431 */ /* 0x080fe4000004002c */
[-C--:B------:R-:W-:Y:S02]  /*2d40*/  HFMA2 R37, R37, R44.reuse.H0_H0, -132, -132 ;  /* 0xd820d82025257431 */ /* 0x080fe4000004002c */
[-C--:B------:R-:W-:Y:S02]  /*2d50*/  HFMA2 R40, R49, R44.reuse.H0_H0, -132, -132 ;  /* 0xd820d82031287431 */ /* 0x080fe4000004002c */
[----:B------:R-:W-:-:S02]  /*2d60*/  HFMA2 R41, R41, R44.H0_H0, -132, -132 ;  /* 0xd820d82029297431 */ /* 0x000fc4000004002c */
[----:B------:R-:W-:Y:S01]  /*2d70*/  HFMA2 R44, R51, R44.H0_H0, -132, -132 ;  /* 0xd820d820332c7431 */ /* 0x000fe2000004002c */
[----:B------:R-:W-:Y:S01]  /*2d80*/  LOP3.LUT R51, R48, 0x64006400, RZ, 0xfc, !PT ;  /* 0x6400640030337812 */ /* 0x000fe200078efcff */
[-C--:B------:R-:W-:Y:S01]  /*2d90*/  HFMA2 R66, R45, R16.reuse.H0_H0, -20, -20 ;  /* 0xcd00cd002d427431 */ /* 0x080fe20000040010 */
[----:B------:R-:W-:Y:S01]  /*2da0*/  LOP3.LUT R45, R19, 0x64006400, RZ, 0xfc, !PT ;  /* 0x64006400132d7812 */ /* 0x000fe200078efcff */
[----:B------:R-:W-:Y:S01]  /*2db0*/  VIADD R38, R38, 0x20 ;  /* 0x0000002026267836 */ /* 0x000fe20000000000 */
[----:B------:R-:W-:Y:S02]  /*2dc0*/  LOP3.LUT R19, R18, 0x64006400, RZ, 0xfc, !PT ;  /* 0x6400640012137812 */ /* 0x000fe400078efcff */
[----:B------:R-:W-:Y:S02]  /*2dd0*/  LOP3.LUT R49, R46, 0x64006400, RZ, 0xfc, !PT ;  /* 0x640064002e317812 */ /* 0x000fe400078efcff */
[----:B------:R-:W-:Y:S01]  /*2de0*/  LOP3.LUT R83, R50, 0x64006400, RZ, 0xfc, !PT ;  /* 0x6400640032537812 */ /* 0x000fe200078efcff */
[-C--:B------:R-:W-:Y:S01]  /*2df0*/  HFMA2 R46, R47, R16.reuse.H0_H0, -20, -20 ;  /* 0xcd00cd002f2e7431 */ /* 0x080fe20000040010 */
[----:B------:R-:W-:Y:S01]  /*2e00*/  ISETP.GE.AND P0, PT, R38, UR5, PT ;  /* 0x0000000526007c0c */ /* 0x000fe2000bf06270 */
        /* <DEDUP_REMOVED lines=35> */
[----:B------:R-:W-:Y:S01]  /*3040*/  LOP3.LUT R8, R8, 0x70007, RZ, 0xc0, !PT ;  /* 0x0007000708087812 */ /* 0x000fe200078ec0ff */
[-C--:B0-----:R-:W-:Y:S01]  /*3050*/  HFMA2 R81, R13, R16.reuse, RZ.H0_H0 ;  /* 0x000000100d517231 */ /* 0x081fe200000400ff */
[-C--:B------:R-:W-:Y:S01]  /*3060*/  HFMA2.MMA R85, R85, R16.reuse, RZ ;  /* 0x0000001055557235 */ /* 0x080fe200000000ff */
[----:B------:R-:W-:Y:S01]  /*3070*/  HFMA2 R86, R15, R16, RZ.H0_H0 ;  /* 0x000000100f567231 */ /* 0x000fe200000400ff */
[----:B------:R-:W-:Y:S01]  /*3080*/  HFMA2.MMA R82, R83, R16, RZ ;  /* 0x0000001053527235 */ /* 0x000fe200000000ff */
[----:B------:R-:W0:Y:S01]  /*3090*/  LDS.128 R12, [UR4+0x10] ;  /* 0x00001004ff0c7984 */ /* 0x000e220008000c00 */
[----:B------:R-:W-:Y:S01]  /*30a0*/  LOP3.LUT R83, R6, 0x70007, RZ, 0xc0, !PT ;  /* 0x0007000706537812 */ /* 0x000fe200078ec0ff */
[-C--:B------:R-:W-:Y:S01]  /*30b0*/  HFMA2 R81, R79, R17.reuse, R81 ;  /* 0x000000114f517231 */ /* 0x080fe20000000051 */
[----:B------:R-:W-:Y:S01]  /*30c0*/  LOP3.LUT R16, R4, 0x70007, RZ, 0xc0, !PT ;  /* 0x0007000704107812 */ /* 0x000fe200078ec0ff */
[----:B------:R-:W-:Y:S01]  /*30d0*/  HADD2 R4, R75, -1028, -1028 ;  /* 0xe404e4044b047430 */ /* 0x000fe20000000000 */
[-C--:B------:R-:W-:Y:S01]  /*30e0*/  HFMA2.MMA R85, R80, R17.reuse, R85 ;  /* 0x0000001150557235 */ /* 0x080fe20000000055 */
[----:B------:R-:W-:Y:S01]  /*30f0*/  LOP3.LUT R80, R5, 0x70007, RZ, 0xc0, !PT ;  /* 0x0007000705507812 */ /* 0x000fe200078ec0ff */
[----:B------:R-:W-:Y:S01]  /*3100*/  HFMA2.MMA R82, R78, R17, R82 ;  /* 0x000000114e527235 */ /* 0x000fe20000000052 */
[----:B------:R-:W-:Y:S01]  /*3110*/  HADD2 R5, R76, -1028, -1028 ;  /* 0xe404e4044c057430 */ /* 0x000fe20000000000 */
[----:B------:R-:W-:Y:S01]  /*3120*/  LOP3.LUT R9, R9, 0x64006400, RZ, 0xfc, !PT ;  /* 0x6400640009097812 */ /* 0x000fe200078efcff */
[----:B------:R-:W-:Y:S01]  /*3130*/  HFMA2 R86, R77, R17, R86 ;  /* 0x000000114d567231 */ /* 0x000fe20000000056 */
[----:B------:R-:W-:Y:S01]  /*3140*/  LOP3.LUT R10, R10, 0x64006400, RZ, 0xfc, !PT ;  /* 0x640064000a0a7812 */ /* 0x000fe200078efcff */
[-C--:B------:R-:W-:Y:S01]  /*3150*/  HFMA2 R81, R4, R18.reuse, R81 ;  /* 0x0000001204517231 */ /* 0x080fe20000000051 */
[-C--:B------:R-:W-:Y:S01]  /*3160*/  HFMA2.MMA R85, R74, R18.reuse, R85 ;  /* 0x000000124a557235 */ /* 0x080fe20000000055 */
[----:B------:R-:W-:Y:S01]  /*3170*/  HFMA2 R86, R5, R18, R86 ;  /* 0x0000001205567231 */ /* 0x000fe20000000056 */
[----:B------:R-:W-:Y:S01]  /*3180*/  HFMA2.MMA R82, R73, R18, R82 ;  /* 0x0000001249527235 */ /* 0x000fe20000000052 */
[-C--:B------:R-:W-:Y:S01]  /*3190*/  HFMA2 R81, R71, R19.reuse, R81 ;  /* 0x0000001347517231 */ /* 0x080fe20000000051 */
[----:B------:R-:W-:Y:S01]  /*31a0*/  LOP3.LUT R8, R8, 0x64006400, RZ, 0xfc, !PT ;  /* 0x6400640008087812 */ /* 0x000fe200078efcff */
[----:B------:R-:W-:Y:S01]  /*31b0*/  HFMA2 R86, R69, R19, R86 ;  /* 0x0000001345567231 */ /* 0x000fe20000000056 */
[----:B------:R-:W-:-:S02]  /*31c0*/  LOP3.LUT R58, R58, 0x70007, RZ, 0xc0, !PT ;  /* 0x000700073a3a7812 */ /* 0x000fc400078ec0ff */
[-C--:B------:R-:W-:Y:S01]  /*31d0*/  HFMA2.MMA R6, R72, R19.reuse, R85 ;  /* 0x0000001348067235 */ /* 0x080fe20000000055 */
[----:B------:R-:W-:Y:S01]  /*31e0*/  HADD2 R8, R8, -1028, -1028 ;  /* 0xe404e40408087430 */ /* 0x000fe20000000000 */
[----:B------:R-:W-:Y:S01]  /*31f0*/  HFMA2.MMA R82, R70, R19, R82 ;  /* 0x0000001346527235 */ /* 0x000fe20000000052 */
        /* <DEDUP_REMOVED lines=10> */
[-C--:B0-----:R-:W-:Y:S01]  /*32a0*/  HFMA2.MMA R17, R68, R12.reuse, R6 ;  /* 0x0000000c44117235 */ /* 0x081fe20000000006 */
[-C--:B------:R-:W-:Y:S01]  /*32b0*/  HFMA2 R81, R67, R12.reuse, R81 ;  /* 0x0000000c43517231 */ /* 0x080fe20000000051 */
[----:B------:R-:W0:Y:S01]  /*32c0*/  LDS.128 R4, [UR4+0x20] ;  /* 0x00002004ff047984 */ /* 0x000e220008000c00 */
[----:B------:R-:W-:Y:S01]  /*32d0*/  HFMA2.MMA R82, R66, R12, R82 ;  /* 0x0000000c42527235 */ /* 0x000fe20000000052 */
[----:B------:R-:W-:Y:S01]  /*32e0*/  HFMA2 R86, R56, R12, R86 ;  /* 0x0000000c38567231 */ /* 0x000fe20000000056 */
[----:B------:R-:W-:Y:S01]  /*32f0*/  LOP3.LUT R63, R63, 0x64006400, RZ, 0xfc, !PT ;  /* 0x640064003f3f7812 */ /* 0x000fe200078efcff */
[----:B------:R-:W-:Y:S01]  /*3300*/  HADD2 R12, R9, -1028, -1028 ;  /* 0xe404e404090c7430 */ /* 0x000fe20000000000 */
[----:B------:R-:W-:Y:S01]  /*3310*/  LOP3.LUT R16, R16, 0x64006400, RZ, 0xfc, !PT ;  /* 0x6400640010107812 */ /* 0x000fe200078efcff */
[----:B------:R-:W-:Y:S01]  /*3320*/  HADD2 R9, R10, -1028, -1028 ;  /* 0xe404e4040a097430 */ /* 0x000fe20000000000 */
[-C--:B------:R-:W-:Y:S01]  /*3330*/  HFMA2.MMA R17, R8, R13.reuse, R17 ;  /* 0x0000000d08117235 */ /* 0x080fe20000000011 */
[-C--:B------:R-:W-:Y:S01]  /*3340*/  HFMA2 R86, R11, R13.reuse, R86 ;  /* 0x0000000d0b567231 */ /* 0x080fe20000000056 */
[----:B------:R-:W-:Y:S01]  /*3350*/  LOP3.LUT R83, R83, 0x64006400, RZ, 0xfc, !PT ;  /* 0x6400640053537812 */ /* 0x000fe200078efcff */
[----:B------:R-:W-:Y:S01]  /*3360*/  HFMA2 R81, R12, R13, R81 ;  /* 0x0000000d0c517231 */ /* 0x000fe20000000051 */
[----:B------:R-:W-:Y:S01]  /*3370*/  LOP3.LUT R84, R84, 0x64006400, RZ, 0xfc, !PT ;  /* 0x6400640054547812 */ /* 0x000fe200078efcff */
[----:B------:R-:W-:Y:S01]  /*3380*/  HFMA2.MMA R82, R9, R13, R82 ;  /* 0x0000000d09527235 */ /* 0x000fe20000000052 */
[----:B------:R-:W-:Y:S01]  /*3390*/  HADD2 R9, R58, -1028, -1028 ;  /* 0xe404e4043a097430 */ /* 0x000fe20000000000 */
[----:B------:R-:W-:Y:S01]  /*33a0*/  LOP3.LUT R26, R26, 0x70007, RZ, 0xc0, !PT ;  /* 0x000700071a1a7812 */ /* 0x000fe200078ec0ff */
        /* <DEDUP_REMOVED lines=9> */
[----:B------:R-:W-:Y:S01]  /*3440*/  HADD2 R63, R63, -1028, -1028 ;  /* 0xe404e4043f3f7430 */ /* 0x000fe20000000000 */
[----:B------:R-:W-:Y:S01]  /*3450*/  LOP3.LUT R80, R80, 0x64006400, RZ, 0xfc, !PT ;  /* 0x6400640050507812 */ /* 0x000fe200078efcff */
[----:B------:R-:W-:Y:S01]  /*3460*/  HADD2 R16, R16, -1028, -1028 ;  /* 0xe404e40410107430 */ /* 0x000fe20000000000 */
[----:B------:R-:W-:Y:S01]  /*3470*/  LOP3.LUT R27, R27, 0x70007, RZ, 0xc0, !PT ;  /* 0x000700071b1b7812 */ /* 0x000fe200078ec0ff */
[----:B------:R-:W-:Y:S01]  /*3480*/  HFMA2.MMA R82, R9, R15, R82 ;  /* 0x0000000f09527235 */ /* 0x000fe20000000052 */
[-C--:B------:R-:W-:Y:S01]  /*3490*/  HFMA2 R81, R62, R15.reuse, R81 ;  /* 0x0000000f3e517231 */ /* 0x080fe20000000051 */
[----:B------:R-:W1:Y:S01]  /*34a0*/  LDS.128 R8, [UR4+0x30] ;  /* 0x00003004ff087984 */ /* 0x000e620008000c00 */
        /* <DEDUP_REMOVED lines=8> */
[-C--:B0-----:R-:W-:Y:S01]  /*3530*/  HFMA2.MMA R17, R57, R4.reuse, R17 ;  /* 0x0000000439117235 */ /* 0x081fe20000000011 */
[-C--:B------:R-:W-:Y:S01]  /*3540*/  HFMA2 R81, R53, R4.reuse, R81 ;  /* 0x0000000435517231 */ /* 0x080fe20000000051 */
[----:B------:R-:W-:Y:S01]  /*3550*/  HFMA2.MMA R82, R52, R4, R82 ;  /* 0x0000000434527235 */ /* 0x000fe20000000052 */
[----:B------:R-:W-:Y:S01]  /*3560*/  HFMA2 R86, R55, R4, R86 ;  /* 0x0000000437567231 */ /* 0x000fe20000000056 */
[----:B------:R-:W-:Y:S01]  /*3570*/  LOP3.LUT R23, R23, 0x64006400, RZ, 0xfc, !PT ;  /* 0x6400640017177812 */ /* 0x000fe200078efcff */
[-C--:B------:R-:W-:Y:S01]  /*3580*/  HFMA2 R81, R45, R5.reuse, R81 ;  /* 0x000000052d517231 */ /* 0x080fe20000000051 */
[----:B------:R-:W-:Y:S01]  /*3590*/  LOP3.LUT R24, R24, 0x64006400, RZ, 0xfc, !PT ;  /* 0x6400640018187812 */ /* 0x000fe200078efcff */
[----:B------:R-:W-:Y:S01]  /*35a0*/  HFMA2 R86, R47, R5, R86 ;  /* 0x000000052f567231 */ /* 0x000fe20000000056 */
[-C--:B------:R-:W-:Y:S01]  /*35b0*/  HFMA2.MMA R17, R54, R5.reuse, R17 ;  /* 0x0000000536117235 */ /* 0x080fe20000000011 */
[----:B------:R-:W-:Y:S01]  /*35c0*/  HFMA2 R81, R80, R6, R81 ;  /* 0x0000000650517231 */ /* 0x000fe20000000051 */
[----:B------:R-:W-:Y:S01]  /*35d0*/  HFMA2.MMA R82, R46, R5, R82 ;  /* 0x000000052e527235 */ /* 0x000fe20000000052 */
[----:B------:R-:W-:Y:S01]  /*35e0*/  HADD2 R5, R84, -1028, -1028 ;  /* 0xe404e40454057430 */ /* 0x000fe20000000000 */
[----:B------:R-:W-:Y:S01]  /*35f0*/  LOP3.LUT R22, R22, 0x64006400, RZ, 0xfc, !PT ;  /* 0x6400640016167812 */ /* 0x000fe200078efcff */
[----:B------:R-:W-:-:S02]  /*3600*/  HFMA2 R81, R37, R7, R81 ;  /* 0x0000000725517231 */ /* 0x000fc40000000051 */
[----:B------:R-:W-:Y:S01]  /*3610*/  HFMA2 R86, R5, R6, R86 ;  /* 0x0000000605567231 */ /* 0x000fe20000000056 */
[-C--:B------:R-:W-:Y:S01]  /*3620*/  HFMA2.MMA R17, R16, R6.reuse, R17 ;  /* 0x0000000610117235 */ /* 0x080fe20000000011 */
[----:B------:R-:W-:Y:S01]  /*3630*/  HADD2 R5, R26, -1028, -1028 ;  /* 0xe404e4041a057430 */ /* 0x000fe20000000000 */
[----:B------:R-:W-:Y:S01]  /*3640*/  HFMA2.MMA R82, R83, R6, R82 ;  /* 0x0000000653527235 */ /* 0x000fe20000000052 */
[----:B------:R-:W-:Y:S02]  /*3650*/  HADD2 R6, R27, -1028, -1028 ;  /* 0xe404e4041b067430 */ /* 0x000fe40000000000 */
[----:B------:R-:W-:Y:S02]  /*3660*/  HFMA2 R86, R40, R7, R86 ;  /* 0x0000000728567231 */ /* 0x000fe40000000056 */
[----:B------:R-:W-:Y:S01]  /*3670*/  HADD2 R35, R35, -1028, -1028 ;  /* 0xe404e40423237430 */ /* 0x000fe20000000000 */
[-C--:B------:R-:W-:Y:S01]  /*3680*/  HFMA2.MMA R4, R36, R7.reuse, R17 ;  /* 0x0000000724047235 */ /* 0x080fe20000000011 */
[----:B------:R-:W-:Y:S01]  /*3690*/  HADD2 R23, R23, -1028, -1028 ;  /* 0xe404e40417177430 */ /* 0x000fe20000000000 */
[----:B------:R-:W-:Y:S01]  /*36a0*/  HFMA2.MMA R82, R39, R7, R82 ;  /* 0x0000000727527235 */ /* 0x000fe20000000052 */
[----:B------:R-:W-:-:S02]  /*36b0*/  HADD2 R24, R24, -1028, -1028 ;  /* 0xe404e40418187430 */ /* 0x000fc40000000000 */
[----:B------:R-:W-:Y:S02]  /*36c0*/  HADD2 R7, R22, -1028, -1028 ;  /* 0xe404e40416077430 */ /* 0x000fe40000000000 */
[-C--:B-1----:R-:W-:Y:S01]  /*36d0*/  HFMA2 R81, R6, R8.reuse, R81 ;  /* 0x0000000806517231 */ /* 0x082fe20000000051 */
[-C--:B------:R-:W-:Y:S01]  /*36e0*/  HFMA2.MMA R4, R5, R8.reuse, R4 ;  /* 0x0000000805047235 */ /* 0x080fe20000000004 */
[----:B------:R-:W-:Y:S01]  /*36f0*/  HFMA2 R86, R35, R8, R86 ;  /* 0x0000000823567231 */ /* 0x000fe20000000056 */
[----:B------:R-:W-:Y:S01]  /*3700*/  HFMA2.MMA R82, R33, R8, R82 ;  /* 0x0000000821527235 */ /* 0x000fe20000000052 */
[-C--:B------:R-:W-:Y:S02]  /*3710*/  HFMA2 R81, R42, R9.reuse, R81 ;  /* 0x000000092a517231 */ /* 0x080fe40000000051 */
[----:B------:R-:W-:Y:S02]  /*3720*/  HFMA2 R86, R44, R9, R86 ;  /* 0x000000092c567231 */ /* 0x000fe40000000056 */
[-C--:B------:R-:W-:Y:S01]  /*3730*/  HFMA2 R81, R49, R10.reuse, R81 ;  /* 0x0000000a31517231 */ /* 0x080fe20000000051 */
[-C--:B------:R-:W-:Y:S01]  /*3740*/  HFMA2.MMA R5, R41, R9.reuse, R4 ;  /* 0x0000000929057235 */ /* 0x080fe20000000004 */
[----:B------:R-:W-:Y:S01]  /*3750*/  HADD2 R4, R25, -1028, -1028 ;  /* 0xe404e40419047430 */ /* 0x000fe20000000000 */
        /* <DEDUP_REMOVED lines=16> */
.L_x_4825:
[----:B------:R-:W-:Y:S01]  /*3860*/  ISETP.LT.AND P2, PT, R38, R29, PT ;  /* 0x0000001d2600720c */ /* 0x000fe20003f41270 */
[----:B------:R-:W-:Y:S01]  /*3870*/  UIADD3 UR4, UR4, 0x40, URZ ;  /* 0x0000004004047890 */ /* 0x000fe2000fffe03f */
[----:B------:R-:W-:-:S11]  /*3880*/  IMAD.WIDE R40, R28, 0x4, R20 ;  /* 0x000000041c287825 */ /* 0x000fd600078e0214 */
[----:B------:R-:W-:Y:S05]  /*3890*/  @!P0 BRA P2, `(.L_x_4826) ;  /* 0xffffffe800d48947 */ /* 0x000fea000103ffff */
.L_x_4824:
[----:B------:R-:W-:Y:S05]  /*38a0*/  @P1 EXIT ;  /* 0x000000000000194d */ /* 0x000fea0003800000 */
[----:B------:R-:W0:Y:S01]  /*38b0*/  S2R R0, SR_CTAID.X ;  /* 0x0000000000007919 */ /* 0x000e220000002500 */
[----:B------:R-:W1:Y:S01]  /*38c0*/  S2UR UR4, SR_CTAID.Y ;  /* 0x00000000000479c3 */ /* 0x000e620000002600 */
[----:B------:R-:W-:Y:S01]  /*38d0*/  HMUL2 R7, R32, R30.H0_H0 ;  /* 0x2000001e20077232 */ /* 0x000fe20000000000 */
[----:B------:R-:W0:Y:S06]  /*38e0*/  S2R R5, SR_TID.X ;  /* 0x0000000000057919 */ /* 0x000e2c0000002100 */
[----:B------:R-:W2:Y:S01]  /*38f0*/  LDC.64 R2, c[0x0][0x230] ;  /* 0x00008c00ff027b82 */ /* 0x000ea20000000a00 */
[----:B0-----:R-:W-:-:S04]  /*3900*/  IMAD R0, R0, 0x40, R5 ;  /* 0x0000004000007824 */ /* 0x001fc800078e0205 */
[----:B------:R-:W-:-:S04]  /*3910*/  IMAD.SHL.U32 R5, R0, 0x4, RZ ;  /* 0x0000000400057824 */ /* 0x000fc800078e00ff */
        /* <DEDUP_REMOVED lines=10> */
.L_x_4830:
[----:B------:R-:W0:Y:S02]  /*39c0*/  LDS R2, [R0] ;  /* 0x0000000000027984 */ /* 0x000e240000000800 */
[----:B0-----:R-:W-:-:S06]  /*39d0*/  HADD2 R3, R2, R7 ;  /* 0x0000000702037230 */ /* 0x001fcc0000000000 */
[----:B------:R-:W0:Y:S02]  /*39e0*/  ATOMS.CAST.SPIN R3, [R0], R2, R3 ;  /* 0x000000020003738d */ /* 0x000e240001800003 */
[----:B0-----:R-:W-:-:S13]  /*39f0*/  ISETP.EQ.U32.AND P0, PT, R3, 0x1, PT ;  /* 0x000000010300780c */ /* 0x001fda0003f02070 */
[----:B------:R-:W-:Y:S05]  /*3a00*/  @!P0 BRA `(.L_x_4830) ;  /* 0xfffffffc00ec8947 */ /* 0x000fea000383ffff */
[----:B------:R-:W-:Y:S05]  /*3a10*/  BRA `(.L_x_4828) ;  /* 0x00000000000c7947 */ /* 0x000fea0003800000 */
.L_x_4829:
[----:B------:R-:W2:Y:S02]  /*3a20*/  LD.E R0, desc[UR6][R4.64] ;  /* 0x0000000604007980 */ /* 0x000ea4000c101900 */
[----:B--2---:R-:W-:-:S05]  /*3a30*/  IMAD.IADD R3, R7, 0x1, R0 ;  /* 0x0000000107037824 */ /* 0x004fca00078e0200 */
[----:B------:R0:W-:Y:S02]  /*3a40*/  ST.E desc[UR6][R4.64], R3 ;  /* 0x0000000304007985 */ /* 0x0001e4000c101906 */
.L_x_4828:
[----:B------:R-:W-:Y:S05]  /*3a50*/  BSYNC B0 ;  /* 0x0000000000007941 */ /* 0x000fea0003800000 */
.L_x_4827:
[----:B------:R1:W-:Y:S02]  /*3a60*/  ATOM.E.ADD.F16x2.RN.STRONG.GPU P0, RZ, desc[UR6][R4.64+0x4], R31 ;  /* 0x0000041f04ff79a2 */ /* 0x0003e4000810e1c6 */
[----:B-1----:R-:W-:Y:S05]  /*3a70*/  @P0 EXIT ;  /* 0x000000000000094d */ /* 0x002fea0003800000 */
[----:B------:R-:W1:Y:S02]  /*3a80*/  QSPC.E.S P0, RZ, [R4+0x4] ;  /* 0x0000040004ff73aa */ /* 0x000e640000000500 */
[----:B-1----:R-:W-:Y:S05]  /*3a90*/  @!P0 BRA `(.L_x_4831) ;  /* 0x0000000000208947 */ /* 0x002fea0003800000 */
[----:B------:R-:W-:-:S05]  /*3aa0*/  IMAD.MOV.U32 R2, RZ, RZ, R4 ;  /* 0x000000ffff027224 */ /* 0x000fca00078e0004 */
[----:B------:R-:W-:-:S07]  /*3ab0*/  MOV R0, R2 ;  /* 0x0000000200007202 */ /* 0x000fce0000000f00 */
.L_x_4832:
[----:B------:R-:W0:Y:S02]  /*3ac0*/  LDS R2, [R0+0x4] ;  /* 0x0000040000027984 */ /* 0x000e240000000800 */
[----:B0-----:R-:W-:-:S10]  /*3ad0*/  HFMA2.MMA R3, R2, 1, 1, R31 ;  /* 0x3c003c0002037835 */ /* 0x001fd4000000001f */
[----:B------:R-:W0:Y:S02]  /*3ae0*/  ATOMS.CAST.SPIN R3, [R0+0x4], R2, R3 ;  /* 0x000004020003738d */ /* 0x000e240001800003 */
[----:B0-----:R-:W-:-:S13]  /*3af0*/  ISETP.EQ.U32.AND P0, PT, R3, 0x1, PT ;  /* 0x000000010300780c */ /* 0x001fda0003f02070 */
[----:B------:R-:W-:Y:S05]  /*3b00*/  @!P0 BRA `(.L_x_4832) ;  /* 0xfffffffc00ec8947 */ /* 0x000fea000383ffff */
[----:B------:R-:W-:Y:S05]  /*3b10*/  EXIT ;  /* 0x000000000000794d */ /* 0x000fea0003800000 */
.L_x_4831:
[----:B------:R-:W0:Y:S02]  /*3b20*/  LD.E R0, desc[UR6][R4.64+0x4] ;  /* 0x0000040604007980 */ /* 0x000e24000c101900 */
[----:B0-----:R-:W-:-:S05]  /*3b30*/  IMAD.IADD R3, R31, 0x1, R0 ;  /* 0x000000011f037824 */ /* 0x001fca00078e0200 */
[----:B------:R-:W-:Y:S01]  /*3b40*/  ST.E desc[UR6][R4.64+0x4], R3 ;  /* 0x0000040304007985 */ /* 0x000fe2000c101906 */
[----:B------:R-:W-:Y:S05]  /*3b50*/  EXIT ;  /* 0x000000000000794d */ /* 0x000fea0003800000 */
.L_x_4833:
        /* <DEDUP_REMOVED lines=10> */
.L_x_5258:


//--------------------- .text._Z23gemm_half_q_half_kernelILi1ELi38ELb1ELb1ELi64EEvPK6__halfPKjS4_S2_PS0_iiiiPKtS7_iiiiiibS2_i --------------------------
	.section	.text._Z23gemm_half_q_half_kernelILi1ELi38ELb1ELb1ELi64EEvPK6__halfPKjS4_S2_PS0_iiiiPKtS7_iiiiiibS2_i,"ax",@progbits
	.align	128
        .global         _Z23gemm_half_q_half_kernelILi1ELi38ELb1ELb1ELi64EEvPK6__halfPKjS4_S2_PS0_iiiiPKtS7_iiiiiibS2_i
        .type           _Z23gemm_half_q_half_kernelILi1ELi38ELb1ELb1ELi64EEvPK6__halfPKjS4_S2_PS0_iiiiPKtS7_iiiiiibS2_i,@function
        .size           _Z23gemm_half_q_half_kernelILi1ELi38ELb1ELb1ELi64EEvPK6__halfPKjS4_S2_PS0_iiiiPKtS7_iiiiiibS2_i,(.L_x_5259 - _Z23gemm_half_q_half_kernelILi1ELi38ELb1ELb1ELi64EEvPK6__halfPKjS4_S2_PS0_iiiiPKtS7_iiiiiibS2_i)
        .other          _Z23gemm_half_q_half_kernelILi1ELi38ELb1ELb1ELi64EEvPK6__halfPKjS4_S2_PS0_iiiiPKtS7_iiiiiibS2_i,@"STO_CUDA_ENTRY STV_DEFAULT"
_Z23gemm_half_q_half_kernelILi1ELi38ELb1ELb1ELi64EEvPK6__halfPKjS4_S2_PS0_iiiiPKtS7_iiiiiibS2_i:
.text._Z23gemm_half_q_half_kernelILi1ELi38ELb1ELb1ELi64EEvPK6__halfPKjS4_S2_PS0_iiiiPKtS7_iiiiiibS2_i:
        /* <DEDUP_REMOVED lines=13> */
[----:B------:R-:W-:Y:S01]  /*00d0*/  ULDC UR4, c[0x0][0x240] ;  /* 0x0000900000047ab9 */ /* 0x000fe20000000800 */
[----:B------:R-:W-:Y:S01]  /*00e0*/  BSSY B0, `(.L_x_4834) ;  /* 0x0000024000007945 */ /* 0x000fe20003800000 */
[----:B------:R-:W-:Y:S01]  /*00f0*/  IMAD.U32 R14, RZ, RZ, UR4 ;  /* 0x00000004ff0e7e24 */ /* 0x000fe2000f8e00ff */
[----:B------:R-:W1:Y:S01]  /*0100*/  S2R R10, SR_TID.X ;  /* 0x00000000000a7919 */ /* 0x000e620000002100 */
[----:B------:R-:W2:Y:S01]  /*0110*/  S2R R3, SR_CTAID.X ;  /* 0x0000000000037919 */ /* 0x000ea20000002500 */
[----:B0-----:R-:W-:-:S04]  /*0120*/  IMAD.SHL.U32 R29, R20, 0x40, RZ ;  /* 0x00000040141d7824 */ /* 0x001fc800078e00ff */
[C---:B-1----:R-:W-:Y:S01]  /*0130*/  IMAD.IADD R7, R29.reuse, 0x1, R10 ;  /* 0x000000011d077824 */ /* 0x042fe200078e020a */
[----:B------:R-:W-:Y:S01]  /*0140*/  VIADDMNMX R0, R29, 0x40, R14, PT ;  /* 0x000000401d007846 */ /* 0x000fe2000380010e */
[----:B--2---:R-:W-:-:S03]  /*0150*/  IMAD R11, R3, 0x40, R10 ;  /* 0x00000040030b7824 */ /* 0x004fc600078e020a */
        /* <DEDUP_REMOVED lines=12> */
[----:B------:R-:W-:-:S05]  /*0220*/  @!P0 IADD3 R7, P2, R7, R3, RZ ;  /* 0x0000000307078210 */ /* 0x000fca0007f5e0ff */
[----:B------:R-:W-:Y:S01]  /*0230*/  @!P0 IMAD.X R12, R12, 0x1, R6, P2 ;  /* 0x000000010c0c8824 */ /* 0x000fe200010e0606 */
[----:B------:R-:W-:-:S04]  /*0240*/  @!P0 LEA R8, P2, R7, UR4, 0x1 ;  /* 0x0000000407088c11 */ /* 0x000fc8000f8408ff */
[----:B------:R-:W-:-:S05]  /*0250*/  @!P0 LEA.HI.X R9, R7, UR5, R12, 0x1, P2 ;  /* 0x0000000507098c11 */ /* 0x000fca00090f0c0c */
[----:B------:R-:W3:Y:S01]  /*0260*/  @!P0 LDG.E.U16.CONSTANT R8, desc[UR6][R8.64] ;  /* 0x0000000608088981 */ /* 0x000ee2000c1e9500 */
[----:B--2---:R-:W-:-:S05]  /*0270*/  @P0 IADD3 R3, P3, R3, R4, RZ ;  /* 0x0000000403030210 */ /* 0x004fca0007f7e0ff */
[----:B------:R-:W-:Y:S01]  /*0280*/  @P0 IMAD.X R16, RZ, RZ, R6, P3 ;  /* 0x000000ffff100224 */ /* 0x000fe200018e0606 */
        /* <DEDUP_REMOVED lines=9> */
.L_x_4835:
[----:B------:R-:W-:Y:S05]  /*0320*/  BSYNC B0 ;  /* 0x0000000000007941 */ /* 0x000fea0003800000 */
.L_x_4834:
        /* <DEDUP_REMOVED lines=22> */
[----:B------:R-:W-:Y:S01]  /*0490*/  SHF.R.S32.HI R6, RZ, 0x1f, R7 ;  /* 0x0000001fff067819 */ /* 0x000fe20000011407 */
[----:B-1----:R-:W-:Y:S02]  /*04a0*/  IMAD.SHL.U32 R8, R7, 0x4, RZ ;  /* 0x0000000407087824 */ /* 0x002fe400078e00ff */
[----:B------:R-:W-:Y:S01]  /*04b0*/  IMAD.MOV.U32 R9, RZ, RZ, R29 ;  /* 0x000000ffff097224 */ /* 0x000fe200078e001d */
[----:B------:R-:W-:Y:S01]  /*04c0*/  LEA.HI R10, R6, R7, RZ, 0x3 ;  /* 0x00000007060a7211 */ /* 0x000fe200078f18ff */
[----:B------:R-:W-:Y:S01]  /*04d0*/  IMAD.MOV.U32 R6, RZ, RZ, RZ ;  /* 0x000000ffff067224 */ /* 0x000fe200078e00ff */
[----:B------:R-:W-:Y:S02]  /*04e0*/  LOP3.LUT R8, R8, 0x10, RZ, 0xc0, !PT ;  /* 0x0000001008087812 */ /* 0x000fe400078ec0ff */
[----:B------:R-:W-:-:S07]  /*04f0*/  SHF.R.S32.HI R10, RZ, 0x3, R10 ;  /* 0x00000003ff0a7819 */ /* 0x000fce000001140a */
.L_x_4837:
[----:B0-2---:R-:W0:Y:S01]  /*0500*/  LDC.64 R12, c[0x0][0x220] ;  /* 0x00008800ff0c7b82 */ /* 0x005e220000000a00 */
[----:B-----5:R-:W-:-:S04]  /*0510*/  IMAD.IADD R11, R3, 0x1, R6 ;  /* 0x00000001030b7824 */ /* 0x020fc800078e0206 */
[----:B------:R-:W-:-:S05]  /*0520*/  IMAD R15, R11, R28, RZ ;  /* 0x0000001c0b0f7224 */ /* 0x000fca00078e02ff */
[----:B------:R-:W-:-:S04]  /*0530*/  SHF.R.S32.HI R16, RZ, 0x1f, R15 ;  /* 0x0000001fff107819 */ /* 0x000fc8000001140f */
[----:B------:R-:W-:Y:S02]  /*0540*/  LEA.HI R15, R16, R15, RZ, 0x3 ;  /* 0x0000000f100f7211 */ /* 0x000fe400078f18ff */
[----:B------:R-:W1:Y:S02]  /*0550*/  LDC.64 R16, c[0x0][0x228] ;  /* 0x00008a00ff107b82 */ /* 0x000e640000000a00 */
[----:B------:R-:W-:-:S05]  /*0560*/  LEA.HI.SX32 R15, R15, R10, 0x1d ;  /* 0x0000000a0f0f7211 */ /* 0x000fca00078feaff */
[----:B0-----:R-:W-:-:S06]  /*0570*/  IMAD.WIDE R12, R15, 0x4, R12 ;  /* 0x000000040f0c7825 */ /* 0x001fcc00078e020c */
[----:B------:R-:W2:Y:S01]  /*0580*/  LDG.E.CONSTANT R13, desc[UR6][R12.64] ;  /* 0x000000060c0d7981 */ /* 0x000ea2000c1e9900 */
[----:B------:R-:W-:Y:S01]  /*0590*/  LEA R19, R9, 0x1, 0x1 ;  /* 0x0000000109137811 */ /* 0x000fe200078e08ff */
[----:B-1----:R-:W-:-:S04]  /*05a0*/  IMAD.WIDE R16, R11, 0x2, R16 ;  /* 0x000000020b107825 */ /* 0x002fc800078e0210 */
[----:B------:R-:W-:Y:S02]  /*05b0*/  IMAD.WIDE R18, R19, 0x2, R4 ;  /* 0x0000000213127825 */ /* 0x000fe400078e0204 */
[----:B------:R0:W3:Y:S04]  /*05c0*/  LDG.E.U16.CONSTANT R16, desc[UR6][R16.64] ;  /* 0x0000000610107981 */ /* 0x0000e8000c1e9500 */
[----:B------:R1:W4:Y:S01]  /*05d0*/  LDG.E.U16.CONSTANT R22, desc[UR6][R18.64] ;  /* 0x0000000612167981 */ /* 0x000322000c1e9500 */
        /* <DEDUP_REMOVED lines=9> */
[----:B------:R-:W-:Y:S01]  /*0670*/  LOP3.LUT R12, R12, 0xf, RZ, 0xc0, !PT ;  /* 0x0000000f0c0c7812 */ /* 0x000fe200078ec0ff */
[----:B------:R-:W-:Y:S02]  /*0680*/  VIADD R21, R21, 0x1 ;  /* 0x0000000115157836 */ /* 0x000fe40000000000 */
[----:B------:R-:W-:Y:S01]  /*0690*/  VIADD R11, R11, 0x1 ;  /* 0x000000010b0b7836 */ /* 0x000fe20000000000 */
[----:B------:R-:W-:Y:S01]  /*06a0*/  I2F.F16 R15, R15 ;  /* 0x0000000f000f7306 */ /* 0x000fe20000200c00 */
[----:B------:R-:W-:Y:S02]  /*06b0*/  VIADD R12, R12, 0x1 ;  /* 0x000000010c0c7836 */ /* 0x000fe40000000000 */
[----:B0-----:R-:W-:Y:S02]  /*06c0*/  IMAD R17, R11, R11, RZ ;  /* 0x0000000b0b117224 */ /* 0x001fe400078e02ff */
[----:B------:R-:W-:Y:S02]  /*06d0*/  IMAD R21, R21, R21, RZ ;  /* 0x0000001515157224 */ /* 0x000fe400078e02ff */
[----:B-1----:R-:W-:-:S02]  /*06e0*/  IMAD R19, R12, R12, RZ ;  /* 0x0000000c0c137224 */ /* 0x002fc400078e02ff */
[----:B------:R-:W0:Y:S01]  /*06f0*/  I2F.F16 R18, R21 ;  /* 0x0000001500127306 */ /* 0x000e220000200c00 */
[----:B------:R-:W-:Y:S02]  /*0700*/  IMAD R11, R6, 0x8, R1 ;  /* 0x00000008060b7824 */ /* 0x000fe400078e0201 */
[----:B----4-:R-:W-:Y:S02]  /*0710*/  IMAD.IADD R9, R22, 0x1, R9 ;  /* 0x0000000116097824 */ /* 0x010fe400078e0209 */
[----:B------:R-:W-:-:S03]  /*0720*/  VIADD R6, R6, 0x1 ;  /* 0x0000000106067836 */ /* 0x000fc60000000000 */
[----:B------:R-:W-:Y:S01]  /*0730*/  I2F.F16 R12, R19 ;  /* 0x00000013000c7306 */ /* 0x000fe20000200c00 */
[----:B------:R-:W-:Y:S02]  /*0740*/  ISETP.GE.AND P2, PT, R9, R0, PT ;  /* 0x000000000900720c */ /* 0x000fe40003f46270 */
[----:B0-----:R-:W-:-:S05]  /*0750*/  PRMT R15, R15, 0x5410, R18 ;  /* 0x000054100f0f7816 */ /* 0x001fca0000000012 */
[----:B------:R-:W0:Y:S02]  /*0760*/  I2F.F16 R17, R17 ;  /* 0x0000001100117306 */ /* 0x000e240000200c00 */
[----:B0-----:R-:W-:Y:S01]  /*0770*/  PRMT R13, R17, 0x5410, R12 ;  /* 0x00005410110d7816 */ /* 0x001fe2000000000c */
[----:B---3--:R-:W-:-:S04]  /*0780*/  HMUL2 R12, R15, R16.H0_H0 ;  /* 0x200000100f0c7232 */ /* 0x008fc80000000000 */
[----:B------:R-:W-:-:S05]  /*0790*/  HMUL2 R13, R13, R16.H0_H0 ;  /* 0x200000100d0d7232 */ /* 0x000fca0000000000 */
[----:B------:R2:W-:Y:S01]  /*07a0*/  STL.64 [R11], R12 ;  /* 0x0000000c0b007387 */ /* 0x0005e20000100a00 */
[----:B------:R-:W-:Y:S05]  /*07b0*/  @!P2 BRA `(.L_x_4837) ;  /* 0xfffffffc0050a947 */ /* 0x000fea000383ffff */
.L_x_4836:
[----:B------:R0:W5:Y:S01]  /*07c0*/  LDL.64 R26, [R1] ;  /* 0x00000000011a7983 */ /* 0x0001620000100a00 */
[----:B------:R-:W3:Y:S01]  /*07d0*/  LDC R0, c[0x0][0x25c] ;  /* 0x00009700ff007b82 */ /* 0x000ee20000000800 */
[----:B------:R-:W-:Y:S01]  /*07e0*/  ULDC UR4, c[0x0][0x258] ;  /* 0x0000960000047ab9 */ /* 0x000fe20000000800 */
[----:B------:R-:W-:Y:S01]  /*07f0*/  IMAD.MOV.U32 R3, RZ, RZ, RZ ;  /* 0x000000ffff037224 */ /* 0x000fe200078e00ff */
[----:B------:R-:W-:Y:S01]  /*0800*/  ISETP.GT.AND P2, PT, R29, UR4, PT ;  /* 0x000000041d007c0c */ /* 0x000fe2000bf44270 */
[----:B------:R-:W-:-:S04]  /*0810*/  IMAD.MOV.U32 R4, RZ, RZ, RZ ;  /* 0x000000ffff047224 */ /* 0x000fc800078e00ff */
[----:B------:R-:W4:Y:S01]  /*0820*/  LDC R6, c[0x0][0x264] ;  /* 0x00009900ff067b82 */ /* 0x000f220000000800 */
[----:B---3--:R-:W-:-:S07]  /*0830*/  ISETP.GT.AND P3, PT, R29, R0, PT ;  /* 0x000000001d00720c */ /* 0x008fce0003f64270 */
[----:B0-----:R-:W-:Y:S06]  /*0840*/  @!P2 BRA `(.L_x_4838) ;  /* 0x00000000001ca947 */ /* 0x001fec0003800000 */
[----:B------:R-:W0:Y:S02]  /*0850*/  LDC R4, c[0x0][0x25c] ;  /* 0x00009700ff047b82 */ /* 0x000e240000000800 */
[----:B0-----:R-:W-:-:S05]  /*0860*/  VIMNMX R4, R29, R4, PT ;  /* 0x000000041d047248 */ /* 0x001fca0003fe0100 */
[----:B------:R-:W-:-:S05]  /*0870*/  VIADD R4, R4, -UR4 ;  /* 0x8000000404047c36 */ /* 0x000fca0008000000 */
[----:B------:R-:W-:-:S04]  /*0880*/  SHF.R.S32.HI R5, RZ, 0x1f, R4 ;  /* 0x0000001fff057819 */ /* 0x000fc80000011404 */
[----:B------:R-:W-:-:S04]  /*0890*/  LEA.HI R5, R5, R4, RZ, 0x5 ;  /* 0x0000000405057211 */ /* 0x000fc800078f28ff */
[----:B------:R-:W-:-:S05]  /*08a0*/  SHF.R.S32.HI R5, RZ, 0x5, R5 ;  /* 0x00000005ff057819 */ /* 0x000fca0000011405 */
[----:B------:R-:W-:-:S07]  /*08b0*/  IMAD R4, R5, 0x6, RZ ;  /* 0x0000000605047824 */ /* 0x000fce00078e02ff */
.L_x_4838:
[----:B------:R-:W-:Y:S05]  /*08c0*/  @!P3 BRA `(.L_x_4839) ;  /* 0x00000000001cb947 */ /* 0x000fea0003800000 */
[----:B-1----:R-:W0:Y:S02]  /*08d0*/  LDC R8, c[0x0][0x260] ;  /* 0x00009800ff087b82 */ /* 0x002e240000000800 */
[----:B0-----:R-:W-:-:S05]  /*08e0*/  VIMNMX R3, R29, R8, PT ;  /* 0x000000081d037248 */ /* 0x001fca0003fe0100 */
[----:B------:R-:W-:-:S05]  /*08f0*/  IMAD.IADD R3, R3, 0x1, -R0 ;  /* 0x0000000103037824 */ /* 0x000fca00078e0a00 */
[----:B------:R-:W-:-:S04]  /*0900*/  SHF.R.S32.HI R8, RZ, 0x1f, R3 ;  /* 0x0000001fff087819 */ /* 0x000fc80000011403 */
[----:B------:R-:W-:-:S04]  /*0910*/  LEA.HI R8, R8, R3, RZ, 0x5 ;  /* 0x0000000308087211 */ /* 0x000fc800078f28ff */
[----:B------:R-:W-:-:S05]  /*0920*/  SHF.R.S32.HI R8, RZ, 0x5, R8 ;  /* 0x00000005ff087819 */ /* 0x000fca0000011408 */
[----:B------:R-:W-:-:S07]  /*0930*/  IMAD R3, R8, 0x5, RZ ;  /* 0x0000000508037824 */ /* 0x000fce00078e02ff */
.L_x_4839:
[----:B------:R-:W-:Y:S01]  /*0940*/  ULDC UR5, c[0x0][0x260] ;  /* 0x0000980000057ab9 */ /* 0x000fe20000000800 */
[C---:B----4-:R-:W-:Y:S01]  /*0950*/  ISETP.GT.AND P3, PT, R29.reuse, R6, PT ;  /* 0x000000061d00720c */ /* 0x050fe20003f64270 */
[----:B------:R-:W-:Y:S01]  /*0960*/  IMAD.MOV.U32 R5, RZ, RZ, RZ ;  /* 0x000000ffff057224 */ /* 0x000fe200078e00ff */
[----:B------:R-:W-:Y:S01]  /*0970*/  ISETP.GT.AND P2, PT, R29, UR5, PT ;  /* 0x000000051d007c0c */ /* 0x000fe2000bf44270 */
[----:B-1----:R-:W-:-:S12]  /*0980*/  IMAD.MOV.U32 R8, RZ, RZ, RZ ;  /* 0x000000ffff087224 */ /* 0x002fd800078e00ff */
        /* <DEDUP_REMOVED lines=8> */
.L_x_4840:
        /* <DEDUP_REMOVED lines=8> */
.L_x_4841:
[----:B------:R-:W-:Y:S01]  /*0a90*/  ULDC UR5, c[0x0][0x268] ;  /* 0x00009a0000057ab9 */ /* 0x000fe20000000800 */
[----:B------:R-:W-:Y:S01]  /*0aa0*/  IMAD.MOV.U32 R6, RZ, RZ, RZ ;  /* 0x000000ffff067224 */ /* 0x000fe200078e00ff */
        /* <DEDUP_REMOVED lines=9> */
.L_x_4842:
[C---:B------:R-:W-:Y:S01]  /*0b40*/  VIMNMX R9, R29.reuse, UR4, PT ;  /* 0x000000041d097c48 */ /* 0x040fe2000bfe0100 */
[----:B------:R-:W0:Y:S01]  /*0b50*/  S2UR UR5, SR_CgaCtaId ;  /* 0x00000000000579c3 */ /* 0x000e220000008800 */
[C---:B------:R-:W-:Y:S01]  /*0b60*/  ISETP.GE.OR P0, PT, R29.reuse, R0, P0 ;  /* 0x000000001d00720c */ /* 0x040fe20000706670 */
[----:B------:R-:W-:Y:S01]  /*0b70*/  ULDC.64 UR8, c[0x0][0x218] ;  /* 0x0000860000087ab9 */ /* 0x000fe20000000a00 */
[----:B------:R-:W-:Y:S01]  /*0b80*/  SHF.R.S32.HI R10, RZ, 0x1f, R9 ;  /* 0x0000001fff0a7819 */ /* 0x000fe20000011409 */
[----:B------:R-:W-:Y:S01]  /*0b90*/  UMOV UR4, 0x400 ;  /* 0x0000040000047882 */ /* 0x000fe20000000000 */
[----:B-----5:R-:W-:Y:S01]  /*0ba0*/  PRMT R0, R26, 0x7610, R26 ;  /* 0x000076101a007816 */ /* 0x020fe2000000001a */
[----:B------:R-:W-:Y:S01]  /*0bb0*/  IMAD.IADD R24, R29, 0x1, R24 ;  /* 0x000000011d187824 */ /* 0x000fe200078e0218 */
[----:B------:R-:W-:Y:S02]  /*0bc0*/  LEA.HI R10, R10, R9, RZ, 0x5 ;  /* 0x000000090a0a7211 */ /* 0x000fe400078f28ff */
[----:B------:R-:W-:-:S02]  /*0bd0*/  PRMT R26, RZ, 0x5410, RZ ;  /* 0x00005410ff1a7816 */ /* 0x000fc400000000ff */
[----:B------:R-:W-:Y:S02]  /*0be0*/  SHF.R.S32.HI R9, RZ, 0x5, R10 ;  /* 0x00000005ff097819 */ /* 0x000fe4000001140a */
[----:B------:R-:W-:-:S03]  /*0bf0*/  PRMT R25, RZ, 0x5410, RZ ;  /* 0x00005410ff197816 */ /* 0x000fc600000000ff */
[----:B------:R-:W-:-:S05]  /*0c00*/  IMAD R4, R9, 0x8, R4 ;  /* 0x0000000809047824 */ /* 0x000fca00078e0204 */
[----:B------:R-:W-:Y:S01]  /*0c10*/  IADD3 R3, R8, R4, R3 ;  /* 0x0000000408037210 */ /* 0x000fe20007ffe003 */
[----:B0-----:R-:W-:-:S03]  /*0c20*/  ULEA UR4, UR5, UR4, 0x18 ;  /* 0x0000000405047291 */ /* 0x001fc6000f8ec03f */
[----:B------:R-:W-:-:S05]  /*0c30*/  IADD3 R3, R6, R3, R5 ;  /* 0x0000000306037210 */ /* 0x000fca0007ffe005 */
[----:B------:R-:W-:Y:S01]  /*0c40*/  IMAD R4, R3, R28, RZ ;  /* 0x0000001c03047224 */ /* 0x000fe200078e02ff */
[----:B------:R-:W-:-:S04]  /*0c50*/  SHF.R.S32.HI R3, RZ, 0x1f, R7 ;  /* 0x0000001fff037819 */ /* 0x000fc80000011407 */
[----:B------:R-:W-:-:S04]  /*0c60*/  IADD3 R7, P2, R7, R4, RZ ;  /* 0x0000000407077210 */ /* 0x000fc80007f5e0ff */
[----:B------:R-:W-:Y:S01]  /*0c70*/  LEA.HI.X.SX32 R4, R4, R3, 0x1, P2 ;  /* 0x0000000304047211 */ /* 0x000fe200010f0eff */
[----:B------:R-:W-:Y:S01]  /*0c80*/  IMAD.MOV.U32 R3, RZ, RZ, RZ ;  /* 0x000000ffff037224 */ /* 0x000fe200078e00ff */
[----:B------:R-:W-:-:S04]  /*0c90*/  LEA R22, P2, R7, UR8, 0x2 ;  /* 0x0000000807167c11 */ /* 0x000fc8000f8410ff */
[----:B------:R-:W-:Y:S01]  /*0ca0*/  LEA.HI.X R23, R7, UR9, R4, 0x2, P2 ;  /* 0x0000000907177c11 */ /* 0x000fe200090f1404 */
[----:B------:R-:W-:Y:S08]  /*0cb0*/  @P0 BRA `(.L_x_4843) ;  /* 0x0000001800100947 */ /* 0x000ff00003800000 */
[----:B------:R-:W0:Y:S01]  /*0cc0*/  LDC R28, c[0x0][0x23c] ;  /* 0x00008f00ff1c7b82 */ /* 0x000e220000000800 */
[----:B------:R-:W-:Y:S01]  /*0cd0*/  IMAD.MOV.U32 R3, RZ, RZ, RZ ;  /* 0x000000ffff037224 */ /* 0x000fe200078e00ff */
[----:B------:R-:W-:Y:S01]  /*0ce0*/  PRMT R25, RZ, 0x5410, RZ ;  /* 0x00005410ff197816 */ /* 0x000fe200000000ff */
[----:B------:R-:W-:Y:S01]  /*0cf0*/  ULDC UR5, c[0x0][0x25c] ;  /* 0x0000970000057ab9 */ /* 0x000fe20000000800 */
[----:B------:R-:W-:-:S07]  /*0d00*/  PRMT R26, RZ, 0x5410, RZ ;  /* 0x00005410ff1a7816 */ /* 0x000fce00000000ff */
.L_x_4846:
[----:B------:R-:W-:-:S13]  /*0d10*/  ISETP.NE.AND P0, PT, R29, R24, PT ;  /* 0x000000181d00720c */ /* 0x000fda0003f05270 */
[----:B------:R-:W1:Y:S01]  /*0d20*/  @!P0 LDC.64 R8, c[0x0][0x248] ;  /* 0x00009200ff088b82 */ /* 0x000e620000000a00 */
[----:B------:R-:W-:Y:S02]  /*0d30*/  @!P0 VIADD R3, R3, 0x1 ;  /* 0x0000000103038836 */ /* 0x000fe40000000000 */
[----:B------:R-:W-:Y:S02]  /*0d40*/  @!P0 IMAD.SHL.U32 R5, R29, 0x2, RZ ;  /* 0x000000021d058824 */ /* 0x000fe400078e00ff */
[----:B------:R-:W-:-:S06]  /*0d50*/  @!P0 IMAD R10, R3, 0x8, R1 ;  /* 0x00000008030a8824 */ /* 0x000fcc00078e0201 */
[----:B--2---:R-:W2:Y:S01]  /*0d60*/  @!P0 LDL.64 R10, [R10] ;  /* 0x000000000a0a8983 */ /* 0x004ea20000100a00 */
[----:B-1----:R-:W-:-:S03]  /*0d70*/  @!P0 IMAD.WIDE R8, R5, 0x2, R8 ;  /* 0x0000000205088825 */ /* 0x002fc600078e0208 */
[----:B------:R1:W5:Y:S04]  /*0d80*/  LDG.E.128.CONSTANT R4, desc[UR6][R22.64] ;  /* 0x0000000616047981 */ /* 0x000368000c1e9d00 */
[----:B------:R-:W3:Y:S01]  /*0d90*/  @!P0 LDG.E.U16.CONSTANT R8, desc[UR6][R8.64+0x2] ;  /* 0x0000020608088981 */ /* 0x000ee2000c1e9500 */
[----:B--2---:R-:W-:Y:S02]  /*0da0*/  @!P0 PRMT R0, R10, 0x7610, R0 ;  /* 0x000076100a008816 */ /* 0x004fe40000000000 */
[----:B------:R-:W-:Y:S02]  /*0db0*/  @!P0 PRMT R27, R11, 0x7610, R27 ;  /* 0x000076100b1b8816 */ /* 0x000fe4000000001b */
[----:B------:R-:W-:Y:S02]  /*0dc0*/  @!P0 PRMT R0, R0, 0x7610, R10 ;  /* 0x0000761000008816 */ /* 0x000fe4000000000a */
[----:B------:R-:W-:Y:S01]  /*0dd0*/  @!P0 PRMT R27, R27, 0x7610, R11 ;  /* 0x000076101b1b8816 */ /* 0x000fe2000000000b */
[----:B---3--:R-:W-:Y:S01]  /*0de0*/  @!P0 IMAD.IADD R24, R8, 0x1, R29 ;  /* 0x0000000108188824 */ /* 0x008fe200078e021d */
[----:B-1----:R-:W-:Y:S06]  /*0df0*/  @P1 BRA `(.L_x_4844) ;  /* 0x0000000800c81947 */ /* 0x002fec0003800000 */
[C---:B0-----:R-:W-:Y:S01]  /*0e00*/  IMAD.WIDE R32, R28.reuse, 0x4, R22 ;  /* 0x000000041c207825 */ /* 0x041fe200078e0216 */
        /* <DEDUP_REMOVED lines=9> */
[----:B------:R-:W-:Y:S01]  /*0ea0*/  LOP3.LUT R4, R4, 0x3f003f, RZ, 0xc0, !PT ;  /* 0x003f003f04047812 */ /* 0x000fe200078ec0ff */
[----:B------:R-:W-:Y:S01]  /*0eb0*/  HADD2 R37, R34, -1056, -1056 ;  /* 0xe420e42022257430 */ /* 0x000fe20000000000 */
[----:B------:R-:W-:-:S02]  /*0ec0*/  LOP3.LUT R35, R5, 0x3f003f, RZ, 0xc0, !PT ;  /* 0x003f003f05237812 */ /* 0x000fc400078ec0ff */
[--C-:B------:R-:W-:Y:S02]  /*0ed0*/  SHF.R.U32.HI R31, RZ, 0xc, R5.reuse ;  /* 0x0000000cff1f7819 */ /* 0x100fe40000011605 */
[----:B------:R-:W-:Y:S02]  /*0ee0*/  LOP3.LUT R36, R36, 0x64006400, RZ, 0xfc, !PT ;  /* 0x6400640024247812 */ /* 0x000fe400078efcff */
[----:B------:R-:W-:Y:S02]  /*0ef0*/  SHF.R.U32.HI R5, RZ, 0x6, R5 ;  /* 0x00000006ff057819 */ /* 0x000fe40000011605 */
[----:B------:R-:W-:Y:S01]  /*0f00*/  LOP3.LUT R34, R4, 0x64006400, RZ, 0xfc, !PT ;  /* 0x6400640004227812 */ /* 0x000fe200078efcff */
[----:B------:R-:W-:Y:S01]  /*0f10*/  HADD2 R41, R36, -1056, -1056 ;  /* 0xe420e42024297430 */ /* 0x000fe20000000000 */
[--C-:B-1----:R-:W-:Y:S02]  /*0f20*/  SHF.R.U32.HI R32, RZ, 0xc, R6.reuse ;  /* 0x0000000cff207819 */ /* 0x102fe40000011606 */
[----:B------:R-:W-:Y:S01]  /*0f30*/  SHF.R.U32.HI R6, RZ, 0x6, R6 ;  /* 0x00000006ff067819 */ /* 0x000fe20000011606 */
[----:B------:R-:W-:Y:S01]  /*0f40*/  HADD2 R36, R34, -1056, -1056 ;  /* 0xe420e42022247430 */ /* 0x000fe20000000000 */
[----:B------:R-:W-:-:S02]  /*0f50*/  LOP3.LUT R35, R35, 0x64006400, RZ, 0xfc, !PT ;  /* 0x6400640023237812 */ /* 0x000fc400078efcff */
[----:B------:R-:W-:Y:S01]  /*0f60*/  LOP3.LUT R5, R5, 0x3f003f, RZ, 0xc0, !PT ;  /* 0x003f003f05057812 */ /* 0x000fe200078ec0ff */
[-C--:B0-----:R-:W-:Y:S01]  /*0f70*/  HFMA2.MMA R4, R41, R16.reuse, RZ ;  /* 0x0000001029047235 */ /* 0x081fe200000000ff */
[----:B------:R-:W-:Y:S01]  /*0f80*/  LOP3.LUT R34, R6, 0x3f003f, RZ, 0xc0, !PT ;  /* 0x003f003f06227812 */ /* 0x000fe200078ec0ff */
[----:B------:R-:W-:Y:S01]  /*0f90*/  HADD2 R39, R35, -1056, -1056 ;  /* 0xe420e42023277430 */ /* 0x000fe20000000000 */
[----:B------:R-:W-:Y:S01]  /*0fa0*/  LOP3.LUT R35, R5, 0x64006400, RZ, 0xfc, !PT ;  /* 0x6400640005237812 */ /* 0x000fe200078efcff */
[----:B------:R-:W-:Y:S01]  /*0fb0*/  HFMA2.MMA R5, R37, R16, RZ ;  /* 0x0000001025057235 */ /* 0x000fe200000000ff */
[----:B------:R-:W-:Y:S02]  /*0fc0*/  LOP3.LUT R33, R7, 0x3f003f, RZ, 0xc0, !PT ;  /* 0x003f003f07217812 */ /* 0x000fe400078ec0ff */
[--C-:B------:R-:W-:Y:S01]  /*0fd0*/  SHF.R.U32.HI R21, RZ, 0xc, R7.reuse ;  /* 0x0000000cff157819 */ /* 0x100fe20000011607 */
[----:B------:R-:W-:Y:S01]  /*0fe0*/  HADD2 R38, R35, -1056, -1056 ;  /* 0xe420e42023267430 */ /* 0x000fe20000000000 */
[----:B------:R-:W-:-:S02]  /*0ff0*/  SHF.R.U32.HI R7, RZ, 0x6, R7 ;  /* 0x00000006ff077819 */ /* 0x000fc40000011607 */
[----:B------:R-:W-:Y:S01]  /*1000*/  LOP3.LUT R34, R34, 0x64006400, RZ, 0xfc, !PT ;  /* 0x6400640022227812 */ /* 0x000fe200078efcff */
[----:B------:R-:W-:Y:S01]  /*1010*/  HFMA2.MMA R5, R36, R17, R5 ;  /* 0x0000001124057235 */ /* 0x000fe20000000005 */
[----:B------:R-:W-:Y:S02]  /*1020*/  LOP3.LUT R7, R7, 0x3f003f, RZ, 0xc0, !PT ;  /* 0x003f003f07077812 */ /* 0x000fe400078ec0ff */
[----:B------:R-:W-:Y:S01]  /*1030*/  LOP3.LUT R33, R33, 0x64006400, RZ, 0xfc, !PT ;  /* 0x6400640021217812 */ /* 0x000fe200078efcff */
[----:B------:R-:W-:Y:S01]  /*1040*/  HADD2 R37, R34, -1056, -1056 ;  /* 0xe420e42022257430 */ /* 0x000fe20000000000 */
[----:B------:R-:W-:-:S03]  /*1050*/  LOP3.LUT R36, R7, 0x64006400, RZ, 0xfc, !PT ;  /* 0x6400640007247812 */ /* 0x000fc600078efcff */
[----:B------:R-:W-:Y:S02]  /*1060*/  HADD2 R43, R33, -1056, -1056 ;  /* 0xe420e420212b7430 */ /* 0x000fe40000000000 */
[----:B------:R-:W-:Y:S01]  /*1070*/  HFMA2.MMA R4, R37, R17, R4 ;  /* 0x0000001125047235 */ /* 0x000fe20000000004 */
[-C--:B------:R-:W-:Y:S02]  /*1080*/  HFMA2 R33, R39, R16.reuse, RZ.H0_H0 ;  /* 0x0000001027217231 */ /* 0x080fe400000400ff */
[----:B------:R-:W-:Y:S02]  /*1090*/  HFMA2 R16, R43, R16, RZ.H0_H0 ;  /* 0x000000102b107231 */ /* 0x000fe400000400ff */
[----:B------:R-:W-:Y:S02]  /*10a0*/  HADD2 R37, R36, -1056, -1056 ;  /* 0xe420e42024257430 */ /* 0x000fe40000000000 */
[-C--:B------:R-:W-:Y:S01]  /*10b0*/  HFMA2 R6, R38, R17.reuse, R33 ;  /* 0x0000001126067231 */ /* 0x080fe20000000021 */
[----:B------:R-:W-:Y:S01]  /*10c0*/  LOP3.LUT R38, R21, 0xf000f, RZ, 0xc0, !PT ;  /* 0x000f000f15267812 */ /* 0x000fe200078ec0ff */
[----:B------:R-:W-:Y:S01]  /*10d0*/  HFMA2 R16, R37, R17, R16 ;  /* 0x0000001125107231 */ /* 0x000fe20000000010 */
[----:B--2---:R-:W-:-:S02]  /*10e0*/  LOP3.LUT R35, R10, 0x3f003f, RZ, 0xc0, !PT ;  /* 0x003f003f0a237812 */ /* 0x004fc400078ec0ff */
[----:B------:R-:W-:Y:S02]  /*10f0*/  LOP3.LUT R7, R8, 0x3f003f, RZ, 0xc0, !PT ;  /* 0x003f003f08077812 */ /* 0x000fe400078ec0ff */
[----:B------:R-:W-:Y:S02]  /*1100*/  LOP3.LUT R35, R35, 0x64006400, RZ, 0xfc, !PT ;  /* 0x6400640023237812 */ /* 0x000fe400078efcff */
[----:B------:R-:W-:Y:S02]  /*1110*/  LOP3.LUT R7, R7, 0x64006400, RZ, 0xfc, !PT ;  /* 0x6400640007077812 */ /* 0x000fe400078efcff */
[----:B------:R-:W-:Y:S01]  /*1120*/  LOP3.LUT R33, R9, 0x3f003f, RZ, 0xc0, !PT ;  /* 0x003f003f09217812 */ /* 0x000fe200078ec0ff */
[----:B------:R-:W-:Y:S02]  /*1130*/  HADD2 R35, R35, -1056, -1056 ;  /* 0xe420e42023237430 */ /* 0x000fe40000000000 */
[----:B------:R-:W-:Y:S01]  /*1140*/  HADD2 R34, R7, -1056, -1056 ;  /* 0xe420e42007227430 */ /* 0x000fe20000000000 */
[----:B------:R-:W-:-:S02]  /*1150*/  SHF.R.U32.HI R7, RZ, 0x6, R9 ;  /* 0x00000006ff077819 */ /* 0x000fc40000011609 */
[----:B------:R-:W-:Y:S01]  /*1160*/  LOP3.LUT R33, R33, 0x64006400, RZ, 0xfc, !PT ;  /* 0x6400640021217812 */ /* 0x000fe200078efcff */
[-C--:B------:R-:W-:Y:S01]  /*1170*/  HFMA2.MMA R17, R35, R18.reuse, R4 ;  /* 0x0000001223117235 */ /* 0x080fe20000000004 */
[----:B------:R-:W-:Y:S01]  /*1180*/  SHF.R.U32.HI R4, RZ, 0x6, R8 ;  /* 0x00000006ff047819 */ /* 0x000fe20000011608 */
[----:B------:R-:W-:Y:S01]  /*1190*/  HFMA2.MMA R5, R34, R18, R5 ;  /* 0x0000001222057235 */ /* 0x000fe20000000005 */
[----:B------:R-:W-:Y:S01]  /*11a0*/  LOP3.LUT R34, R11, 0x3f003f, RZ, 0xc0, !PT ;  /* 0x003f003f0b227812 */ /* 0x000fe200078ec0ff */
[----:B------:R-:W-:Y:S01]  /*11b0*/  HADD2 R33, R33, -1056, -1056 ;  /* 0xe420e42021217430 */ /* 0x000fe20000000000 */
[----:B------:R-:W-:Y:S02]  /*11c0*/  LOP3.LUT R4, R4, 0x3f003f, RZ, 0xc0, !PT ;  /* 0x003f003f04047812 */ /* 0x000fe400078ec0ff */
[----:B------:R-:W-:Y:S01]  /*11d0*/  LOP3.LUT R7, R7, 0x3f003f, RZ, 0xc0, !PT ;  /* 0x003f003f07077812 */ /* 0x000fe200078ec0ff */
[----:B------:R-:W-:Y:S01]  /*11e0*/  HFMA2 R6, R33, R18, R6 ;  /* 0x0000001221067231 */ /* 0x000fe20000000006 */
[----:B------:R-:W-:-:S02]  /*11f0*/  LOP3.LUT R4, R4, 0x64006400, RZ, 0xfc, !PT ;  /* 0x6400640004047812 */ /* 0x000fc400078efcff */
[----:B------:R-:W-:Y:S02]  /*1200*/  LOP3.LUT R34, R34, 0x64006400, RZ, 0xfc, !PT ;  /* 0x6400640022227812 */ /* 0x000fe400078efcff */
[----:B------:R-:W-:Y:S01]  /*1210*/  LOP3.LUT R7, R7, 0x64006400, RZ, 0xfc, !PT ;  /* 0x6400640007077812 */ /* 0x000fe200078efcff */
[----:B------:R-:W-:Y:S01]  /*1220*/  HADD2 R4, R4, -1056, -1056 ;  /* 0xe420e42004047430 */ /* 0x000fe20000000000 */
[----:B------:R-:W-:Y:S01]  /*1230*/  SHF.R.U32.HI R33, RZ, 0x6, R10 ;  /* 0x00000006ff217819 */ /* 0x000fe2000001160a */
[----:B------:R-:W-:Y:S01]  /*1240*/  HADD2 R37, R34, -1056, -1056 ;  /* 0xe420e42022257430 */ /* 0x000fe20000000000 */
[----:B------:R-:W-:Y:S01]  /*1250*/  SHF.R.U32.HI R35, RZ, 0x6, R11 ;  /* 0x00000006ff237819 */ /* 0x000fe2000001160b */
        /* <DEDUP_REMOVED lines=8> */
[----:B------:R-:W-:Y:S02]  /*12e0*/  LOP3.LUT R35, R35, 0x64006400, RZ, 0xfc, !PT ;  /* 0x6400640023237812 */ /* 0x000fe400078efcff */
[----:B------:R-:W-:Y:S01]  /*12f0*/  LOP3.LUT R37, R31, 0xf000f, RZ, 0xc0, !PT ;  /* 0x000f000f1f257812 */ /* 0x000fe200078ec0ff */
[----:B------:R-:W-:Y:S01]  /*1300*/  HADD2 R36, R33, -1056, -1056 ;  /* 0xe420e42021247430 */ /* 0x000fe20000000000 */
[----:B------:R-:W-:Y:S01]  /*1310*/  SHF.R.U32.HI R31, RZ, 0xc, R9 ;  /* 0x0000000cff1f7819 */ /* 0x000fe20000011609 */
[----:B------:R-:W-:Y:S01]  /*1320*/  HADD2 R35, R35, -1056, -1056 ;  /* 0xe420e42023237430 */ /* 0x000fe20000000000 */
[----:B---3--:R-:W-:Y:S02]  /*1330*/  SHF.R.U32.HI R9, RZ, 0x8, R14 ;  /* 0x00000008ff097819 */ /* 0x008fe4000001160e */
[----:B------:R-:W-:Y:S01]  /*1340*/  SHF.R.U32.HI R33, RZ, 0xc, R8 ;  /* 0x0000000cff217819 */ /* 0x000fe20000011608 */
[----:B------:R-:W-:Y:S01]  /*1350*/  HFMA2.MMA R17, R36, R19, R17 ;  /* 0x0000001324117235 */ /* 0x000fe20000000011 */
[----:B------:R-:W-:Y:S01]  /*1360*/  HFMA2 R19, R35, R19, R34 ;  /* 0x0000001323137231 */ /* 0x000fe20000000022 */
[----:B------:R-:W-:-:S02]  /*1370*/  LOP3.LUT R35, R30, 0xf000f, RZ, 0xc0, !PT ;  /* 0x000f000f1e237812 */ /* 0x000fc400078ec0ff */
[----:B------:R-:W-:Y:S02]  /*1380*/  LOP3.LUT R34, R32, 0xf000f, RZ, 0xc0, !PT ;  /* 0x000f000f20227812 */ /* 0x000fe400078ec0ff */
[----:B------:R-:W-:Y:S02]  /*1390*/  SHF.R.U32.HI R30, RZ, 0xc, R10 ;  /* 0x0000000cff1e7819 */ /* 0x000fe4000001160a */
        /* <DEDUP_REMOVED lines=20> */
[----:B------:R-:W-:Y:S02]  /*14e0*/  LOP3.LUT R10, R37, 0x300030, R10, 0xf8, !PT ;  /* 0x00300030250a7812 */ /* 0x000fe400078ef80a */
[----:B------:R-:W-:-:S02]  /*14f0*/  SHF.R.U32.HI R12, RZ, 0x6, R12 ;  /* 0x00000006ff0c7819 */ /* 0x000fc4000001160c */
[----:B------:R-:W-:Y:S02]  /*1500*/  LOP3.LUT R36, R33, 0x64006400, RZ, 0xfc, !PT ;  /* 0x6400640021247812 */ /* 0x000fe400078efcff */
[--C-:B------:R-:W-:Y:S02]  /*1510*/  SHF.R.U32.HI R31, RZ, 0x8, R15.reuse ;  /* 0x00000008ff1f7819 */ /* 0x100fe4000001160f */
[----:B------:R-:W-:Y:S01]  /*1520*/  LOP3.LUT R37, R13, 0x3f003f, RZ, 0xc0, !PT ;  /* 0x003f003f0d257812 */ /* 0x000fe200078ec0ff */
[----:B------:R-:W-:Y:S01]  /*1530*/  HADD2 R41, R36, -1056, -1056 ;  /* 0xe420e42024297430 */ /* 0x000fe20000000000 */
[----:B------:R-:W-:Y:S02]  /*1540*/  LOP3.LUT R33, R15, 0x3f003f, RZ, 0xc0, !PT ;  /* 0x003f003f0f217812 */ /* 0x000fe400078ec0ff */
[----:B------:R-:W-:Y:S02]  /*1550*/  SHF.R.U32.HI R15, RZ, 0x6, R15 ;  /* 0x00000006ff0f7819 */ /* 0x000fe4000001160f */
[----:B------:R-:W-:Y:S01]  /*1560*/  SHF.R.U32.HI R13, RZ, 0x6, R13 ;  /* 0x00000006ff0d7819 */ /* 0x000fe2000001160d */
[----:B0-----:R-:W-:Y:S01]  /*1570*/  HFMA2.MMA R18, R41, R4, R18 ;  /* 0x0000000429127235 */ /* 0x001fe20000000012 */
[----:B------:R-:W-:Y:S01]  /*1580*/  LOP3.LUT R32, R39, 0x300030, R34, 0xf8, !PT ;  /* 0x0030003027207812 */ /* 0x000fe200078ef822 */
[----:B------:R-:W-:Y:S01]  /*1590*/  HADD2 R34, R35, -1056, -1056 ;  /* 0xe420e42023227430 */ /* 0x000fe20000000000 */
[----:B------:R-:W-:-:S02]  /*15a0*/  LOP3.LUT R14, R14, 0x3f003f, RZ, 0xc0, !PT ;  /* 0x003f003f0e0e7812 */ /* 0x000fc400078ec0ff */
[----:B------:R-:W-:Y:S02]  /*15b0*/  LOP3.LUT R12, R12, 0x3f003f, RZ, 0xc0, !PT ;  /* 0x003f003f0c0c7812 */ /* 0x000fe400078ec0ff */
[----:B------:R-:W-:Y:S01]  /*15c0*/  LOP3.LUT R37, R37, 0x64006400, RZ, 0xfc, !PT ;  /* 0x6400640025257812 */ /* 0x000fe200078efcff */
[----:B------:R-:W-:Y:S01]  /*15d0*/  HFMA2.MMA R17, R34, R4, R17 ;  /* 0x0000000422117235 */ /* 0x000fe20000000011 */
        /* <DEDUP_REMOVED lines=17> */
[----:B------:R-:W-:Y:S01]  /*16f0*/  LOP3.LUT R31, R38, 0x300030, R31, 0xf8, !PT ;  /* 0x00300030261f7812 */ /* 0x000fe200078ef81f */
        /* <DEDUP_REMOVED lines=11> */
[----:B------:R-:W-:Y:S01]  /*17b0*/  HADD2 R4, R31, -1056, -1056 ;  /* 0xe420e4201f047430 */ /* 0x000fe20000000000 */
[----:B------:R-:W-:Y:S01]  /*17c0*/  HFMA2.MMA R18, R5, R6, R18 ;  /* 0x0000000605127235 */ /* 0x000fe20000000012 */
[----:B------:R-:W-:Y:S01]  /*17d0*/  HADD2 R11, R11, -1056, -1056 ;  /* 0xe420e4200b0b7430 */ /* 0x000fe20000000000 */
[----:B------:R-:W-:Y:S01]  /*17e0*/  LOP3.LUT R30, R30, 0x64006400, RZ, 0xfc, !PT ;  /* 0x640064001e1e7812 */ /* 0x000fe200078efcff */
[----:B------:R-:W-:Y:S01]  /*17f0*/  HFMA2 R19, R4, R6, R19 ;  /* 0x0000000604137231 */ /* 0x000fe20000000013 */
[----:B------:R-:W-:Y:S01]  /*1800*/  LOP3.LUT R32, R32, 0x64006400, RZ, 0xfc, !PT ;  /* 0x6400640020207812 */ /* 0x000fe200078efcff */
[----:B------:R-:W-:Y:S02]  /*1810*/  HADD2 R4, R21, -1056, -1056 ;  /* 0xe420e42015047430 */ /* 0x000fe40000000000 */
[----:B------:R-:W-:Y:S01]  /*1820*/  HADD2 R13, R10, -1056, -1056 ;  /* 0xe420e4200a0d7430 */ /* 0x000fe20000000000 */
[----:B------:R-:W-:Y:S01]  /*1830*/  HFMA2.MMA R18, R11, R7, R18 ;  /* 0x000000070b127235 */ /* 0x000fe20000000012 */
[----:B------:R-:W-:-:S02]  /*1840*/  HADD2 R5, R30, -1056, -1056 ;  /* 0xe420e4201e057430 */ /* 0x000fc40000000000 */
[----:B------:R-:W-:Y:S01]  /*1850*/  HFMA2 R16, R13, R6, R16 ;  /* 0x000000060d107231 */ /* 0x000fe20000000010 */
[----:B------:R-:W-:Y:S01]  /*1860*/  HFMA2.MMA R17, R4, R7, R17 ;  /* 0x0000000704117235 */ /* 0x000fe20000000011 */
[----:B------:R-:W-:Y:S02]  /*1870*/  HADD2 R32, R32, -1056, -1056 ;  /* 0xe420e42020207430 */ /* 0x000fe40000000000 */
[-C--:B------:R-:W-:Y:S02]  /*1880*/  HFMA2 R16, R5, R7.reuse, R16 ;  /* 0x0000000705107231 */ /* 0x080fe40000000010 */
[----:B------:R-:W-:Y:S02]  /*1890*/  HFMA2 R19, R32, R7, R19 ;  /* 0x0000000720137231 */ /* 0x000fe40000000013 */
[----:B------:R-:W-:Y:S02]  /*18a0*/  HADD2 R18, R18.H0_H0, R18.H1_H1 ;  /* 0x3000001212127230 */ /* 0x000fe40000000800 */
[----:B------:R-:W-:-:S02]  /*18b0*/  HADD2 R9, R16.H0_H0, R16.H1_H1 ;  /* 0x3000001010097230 */ /* 0x000fc40000000800 */
[----:B------:R-:W-:Y:S02]  /*18c0*/  HADD2 R17, R17.H0_H0, R17.H1_H1 ;  /* 0x3000001111117230 */ /* 0x000fe40000000800 */
[----:B------:R-:W-:Y:S01]  /*18d0*/  HADD2 R19, R19.H0_H0, R19.H1_H1 ;  /* 0x3000001313137230 */ /* 0x000fe20000000800 */
[----:B------:R-:W-:-:S04]  /*18e0*/  PRMT R18, R18, 0x5410, R9 ;  /* 0x0000541012127816 */ /* 0x000fc80000000009 */
[----:B------:R-:W-:Y:S02]  /*18f0*/  PRMT R17, R17, 0x5410, R19 ;  /* 0x0000541011117816 */ /* 0x000fe40000000013 */
[----:B------:R-:W-:-:S03]  /*1900*/  HFMA2.MMA R26, R18, R0, R26 ;  /* 0x00000000121a7235 */ /* 0x000fc6000000001a */
[----:B------:R-:W-:-:S08]  /*1910*/  HFMA2 R25, R17, R27, R25 ;  /* 0x0000001b11197231 */ /* 0x000fd00000000019 */
.L_x_4844:
[----:B------:R-:W-:Y:S05]  /*1920*/  @P1 BRA `(.L_x_4845) ;  /* 0x0000000800d01947 */ /* 0x000fea0003800000 */
[C---:B0-----:R-:W-:Y:S01]  /*1930*/  IMAD.WIDE R32, R28.reuse, 0xc, R22 ;  /* 0x0000000c1c207825 */ /* 0x041fe200078e0216 */
[----:B------:R-:W0:Y:S04]  /*1940*/  LDS.128 R16, [UR4+0x20] ;  /* 0x00002004ff107984 */ /* 0x000e280008000c00 */
[----:B-----5:R-:W2:Y:S01]  /*1950*/  LDG.E.128.CONSTANT R4, desc[UR6][R32.64] ;  /* 0x0000000620047981 */ /* 0x020ea2000c1e9d00 */
[----:B------:R-:W-:-:S05]  /*1960*/  IMAD.WIDE R34, R28, 0x4, R32 ;  /* 0x000000041c227825 */ /* 0x000fca00078e0220 */
[----:B------:R1:W3:Y:S01]  /*1970*/  LDG.E.128.CONSTANT R8, desc[UR6][R34.64] ;  /* 0x0000000622087981 */ /* 0x0002e2000c1e9d00 */
[----:B------:R-:W-:-:S06]  /*1980*/  IMAD.WIDE R12, R28, 0x4, R34 ;  /* 0x000000041c0c7825 */ /* 0x000fcc00078e0222 */
[----:B------:R-:W4:Y:S01]  /*1990*/  LDG.E.128.CONSTANT R12, desc[UR6][R12.64] ;  /* 0x000000060c0c7981 */ /* 0x000f22000c1e9d00 */
[----:B--2---:R-:W-:Y:S02]  /*19a0*/  LOP3.LUT R36, R4, 0x3f003f, RZ, 0xc0, !PT ;  /* 0x003f003f04247812 */ /* 0x004fe400078ec0ff */
[--C-:B------:R-:W-:Y:S02]  /*19b0*/  SHF.R.U32.HI R30, RZ, 0xc, R4.reuse ;  /* 0x0000000cff1e7819 */ /* 0x100fe40000011604 */
[----:B------:R-:W-:Y:S02]  /*19c0*/  LOP3.LUT R37, R5, 0x3f003f, RZ, 0xc0, !PT ;  /* 0x003f003f05257812 */ /* 0x000fe400078ec0ff */
[----:B------:R-:W-:Y:S02]  /*19d0*/  SHF.R.U32.HI R31, RZ, 0xc, R5 ;  /* 0x0000000cff1f7819 */ /* 0x000fe40000011605 */
[----:B------:R-:W-:Y:S02]  /*19e0*/  LOP3.LUT R38, R6, 0x3f003f, RZ, 0xc0, !PT ;  /* 0x003f003f06267812 */ /* 0x000fe400078ec0ff */
[----:B------:R-:W-:-:S02]  /*19f0*/  SHF.R.U32.HI R4, RZ, 0x6, R4 ;  /* 0x00000006ff047819 */ /* 0x000fc40000011604 */
[----:B------:R-:W-:Y:S02]  /*1a00*/  SHF.R.U32.HI R5, RZ, 0x6, R5 ;  /* 0x00000006ff057819 */ /* 0x000fe40000011605 */
[----:B------:R-:W-:Y:S02]  /*1a10*/  LOP3.LUT R36, R36, 0x64006400, RZ, 0xfc, !PT ;  /* 0x6400640024247812 */ /* 0x000fe400078efcff */
[----:B------:R-:W-:Y:S02]  /*1a20*/  LOP3.LUT R33, R7, 0x3f003f, RZ, 0xc0, !PT ;  /* 0x003f003f07217812 */ /* 0x000fe400078ec0ff */
[----:B-1----:R-:W-:Y:S02]  /*1a30*/  LOP3.LUT R34, R37, 0x64006400, RZ, 0xfc, !PT ;  /* 0x6400640025227812 */ /* 0x002fe400078efcff */
[----:B------:R-:W-:Y:S02]  /*1a40*/  LOP3.LUT R35, R38, 0x64006400, RZ, 0xfc, !PT ;  /* 0x6400640026237812 */ /* 0x000fe400078efcff */
[----:B------:R-:W-:-:S02]  /*1a50*/  LOP3.LUT R4, R4, 0x3f003f, RZ, 0xc0, !PT ;  /* 0x003f003f04047812 */ /* 0x000fc400078ec0ff */
[----:B------:R-:W-:Y:S01]  /*1a60*/  LOP3.LUT R37, R5, 0x3f003f, RZ, 0xc0, !PT ;  /* 0x003f003f05257812 */ /* 0x000fe200078ec0ff */
[----:B------:R-:W-:Y:S01]  /*1a70*/  HADD2 R5, R36, -1056, -1056 ;  /* 0xe420e42024057430 */ /* 0x000fe20000000000 */
[----:B------:R-:W-:Y:S01]  /*1a80*/  LOP3.LUT R33, R33, 0x64006400, RZ, 0xfc, !PT ;  /* 0x6400640021217812 */ /* 0x000fe200078efcff */
[----:B------:R-:W-:Y:S01]  /*1a90*/  HADD2 R39, R35, -1056, -1056 ;  /* 0xe420e42023277430 */ /* 0x000fe20000000000 */
[----:B------:R-:W-:Y:S02]  /*1aa0*/  LOP3.LUT R4, R4, 0x64006400, RZ, 0xfc, !PT ;  /* 0x6400640004047812 */ /* 0x000fe400078efcff */
[----:B------:R-:W-:Y:S01]  /*1ab0*/  LOP3.LUT R36, R37, 0x64006400, RZ, 0xfc, !PT ;  /* 0x6400640025247812 */ /* 0x000fe200078efcff */
[----:B------:R-:W-:Y:S01]  /*1ac0*/  HADD2 R37, R34, -1056, -1056 ;  /* 0xe420e42022257430 */ /* 0x000fe20000000000 */
[--C-:B------:R-:W-:Y:S01]  /*1ad0*/  SHF.R.U32.HI R32, RZ, 0xc, R6.reuse ;  /* 0x0000000cff207819 */ /* 0x100fe20000011606 */
[----:B------:R-:W-:Y:S01]  /*1ae0*/  HADD2 R33, R33, -1056, -1056 ;  /* 0xe420e42021217430 */ /* 0x000fe20000000000 */
[-C--:B0-----:R-:W-:Y:S01]  /*1af0*/  HFMA2.MMA R5, R5, R16.reuse, RZ ;  /* 0x0000001005057235 */ /* 0x081fe200000000ff */
[----:B------:R-:W-:Y:S01]  /*1b00*/  SHF.R.U32.HI R6, RZ, 0x6, R6 ;  /* 0x00000006ff067819 */ /* 0x000fe20000011606 */
[----:B------:R-:W-:Y:S01]  /*1b10*/  HADD2 R34, R4, -1056, -1056 ;  /* 0xe420e42004227430 */ /* 0x000fe20000000000 */
[----:B------:R-:W-:Y:S01]  /*1b20*/  HFMA2.MMA R4, R39, R16, RZ ;  /* 0x0000001027047235 */ /* 0x000fe200000000ff */
[-C--:B------:R-:W-:Y:S01]  /*1b30*/  HFMA2 R35, R37, R16.reuse, RZ.H0_H0 ;  /* 0x0000001025237231 */ /* 0x080fe200000400ff */
[--C-:B------:R-:W-:Y:S01]  /*1b40*/  SHF.R.U32.HI R21, RZ, 0xc, R7.reuse ;  /* 0x0000000cff157819 */ /* 0x100fe20000011607 */
[----:B------:R-:W-:Y:S01]  /*1b50*/  HFMA2 R16, R33, R16, RZ.H0_H0 ;  /* 0x0000001021107231 */ /* 0x000fe200000400ff */
[----:B------:R-:W-:Y:S01]  /*1b60*/  LOP3.LUT R33, R6, 0x3f003f, RZ, 0xc0, !PT ;  /* 0x003f003f06217812 */ /* 0x000fe200078ec0ff */
[----:B------:R-:W-:Y:S01]  /*1b70*/  HADD2 R36, R36, -1056, -1056 ;  /* 0xe420e42024247430 */ /* 0x000fe20000000000 */
[----:B------:R-:W-:Y:S01]  /*1b80*/  HFMA2.MMA R5, R34, R17, R5 ;  /* 0x0000001122057235 */ /* 0x000fe20000000005 */
[----:B------:R-:W-:-:S02]  /*1b90*/  SHF.R.U32.HI R7, RZ, 0x6, R7 ;  /* 0x00000006ff077819 */ /* 0x000fc40000011607 */
[----:B------:R-:W-:Y:S01]  /*1ba0*/  LOP3.LUT R34, R33, 0x64006400, RZ, 0xfc, !PT ;  /* 0x6400640021227812 */ /* 0x000fe200078efcff */
[-C--:B------:R-:W-:Y:S01]  /*1bb0*/  HFMA2 R6, R36, R17.reuse, R35 ;  /* 0x0000001124067231 */ /* 0x080fe20000000023 */
[----:B---3--:R-:W-:Y:S02]  /*1bc0*/  LOP3.LUT R35, R10, 0x3f003f, RZ, 0xc0, !PT ;  /* 0x003f003f0a237812 */ /* 0x008fe400078ec0ff */
[----:B------:R-:W-:Y:S01]  /*1bd0*/  LOP3.LUT R36, R7, 0x3f003f, RZ, 0xc0, !PT ;  /* 0x003f003f07247812 */ /* 0x000fe200078ec0ff */
[----:B------:R-:W-:Y:S01]  /*1be0*/  HADD2 R37, R34, -1056, -1056 ;  /* 0xe420e42022257430 */ /* 0x000fe20000000000 */
[----:B------:R-:W-:Y:S02]  /*1bf0*/  LOP3.LUT R35, R35, 0x64006400, RZ, 0xfc, !PT ;  /* 0x6400640023237812 */ /* 0x000fe400078efcff */
[----:B------:R-:W-:Y:S02]  /*1c00*/  LOP3.LUT R7, R8, 0x3f003f, RZ, 0xc0, !PT ;  /* 0x003f003f08077812 */ /* 0x000fe400078ec0ff */
        /* <DEDUP_REMOVED lines=9> */
[----:B------:R-:W-:Y:S01]  /*1ca0*/  HFMA2 R16, R37, R17, R16 ;  /* 0x0000001125107231 */ /* 0x000fe20000000010 */
[----:B------:R-:W-:Y:S01]  /*1cb0*/  HFMA2.MMA R17, R35, R18, R4 ;  /* 0x0000001223117235 */ /* 0x000fe20000000004 */
[----:B------:R-:W-:-:S02]  /*1cc0*/  SHF.R.U32.HI R4, RZ, 0x6, R8 ;  /* 0x00000006ff047819 */ /* 0x000fc40000011608 */
[----:B------:R-:W-:Y:S01]  /*1cd0*/  SHF.R.U32.HI R7, RZ, 0x6, R9 ;  /* 0x00000006ff077819 */ /* 0x000fe20000011609 */
[----:B------:R-:W-:Y:S01]  /*1ce0*/  HADD2 R33, R33, -1056, -1056 ;  /* 0xe420e42021217430 */ /* 0x000fe20000000000 */
[----:B------:R-:W-:Y:S01]  /*1cf0*/  HFMA2.MMA R5, R34, R18, R5 ;  /* 0x0000001222057235 */ /* 0x000fe20000000005 */
[----:B------:R-:W-:Y:S02]  /*1d00*/  LOP3.LUT R4, R4, 0x3f003f, RZ, 0xc0, !PT ;  /* 0x003f003f04047812 */ /* 0x000fe400078ec0ff */
[----:B------:R-:W-:Y:S01]  /*1d10*/  LOP3.LUT R34, R11, 0x3f003f, RZ, 0xc0, !PT ;  /* 0x003f003f0b227812 */ /* 0x000fe200078ec0ff */
[----:B------:R-:W-:Y:S01]  /*1d20*/  HFMA2 R6, R33, R18, R6 ;  /* 0x0000001221067231 */ /* 0x000fe20000000006 */
[----:B------:R-:W-:Y:S02]  /*1d30*/  LOP3.LUT R7, R7, 0x3f003f, RZ, 0xc0, !PT ;  /* 0x003f003f07077812 */ /* 0x000fe400078ec0ff */
[----:B------:R-:W-:Y:S02]  /*1d40*/  LOP3.LUT R4, R4, 0x64006400, RZ, 0xfc, !PT ;  /* 0x6400640004047812 */ /* 0x000fe400078efcff */
[----:B------:R-:W-:-:S02]  /*1d50*/  SHF.R.U32.HI R33, RZ, 0x6, R10 ;  /* 0x00000006ff217819 */ /* 0x000fc4000001160a */
[----:B------:R-:W-:Y:S01]  /*1d60*/  LOP3.LUT R34, R34, 0x64006400, RZ, 0xfc, !PT ;  /* 0x6400640022227812 */ /* 0x000fe200078efcff */
[----:B------:R-:W-:Y:S01]  /*1d70*/  HADD2 R4, R4, -1056, -1056 ;  /* 0xe420e42004047430 */ /* 0x000fe20000000000 */
[----:B------:R-:W-:Y:S02]  /*1d80*/  LOP3.LUT R7, R7, 0x64006400, RZ, 0xfc, !PT ;  /* 0x6400640007077812 */ /* 0x000fe400078efcff */
[----:B------:R-:W-:Y:S01]  /*1d90*/  SHF.R.U32.HI R35, RZ, 0x6, R11 ;  /* 0x00000006ff237819 */ /* 0x000fe2000001160b */
[----:B------:R-:W-:Y:S01]  /*1da0*/  HADD2 R37, R34, -1056, -1056 ;  /* 0xe420e42022257430 */ /* 0x000fe20000000000 */
[----:B------:R-:W-:Y:S01]  /*1db0*/  LOP3.LUT R33, R33, 0x3f003f, RZ, 0xc0, !PT ;  /* 0x003f003f21217812 */ /* 0x000fe200078ec0ff */
[----:B------:R-:W-:Y:S01]  /*1dc0*/  HADD2 R7, R7, -1056, -1056 ;  /* 0xe420e42007077430 */ /* 0x000fe20000000000 */
[----:B------:R-:W-:Y:S01]  /*1dd0*/  LOP3.LUT R35, R35, 0x3f003f, RZ, 0xc0, !PT ;  /* 0x003f003f23237812 */ /* 0x000fe200078ec0ff */
[----:B------:R-:W-:Y:S01]  /*1de0*/  HFMA2 R34, R37, R18, R16 ;  /* 0x0000001225227231 */ /* 0x000fe20000000010 */
[----:B------:R-:W-:Y:S01]  /*1df0*/  LOP3.LUT R33, R33, 0x64006400, RZ, 0xfc, !PT ;  /* 0x6400640021217812 */ /* 0x000fe200078efcff */
[----:B------:R-:W-:Y:S01]  /*1e00*/  HFMA2.MMA R18, R4, R19, R5 ;  /* 0x0000001304127235 */ /* 0x000fe20000000005 */
[----:B------:R-:W-:Y:S01]  /*1e10*/  HFMA2 R16, R7, R19, R6 ;  /* 0x0000001307107231 */ /* 0x000fe20000000006 */
[----:B------:R-:W-:Y:S01]  /*1e20*/  LOP3.LUT R35, R35, 0x64006400, RZ, 0xfc, !PT ;  /* 0x6400640023237812 */ /* 0x000fe200078efcff */
[----:B------:R-:W0:Y:S01]  /*1e30*/  LDS.128 R4, [UR4+0x30] ;  /* 0x00003004ff047984 */ /* 0x000e220008000c00 */
[----:B------:R-:W-:Y:S01]  /*1e40*/  HADD2 R36, R33, -1056, -1056 ;  /* 0xe420e42021247430 */ /* 0x000fe20000000000 */
[----:B------:R-:W-:-:S02]  /*1e50*/  SHF.R.U32.HI R33, RZ, 0xc, R8 ;  /* 0x0000000cff217819 */ /* 0x000fc40000011608 */
[----:B------:R-:W-:Y:S01]  /*1e60*/  HADD2 R35, R35, -1056, -1056 ;  /* 0xe420e42023237430 */ /* 0x000fe20000000000 */
[----:B----4-:R-:W-:Y:S02]  /*1e70*/  SHF.R.U32.HI R8, RZ, 0x8, R12 ;  /* 0x00000008ff087819 */ /* 0x010fe4000001160c */
[----:B------:R-:W-:Y:S01]  /*1e80*/  HFMA2.MMA R17, R36, R19, R17 ;  /* 0x0000001324117235 */ /* 0x000fe20000000011 */
[----:B------:R-:W-:Y:S01]  /*1e90*/  HFMA2 R19, R35, R19, R34 ;  /* 0x0000001323137231 */ /* 0x000fe20000000022 */
        /* <DEDUP_REMOVED lines=8> */
[----:B------:R-:W-:Y:S02]  /*1f20*/  SHF.R.U32.HI R32, RZ, 0xc, R11 ;  /* 0x0000000cff207819 */ /* 0x000fe4000001160b */
[----:B------:R-:W-:-:S02]  /*1f30*/  LOP3.LUT R10, R37, 0x300030, R30, 0xf8, !PT ;  /* 0x00300030250a7812 */ /* 0x000fc400078ef81e */
[----:B------:R-:W-:Y:S02]  /*1f40*/  LOP3.LUT R38, R21, 0xf000f, RZ, 0xc0, !PT ;  /* 0x000f000f15267812 */ /* 0x000fe400078ec0ff */
[----:B------:R-:W-:Y:S02]  /*1f50*/  LOP3.LUT R30, R33, 0xf000f, RZ, 0xc0, !PT ;  /* 0x000f000f211e7812 */ /* 0x000fe400078ec0ff */
[----:B------:R-:W-:Y:S02]  /*1f60*/  SHF.R.U32.HI R11, RZ, 0xa, R12 ;  /* 0x0000000aff0b7819 */ /* 0x000fe4000001160c */
[----:B------:R-:W-:Y:S02]  /*1f70*/  LOP3.LUT R34, R34, 0xf000f, RZ, 0xc0, !PT ;  /* 0x000f000f22227812 */ /* 0x000fe400078ec0ff */
[----:B------:R-:W-:Y:S02]  /*1f80*/  SHF.R.U32.HI R21, RZ, 0xa, R13 ;  /* 0x0000000aff157819 */ /* 0x000fe4000001160d */
[----:B------:R-:W-:-:S02]  /*1f90*/  LOP3.LUT R36, R35, 0xf000f, RZ, 0xc0, !PT ;  /* 0x000f000f23247812 */ /* 0x000fc400078ec0ff */
[----:B------:R-:W-:Y:S02]  /*1fa0*/  SHF.R.U32.HI R33, RZ, 0xa, R14 ;  /* 0x0000000aff217819 */ /* 0x000fe4000001160e */
[----:B------:R-:W-:Y:S02]  /*1fb0*/  LOP3.LUT R11, R30, 0x300030, R11, 0xf8, !PT ;  /* 0x003000301e0b7812 */ /* 0x000fe400078ef80b */
[----:B------:R-:W-:Y:S02]  /*1fc0*/  LOP3.LUT R30, R34, 0x300030, R21, 0xf8, !PT ;  /* 0x00300030221e7812 */ /* 0x000fe400078ef815 */
[----:B------:R-:W-:Y:S02]  /*1fd0*/  LOP3.LUT R21, R36, 0x300030, R33, 0xf8, !PT ;  /* 0x0030003024157812 */ /* 0x000fe400078ef821 */
[----:B------:R-:W-:Y:S02]  /*1fe0*/  LOP3.LUT R33, R12, 0x3f003f, RZ, 0xc0, !PT ;  /* 0x003f003f0c217812 */ /* 0x000fe400078ec0ff */
[----:B------:R-:W-:-:S02]  /*1ff0*/  LOP3.LUT R35, R14, 0x3f003f, RZ, 0xc0, !PT ;  /* 0x003f003f0e237812 */ /* 0x000fc400078ec0ff */
[----:B------:R-:W-:Y:S02]  /*2000*/  SHF.R.U32.HI R12, RZ, 0x6, R12 ;  /* 0x00000006ff0c7819 */ /* 0x000fe4000001160c */
[----:B------:R-:W-:Y:S02]  /*2010*/  LOP3.LUT R36, R33, 0x64006400, RZ, 0xfc, !PT ;  /* 0x6400640021247812 */ /* 0x000fe400078efcff */
[----:B------:R-:W-:Y:S02]  /*2020*/  SHF.R.U32.HI R14, RZ, 0x6, R14 ;  /* 0x00000006ff0e7819 */ /* 0x000fe4000001160e */
[----:B------:R-:W-:Y:S01]  /*2030*/  SHF.R.U32.HI R34, RZ, 0xa, R15 ;  /* 0x0000000aff227819 */ /* 0x000fe2000001160f */
[----:B------:R-:W-:Y:S01]  /*2040*/  HADD2 R41, R36, -1056, -1056 ;  /* 0xe420e42024297430 */ /* 0x000fe20000000000 */
[----:B------:R-:W-:Y:S02]  /*2050*/  LOP3.LUT R39, R32, 0xf000f, RZ, 0xc0, !PT ;  /* 0x000f000f20277812 */ /* 0x000fe400078ec0ff */
[----:B------:R-:W-:-:S02]  /*2060*/  LOP3.LUT R35, R35, 0x64006400, RZ, 0xfc, !PT ;  /* 0x6400640023237812 */ /* 0x000fc400078efcff */
[----:B------:R-:W-:Y:S01]  /*2070*/  SHF.R.U32.HI R31, RZ, 0x8, R15 ;  /* 0x00000008ff1f7819 */ /* 0x000fe2000001160f */
[----:B0-----:R-:W-:Y:S01]  /*2080*/  HFMA2.MMA R18, R41, R4, R18 ;  /* 0x0000000429127235 */ /* 0x001fe20000000012 */
[----:B------:R-:W-:Y:S02]  /*2090*/  LOP3.LUT R37, R13, 0x3f003f, RZ, 0xc0, !PT ;  /* 0x003f003f0d257812 */ /* 0x000fe400078ec0ff */
[----:B------:R-:W-:Y:S02]  /*20a0*/  LOP3.LUT R33, R15, 0x3f003f, RZ, 0xc0, !PT ;  /* 0x003f003f0f217812 */ /* 0x000fe400078ec0ff */
[----:B------:R-:W-:Y:S02]  /*20b0*/  SHF.R.U32.HI R13, RZ, 0x6, R13 ;  /* 0x00000006ff0d7819 */ /* 0x000fe4000001160d */
[----:B------:R-:W-:Y:S02]  /*20c0*/  SHF.R.U32.HI R15, RZ, 0x6, R15 ;  /* 0x00000006ff0f7819 */ /* 0x000fe4000001160f */
[----:B------:R-:W-:-:S02]  /*20d0*/  LOP3.LUT R12, R12, 0x3f003f, RZ, 0xc0, !PT ;  /* 0x003f003f0c0c7812 */ /* 0x000fc400078ec0ff */
[----:B------:R-:W-:Y:S01]  /*20e0*/  LOP3.LUT R32, R39, 0x300030, R34, 0xf8, !PT ;  /* 0x0030003027207812 */ /* 0x000fe200078ef822 */
        /* <DEDUP_REMOVED lines=19> */
[----:B------:R-:W-:Y:S01]  /*2220*/  LOP3.LUT R31, R38, 0x300030, R31, 0xf8, !PT ;  /* 0x00300030261f7812 */ /* 0x000fe200078ef81f */
[----:B------:R-:W-:Y:S01]  /*2230*/  HADD2 R4, R15, -1056, -1056 ;  /* 0xe420e4200f047430 */ /* 0x000fe20000000000 */
[-C--:B------:R-:W-:Y:S01]  /*2240*/  HFMA2.MMA R18, R33, R5.reuse, R18 ;  /* 0x0000000521127235 */ /* 0x080fe20000000012 */
[----:B------:R-:W-:Y:S01]  /*2250*/  LOP3.LUT R10, R10, 0x64006400, RZ, 0xfc, !PT ;  /* 0x640064000a0a7812 */ /* 0x000fe200078efcff */
        /* <DEDUP_REMOVED lines=33> */
.L_x_4845:
[----:B------:R-:W1:Y:S01]  /*2470*/  LDC R14, c[0x0][0x240] ;  /* 0x00009000ff0e7b82 */ /* 0x000e620000000800 */
[----:B-----5:R-:W-:Y:S01]  /*2480*/  LEA R5, R20, 0x40, 0x6 ;  /* 0x0000004014057811 */ /* 0x020fe200078e30ff */
[----:B------:R-:W-:Y:S01]  /*2490*/  VIADD R29, R29, 0x20 ;  /* 0x000000201d1d7836 */ /* 0x000fe20000000000 */
[----:B------:R-:W-:Y:S01]  /*24a0*/  UIADD3 UR4, UR4, 0x40, URZ ;  /* 0x0000004004047890 */ /* 0x000fe2000fffe03f */
[----:B0-----:R-:W-:-:S03]  /*24b0*/  IMAD.WIDE R22, R28, 0x18, R22 ;  /* 0x000000181c167825 */ /* 0x001fc600078e0216 */
[----:B------:R-:W-:Y:S02]  /*24c0*/  ISETP.GE.AND P0, PT, R29, UR5, PT ;  /* 0x000000051d007c0c */ /* 0x000fe4000bf06270 */
[----:B-1----:R-:W-:-:S04]  /*24d0*/  VIMNMX R4, R5, R14, PT ;  /* 0x0000000e05047248 */ /* 0x002fc80003fe0100 */
[----:B------:R-:W-:-:S13]  /*24e0*/  ISETP.LT.AND P2, PT, R29, R4, PT ;  /* 0x000000041d00720c */ /* 0x000fda0003f41270 */
[----:B------:R-:W-:Y:S05]  /*24f0*/  @!P0 BRA P2, `(.L_x_4846) ;  /* 0xffffffe800048947 */ /* 0x000fea000103ffff */
.L_x_4843:
[----:B------:R-:W0:Y:S02]  /*2500*/  S2UR UR5, SR_CTAID.Z ;  /* 0x00000000000579c3 */ /* 0x000e240000002700 */
[----:B0-----:R-:W-:-:S06]  /*2510*/  ULEA UR8, UR5, 0x40, 0x6 ;  /* 0x0000004005087891 */ /* 0x001fcc000f8e303f */
[----:B------:R-:W-:Y:S01]  /*2520*/  VIMNMX R14, R14, UR8, PT ;  /* 0x000000080e0e7c48 */ /* 0x000fe2000bfe0100 */
[----:B------:R-:W-:-:S03]  /*2530*/  ULDC UR8, c[0x0][0x268] ;  /* 0x00009a0000087ab9 */ /* 0x000fc60000000800 */
[----:B------:R-:W-:-:S04]  /*2540*/  ISETP.GE.AND P0, PT, R29, R14, PT ;  /* 0x0000000e1d00720c */ /* 0x000fc80003f06270 */
[----:B------:R-:W-:Y:S01]  /*2550*/  ISETP.GE.OR P0, PT, R29, UR8, P0 ;  /* 0x000000081d007c0c */ /* 0x000fe20008706670 */
[----:B------:R-:W-:-:S12]  /*2560*/  ULDC UR8, c[0x0][0x268] ;  /* 0x00009a0000087ab9 */ /* 0x000fd80000000800 */
[----:B------:R-:W-:Y:S05]  /*2570*/  @P0 BRA `(.L_x_4847) ;  /* 0x0000001400300947 */ /* 0x000fea0003800000 */
.L_x_4849:
[----:B------:R-:W-:Y:S01]  /*2580*/  ISETP.NE.AND P0, PT, R29, R24, PT ;  /* 0x000000181d00720c */ /* 0x000fe20003f05270 */
[----:B------:R-:W0:-:S12]  /*2590*/  LDC R28, c[0x0][0x23c] ;  /* 0x00008f00ff1c7b82 */ /* 0x000e180000000800 */
[----:B--2---:R-:W1:Y:S01]  /*25a0*/  @!P0 LDC.64 R12, c[0x0][0x248] ;  /* 0x00009200ff0c8b82 */ /* 0x004e620000000a00 */
[----:B------:R-:W-:Y:S01]  /*25b0*/  @!P0 VIADD R3, R3, 0x1 ;  /* 0x0000000103038836 */ /* 0x000fe20000000000 */
[----:B-----5:R-:W-:-:S03]  /*25c0*/  @!P0 LEA R5, R29, 0x1, 0x1 ;  /* 0x000000011d058811 */ /* 0x020fc600078e08ff */
[----:B------:R-:W-:-:S06]  /*25d0*/  @!P0 IMAD R16, R3, 0x8, R1 ;  /* 0x0000000803108824 */ /* 0x000fcc00078e0201 */
[----:B------:R-:W2:Y:S01]  /*25e0*/  @!P0 LDL.64 R16, [R16] ;  /* 0x0000000010108983 */ /* 0x000ea20000100a00 */
[----:B0-----:R-:W-:-:S05]  /*25f0*/  IMAD.WIDE R14, R28, 0x4, R22 ;  /* 0x000000041c0e7825 */ /* 0x001fca00078e0216 */
[----:B------:R0:W5:Y:S01]  /*2600*/  LDG.E.128.CONSTANT R8, desc[UR6][R14.64] ;  /* 0x000000060e087981 */ /* 0x000162000c1e9d00 */
[----:B-1----:R-:W-:-:S03]  /*2610*/  @!P0 IMAD.WIDE R12, R5, 0x2, R12 ;  /* 0x00000002050c8825 */ /* 0x002fc600078e020c */
[----:B------:R0:W5:Y:S04]  /*2620*/  LDG.E.128.CONSTANT R4, desc[UR6][R22.64] ;  /* 0x0000000616047981 */ /* 0x000168000c1e9d00 */
[----:B------:R-:W3:Y:S01]  /*2630*/  @!P0 LDG.E.U16.CONSTANT R12, desc[UR6][R12.64] ;  /* 0x000000060c0c8981 */ /* 0x000ee2000c1e9500 */
[----:B------:R-:W-:Y:S01]  /*2640*/  IMAD.WIDE R30, R28, 0x4, R14 ;  /* 0x000000041c1e7825 */ /* 0x000fe200078e020e */
[----:B--2---:R-:W-:Y:S02]  /*2650*/  @!P0 PRMT R0, R16, 0x7610, R0 ;  /* 0x0000761010008816 */ /* 0x004fe40000000000 */
[----:B------:R-:W-:Y:S02]  /*2660*/  @!P0 PRMT R27, R17, 0x7610, R27 ;  /* 0x00007610111b8816 */ /* 0x000fe4000000001b */
[----:B------:R-:W-:-:S02]  /*2670*/  @!P0 PRMT R0, R0, 0x7610, R16 ;  /* 0x0000761000008816 */ /* 0x000fc40000000010 */
        /* <DEDUP_REMOVED lines=8> */
[----:B------:R-:W-:Y:S01]  /*2700*/  IMAD.MOV.U32 R21, RZ, RZ, 0x2400 ;  /* 0x00002400ff157424 */ /* 0x000fe200078e00ff */
[----:B------:R-:W-:Y:S02]  /*2710*/  LOP3.LUT R20, R20, 0x10001, RZ, 0xc0, !PT ;  /* 0x0001000114147812 */ /* 0x000fe400078ec0ff */
[----:B------:R-:W-:Y:S02]  /*2720*/  LOP3.LUT R22, R5, 0x380038, RZ, 0xc0, !PT ;  /* 0x0038003805167812 */ /* 0x000fe400078ec0ff */
[----:B------:R-:W-:-:S02]  /*2730*/  PRMT R32, R21, 0x5410, R32 ;  /* 0x0000541015207816 */ /* 0x000fc40000000020 */
        /* <DEDUP_REMOVED lines=8> */
[----:B------:R-:W-:Y:S01]  /*27c0*/  HFMA2 R34, R23, R32.H1_H1, -132, -132 ;  /* 0xd820d82017227431 */ /* 0x000fe20000060020 */
[----:B------:R-:W-:Y:S01]  /*27d0*/  LOP3.LUT R20, R20, 0x64006400, RZ, 0xfc, !PT ;  /* 0x6400640014147812 */ /* 0x000fe200078efcff */
[----:B------:R-:W-:Y:S01]  /*27e0*/  HADD2 R37, R22, -1028, -1028 ;  /* 0xe404e40416257430 */ /* 0x000fe20000000000 */
[----:B------:R-:W-:Y:S01]  /*27f0*/  LOP3.LUT R35, R35, 0x64006400, RZ, 0xfc, !PT ;  /* 0x6400640023237812 */ /* 0x000fe200078efcff */
[----:B------:R-:W-:Y:S01]  /*2800*/  HADD2 R21, R21, -1028, -1028 ;  /* 0xe404e40415157430 */ /* 0x000fe20000000000 */
[----:B------:R-:W-:Y:S01]  /*2810*/  SHF.R.U32.HI R5, RZ, 0x6, R5 ;  /* 0x00000006ff057819 */ /* 0x000fe20000011605 */
[----:B------:R-:W-:Y:S02]  /*2820*/  HADD2 R23, R20, -1028, -1028 ;  /* 0xe404e40414177430 */ /* 0x000fe40000000000 */
[----:B------:R-:W-:Y:S01]  /*2830*/  HADD2 R35, R35, -1028, -1028 ;  /* 0xe404e40423237430 */ /* 0x000fe20000000000 */
[-C--:B0-----:R-:W-:Y:S01]  /*2840*/  HFMA2.MMA R20, R37, R16.reuse, RZ ;  /* 0x0000001025147235 */ /* 0x081fe200000000ff */
[-C--:B------:R-:W-:Y:S01]  /*2850*/  HFMA2 R22, R23, R16.reuse, RZ.H0_H0 ;  /* 0x0000001017167231 */ /* 0x080fe200000400ff */
[----:B------:R-:W-:Y:S01]  /*2860*/  HFMA2.MMA R21, R21, R16, RZ ;  /* 0x0000001015157235 */ /* 0x000fe200000000ff */
[----:B------:R-:W-:Y:S01]  /*2870*/  HFMA2 R37, R35, R16, RZ.H0_H0 ;  /* 0x0000001023257231 */ /* 0x000fe200000400ff */
[----:B------:R-:W-:-:S02]  /*2880*/  LOP3.LUT R16, R4, 0x380038, RZ, 0xc0, !PT ;  /* 0x0038003804107812 */ /* 0x000fc400078ec0ff */
[----:B------:R-:W-:Y:S02]  /*2890*/  LOP3.LUT R35, R6, 0x380038, RZ, 0xc0, !PT ;  /* 0x0038003806237812 */ /* 0x000fe400078ec0ff */
[----:B------:R-:W-:Y:S02]  /*28a0*/  LOP3.LUT R39, R16, 0x64006400, RZ, 0xfc, !PT ;  /* 0x6400640010277812 */ /* 0x000fe400078efcff */
[----:B------:R-:W-:Y:S01]  /*28b0*/  HFMA2.MMA R21, R34, R17, R21 ;  /* 0x0000001122157235 */ /* 0x000fe20000000015 */
[----:B------:R-:W-:Y:S02]  /*28c0*/  SHF.R.U32.HI R34, RZ, 0x6, R4 ;  /* 0x00000006ff227819 */ /* 0x000fe40000011604 */
[----:B------:R-:W-:Y:S01]  /*28d0*/  HFMA2 R39, R39, R32.H1_H1, -132, -132 ;  /* 0xd820d82027277431 */ /* 0x000fe20000060020 */
[----:B------:R-:W-:Y:S02]  /*28e0*/  LOP3.LUT R35, R35, 0x64006400, RZ, 0xfc, !PT ;  /* 0x6400640023237812 */ /* 0x000fe400078efcff */
[----:B------:R-:W-:-:S02]  /*28f0*/  LOP3.LUT R16, R5, 0x70007, RZ, 0xc0, !PT ;  /* 0x0007000705107812 */ /* 0x000fc400078ec0ff */
[----:B------:R-:W-:Y:S01]  /*2900*/  LOP3.LUT R23, R7, 0x380038, RZ, 0xc0, !PT ;  /* 0x0038003807177812 */ /* 0x000fe200078ec0ff */
[-C--:B------:R-:W-:Y:S01]  /*2910*/  HFMA2 R35, R35, R32.reuse.H1_H1, -132, -132 ;  /* 0xd820d82023237431 */ /* 0x080fe20000060020 */
[----:B------:R-:W-:Y:S01]  /*2920*/  LOP3.LUT R36, R34, 0x70007, RZ, 0xc0, !PT ;  /* 0x0007000722247812 */ /* 0x000fe200078ec0ff */
[-C--:B------:R-:W-:Y:S01]  /*2930*/  HFMA2.MMA R22, R39, R17.reuse, R22 ;  /* 0x0000001127167235 */ /* 0x080fe20000000016 */
[----:B------:R-:W-:Y:S02]  /*2940*/  LOP3.LUT R16, R16, 0x64006400, RZ, 0xfc, !PT ;  /* 0x6400640010107812 */ /* 0x000fe400078efcff */
[----:B------:R-:W-:Y:S02]  /*2950*/  LOP3.LUT R23, R23, 0x64006400, RZ, 0xfc, !PT ;  /* 0x6400640017177812 */ /* 0x000fe400078efcff */
[----:B------:R-:W-:Y:S01]  /*2960*/  LOP3.LUT R36, R36, 0x64006400, RZ, 0xfc, !PT ;  /* 0x6400640024247812 */ /* 0x000fe200078efcff */
[----:B------:R-:W-:Y:S01]  /*2970*/  HADD2 R38, R16, -1028, -1028 ;  /* 0xe404e40410267430 */ /* 0x000fe20000000000 */
[----:B------:R-:W-:Y:S01]  /*2980*/  HFMA2.MMA R16, R35, R17, R20 ;  /* 0x0000001123107235 */ /* 0x000fe20000000014 */
[----:B------:R-:W-:Y:S01]  /*2990*/  HFMA2 R40, R23, R32.H1_H1, -132, -132 ;  /* 0xd820d82017287431 */ /* 0x000fe20000060020 */
[----:B------:R-:W-:Y:S01]  /*29a0*/  SHF.R.U32.HI R35, RZ, 0x6, R6 ;  /* 0x00000006ff237819 */ /* 0x000fe20000011606 */
[----:B------:R-:W-:Y:S01]  /*29b0*/  HADD2 R23, R36, -1028, -1028 ;  /* 0xe404e40424177430 */ /* 0x000fe20000000000 */
[----:B------:R-:W-:Y:S01]  /*29c0*/  SHF.R.U32.HI R36, RZ, 0x6, R7 ;  /* 0x00000006ff247819 */ /* 0x000fe20000011607 */
[----:B------:R-:W-:Y:S01]  /*29d0*/  HFMA2.MMA R21, R38, R18, R21 ;  /* 0x0000001226157235 */ /* 0x000fe20000000015 */
[----:B------:R-:W-:Y:S01]  /*29e0*/  SHF.R.U32.HI R38, RZ, 0xf, R4 ;  /* 0x0000000fff267819 */ /* 0x000fe20000011604 */
[----:B------:R-:W-:Y:S01]  /*29f0*/  HFMA2 R20, R23, R18, R22 ;  /* 0x0000001217147231 */ /* 0x000fe20000000016 */
[----:B------:R-:W-:Y:S01]  /*2a00*/  LOP3.LUT R22, R35, 0x70007, RZ, 0xc0, !PT ;  /* 0x0007000723167812 */ /* 0x000fe200078ec0ff */
[----:B------:R-:W-:Y:S01]  /*2a10*/  HFMA2 R37, R40, R17, R37 ;  /* 0x0000001128257231 */ /* 0x000fe20000000025 */
        /* <DEDUP_REMOVED lines=8> */
[----:B------:R-:W-:Y:S01]  /*2aa0*/  SHF.R.U32.HI R17, RZ, 0xe, R8 ;  /* 0x0000000eff117819 */ /* 0x000fe20000011608 */
[-C--:B------:R-:W-:Y:S01]  /*2ab0*/  HFMA2 R4, R23, R32.reuse.H1_H1, -132, -132 ;  /* 0xd820d82017047431 */ /* 0x080fe20000060020 */
[----:B------:R-:W-:Y:S01]  /*2ac0*/  LOP3.LUT R41, R40, 0x64006400, RZ, 0xfc, !PT ;  /* 0x6400640028297812 */ /* 0x000fe200078efcff */
[-C--:B------:R-:W-:Y:S01]  /*2ad0*/  HFMA2.MMA R16, R39, R18.reuse, R16 ;  /* 0x0000001227107235 */ /* 0x080fe20000000010 */
[----:B------:R-:W-:Y:S01]  /*2ae0*/  LOP3.LUT R39, R35, 0x380038, RZ, 0xc0, !PT ;  /* 0x0038003823277812 */ /* 0x000fe200078ec0ff */
[----:B------:R-:W-:Y:S01]  /*2af0*/  HFMA2.MMA R37, R22, R18, R37 ;  /* 0x0000001216257235 */ /* 0x000fe20000000025 */
[----:B------:R-:W-:Y:S01]  /*2b00*/  LOP3.LUT R38, R38, 0x10001, RZ, 0xc0, !PT ;  /* 0x0001000126267812 */ /* 0x000fe200078ec0ff */
[----:B------:R-:W-:Y:S01]  /*2b10*/  HFMA2.MMA R4, R4, R19, R21 ;  /* 0x0000001304047235 */ /* 0x000fe20000000015 */
[----:B------:R-:W-:Y:S01]  /*2b20*/  HFMA2 R41, R41, R32.H1_H1, -132, -132 ;  /* 0xd820d82029297431 */ /* 0x000fe20000060020 */
[----:B------:R-:W-:-:S02]  /*2b30*/  SHF.R.U32.HI R21, RZ, 0xf, R6 ;  /* 0x0000000fff157819 */ /* 0x000fc40000011606 */
[----:B------:R-:W-:Y:S01]  /*2b40*/  LOP3.LUT R39, R39, 0x64006400, RZ, 0xfc, !PT ;  /* 0x6400640027277812 */ /* 0x000fe200078efcff */
[----:B------:R-:W-:Y:S01]  /*2b50*/  HFMA2 R6, R41, R19, R20 ;  /* 0x0000001329067231 */ /* 0x000fe20000000014 */
[----:B------:R-:W-:Y:S02]  /*2b60*/  LOP3.LUT R41, R21, 0x10001, RZ, 0xc0, !PT ;  /* 0x0001000115297812 */ /* 0x000fe400078ec0ff */
[----:B------:R-:W0:Y:S01]  /*2b70*/  LDS.128 R20, [UR4+0x10] ;  /* 0x00001004ff147984 */ /* 0x000e220008000c00 */
[----:B------:R-:W-:Y:S01]  /*2b80*/  HFMA2 R39, R39, R32.H1_H1, -132, -132 ;  /* 0xd820d82027277431 */ /* 0x000fe20000060020 */
[----:B------:R-:W-:Y:S02]  /*2b90*/  LOP3.LUT R17, R38, 0x20002, R17, 0xf8, !PT ;  /* 0x0002000226117812 */ /* 0x000fe400078ef811 */
[----:B------:R-:W-:Y:S02]  /*2ba0*/  SHF.R.U32.HI R38, RZ, 0xf, R7 ;  /* 0x0000000fff267819 */ /* 0x000fe40000011607 */
[----:B------:R-:W-:Y:S01]  /*2bb0*/  SHF.R.U32.HI R18, RZ, 0xe, R10 ;  /* 0x0000000eff127819 */ /* 0x000fe2000001160a */
[----:B------:R-:W-:Y:S01]  /*2bc0*/  HFMA2.MMA R7, R39, R19, R16 ;  /* 0x0000001327077235 */ /* 0x000fe20000000010 */
[----:B------:R-:W-:-:S02]  /*2bd0*/  LOP3.LUT R39, R36, 0x380038, RZ, 0xc0, !PT ;  /* 0x0038003824277812 */ /* 0x000fc400078ec0ff */
[----:B------:R-:W-:Y:S02]  /*2be0*/  LOP3.LUT R18, R41, 0x20002, R18, 0xf8, !PT ;  /* 0x0002000229127812 */ /* 0x000fe400078ef812 */
[----:B------:R-:W-:Y:S02]  /*2bf0*/  LOP3.LUT R39, R39, 0x64006400, RZ, 0xfc, !PT ;  /* 0x6400640027277812 */ /* 0x000fe400078efcff */
[----:B------:R-:W-:Y:S02]  /*2c00*/  SHF.R.U32.HI R41, RZ, 0xe, R11 ;  /* 0x0000000eff297819 */ /* 0x000fe4000001160b */
[----:B------:R-:W-:Y:S02]  /*2c10*/  LOP3.LUT R38, R38, 0x10001, RZ, 0xc0, !PT ;  /* 0x0001000126267812 */ /* 0x000fe400078ec0ff */
[----:B------:R-:W-:Y:S02]  /*2c20*/  LOP3.LUT R34, R34, 0x1c001c0, RZ, 0xc0, !PT ;  /* 0x01c001c022227812 */ /* 0x000fe400078ec0ff */
[----:B------:R-:W-:-:S02]  /*2c30*/  LOP3.LUT R38, R38, 0x20002, R41, 0xf8, !PT ;  /* 0x0002000226267812 */ /* 0x000fc400078ef829 */
[----:B------:R-:W-:Y:S02]  /*2c40*/  LOP3.LUT R5, R5, 0x1c001c0, RZ, 0xc0, !PT ;  /* 0x01c001c005057812 */ /* 0x000fe400078ec0ff */
[----:B------:R-:W-:Y:S02]  /*2c50*/  LOP3.LUT R36, R36, 0x1c001c0, RZ, 0xc0, !PT ;  /* 0x01c001c024247812 */ /* 0x000fe400078ec0ff */
[----:B--2---:R-:W-:Y:S02]  /*2c60*/  SHF.R.U32.HI R40, RZ, 0xd, R12 ;  /* 0x0000000dff287819 */ /* 0x004fe4000001160c */
[----:B------:R-:W-:Y:S02]  /*2c70*/  SHF.R.U32.HI R16, RZ, 0xd, R13 ;  /* 0x0000000dff107819 */ /* 0x000fe4000001160d */
[----:B------:R-:W-:Y:S01]  /*2c80*/  LOP3.LUT R17, R17, 0x40004, R40, 0xf8, !PT ;  /* 0x0004000411117812 */ /* 0x000fe200078ef828 */
[----:B------:R-:W-:Y:S01]  /*2c90*/  HFMA2 R40, R39, R32.H1_H1, -132, -132 ;  /* 0xd820d82027287431 */ /* 0x000fe20000060020 */
[----:B------:R-:W-:-:S02]  /*2ca0*/  LOP3.LUT R16, R33, 0x40004, R16, 0xf8, !PT ;  /* 0x0004000421107812 */ /* 0x000fc400078ef810 */
[----:B------:R-:W-:Y:S02]  /*2cb0*/  SHF.R.U32.HI R33, RZ, 0xd, R14 ;  /* 0x0000000dff217819 */ /* 0x000fe4000001160e */
[----:B------:R-:W-:Y:S01]  /*2cc0*/  SHF.R.U32.HI R39, RZ, 0xd, R15 ;  /* 0x0000000dff277819 */ /* 0x000fe2000001160f */
[----:B------:R-:W-:Y:S01]  /*2cd0*/  HFMA2.MMA R37, R40, R19, R37 ;  /* 0x0000001328257235 */ /* 0x000fe20000000025 */
[----:B------:R-:W-:Y:S02]  /*2ce0*/  LOP3.LUT R19, R34, 0x64006400, RZ, 0xfc, !PT ;  /* 0x6400640022137812 */ /* 0x000fe400078efcff */
[----:B------:R-:W-:Y:S02]  /*2cf0*/  LOP3.LUT R18, R18, 0x40004, R33, 0xf8, !PT ;  /* 0x0004000412127812 */ /* 0x000fe400078ef821 */
[----:B------:R-:W-:Y:S01]  /*2d00*/  LOP3.LUT R33, R38, 0x40004, R39, 0xf8, !PT ;  /* 0x0004000426217812 */ /* 0x000fe200078ef827 */
[----:B------:R-:W-:Y:S01]  /*2d10*/  HFMA2 R41, R19, R32.H0_H0, -20, -20 ;  /* 0xcd00cd0013297431 */ /* 0x000fe20000040020 */
[----:B------:R-:W-:-:S02]  /*2d20*/  LOP3.LUT R38, R35, 0x1c001c0, RZ, 0xc0, !PT ;  /* 0x01c001c023267812 */ /* 0x000fc400078ec0ff */
[----:B------:R-:W-:Y:S02]  /*2d30*/  LOP3.LUT R35, R5, 0x64006400, RZ, 0xfc, !PT ;  /* 0x6400640005237812 */ /* 0x000fe400078efcff */
[----:B------:R-:W-:Y:S01]  /*2d40*/  LOP3.LUT R5, R36, 0x64006400, RZ, 0xfc, !PT ;  /* 0x6400640024057812 */ /* 0x000fe200078efcff */
[-C--:B0-----:R-:W-:Y:S01]  /*2d50*/  HFMA2.MMA R6, R41, R20.reuse, R6 ;  /* 0x0000001429067235 */ /* 0x081fe20000000006 */
[----:B------:R-:W-:Y:S01]  /*2d60*/  LOP3.LUT R34, R8, 0x70007, RZ, 0xc0, !PT ;  /* 0x0007000708227812 */ /* 0x000fe200078ec0ff */
[-C--:B------:R-:W-:Y:S01]  /*2d70*/  HFMA2 R35, R35, R32.reuse.H0_H0, -20, -20 ;  /* 0xcd00cd0023237431 */ /* 0x080fe20000040020 */
[----:B------:R-:W-:Y:S01]  /*2d80*/  LOP3.LUT R39, R38, 0x64006400, RZ, 0xfc, !PT ;  /* 0x6400640026277812 */ /* 0x000fe200078efcff */
[-C--:B------:R-:W-:Y:S01]  /*2d90*/  HFMA2 R36, R5, R32.reuse.H0_H0, -20, -20 ;  /* 0xcd00cd0005247431 */ /* 0x080fe20000040020 */
[----:B------:R-:W-:Y:S02]  /*2da0*/  LOP3.LUT R19, R34, 0x64006400, RZ, 0xfc, !PT ;  /* 0x6400640022137812 */ /* 0x000fe400078efcff */
[----:B------:R-:W-:Y:S01]  /*2db0*/  LOP3.LUT R5, R9, 0x70007, RZ, 0xc0, !PT ;  /* 0x0007000709057812 */ /* 0x000fe200078ec0ff */
[----:B------:R-:W-:Y:S01]  /*2dc0*/  HFMA2 R34, R39, R32.H0_H0, -20, -20 ;  /* 0xcd00cd0027227431 */ /* 0x000fe20000040020 */
[-C--:B------:R-:W-:Y:S01]  /*2dd0*/  HFMA2.MMA R4, R35, R20.reuse, R4 ;  /* 0x0000001423047235 */ /* 0x080fe20000000004 */
[----:B------:R-:W-:Y:S01]  /*2de0*/  HADD2 R19, R19, -1028, -1028 ;  /* 0xe404e40413137430 */ /* 0x000fe20000000000 */
[----:B------:R-:W-:Y:S01]  /*2df0*/  HFMA2.MMA R37, R36, R20, R37 ;  /* 0x0000001424257235 */ /* 0x000fe20000000025 */
        /* <DEDUP_REMOVED lines=15> */
[----:B------:R-:W-:Y:S01]  /*2ef0*/  SHF.R.U32.HI R9, RZ, 0x6, R9 ;  /* 0x00000006ff097819 */ /* 0x000fe20000011609 */
[-C--:B------:R-:W-:Y:S01]  /*2f00*/  HFMA2 R35, R35, R32.reuse.H1_H1, -132, -132 ;  /* 0xd820d82023237431 */ /* 0x080fe20000060020 */
[-C--:B------:R-:W-:Y:S01]  /*2f10*/  HFMA2.MMA R19, R19, R21.reuse, R4 ;  /* 0x0000001513137235 */ /* 0x080fe20000000004 */
[----:B------:R-:W-:Y:S01]  /*2f20*/  HFMA2 R36, R39, R32.H1_H1, -132, -132 ;  /* 0xd820d82027247431 */ /* 0x000fe20000060020 */
[----:B------:R-:W0:Y:S01]  /*2f30*/  LDS.128 R4, [UR4+0x20] ;  /* 0x00002004ff047984 */ /* 0x000e220008000c00 */
[----:B------:R-:W-:Y:S01]  /*2f40*/  HFMA2 R34, R35, R22, R34 ;  /* 0x0000001623227231 */ /* 0x000fe20000000022 */
[----:B------:R-:W-:Y:S01]  /*2f50*/  LOP3.LUT R35, R10, 0x380038, RZ, 0xc0, !PT ;  /* 0x003800380a237812 */ /* 0x000fe200078ec0ff */
[----:B------:R-:W-:Y:S01]  /*2f60*/  HFMA2.MMA R21, R38, R21, R37 ;  /* 0x0000001526157235 */ /* 0x000fe20000000025 */
[----:B------:R-:W-:-:S02]  /*2f70*/  LOP3.LUT R37, R11, 0x380038, RZ, 0xc0, !PT ;  /* 0x003800380b257812 */ /* 0x000fc400078ec0ff */
[----:B------:R-:W-:Y:S01]  /*2f80*/  LOP3.LUT R35, R35, 0x64006400, RZ, 0xfc, !PT ;  /* 0x6400640023237812 */ /* 0x000fe200078efcff */
[-C--:B------:R-:W-:Y:S01]  /*2f90*/  HFMA2.MMA R19, R36, R22.reuse, R19 ;  /* 0x0000001624137235 */ /* 0x080fe20000000013 */
[----:B------:R-:W-:Y:S02]  /*2fa0*/  LOP3.LUT R36, R9, 0x70007, RZ, 0xc0, !PT ;  /* 0x0007000709247812 */ /* 0x000fe400078ec0ff */
[----:B------:R-:W-:Y:S01]  /*2fb0*/  LOP3.LUT R37, R37, 0x64006400, RZ, 0xfc, !PT ;  /* 0x6400640025257812 */ /* 0x000fe200078efcff */
[-C--:B------:R-:W-:Y:S01]  /*2fc0*/  HFMA2 R39, R35, R32.reuse.H1_H1, -132, -132 ;  /* 0xd820d82023277431 */ /* 0x080fe20000060020 */
[----:B------:R-:W-:Y:S02]  /*2fd0*/  SHF.R.U32.HI R8, RZ, 0x6, R8 ;  /* 0x00000006ff087819 */ /* 0x000fe40000011608 */
[----:B------:R-:W-:Y:S01]  /*2fe0*/  LOP3.LUT R36, R36, 0x64006400, RZ, 0xfc, !PT ;  /* 0x6400640024247812 */ /* 0x000fe200078efcff */
[----:B------:R-:W-:Y:S01]  /*2ff0*/  HFMA2 R40, R37, R32.H1_H1, -132, -132 ;  /* 0xd820d82025287431 */ /* 0x000fe20000060020 */
[----:B------:R-:W-:Y:S01]  /*3000*/  LOP3.LUT R38, R8, 0x70007, RZ, 0xc0, !PT ;  /* 0x0007000708267812 */ /* 0x000fe200078ec0ff */
[----:B------:R-:W-:Y:S01]  /*3010*/  HFMA2.MMA R20, R39, R22, R20 ;  /* 0x0000001627147235 */ /* 0x000fe20000000014 */
[----:B------:R-:W-:Y:S01]  /*3020*/  SHF.R.U32.HI R10, RZ, 0x6, R10 ;  /* 0x00000006ff0a7819 */ /* 0x000fe2000001160a */
[----:B------:R-:W-:Y:S01]  /*3030*/  HADD2 R36, R36, -1028, -1028 ;  /* 0xe404e40424247430 */ /* 0x000fe20000000000 */
[----:B------:R-:W-:Y:S01]  /*3040*/  LOP3.LUT R38, R38, 0x64006400, RZ, 0xfc, !PT ;  /* 0x6400640026267812 */ /* 0x000fe200078efcff */
[----:B------:R-:W-:Y:S01]  /*3050*/  HFMA2 R21, R40, R22, R21 ;  /* 0x0000001628157231 */ /* 0x000fe20000000015 */
[----:B------:R-:W-:Y:S01]  /*3060*/  LOP3.LUT R22, R10, 0x70007, RZ, 0xc0, !PT ;  /* 0x000700070a167812 */ /* 0x000fe200078ec0ff */
[----:B------:R-:W-:Y:S01]  /*3070*/  HFMA2 R19, R36, R23, R19 ;  /* 0x0000001724137231 */ /* 0x000fe20000000013 */
[----:B------:R-:W-:Y:S01]  /*3080*/  SHF.R.U32.HI R11, RZ, 0x6, R11 ;  /* 0x00000006ff0b7819 */ /* 0x000fe2000001160b */
[----:B------:R-:W-:Y:S01]  /*3090*/  HADD2 R35, R38, -1028, -1028 ;  /* 0xe404e40426237430 */ /* 0x000fe20000000000 */
[----:B------:R-:W-:-:S02]  /*30a0*/  LOP3.LUT R36, R22, 0x64006400, RZ, 0xfc, !PT ;  /* 0x6400640016247812 */ /* 0x000fc400078efcff */
[----:B------:R-:W-:Y:S02]  /*30b0*/  LOP3.LUT R38, R11, 0x70007, RZ, 0xc0, !PT ;  /* 0x000700070b267812 */ /* 0x000fe400078ec0ff */
[----:B------:R-:W-:Y:S01]  /*30c0*/  LOP3.LUT R37, R9, 0x380038, RZ, 0xc0, !PT ;  /* 0x0038003809257812 */ /* 0x000fe200078ec0ff */
[----:B------:R-:W-:Y:S01]  /*30d0*/  HADD2 R41, R36, -1028, -1028 ;  /* 0xe404e40424297430 */ /* 0x000fe20000000000 */
[----:B------:R-:W-:Y:S01]  /*30e0*/  LOP3.LUT R22, R38, 0x64006400, RZ, 0xfc, !PT ;  /* 0x6400640026167812 */ /* 0x000fe200078efcff */
[-C--:B------:R-:W-:Y:S01]  /*30f0*/  HFMA2.MMA R34, R35, R23.reuse, R34 ;  /* 0x0000001723227235 */ /* 0x080fe20000000022 */
[----:B------:R-:W-:Y:S02]  /*3100*/  LOP3.LUT R37, R37, 0x64006400, RZ, 0xfc, !PT ;  /* 0x6400640025257812 */ /* 0x000fe400078efcff */
[----:B------:R-:W-:Y:S01]  /*3110*/  LOP3.LUT R35, R10, 0x380038, RZ, 0xc0, !PT ;  /* 0x003800380a237812 */ /* 0x000fe200078ec0ff */
[----:B------:R-:W-:Y:S01]  /*3120*/  HADD2 R36, R22, -1028, -1028 ;  /* 0xe404e40416247430 */ /* 0x000fe20000000000 */
[----:B------:R-:W-:Y:S01]  /*3130*/  HFMA2.MMA R20, R41, R23, R20 ;  /* 0x0000001729147235 */ /* 0x000fe20000000014 */
[----:B------:R-:W-:Y:S01]  /*3140*/  HFMA2 R22, R37, R32.H1_H1, -132, -132 ;  /* 0xd820d82025167431 */ /* 0x000fe20000060020 */
[----:B------:R-:W-:-:S02]  /*3150*/  LOP3.LUT R35, R35, 0x64006400, RZ, 0xfc, !PT ;  /* 0x6400640023237812 */ /* 0x000fc400078efcff */
[C---:B------:R-:W-:Y:S01]  /*3160*/  LOP3.LUT R39, R8.reuse, 0x380038, RZ, 0xc0, !PT ;  /* 0x0038003808277812 */ /* 0x040fe200078ec0ff */
[----:B------:R-:W-:Y:S01]  /*3170*/  HFMA2.MMA R21, R36, R23, R21 ;  /* 0x0000001724157235 */ /* 0x000fe20000000015 */
[----:B------:R-:W-:Y:S01]  /*3180*/  LOP3.LUT R8, R8, 0x1c001c0, RZ, 0xc0, !PT ;  /* 0x01c001c008087812 */ /* 0x000fe200078ec0ff */
[----:B------:R-:W-:Y:S01]  /*3190*/  HFMA2 R23, R35, R32.H1_H1, -132, -132 ;  /* 0xd820d82023177431 */ /* 0x000fe20000060020 */
[----:B0-----:R-:W-:Y:S01]  /*31a0*/  HFMA2.MMA R19, R22, R4, R19 ;  /* 0x0000000416137235 */ /* 0x001fe20000000013 */
[----:B------:R-:W-:Y:S02]  /*31b0*/  LOP3.LUT R22, R11, 0x380038, RZ, 0xc0, !PT ;  /* 0x003800380b167812 */ /* 0x000fe400078ec0ff */
[----:B------:R-:W-:Y:S01]  /*31c0*/  LOP3.LUT R39, R39, 0x64006400, RZ, 0xfc, !PT ;  /* 0x6400640027277812 */ /* 0x000fe200078efcff */
[----:B------:R-:W-:Y:S01]  /*31d0*/  HFMA2 R23, R23, R4, R20 ;  /* 0x0000000417177231 */ /* 0x000fe20000000014 */
[----:B------:R-:W-:Y:S02]  /*31e0*/  LOP3.LUT R20, R9, 0x1c001c0, RZ, 0xc0, !PT ;  /* 0x01c001c009147812 */ /* 0x000fe400078ec0ff */
[----:B------:R-:W-:Y:S01]  /*31f0*/  LOP3.LUT R35, R22, 0x64006400, RZ, 0xfc, !PT ;  /* 0x6400640016237812 */ /* 0x000fe200078efcff */
[----:B------:R-:W-:Y:S01]  /*3200*/  HFMA2 R39, R39, R32.H1_H1, -132, -132 ;  /* 0xd820d82027277431 */ /* 0x000fe20000060020 */
[----:B------:R-:W-:-:S02]  /*3210*/  LOP3.LUT R9, R8, 0x64006400, RZ, 0xfc, !PT ;  /* 0x6400640008097812 */ /* 0x000fc400078efcff */
[----:B------:R-:W-:Y:S01]  /*3220*/  LOP3.LUT R8, R11, 0x1c001c0, RZ, 0xc0, !PT ;  /* 0x01c001c00b087812 */ /* 0x000fe200078ec0ff */
[----:B------:R-:W-:Y:S01]  /*3230*/  HFMA2 R34, R39, R4, R34 ;  /* 0x0000000427227231 */ /* 0x000fe20000000022 */
[----:B------:R-:W-:Y:S01]  /*3240*/  LOP3.LUT R10, R10, 0x1c001c0, RZ, 0xc0, !PT ;  /* 0x01c001c00a0a7812 */ /* 0x000fe200078ec0ff */
[-C--:B------:R-:W-:Y:S01]  /*3250*/  HFMA2 R37, R9, R32.reuse.H0_H0, -20, -20 ;  /* 0xcd00cd0009257431 */ /* 0x080fe20000040020 */
[----:B------:R-:W-:Y:S01]  /*3260*/  LOP3.LUT R11, R20, 0x64006400, RZ, 0xfc, !PT ;  /* 0x64006400140b7812 */ /* 0x000fe200078efcff */
[-C--:B------:R-:W-:Y:S01]  /*3270*/  HFMA2 R20, R35, R32.reuse.H1_H1, -132, -132 ;  /* 0xd820d82023147431 */ /* 0x080fe20000060020 */
[----:B------:R-:W-:Y:S02]  /*3280*/  LOP3.LUT R9, R10, 0x64006400, RZ, 0xfc, !PT ;  /* 0x640064000a097812 */ /* 0x000fe400078efcff */
[----:B------:R-:W-:Y:S01]  /*3290*/  LOP3.LUT R35, R8, 0x64006400, RZ, 0xfc, !PT ;  /* 0x6400640008237812 */ /* 0x000fe200078efcff */
[-C--:B------:R-:W-:Y:S01]  /*32a0*/  HFMA2 R22, R11, R32.reuse.H0_H0, -20, -20 ;  /* 0xcd00cd000b167431 */ /* 0x080fe20000040020 */
[C---:B------:R-:W-:Y:S01]  /*32b0*/  LOP3.LUT R38, R13.reuse, 0x70007, RZ, 0xc0, !PT ;  /* 0x000700070d267812 */ /* 0x040fe200078ec0ff */
[----:B------:R-:W-:Y:S01]  /*32c0*/  HFMA2.MMA R20, R20, R4, R21 ;  /* 0x0000000414147235 */ /* 0x000fe20000000015 */
[-C--:B------:R-:W-:Y:S01]  /*32d0*/  HFMA2 R4, R37, R5.reuse, R34 ;  /* 0x0000000525047231 */ /* 0x080fe20000000022 */
[----:B------:R-:W-:Y:S01]  /*32e0*/  LOP3.LUT R36, R14, 0x70007, RZ, 0xc0, !PT ;  /* 0x000700070e247812 */ /* 0x000fe200078ec0ff */
[-C--:B------:R-:W-:Y:S01]  /*32f0*/  HFMA2 R34, R9, R32.reuse.H0_H0, -20, -20 ;  /* 0xcd00cd0009227431 */ /* 0x080fe20000040020 */
[----:B------:R-:W-:Y:S01]  /*3300*/  HFMA2.MMA R21, R22, R5, R19 ;  /* 0x0000000516157235 */ /* 0x000fe20000000013 */
[----:B------:R-:W0:Y:S01]  /*3310*/  LDS.128 R8, [UR4+0x30] ;  /* 0x00003004ff087984 */ /* 0x000e220008000c00 */
[----:B------:R-:W-:Y:S01]  /*3320*/  HFMA2 R35, R35, R32.H0_H0, -20, -20 ;  /* 0xcd00cd0023237431 */ /* 0x000fe20000040020 */
[----:B------:R-:W-:Y:S01]  /*3330*/  LOP3.LUT R38, R38, 0x64006400, RZ, 0xfc, !PT ;  /* 0x6400640026267812 */ /* 0x000fe200078efcff */
[----:B------:R-:W-:Y:S01]  /*3340*/  HFMA2 R23, R34, R5, R23 ;  /* 0x0000000522177231 */ /* 0x000fe20000000017 */
[----:B------:R-:W-:-:S02]  /*3350*/  LOP3.LUT R34, R13, 0x380038, RZ, 0xc0, !PT ;  /* 0x003800380d227812 */ /* 0x000fc400078ec0ff */
[----:B------:R-:W-:Y:S01]  /*3360*/  LOP3.LUT R36, R36, 0x64006400, RZ, 0xfc, !PT ;  /* 0x6400640024247812 */ /* 0x000fe200078efcff */
[----:B------:R-:W-:Y:S01]  /*3370*/  HFMA2.MMA R19, R35, R5, R20 ;  /* 0x0000000523137235 */ /* 0x000fe20000000014 */
[C---:B------:R-:W-:Y:S01]  /*3380*/  LOP3.LUT R20, R12.reuse, 0x70007, RZ, 0xc0, !PT ;  /* 0x000700070c147812 */ /* 0x040fe200078ec0ff */
[----:B------:R-:W-:Y:S01]  /*3390*/  HADD2 R38, R38, -1028, -1028 ;  /* 0xe404e40426267430 */ /* 0x000fe20000000000 */
[----:B------:R-:W-:Y:S01]  /*33a0*/  LOP3.LUT R35, R12, 0x380038, RZ, 0xc0, !PT ;  /* 0x003800380c237812 */ /* 0x000fe200078ec0ff */
[----:B------:R-:W-:Y:S01]  /*33b0*/  HADD2 R36, R36, -1028, -1028 ;  /* 0xe404e40424247430 */ /* 0x000fe20000000000 */
[----:B------:R-:W-:Y:S02]  /*33c0*/  LOP3.LUT R37, R20, 0x64006400, RZ, 0xfc, !PT ;  /* 0x6400640014257812 */ /* 0x000fe400078efcff */
[----:B------:R-:W-:Y:S02]  /*33d0*/  LOP3.LUT R35, R35, 0x64006400, RZ, 0xfc, !PT ;  /* 0x6400640023237812 */ /* 0x000fe400078efcff */
[----:B------:R-:W-:Y:S01]  /*33e0*/  SHF.R.U32.HI R5, RZ, 0x6, R12 ;  /* 0x00000006ff057819 */ /* 0x000fe2000001160c */
[----:B------:R-:W-:Y:S01]  /*33f0*/  HADD2 R37, R37, -1028, -1028 ;  /* 0xe404e40425257430 */ /* 0x000fe20000000000 */
[----:B------:R-:W-:Y:S01]  /*3400*/  SHF.R.U32.HI R12, RZ, 0x6, R13 ;  /* 0x00000006ff0c7819 */ /* 0x000fe2000001160d */
[-C--:B------:R-:W-:Y:S01]  /*3410*/  HFMA2.MMA R23, R36, R6.reuse, R23 ;  /* 0x0000000624177235 */ /* 0x080fe20000000017 */
[----:B------:R-:W-:Y:S01]  /*3420*/  LOP3.LUT R22, R14, 0x380038, RZ, 0xc0, !PT ;  /* 0x003800380e167812 */ /* 0x000fe200078ec0ff */
[----:B------:R-:W-:Y:S01]  /*3430*/  HFMA2 R4, R37, R6, R4 ;  /* 0x0000000625047231 */ /* 0x000fe20000000004 */
[----:B------:R-:W-:Y:S01]  /*3440*/  LOP3.LUT R37, R34, 0x64006400, RZ, 0xfc, !PT ;  /* 0x6400640022257812 */ /* 0x000fe200078efcff */
[----:B------:R-:W-:Y:S01]  /*3450*/  HFMA2.MMA R34, R38, R6, R21 ;  /* 0x0000000626227235 */ /* 0x000fe20000000015 */
[----:B------:R-:W-:Y:S01]  /*3460*/  HFMA2 R21, R35, R32.H1_H1, -132, -132 ;  /* 0xd820d82023157431 */ /* 0x000fe20000060020 */
[----:B------:R-:W-:-:S02]  /*3470*/  LOP3.LUT R35, R5, 0x70007, RZ, 0xc0, !PT ;  /* 0x0007000705237812 */ /* 0x000fc400078ec0ff */
[----:B------:R-:W-:Y:S01]  /*3480*/  HFMA2 R37, R37, R32.H1_H1, -132, -132 ;  /* 0xd820d82025257431 */ /* 0x000fe20000060020 */
[----:B------:R-:W-:Y:S01]  /*3490*/  SHF.R.U32.HI R13, RZ, 0x6, R14 ;  /* 0x00000006ff0d7819 */ /* 0x000fe2000001160e */
[----:B------:R-:W-:Y:S01]  /*34a0*/  HFMA2 R21, R21, R7, R4 ;  /* 0x0000000715157231 */ /* 0x000fe20000000004 */
[C---:B------:R-:W-:Y:S02]  /*34b0*/  LOP3.LUT R14, R15.reuse, 0x380038, RZ, 0xc0, !PT ;  /* 0x003800380f0e7812 */ /* 0x040fe400078ec0ff */
[----:B------:R-:W-:Y:S01]  /*34c0*/  SHF.R.U32.HI R20, RZ, 0x6, R15 ;  /* 0x00000006ff147819 */ /* 0x000fe2000001160f */
[----:B------:R-:W-:Y:S01]  /*34d0*/  HFMA2.MMA R4, R37, R7, R34 ;  /* 0x0000000725047235 */ /* 0x000fe20000000022 */
[----:B------:R-:W-:Y:S02]  /*34e0*/  LOP3.LUT R15, R15, 0x70007, RZ, 0xc0, !PT ;  /* 0x000700070f0f7812 */ /* 0x000fe400078ec0ff */
[----:B------:R-:W-:Y:S02]  /*34f0*/  LOP3.LUT R35, R35, 0x64006400, RZ, 0xfc, !PT ;  /* 0x6400640023237812 */ /* 0x000fe400078efcff */
[----:B------:R-:W-:-:S02]  /*3500*/  LOP3.LUT R36, R15, 0x64006400, RZ, 0xfc, !PT ;  /* 0x640064000f247812 */ /* 0x000fc400078efcff */
[----:B------:R-:W-:Y:S01]  /*3510*/  LOP3.LUT R34, R12, 0x70007, RZ, 0xc0, !PT ;  /* 0x000700070c227812 */ /* 0x000fe200078ec0ff */
[----:B------:R-:W-:Y:S01]  /*3520*/  HADD2 R38, R35, -1028, -1028 ;  /* 0xe404e40423267430 */ /* 0x000fe20000000000 */
[----:B------:R-:W-:Y:S02]  /*3530*/  LOP3.LUT R15, R5, 0x380038, RZ, 0xc0, !PT ;  /* 0x00380038050f7812 */ /* 0x000fe400078ec0ff */
[----:B------:R-:W-:Y:S01]  /*3540*/  LOP3.LUT R35, R22, 0x64006400, RZ, 0xfc, !PT ;  /* 0x6400640016237812 */ /* 0x000fe200078efcff */
[----:B0-----:R-:W-:Y:S01]  /*3550*/  HFMA2 R21, R38, R8, R21 ;  /* 0x0000000826157231 */ /* 0x001fe20000000015 */
        /* <DEDUP_REMOVED lines=8> */
[----:B------:R-:W-:Y:S01]  /*35e0*/  HFMA2.MMA R19, R38, R6, R19 ;  /* 0x0000000626137235 */ /* 0x000fe20000000013 */
[----:B------:R-:W-:Y:S01]  /*35f0*/  HFMA2 R23, R36, R7, R23 ;  /* 0x0000000724177231 */ /* 0x000fe20000000017 */
[----:B------:R-:W-:Y:S01]  /*3600*/  LOP3.LUT R15, R14, 0x64006400, RZ, 0xfc, !PT ;  /* 0x640064000e0f7812 */ /* 0x000fe200078efcff */
[----:B------:R-:W-:Y:S01]  /*3610*/  HFMA2.MMA R6, R35, R8, R4 ;  /* 0x0000000823067235 */ /* 0x000fe20000000004 */
[-C--:B------:R-:W-:Y:S01]  /*3620*/  HFMA2 R36, R37, R32.reuse.H1_H1, -132, -132 ;  /* 0xd820d82025247431 */ /* 0x080fe20000060020 */
[----:B------:R-:W-:Y:S01]  /*3630*/  LOP3.LUT R12, R12, 0x1c001c0, RZ, 0xc0, !PT ;  /* 0x01c001c00c0c7812 */ /* 0x000fe200078ec0ff */
[----:B------:R-:W-:Y:S01]  /*3640*/  HFMA2 R4, R22, R9, R21 ;  /* 0x0000000916047231 */ /* 0x000fe20000000015 */
[----:B------:R-:W-:Y:S01]  /*3650*/  LOP3.LUT R21, R13, 0x70007, RZ, 0xc0, !PT ;  /* 0x000700070d157812 */ /* 0x000fe200078ec0ff */
[----:B------:R-:W-:Y:S01]  /*3660*/  HFMA2 R37, R15, R32.H1_H1, -132, -132 ;  /* 0xd820d8200f257431 */ /* 0x000fe20000060020 */
[----:B------:R-:W-:Y:S01]  /*3670*/  LOP3.LUT R15, R20, 0x70007, RZ, 0xc0, !PT ;  /* 0x00070007140f7812 */ /* 0x000fe200078ec0ff */
[----:B------:R-:W-:Y:S01]  /*3680*/  HFMA2.MMA R19, R36, R7, R19 ;  /* 0x0000000724137235 */ /* 0x000fe20000000013 */
[----:B------:R-:W-:-:S02]  /*3690*/  LOP3.LUT R7, R5, 0x1c001c0, RZ, 0xc0, !PT ;  /* 0x01c001c005077812 */ /* 0x000fc400078ec0ff */
[----:B------:R-:W-:Y:S01]  /*36a0*/  LOP3.LUT R15, R15, 0x64006400, RZ, 0xfc, !PT ;  /* 0x640064000f0f7812 */ /* 0x000fe200078efcff */
[----:B------:R-:W-:Y:S01]  /*36b0*/  HFMA2.MMA R5, R37, R9, R6 ;  /* 0x0000000925057235 */ /* 0x000fe20000000006 */
[C---:B------:R-:W-:Y:S02]  /*36c0*/  LOP3.LUT R22, R13.reuse, 0x380038, RZ, 0xc0, !PT ;  /* 0x003800380d167812 */ /* 0x040fe400078ec0ff */
[----:B------:R-:W-:Y:S02]  /*36d0*/  LOP3.LUT R6, R13, 0x1c001c0, RZ, 0xc0, !PT ;  /* 0x01c001c00d067812 */ /* 0x000fe400078ec0ff */
[----:B------:R-:W-:Y:S01]  /*36e0*/  LOP3.LUT R13, R12, 0x64006400, RZ, 0xfc, !PT ;  /* 0x640064000c0d7812 */ /* 0x000fe200078efcff */
[----:B------:R-:W-:Y:S01]  /*36f0*/  HADD2 R12, R15, -1028, -1028 ;  /* 0xe404e4040f0c7430 */ /* 0x000fe20000000000 */
[----:B------:R-:W-:Y:S02]  /*3700*/  LOP3.LUT R34, R20, 0x380038, RZ, 0xc0, !PT ;  /* 0x0038003814227812 */ /* 0x000fe400078ec0ff */
[----:B------:R-:W-:-:S02]  /*3710*/  LOP3.LUT R21, R21, 0x64006400, RZ, 0xfc, !PT ;  /* 0x6400640015157812 */ /* 0x000fc400078efcff */
[----:B------:R-:W-:Y:S01]  /*3720*/  LOP3.LUT R7, R7, 0x64006400, RZ, 0xfc, !PT ;  /* 0x6400640007077812 */ /* 0x000fe200078efcff */
[----:B------:R-:W-:Y:S01]  /*3730*/  HFMA2.MMA R19, R12, R8, R19 ;  /* 0x000000080c137235 */ /* 0x000fe20000000013 */
[----:B------:R-:W-:Y:S01]  /*3740*/  LOP3.LUT R39, R34, 0x64006400, RZ, 0xfc, !PT ;  /* 0x6400640022277812 */ /* 0x000fe200078efcff */
[----:B------:R-:W-:Y:S01]  /*3750*/  HADD2 R34, R21, -1028, -1028 ;  /* 0xe404e40415227430 */ /* 0x000fe20000000000 */
[----:B------:R-:W-:Y:S01]  /*3760*/  LOP3.LUT R20, R20, 0x1c001c0, RZ, 0xc0, !PT ;  /* 0x01c001c014147812 */ /* 0x000fe200078ec0ff */
[-C--:B------:R-:W-:Y:S01]  /*3770*/  HFMA2 R21, R7, R32.reuse.H0_H0, -20, -20 ;  /* 0xcd00cd0007157431 */ /* 0x080fe20000040020 */
[----:B------:R-:W-:Y:S01]  /*3780*/  LOP3.LUT R35, R22, 0x64006400, RZ, 0xfc, !PT ;  /* 0x6400640016237812 */ /* 0x000fe200078efcff */
[----:B------:R-:W-:Y:S01]  /*3790*/  HFMA2 R14, R39, R32.H1_H1, -132, -132 ;  /* 0xd820d820270e7431 */ /* 0x000fe20000060020 */
[----:B------:R-:W-:Y:S01]  /*37a0*/  LOP3.LUT R7, R6, 0x64006400, RZ, 0xfc, !PT ;  /* 0x6400640006077812 */ /* 0x000fe200078efcff */
[----:B------:R-:W-:Y:S01]  /*37b0*/  HFMA2 R23, R34, R8, R23 ;  /* 0x0000000822177231 */ /* 0x000fe20000000017 */
[----:B------:R-:W-:Y:S01]  /*37c0*/  LOP3.LUT R15, R20, 0x64006400, RZ, 0xfc, !PT ;  /* 0x64006400140f7812 */ /* 0x000fe200078efcff */
[-C--:B------:R-:W-:Y:S01]  /*37d0*/  HFMA2 R22, R35, R32.reuse.H1_H1, -132, -132 ;  /* 0xd820d82023167431 */ /* 0x080fe20000060020 */
[----:B------:R-:W-:Y:S01]  /*37e0*/  LOP3.LUT R33, R33, 0x64006400, RZ, 0xfc, !PT ;  /* 0x6400640021217812 */ /* 0x000fe200078efcff */
[-C--:B------:R-:W-:Y:S01]  /*37f0*/  HFMA2 R6, R13, R32.reuse.H0_H0, -20, -20 ;  /* 0xcd00cd000d067431 */ /* 0x080fe20000040020 */
[----:B------:R-:W-:Y:S01]  /*3800*/  LOP3.LUT R16, R16, 0x64006400, RZ, 0xfc, !PT ;  /* 0x6400640010107812 */ /* 0x000fe200078efcff */
[-C--:B------:R-:W-:Y:S01]  /*3810*/  HFMA2 R8, R7, R32.reuse.H0_H0, -20, -20 ;  /* 0xcd00cd0007087431 */ /* 0x080fe20000040020 */
[----:B------:R-:W-:Y:S01]  /*3820*/  LOP3.LUT R18, R18, 0x64006400, RZ, 0xfc, !PT ;  /* 0x6400640012127812 */ /* 0x000fe200078efcff */
[----:B------:R-:W-:Y:S01]  /*3830*/  HFMA2 R32, R15, R32.H0_H0, -20, -20 ;  /* 0xcd00cd000f207431 */ /* 0x000fe20000040020 */
[----:B------:R-:W-:Y:S01]  /*3840*/  HFMA2.MMA R23, R22, R9, R23 ;  /* 0x0000000916177235 */ /* 0x000fe20000000017 */
[----:B------:R-:W-:Y:S01]  /*3850*/  HFMA2 R19, R14, R9, R19 ;  /* 0x000000090e137231 */ /* 0x000fe20000000013 */
[----:B------:R-:W-:Y:S01]  /*3860*/  HFMA2.MMA R5, R6, R10, R5 ;  /* 0x0000000a06057235 */ /* 0x000fe20000000005 */
[----:B------:R-:W-:Y:S01]  /*3870*/  HADD2 R6, R33, -1028, -1028 ;  /* 0xe404e40421067430 */ /* 0x000fe20000000000 */
[----:B------:R-:W-:Y:S01]  /*3880*/  LOP3.LUT R17, R17, 0x64006400, RZ, 0xfc, !PT ;  /* 0x6400640011117812 */ /* 0x000fe200078efcff */
[----:B------:R-:W-:-:S02]  /*3890*/  HADD2 R16, R16, -1028, -1028 ;  /* 0xe404e40410107430 */ /* 0x000fc40000000000 */
[----:B------:R-:W-:Y:S01]  /*38a0*/  HFMA2.MMA R19, R32, R10, R19 ;  /* 0x0000000a20137235 */ /* 0x000fe20000000013 */
[----:B------:R-:W-:Y:S02]  /*38b0*/  HADD2 R18, R18, -1028, -1028 ;  /* 0xe404e40412127430 */ /* 0x000fe40000000000 */
[-C--:B------:R-:W-:Y:S01]  /*38c0*/  HFMA2 R23, R8, R10.reuse, R23 ;  /* 0x0000000a08177231 */ /* 0x080fe20000000017 */
[-C--:B------:R-:W-:Y:S01]  /*38d0*/  HFMA2.MMA R5, R16, R11.reuse, R5 ;  /* 0x0000000b10057235 */ /* 0x080fe20000000005 */
[----:B------:R-:W-:Y:S02]  /*38e0*/  HFMA2 R4, R21, R10, R4 ;  /* 0x0000000a15047231 */ /* 0x000fe40000000004 */
[----:B------:R-:W-:Y:S01]  /*38f0*/  HADD2 R17, R17, -1028, -1028 ;  /* 0xe404e40411117430 */ /* 0x000fe20000000000 */
[----:B------:R-:W-:Y:S01]  /*3900*/  HFMA2.MMA R19, R6, R11, R19 ;  /* 0x0000000b06137235 */ /* 0x000fe20000000013 */
[-C--:B------:R-:W-:Y:S02]  /*3910*/  HFMA2 R23, R18, R11.reuse, R23 ;  /* 0x0000000b12177231 */ /* 0x080fe40000000017 */
[----:B------:R-:W-:-:S02]  /*3920*/  HFMA2 R4, R17, R11, R4 ;  /* 0x0000000b11047231 */ /* 0x000fc40000000004 */
[----:B------:R-:W-:Y:S02]  /*3930*/  HADD2 R23, R23.H0_H0, R23.H1_H1 ;  /* 0x3000001717177230 */ /* 0x000fe40000000800 */
[----:B------:R-:W-:Y:S02]  /*3940*/  HADD2 R4, R4.H0_H0, R4.H1_H1 ;  /* 0x3000000404047230 */ /* 0x000fe40000000800 */
[----:B------:R-:W-:Y:S02]  /*3950*/  HADD2 R5, R5.H0_H0, R5.H1_H1 ;  /* 0x3000000505057230 */ /* 0x000fe40000000800 */
[----:B------:R-:W-:-:S03]  /*3960*/  HADD2 R19, R19.H0_H0, R19.H1_H1 ;  /* 0x3000001313137230 */ /* 0x000fc60000000800 */
[----:B------:R-:W-:Y:S02]  /*3970*/  PRMT R4, R4, 0x5410, R5 ;  /* 0x0000541004047816 */ /* 0x000fe40000000005 */
[----:B------:R-:W-:-:S03]  /*3980*/  PRMT R23, R23, 0x5410, R19 ;  /* 0x0000541017177816 */ /* 0x000fc60000000013 */
[----:B------:R-:W-:-:S03]  /*3990*/  HFMA2 R26, R4, R0, R26 ;  /* 0x00000000041a7231 */ /* 0x000fc6000000001a */
[----:B------:R-:W-:-:S11]  /*39a0*/  HFMA2.MMA R25, R23, R27, R25 ;  /* 0x0000001b17197235 */ /* 0x000fd60000000019 */
.L_x_4848:
[----:B------:R-:W0:Y:S01]  /*39b0*/  LDC R14, c[0x0][0x240] ;  /* 0x00009000ff0e7b82 */ /* 0x000e220000000800 */
[----:B------:R-:W-:Y:S01]  /*39c0*/  ULEA UR9, UR5, 0x40, 0x6 ;  /* 0x0000004005097891 */ /* 0x000fe2000f8e303f */
[----:B------:R-:W-:Y:S01]  /*39d0*/  VIADD R29, R29, 0x20 ;  /* 0x000000201d1d7836 */ /* 0x000fe20000000000 */
[----:B------:R-:W-:Y:S01]  /*39e0*/  UIADD3 UR4, UR4, 0x40, URZ ;  /* 0x0000004004047890 */ /* 0x000fe2000fffe03f */
[----:B------:R-:W-:-:S03]  /*39f0*/  IMAD.WIDE R22, R28, 0x4, R30 ;  /* 0x000000041c167825 */ /* 0x000fc600078e021e */
[----:B------:R-:W-:Y:S02]  /*3a00*/  ISETP.LT.AND P2, PT, R29, UR8, PT ;  /* 0x000000081d007c0c */ /* 0x000fe4000bf41270 */
[----:B0-----:R-:W-:-:S04]  /*3a10*/  VIMNMX R14, R14, UR9, PT ;  /* 0x000000090e0e7c48 */ /* 0x001fc8000bfe0100 */
[----:B------:R-:W-:-:S13]  /*3a20*/  ISETP.GE.AND P0, PT, R29, R14, PT ;  /* 0x0000000e1d00720c */ /* 0x000fda0003f06270 */
[----:B------:R-:W-:Y:S05]  /*3a30*/  @!P0 BRA P2, `(.L_x_4849) ;  /* 0xffffffe800d08947 */ /* 0x000fea000103ffff */
.L_x_4847:
[----:B------:R-:W-:Y:S01]  /*3a40*/  ISETP.GE.AND P0, PT, R29, R14, PT ;  /* 0x0000000e1d00720c */ /* 0x000fe20003f06270 */
[----:B------:R-:W-:-:S03]  /*3a50*/  ULDC UR5, c[0x0][0x26c] ;  /* 0x00009b0000057ab9 */ /* 0x000fc60000000800 */
[----:B------:R-:W-:-:S13]  /*3a60*/  ISETP.GE.OR P0, PT, R29, UR5, P0 ;  /* 0x000000051d007c0c */ /* 0x000fda0008706670 */
[----:B------:R-:W-:Y:S05]  /*3a70*/  @P0 BRA `(.L_x_4850) ;  /* 0x0000000800b80947 */ /* 0x000fea0003800000 */
[----:B-----5:R-:W-:Y:S01]  /*3a80*/  SHF.R.S32.HI R5, RZ, 0x1f, R28 ;  /* 0x0000001fff057819 */ /* 0x020fe2000001141c */
[C---:B--2---:R-:W-:Y:S01]  /*3a90*/  IMAD.SHL.U32 R13, R28.reuse, 0x4, RZ ;  /* 0x000000041c0d7824 */ /* 0x044fe200078e00ff */
[----:B------:R-:W-:Y:S02]  /*3aa0*/  ULDC UR5, c[0x0][0x26c] ;  /* 0x00009b0000057ab9 */ /* 0x000fe40000000800 */
[----:B------:R-:W-:-:S07]  /*3ab0*/  SHF.L.U64.HI R28, R28, 0x2, R5 ;  /* 0x000000021c1c7819 */ /* 0x000fce0000010205 */
.L_x_4852:
        /* <DEDUP_REMOVED lines=8> */
[----:B------:R-:W-:-:S05]  /*3b40*/  VIADD R15, R29, 0x10 ;  /* 0x000000101d0f7836 */ /* 0x000fca0000000000 */
[C---:B------:R-:W-:Y:S02]  /*3b50*/  ISETP.GE.AND P2, PT, R15.reuse, UR5, PT ;  /* 0x000000050f007c0c */ /* 0x040fe4000bf46270 */
[----:B------:R-:W-:Y:S02]  /*3b60*/  ISETP.LT.AND P0, PT, R15, R14, PT ;  /* 0x0000000e0f00720c */ /* 0x000fe40003f01270 */
[----:B--2---:R-:W-:Y:S02]  /*3b70*/  @!P3 PRMT R0, R6, 0x7610, R0 ;  /* 0x000076100600b816 */ /* 0x004fe40000000000 */
[----:B------:R-:W-:Y:S01]  /*3b80*/  @!P3 PRMT R27, R7, 0x7610, R27 ;  /* 0x00007610071bb816 */ /* 0x000fe2000000001b */
[----:B---3--:R-:W-:Y:S01]  /*3b90*/  @!P3 IMAD.IADD R24, R4, 0x1, R29 ;  /* 0x000000010418b824 */ /* 0x008fe200078e021d */
[----:B------:R-:W-:Y:S02]  /*3ba0*/  @!P3 PRMT R0, R0, 0x7610, R6 ;  /* 0x000076100000b816 */ /* 0x000fe40000000006 */
[----:B------:R-:W-:Y:S01]  /*3bb0*/  @!P3 PRMT R27, R27, 0x7610, R7 ;  /* 0x000076101b1bb816 */ /* 0x000fe20000000007 */
[----:B------:R-:W-:Y:S06]  /*3bc0*/  @P1 BRA `(.L_x_4851) ;  /* 0x0000000800501947 */ /* 0x000fec0003800000 */
[----:B------:R-:W2:Y:S01]  /*3bd0*/  LDG.E.128.CONSTANT R8, desc[UR6][R22.64] ;  /* 0x0000000616087981 */ /* 0x000ea2000c1e9d00 */
[----:B------:R-:W-:Y:S02]  /*3be0*/  IMAD.MOV.U32 R20, RZ, RZ, 0x3400 ;  /* 0x00003400ff147424 */ /* 0x000fe400078e00ff */
[----:B------:R-:W-:Y:S01]  /*3bf0*/  IMAD.MOV.U32 R12, RZ, RZ, 0x2c00 ;  /* 0x00002c00ff0c7424 */ /* 0x000fe200078e00ff */
[----:B------:R-:W0:Y:S04]  /*3c00*/  LDS.128 R4, [UR4] ;  /* 0x00000004ff047984 */ /* 0x000e280008000c00 */
[----:B------:R-:W-:Y:S02]  /*3c10*/  PRMT R12, R12, 0x5410, R12 ;  /* 0x000054100c0c7816 */ /* 0x000fe4000000000c */
[----:B--2---:R-:W-:-:S02]  /*3c20*/  LOP3.LUT R21, R8, 0xc000c, RZ, 0xc0, !PT ;  /* 0x000c000c08157812 */ /* 0x004fc400078ec0ff */
        /* <DEDUP_REMOVED lines=8> */
[----:B------:R-:W-:Y:S01]  /*3cb0*/  SHF.R.U32.HI R16, RZ, 0x8, R11 ;  /* 0x00000008ff107819 */ /* 0x000fe2000001160b */
        /* <DEDUP_REMOVED lines=9> */
[----:B------:R-:W-:Y:S01]  /*3d50*/  IMAD.MOV.U32 R35, RZ, RZ, 0x2400 ;  /* 0x00002400ff237424 */ /* 0x000fe200078e00ff */
        /* <DEDUP_REMOVED lines=19> */
[----:B------:R-:W-:Y:S01]  /*3e90*/  PRMT R12, R35, 0x7610, R12 ;  /* 0x00007610230c7816 */ /* 0x000fe2000000000c */
[----:B------:R-:W-:-:S02]  /*3ea0*/  HADD2 R29, R29, -1026, -1026 ;  /* 0xe402e4021d1d7430 */ /* 0x000fc40000000000 */
[----:B------:R-:W-:Y:S01]  /*3eb0*/  HADD2 R33, R33, -1026, -1026 ;  /* 0xe402e40221217430 */ /* 0x000fe20000000000 */
[-C--:B0-----:R-:W-:Y:S01]  /*3ec0*/  HFMA2.MMA R21, R21, R4.reuse, RZ ;  /* 0x0000000415157235 */ /* 0x081fe200000000ff */
[-C--:B------:R-:W-:Y:S01]  /*3ed0*/  HFMA2 R35, R29, R4.reuse, RZ.H0_H0 ;  /* 0x000000041d237231 */ /* 0x080fe200000400ff */
[----:B------:R-:W-:Y:S01]  /*3ee0*/  HFMA2.MMA R37, R31, R4, RZ ;  /* 0x000000041f257235 */ /* 0x000fe200000000ff */
[----:B------:R-:W-:Y:S01]  /*3ef0*/  HFMA2 R4, R33, R4, RZ.H0_H0 ;  /* 0x0000000421047231 */ /* 0x000fe200000400ff */
[----:B------:R-:W-:Y:S01]  /*3f00*/  LOP3.LUT R33, R8, 0x300030, RZ, 0xc0, !PT ;  /* 0x0030003008217812 */ /* 0x000fe200078ec0ff */
[-C--:B------:R-:W-:Y:S01]  /*3f10*/  HFMA2 R35, R40, R5.reuse, R35 ;  /* 0x0000000528237231 */ /* 0x080fe20000000023 */
[----:B------:R-:W-:Y:S02]  /*3f20*/  LOP3.LUT R29, R9, 0xc000c0, RZ, 0xc0, !PT ;  /* 0x00c000c0091d7812 */ /* 0x000fe400078ec0ff */
[----:B------:R-:W-:Y:S01]  /*3f30*/  LOP3.LUT R39, R33, 0x64006400, RZ, 0xfc, !PT ;  /* 0x6400640021277812 */ /* 0x000fe200078efcff */
[-C--:B------:R-:W-:Y:S01]  /*3f40*/  HFMA2.MMA R21, R42, R5.reuse, R21 ;  /* 0x000000052a157235 */ /* 0x080fe20000000015 */
[C---:B------:R-:W-:Y:S01]  /*3f50*/  LOP3.LUT R31, R10.reuse, 0xc000c0, RZ, 0xc0, !PT ;  /* 0x00c000c00a1f7812 */ /* 0x040fe200078ec0ff */
[----:B------:R-:W-:Y:S01]  /*3f60*/  HFMA2.MMA R37, R38, R5, R37 ;  /* 0x0000000526257235 */ /* 0x000fe20000000025 */
[----:B------:R-:W-:Y:S01]  /*3f70*/  LOP3.LUT R38, R9, 0x300030, RZ, 0xc0, !PT ;  /* 0x0030003009267812 */ /* 0x000fe200078ec0ff */
[----:B------:R-:W-:Y:S01]  /*3f80*/  HFMA2 R5, R36, R5, R4 ;  /* 0x0000000524057231 */ /* 0x000fe20000000004 */
        /* <DEDUP_REMOVED lines=9> */
[-C--:B------:R-:W-:Y:S01]  /*4020*/  HFMA2.MMA R8, R4, R6.reuse, R21 ;  /* 0x0000000604087235 */ /* 0x080fe20000000015 */
[-C--:B------:R-:W-:Y:S01]  /*4030*/  HFMA2 R4, R11, R12.reuse.H1_H1, -66, -66 ;  /* 0xd420d4200b047431 */ /* 0x080fe2000006000c */
[----:B------:R-:W-:Y:S01]  /*4040*/  LOP3.LUT R40, R19, 0x30003, RZ, 0xc0, !PT ;  /* 0x0003000313287812 */ /* 0x000fe200078ec0ff */
[-C--:B------:R-:W-:Y:S01]  /*4050*/  HFMA2 R36, R41, R12.reuse.H1_H1, -66, -66 ;  /* 0xd420d42029247431 */ /* 0x080fe2000006000c */
[----:B------:R-:W-:Y:S01]  /*4060*/  LOP3.LUT R41, R29, 0x64006400, RZ, 0xfc, !PT ;  /* 0x640064001d297812 */ /* 0x000fe200078efcff */
[-C--:B------:R-:W-:Y:S01]  /*4070*/  HFMA2 R10, R39, R12.reuse.H1_H1, -66, -66 ;  /* 0xd420d420270a7431 */ /* 0x080fe2000006000c */
[----:B------:R-:W-:Y:S01]  /*4080*/  LOP3.LUT R29, R19, 0x300030, RZ, 0xc0, !PT ;  /* 0x00300030131d7812 */ /* 0x000fe200078ec0ff */
[----:B------:R-:W-:Y:S01]  /*4090*/  HFMA2 R9, R9, R12.H0_H0, -18, -18 ;  /* 0xcc80cc8009097431 */ /* 0x000fe2000004000c */
[-C--:B------:R-:W-:Y:S01]  /*40a0*/  HFMA2.MMA R21, R4, R6.reuse, R35 ;  /* 0x0000000604157235 */ /* 0x080fe20000000023 */
[----:B------:R-:W-:Y:S01]  /*40b0*/  HFMA2 R4, R10, R6, R37 ;  /* 0x000000060a047231 */ /* 0x000fe20000000025 */
[----:B------:R-:W-:Y:S01]  /*40c0*/  HFMA2.MMA R6, R36, R6, R5 ;  /* 0x0000000624067235 */ /* 0x000fe20000000005 */
[-C--:B------:R-:W-:Y:S01]  /*40d0*/  HFMA2 R5, R9, R7.reuse, R8 ;  /* 0x0000000709057231 */ /* 0x080fe20000000008 */
[----:B------:R-:W-:Y:S01]  /*40e0*/  LOP3.LUT R35, R33, 0x64006400, RZ, 0xfc, !PT ;  /* 0x6400640021237812 */ /* 0x000fe200078efcff */
[----:B------:R-:W0:Y:S01]  /*40f0*/  LDS.128 R8, [UR4+0x10] ;  /* 0x00001004ff087984 */ /* 0x000e220008000c00 */
[----:B------:R-:W-:Y:S01]  /*4100*/  LOP3.LUT R37, R31, 0x64006400, RZ, 0xfc, !PT ;  /* 0x640064001f257812 */ /* 0x000fe200078efcff */
[-C--:B------:R-:W-:Y:S01]  /*4110*/  HFMA2 R36, R41, R12.reuse.H0_H0, -18, -18 ;  /* 0xcc80cc8029247431 */ /* 0x080fe2000004000c */
[C---:B------:R-:W-:Y:S01]  /*4120*/  LOP3.LUT R31, R18.reuse, 0x300030, RZ, 0xc0, !PT ;  /* 0x00300030121f7812 */ /* 0x040fe200078ec0ff */
[-C--:B------:R-:W-:Y:S01]  /*4130*/  HFMA2 R35, R35, R12.reuse.H0_H0, -18, -18 ;  /* 0xcc80cc8023237431 */ /* 0x080fe2000004000c */
[----:B------:R-:W-:Y:S01]  /*4140*/  LOP3.LUT R38, R18, 0x30003, RZ, 0xc0, !PT ;  /* 0x0003000312267812 */ /* 0x000fe200078ec0ff */
[----:B------:R-:W-:Y:S01]  /*4150*/  HFMA2 R37, R37, R12.H0_H0, -18, -18 ;  /* 0xcc80cc8025257431 */ /* 0x000fe2000004000c */
[----:B------:R-:W-:Y:S01]  /*4160*/  LOP3.LUT R33, R17, 0x300030, RZ, 0xc0, !PT ;  /* 0x0030003011217812 */ /* 0x000fe200078ec0ff */
[-C--:B------:R-:W-:Y:S01]  /*4170*/  HFMA2.MMA R21, R36, R7.reuse, R21 ;  /* 0x0000000724157235 */ /* 0x080fe20000000015 */
[----:B------:R-:W-:Y:S01]  /*4180*/  LOP3.LUT R39, R16, 0x300030, RZ, 0xc0, !PT ;  /* 0x0030003010277812 */ /* 0x000fe200078ec0ff */
[----:B------:R-:W-:Y:S01]  /*4190*/  HFMA2.MMA R6, R35, R7, R6 ;  /* 0x0000000723067235 */ /* 0x000fe20000000006 */
[----:B------:R-:W-:Y:S01]  /*41a0*/  LOP3.LUT R35, R19, 0xc000c0, RZ, 0xc0, !PT ;  /* 0x00c000c013237812 */ /* 0x000fe200078ec0ff */
[----:B------:R-:W-:Y:S01]  /*41b0*/  HFMA2 R4, R37, R7, R4 ;  /* 0x0000000725047231 */ /* 0x000fe20000000004 */
[----:B------:R-:W-:-:S02]  /*41c0*/  LOP3.LUT R19, R18, 0xc000c0, RZ, 0xc0, !PT ;  /* 0x00c000c012137812 */ /* 0x000fc400078ec0ff */
[C---:B------:R-:W-:Y:S02]  /*41d0*/  LOP3.LUT R18, R17.reuse, 0xc000c0, RZ, 0xc0, !PT ;  /* 0x00c000c011127812 */ /* 0x040fe400078ec0ff */
[C---:B------:R-:W-:Y:S02]  /*41e0*/  LOP3.LUT R7, R16.reuse, 0xc000c0, RZ, 0xc0, !PT ;  /* 0x00c000c010077812 */ /* 0x040fe400078ec0ff */
[----:B------:R-:W-:Y:S02]  /*41f0*/  LOP3.LUT R36, R17, 0x30003, RZ, 0xc0, !PT ;  /* 0x0003000311247812 */ /* 0x000fe400078ec0ff */
[----:B------:R-:W-:Y:S02]  /*4200*/  LOP3.LUT R37, R16, 0x30003, RZ, 0xc0, !PT ;  /* 0x0003000310257812 */ /* 0x000fe400078ec0ff */
[----:B------:R-:W-:Y:S02]  /*4210*/  LOP3.LUT R16, R40, 0x64006400, RZ, 0xfc, !PT ;  /* 0x6400640028107812 */ /* 0x000fe400078efcff */
[----:B------:R-:W-:-:S02]  /*4220*/  LOP3.LUT R29, R29, 0x64006400, RZ, 0xfc, !PT ;  /* 0x640064001d1d7812 */ /* 0x000fc400078efcff */
        /* <DEDUP_REMOVED lines=15> */
[-C--:B------:R-:W-:Y:S01]  /*4320*/  HFMA2 R38, R19, R12.reuse.H0_H0, -18, -18 ;  /* 0xcc80cc8013267431 */ /* 0x080fe2000004000c */
[----:B------:R-:W-:Y:S01]  /*4330*/  LOP3.LUT R37, R37, 0x64006400, RZ, 0xfc, !PT ;  /* 0x6400640025257812 */ /* 0x000fe200078efcff */
[-C--:B------:R-:W-:Y:S02]  /*4340*/  HFMA2 R40, R41, R12.reuse.H0_H0, -18, -18 ;  /* 0xcc80cc8029287431 */ /* 0x080fe4000004000c */
[----:B------:R-:W-:Y:S02]  /*4350*/  HFMA2 R12, R7, R12.H0_H0, -18, -18 ;  /* 0xcc80cc80070c7431 */ /* 0x000fe4000004000c */
[----:B------:R-:W-:-:S02]  /*4360*/  HADD2 R7, R18, -1026, -1026 ;  /* 0xe402e40212077430 */ /* 0x000fc40000000000 */
[----:B------:R-:W-:Y:S01]  /*4370*/  HADD2 R42, R17, -1026, -1026 ;  /* 0xe402e402112a7430 */ /* 0x000fe20000000000 */
[-C--:B0-----:R-:W-:Y:S01]  /*4380*/  HFMA2.MMA R17, R16, R8.reuse, R5 ;  /* 0x0000000810117235 */ /* 0x081fe20000000005 */
[----:B------:R-:W-:Y:S02]  /*4390*/  HADD2 R37, R37, -1026, -1026 ;  /* 0xe402e40225257430 */ /* 0x000fe40000000000 */
[----:B------:R-:W-:Y:S01]  /*43a0*/  HFMA2.MMA R4, R7, R8, R4 ;  /* 0x0000000807047235 */ /* 0x000fe20000000004 */
[-C--:B------:R-:W-:Y:S02]  /*43b0*/  HFMA2 R16, R42, R8.reuse, R21 ;  /* 0x000000082a107231 */ /* 0x080fe40000000015 */
[----:B------:R-:W-:Y:S02]  /*43c0*/  HFMA2 R6, R37, R8, R6 ;  /* 0x0000000825067231 */ /* 0x000fe40000000006 */
[----:B------:R-:W-:Y:S01]  /*43d0*/  HFMA2.MMA R5, R34, R9, R17 ;  /* 0x0000000922057235 */ /* 0x000fe20000000011 */
[----:B------:R-:W-:-:S02]  /*43e0*/  HFMA2 R16, R32, R9, R16 ;  /* 0x0000000920107231 */ /* 0x000fc40000000010 */
[----:B------:R-:W-:Y:S01]  /*43f0*/  HFMA2.MMA R4, R30, R9, R4 ;  /* 0x000000091e047235 */ /* 0x000fe20000000004 */
[----:B------:R-:W-:Y:S02]  /*4400*/  HFMA2 R6, R20, R9, R6 ;  /* 0x0000000914067231 */ /* 0x000fe40000000006 */
[-C--:B------:R-:W-:Y:S02]  /*4410*/  HFMA2 R19, R31, R10.reuse, R16 ;  /* 0x0000000a1f137231 */ /* 0x080fe40000000010 */
[-C--:B------:R-:W-:Y:S01]  /*4420*/  HFMA2.MMA R18, R29, R10.reuse, R5 ;  /* 0x0000000a1d127235 */ /* 0x080fe20000000005 */
[----:B------:R-:W-:Y:S02]  /*4430*/  HFMA2 R6, R39, R10, R6 ;  /* 0x0000000a27067231 */ /* 0x000fe40000000006 */
[----:B------:R-:W-:Y:S01]  /*4440*/  HFMA2.MMA R20, R33, R10, R4 ;  /* 0x0000000a21147235 */ /* 0x000fe20000000004 */
[-C--:B------:R-:W-:Y:S02]  /*4450*/  HFMA2 R19, R38, R11.reuse, R19 ;  /* 0x0000000b26137231 */ /* 0x080fe40000000013 */
[----:B------:R-:W-:-:S02]  /*4460*/  HFMA2 R6, R12, R11, R6 ;  /* 0x0000000b0c067231 */ /* 0x000fc40000000006 */
[-C--:B------:R-:W-:Y:S01]  /*4470*/  HFMA2.MMA R18, R36, R11.reuse, R18 ;  /* 0x0000000b24127235 */ /* 0x080fe20000000012 */
[----:B------:R-:W-:Y:S02]  /*4480*/  HADD2 R9, R19.H0_H0, R19.H1_H1 ;  /* 0x3000001313097230 */ /* 0x000fe40000000800 */
[----:B------:R-:W-:Y:S01]  /*4490*/  HFMA2.MMA R20, R40, R11, R20 ;  /* 0x0000000b28147235 */ /* 0x000fe20000000014 */
[----:B------:R-:W-:-:S06]  /*44a0*/  HADD2 R10, R6.H0_H0, R6.H1_H1 ;  /* 0x30000006060a7230 */ /* 0x000fcc0000000800 */
[----:B------:R-:W-:-:S03]  /*44b0*/  HADD2 R18, R18.H0_H0, R18.H1_H1 ;  /* 0x3000001212127230 */ /* 0x000fc60000000800 */
[----:B------:R-:W-:Y:S02]  /*44c0*/  HADD2 R20, R20.H0_H0, R20.H1_H1 ;  /* 0x3000001414147230 */ /* 0x000fe40000000800 */
[----:B------:R-:W-:-:S03]  /*44d0*/  PRMT R18, R18, 0x5410, R9 ;  /* 0x0000541012127816 */ /* 0x000fc60000000009 */
[----:B------:R-:W-:-:S03]  /*44e0*/  PRMT R20, R20, 0x5410, R10 ;  /* 0x0000541014147816 */ /* 0x000fc6000000000a */
[----:B------:R-:W-:Y:S02]  /*44f0*/  HFMA2.MMA R26, R18, R0, R26 ;  /* 0x00000000121a7235 */ /* 0x000fe4000000001a */
[----:B------:R-:W-:-:S09]  /*4500*/  HFMA2 R25, R20, R27, R25 ;  /* 0x0000001b14197231 */ /* 0x000fd20000000019 */
.L_x_4851:
[----:B------:R-:W-:Y:S01]  /*4510*/  IADD3 R22, P3, R22, R13, RZ ;  /* 0x0000000d16167210 */ /* 0x000fe20007f7e0ff */
[----:B------:R-:W-:Y:S01]  /*4520*/  UIADD3 UR4, UR4, 0x20, URZ ;  /* 0x0000002004047890 */ /* 0x000fe2000fffe03f */
[----:B------:R-:W-:-:S03]  /*4530*/  IMAD.MOV.U32 R29, RZ, RZ, R15 ;  /* 0x000000ffff1d7224 */ /* 0x000fc600078e000f */
[----:B------:R-:W-:Y:S01]  /*4540*/  IMAD.X R23, R23, 0x1, R28, P3 ;  /* 0x0000000117177824 */ /* 0x000fe200018e061c */
[----:B------:R-:W-:Y:S07]  /*4550*/  @!P2 BRA P0, `(.L_x_4852) ;  /* 0xfffffff40058a947 */ /* 0x000fee000003ffff */
.L_x_4850:
[----:B------:R-:W-:Y:S05]  /*4560*/  @P1 EXIT ;  /* 0x000000000000194d */ /* 0x000fea0003800000 */
[----:B------:R-:W0:Y:S01]  /*4570*/  S2R R0, SR_CTAID.X ;  /* 0x0000000000007919 */ /* 0x000e220000002500 */
[----:B------:R-:W1:Y:S01]  /*4580*/  S2UR UR4, SR_CTAID.Y ;  /* 0x00000000000479c3 */ /* 0x000e620000002600 */
[----:B-----5:R-:W-:Y:S01]  /*4590*/  HMUL2 R9, R26, R2.H0_H0 ;  /* 0x200000021a097232 */ /* 0x020fe20000000000 */
[----:B------:R-:W0:Y:S06]  /*45a0*/  S2R R3, SR_TID.X ;  /* 0x0000000000037919 */ /* 0x000e2c0000002100 */
[----:B------:R-:W1:Y:S08]  /*45b0*/  LDC R7, c[0x0][0x23c] ;  /* 0x00008f00ff077b82 */ /* 0x000e700000000800 */
[----:B------:R-:W3:Y:S01]  /*45c0*/  LDC.64 R4, c[0x0][0x230] ;  /* 0x00008c00ff047b82 */ /* 0x000ee20000000a00 */
[----:B0-----:R-:W-:-:S04]  /*45d0*/  IMAD R0, R0, 0x40, R3 ;  /* 0x0000004000007824 */ /* 0x001fc800078e0203 */
[----:B------:R-:W-:-:S04]  /*45e0*/  IMAD.SHL.U32 R0, R0, 0x4, RZ ;  /* 0x0000000400007824 */ /* 0x000fc800078e00ff */
[----:B-1----:R-:W-:-:S04]  /*45f0*/  IMAD R3, R7, UR4, R0 ;  /* 0x0000000407037c24 */ /* 0x002fc8000f8e0200 */
[----:B---3--:R-:W-:-:S05]  /*4600*/  IMAD.WIDE R4, R3, 0x2, R4 ;  /* 0x0000000203047825 */ /* 0x008fca00078e0204 */
        /* <DEDUP_REMOVED lines=8> */
.L_x_4856:
[----:B------:R-:W0:Y:S02]  /*4690*/  LDS R6, [R2] ;  /* 0x0000000002067984 */ /* 0x000e240000000800 */
[----:B0-----:R-:W-:-:S06]  /*46a0*/  HADD2 R7, R6, R9 ;  /* 0x0000000906077230 */ /* 0x001fcc0000000000 */
[----:B------:R-:W0:Y:S02]  /*46b0*/  ATOMS.CAST.SPIN R7, [R2], R6, R7 ;  /* 0x000000060207738d */ /* 0x000e240001800007 */
[----:B0-----:R-:W-:-:S13]  /*46c0*/  ISETP.EQ.U32.AND P0, PT, R7, 0x1, PT ;  /* 0x000000010700780c */ /* 0x001fda0003f02070 */
[----:B------:R-:W-:Y:S05]  /*46d0*/  @!P0 BRA `(.L_x_4856) ;  /* 0xfffffffc00ec8947 */ /* 0x000fea000383ffff */
[----:B------:R-:W-:Y:S05]  /*46e0*/  BRA `(.L_x_4854) ;  /* 0x00000000000c7947 */ /* 0x000fea0003800000 */
.L_x_4855:
[----:B------:R-:W3:Y:S02]  /*46f0*/  LD.E R0, desc[UR6][R4.64] ;  /* 0x0000000604007980 */ /* 0x000ee4000c101900 */
[----:B---3--:R-:W-:-:S05]  /*4700*/  IMAD.IADD R3, R9, 0x1, R0 ;  /* 0x0000000109037824 */ /* 0x008fca00078e0200 */
[----:B------:R0:W-:Y:S02]  /*4710*/  ST.E desc[UR6][R4.64], R3 ;  /* 0x0000000304007985 */ /* 0x0001e4000c101906 */
.L_x_4854:
[----:B------:R-:W-:Y:S05]  /*4720*/  BSYNC B0 ;  /* 0x0000000000007941 */ /* 0x000fea0003800000 */
.L_x_4853:
[----:B------:R1:W-:Y:S02]  /*4730*/  ATOM.E.ADD.F16x2.RN.STRONG.GPU P0, RZ, desc[UR6][R4.64+0x4], R25 ;  /* 0x0000041904ff79a2 */ /* 0x0003e4000810e1c6 */
[----:B-1----:R-:W-:Y:S05]  /*4740*/  @P0 EXIT ;  /* 0x000000000000094d */ /* 0x002fea0003800000 */
[----:B------:R-:W1:Y:S02]  /*4750*/  QSPC.E.S P0, RZ, [R4+0x4] ;  /* 0x0000040004ff73aa */ /* 0x000e640000000500 */
[----:B-1----:R-:W-:Y:S05]  /*4760*/  @!P0 BRA `(.L_x_4857) ;  /* 0x0000000000208947 */ /* 0x002fea0003800000 */
[----:B------:R-:W-:-:S05]  /*4770*/  IMAD.MOV.U32 R2, RZ, RZ, R4 ;  /* 0x000000ffff027224 */ /* 0x000fca00078e0004 */
[----:B------:R-:W-:-:S07]  /*4780*/  MOV R2, R2 ;  /* 0x0000000200027202 */ /* 0x000fce0000000f00 */
.L_x_4858:
[----:B0-----:R-:W0:Y:S02]  /*4790*/  LDS R4, [R2+0x4] ;  /* 0x0000040002047984 */ /* 0x001e240000000800 */
[----:B0-----:R-:W-:-:S10]  /*47a0*/  HFMA2.MMA R5, R4, 1, 1, R25 ;  /* 0x3c003c0004057835 */ /* 0x001fd40000000019 */
[----:B------:R-:W0:Y:S02]  /*47b0*/  ATOMS.CAST.SPIN R5, [R2+0x4], R4, R5 ;  /* 0x000004040205738d */ /* 0x000e240001800005 */
[----:B0-----:R-:W-:-:S13]  /*47c0*/  ISETP.EQ.U32.AND P0, PT, R5, 0x1, PT ;  /* 0x000000010500780c */ /* 0x001fda0003f02070 */
[----:B------:R-:W-:Y:S05]  /*47d0*/  @!P0 BRA `(.L_x_4858) ;  /* 0xfffffffc00ec8947 */ /* 0x000fea000383ffff */
[----:B------:R-:W-:Y:S05]  /*47e0*/  EXIT ;  /* 0x000000000000794d */ /* 0x000fea0003800000 */
.L_x_4857:
[----:B------:R-:W0:Y:S02]  /*47f0*/  LD.E R0, desc[UR6][R4.64+0x4] ;  /* 0x0000040604007980 */ /* 0x000e24000c101900 */
[----:B0-----:R-:W-:-:S05]  /*4800*/  IMAD.IADD R3, R25, 0x1, R0 ;  /* 0x0000000119037824 */ /* 0x001fca00078e0200 */
[----:B------:R-:W-:Y:S01]  /*4810*/  ST.E desc[UR6][R4.64+0x4], R3 ;  /* 0x0000040304007985 */ /* 0x000fe2000c101906 */
[----:B------:R-:W-:Y:S05]  /*4820*/  EXIT ;  /* 0x000000000000794d */ /* 0x000fea0003800000 */
.L_x_4859:
        /* <DEDUP_REMOVED lines=13> */
.L_x_5259:


//--------------------- .text._Z23gemm_half_q_half_kernelILi1ELi128ELb1ELb1ELi64EEvPK6__halfPKjS4_S2_PS0_iiiiPKtS7_iiiiiibS2_i --------------------------
	.section	.text._Z23gemm_half_q_half_kernelILi1ELi128ELb1ELb1ELi64EEvPK6__halfPKjS4_S2_PS0_iiiiPKtS7_iiiiiibS2_i,"ax",@progbits
	.align	128
        .global         _Z23gemm_half_q_half_kernelILi1ELi128ELb1ELb1ELi64EEvPK6__halfPKjS4_S2_PS0_iiiiPKtS7_iiiiiibS2_i
        .type           _Z23gemm_half_q_half_kernelILi1ELi128ELb1ELb1ELi64EEvPK6__halfPKjS4_S2_PS0_iiiiPKtS7_iiiiiibS2_i,@function
        .size           _Z23gemm_half_q_half_kernelILi1ELi128ELb1ELb1ELi64EEvPK6__halfPKjS4_S2_PS0_iiiiPKtS7_iiiiiibS2_i,(.L_x_5260 - _Z23gemm_half_q_half_kernelILi1ELi128ELb1ELb1ELi64EEvPK6__halfPKjS4_S2_PS0_iiiiPKtS7_iiiiiibS2_i)
        .other          _Z23gemm_half_q_half_kernelILi1ELi128ELb1ELb1ELi64EEvPK6__halfPKjS4_S2_PS0_iiiiPKtS7_iiiiiibS2_i,@"STO_CUDA_ENTRY STV_DEFAULT"
_Z23gemm_half_q_half_kernelILi1ELi128ELb1ELb1ELi64EEvPK6__halfPKjS4_S2_PS0_iiiiPKtS7_iiiiiibS2_i:
.text._Z23gemm_half_q_half_kernelILi1ELi128ELb1ELb1ELi64EEvPK6__halfPKjS4_S2_PS0_iiiiPKtS7_iiiiiibS2_i:
        /* <DEDUP_REMOVED lines=48> */
.L_x_4861:
[----:B------:R-:W-:Y:S05]  /*0300*/  BSYNC B0 ;  /* 0x0000000000007941 */ /* 0x000fea0003800000 */
.L_x_4860:
[----:B------:R-:W-:Y:S01]  /*0310*/  ULDC UR4, c[0x0][0x23c] ;  /* 0x00008f0000047ab9 */ /* 0x000fe20000000800 */
[----:B------:R-:W-:Y:S01]  /*0320*/  SHF.L.U32 R17, R6, 0x2, RZ ;  /* 0x0000000206117819 */ /* 0x000fe200000006ff */
[----:B------:R-:W-:-:S05]  /*0330*/  IMAD.U32 R18, RZ, RZ, UR4 ;  /* 0x00000004ff127e24 */ /* 0x000fca000f8e00ff */
[----:B------:R-:W-:-:S13]  /*0340*/  ISETP.GE.AND P0, PT, R17, R18, PT ;  /* 0x000000121100720c */ /* 0x000fda0003f06270 */
[----:B------:R-:W-:Y:S05]  /*0350*/  @P0 EXIT ;  /* 0x000000000000094d */ /* 0x000fea0003800000 */
[----:B0-----:R-:W0:Y:S08]  /*0360*/  LDC.U8 R3, c[0x0][0x270] ;  /* 0x00009c00ff037b82 */ /* 0x001e300000000000 */
[----:B------:R-:W1:Y:S08]  /*0370*/  LDC.64 R10, c[0x0][0x248] ;  /* 0x00009200ff0a7b82 */ /* 0x000e700000000a00 */
[----:B------:R-:W2:Y:S01]  /*0380*/  LDC R19, c[0x0][0x25c] ;  /* 0x00009700ff137b82 */ /* 0x000ea20000000800 */
[----:B0-----:R-:W-:-:S04]  /*0390*/  PRMT R3, R3, 0x8880, RZ ;  /* 0x0000888003037816 */ /* 0x001fc800000000ff */
[----:B------:R-:W-:-:S03]  /*03a0*/  ISETP.NE.AND P0, PT, R3, RZ, PT ;  /* 0x000000ff0300720c */ /* 0x000fc60003f05270 */
[----:B------:R-:W0:Y:S01]  /*03b0*/  LDC R3, c[0x0][0x264] ;  /* 0x00009900ff037b82 */ /* 0x000e220000000800 */
[----:B------:R-:W-:-:S04]  /*03c0*/  ISETP.NE.OR P0, PT, R4, RZ, !P0 ;  /* 0x000000ff0400720c */ /* 0x000fc80004705670 */
[----:B------:R-:W-:Y:S02]  /*03d0*/  ISETP.LE.OR P2, PT, R15, UR8, P0 ;  /* 0x000000080f007c0c */ /* 0x000fe40008743670 */
[----:B------:R-:W-:Y:S02]  /*03e0*/  ISETP.GE.AND P0, PT, R2, R7, PT ;  /* 0x000000070200720c */ /* 0x000fe40003f06270 */
[----:B------:R-:W-:-:S05]  /*03f0*/  SHF.L.U32 R15, R4, 0x7, RZ ;  /* 0x00000007040f7819 */ /* 0x000fca00000006ff */
[----:B-1----:R-:W-:-:S04]  /*0400*/  IMAD.WIDE R14, R15, 0x2, R10 ;  /* 0x000000020f0e7825 */ /* 0x002fc800078e020a */
[----:B------:R-:W1:Y:S01]  /*0410*/  @!P2 LDC.64 R8, c[0x0][0x230] ;  /* 0x00008c00ff08ab82 */ /* 0x000e620000000a00 */
[----:B------:R-:W-:-:S04]  /*0420*/  @!P2 IMAD R5, R18, UR8, R17 ;  /* 0x000000081205ac24 */ /* 0x000fc8000f8e0211 */
[----:B-1----:R-:W-:-:S05]  /*0430*/  @!P2 IMAD.WIDE R8, R5, 0x2, R8 ;  /* 0x000000020508a825 */ /* 0x002fca00078e0208 */
[----:B------:R1:W-:Y:S01]  /*0440*/  @!P2 STG.E.64 desc[UR6][R8.64], RZ ;  /* 0x000000ff0800a986 */ /* 0x0003e2000c101b06 */
[----:B------:R-:W-:Y:S06]  /*0450*/  BAR.SYNC.DEFER_BLOCKING 0x0 ;  /* 0x0000000000007b1d */ /* 0x000fec0000010000 */
[----:B0-2---:R-:W-:Y:S05]  /*0460*/  @P0 BRA `(.L_x_4862) ;  /* 0x0000000000d00947 */ /* 0x005fea0003800000 */
[----:B------:R0:W5:Y:S01]  /*0470*/  LDG.E.U16.CONSTANT R6, desc[UR6][R14.64] ;  /* 0x000000060e067981 */ /* 0x000162000c1e9500 */
[----:B-1----:R-:W1:Y:S01]  /*0480*/  LDC.64 R8, c[0x0][0x220] ;  /* 0x00008800ff087b82 */ /* 0x002e620000000a00 */
[----:B------:R-:W-:Y:S01]  /*0490*/  SHF.R.S32.HI R12, RZ, 0x1f, R17 ;  /* 0x0000001fff0c7819 */ /* 0x000fe20000011411 */
[----:B------:R-:W-:Y:S01]  /*04a0*/  IMAD.SHL.U32 R23, R17, 0x4, RZ ;  /* 0x0000000411177824 */ /* 0x000fe200078e00ff */
[----:B------:R-:W-:Y:S01]  /*04b0*/  HFMA2.MMA R16, -RZ, RZ, 0, 0 ;  /* 0x00000000ff107435 */ /* 0x000fe200000001ff */
[----:B------:R-:W-:Y:S01]  /*04c0*/  IMAD.MOV.U32 R22, RZ, RZ, R2 ;  /* 0x000000ffff167224 */ /* 0x000fe200078e0002 */
[----:B------:R-:W-:Y:S02]  /*04d0*/  LEA.HI R12, R12, R17, RZ, 0x3 ;  /* 0x000000110c0c7211 */ /* 0x000fe400078f18ff */
[----:B------:R-:W-:Y:S01]  /*04e0*/  LOP3.LUT R23, R23, 0x10, RZ, 0xc0, !PT ;  /* 0x0000001017177812 */ /* 0x000fe200078ec0ff */
[----:B------:R-:W2:Y:S01]  /*04f0*/  LDC.64 R4, c[0x0][0x228] ;  /* 0x00008a00ff047b82 */ /* 0x000ea20000000a00 */
[----:B0-----:R-:W-:-:S07]  /*0500*/  SHF.R.S32.HI R26, RZ, 0x3, R12 ;  /* 0x00000003ff1a7819 */ /* 0x001fce000001140c */
.L_x_4863:
        /* <DEDUP_REMOVED lines=9> */
[----:B------:R-:W2:Y:S01]  /*05a0*/  LDG.E.U16.CONSTANT R24, desc[UR6][R24.64] ;  /* 0x0000000618187981 */ /* 0x000ea2000c1e9500 */
[----:B------:R-:W-:-:S05]  /*05b0*/  IMAD.WIDE R12, R13, 0x2, R10 ;  /* 0x000000020d0c7825 */ /* 0x000fca00078e020a */
        /* <DEDUP_REMOVED lines=13> */
[----:B------:R-:W-:Y:S01]  /*0690*/  IADD3 R28, R28, 0x1, RZ ;  /* 0x000000011c1c7810 */ /* 0x000fe20007ffe0ff */
[----:B------:R-:W-:Y:S01]  /*06a0*/  I2F.F16 R29, R29 ;  /* 0x0000001d001d7306 */ /* 0x000fe20000200c00 */
[----:B----4-:R-:W-:Y:S01]  /*06b0*/  IADD3 R22, R27, R22, RZ ;  /* 0x000000161b167210 */ /* 0x010fe20007ffe0ff */
[----:B------:R-:W-:Y:S02]  /*06c0*/  IMAD R30, R30, R30, RZ ;  /* 0x0000001e1e1e7224 */ /* 0x000fe400078e02ff */
[----:B------:R-:W-:Y:S01]  /*06d0*/  IMAD R21, R20, R20, RZ ;  /* 0x0000001414157224 */ /* 0x000fe200078e02ff */
[----:B------:R-:W-:Y:S01]  /*06e0*/  ISETP.GE.AND P2, PT, R22, R7, PT ;  /* 0x000000071600720c */ /* 0x000fe20003f46270 */
[----:B------:R-:W-:-:S02]  /*06f0*/  IMAD R28, R28, R28, RZ ;  /* 0x0000001c1c1c7224 */ /* 0x000fc400078e02ff */
[----:B------:R-:W0:Y:S01]  /*0700*/  I2F.F16 R30, R30 ;  /* 0x0000001e001e7306 */ /* 0x000e220000200c00 */
[C---:B------:R-:W-:Y:S02]  /*0710*/  IMAD R20, R16.reuse, 0x8, R1 ;  /* 0x0000000810147824 */ /* 0x040fe400078e0201 */
[----:B------:R-:W-:-:S05]  /*0720*/  VIADD R16, R16, 0x1 ;  /* 0x0000000110107836 */ /* 0x000fca0000000000 */
        /* <DEDUP_REMOVED lines=8> */
.L_x_4862:
[----:B------:R-:W-:Y:S01]  /*07b0*/  ULDC UR4, c[0x0][0x258] ;  /* 0x0000960000047ab9 */ /* 0x000fe20000000800 */
[C---:B------:R-:W-:Y:S02]  /*07c0*/  ISETP.GT.AND P3, PT, R2.reuse, R19, PT ;  /* 0x000000130200720c */ /* 0x040fe40003f64270 */
[----:B------:R-:W-:Y:S02]  /*07d0*/  CS2R R4, SRZ ;  /* 0x0000000000047805 */ /* 0x000fe4000001ff00 */
[----:B------:R-:W-:-:S13]  /*07e0*/  ISETP.GT.AND P2, PT, R2, UR4, PT ;  /* 0x0000000402007c0c */ /* 0x000fda000bf44270 */
[----:B------:R-:W-:Y:S05]  /*07f0*/  @!P2 BRA `(.L_x_4864) ;  /* 0x00000000001ca947 */ /* 0x000fea0003800000 */
[----:B------:R-:W2:Y:S02]  /*0800*/  LDC R5, c[0x0][0x25c] ;  /* 0x00009700ff057b82 */ /* 0x000ea40000000800 */
[----:B--2---:R-:W-:-:S04]  /*0810*/  VIMNMX R5, R2, R5, PT ;  /* 0x0000000502057248 */ /* 0x004fc80003fe0100 */
[----:B------:R-:W-:-:S04]  /*0820*/  IADD3 R5, R5, -UR4, RZ ;  /* 0x8000000405057c10 */ /* 0x000fc8000fffe0ff */
[----:B------:R-:W-:-:S04]  /*0830*/  SHF.R.S32.HI R6, RZ, 0x1f, R5 ;  /* 0x0000001fff067819 */ /* 0x000fc80000011405 */
[----:B------:R-:W-:-:S04]  /*0840*/  LEA.HI R6, R6, R5, RZ, 0x5 ;  /* 0x0000000506067211 */ /* 0x000fc800078f28ff */
[----:B------:R-:W-:-:S05]  /*0850*/  SHF.R.S32.HI R6, RZ, 0x5, R6 ;  /* 0x00000005ff067819 */ /* 0x000fca0000011406 */
[----:B------:R-:W-:-:S07]  /*0860*/  IMAD R5, R6, 0x6, RZ ;  /* 0x0000000606057824 */ /* 0x000fce00078e02ff */
.L_x_4864:
[----:B------:R-:W-:Y:S05]  /*0870*/  @!P3 BRA `(.L_x_4865) ;  /* 0x00000000001cb947 */ /* 0x000fea0003800000 */
[----:B-1----:R-:W1:Y:S02]  /*0880*/  LDC R9, c[0x0][0x260] ;  /* 0x00009800ff097b82 */ /* 0x002e640000000800 */
[----:B-1----:R-:W-:-:S05]  /*0890*/  VIMNMX R4, R2, R9, PT ;  /* 0x0000000902047248 */ /* 0x002fca0003fe0100 */
[----:B------:R-:W-:-:S05]  /*08a0*/  IMAD.IADD R4, R4, 0x1, -R19 ;  /* 0x0000000104047824 */ /* 0x000fca00078e0a13 */
[----:B------:R-:W-:-:S04]  /*08b0*/  SHF.R.S32.HI R9, RZ, 0x1f, R4 ;  /* 0x0000001fff097819 */ /* 0x000fc80000011404 */
[----:B------:R-:W-:-:S04]  /*08c0*/  LEA.HI R9, R9, R4, RZ, 0x5 ;  /* 0x0000000409097211 */ /* 0x000fc800078f28ff */
[----:B------:R-:W-:-:S05]  /*08d0*/  SHF.R.S32.HI R9, RZ, 0x5, R9 ;  /* 0x00000005ff097819 */ /* 0x000fca0000011409 */
[----:B------:R-:W-:-:S07]  /*08e0*/  IMAD R4, R9, 0x5, RZ ;  /* 0x0000000509047824 */ /* 0x000fce00078e02ff */
.L_x_4865:
[----:B------:R-:W-:Y:S01]  /*08f0*/  ULDC UR5, c[0x0][0x260] ;  /* 0x0000980000057ab9 */ /* 0x000fe20000000800 */
[C---:B------:R-:W-:Y:S02]  /*0900*/  ISETP.GT.AND P3, PT, R2.reuse, R3, PT ;  /* 0x000000030200720c */ /* 0x040fe40003f64270 */
[----:B-1----:R-:W-:Y:S02]  /*0910*/  CS2R R8, SRZ ;  /* 0x0000000000087805 */ /* 0x002fe4000001ff00 */
[----:B------:R-:W-:-:S13]  /*0920*/  ISETP.GT.AND P2, PT, R2, UR5, PT ;  /* 0x0000000502007c0c */ /* 0x000fda000bf44270 */
[----:B------:R-:W-:Y:S05]  /*0930*/  @!P2 BRA `(.L_x_4866) ;  /* 0x00000000001ca947 */ /* 0x000fea0003800000 */
[----:B------:R-:W1:Y:S02]  /*0940*/  LDC R9, c[0x0][0x264] ;  /* 0x00009900ff097b82 */ /* 0x000e640000000800 */
[----:B-1----:R-:W-:-:S04]  /*0950*/  VIMNMX R6, R2, R9, PT ;  /* 0x0000000902067248 */ /* 0x002fc80003fe0100 */
[----:B------:R-:W-:-:S04]  /*0960*/  IADD3 R6, R6, -UR5, RZ ;  /* 0x8000000506067c10 */ /* 0x000fc8000fffe0ff */
[----:B------:R-:W-:-:S04]  /*0970*/  SHF.R.S32.HI R9, RZ, 0x1f, R6 ;  /* 0x0000001fff097819 */ /* 0x000fc80000011406 */
[----:B------:R-:W-:-:S04]  /*0980*/  LEA.HI R9, R9, R6, RZ, 0x5 ;  /* 0x0000000609097211 */ /* 0x000fc800078f28ff */
[----:B------:R-:W-:-:S05]  /*0990*/  SHF.R.S32.HI R9, RZ, 0x5, R9 ;  /* 0x00000005ff097819 */ /* 0x000fca0000011409 */
[----:B------:R-:W-:-:S07]  /*09a0*/  IMAD.SHL.U32 R9, R9, 0x4, RZ ;  /* 0x0000000409097824 */ /* 0x000fce00078e00ff */
.L_x_4866:
[----:B------:R-:W-:Y:S05]  /*09b0*/  @!P3 BRA `(.L_x_4867) ;  /* 0x00000000001cb947 */ /* 0x000fea0003800000 */
[----:B------:R-:W1:Y:S02]  /*09c0*/  LDC R11, c[0x0][0x268] ;  /* 0x00009a00ff0b7b82 */ /* 0x000e640000000800 */
[----:B-1----:R-:W-:-:S04]  /*09d0*/  VIMNMX R6, R2, R11, PT ;  /* 0x0000000b02067248 */ /* 0x002fc80003fe0100 */
[----:B------:R-:W-:-:S04]  /*09e0*/  IADD3 R6, R6, -R3, RZ ;  /* 0x8000000306067210 */ /* 0x000fc80007ffe0ff */
[----:B------:R-:W-:-:S04]  /*09f0*/  SHF.R.S32.HI R3, RZ, 0x1f, R6 ;  /* 0x0000001fff037819 */ /* 0x000fc80000011406 */
[----:B------:R-:W-:-:S04]  /*0a00*/  LEA.HI R3, R3, R6, RZ, 0x5 ;  /* 0x0000000603037211 */ /* 0x000fc800078f28ff */
[----:B------:R-:W-:-:S05]  /*0a10*/  SHF.R.S32.HI R3, RZ, 0x5, R3 ;  /* 0x00000005ff037819 */ /* 0x000fca0000011403 */
[----:B------:R-:W-:-:S07]  /*0a20*/  IMAD R8, R3, 0x3, RZ ;  /* 0x0000000303087824 */ /* 0x000fce00078e02ff */
.L_x_4867:
[----:B------:R-:W-:Y:S01]  /*0a30*/  ULDC UR5, c[0x0][0x268] ;  /* 0x00009a0000057ab9 */ /* 0x000fe20000000800 */
[----:B------:R-:W-:Y:S01]  /*0a40*/  IMAD.MOV.U32 R3, RZ, RZ, RZ ;  /* 0x000000ffff037224 */ /* 0x000fe200078e00ff */
        /* <DEDUP_REMOVED lines=9> */
.L_x_4868:
[C---:B------:R-:W-:Y:S02]  /*0ae0*/  VIMNMX R6, R2.reuse, UR4, PT ;  /* 0x0000000402067c48 */ /* 0x040fe4000bfe0100 */
[----:B------:R-:W-:Y:S02]  /*0af0*/  ISETP.GE.OR P0, PT, R2, UR4, P0 ;  /* 0x0000000402007c0c */ /* 0x000fe40008706670 */
[----:B------:R-:W-:-:S04]  /*0b00*/  SHF.R.S32.HI R11, RZ, 0x1f, R6 ;  /* 0x0000001fff0b7819 */ /* 0x000fc80000011406 */
[----:B------:R-:W-:-:S04]  /*0b10*/  LEA.HI R11, R11, R6, RZ, 0x5 ;  /* 0x000000060b0b7211 */ /* 0x000fc800078f28ff */
[----:B------:R-:W-:-:S05]  /*0b20*/  SHF.R.S32.HI R6, RZ, 0x5, R11 ;  /* 0x00000005ff067819 */ /* 0x000fca000001140b */
[----:B------:R-:W-:Y:S01]  /*0b30*/  IMAD R5, R6, 0x8, R5 ;  /* 0x0000000806057824 */ /* 0x000fe200078e0205 */
[----:B------:R-:W-:-:S04]  /*0b40*/  PRMT R6, RZ, 0x5410, RZ ;  /* 0x00005410ff067816 */ /* 0x000fc800000000ff */
[----:B------:R-:W-:-:S04]  /*0b50*/  IADD3 R4, R9, R5, R4 ;  /* 0x0000000509047210 */ /* 0x000fc80007ffe004 */
[----:B------:R-:W-:Y:S02]  /*0b60*/  IADD3 R9, R3, R4, R8 ;  /* 0x0000000403097210 */ /* 0x000fe40007ffe008 */
[----:B------:R-:W-:Y:S01]  /*0b70*/  PRMT R3, RZ, 0x5410, RZ ;  /* 0x00005410ff037816 */ /* 0x000fe200000000ff */
[----:B------:R-:W-:Y:S06]  /*0b80*/  @P0 BRA `(.L_x_4869) ;  /* 0x0000003400340947 */ /* 0x000fec0003800000 */
[----:B0-----:R-:W2:Y:S04]  /*0b90*/  LDL.64 R12, [R1] ;  /* 0x00000000010c7983 */ /* 0x001ea80000100a00 */
        /* <DEDUP_REMOVED lines=9> */
[----:B------:R-:W-:Y:S02]  /*0c30*/  IADD3 R3, P3, R17, R3, RZ ;  /* 0x0000000311037210 */ /* 0x000fe40007f7e0ff */
[----:B------:R-:W-:Y:S02]  /*0c40*/  IADD3.X R11, R9, R6, R4, P0, P2 ;  /* 0x00000006090b7210 */ /* 0x000fe400007e4404 */
[----:B------:R-:W-:Y:S02]  /*0c50*/  LEA R34, P0, R18, UR8, 0x2 ;  /* 0x0000000812227c11 */ /* 0x000fe4000f8010ff */
[----:B------:R-:W-:Y:S02]  /*0c60*/  IADD3.X R4, R4, R9, RZ, P3, !PT ;  /* 0x0000000904047210 */ /* 0x000fe40001ffe4ff */
[----:B------:R-:W-:-:S02]  /*0c70*/  LEA R22, P2, R3, UR8, 0x2 ;  /* 0x0000000803167c11 */ /* 0x000fc4000f8410ff */
[----:B------:R-:W-:Y:S02]  /*0c80*/  LEA.HI.X R35, R18, UR9, R11, 0x2, P0 ;  /* 0x0000000912237c11 */ /* 0x000fe400080f140b */
[----:B------:R-:W-:Y:S02]  /*0c90*/  LEA.HI.X R11, R3, UR9, R4, 0x2, P2 ;  /* 0x00000009030b7c11 */ /* 0x000fe400090f1404 */
[----:B------:R-:W-:Y:S01]  /*0ca0*/  MOV R4, RZ ;  /* 0x000000ff00047202 */ /* 0x000fe20000000f00 */
[----:B0-----:R-:W-:Y:S01]  /*0cb0*/  ULEA UR4, UR5, UR4, 0x18 ;  /* 0x0000000405047291 */ /* 0x001fe2000f8ec03f */
[----:B------:R-:W-:Y:S02]  /*0cc0*/  PRMT R3, RZ, 0x5410, RZ ;  /* 0x00005410ff037816 */ /* 0x000fe400000000ff */
[----:B------:R-:W-:Y:S01]  /*0cd0*/  PRMT R6, RZ, 0x5410, RZ ;  /* 0x00005410ff067816 */ /* 0x000fe200000000ff */
[----:B------:R-:W-:Y:S01]  /*0ce0*/  ULDC UR5, c[0x0][0x258] ;  /* 0x0000960000057ab9 */ /* 0x000fe20000000800 */
[----:B--2---:R-:W-:-:S02]  /*0cf0*/  PRMT R17, R12, 0x5432, R12 ;  /* 0x000054320c117816 */ /* 0x004fc4000000000c */
[----:B------:R-:W-:Y:S01]  /*0d00*/  PRMT R16, R13, 0x5432, R13 ;  /* 0x000054320d107816 */ /* 0x000fe2000000000d */
[----:B---3--:R-:W-:-:S07]  /*0d10*/  IMAD.IADD R5, R2, 0x1, R5 ;  /* 0x0000000102057824 */ /* 0x008fce00078e0205 */
.L_x_4874:
[----:B------:R-:W-:Y:S01]  /*0d20*/  ISETP.NE.AND P0, PT, R2, R5, PT ;  /* 0x000000050200720c */ /* 0x000fe20003f05270 */
[----:B------:R-:W2:-:S12]  /*0d30*/  LDG.E.128.CONSTANT R12, desc[UR6][R34.64] ;  /* 0x00000006220c7981 */ /* 0x000e98000c1e9d00 */
[----:B0-----:R-:W0:Y:S01]  /*0d40*/  @!P0 LDC.64 R20, c[0x0][0x248] ;  /* 0x00009200ff148b82 */ /* 0x001e220000000a00 */
[----:B------:R-:W-:Y:S02]  /*0d50*/  @!P0 SHF.L.U32 R9, R2, 0x1, RZ ;  /* 0x0000000102098819 */ /* 0x000fe400000006ff */
[----:B------:R-:W-:-:S05]  /*0d60*/  @!P0 IADD3 R4, R4, 0x1, RZ ;  /* 0x0000000104048810 */ /* 0x000fca0007ffe0ff */
[----:B------:R-:W-:-:S06]  /*0d70*/  @!P0 IMAD R18, R4, 0x8, R1 ;  /* 0x0000000804128824 */ /* 0x000fcc00078e0201 */
[----:B------:R-:W3:Y:S01]  /*0d80*/  @!P0 LDL.64 R18, [R18] ;  /* 0x0000000012128983 */ /* 0x000ee20000100a00 */
[----:B0-----:R-:W-:-:S05]  /*0d90*/  @!P0 IMAD.WIDE R20, R9, 0x2, R20 ;  /* 0x0000000209148825 */ /* 0x001fca00078e0214 */
[----:B------:R0:W4:Y:S02]  /*0da0*/  @!P0 LDG.E.U16.CONSTANT R23, desc[UR6][R20.64+0x2] ;  /* 0x0000020614178981 */ /* 0x000124000c1e9500 */
[----:B0-----:R-:W-:Y:S02]  /*0db0*/  MOV R20, R22 ;  /* 0x0000001600147202 */ /* 0x001fe40000000f00 */
[----:B------:R-:W-:-:S05]  /*0dc0*/  MOV R21, R11 ;  /* 0x0000000b00157202 */ /* 0x000fca0000000f00 */
[----:B------:R-:W5:Y:S01]  /*0dd0*/  LDG.E.128.CONSTANT R8, desc[UR6][R20.64] ;  /* 0x0000000614087981 */ /* 0x000f62000c1e9d00 */
[----:B------:R-:W-:-:S04]  /*0de0*/  PRMT R22, R0, 0x9910, RZ ;  /* 0x0000991000167816 */ /* 0x000fc800000000ff */
[----:B------:R-:W-:Y:S02]  /*0df0*/  ISETP.EQ.OR P2, PT, R22, RZ, P1 ;  /* 0x000000ff1600720c */ /* 0x000fe40000f42670 */
[----:B--2---:R-:W-:Y:S02]  /*0e00*/  LEA.HI R28, R13, 0xffffff80, RZ, 0x8 ;  /* 0xffffff800d1c7811 */ /* 0x004fe400078f40ff */
[----:B------:R-:W-:Y:S02]  /*0e10*/  LEA.HI R24, R14, 0xffffff80, RZ, 0x8 ;  /* 0xffffff800e187811 */ /* 0x000fe400078f40ff */
[----:B------:R-:W-:Y:S02]  /*0e20*/  LEA.HI R27, R15, 0xffffff80, RZ, 0x8 ;  /* 0xffffff800f1b7811 */ /* 0x000fe400078f40ff */
[----:B---3--:R-:W-:Y:S02]  /*0e30*/  @!P0 PRMT R17, R17, 0x5410, R18 ;  /* 0x0000541011118816 */ /* 0x008fe40000000012 */
[----:B------:R-:W-:-:S02]  /*0e40*/  @!P0 PRMT R16, R16, 0x5410, R19 ;  /* 0x0000541010108816 */ /* 0x000fc40000000013 */
[----:B------:R-:W-:Y:S02]  /*0e50*/  @!P0 PRMT R17, R18, 0x7632, R17 ;  /* 0x0000763212118816 */ /* 0x000fe40000000011 */
[----:B------:R-:W-:Y:S01]  /*0e60*/  @!P0 PRMT R16, R19, 0x7632, R16 ;  /* 0x0000763213108816 */ /* 0x000fe20000000010 */
[----:B----4-:R-:W-:Y:S01]  /*0e70*/  @!P0 IMAD.IADD R5, R23, 0x1, R2 ;  /* 0x0000000117058824 */ /* 0x010fe200078e0202 */
[----:B------:R-:W-:Y:S02]  /*0e80*/  LEA.HI R23, R12, 0xffffff80, RZ, 0x8 ;  /* 0xffffff800c177811 */ /* 0x000fe400078f40ff */
[----:B-----5:R-:W-:Y:S02]  /*0e90*/  LEA.HI R31, R8, 0xffffff80, RZ, 0x8 ;  /* 0xffffff80081f7811 */ /* 0x020fe400078f40ff */
[----:B------:R-:W-:Y:S02]  /*0ea0*/  LEA.HI R32, R9, 0xffffff80, RZ, 0x8 ;  /* 0xffffff8009207811 */ /* 0x000fe400078f40ff */
[----:B------:R-:W-:-:S02]  /*0eb0*/  LEA.HI R26, R10, 0xffffff80, RZ, 0x8 ;  /* 0xffffff800a1a7811 */ /* 0x000fc400078f40ff */
[----:B------:R-:W-:Y:S01]  /*0ec0*/  LEA.HI R25, R11, 0xffffff80, RZ, 0x8 ;  /* 0xffffff800b197811 */ /* 0x000fe200078f40ff */
[----:B------:R-:W-:Y:S06]  /*0ed0*/  @P2 BRA `(.L_x_4870) ;  /* 0x0000000800e82947 */ /* 0x000fec0003800000 */
[----:B------:R-:W0:Y:S01]  /*0ee0*/  LDS.64 R18, [UR4] ;  /* 0x00000004ff127984 */ /* 0x000e220008000a00 */
[----:B------:R-:W-:Y:S01]  /*0ef0*/  LOP3.LUT R22, R9, 0xff, RZ, 0xc0, !PT ;  /* 0x000000ff09167812 */ /* 0x000fe200078ec0ff */
[----:B------:R-:W-:Y:S03]  /*0f00*/  I2F.F16 R31, R31 ;  /* 0x0000001f001f7306 */ /* 0x000fe60000200c00 */
[----:B------:R-:W-:Y:S02]  /*0f10*/  IADD3 R36, R22, -0x80, RZ ;  /* 0xffffff8016247810 */ /* 0x000fe40007ffe0ff */
[--C-:B------:R-:W-:Y:S02]  /*0f20*/  SHF.R.U32.HI R22, RZ, 0x8, R9.reuse ;  /* 0x00000008ff167819 */ /* 0x100fe40000011609 */
[----:B------:R-:W-:Y:S01]  /*0f30*/  SHF.R.U32.HI R9, RZ, 0x10, R9 ;  /* 0x00000010ff097819 */ /* 0x000fe20000011609 */
[----:B------:R-:W1:Y:S01]  /*0f40*/  I2F.F16 R33, R36 ;  /* 0x0000002400217306 */ /* 0x000e620000200c00 */
[----:B------:R-:W-:-:S02]  /*0f50*/  LOP3.LUT R22, R22, 0xff, RZ, 0xc0, !PT ;  /* 0x000000ff16167812 */ /* 0x000fc400078ec0ff */
[----:B------:R-:W-:Y:S02]  /*0f60*/  LOP3.LUT R9, R9, 0xff, RZ, 0xc0, !PT ;  /* 0x000000ff09097812 */ /* 0x000fe400078ec0ff */
[----:B------:R-:W-:-:S03]  /*0f70*/  IADD3 R37, R22, -0x80, RZ ;  /* 0xffffff8016257810 */ /* 0x000fc60007ffe0ff */
[----:B------:R-:W-:Y:S01]  /*0f80*/  VIADD R30, R9, 0xffffff80 ;  /* 0xffffff80091e7836 */ /* 0x000fe20000000000 */
[----:B------:R-:W2:Y:S01]  /*0f90*/  I2F.F16 R29, R37 ;  /* 0x00000025001d7306 */ /* 0x000ea20000200c00 */
[----:B-1----:R-:W-:-:S07]  /*0fa0*/  HADD2.F32 R33, -RZ, R33.H0_H0 ;  /* 0x20000021ff217230 */ /* 0x002fce0000004100 */
[----:B------:R-:W1:Y:S01]  /*0fb0*/  I2F.F16 R30, R30 ;  /* 0x0000001e001e7306 */ /* 0x000e620000200c00 */
[----:B--2---:R-:W-:-:S07]  /*0fc0*/  HADD2.F32 R29, -RZ, R29.H0_H0 ;  /* 0x2000001dff1d7230 */ /* 0x004fce0000004100 */
[----:B------:R2:W3:Y:S01]  /*0fd0*/  I2F.F16 R9, R32 ;  /* 0x0000002000097306 */ /* 0x0004e20000200c00 */
[--C-:B0-----:R-:W-:Y:S02]  /*0fe0*/  HADD2.F32 R22, -RZ, R18.reuse.H0_H0 ;  /* 0x20000012ff167230 */ /* 0x101fe40000004100 */
[----:B------:R-:W-:-:S05]  /*0ff0*/  HADD2.F32 R18, -RZ, R18.H1_H1 ;  /* 0x30000012ff127230 */ /* 0x000fca0000004100 */
[----:B------:R-:W-:Y:S01]  /*1000*/  I2F.F16 R23, R23 ;  /* 0x0000001700177306 */ /* 0x000fe20000200c00 */
[----:B--2---:R-:W-:Y:S01]  /*1010*/  SHF.R.U32.HI R32, RZ, 0x8, R8 ;  /* 0x00000008ff207819 */ /* 0x004fe20000011608 */
[----:B------:R-:W-:-:S03]  /*1020*/  FFMA.FTZ R33, R22, R33, RZ ;  /* 0x0000002116217223 */ /* 0x000fc600000100ff */
[----:B------:R-:W-:Y:S01]  /*1030*/  LOP3.LUT R32, R32, 0xff, RZ, 0xc0, !PT ;  /* 0x000000ff20207812 */ /* 0x000fe200078ec0ff */
[----:B------:R-:W-:Y:S01]  /*1040*/  FFMA.FTZ R36, R18, R29, R33 ;  /* 0x0000001d12247223 */ /* 0x000fe20000010021 */
[----:B-1----:R-:W-:Y:S01]  /*1050*/  HADD2.F32 R33, -RZ, R30.H0_H0 ;  /* 0x2000001eff217230 */ /* 0x002fe20000004100 */
[----:B------:R-:W-:Y:S01]  /*1060*/  I2F.F16 R28, R28 ;  /* 0x0000001c001c7306 */ /* 0x000fe20000200c00 */
[--C-:B------:R-:W-:Y:S01]  /*1070*/  HADD2.F32 R29, -RZ, R19.reuse.H0_H0 ;  /* 0x20000013ff1d7230 */ /* 0x100fe20000004100 */
[----:B------:R-:W-:Y:S01]  /*1080*/  IADD3 R32, R32, -0x80, RZ ;  /* 0xffffff8020207810 */ /* 0x000fe20007ffe0ff */
[----:B------:R-:W-:Y:S02]  /*1090*/  HADD2.F32 R30, -RZ, R19.H1_H1 ;  /* 0x30000013ff1e7230 */ /* 0x000fe40000004100 */
[----:B---3--:R-:W-:Y:S02]  /*10a0*/  HADD2.F32 R9, -RZ, R9.H0_H0 ;  /* 0x20000009ff097230 */ /* 0x008fe40000004100 */
[----:B------:R-:W-:Y:S01]  /*10b0*/  FFMA.FTZ R33, R29, R33, R36 ;  /* 0x000000211d217223 */ /* 0x000fe20000010024 */
[----:B------:R-:W0:Y:S03]  /*10c0*/  I2F.F16 R32, R32 ;  /* 0x0000002000207306 */ /* 0x000e260000200c00 */
[----:B------:R-:W-:Y:S01]  /*10d0*/  FFMA.FTZ R19, R30, R9, R33 ;  /* 0x000000091e137223 */ /* 0x000fe20000010021 */
[----:B------:R-:W-:-:S02]  /*10e0*/  LOP3.LUT R33, R8, 0xff, RZ, 0xc0, !PT ;  /* 0x000000ff08217812 */ /* 0x000fc400078ec0ff */
[----:B------:R-:W-:Y:S02]  /*10f0*/  SHF.R.U32.HI R8, RZ, 0x10, R8 ;  /* 0x00000010ff087819 */ /* 0x000fe40000011608 */
[----:B------:R-:W-:Y:S01]  /*1100*/  IADD3 R33, R33, -0x80, RZ ;  /* 0xffffff8021217810 */ /* 0x000fe20007ffe0ff */
[----:B------:R-:W1:Y:S01]  /*1110*/  I2F.F16 R26, R26 ;  /* 0x0000001a001a7306 */ /* 0x000e620000200c00 */
[----:B------:R-:W-:Y:S01]  /*1120*/  LOP3.LUT R8, R8, 0xff, RZ, 0xc0, !PT ;  /* 0x000000ff08087812 */ /* 0x000fe200078ec0ff */
[----:B0-----:R-:W-:-:S06]  /*1130*/  HADD2.F32 R37, -RZ, R32.H0_H0 ;  /* 0x20000020ff257230 */ /* 0x001fcc0000004100 */
[----:B------:R0:W2:Y:S01]  /*1140*/  I2F.F16 R9, R33 ;  /* 0x0000002100097306 */ /* 0x0000a20000200c00 */
[----:B------:R-:W-:-:S04]  /*1150*/  LOP3.LUT R32, R12, 0xff, RZ, 0xc0, !PT ;  /* 0x000000ff0c207812 */ /* 0x000fc800078ec0ff */
[----:B------:R-:W-:Y:S01]  /*1160*/  IADD3 R32, R32, -0x80, RZ ;  /* 0xffffff8020207810 */ /* 0x000fe20007ffe0ff */
[----:B-1----:R-:W-:Y:S02]  /*1170*/  HADD2.F32 R26, -RZ, R26.H0_H0 ;  /* 0x2000001aff1a7230 */ /* 0x002fe40000004100 */
[----:B------:R-:W1:Y:S01]  /*1180*/  I2F.F16 R25, R25 ;  /* 0x0000001900197306 */ /* 0x000e620000200c00 */
[----:B0-----:R-:W-:Y:S02]  /*1190*/  VIADD R33, R8, 0xffffff80 ;  /* 0xffffff8008217836 */ /* 0x001fe40000000000 */
[----:B--2---:R-:W-:-:S05]  /*11a0*/  HADD2.F32 R9, -RZ, R9.H0_H0 ;  /* 0x20000009ff097230 */ /* 0x004fca0000004100 */
[----:B------:R0:W2:Y:S01]  /*11b0*/  I2F.F16 R8, R33 ;  /* 0x0000002100087306 */ /* 0x0000a20000200c00 */
[----:B------:R-:W-:Y:S01]  /*11c0*/  FFMA.FTZ R36, R9, R22, RZ ;  /* 0x0000001609247223 */ /* 0x000fe200000100ff */
[----:B-1----:R-:W-:-:S03]  /*11d0*/  HADD2.F32 R25, -RZ, R25.H0_H0 ;  /* 0x20000019ff197230 */ /* 0x002fc60000004100 */
[----:B------:R-:W-:Y:S01]  /*11e0*/  FFMA.FTZ R36, R37, R18, R36 ;  /* 0x0000001225247223 */ /* 0x000fe20000010024 */
[--C-:B0-----:R-:W-:Y:S02]  /*11f0*/  SHF.R.U32.HI R33, RZ, 0x8, R12.reuse ;  /* 0x00000008ff217819 */ /* 0x101fe4000001160c */
[----:B------:R-:W-:Y:S01]  /*1200*/  I2F.F16 R24, R24 ;  /* 0x0000001800187306 */ /* 0x000fe20000200c00 */
[----:B------:R-:W-:Y:S02]  /*1210*/  SHF.R.U32.HI R12, RZ, 0x10, R12 ;  /* 0x00000010ff0c7819 */ /* 0x000fe4000001160c */
[----:B------:R-:W-:Y:S01]  /*1220*/  LOP3.LUT R33, R33, 0xff, RZ, 0xc0, !PT ;  /* 0x000000ff21217812 */ /* 0x000fe200078ec0ff */
[----:B--2---:R-:W-:Y:S01]  /*1230*/  HADD2.F32 R9, -RZ, R8.H0_H0 ;  /* 0x20000008ff097230 */ /* 0x004fe20000004100 */
[----:B------:R-:W-:Y:S02]  /*1240*/  LOP3.LUT R12, R12, 0xff, RZ, 0xc0, !PT ;  /* 0x000000ff0c0c7812 */ /* 0x000fe400078ec0ff */
[----:B------:R-:W-:Y:S01]  /*1250*/  IADD3 R33, R33, -0x80, RZ ;  /* 0xffffff8021217810 */ /* 0x000fe20007ffe0ff */
[----:B------:R-:W0:Y:S01]  /*1260*/  I2F.F16 R27, R27 ;  /* 0x0000001b001b7306 */ /* 0x000e220000200c00 */
[----:B------:R-:W-:Y:S01]  /*1270*/  FFMA.FTZ R36, R9, R29, R36 ;  /* 0x0000001d09247223 */ /* 0x000fe20000010024 */
[----:B------:R-:W-:-:S02]  /*1280*/  HADD2.F32 R9, -RZ, R31.H0_H0 ;  /* 0x2000001fff097230 */ /* 0x000fc40000004100 */
[----:B------:R-:W-:-:S03]  /*1290*/  VIADD R37, R12, 0xffffff80 ;  /* 0xffffff800c257836 */ /* 0x000fc60000000000 */
[----:B------:R-:W-:Y:S01]  /*12a0*/  FFMA.FTZ R36, R9, R30, R36 ;  /* 0x0000001e09247223 */ /* 0x000fe20000010024 */
[----:B------:R-:W1:Y:S01]  /*12b0*/  I2F.F16 R31, R32 ;  /* 0x00000020001f7306 */ /* 0x000e620000200c00 */
[----:B------:R-:W2:Y:S01]  /*12c0*/  LDS.64 R8, [UR4+0x8] ;  /* 0x00000804ff087984 */ /* 0x000ea20008000a00 */
[----:B0-----:R-:W-:-:S06]  /*12d0*/  HADD2.F32 R27, -RZ, R27.H0_H0 ;  /* 0x2000001bff1b7230 */ /* 0x001fcc0000004100 */
[----:B------:R-:W0:Y:S01]  /*12e0*/  I2F.F16 R33, R33 ;  /* 0x0000002100217306 */ /* 0x000e220000200c00 */
[----:B-1----:R-:W-:-:S07]  /*12f0*/  HADD2.F32 R31, -RZ, R31.H0_H0 ;  /* 0x2000001fff1f7230 */ /* 0x002fce0000004100 */
[----:B------:R-:W1:Y:S01]  /*1300*/  I2F.F16 R12, R37 ;  /* 0x00000025000c7306 */ /* 0x000e620000200c00 */
[--C-:B--2---:R-:W-:Y:S02]  /*1310*/  HADD2.F32 R32, -RZ, R8.reuse.H0_H0 ;  /* 0x20000008ff207230 */ /* 0x104fe40000004100 */
[----:B------:R-:W-:-:S03]  /*1320*/  HADD2.F32 R8, -RZ, R8.H1_H1 ;  /* 0x30000008ff087230 */ /* 0x000fc60000004100 */
[----:B------:R-:W-:Y:S01]  /*1330*/  FFMA.FTZ R31, R31, R32, R36 ;  /* 0x000000201f1f7223 */ /* 0x000fe20000010024 */
[----:B0-----:R-:W-:-:S05]  /*1340*/  HADD2.F32 R36, -RZ, R33.H0_H0 ;  /* 0x20000021ff247230 */ /* 0x001fca0000004100 */
[----:B------:R-:W-:Y:S01]  /*1350*/  FFMA.FTZ R31, R36, R8, R31 ;  /* 0x00000008241f7223 */ /* 0x000fe2000001001f */
[----:B-1----:R-:W-:Y:S02]  /*1360*/  HADD2.F32 R36, -RZ, R12.H0_H0 ;  /* 0x2000000cff247230 */ /* 0x002fe40000004100 */
[----:B------:R-:W-:-:S05]  /*1370*/  HADD2.F32 R12, -RZ, R9.H0_H0 ;  /* 0x20000009ff0c7230 */ /* 0x000fca0000004100 */
[----:B------:R-:W-:Y:S01]  /*1380*/  FFMA.FTZ R31, R36, R12, R31 ;  /* 0x0000000c241f7223 */ /* 0x000fe2000001001f */
[----:B------:R-:W-:Y:S02]  /*1390*/  HADD2.F32 R36, -RZ, R9.H1_H1 ;  /* 0x30000009ff247230 */ /* 0x000fe40000004100 */
[----:B------:R-:W-:-:S05]  /*13a0*/  HADD2.F32 R9, -RZ, R23.H0_H0 ;  /* 0x20000017ff097230 */ /* 0x000fca0000004100 */
[----:B------:R-:W-:Y:S01]  /*13b0*/  FFMA.FTZ R31, R9, R36, R31 ;  /* 0x00000024091f7223 */ /* 0x000fe2000001001f */
[----:B------:R-:W-:-:S04]  /*13c0*/  LOP3.LUT R9, R13, 0xff, RZ, 0xc0, !PT ;  /* 0x000000ff0d097812 */ /* 0x000fc800078ec0ff */
[----:B------:R-:W-:-:S04]  /*13d0*/  IADD3 R23, R9, -0x80, RZ ;  /* 0xffffff8009177810 */ /* 0x000fc80007ffe0ff */
[----:B------:R-:W0:Y:S02]  /*13e0*/  I2F.F16 R9, R23 ;  /* 0x0000001700097306 */ /* 0x000e240000200c00 */
[----:B0-----:R-:W-:-:S05]  /*13f0*/  HADD2.F32 R9, -RZ, R9.H0_H0 ;  /* 0x20000009ff097230 */ /* 0x001fca0000004100 */
[----:B------:R-:W-:Y:S01]  /*1400*/  FFMA.FTZ R19, R32, R9, R19 ;  /* 0x0000000920137223 */ /* 0x000fe20000010013 */
[--C-:B------:R-:W-:Y:S02]  /*1410*/  SHF.R.U32.HI R9, RZ, 0x8, R13.reuse ;  /* 0x00000008ff097819 */ /* 0x100fe4000001160d */
[----:B------:R-:W-:Y:S02]  /*1420*/  SHF.R.U32.HI R13, RZ, 0x10, R13 ;  /* 0x00000010ff0d7819 */ /* 0x000fe4000001160d */
[----:B------:R-:W-:Y:S02]  /*1430*/  LOP3.LUT R9, R9, 0xff, RZ, 0xc0, !PT ;  /* 0x000000ff09097812 */ /* 0x000fe400078ec0ff */
[----:B------:R-:W-:Y:S02]  /*1440*/  LOP3.LUT R13, R13, 0xff, RZ, 0xc0, !PT ;  /* 0x000000ff0d0d7812 */ /* 0x000fe400078ec0ff */
[----:B------:R-:W-:-:S03]  /*1450*/  IADD3 R9, R9, -0x80, RZ ;  /* 0xffffff8009097810 */ /* 0x000fc60007ffe0ff */
[----:B------:R-:W-:-:S03]  /*1460*/  VIADD R13, R13, 0xffffff80 ;  /* 0xffffff800d0d7836 */ /* 0x000fc60000000000 */
[----:B------:R-:W0:Y:S08]  /*1470*/  I2F.F16 R9, R9 ;  /* 0x0000000900097306 */ /* 0x000e300000200c00 */
[----:B------:R-:W1:Y:S01]  /*1480*/  I2F.F16 R13, R13 ;  /* 0x0000000d000d7306 */ /* 0x000e620000200c00 */
[----:B0-----:R-:W-:Y:S02]  /*1490*/  HADD2.F32 R23, -RZ, R9.H0_H0 ;  /* 0x20000009ff177230 */ /* 0x001fe40000004100 */
[----:B------:R-:W-:-:S03]  /*14a0*/  HADD2.F32 R9, -RZ, R17.H0_H0 ;  /* 0x20000011ff097230 */ /* 0x000fc60000004100 */
[----:B------:R-:W-:Y:S01]  /*14b0*/  FFMA.FTZ R19, R8, R23, R19 ;  /* 0x0000001708137223 */ /* 0x000fe20000010013 */
[----:B-1----:R-:W-:Y:S01]  /*14c0*/  HADD2.F32 R23, -RZ, R13.H0_H0 ;  /* 0x2000000dff177230 */ /* 0x002fe20000004100 */
[----:B------:R-:W-:-:S04]  /*14d0*/  LOP3.LUT R13, R10, 0xff, RZ, 0xc0, !PT ;  /* 0x000000ff0a0d7812 */ /* 0x000fc800078ec0ff */
[----:B------:R-:W-:Y:S01]  /*14e0*/  FFMA.FTZ R23, R12, R23, R19 ;  /* 0x000000170c177223 */ /* 0x000fe20000010013 */
[----:B------:R-:W-:Y:S01]  /*14f0*/  HADD2.F32 R19, -RZ, R28.H0_H0 ;  /* 0x2000001cff137230 */ /* 0x000fe20000004100 */
[----:B------:R-:W-:-:S04]  /*1500*/  IADD3 R13, R13, -0x80, RZ ;  /* 0xffffff800d0d7810 */ /* 0x000fc80007ffe0ff */
[----:B------:R-:W-:Y:S01]  /*1510*/  FFMA.FTZ R23, R36, R19, R23 ;  /* 0x0000001324177223 */ /* 0x000fe20000010017 */
[----:B------:R-:W-:Y:S01]  /*1520*/  HADD2.F32 R19, -RZ, R17.H1_H1 ;  /* 0x30000011ff137230 */ /* 0x000fe20000004100 */
[----:B------:R-:W0:Y:S02]  /*1530*/  I2F.F16 R13, R13 ;  /* 0x0000000d000d7306 */ /* 0x000e240000200c00 */
[----:B------:R-:W-:Y:S02]  /*1540*/  FMUL.FTZ R9, R23, R9 ;  /* 0x0000000917097220 */ /* 0x000fe40000410000 */
[----:B------:R-:W-:Y:S01]  /*1550*/  FMUL.FTZ R31, R31, R19 ;  /* 0x000000131f1f7220 */ /* 0x000fe20000410000 */
[--C-:B------:R-:W-:Y:S02]  /*1560*/  SHF.R.U32.HI R19, RZ, 0x8, R10.reuse ;  /* 0x00000008ff137819 */ /* 0x100fe4000001160a */
[----:B------:R-:W-:Y:S02]  /*1570*/  SHF.R.U32.HI R10, RZ, 0x10, R10 ;  /* 0x00000010ff0a7819 */ /* 0x000fe4000001160a */
[----:B------:R-:W-:-:S02]  /*1580*/  LOP3.LUT R19, R19, 0xff, RZ, 0xc0, !PT ;  /* 0x000000ff13137812 */ /* 0x000fc400078ec0ff */
[----:B------:R-:W-:Y:S02]  /*1590*/  LOP3.LUT R10, R10, 0xff, RZ, 0xc0, !PT ;  /* 0x000000ff0a0a7812 */ /* 0x000fe400078ec0ff */
[----:B------:R-:W-:Y:S01]  /*15a0*/  IADD3 R19, R19, -0x80, RZ ;  /* 0xffffff8013137810 */ /* 0x000fe20007ffe0ff */
[----:B0-----:R-:W-:Y:S01]  /*15b0*/  HADD2.F32 R23, -RZ, R13.H0_H0 ;  /* 0x2000000dff177230 */ /* 0x001fe20000004100 */
[----:B------:R-:W-:Y:S02]  /*15c0*/  F2FP.F16.F32.PACK_AB R31, RZ, R31 ;  /* 0x0000001fff1f723e */ /* 0x000fe400000000ff */
[----:B------:R-:W-:Y:S02]  /*15d0*/  F2FP.F16.F32.PACK_AB R9, RZ, R9 ;  /* 0x00000009ff09723e */ /* 0x000fe400000000ff */
[----:B------:R-:W0:Y:S01]  /*15e0*/  I2F.F16 R19, R19 ;  /* 0x0000001300137306 */ /* 0x000e220000200c00 */
[----:B------:R-:W-:Y:S01]  /*15f0*/  FFMA.FTZ R23, R22, R23, RZ ;  /* 0x0000001716177223 */ /* 0x000fe200000100ff */
[----:B------:R-:W-:-:S06]  /*1600*/  PRMT R31, R31, 0x5410, R9 ;  /* 0x000054101f1f7816 */ /* 0x000fcc0000000009 */
[----:B------:R-:W-:Y:S01]  /*1610*/  HFMA2.MMA R6, R31, 1, 1, R6 ;  /* 0x3c003c001f067835 */ /* 0x000fe20000000006 */
[----:B0-----:R-:W-:-:S05]  /*1620*/  HADD2.F32 R33, -RZ, R19.H0_H0 ;  /* 0x20000013ff217230 */ /* 0x001fca0000004100 */
[----:B------:R-:W-:Y:S01]  /*1630*/  FFMA.FTZ R28, R18, R33, R23 ;  /* 0x00000021121c7223 */ /* 0x000fe20000010017 */
[----:B------:R-:W-:-:S05]  /*1640*/  LOP3.LUT R23, R11, 0xff, RZ, 0xc0, !PT ;  /* 0x000000ff0b177812 */ /* 0x000fca00078ec0ff */
[----:B------:R-:W-:-:S06]  /*1650*/  VIADD R23, R23, 0xffffff80 ;  /* 0xffffff8017177836 */ /* 0x000fcc0000000000 */
[----:B------:R-:W0:Y:S02]  /*1660*/  I2F.F16 R23, R23 ;  /* 0x0000001700177306 */ /* 0x000e240000200c00 */
[----:B0-----:R-:W-:-:S05]  /*1670*/  HADD2.F32 R33, -RZ, R23.H0_H0 ;  /* 0x20000017ff217230 */ /* 0x001fca0000004100 */
[----:B------:R-:W-:Y:S01]  /*1680*/  FFMA.FTZ R13, R22, R33, RZ ;  /* 0x00000021160d7223 */ /* 0x000fe200000100ff */
[----:B------:R-:W-:-:S04]  /*1690*/  SHF.R.U32.HI R22, RZ, 0x8, R11 ;  /* 0x00000008ff167819 */ /* 0x000fc8000001160b */
[----:B------:R-:W-:-:S04]  /*16a0*/  LOP3.LUT R22, R22, 0xff, RZ, 0xc0, !PT ;  /* 0x000000ff16167812 */ /* 0x000fc800078ec0ff */
[----:B------:R-:W-:Y:S02]  /*16b0*/  IADD3 R19, R22, -0x80, RZ ;  /* 0xffffff8016137810 */ /* 0x000fe40007ffe0ff */
[----:B------:R-:W-:Y:S02]  /*16c0*/  SHF.R.U32.HI R22, RZ, 0x10, R11 ;  /* 0x00000010ff167819 */ /* 0x000fe4000001160b */
[----:B------:R-:W-:Y:S02]  /*16d0*/  IADD3 R11, R10, -0x80, RZ ;  /* 0xffffff800a0b7810 */ /* 0x000fe40007ffe0ff */
[----:B------:R-:W-:Y:S01]  /*16e0*/  LOP3.LUT R22, R22, 0xff, RZ, 0xc0, !PT ;  /* 0x000000ff16167812 */ /* 0x000fe200078ec0ff */
[----:B------:R-:W0:Y:S04]  /*16f0*/  I2F.F16 R19, R19 ;  /* 0x0000001300137306 */ /* 0x000e280000200c00 */
[----:B------:R-:W-:-:S04]  /*1700*/  VIADD R22, R22, 0xffffff80 ;  /* 0xffffff8016167836 */ /* 0x000fc80000000000 */
[----:B------:R-:W1:Y:S01]  /*1710*/  I2F.F16 R11, R11 ;  /* 0x0000000b000b7306 */ /* 0x000e620000200c00 */
[----:B0-----:R-:W-:-:S07]  /*1720*/  HADD2.F32 R23, -RZ, R19.H0_H0 ;  /* 0x20000013ff177230 */ /* 0x001fce0000004100 */
[----:B------:R-:W0:Y:S01]  /*1730*/  I2F.F16 R10, R22 ;  /* 0x00000016000a7306 */ /* 0x000e220000200c00 */
[----:B------:R-:W-:Y:S01]  /*1740*/  LOP3.LUT R19, R14, 0xff, RZ, 0xc0, !PT ;  /* 0x000000ff0e137812 */ /* 0x000fe200078ec0ff */
[----:B------:R-:W-:Y:S01]  /*1750*/  FFMA.FTZ R18, R18, R23, R13 ;  /* 0x0000001712127223 */ /* 0x000fe2000001000d */
[----:B-1----:R-:W-:Y:S01]  /*1760*/  HADD2.F32 R13, -RZ, R11.H0_H0 ;  /* 0x2000000bff0d7230 */ /* 0x002fe20000004100 */
[----:B------:R-:W-:-:S04]  /*1770*/  SHF.R.U32.HI R11, RZ, 0x8, R14 ;  /* 0x00000008ff0b7819 */ /* 0x000fc8000001160e */
[----:B------:R-:W-:Y:S01]  /*1780*/  FFMA.FTZ R13, R29, R13, R28 ;  /* 0x0000000d1d0d7223 */ /* 0x000fe2000001001c */
[----:B0-----:R-:W-:Y:S01]  /*1790*/  HADD2.F32 R23, -RZ, R10.H0_H0 ;  /* 0x2000000aff177230 */ /* 0x001fe20000004100 */
[----:B------:R-:W-:Y:S02]  /*17a0*/  IADD3 R10, R19, -0x80, RZ ;  /* 0xffffff80130a7810 */ /* 0x000fe40007ffe0ff */
[C---:B------:R-:W-:Y:S01]  /*17b0*/  FFMA.FTZ R13, R30.reuse, R26, R13 ;  /* 0x0000001a1e0d7223 */ /* 0x040fe2000001000d */
[----:B------:R-:W-:Y:S01]  /*17c0*/  SHF.R.U32.HI R19, RZ, 0x10, R14 ;  /* 0x00000010ff137819 */ /* 0x000fe2000001160e */
[----:B------:R-:W-:Y:S01]  /*17d0*/  FFMA.FTZ R29, R29, R23, R18 ;  /* 0x000000171d1d7223 */ /* 0x000fe20000010012 */
[----:B------:R-:W-:Y:S01]  /*17e0*/  LOP3.LUT R18, R15, 0xff, RZ, 0xc0, !PT ;  /* 0x000000ff0f127812 */ /* 0x000fe200078ec0ff */
[----:B------:R-:W0:Y:S01]  /*17f0*/  I2F.F16 R10, R10 ;  /* 0x0000000a000a7306 */ /* 0x000e220000200c00 */
[----:B------:R-:W-:Y:S01]  /*1800*/  LOP3.LUT R19, R19, 0xff, RZ, 0xc0, !PT ;  /* 0x000000ff13137812 */ /* 0x000fe200078ec0ff */
[----:B------:R-:W-:Y:S01]  /*1810*/  FFMA.FTZ R29, R30, R25, R29 ;  /* 0x000000191e1d7223 */ /* 0x000fe2000001001d */
[----:B------:R-:W-:-:S02]  /*1820*/  IADD3 R22, R18, -0x80, RZ ;  /* 0xffffff8012167810 */ /* 0x000fc40007ffe0ff */
[----:B------:R-:W-:Y:S02]  /*1830*/  LOP3.LUT R18, R11, 0xff, RZ, 0xc0, !PT ;  /* 0x000000ff0b127812 */ /* 0x000fe400078ec0ff */
[--C-:B------:R-:W-:Y:S01]  /*1840*/  SHF.R.U32.HI R23, RZ, 0x8, R15.reuse ;  /* 0x00000008ff177819 */ /* 0x100fe2000001160f */
[----:B------:R-:W1:Y:S02]  /*1850*/  I2F.F16 R11, R22 ;  /* 0x00000016000b7306 */ /* 0x000e640000200c00 */
[----:B------:R-:W-:Y:S01]  /*1860*/  VIADD R14, R18, 0xffffff80 ;  /* 0xffffff80120e7836 */ /* 0x000fe20000000000 */
[----:B------:R-:W-:Y:S02]  /*1870*/  IADD3 R18, R19, -0x80, RZ ;  /* 0xffffff8013127810 */ /* 0x000fe40007ffe0ff */
[----:B------:R-:W-:Y:S02]  /*1880*/  LOP3.LUT R23, R23, 0xff, RZ, 0xc0, !PT ;  /* 0x000000ff17177812 */ /* 0x000fe400078ec0ff */
[----:B------:R-:W-:Y:S01]  /*1890*/  SHF.R.U32.HI R19, RZ, 0x10, R15 ;  /* 0x00000010ff137819 */ /* 0x000fe2000001160f */
[----:B------:R-:W2:Y:S01]  /*18a0*/  I2F.F16 R14, R14 ;  /* 0x0000000e000e7306 */ /* 0x000ea20000200c00 */
[----:B------:R-:W-:Y:S01]  /*18b0*/  IADD3 R15, R23, -0x80, RZ ;  /* 0xffffff80170f7810 */ /* 0x000fe20007ffe0ff */
[----:B0-----:R-:W-:Y:S01]  /*18c0*/  HADD2.F32 R10, -RZ, R10.H0_H0 ;  /* 0x2000000aff0a7230 */ /* 0x001fe20000004100 */
[----:B------:R-:W-:Y:S01]  /*18d0*/  LOP3.LUT R19, R19, 0xff, RZ, 0xc0, !PT ;  /* 0x000000ff13137812 */ /* 0x000fe200078ec0ff */
[----:B-1----:R-:W-:-:S04]  /*18e0*/  HADD2.F32 R22, -RZ, R11.H0_H0 ;  /* 0x2000000bff167230 */ /* 0x002fc80000004100 */
[----:B------:R-:W0:Y:S01]  /*18f0*/  I2F.F16 R15, R15 ;  /* 0x0000000f000f7306 */ /* 0x000e220000200c00 */
[----:B------:R-:W-:Y:S02]  /*1900*/  VIADD R19, R19, 0xffffff80 ;  /* 0xffffff8013137836 */ /* 0x000fe40000000000 */
[C---:B------:R-:W-:Y:S01]  /*1910*/  FFMA.FTZ R13, R32.reuse, R10, R13 ;  /* 0x0000000a200d7223 */ /* 0x040fe2000001000d */
[----:B------:R-:W-:Y:S01]  /*1920*/  FFMA.FTZ R22, R32, R22, R29 ;  /* 0x0000001620167223 */ /* 0x000fe2000001001d */
[----:B--2---:R-:W-:-:S03]  /*1930*/  HADD2.F32 R11, -RZ, R14.H0_H0 ;  /* 0x2000000eff0b7230 */ /* 0x004fc60000004100 */
[----:B------:R-:W1:Y:S02]  /*1940*/  I2F.F16 R18, R18 ;  /* 0x0000001200127306 */ /* 0x000e640000200c00 */
[----:B------:R-:W-:Y:S01]  /*1950*/  FFMA.FTZ R11, R8, R11, R13 ;  /* 0x0000000b080b7223 */ /* 0x000fe2000001000d */
[----:B------:R-:W-:Y:S02]  /*1960*/  HADD2.F32 R13, -RZ, R24.H0_H0 ;  /* 0x20000018ff0d7230 */ /* 0x000fe40000004100 */
[----:B0-----:R-:W-:-:S03]  /*1970*/  HADD2.F32 R23, -RZ, R15.H0_H0 ;  /* 0x2000000fff177230 */ /* 0x001fc60000004100 */
[----:B------:R-:W0:Y:S02]  /*1980*/  I2F.F16 R19, R19 ;  /* 0x0000001300137306 */ /* 0x000e240000200c00 */
[----:B------:R-:W-:Y:S01]  /*1990*/  FFMA.FTZ R23, R8, R23, R22 ;  /* 0x0000001708177223 */ /* 0x000fe20000010016 */
[----:B-1----:R-:W-:-:S05]  /*19a0*/  HADD2.F32 R18, -RZ, R18.H0_H0 ;  /* 0x20000012ff127230 */ /* 0x002fca0000004100 */
[----:B------:R-:W-:Y:S01]  /*19b0*/  FFMA.FTZ R11, R12, R18, R11 ;  /* 0x000000120c0b7223 */ /* 0x000fe2000001000b */
[----:B0-----:R-:W-:-:S03]  /*19c0*/  HADD2.F32 R8, -RZ, R19.H0_H0 ;  /* 0x20000013ff087230 */ /* 0x001fc60000004100 */
[----:B------:R-:W-:Y:S01]  /*19d0*/  FFMA.FTZ R11, R36, R13, R11 ;  /* 0x0000000d240b7223 */ /* 0x000fe2000001000b */
[--C-:B------:R-:W-:Y:S02]  /*19e0*/  HADD2.F32 R13, -RZ, R16.reuse.H0_H0 ;  /* 0x20000010ff0d7230 */ /* 0x100fe40000004100 */
[----:B------:R-:W-:Y:S01]  /*19f0*/  FFMA.FTZ R12, R12, R8, R23 ;  /* 0x000000080c0c7223 */ /* 0x000fe20000010017 */
[----:B------:R-:W-:-:S03]  /*1a00*/  HADD2.F32 R8, -RZ, R16.H1_H1 ;  /* 0x30000010ff087230 */ /* 0x000fc60000004100 */
[----:B------:R-:W-:Y:S02]  /*1a10*/  FFMA.FTZ R12, R36, R27, R12 ;  /* 0x0000001b240c7223 */ /* 0x000fe4000001000c */
[----:B------:R-:W-:Y:S02]  /*1a20*/  FMUL.FTZ R8, R11, R8 ;  /* 0x000000080b087220 */ /* 0x000fe40000410000 */
[----:B------:R-:W-:-:S03]  /*1a30*/  FMUL.FTZ R12, R12, R13 ;  /* 0x0000000d0c0c7220 */ /* 0x000fc60000410000 */
[----:B------:R-:W-:Y:S02]  /*1a40*/  F2FP.F16.F32.PACK_AB R8, RZ, R8 ;  /* 0x00000008ff08723e */ /* 0x000fe400000000ff */
[----:B------:R-:W-:-:S04]  /*1a50*/  F2FP.F16.F32.PACK_AB R12, RZ, R12 ;  /* 0x0000000cff0c723e */ /* 0x000fc800000000ff */
[----:B------:R-:W-:-:S05]  /*1a60*/  PRMT R8, R8, 0x5410, R12 ;  /* 0x0000541008087816 */ /* 0x000fca000000000c */
[----:B------:R-:W-:-:S07]  /*1a70*/  HADD2 R3, R8, R3 ;  /* 0x0000000308037230 */ /* 0x000fce0000000000 */
.L_x_4870:
[----:B------:R-:W0:Y:S02]  /*1a80*/  LDC R18, c[0x0][0x23c] ;  /* 0x00008f00ff127b82 */ /* 0x000e240000000800 */
[----:B0-----:R-:W-:-:S04]  /*1a90*/  IMAD.WIDE R8, R18, 0x8, R20 ;  /* 0x0000000812087825 */ /* 0x001fc800078e0214 */
[----:B------:R-:W-:-:S04]  /*1aa0*/  IMAD.WIDE R24, R18, 0x8, R34 ;  /* 0x0000000812187825 */ /* 0x000fc800078e0222 */
[----:B------:R-:W-:Y:S02]  /*1ab0*/  IMAD.WIDE R26, R18, 0x8, R8 ;  /* 0x00000008121a7825 */ /* 0x000fe400078e0208 */
[----:B------:R-:W5:Y:S01]  /*1ac0*/  LDG.E.128.CONSTANT R8, desc[UR6][R8.64] ;  /* 0x0000000608087981 */ /* 0x000f62000c1e9d00 */
[----:B------:R-:W-:Y:S05]  /*1ad0*/  @P2 BRA `(.L_x_4871) ;  /* 0x0000000c000c2947 */ /* 0x000fea0003800000 */
[----:B------:R-:W2:Y:S01]  /*1ae0*/  LDG.E.128.CONSTANT R12, desc[UR6][R24.64] ;  /* 0x00000006180c7981 */ /* 0x000ea2000c1e9d00 */
[----:B-----5:R-:W-:Y:S02]  /*1af0*/  LOP3.LUT R22, R9, 0xff, RZ, 0xc0, !PT ;  /* 0x000000ff09167812 */ /* 0x020fe400078ec0ff */
[----:B------:R-:W-:Y:S01]  /*1b00*/  LOP3.LUT R23, R11, 0xff, RZ, 0xc0, !PT ;  /* 0x000000ff0b177812 */ /* 0x000fe200078ec0ff */
[----:B------:R-:W0:Y:S01]  /*1b10*/  LDS.64 R20, [UR4+0x10] ;  /* 0x00001004ff147984 */ /* 0x000e220008000a00 */
[----:B------:R-:W-:Y:S02]  /*1b20*/  IADD3 R34, R22, -0x80, RZ ;  /* 0xffffff8016227810 */ /* 0x000fe40007ffe0ff */
[----:B------:R-:W-:Y:S02]  /*1b30*/  LOP3.LUT R22, R10, 0xff, RZ, 0xc0, !PT ;  /* 0x000000ff0a167812 */ /* 0x000fe400078ec0ff */
[----:B------:R-:W-:Y:S02]  /*1b40*/  LOP3.LUT R19, R8, 0xff, RZ, 0xc0, !PT ;  /* 0x000000ff08137812 */ /* 0x000fe400078ec0ff */
[----:B------:R-:W-:Y:S01]  /*1b50*/  IADD3 R33, R23, -0x80, RZ ;  /* 0xffffff8017217810 */ /* 0x000fe20007ffe0ff */
[----:B------:R-:W-:Y:S01]  /*1b60*/  VIADD R28, R22, 0xffffff80 ;  /* 0xffffff80161c7836 */ /* 0x000fe20000000000 */
[----:B------:R-:W-:Y:S01]  /*1b70*/  SHF.R.U32.HI R22, RZ, 0x8, R8 ;  /* 0x00000008ff167819 */ /* 0x000fe20000011608 */
[----:B------:R-:W1:Y:S01]  /*1b80*/  I2F.F16 R34, R34 ;  /* 0x0000002200227306 */ /* 0x000e620000200c00 */
[----:B------:R-:W-:-:S02]  /*1b90*/  IADD3 R19, R19, -0x80, RZ ;  /* 0xffffff8013137810 */ /* 0x000fc40007ffe0ff */
[----:B------:R-:W-:Y:S02]  /*1ba0*/  LOP3.LUT R23, R22, 0xff, RZ, 0xc0, !PT ;  /* 0x000000ff16177812 */ /* 0x000fe400078ec0ff */
[----:B------:R-:W-:Y:S02]  /*1bb0*/  SHF.R.U32.HI R29, RZ, 0x8, R11 ;  /* 0x00000008ff1d7819 */ /* 0x000fe4000001160b */
[----:B------:R-:W-:Y:S01]  /*1bc0*/  IADD3 R31, R23, -0x80, RZ ;  /* 0xffffff80171f7810 */ /* 0x000fe20007ffe0ff */
[----:B------:R3:W4:Y:S01]  /*1bd0*/  I2F.F16 R30, R19 ;  /* 0x00000013001e7306 */ /* 0x0007220000200c00 */
[----:B------:R-:W-:Y:S02]  /*1be0*/  SHF.R.U32.HI R23, RZ, 0x8, R10 ;  /* 0x00000008ff177819 */ /* 0x000fe4000001160a */
[----:B------:R-:W-:Y:S02]  /*1bf0*/  LOP3.LUT R29, R29, 0xff, RZ, 0xc0, !PT ;  /* 0x000000ff1d1d7812 */ /* 0x000fe400078ec0ff */
[----:B------:R-:W-:-:S02]  /*1c00*/  LOP3.LUT R23, R23, 0xff, RZ, 0xc0, !PT ;  /* 0x000000ff17177812 */ /* 0x000fc400078ec0ff */
[----:B------:R-:W-:Y:S01]  /*1c10*/  IADD3 R29, R29, -0x80, RZ ;  /* 0xffffff801d1d7810 */ /* 0x000fe20007ffe0ff */
[----:B------:R-:W0:Y:S01]  /*1c20*/  I2F.F16 R28, R28 ;  /* 0x0000001c001c7306 */ /* 0x000e220000200c00 */
[----:B---3--:R-:W-:Y:S01]  /*1c30*/  SHF.R.U32.HI R19, RZ, 0x8, R9 ;  /* 0x00000008ff137819 */ /* 0x008fe20000011609 */
[----:B-1----:R-:W-:Y:S01]  /*1c40*/  HADD2.F32 R34, -RZ, R34.H0_H0 ;  /* 0x20000022ff227230 */ /* 0x002fe20000004100 */
[----:B------:R-:W-:Y:S02]  /*1c50*/  IADD3 R23, R23, -0x80, RZ ;  /* 0xffffff8017177810 */ /* 0x000fe40007ffe0ff */
[----:B------:R-:W-:Y:S01]  /*1c60*/  LOP3.LUT R19, R19, 0xff, RZ, 0xc0, !PT ;  /* 0x000000ff13137812 */ /* 0x000fe200078ec0ff */
[----:B----4-:R-:W-:Y:S02]  /*1c70*/  HADD2.F32 R30, -RZ, R30.H0_H0 ;  /* 0x2000001eff1e7230 */ /* 0x010fe40000004100 */
[----:B------:R1:W3:Y:S02]  /*1c80*/  I2F.F16 R22, R33 ;  /* 0x0000002100167306 */ /* 0x0002e40000200c00 */
[----:B------:R-:W-:-:S02]  /*1c90*/  VIADD R32, R19, 0xffffff80 ;  /* 0xffffff8013207836 */ /* 0x000fc40000000000 */
[----:B0-----:R-:W-:-:S04]  /*1ca0*/  HADD2.F32 R19, -RZ, R20.H0_H0 ;  /* 0x20000014ff137230 */ /* 0x001fc80000004100 */
[----:B------:R-:W0:Y:S01]  /*1cb0*/  I2F.F16 R31, R31 ;  /* 0x0000001f001f7306 */ /* 0x000e220000200c00 */
[----:B------:R-:W-:Y:S02]  /*1cc0*/  HADD2.F32 R28, -RZ, R28.H0_H0 ;  /* 0x2000001cff1c7230 */ /* 0x000fe40000004100 */
[----:B-1----:R-:W-:Y:S01]  /*1cd0*/  FFMA.FTZ R33, R30, R19, RZ ;  /* 0x000000131e217223 */ /* 0x002fe200000100ff */
[C---:B------:R-:W-:Y:S02]  /*1ce0*/  FFMA.FTZ R30, R19.reuse, R34, RZ ;  /* 0x00000022131e7223 */ /* 0x040fe400000100ff */
[C---:B------:R-:W-:Y:S01]  /*1cf0*/  FFMA.FTZ R28, R19.reuse, R28, RZ ;  /* 0x0000001c131c7223 */ /* 0x040fe200000100ff */
[----:B---3--:R-:W-:Y:S01]  /*1d00*/  HADD2.F32 R22, -RZ, R22.H0_H0 ;  /* 0x20000016ff167230 */ /* 0x008fe20000004100 */
[----:B------:R-:W1:Y:S04]  /*1d10*/  I2F.F16 R23, R23 ;  /* 0x0000001700177306 */ /* 0x000e680000200c00 */
[----:B------:R-:W-:Y:S01]  /*1d20*/  FFMA.FTZ R22, R19, R22, RZ ;  /* 0x0000001613167223 */ /* 0x000fe200000100ff */
[----:B------:R-:W-:-:S02]  /*1d30*/  HADD2.F32 R19, -RZ, R20.H1_H1 ;  /* 0x30000014ff137230 */ /* 0x000fc40000004100 */
[----:B0-----:R-:W-:Y:S01]  /*1d40*/  HADD2.F32 R20, -RZ, R31.H0_H0 ;  /* 0x2000001fff147230 */ /* 0x001fe20000004100 */
[----:B------:R-:W0:Y:S04]  /*1d50*/  I2F.F16 R32, R32 ;  /* 0x0000002000207306 */ /* 0x000e280000200c00 */
[----:B------:R-:W-:Y:S01]  /*1d60*/  FFMA.FTZ R33, R20, R19, R33 ;  /* 0x0000001314217223 */ /* 0x000fe20000010021 */
[----:B------:R-:W-:Y:S01]  /*1d70*/  SHF.R.U32.HI R20, RZ, 0x10, R8 ;  /* 0x00000010ff147819 */ /* 0x000fe20000011608 */
[----:B-1----:R-:W-:Y:S02]  /*1d80*/  HADD2.F32 R31, -RZ, R23.H0_H0 ;  /* 0x20000017ff1f7230 */ /* 0x002fe40000004100 */
[----:B------:R-:W1:Y:S01]  /*1d90*/  I2F.F16 R29, R29 ;  /* 0x0000001d001d7306 */ /* 0x000e620000200c00 */
[----:B------:R-:W-:-:S02]  /*1da0*/  LEA.HI R23, R8, 0xffffff80, RZ, 0x8 ;  /* 0xffffff8008177811 */ /* 0x000fc400078f40ff */
[----:B------:R-:W-:Y:S01]  /*1db0*/  LOP3.LUT R8, R20, 0xff, RZ, 0xc0, !PT ;  /* 0x000000ff14087812 */ /* 0x000fe200078ec0ff */
[----:B------:R-:W-:Y:S01]  /*1dc0*/  FFMA.FTZ R28, R19, R31, R28 ;  /* 0x0000001f131c7223 */ /* 0x000fe2000001001c */
[----:B------:R-:W-:Y:S01]  /*1dd0*/  SHF.R.U32.HI R31, RZ, 0x10, R9 ;  /* 0x00000010ff1f7819 */ /* 0x000fe20000011609 */
[----:B0-----:R-:W-:Y:S02]  /*1de0*/  HADD2.F32 R32, -RZ, R32.H0_H0 ;  /* 0x20000020ff207230 */ /* 0x001fe40000004100 */
[----:B------:R0:W-:Y:S01]  /*1df0*/  I2F.F16 R20, R23 ;  /* 0x0000001700147306 */ /* 0x0001e20000200c00 */
[----:B------:R-:W-:Y:S01]  /*1e00*/  LOP3.LUT R31, R31, 0xff, RZ, 0xc0, !PT ;  /* 0x000000ff1f1f7812 */ /* 0x000fe200078ec0ff */
[----:B------:R-:W-:Y:S02]  /*1e10*/  VIADD R8, R8, 0xffffff80 ;  /* 0xffffff8008087836 */ /* 0x000fe40000000000 */
[----:B------:R-:W-:Y:S01]  /*1e20*/  FFMA.FTZ R30, R19, R32, R30 ;  /* 0x00000020131e7223 */ /* 0x000fe2000001001e */
[----:B------:R-:W-:Y:S01]  /*1e30*/  IADD3 R31, R31, -0x80, RZ ;  /* 0xffffff801f1f7810 */ /* 0x000fe20007ffe0ff */
[----:B-1----:R-:W-:-:S02]  /*1e40*/  HADD2.F32 R29, -RZ, R29.H0_H0 ;  /* 0x2000001dff1d7230 */ /* 0x002fc40000004100 */
[----:B------:R-:W1:Y:S01]  /*1e50*/  I2F.F16 R8, R8 ;  /* 0x0000000800087306 */ /* 0x000e620000200c00 */
[----:B0-----:R-:W-:Y:S02]  /*1e60*/  SHF.R.U32.HI R23, RZ, 0x10, R11 ;  /* 0x00000010ff177819 */ /* 0x001fe4000001160b */
[----:B------:R-:W-:Y:S01]  /*1e70*/  LEA.HI R32, R9, 0xffffff80, RZ, 0x8 ;  /* 0xffffff8009207811 */ /* 0x000fe200078f40ff */
[----:B------:R-:W-:Y:S01]  /*1e80*/  FFMA.FTZ R22, R19, R29, R22 ;  /* 0x0000001d13167223 */ /* 0x000fe20000010016 */
[----:B------:R-:W-:Y:S01]  /*1e90*/  SHF.R.U32.HI R19, RZ, 0x10, R10 ;  /* 0x00000010ff137819 */ /* 0x000fe2000001160a */
[--C-:B------:R-:W-:Y:S01]  /*1ea0*/  HADD2.F32 R29, -RZ, R21.reuse.H0_H0 ;  /* 0x20000015ff1d7230 */ /* 0x100fe20000004100 */
[----:B------:R-:W-:Y:S01]  /*1eb0*/  LOP3.LUT R23, R23, 0xff, RZ, 0xc0, !PT ;  /* 0x000000ff17177812 */ /* 0x000fe200078ec0ff */
[----:B------:R-:W0:Y:S01]  /*1ec0*/  I2F.F16 R31, R31 ;  /* 0x0000001f001f7306 */ /* 0x000e220000200c00 */
[----:B------:R-:W-:Y:S01]  /*1ed0*/  LOP3.LUT R19, R19, 0xff, RZ, 0xc0, !PT ;  /* 0x000000ff13137812 */ /* 0x000fe200078ec0ff */
[----:B------:R-:W-:Y:S01]  /*1ee0*/  HADD2.F32 R21, -RZ, R21.H1_H1 ;  /* 0x30000015ff157230 */ /* 0x000fe20000004100 */
[----:B------:R-:W-:Y:S01]  /*1ef0*/  LEA.HI R10, R10, 0xffffff80, RZ, 0x8 ;  /* 0xffffff800a0a7811 */ /* 0x000fe200078f40ff */
[----:B------:R-:W-:Y:S01]  /*1f00*/  VIADD R23, R23, 0xffffff80 ;  /* 0xffffff8017177836 */ /* 0x000fe20000000000 */
[----:B------:R-:W-:Y:S01]  /*1f10*/  IADD3 R19, R19, -0x80, RZ ;  /* 0xffffff8013137810 */ /* 0x000fe20007ffe0ff */
[----:B-1----:R-:W-:-:S03]  /*1f20*/  HADD2.F32 R8, -RZ, R8.H0_H0 ;  /* 0x20000008ff087230 */ /* 0x002fc60000004100 */
[----:B------:R-:W-:Y:S02]  /*1f30*/  I2F.F16 R10, R10 ;  /* 0x0000000a000a7306 */ /* 0x000fe40000200c00 */
[----:B------:R-:W-:Y:S01]  /*1f40*/  FFMA.FTZ R33, R8, R29, R33 ;  /* 0x0000001d08217223 */ /* 0x000fe20000010021 */
[----:B0-----:R-:W-:-:S05]  /*1f50*/  HADD2.F32 R9, -RZ, R31.H0_H0 ;  /* 0x2000001fff097230 */ /* 0x001fca0000004100 */
[----:B------:R-:W0:Y:S01]  /*1f60*/  I2F.F16 R19, R19 ;  /* 0x0000001300137306 */ /* 0x000e220000200c00 */
[----:B------:R-:W-:Y:S02]  /*1f70*/  FFMA.FTZ R30, R29, R9, R30 ;  /* 0x000000091d1e7223 */ /* 0x000fe4000001001e */
[----:B------:R-:W1:Y:S05]  /*1f80*/  LDS.64 R8, [UR4+0x18] ;  /* 0x00001804ff087984 */ /* 0x000e6a0008000a00 */
[----:B------:R-:W3:Y:S01]  /*1f90*/  I2F.F16 R23, R23 ;  /* 0x0000001700177306 */ /* 0x000ee20000200c00 */
[----:B0-----:R-:W-:-:S07]  /*1fa0*/  HADD2.F32 R34, -RZ, R19.H0_H0 ;  /* 0x20000013ff227230 */ /* 0x001fce0000004100 */
[----:B------:R0:W4:Y:S01]  /*1fb0*/  I2F.F16 R31, R32 ;  /* 0x00000020001f7306 */ /* 0x0001220000200c00 */
[----:B------:R-:W-:Y:S01]  /*1fc0*/  LEA.HI R19, R11, 0xffffff80, RZ, 0x8 ;  /* 0xffffff800b137811 */ /* 0x000fe200078f40ff */
[----:B------:R-:W-:Y:S01]  /*1fd0*/  FFMA.FTZ R28, R29, R34, R28 ;  /* 0x000000221d1c7223 */ /* 0x000fe2000001001c */
[----:B---3--:R-:W-:-:S05]  /*1fe0*/  HADD2.F32 R23, -RZ, R23.H0_H0 ;  /* 0x20000017ff177230 */ /* 0x008fca0000004100 */
[----:B------:R-:W3:Y:S01]  /*1ff0*/  I2F.F16 R19, R19 ;  /* 0x0000001300137306 */ /* 0x000ee20000200c00 */
[----:B0-----:R-:W-:Y:S02]  /*2000*/  HADD2.F32 R32, -RZ, R20.H0_H0 ;  /* 0x20000014ff207230 */ /* 0x001fe40000004100 */
[----:B------:R-:W-:-:S03]  /*2010*/  FFMA.FTZ R22, R29, R23, R22 ;  /* 0x000000171d167223 */ /* 0x000fc60000010016 */
[----:B------:R-:W-:Y:S01]  /*2020*/  FFMA.FTZ R32, R32, R21, R33 ;  /* 0x0000001520207223 */ /* 0x000fe20000010021 */
[----:B----4-:R-:W-:-:S05]  /*2030*/  HADD2.F32 R31, -RZ, R31.H0_H0 ;  /* 0x2000001fff1f7230 */ /* 0x010fca0000004100 */
[----:B------:R-:W-:Y:S01]  /*2040*/  FFMA.FTZ R30, R21, R31, R30 ;  /* 0x0000001f151e7223 */ /* 0x000fe2000001001e */
[----:B---3--:R-:W-:-:S05]  /*2050*/  HADD2.F32 R31, -RZ, R19.H0_H0 ;  /* 0x20000013ff1f7230 */ /* 0x008fca0000004100 */
[----:B------:R-:W-:Y:S01]  /*2060*/  FFMA.FTZ R22, R21, R31, R22 ;  /* 0x0000001f15167223 */ /* 0x000fe20000010016 */
[----:B--2---:R-:W-:Y:S02]  /*2070*/  LOP3.LUT R23, R12, 0xff, RZ, 0xc0, !PT ;  /* 0x000000ff0c177812 */ /* 0x004fe400078ec0ff */
[----:B------:R-:W-:Y:S02]  /*2080*/  LOP3.LUT R19, R13, 0xff, RZ, 0xc0, !PT ;  /* 0x000000ff0d137812 */ /* 0x000fe400078ec0ff */
[----:B------:R-:W-:Y:S01]  /*2090*/  IADD3 R20, R23, -0x80, RZ ;  /* 0xffffff8017147810 */ /* 0x000fe20007ffe0ff */
[----:B------:R-:W-:Y:S01]  /*20a0*/  HADD2.F32 R23, -RZ, R10.H0_H0 ;  /* 0x2000000aff177230 */ /* 0x000fe20000004100 */
[----:B------:R-:W-:Y:S02]  /*20b0*/  IADD3 R33, R19, -0x80, RZ ;  /* 0xffffff8013217810 */ /* 0x000fe40007ffe0ff */
[----:B------:R-:W-:Y:S02]  /*20c0*/  LOP3.LUT R19, R14, 0xff, RZ, 0xc0, !PT ;  /* 0x000000ff0e137812 */ /* 0x000fe400078ec0ff */
[----:B------:R-:W0:Y:S01]  /*20d0*/  I2F.F16 R20, R20 ;  /* 0x0000001400147306 */ /* 0x000e220000200c00 */
[----:B------:R-:W-:Y:S01]  /*20e0*/  FFMA.FTZ R28, R21, R23, R28 ;  /* 0x00000017151c7223 */ /* 0x000fe2000001001c */
[----:B------:R-:W-:Y:S01]  /*20f0*/  LEA.HI R29, R13, 0xffffff80, RZ, 0x8 ;  /* 0xffffff800d1d7811 */ /* 0x000fe200078f40ff */
[----:B------:R-:W-:Y:S01]  /*2100*/  VIADD R31, R19, 0xffffff80 ;  /* 0xffffff80131f7836 */ /* 0x000fe20000000000 */
[----:B------:R-:W-:Y:S01]  /*2110*/  LEA.HI R11, R12, 0xffffff80, RZ, 0x8 ;  /* 0xffffff800c0b7811 */ /* 0x000fe200078f40ff */
[----:B-1----:R-:W-:-:S02]  /*2120*/  HADD2.F32 R23, -RZ, R8.H0_H0 ;  /* 0x20000008ff177230 */ /* 0x002fc40000004100 */
[----:B------:R-:W-:Y:S01]  /*2130*/  HADD2.F32 R8, -RZ, R8.H1_H1 ;  /* 0x30000008ff087230 */ /* 0x000fe20000004100 */
[----:B------:R-:W1:Y:S01]  /*2140*/  I2F.F16 R21, R33 ;  /* 0x0000002100157306 */ /* 0x000e620000200c00 */
[----:B0-----:R-:W-:-:S07]  /*2150*/  HADD2.F32 R35, -RZ, R20.H0_H0 ;  /* 0x20000014ff237230 */ /* 0x001fce0000004100 */
[----:B------:R0:W2:Y:S01]  /*2160*/  I2F.F16 R10, R29 ;  /* 0x0000001d000a7306 */ /* 0x0000a20000200c00 */
[----:B------:R-:W-:Y:S01]  /*2170*/  SHF.R.U32.HI R20, RZ, 0x8, R12 ;  /* 0x00000008ff147819 */ /* 0x000fe2000001160c */
[----:B------:R-:W-:Y:S01]  /*2180*/  FFMA.FTZ R19, R35, R23, R32 ;  /* 0x0000001723137223 */ /* 0x000fe20000010020 */
[----:B------:R-:W-:Y:S01]  /*2190*/  SHF.R.U32.HI R32, RZ, 0x10, R12 ;  /* 0x00000010ff207819 */ /* 0x000fe2000001160c */
[----:B-1----:R-:W-:-:S04]  /*21a0*/  HADD2.F32 R21, -RZ, R21.H0_H0 ;  /* 0x20000015ff157230 */ /* 0x002fc80000004100 */
[----:B------:R-:W1:Y:S01]  /*21b0*/  I2F.F16 R31, R31 ;  /* 0x0000001f001f7306 */ /* 0x000e620000200c00 */
[----:B0-----:R-:W-:Y:S02]  /*21c0*/  LOP3.LUT R29, R15, 0xff, RZ, 0xc0, !PT ;  /* 0x000000ff0f1d7812 */ /* 0x001fe400078ec0ff */
[----:B------:R-:W-:Y:S01]  /*21d0*/  LOP3.LUT R20, R20, 0xff, RZ, 0xc0, !PT ;  /* 0x000000ff14147812 */ /* 0x000fe200078ec0ff */
[----:B------:R-:W-:Y:S01]  /*21e0*/  FFMA.FTZ R21, R23, R21, R30 ;  /* 0x0000001517157223 */ /* 0x000fe2000001001e */
[----:B------:R-:W-:Y:S02]  /*21f0*/  IADD3 R29, R29, -0x80, RZ ;  /* 0xffffff801d1d7810 */ /* 0x000fe40007ffe0ff */
[----:B------:R-:W-:Y:S01]  /*2200*/  SHF.R.U32.HI R30, RZ, 0x8, R13 ;  /* 0x00000008ff1e7819 */ /* 0x000fe2000001160d */
[----:B------:R-:W0:Y:S01]  /*2210*/  I2F.F16 R11, R11 ;  /* 0x0000000b000b7306 */ /* 0x000e220000200c00 */
[----:B------:R-:W-:Y:S01]  /*2220*/  LOP3.LUT R32, R32, 0xff, RZ, 0xc0, !PT ;  /* 0x000000ff20207812 */ /* 0x000fe200078ec0ff */
[----:B--2---:R-:W-:Y:S01]  /*2230*/  HADD2.F32 R10, -RZ, R10.H0_H0 ;  /* 0x2000000aff0a7230 */ /* 0x004fe20000004100 */
[----:B------:R-:W-:-:S02]  /*2240*/  LOP3.LUT R30, R30, 0xff, RZ, 0xc0, !PT ;  /* 0x000000ff1e1e7812 */ /* 0x000fc400078ec0ff */
[----:B------:R-:W-:Y:S01]  /*2250*/  IADD3 R12, R20, -0x80, RZ ;  /* 0xffffff80140c7810 */ /* 0x000fe20007ffe0ff */
[----:B------:R-:W-:Y:S01]  /*2260*/  VIADD R20, R32, 0xffffff80 ;  /* 0xffffff8020147836 */ /* 0x000fe20000000000 */
[----:B------:R-:W-:Y:S01]  /*2270*/  SHF.R.U32.HI R32, RZ, 0x10, R13 ;  /* 0x00000010ff207819 */ /* 0x000fe2000001160d */
[----:B------:R-:W2:Y:S01]  /*2280*/  I2F.F16 R29, R29 ;  /* 0x0000001d001d7306 */ /* 0x000ea20000200c00 */
[----:B-1----:R-:W-:Y:S01]  /*2290*/  HADD2.F32 R31, -RZ, R31.H0_H0 ;  /* 0x2000001fff1f7230 */ /* 0x002fe20000004100 */
[----:B------:R-:W-:Y:S02]  /*22a0*/  IADD3 R13, R30, -0x80, RZ ;  /* 0xffffff801e0d7810 */ /* 0x000fe40007ffe0ff */
[----:B------:R-:W-:Y:S02]  /*22b0*/  SHF.R.U32.HI R30, RZ, 0x8, R14 ;  /* 0x00000008ff1e7819 */ /* 0x000fe4000001160e */
[----:B------:R-:W-:Y:S01]  /*22c0*/  FFMA.FTZ R28, R23, R31, R28 ;  /* 0x0000001f171c7223 */ /* 0x000fe2000001001c */
[----:B------:R-:W-:Y:S01]  /*22d0*/  LOP3.LUT R32, R32, 0xff, RZ, 0xc0, !PT ;  /* 0x000000ff20207812 */ /* 0x000fe200078ec0ff */
[----:B------:R-:W1:Y:S01]  /*22e0*/  I2F.F16 R12, R12 ;  /* 0x0000000c000c7306 */ /* 0x000e620000200c00 */
[----:B------:R-:W-:Y:S01]  /*22f0*/  LOP3.LUT R30, R30, 0xff, RZ, 0xc0, !PT ;  /* 0x000000ff1e1e7812 */ /* 0x000fe200078ec0ff */
[----:B0-----:R-:W-:Y:S01]  /*2300*/  HADD2.F32 R11, -RZ, R11.H0_H0 ;  /* 0x2000000bff0b7230 */ /* 0x001fe20000004100 */
[----:B------:R-:W-:Y:S01]  /*2310*/  IADD3 R32, R32, -0x80, RZ ;  /* 0xffffff8020207810 */ /* 0x000fe20007ffe0ff */
[----:B--2---:R-:W-:-:S04]  /*2320*/  HADD2.F32 R31, -RZ, R29.H0_H0 ;  /* 0x2000001dff1f7230 */ /* 0x004fc80000004100 */
[----:B------:R-:W-:Y:S01]  /*2330*/  I2F.F16 R13, R13 ;  /* 0x0000000d000d7306 */ /* 0x000fe20000200c00 */
[----:B------:R-:W-:Y:S01]  /*2340*/  FFMA.FTZ R23, R23, R31, R22 ;  /* 0x0000001f17177223 */ /* 0x000fe20000010016 */
[----:B------:R-:W-:Y:S01]  /*2350*/  VIADD R31, R30, 0xffffff80 ;  /* 0xffffff801e1f7836 */ /* 0x000fe20000000000 */
[----:B------:R-:W-:Y:S01]  /*2360*/  SHF.R.U32.HI R30, RZ, 0x8, R15 ;  /* 0x00000008ff1e7819 */ /* 0x000fe2000001160f */
[----:B-1----:R-:W-:-:S04]  /*2370*/  HADD2.F32 R34, -RZ, R12.H0_H0 ;  /* 0x2000000cff227230 */ /* 0x002fc80000004100 */
[----:B------:R0:W1:Y:S01]  /*2380*/  I2F.F16 R29, R32 ;  /* 0x00000020001d7306 */ /* 0x0000620000200c00 */
[----:B------:R-:W-:Y:S02]  /*2390*/  SHF.R.U32.HI R22, RZ, 0x10, R14 ;  /* 0x00000010ff167819 */ /* 0x000fe4000001160e */
[----:B------:R-:W-:Y:S01]  /*23a0*/  LOP3.LUT R30, R30, 0xff, RZ, 0xc0, !PT ;  /* 0x000000ff1e1e7812 */ /* 0x000fe200078ec0ff */
[----:B------:R-:W-:Y:S01]  /*23b0*/  FFMA.FTZ R19, R34, R8, R19 ;  /* 0x0000000822137223 */ /* 0x000fe20000010013 */
[----:B------:R-:W-:Y:S02]  /*23c0*/  LOP3.LUT R22, R22, 0xff, RZ, 0xc0, !PT ;  /* 0x000000ff16167812 */ /* 0x000fe400078ec0ff */
[----:B------:R-:W-:Y:S01]  /*23d0*/  IADD3 R30, R30, -0x80, RZ ;  /* 0xffffff801e1e7810 */ /* 0x000fe20007ffe0ff */
[----:B------:R-:W2:Y:S01]  /*23e0*/  I2F.F16 R31, R31 ;  /* 0x0000001f001f7306 */ /* 0x000ea20000200c00 */
[----:B0-----:R-:W-:Y:S02]  /*23f0*/  SHF.R.U32.HI R32, RZ, 0x10, R15 ;  /* 0x00000010ff207819 */ /* 0x001fe4000001160f */
[----:B------:R-:W-:-:S02]  /*2400*/  IADD3 R22, R22, -0x80, RZ ;  /* 0xffffff8016167810 */ /* 0x000fc40007ffe0ff */
[----:B------:R-:W-:Y:S02]  /*2410*/  LOP3.LUT R32, R32, 0xff, RZ, 0xc0, !PT ;  /* 0x000000ff20207812 */ /* 0x000fe400078ec0ff */
[----:B------:R-:W-:Y:S01]  /*2420*/  LEA.HI R15, R15, 0xffffff80, RZ, 0x8 ;  /* 0xffffff800f0f7811 */ /* 0x000fe200078f40ff */
[----:B------:R-:W0:Y:S01]  /*2430*/  I2F.F16 R30, R30 ;  /* 0x0000001e001e7306 */ /* 0x000e220000200c00 */
[----:B-1----:R-:W-:Y:S02]  /*2440*/  HADD2.F32 R29, -RZ, R29.H0_H0 ;  /* 0x2000001dff1d7230 */ /* 0x002fe40000004100 */
[----:B------:R-:W-:Y:S02]  /*2450*/  VIADD R12, R32, 0xffffff80 ;  /* 0xffffff80200c7836 */ /* 0x000fe40000000000 */
[----:B------:R-:W-:Y:S01]  /*2460*/  HADD2.F32 R32, -RZ, R13.H0_H0 ;  /* 0x2000000dff207230 */ /* 0x000fe20000004100 */
[----:B------:R-:W-:Y:S01]  /*2470*/  LEA.HI R13, R14, 0xffffff80, RZ, 0x8 ;  /* 0xffffff800e0d7811 */ /* 0x000fe200078f40ff */
[----:B--2---:R-:W-:Y:S01]  /*2480*/  HADD2.F32 R31, -RZ, R31.H0_H0 ;  /* 0x2000001fff1f7230 */ /* 0x004fe20000004100 */
[----:B------:R-:W1:Y:S01]  /*2490*/  I2F.F16 R20, R20 ;  /* 0x0000001400147306 */ /* 0x000e620000200c00 */
[----:B------:R-:W-:-:S02]  /*24a0*/  HADD2.F32 R14, -RZ, R9.H0_H0 ;  /* 0x20000009ff0e7230 */ /* 0x000fc40000004100 */
[C---:B------:R-:W-:Y:S01]  /*24b0*/  FFMA.FTZ R21, R8.reuse, R32, R21 ;  /* 0x0000002008157223 */ /* 0x040fe20000010015 */
[----:B------:R-:W-:Y:S02]  /*24c0*/  HADD2.F32 R9, -RZ, R9.H1_H1 ;  /* 0x30000009ff097230 */ /* 0x000fe40000004100 */
[C---:B------:R-:W-:Y:S01]  /*24d0*/  FFMA.FTZ R28, R8.reuse, R31, R28 ;  /* 0x0000001f081c7223 */ /* 0x040fe2000001001c */
[----:B0-----:R-:W-:Y:S01]  /*24e0*/  HADD2.F32 R30, -RZ, R30.H0_H0 ;  /* 0x2000001eff1e7230 */ /* 0x001fe20000004100 */
[----:B------:R-:W0:Y:S04]  /*24f0*/  I2F.F16 R22, R22 ;  /* 0x0000001600167306 */ /* 0x000e280000200c00 */
[----:B------:R-:W-:Y:S01]  /*2500*/  FFMA.FTZ R23, R8, R30, R23 ;  /* 0x0000001e08177223 */ /* 0x000fe20000010017 */
[----:B-1----:R-:W-:-:S03]  /*2510*/  HADD2.F32 R20, -RZ, R20.H0_H0 ;  /* 0x20000014ff147230 */ /* 0x002fc60000004100 */
[----:B------:R-:W1:Y:S02]  /*2520*/  I2F.F16 R12, R12 ;  /* 0x0000000c000c7306 */ /* 0x000e640000200c00 */
[----:B------:R-:W-:Y:S01]  /*2530*/  FFMA.FTZ R8, R20, R14, R19 ;  /* 0x0000000e14087223 */ /* 0x000fe20000010013 */
[----:B------:R-:W-:Y:S01]  /*2540*/  FFMA.FTZ R20, R14, R29, R21 ;  /* 0x0000001d0e147223 */ /* 0x000fe20000010015 */
[----:B0-----:R-:W-:-:S04]  /*2550*/  HADD2.F32 R19, -RZ, R22.H0_H0 ;  /* 0x20000016ff137230 */ /* 0x001fc80000004100 */
[----:B------:R-:W0:Y:S01]  /*2560*/  I2F.F16 R13, R13 ;  /* 0x0000000d000d7306 */ /* 0x000e220000200c00 */
[----:B------:R-:W-:Y:S01]  /*2570*/  FFMA.FTZ R8, R11, R9, R8 ;  /* 0x000000090b087223 */ /* 0x000fe20000010008 */
[----:B------:R-:W-:Y:S02]  /*2580*/  HADD2.F32 R11, -RZ, R17.H1_H1 ;  /* 0x30000011ff0b7230 */ /* 0x000fe40000004100 */
[----:B------:R-:W-:Y:S01]  /*2590*/  FFMA.FTZ R10, R9, R10, R20 ;  /* 0x0000000a090a7223 */ /* 0x000fe20000010014 */
[C---:B------:R-:W-:Y:S01]  /*25a0*/  FFMA.FTZ R19, R14.reuse, R19, R28 ;  /* 0x000000130e137223 */ /* 0x040fe2000001001c */
[----:B-1----:R-:W-:Y:S02]  /*25b0*/  HADD2.F32 R22, -RZ, R12.H0_H0 ;  /* 0x2000000cff167230 */ /* 0x002fe40000004100 */
[----:B------:R-:W1:Y:S01]  /*25c0*/  I2F.F16 R15, R15 ;  /* 0x0000000f000f7306 */ /* 0x000e620000200c00 */
[----:B------:R-:W-:Y:S02]  /*25d0*/  FMUL.FTZ R8, R11, R8 ;  /* 0x000000080b087220 */ /* 0x000fe40000410000 */
[----:B------:R-:W-:-:S03]  /*25e0*/  FFMA.FTZ R22, R14, R22, R23 ;  /* 0x000000160e167223 */ /* 0x000fc60000010017 */
[----:B------:R-:W-:Y:S01]  /*25f0*/  F2FP.F16.F32.PACK_AB R8, RZ, R8 ;  /* 0x00000008ff08723e */ /* 0x000fe200000000ff */
[----:B0-----:R-:W-:Y:S02]  /*2600*/  HADD2.F32 R12, -RZ, R13.H0_H0 ;  /* 0x2000000dff0c7230 */ /* 0x001fe40000004100 */
[----:B------:R-:W-:-:S03]  /*2610*/  HADD2.F32 R13, -RZ, R17.H0_H0 ;  /* 0x20000011ff0d7230 */ /* 0x000fc60000004100 */
[----:B------:R-:W-:Y:S01]  /*2620*/  FFMA.FTZ R12, R9, R12, R19 ;  /* 0x0000000c090c7223 */ /* 0x000fe20000010013 */
[--C-:B------:R-:W-:Y:S02]  /*2630*/  HADD2.F32 R19, -RZ, R16.reuse.H0_H0 ;  /* 0x20000010ff137230 */ /* 0x100fe40000004100 */
[----:B------:R-:W-:Y:S01]  /*2640*/  FMUL.FTZ R10, R13, R10 ;  /* 0x0000000a0d0a7220 */ /* 0x000fe20000410000 */
[----:B-1----:R-:W-:Y:S02]  /*2650*/  HADD2.F32 R14, -RZ, R15.H0_H0 ;  /* 0x2000000fff0e7230 */ /* 0x002fe40000004100 */
[----:B------:R-:W-:Y:S02]  /*2660*/  HADD2.F32 R15, -RZ, R16.H1_H1 ;  /* 0x30000010ff0f7230 */ /* 0x000fe40000004100 */
[----:B------:R-:W-:Y:S01]  /*2670*/  F2FP.F16.F32.PACK_AB R10, RZ, R10 ;  /* 0x0000000aff0a723e */ /* 0x000fe200000000ff */
[----:B------:R-:W-:Y:S02]  /*2680*/  FFMA.FTZ R14, R9, R14, R22 ;  /* 0x0000000e090e7223 */ /* 0x000fe40000010016 */
        /* <DEDUP_REMOVED lines=8> */
.L_x_4871:
[----:B-----5:R0:W5:Y:S01]  /*2710*/  LDG.E.128.CONSTANT R8, desc[UR6][R26.64] ;  /* 0x000000061a087981 */ /* 0x020162000c1e9d00 */
[----:B------:R-:W-:-:S04]  /*2720*/  IMAD.WIDE R24, R18, 0x8, R24 ;  /* 0x0000000812187825 */ /* 0x000fc800078e0218 */
[----:B------:R-:W-:Y:S01]  /*2730*/  IMAD.WIDE R22, R18, 0x8, R26 ;  /* 0x0000000812167825 */ /* 0x000fe200078e021a */
[----:B------:R-:W-:Y:S06]  /*2740*/  @P2 BRA `(.L_x_4872) ;  /* 0x0000000c000c2947 */ /* 0x000fec0003800000 */
[----:B------:R-:W2:Y:S01]  /*2750*/  LDG.E.128.CONSTANT R12, desc[UR6][R24.64] ;  /* 0x00000006180c7981 */ /* 0x000ea2000c1e9d00 */
[----:B0----5:R-:W-:Y:S02]  /*2760*/  LOP3.LUT R26, R9, 0xff, RZ, 0xc0, !PT ;  /* 0x000000ff091a7812 */ /* 0x021fe400078ec0ff */
        /* <DEDUP_REMOVED lines=193> */
.L_x_4872:
[----:B-----5:R1:W5:Y:S01]  /*3380*/  LDG.E.128.CONSTANT R8, desc[UR6][R22.64] ;  /* 0x0000000616087981 */ /* 0x020362000c1e9d00 */
        /* <DEDUP_REMOVED lines=12> */
[----:B------:R-:W3:Y:S01]  /*3450*/  I2F.F16 R34, R34 ;  /* 0x0000002200227306 */ /* 0x000ee20000200c00 */
[----:B------:R-:W-:-:S02]  /*3460*/  IADD3 R19, R19, -0x80, RZ ;  /* 0xffffff8013137810 */ /* 0x000fc40007ffe0ff */
[----:B------:R-:W-:Y:S02]  /*3470*/  LOP3.LUT R27, R26, 0xff, RZ, 0xc0, !PT ;  /* 0x000000ff1a1b7812 */ /* 0x000fe400078ec0ff */
[----:B------:R-:W-:Y:S02]  /*3480*/  SHF.R.U32.HI R29, RZ, 0x8, R11 ;  /* 0x00000008ff1d7819 */ /* 0x000fe4000001160b */
[----:B------:R-:W-:Y:S01]  /*3490*/  IADD3 R31, R27, -0x80, RZ ;  /* 0xffffff801b1f7810 */ /* 0x000fe20007ffe0ff */
[----:B------:R4:W1:Y:S01]  /*34a0*/  I2F.F16 R30, R19 ;  /* 0x00000013001e7306 */ /* 0x0008620000200c00 */
[----:B------:R-:W-:Y:S02]  /*34b0*/  SHF.R.U32.HI R27, RZ, 0x8, R10 ;  /* 0x00000008ff1b7819 */ /* 0x000fe4000001160a */
[----:B------:R-:W-:Y:S02]  /*34c0*/  LOP3.LUT R29, R29, 0xff, RZ, 0xc0, !PT ;  /* 0x000000ff1d1d7812 */ /* 0x000fe400078ec0ff */
[----:B------:R-:W-:-:S02]  /*34d0*/  LOP3.LUT R27, R27, 0xff, RZ, 0xc0, !PT ;  /* 0x000000ff1b1b7812 */ /* 0x000fc400078ec0ff */
[----:B------:R-:W-:Y:S01]  /*34e0*/  IADD3 R29, R29, -0x80, RZ ;  /* 0xffffff801d1d7810 */ /* 0x000fe20007ffe0ff */
[----:B------:R-:W0:Y:S01]  /*34f0*/  I2F.F16 R28, R28 ;  /* 0x0000001c001c7306 */ /* 0x000e220000200c00 */
[----:B----4-:R-:W-:Y:S01]  /*3500*/  SHF.R.U32.HI R19, RZ, 0x8, R9 ;  /* 0x00000008ff137819 */ /* 0x010fe20000011609 */
[----:B---3--:R-:W-:Y:S01]  /*3510*/  HADD2.F32 R34, -RZ, R34.H0_H0 ;  /* 0x20000022ff227230 */ /* 0x008fe20000004100 */
[----:B------:R-:W-:Y:S02]  /*3520*/  IADD3 R27, R27, -0x80, RZ ;  /* 0xffffff801b1b7810 */ /* 0x000fe40007ffe0ff */
[----:B------:R-:W-:Y:S01]  /*3530*/  LOP3.LUT R19, R19, 0xff, RZ, 0xc0, !PT ;  /* 0x000000ff13137812 */ /* 0x000fe200078ec0ff */
[----:B-1----:R-:W-:Y:S02]  /*3540*/  HADD2.F32 R30, -RZ, R30.H0_H0 ;  /* 0x2000001eff1e7230 */ /* 0x002fe40000004100 */
        /* <DEDUP_REMOVED lines=169> */
.L_x_4873:
[----:B------:R-:W-:Y:S01]  /*3fe0*/  IADD3 R2, R2, 0x20, RZ ;  /* 0x0000002002027810 */ /* 0x000fe20007ffe0ff */
[----:B-1----:R-:W-:Y:S01]  /*3ff0*/  IMAD.WIDE R22, R18, 0x8, R22 ;  /* 0x0000000812167825 */ /* 0x002fe200078e0216 */
[----:B------:R-:W-:Y:S02]  /*4000*/  UIADD3 UR4, UR4, 0x40, URZ ;  /* 0x0000004004047890 */ /* 0x000fe4000fffe03f */
[----:B------:R-:W-:Y:S01]  /*4010*/  ISETP.GE.AND P0, PT, R2, UR5, PT ;  /* 0x0000000502007c0c */ /* 0x000fe2000bf06270 */
[----:B------:R-:W-:Y:S01]  /*4020*/  IMAD.WIDE R34, R18, 0x8, R24 ;  /* 0x0000000812227825 */ /* 0x000fe200078e0218 */
[----:B------:R-:W-:Y:S02]  /*4030*/  ISETP.LT.AND P2, PT, R2, R7, PT ;  /* 0x000000070200720c */ /* 0x000fe40003f41270 */
[----:B-----5:R-:W-:-:S11]  /*4040*/  MOV R11, R23 ;  /* 0x00000017000b7202 */ /* 0x020fd60000000f00 */
[----:B------:R-:W-:Y:S05]  /*4050*/  @!P0 BRA P2, `(.L_x_4874) ;  /* 0xffffffcc00308947 */ /* 0x000fea000103ffff */
.L_x_4869:
[----:B------:R-:W-:Y:S05]  /*4060*/  @P1 EXIT ;  /* 0x000000000000194d */ /* 0x000fea0003800000 */
[----:B------:R-:W1:Y:S01]  /*4070*/  S2R R2, SR_CTAID.X ;  /* 0x0000000000027919 */ /* 0x000e620000002500 */
[----:B------:R-:W2:Y:S01]  /*4080*/  S2UR UR4, SR_CTAID.Y ;  /* 0x00000000000479c3 */ /* 0x000ea20000002600 */
[----:B------:R-:W1:Y:S07]  /*4090*/  S2R R7, SR_TID.X ;  /* 0x0000000000077919 */ /* 0x000e6e0000002100 */
[----:B------:R-:W3:Y:S01]  /*40a0*/  LDC.64 R4, c[0x0][0x230] ;  /* 0x00008c00ff047b82 */ /* 0x000ee20000000a00 */
[----:B-1----:R-:W-:-:S02]  /*40b0*/  IMAD R2, R2, 0x40, R7 ;  /* 0x0000004002027824 */ /* 0x002fc400078e0207 */
[----:B------:R-:W-:-:S03]  /*40c0*/  HMUL2 R7, R6, R0.H0_H0 ;  /* 0x2000000006077232 */ /* 0x000fc60000000000 */
        /* <DEDUP_REMOVED lines=11> */
.L_x_4878:
[----:B------:R-:W1:Y:S02]  /*4180*/  LDS R2, [R0] ;  /* 0x0000000000027984 */ /* 0x000e640000000800 */
[----:B-1----:R-:W-:-:S10]  /*4190*/  HFMA2.MMA R3, R2, 1, 1, R7 ;  /* 0x3c003c0002037835 */ /* 0x002fd40000000007 */
[----:B------:R-:W1:Y:S02]  /*41a0*/  ATOMS.CAST.SPIN R3, [R0], R2, R3 ;  /* 0x000000020003738d */ /* 0x000e640001800003 */
[----:B-1----:R-:W-:-:S13]  /*41b0*/  ISETP.EQ.U32.AND P0, PT, R3, 0x1, PT ;  /* 0x000000010300780c */ /* 0x002fda0003f02070 */
[----:B------:R-:W-:Y:S05]  /*41c0*/  @!P0 BRA `(.L_x_4878) ;  /* 0xfffffffc00ec8947 */ /* 0x000fea000383ffff */
[----:B------:R-:W-:Y:S05]  /*41d0*/  BRA `(.L_x_4876) ;  /* 0x00000000000c7947 */ /* 0x000fea0003800000 */
.L_x_4877:
[----:B------:R-:W2:Y:S02]  /*41e0*/  LD.E R0, desc[UR6][R4.64] ;  /* 0x0000000604007980 */ /* 0x000ea4000c101900 */
[----:B--2---:R-:W-:-:S05]  /*41f0*/  IMAD.IADD R3, R7, 0x1, R0 ;  /* 0x0000000107037824 */ /* 0x004fca00078e0200 */
[----:B------:R1:W-:Y:S02]  /*4200*/  ST.E desc[UR6][R4.64], R3 ;  /* 0x0000000304007985 */ /* 0x0003e4000c101906 */
.L_x_4876:
[----:B------:R-:W-:Y:S05]  /*4210*/  BSYNC B0 ;  /* 0x0000000000007941 */ /* 0x000fea0003800000 */
.L_x_4875:
[----:B------:R2:W-:Y:S02]  /*4220*/  ATOM.E.ADD.F16x2.RN.STRONG.GPU P0, RZ, desc[UR6][R4.64+0x4], R9 ;  /* 0x0000040904ff79a2 */ /* 0x0005e4000810e1c6 */
[----:B--2---:R-:W-:Y:S05]  /*4230*/  @P0 EXIT ;  /* 0x000000000000094d */ /* 0x004fea0003800000 */
[----:B------:R-:W2:Y:S02]  /*4240*/  QSPC.E.S P0, RZ, [R4+0x4] ;  /* 0x0000040004ff73aa */ /* 0x000ea40000000500 */
[----:B--2---:R-:W-:Y:S05]  /*4250*/  @!P0 BRA `(.L_x_4879) ;  /* 0x0000000000208947 */ /* 0x004fea0003800000 */
[----:B------:R-:W-:-:S04]  /*4260*/  MOV R2, R4 ;  /* 0x0000000400027202 */ /* 0x000fc80000000f00 */
[----:B------:R-:W-:-:S07]  /*4270*/  MOV R0, R2 ;  /* 0x0000000200007202 */ /* 0x000fce0000000f00 */
.L_x_4880:
[----:B------:R-:W1:Y:S02]  /*4280*/  LDS R2, [R0+0x4] ;  /* 0x0000040000027984 */ /* 0x000e640000000800 */
[----:B-1----:R-:W-:-:S06]  /*4290*/  HADD2 R3, R2, R9 ;  /* 0x0000000902037230 */ /* 0x002fcc0000000000 */
[----:B------:R-:W1:Y:S02]  /*42a0*/  ATOMS.CAST.SPIN R3, [R0+0x4], R2, R3 ;  /* 0x000004020003738d */ /* 0x000e640001800003 */
[----:B-1----:R-:W-:-:S13]  /*42b0*/  ISETP.EQ.U32.AND P0, PT, R3, 0x1, PT ;  /* 0x000000010300780c */ /* 0x002fda0003f02070 */
[----:B------:R-:W-:Y:S05]  /*42c0*/  @!P0 BRA `(.L_x_4880) ;  /* 0xfffffffc00ec8947 */ /* 0x000fea000383ffff */
[----:B------:R-:W-:Y:S05]  /*42d0*/  EXIT ;  /* 0x000000000000794d */ /* 0x000fea0003800000 */
.L_x_4879:
[----:B------:R-:W1:Y:S02]  /*42e0*/  LD.E R0, desc[UR6][R4.64+0x4] ;  /* 0x0000040604007980 */ /* 0x000e64000c101900 */
[----:B-1----:R-:W-:-:S05]  /*42f0*/  IADD3 R3, R9, R0, RZ ;  /* 0x0000000009037210 */ /* 0x002fca0007ffe0ff */
[----:B------:R-:W-:Y:S01]  /*4300*/  ST.E desc[UR6][R4.64+0x4], R3 ;  /* 0x0000040304007985 */ /* 0x000fe2000c101906 */
[----:B------:R-:W-:Y:S05]  /*4310*/  EXIT ;  /* 0x000000000000794d */ /* 0x000fea0003800000 */
.L_x_4881:
        /* <DEDUP_REMOVED lines=14> */
.L_x_5260:


//--------------------- .text._Z23gemm_half_q_half_kernelILi1ELi190ELb1ELb1ELi32EEvPK6__halfPKjS4_S2_PS0_iiiiPKtS7_iiiiiibS2_i --------------------------
	.section	.text._Z23gemm_half_q_half_kernelILi1ELi190ELb1ELb1ELi32EEvPK6__halfPKjS4_S2_PS0_iiiiPKtS7_iiiiiibS2_i,"ax",@progbits
	.align	128
        .global         _Z23gemm_half_q_half_kernelILi1ELi190ELb1ELb1ELi32EEvPK6__halfPKjS4_S2_PS0_iiiiPKtS7_iiiiiibS2_i
        .type           _Z23gemm_half_q_half_kernelILi1ELi190ELb1ELb1ELi32EEvPK6__halfPKjS4_S2_PS0_iiiiPKtS7_iiiiiibS2_i,@function
        .size           _Z23gemm_half_q_half_kernelILi1ELi190ELb1ELb1ELi32EEvPK6__halfPKjS4_S2_PS0_iiiiPKtS7_iiiiiibS2_i,(.L_x_5261 - _Z23gemm_half_q_half_kernelILi1ELi190ELb1ELb1ELi32EEvPK6__halfPKjS4_S2_PS0_iiiiPKtS7_iiiiiibS2_i)
        .other          _Z23gemm_half_q_half_kernelILi1ELi190ELb1ELb1ELi32EEvPK6__halfPKjS4_S2_PS0_iiiiPKtS7_iiiiiibS2_i,@"STO_CUDA_ENTRY STV_DEFAULT"
_Z23gemm_half_q_half_kernelILi1ELi190ELb1ELb1ELi32EEvPK6__halfPKjS4_S2_PS0_iiiiPKtS7_iiiiiibS2_i:
.text._Z23gemm_half_q_half_kernelILi1ELi190ELb1ELb1ELi32EEvPK6__halfPKjS4_S2_PS0_iiiiPKtS7_iiiiiibS2_i:
[----:B------:R-:W-:Y:S08]  /*0000*/  LDC R1, c[0x0][0x28] ;  /* 0x00000a00ff017b82 */ /* 0x000ff00000000800 */
[----:B------:R-:W0:Y:S01]  /*0010*/  S2UR UR8, SR_CTAID.Y ;  /* 0x00000000000879c3 */ /* 0x000e220000002600 */
[----:B------:R-:W-:Y:S01]  /*0020*/  PRMT R32, RZ, 0x7610, R32 ;  /* 0x00007610ff207816 */ /* 0x000fe20000000020 */
[----:B------:R-:W-:-:S06]  /*0030*/  ULDC.64 UR6, c[0x0][0x208] ;  /* 0x0000820000067ab9 */ /* 0x000fcc0000000a00 */
[----:B------:R-:W0:Y:S02]  /*0040*/  LDC R8, c[0x0][0x238] ;  /* 0x00008e00ff087b82 */ /* 0x000e240000000800 */
[----:B0-----:R-:W-:-:S04]  /*0050*/  IADD3 R8, R8, -UR8, RZ ;  /* 0x8000000808087c10 */ /* 0x001fc8000fffe0ff */
[----:B------:R-:W-:-:S13]  /*0060*/  ISETP.GE.AND P1, PT, R8, 0x1, PT ;  /* 0x000000010800780c */ /* 0x000fda0003f26270 */
[----:B------:R-:W0:Y:S02]  /*0070*/  @P1 LDC.64 R2, c[0x0][0x278] ;  /* 0x00009e00ff021b82 */ /* 0x000e240000000a00 */
[----:B0-----:R-:W2:Y:S02]  /*0080*/  @P1 LDG.E.U16 R32, desc[UR6][R2.64] ;  /* 0x0000000602201981 */ /* 0x001ea4000c1e1500 */
        /* <DEDUP_REMOVED lines=9> */
[C---:B--2---:R-:W-:Y:S02]  /*0120*/  IADD3 R6, R34.reuse, R11, RZ ;  /* 0x0000000b22067210 */ /* 0x044fe40007ffe0ff */
[----:B-1----:R-:W-:Y:S01]  /*0130*/  VIADDMNMX R33, R34, 0x20, R5, PT ;  /* 0x0000002022217846 */ /* 0x002fe20003800105 */
[----:B---3--:R-:W-:-:S03]  /*0140*/  IMAD R13, R0, 0x20, R11 ;  /* 0x00000020000d7824 */ /* 0x008fc600078e020b */
[----:B------:R-:W-:-:S13]  /*0150*/  ISETP.GE.OR P0, PT, R6, R33, !P1 ;  /* 0x000000210600720c */ /* 0x000fda0004f06670 */
        /* <DEDUP_REMOVED lines=27> */
.L_x_4883:
[----:B------:R-:W-:Y:S05]  /*0310*/  BSYNC B0 ;  /* 0x0000000000007941 */ /* 0x000fea0003800000 */
.L_x_4882:
[----:B------:R-:W-:Y:S01]  /*0320*/  ULDC UR4, c[0x0][0x23c] ;  /* 0x00008f0000047ab9 */ /* 0x000fe20000000800 */
[----:B------:R-:W-:Y:S01]  /*0330*/  SHF.L.U32 R13, R13, 0x2, RZ ;  /* 0x000000020d0d7819 */ /* 0x000fe200000006ff */
[----:B0-----:R-:W-:-:S05]  /*0340*/  IMAD.U32 R0, RZ, RZ, UR4 ;  /* 0x00000004ff007e24 */ /* 0x001fca000f8e00ff */
[----:B------:R-:W-:-:S13]  /*0350*/  ISETP.GE.AND P0, PT, R13, R0, PT ;  /* 0x000000000d00720c */ /* 0x000fda0003f06270 */
[----:B------:R-:W-:Y:S05]  /*0360*/  @P0 EXIT ;  /* 0x000000000000094d */ /* 0x000fea0003800000 */
[----:B------:R-:W0:Y:S08]  /*0370*/  LDC.U8 R2, c[0x0][0x270] ;  /* 0x00009c00ff027b82 */ /* 0x000e300000000000 */
[----:B------:R-:W1:Y:S08]  /*0380*/  LDC R15, c[0x0][0x25c] ;  /* 0x00009700ff0f7b82 */ /* 0x000e700000000800 */
[----:B------:R-:W2:Y:S01]  /*0390*/  LDC R17, c[0x0][0x264] ;  /* 0x00009900ff117b82 */ /* 0x000ea20000000800 */
[----:B0-----:R-:W-:-:S04]  /*03a0*/  PRMT R2, R2, 0x8880, RZ ;  /* 0x0000888002027816 */ /* 0x001fc800000000ff */
[----:B------:R-:W-:-:S04]  /*03b0*/  ISETP.NE.AND P0, PT, R2, RZ, PT ;  /* 0x000000ff0200720c */ /* 0x000fc80003f05270 */
[----:B------:R-:W-:-:S04]  /*03c0*/  ISETP.NE.OR P0, PT, R9, RZ, !P0 ;  /* 0x000000ff0900720c */ /* 0x000fc80004705670 */
[----:B------:R-:W-:Y:S02]  /*03d0*/  ISETP.LT.OR P2, PT, R8, 0x1, P0 ;  /* 0x000000010800780c */ /* 0x000fe40000741670 */
[----:B------:R-:W-:-:S11]  /*03e0*/  ISETP.GE.AND P0, PT, R34, R33, PT ;  /* 0x000000212200720c */ /* 0x000fd60003f06270 */
[----:B------:R-:W0:Y:S01]  /*03f0*/  @!P2 LDC.64 R2, c[0x0][0x230] ;  /* 0x00008c00ff02ab82 */ /* 0x000e220000000a00 */
[----:B------:R-:W-:-:S04]  /*0400*/  @!P2 IMAD R5, R0, UR8, R13 ;  /* 0x000000080005ac24 */ /* 0x000fc8000f8e020d */
[----:B0-----:R-:W-:-:S05]  /*0410*/  @!P2 IMAD.WIDE R2, R5, 0x2, R2 ;  /* 0x000000020502a825 */ /* 0x001fca00078e0202 */
[----:B------:R0:W-:Y:S01]  /*0420*/  @!P2 STG.E.64 desc[UR6][R2.64], RZ ;  /* 0x000000ff0200a986 */ /* 0x0001e2000c101b06 */
[----:B------:R-:W-:Y:S06]  /*0430*/  BAR.SYNC.DEFER_BLOCKING 0x0 ;  /* 0x0000000000007b1d */ /* 0x000fec0000010000 */
[----:B-12---:R-:W-:Y:S05]  /*0440*/  @P0 BRA `(.L_x_4884) ;  /* 0x0000000000d40947 */ /* 0x006fea0003800000 */
[----:B------:R-:W1:Y:S01]  /*0450*/  LDC.64 R6, c[0x0][0x248] ;  /* 0x00009200ff067b82 */ /* 0x000e620000000a00 */
        /* <DEDUP_REMOVED lines=12> */
.L_x_4885:
[----:B-----5:R-:W-:-:S04]  /*0520*/  VIADD R5, R12, UR4 ;  /* 0x000000040c057c36 */ /* 0x020fc80008000000 */
        /* <DEDUP_REMOVED lines=21> */
[----:B------:R-:W-:Y:S01]  /*0680*/  IADD3 R2, R2, 0x1, RZ ;  /* 0x0000000102027810 */ /* 0x000fe20007ffe0ff */
[----:B------:R-:W-:Y:S01]  /*0690*/  VIADD R19, R19, 0x1 ;  /* 0x0000000113137836 */ /* 0x000fe20000000000 */
[----:B------:R-:W-:Y:S01]  /*06a0*/  IADD3 R23, R23, 0x1, RZ ;  /* 0x0000000117177810 */ /* 0x000fe20007ffe0ff */
[----:B------:R-:W-:Y:S01]  /*06b0*/  IMAD R22, R22, R22, RZ ;  /* 0x0000001616167224 */ /* 0x000fe200078e02ff */
[----:B---3--:R-:W-:Y:S01]  /*06c0*/  IADD3 R14, R21, R14, RZ ;  /* 0x0000000e150e7210 */ /* 0x008fe20007ffe0ff */
[----:B------:R-:W-:Y:S02]  /*06d0*/  IMAD R20, R2, R2, RZ ;  /* 0x0000000202147224 */ /* 0x000fe400078e02ff */
[----:B------:R-:W-:Y:S01]  /*06e0*/  IMAD R23, R23, R23, RZ ;  /* 0x0000001717177224 */ /* 0x000fe200078e02ff */
[----:B------:R-:W-:Y:S01]  /*06f0*/  ISETP.GE.AND P2, PT, R14, R33, PT ;  /* 0x000000210e00720c */ /* 0x000fe20003f46270 */
[----:B------:R-:W-:Y:S01]  /*0700*/  IMAD R19, R19, R19, RZ ;  /* 0x0000001313137224 */ /* 0x000fe200078e02ff */
[----:B------:R-:W4:Y:S08]  /*0710*/  I2F.F16 R22, R22 ;  /* 0x0000001600167306 */ /* 0x000f300000200c00 */
        /* <DEDUP_REMOVED lines=8> */
.L_x_4884:
[----:B------:R-:W-:Y:S01]  /*07a0*/  ULDC UR8, c[0x0][0x258] ;  /* 0x0000960000087ab9 */ /* 0x000fe20000000800 */
[C---:B------:R-:W-:Y:S02]  /*07b0*/  ISETP.GT.AND P3, PT, R34.reuse, R15, PT ;  /* 0x0000000f2200720c */ /* 0x040fe40003f64270 */
        /* <DEDUP_REMOVED lines=9> */
[----:B------:R-:W-:-:S07]  /*0850*/  IMAD R7, R8, 0x6, RZ ;  /* 0x0000000608077824 */ /* 0x000fce00078e02ff */
.L_x_4886:
        /* <DEDUP_REMOVED lines=8> */
.L_x_4887:
[----:B------:R-:W-:Y:S01]  /*08e0*/  ULDC UR4, c[0x0][0x260] ;  /* 0x0000980000047ab9 */ /* 0x000fe20000000800 */
[C---:B------:R-:W-:Y:S02]  /*08f0*/  ISETP.GT.AND P3, PT, R34.reuse, R17, PT ;  /* 0x000000112200720c */ /* 0x040fe40003f64270 */
[----:B------:R-:W-:Y:S02]  /*0900*/  CS2R R8, SRZ ;  /* 0x0000000000087805 */ /* 0x000fe4000001ff00 */
[----:B------:R-:W-:-:S13]  /*0910*/  ISETP.GT.AND P2, PT, R34, UR4, PT ;  /* 0x0000000422007c0c */ /* 0x000fda000bf44270 */
[----:B------:R-:W-:Y:S05]  /*0920*/  @!P2 BRA `(.L_x_4888) ;  /* 0x00000000001ca947 */ /* 0x000fea0003800000 */
[----:B------:R-:W1:Y:S02]  /*0930*/  LDC R9, c[0x0][0x264] ;  /* 0x00009900ff097b82 */ /* 0x000e640000000800 */
[----:B-1----:R-:W-:-:S05]  /*0940*/  VIMNMX R9, R34, R9, PT ;  /* 0x0000000922097248 */ /* 0x002fca0003fe0100 */
[----:B------:R-:W-:-:S05]  /*0950*/  VIADD R9, R9, -UR4 ;  /* 0x8000000409097c36 */ /* 0x000fca0008000000 */
[----:B------:R-:W-:-:S04]  /*0960*/  SHF.R.S32.HI R10, RZ, 0x1f, R9 ;  /* 0x0000001fff0a7819 */ /* 0x000fc80000011409 */
[----:B------:R-:W-:-:S04]  /*0970*/  LEA.HI R10, R10, R9, RZ, 0x5 ;  /* 0x000000090a0a7211 */ /* 0x000fc800078f28ff */
[----:B------:R-:W-:-:S04]  /*0980*/  SHF.R.S32.HI R10, RZ, 0x5, R10 ;  /* 0x00000005ff0a7819 */ /* 0x000fc8000001140a */
[----:B------:R-:W-:-:S07]  /*0990*/  SHF.L.U32 R9, R10, 0x2, RZ ;  /* 0x000000020a097819 */ /* 0x000fce00000006ff */
.L_x_4888:
        /* <DEDUP_REMOVED lines=8> */
.L_x_4889:
[----:B------:R-:W-:Y:S01]  /*0a20*/  ULDC UR4, c[0x0][0x268] ;  /* 0x00009a0000047ab9 */ /* 0x000fe20000000800 */
[----:B------:R-:W-:Y:S01]  /*0a30*/  HFMA2.MMA R11, -RZ, RZ, 0, 0 ;  /* 0x00000000ff0b7435 */ /* 0x000fe200000001ff */
        /* <DEDUP_REMOVED lines=9> */
.L_x_4890:
[C---:B------:R-:W-:Y:S01]  /*0ad0*/  VIMNMX R10, R34.reuse, UR8, PT ;  /* 0x00000008220a7c48 */ /* 0x040fe2000bfe0100 */
[----:B------:R-:W1:Y:S01]  /*0ae0*/  S2UR UR5, SR_CgaCtaId ;  /* 0x00000000000579c3 */ /* 0x000e620000008800 */
[----:B------:R-:W-:Y:S01]  /*0af0*/  ISETP.GE.OR P0, PT, R34, UR8, P0 ;  /* 0x0000000822007c0c */ /* 0x000fe20008706670 */
[----:B------:R-:W-:Y:S01]  /*0b00*/  ULDC.64 UR10, c[0x0][0x218] ;  /* 0x00008600000a7ab9 */ /* 0x000fe20000000a00 */
[----:B------:R-:W-:Y:S01]  /*0b10*/  SHF.R.S32.HI R15, RZ, 0x1f, R10 ;  /* 0x0000001fff0f7819 */ /* 0x000fe2000001140a */
[----:B------:R-:W-:-:S03]  /*0b20*/  UMOV UR4, 0x400 ;  /* 0x0000040000047882 */ /* 0x000fc60000000000 */
[----:B------:R-:W-:-:S04]  /*0b30*/  LEA.HI R15, R15, R10, RZ, 0x5 ;  /* 0x0000000a0f0f7211 */ /* 0x000fc800078f28ff */
[----:B------:R-:W-:-:S04]  /*0b40*/  SHF.R.S32.HI R10, RZ, 0x5, R15 ;  /* 0x00000005ff0a7819 */ /* 0x000fc8000001140f */
[----:B------:R-:W-:-:S04]  /*0b50*/  LEA R7, R10, R7, 0x3 ;  /* 0x000000070a077211 */ /* 0x000fc800078e18ff */
[----:B------:R-:W-:Y:S02]  /*0b60*/  IADD3 R6, R9, R7, R6 ;  /* 0x0000000709067210 */ /* 0x000fe40007ffe006 */
[----:B------:R-:W-:Y:S02]  /*0b70*/  PRMT R7, RZ, 0x5410, RZ ;  /* 0x00005410ff077816 */ /* 0x000fe400000000ff */
[----:B------:R-:W-:Y:S01]  /*0b80*/  IADD3 R11, R11, R6, R8 ;  /* 0x000000060b0b7210 */ /* 0x000fe20007ffe008 */
[----:B-1----:R-:W-:Y:S01]  /*0b90*/  ULEA UR4, UR5, UR4, 0x18 ;  /* 0x0000000405047291 */ /* 0x002fe2000f8ec03f */
[----:B------:R-:W-:-:S03]  /*0ba0*/  SHF.R.S32.HI R8, RZ, 0x1f, R13 ;  /* 0x0000001fff087819 */ /* 0x000fc6000001140d */
[----:B------:R-:W-:-:S05]  /*0bb0*/  IMAD R10, R11, R0, RZ ;  /* 0x000000000b0a7224 */ /* 0x000fca00078e02ff */
[----:B------:R-:W-:Y:S02]  /*0bc0*/  SHF.R.S32.HI R9, RZ, 0x1f, R10 ;  /* 0x0000001fff097819 */ /* 0x000fe4000001140a */
[----:B------:R-:W-:-:S04]  /*0bd0*/  IADD3 R27, P2, R13, R10, RZ ;  /* 0x0000000a0d1b7210 */ /* 0x000fc80007f5e0ff */
[----:B------:R-:W-:Y:S02]  /*0be0*/  IADD3.X R6, R9, R8, RZ, P2, !PT ;  /* 0x0000000809067210 */ /* 0x000fe400017fe4ff */
[----:B------:R-:W-:-:S04]  /*0bf0*/  LEA R26, P2, R27, UR10, 0x2 ;  /* 0x0000000a1b1a7c11 */ /* 0x000fc8000f8410ff */
[----:B------:R-:W-:Y:S02]  /*0c00*/  LEA.HI.X R27, R27, UR11, R6, 0x2, P2 ;  /* 0x0000000b1b1b7c11 */ /* 0x000fe400090f1406 */
[----:B------:R-:W-:Y:S01]  /*0c10*/  PRMT R6, RZ, 0x5410, RZ ;  /* 0x00005410ff067816 */ /* 0x000fe200000000ff */
[----:B------:R-:W-:Y:S06]  /*0c20*/  @P0 BRA `(.L_x_4891) ;  /* 0x0000003000800947 */ /* 0x000fec0003800000 */
[----:B------:R-:W-:Y:S01]  /*0c30*/  IADD3 R13, P0, P2, R13, R0, R10 ;  /* 0x000000000d0d7210 */ /* 0x000fe20007a1e00a */
[----:B------:R-:W-:Y:S01]  /*0c40*/  HADD2.F32 R38, -RZ, R2.H0_H0 ;  /* 0x20000002ff267230 */ /* 0x000fe20000004100 */
[----:B------:R-:W-:Y:S01]  /*0c50*/  SHF.R.S32.HI R7, RZ, 0x1f, R0 ;  /* 0x0000001fff077819 */ /* 0x000fe20000011400 */
[----:B------:R-:W-:Y:S01]  /*0c60*/  HADD2.F32 R35, -RZ, R3.H0_H0 ;  /* 0x20000003ff237230 */ /* 0x000fe20000004100 */
[----:B------:R-:W-:Y:S01]  /*0c70*/  PRMT R6, RZ, 0x5410, RZ ;  /* 0x00005410ff067816 */ /* 0x000fe200000000ff */
[----:B------:R-:W-:Y:S01]  /*0c80*/  HADD2.F32 R31, -RZ, R4.H0_H0 ;  /* 0x20000004ff1f7230 */ /* 0x000fe20000004100 */
[----:B------:R-:W-:Y:S01]  /*0c90*/  IADD3.X R8, R8, R7, R9, P0, P2 ;  /* 0x0000000708087210 */ /* 0x000fe200007e4409 */
[----:B------:R-:W-:Y:S01]  /*0ca0*/  HADD2.F32 R30, -RZ, R5.H0_H0 ;  /* 0x20000005ff1e7230 */ /* 0x000fe20000004100 */
[----:B------:R-:W-:Y:S01]  /*0cb0*/  LEA R40, P0, R13, UR10, 0x2 ;  /* 0x0000000a0d287c11 */ /* 0x000fe2000f8010ff */
[----:B------:R-:W-:Y:S01]  /*0cc0*/  ULDC UR5, c[0x0][0x258] ;  /* 0x0000960000057ab9 */ /* 0x000fe20000000800 */
[----:B------:R-:W-:-:S02]  /*0cd0*/  PRMT R7, RZ, 0x5410, RZ ;  /* 0x00005410ff077816 */ /* 0x000fc400000000ff */
[----:B------:R-:W-:-:S09]  /*0ce0*/  LEA.HI.X R41, R13, UR11, R8, 0x2, P0 ;  /* 0x0000000b0d297c11 */ /* 0x000fd200080f1408 */
.L_x_4896:
[----:B-1----:R-:W1:Y:S01]  /*0cf0*/  LDC R0, c[0x0][0x23c] ;  /* 0x00008f00ff007b82 */ /* 0x002e620000000800 */
[----:B------:R-:W-:Y:S01]  /*0d00*/  MOV R21, R27 ;  /* 0x0000001b00157202 */ /* 0x000fe20000000f00 */
[----:B------:R-:W-:-:S04]  /*0d10*/  IMAD.MOV.U32 R20, RZ, RZ, R26 ;  /* 0x000000ffff147224 */ /* 0x000fc800078e001a */
[----:B-1---5:R-:W-:-:S04]  /*0d20*/  IMAD.WIDE R8, R0, 0x8, R20 ;  /* 0x0000000800087825 */ /* 0x022fc800078e0214 */
[C---:B------:R-:W-:Y:S02]  /*0d30*/  IMAD.WIDE R12, R0.reuse, 0x8, R8 ;  /* 0x00000008000c7825 */ /* 0x040fe400078e0208 */
[----:B------:R-:W5:Y:S02]  /*0d40*/  LDG.E.128.CONSTANT R8, desc[UR6][R8.64] ;  /* 0x0000000608087981 */ /* 0x000f64000c1e9d00 */
[----:B------:R-:W-:Y:S02]  /*0d50*/  IMAD.WIDE R28, R0, 0x8, R12 ;  /* 0x00000008001c7825 */ /* 0x000fe400078e020c */
[----:B------:R-:W5:Y:S04]  /*0d60*/  LDG.E.128.CONSTANT R12, desc[UR6][R12.64] ;  /* 0x000000060c0c7981 */ /* 0x000f68000c1e9d00 */
[----:B------:R1:W5:Y:S01]  /*0d70*/  LDG.E.128.CONSTANT R16, desc[UR6][R28.64] ;  /* 0x000000061c107981 */ /* 0x000362000c1e9d00 */
[----:B------:R-:W-:Y:S05]  /*0d80*/  @!P1 BRA `(.L_x_4892) ;  /* 0x0000000c00009947 */ /* 0x000fea0003800000 */
[----:B------:R-:W2:Y:S04]  /*0d90*/  LDG.E.128.CONSTANT R20, desc[UR6][R20.64] ;  /* 0x0000000614147981 */ /* 0x000ea8000c1e9d00 */
[----:B------:R-:W3:Y:S04]  /*0da0*/  LDG.E.128.CONSTANT R24, desc[UR6][R40.64] ;  /* 0x0000000628187981 */ /* 0x000ee8000c1e9d00 */
[----:B------:R-:W4:Y:S01]  /*0db0*/  LDS.64 R36, [UR4] ;  /* 0x00000004ff247984 */ /* 0x000f220008000a00 */
[----:B--2---:R-:W-:Y:S02]  /*0dc0*/  LOP3.LUT R39, R20, 0xff, RZ, 0xc0, !PT ;  /* 0x000000ff14277812 */ /* 0x004fe400078ec0ff */
[----:B------:R-:W-:-:S02]  /*0dd0*/  SHF.R.U32.HI R45, RZ, 0x8, R20 ;  /* 0x00000008ff2d7819 */ /* 0x000fc40000011614 */
[----:B------:R-:W-:Y:S02]  /*0de0*/  IADD3 R42, R39, -0x80, RZ ;  /* 0xffffff80272a7810 */ /* 0x000fe40007ffe0ff */
[----:B------:R-:W-:Y:S02]  /*0df0*/  LOP3.LUT R39, R21, 0xff, RZ, 0xc0, !PT ;  /* 0x000000ff15277812 */ /* 0x000fe400078ec0ff */
[----:B------:R-:W-:Y:S02]  /*0e00*/  LOP3.LUT R44, R22, 0xff, RZ, 0xc0, !PT ;  /* 0x000000ff162c7812 */ /* 0x000fe400078ec0ff */
[----:B------:R-:W-:Y:S01]  /*0e10*/  LOP3.LUT R46, R23, 0xff, RZ, 0xc0, !PT ;  /* 0x000000ff172e7812 */ /* 0x000fe200078ec0ff */
[----:B------:R-:W2:Y:S01]  /*0e20*/  I2F.F16 R42, R42 ;  /* 0x0000002a002a7306 */ /* 0x000ea20000200c00 */
[----:B------:R-:W-:Y:S01]  /*0e30*/  IADD3 R39, R39, -0x80, RZ ;  /* 0xffffff8027277810 */ /* 0x000fe20007ffe0ff */
[----:B------:R-:W-:Y:S01]  /*0e40*/  VIADD R44, R44, 0xffffff80 ;  /* 0xffffff802c2c7836 */ /* 0x000fe20000000000 */
[----:B------:R-:W-:-:S02]  /*0e50*/  LOP3.LUT R45, R45, 0xff, RZ, 0xc0, !PT ;  /* 0x000000ff2d2d7812 */ /* 0x000fc400078ec0ff */
[----:B------:R-:W-:Y:S02]  /*0e60*/  SHF.R.U32.HI R48, RZ, 0x8, R21 ;  /* 0x00000008ff307819 */ /* 0x000fe40000011615 */
[----:B------:R-:W-:Y:S01]  /*0e70*/  IADD3 R46, R46, -0x80, RZ ;  /* 0xffffff802e2e7810 */ /* 0x000fe20007ffe0ff */
[----:B------:R-:W0:Y:S01]  /*0e80*/  I2F.F16 R39, R39 ;  /* 0x0000002700277306 */ /* 0x000e220000200c00 */
[----:B------:R-:W-:Y:S02]  /*0e90*/  SHF.R.U32.HI R49, RZ, 0x8, R22 ;  /* 0x00000008ff317819 */ /* 0x000fe40000011616 */
[----:B------:R-:W-:Y:S02]  /*0ea0*/  IADD3 R47, R45, -0x80, RZ ;  /* 0xffffff802d2f7810 */ /* 0x000fe40007ffe0ff */
[----:B------:R-:W-:Y:S02]  /*0eb0*/  LOP3.LUT R45, R48, 0xff, RZ, 0xc0, !PT ;  /* 0x000000ff302d7812 */ /* 0x000fe400078ec0ff */
[----:B------:R-:W-:Y:S01]  /*0ec0*/  LOP3.LUT R48, R49, 0xff, RZ, 0xc0, !PT ;  /* 0x000000ff31307812 */ /* 0x000fe200078ec0ff */
[----:B------:R-:W1:Y:S01]  /*0ed0*/  I2F.F16 R44, R44 ;  /* 0x0000002c002c7306 */ /* 0x000e620000200c00 */
[----:B------:R-:W-:Y:S01]  /*0ee0*/  IADD3 R45, R45, -0x80, RZ ;  /* 0xffffff802d2d7810 */ /* 0x000fe20007ffe0ff */
[----:B--2---:R-:W-:Y:S01]  /*0ef0*/  HADD2.F32 R42, -RZ, R42.H0_H0 ;  /* 0x2000002aff2a7230 */ /* 0x004fe20000004100 */
[----:B------:R-:W-:Y:S01]  /*0f00*/  LEA.HI R43, R20, 0xffffff80, RZ, 0x8 ;  /* 0xffffff80142b7811 */ /* 0x000fe200078f40ff */
[----:B------:R-:W-:Y:S01]  /*0f10*/  VIADD R49, R48, 0xffffff80 ;  /* 0xffffff8030317836 */ /* 0x000fe20000000000 */
[----:B------:R-:W-:Y:S01]  /*0f20*/  LEA.HI R51, R23, 0xffffff80, RZ, 0x8 ;  /* 0xffffff8017337811 */ /* 0x000fe200078f40ff */
[----:B0-----:R-:W-:-:S02]  /*0f30*/  HADD2.F32 R52, -RZ, R39.H0_H0 ;  /* 0x20000027ff347230 */ /* 0x001fc40000004100 */
[----:B------:R-:W0:Y:S01]  /*0f40*/  I2F.F16 R46, R46 ;  /* 0x0000002e002e7306 */ /* 0x000e220000200c00 */
[----:B----4-:R-:W-:-:S05]  /*0f50*/  HADD2.F32 R39, -RZ, R36.H0_H0 ;  /* 0x20000024ff277230 */ /* 0x010fca0000004100 */
[----:B------:R-:W-:Y:S01]  /*0f60*/  FFMA.FTZ R50, R42, R39, RZ ;  /* 0x000000272a327223 */ /* 0x000fe200000100ff */
[----:B-1----:R-:W-:Y:S01]  /*0f70*/  HADD2.F32 R44, -RZ, R44.H0_H0 ;  /* 0x2000002cff2c7230 */ /* 0x002fe20000004100 */
[----:B------:R-:W1:Y:S01]  /*0f80*/  I2F.F16 R47, R47 ;  /* 0x0000002f002f7306 */ /* 0x000e620000200c00 */
[----:B------:R-:W-:-:S03]  /*0f90*/  FFMA.FTZ R42, R39, R52, RZ ;  /* 0x00000034272a7223 */ /* 0x000fc600000100ff */
[----:B------:R-:W-:Y:S01]  /*0fa0*/  FFMA.FTZ R48, R39, R44, RZ ;  /* 0x0000002c27307223 */ /* 0x000fe200000100ff */
[----:B------:R-:W-:Y:S01]  /*0fb0*/  LEA.HI R44, R21, 0xffffff80, RZ, 0x8 ;  /* 0xffffff80152c7811 */ /* 0x000fe200078f40ff */
[----:B0-----:R-:W-:Y:S02]  /*0fc0*/  HADD2.F32 R46, -RZ, R46.H0_H0 ;  /* 0x2000002eff2e7230 */ /* 0x001fe40000004100 */
[----:B------:R-:W0:Y:S01]  /*0fd0*/  I2F.F16 R49, R49 ;  /* 0x0000003100317306 */ /* 0x000e220000200c00 */
[----:B------:R-:W-:Y:S02]  /*0fe0*/  SHF.R.U32.HI R21, RZ, 0x10, R21 ;  /* 0x00000010ff157819 */ /* 0x000fe40000011615 */
[----:B------:R-:W-:Y:S01]  /*0ff0*/  FFMA.FTZ R46, R39, R46, RZ ;  /* 0x0000002e272e7223 */ /* 0x000fe200000100ff */
[----:B------:R-:W-:Y:S01]  /*1000*/  HADD2.F32 R39, -RZ, R36.H1_H1 ;  /* 0x30000024ff277230 */ /* 0x000fe20000004100 */
[----:B------:R-:W-:Y:S01]  /*1010*/  SHF.R.U32.HI R36, RZ, 0x10, R20 ;  /* 0x00000010ff247819 */ /* 0x000fe20000011614 */
[----:B-1----:R-:W-:-:S02]  /*1020*/  HADD2.F32 R47, -RZ, R47.H0_H0 ;  /* 0x2000002fff2f7230 */ /* 0x002fc40000004100 */
[----:B------:R-:W1:Y:S01]  /*1030*/  I2F.F16 R45, R45 ;  /* 0x0000002d002d7306 */ /* 0x000e620000200c00 */
[----:B------:R-:W-:Y:S02]  /*1040*/  LOP3.LUT R21, R21, 0xff, RZ, 0xc0, !PT ;  /* 0x000000ff15157812 */ /* 0x000fe400078ec0ff */
[----:B------:R-:W-:Y:S01]  /*1050*/  FFMA.FTZ R47, R47, R39, R50 ;  /* 0x000000272f2f7223 */ /* 0x000fe20000010032 */
[----:B------:R-:W-:Y:S01]  /*1060*/  LEA.HI R50, R22, 0xffffff80, RZ, 0x8 ;  /* 0xffffff8016327811 */ /* 0x000fe200078f40ff */
[----:B0-----:R-:W-:Y:S01]  /*1070*/  HADD2.F32 R52, -RZ, R49.H0_H0 ;  /* 0x20000031ff347230 */ /* 0x001fe20000004100 */
[----:B------:R-:W-:Y:S02]  /*1080*/  SHF.R.U32.HI R49, RZ, 0x8, R23 ;  /* 0x00000008ff317819 */ /* 0x000fe40000011617 */
[----:B------:R-:W0:Y:S01]  /*1090*/  I2F.F16 R43, R43 ;  /* 0x0000002b002b7306 */ /* 0x000e220000200c00 */
[----:B------:R-:W-:Y:S01]  /*10a0*/  SHF.R.U32.HI R22, RZ, 0x10, R22 ;  /* 0x00000010ff167819 */ /* 0x000fe20000011616 */
[----:B------:R-:W-:Y:S01]  /*10b0*/  FFMA.FTZ R20, R39, R52, R48 ;  /* 0x0000003427147223 */ /* 0x000fe20000010030 */
[----:B------:R-:W-:-:S02]  /*10c0*/  LOP3.LUT R49, R49, 0xff, RZ, 0xc0, !PT ;  /* 0x000000ff31317812 */ /* 0x000fc400078ec0ff */
[----:B------:R-:W-:Y:S01]  /*10d0*/  LOP3.LUT R48, R36, 0xff, RZ, 0xc0, !PT ;  /* 0x000000ff24307812 */ /* 0x000fe200078ec0ff */
[----:B-1----:R-:W-:Y:S01]  /*10e0*/  HADD2.F32 R45, -RZ, R45.H0_H0 ;  /* 0x2000002dff2d7230 */ /* 0x002fe20000004100 */
[----:B------:R-:W-:Y:S01]  /*10f0*/  LOP3.LUT R22, R22, 0xff, RZ, 0xc0, !PT ;  /* 0x000000ff16167812 */ /* 0x000fe200078ec0ff */
[----:B------:R-:W-:Y:S01]  /*1100*/  I2F.F16 R36, R51 ;  /* 0x0000003300247306 */ /* 0x000fe20000200c00 */
[----:B------:R-:W-:Y:S02]  /*1110*/  SHF.R.U32.HI R23, RZ, 0x10, R23 ;  /* 0x00000010ff177819 */ /* 0x000fe40000011617 */
[----:B------:R-:W-:Y:S01]  /*1120*/  IADD3 R49, R49, -0x80, RZ ;  /* 0xffffff8031317810 */ /* 0x000fe20007ffe0ff */
[----:B------:R-:W-:Y:S01]  /*1130*/  VIADD R22, R22, 0xffffff80 ;  /* 0xffffff8016167836 */ /* 0x000fe20000000000 */
[----:B------:R-:W-:Y:S01]  /*1140*/  IADD3 R48, R48, -0x80, RZ ;  /* 0xffffff8030307810 */ /* 0x000fe20007ffe0ff */
[----:B------:R-:W-:Y:S01]  /*1150*/  FFMA.FTZ R45, R39, R45, R42 ;  /* 0x0000002d272d7223 */ /* 0x000fe2000001002a */
[----:B------:R-:W-:Y:S01]  /*1160*/  IADD3 R21, R21, -0x80, RZ ;  /* 0xffffff8015157810 */ /* 0x000fe20007ffe0ff */
[----:B------:R1:W2:Y:S01]  /*1170*/  I2F.F16 R42, R50 ;  /* 0x00000032002a7306 */ /* 0x0002a20000200c00 */
[----:B------:R-:W-:Y:S01]  /*1180*/  LOP3.LUT R23, R23, 0xff, RZ, 0xc0, !PT ;  /* 0x000000ff17177812 */ /* 0x000fe200078ec0ff */
[----:B0-----:R-:W-:-:S06]  /*1190*/  HADD2.F32 R43, -RZ, R43.H0_H0 ;  /* 0x2000002bff2b7230 */ /* 0x001fcc0000004100 */
[----:B------:R-:W0:Y:S01]  /*11a0*/  I2F.F16 R49, R49 ;  /* 0x0000003100317306 */ /* 0x000e220000200c00 */
[----:B-1----:R-:W-:Y:S02]  /*11b0*/  IADD3 R50, R23, -0x80, RZ ;  /* 0xffffff8017327810 */ /* 0x002fe40007ffe0ff */
[----:B---3--:R-:W-:Y:S01]  /*11c0*/  LEA.HI R23, R25, 0xffffff80, RZ, 0x8 ;  /* 0xffffff8019177811 */ /* 0x008fe200078f40ff */
[----:B--2---:R-:W-:-:S04]  /*11d0*/  HADD2.F32 R42, -RZ, R42.H0_H0 ;  /* 0x2000002aff2a7230 */ /* 0x004fc80000004100 */
[----:B------:R-:W1:Y:S01]  /*11e0*/  I2F.F16 R48, R48 ;  /* 0x0000003000307306 */ /* 0x000e620000200c00 */
[----:B0-----:R-:W-:-:S07]  /*11f0*/  HADD2.F32 R51, -RZ, R49.H0_H0 ;  /* 0x20000031ff337230 */ /* 0x001fce0000004100 */
[----:B------:R-:W0:Y:S01]  /*1200*/  I2F.F16 R21, R21 ;  /* 0x0000001500157306 */ /* 0x000e220000200c00 */
[----:B------:R-:W-:Y:S02]  /*1210*/  HADD2.F32 R49, -RZ, R37.H0_H0 ;  /* 0x20000025ff317230 */ /* 0x000fe40000004100 */
[----:B------:R-:W-:Y:S01]  /*1220*/  FFMA.FTZ R46, R39, R51, R46 ;  /* 0x00000033272e7223 */ /* 0x000fe2000001002e */
[----:B------:R-:W-:Y:S01]  /*1230*/  LEA.HI R39, R24, 0xffffff80, RZ, 0x8 ;  /* 0xffffff8018277811 */ /* 0x000fe200078f40ff */
[----:B-1----:R-:W-:-:S03]  /*1240*/  HADD2.F32 R48, -RZ, R48.H0_H0 ;  /* 0x20000030ff307230 */ /* 0x002fc60000004100 */
[----:B------:R-:W1:Y:S02]  /*1250*/  I2F.F16 R22, R22 ;  /* 0x0000001600167306 */ /* 0x000e640000200c00 */
[----:B------:R-:W-:Y:S01]  /*1260*/  FFMA.FTZ R48, R48, R49, R47 ;  /* 0x0000003130307223 */ /* 0x000fe2000001002f */
[----:B0-----:R-:W-:-:S05]  /*1270*/  HADD2.F32 R52, -RZ, R21.H0_H0 ;  /* 0x20000015ff347230 */ /* 0x001fca0000004100 */
[----:B------:R-:W0:Y:S01]  /*1280*/  I2F.F16 R50, R50 ;  /* 0x0000003200327306 */ /* 0x000e220000200c00 */
[----:B------:R-:W-:Y:S01]  /*1290*/  FFMA.FTZ R52, R49, R52, R45 ;  /* 0x0000003431347223 */ /* 0x000fe2000001002d */
[----:B------:R-:W-:Y:S01]  /*12a0*/  LOP3.LUT R45, R24, 0xff, RZ, 0xc0, !PT ;  /* 0x000000ff182d7812 */ /* 0x000fe200078ec0ff */
[----:B-1----:R-:W-:-:S05]  /*12b0*/  HADD2.F32 R21, -RZ, R22.H0_H0 ;  /* 0x20000016ff157230 */ /* 0x002fca0000004100 */
[----:B------:R-:W1:Y:S01]  /*12c0*/  I2F.F16 R44, R44 ;  /* 0x0000002c002c7306 */ /* 0x000e620000200c00 */
[----:B------:R-:W-:Y:S01]  /*12d0*/  LEA.HI R22, R26, 0xffffff80, RZ, 0x8 ;  /* 0xffffff801a167811 */ /* 0x000fe200078f40ff */
[----:B0-----:R-:W-:Y:S02]  /*12e0*/  HADD2.F32 R47, -RZ, R50.H0_H0 ;  /* 0x20000032ff2f7230 */ /* 0x001fe40000004100 */
[----:B------:R-:W-:-:S04]  /*12f0*/  FFMA.FTZ R50, R49, R21, R20 ;  /* 0x0000001531327223 */ /* 0x000fc80000010014 */
[----:B------:R-:W-:Y:S01]  /*1300*/  I2F.F16 R39, R39 ;  /* 0x0000002700277306 */ /* 0x000fe20000200c00 */
[----:B------:R-:W0:Y:S01]  /*1310*/  LDS.64 R20, [UR4+0x8] ;  /* 0x00000804ff147984 */ /* 0x000e220008000a00 */
[----:B------:R-:W-:Y:S01]  /*1320*/  FFMA.FTZ R46, R49, R47, R46 ;  /* 0x0000002f312e7223 */ /* 0x000fe2000001002e */
[----:B------:R-:W-:Y:S01]  /*1330*/  HADD2.F32 R47, -RZ, R37.H1_H1 ;  /* 0x30000025ff2f7230 */ /* 0x000fe20000004100 */
[----:B------:R-:W-:Y:S01]  /*1340*/  LOP3.LUT R37, R25, 0xff, RZ, 0xc0, !PT ;  /* 0x000000ff19257812 */ /* 0x000fe200078ec0ff */
[----:B-1----:R-:W-:Y:S01]  /*1350*/  HADD2.F32 R44, -RZ, R44.H0_H0 ;  /* 0x2000002cff2c7230 */ /* 0x002fe20000004100 */
[----:B------:R-:W-:Y:S02]  /*1360*/  IADD3 R49, R45, -0x80, RZ ;  /* 0xffffff802d317810 */ /* 0x000fe40007ffe0ff */
[----:B------:R-:W-:Y:S01]  /*1370*/  I2F.F16 R23, R23 ;  /* 0x0000001700177306 */ /* 0x000fe20000200c00 */
[----:B------:R-:W-:Y:S01]  /*1380*/  FFMA.FTZ R45, R43, R47, R48 ;  /* 0x0000002f2b2d7223 */ /* 0x000fe20000010030 */
[----:B------:R-:W-:Y:S01]  /*1390*/  IADD3 R43, R37, -0x80, RZ ;  /* 0xffffff80252b7810 */ /* 0x000fe20007ffe0ff */
[C---:B------:R-:W-:Y:S01]  /*13a0*/  FFMA.FTZ R37, R47.reuse, R44, R52 ;  /* 0x0000002c2f257223 */ /* 0x040fe20000010034 */
[----:B------:R-:W-:Y:S01]  /*13b0*/  LOP3.LUT R44, R26, 0xff, RZ, 0xc0, !PT ;  /* 0x000000ff1a2c7812 */ /* 0x000fe200078ec0ff */
[----:B------:R-:W-:-:S03]  /*13c0*/  FFMA.FTZ R42, R47, R42, R50 ;  /* 0x0000002a2f2a7223 */ /* 0x000fc60000010032 */
[----:B------:R1:W2:Y:S01]  /*13d0*/  I2F.F16 R48, R49 ;  /* 0x0000003100307306 */ /* 0x0002a20000200c00 */
[----:B------:R-:W-:Y:S02]  /*13e0*/  VIADD R50, R44, 0xffffff80 ;  /* 0xffffff802c327836 */ /* 0x000fe40000000000 */
[----:B------:R-:W-:-:S05]  /*13f0*/  HADD2.F32 R44, -RZ, R36.H0_H0 ;  /* 0x20000024ff2c7230 */ /* 0x000fca0000004100 */
[----:B------:R-:W-:Y:S01]  /*1400*/  FFMA.FTZ R46, R47, R44, R46 ;  /* 0x0000002c2f2e7223 */ /* 0x000fe2000001002e */
[----:B-1----:R-:W-:Y:S01]  /*1410*/  LOP3.LUT R49, R27, 0xff, RZ, 0xc0, !PT ;  /* 0x000000ff1b317812 */ /* 0x002fe200078ec0ff */
[----:B------:R-:W1:Y:S01]  /*1420*/  I2F.F16 R43, R43 ;  /* 0x0000002b002b7306 */ /* 0x000e620000200c00 */
[--C-:B------:R-:W-:Y:S02]  /*1430*/  SHF.R.U32.HI R44, RZ, 0x8, R24.reuse ;  /* 0x00000008ff2c7819 */ /* 0x100fe40000011618 */
[----:B------:R-:W-:Y:S02]  /*1440*/  IADD3 R51, R49, -0x80, RZ ;  /* 0xffffff8031337810 */ /* 0x000fe40007ffe0ff */
[----:B------:R-:W-:Y:S01]  /*1450*/  LOP3.LUT R49, R44, 0xff, RZ, 0xc0, !PT ;  /* 0x000000ff2c317812 */ /* 0x000fe200078ec0ff */
[----:B--2---:R-:W-:Y:S01]  /*1460*/  HADD2.F32 R52, -RZ, R48.H0_H0 ;  /* 0x20000030ff347230 */ /* 0x004fe20000004100 */
[----:B------:R-:W-:Y:S01]  /*1470*/  SHF.R.U32.HI R48, RZ, 0x10, R24 ;  /* 0x00000010ff307819 */ /* 0x000fe20000011618 */
[----:B------:R2:W3:Y:S01]  /*1480*/  I2F.F16 R36, R50 ;  /* 0x0000003200247306 */ /* 0x0004e20000200c00 */
[----:B------:R-:W-:-:S02]  /*1490*/  IADD3 R24, R49, -0x80, RZ ;  /* 0xffffff8031187810 */ /* 0x000fc40007ffe0ff */
[--C-:B------:R-:W-:Y:S02]  /*14a0*/  SHF.R.U32.HI R49, RZ, 0x8, R25.reuse ;  /* 0x00000008ff317819 */ /* 0x100fe40000011619 */
[----:B------:R-:W-:Y:S02]  /*14b0*/  LOP3.LUT R48, R48, 0xff, RZ, 0xc0, !PT ;  /* 0x000000ff30307812 */ /* 0x000fe400078ec0ff */
[----:B------:R-:W-:Y:S01]  /*14c0*/  LOP3.LUT R49, R49, 0xff, RZ, 0xc0, !PT ;  /* 0x000000ff31317812 */ /* 0x000fe200078ec0ff */
[----:B------:R-:W4:Y:S01]  /*14d0*/  I2F.F16 R44, R51 ;  /* 0x00000033002c7306 */ /* 0x000f220000200c00 */
[----:B--2---:R-:W-:Y:S01]  /*14e0*/  SHF.R.U32.HI R50, RZ, 0x10, R25 ;  /* 0x00000010ff327819 */ /* 0x004fe20000011619 */
[--C-:B0-----:R-:W-:Y:S01]  /*14f0*/  HADD2.F32 R47, -RZ, R20.reuse.H0_H0 ;  /* 0x20000014ff2f7230 */ /* 0x101fe20000004100 */
[----:B------:R-:W-:Y:S01]  /*1500*/  IADD3 R48, R48, -0x80, RZ ;  /* 0xffffff8030307810 */ /* 0x000fe20007ffe0ff */
[----:B------:R-:W-:Y:S01]  /*1510*/  VIADD R25, R49, 0xffffff80 ;  /* 0xffffff8031197836 */ /* 0x000fe20000000000 */
[--C-:B------:R-:W-:Y:S01]  /*1520*/  SHF.R.U32.HI R49, RZ, 0x8, R26.reuse ;  /* 0x00000008ff317819 */ /* 0x100fe2000001161a */
[----:B------:R-:W-:Y:S01]  /*1530*/  HADD2.F32 R20, -RZ, R20.H1_H1 ;  /* 0x30000014ff147230 */ /* 0x000fe20000004100 */
[----:B------:R-:W-:Y:S01]  /*1540*/  LOP3.LUT R50, R50, 0xff, RZ, 0xc0, !PT ;  /* 0x000000ff32327812 */ /* 0x000fe200078ec0ff */
[----:B------:R-:W-:Y:S01]  /*1550*/  FFMA.FTZ R45, R52, R47, R45 ;  /* 0x0000002f342d7223 */ /* 0x000fe2000001002d */
[----:B-1----:R-:W-:Y:S01]  /*1560*/  HADD2.F32 R52, -RZ, R43.H0_H0 ;  /* 0x2000002bff347230 */ /* 0x002fe20000004100 */
[----:B------:R-:W-:Y:S01]  /*1570*/  LOP3.LUT R49, R49, 0xff, RZ, 0xc0, !PT ;  /* 0x000000ff31317812 */ /* 0x000fe200078ec0ff */
[----:B------:R-:W0:Y:S01]  /*1580*/  I2F.F16 R24, R24 ;  /* 0x0000001800187306 */ /* 0x000e220000200c00 */
[----:B------:R-:W-:Y:S01]  /*1590*/  IADD3 R43, R50, -0x80, RZ ;  /* 0xffffff80322b7810 */ /* 0x000fe20007ffe0ff */
[----:B---3--:R-:W-:Y:S01]  /*15a0*/  HADD2.F32 R50, -RZ, R36.H0_H0 ;  /* 0x20000024ff327230 */ /* 0x008fe20000004100 */
[----:B------:R-:W-:Y:S01]  /*15b0*/  SHF.R.U32.HI R36, RZ, 0x10, R26 ;  /* 0x00000010ff247819 */ /* 0x000fe2000001161a */
[----:B------:R-:W-:Y:S01]  /*15c0*/  FFMA.FTZ R37, R47, R52, R37 ;  /* 0x000000342f257223 */ /* 0x000fe20000010025 */
[----:B------:R-:W-:Y:S01]  /*15d0*/  IADD3 R26, R49, -0x80, RZ ;  /* 0xffffff80311a7810 */ /* 0x000fe20007ffe0ff */
[----:B----4-:R-:W-:Y:S01]  /*15e0*/  HADD2.F32 R49, -RZ, R44.H0_H0 ;  /* 0x2000002cff317230 */ /* 0x010fe20000004100 */
[--C-:B------:R-:W-:Y:S01]  /*15f0*/  SHF.R.U32.HI R44, RZ, 0x8, R27.reuse ;  /* 0x00000008ff2c7819 */ /* 0x100fe2000001161b */
[C---:B------:R-:W-:Y:S01]  /*1600*/  FFMA.FTZ R42, R47.reuse, R50, R42 ;  /* 0x000000322f2a7223 */ /* 0x040fe2000001002a */
[----:B------:R-:W-:Y:S01]  /*1610*/  LOP3.LUT R36, R36, 0xff, RZ, 0xc0, !PT ;  /* 0x000000ff24247812 */ /* 0x000fe200078ec0ff */
[----:B------:R-:W1:Y:S01]  /*1620*/  I2F.F16 R25, R25 ;  /* 0x0000001900197306 */ /* 0x000e620000200c00 */
[----:B------:R-:W-:Y:S01]  /*1630*/  LOP3.LUT R44, R44, 0xff, RZ, 0xc0, !PT ;  /* 0x000000ff2c2c7812 */ /* 0x000fe200078ec0ff */
[----:B------:R-:W-:Y:S01]  /*1640*/  FFMA.FTZ R46, R47, R49, R46 ;  /* 0x000000312f2e7223 */ /* 0x000fe2000001002e */
[----:B------:R-:W-:-:S02]  /*1650*/  SHF.R.U32.HI R47, RZ, 0x10, R27 ;  /* 0x00000010ff2f7819 */ /* 0x000fc4000001161b */
[----:B------:R-:W-:Y:S01]  /*1660*/  IADD3 R36, R36, -0x80, RZ ;  /* 0xffffff8024247810 */ /* 0x000fe20007ffe0ff */
[----:B------:R-:W-:Y:S01]  /*1670*/  VIADD R44, R44, 0xffffff80 ;  /* 0xffffff802c2c7836 */ /* 0x000fe20000000000 */
[----:B------:R-:W-:Y:S01]  /*1680*/  LOP3.LUT R47, R47, 0xff, RZ, 0xc0, !PT ;  /* 0x000000ff2f2f7812 */ /* 0x000fe200078ec0ff */
[----:B------:R-:W2:Y:S01]  /*1690*/  I2F.F16 R26, R26 ;  /* 0x0000001a001a7306 */ /* 0x000ea20000200c00 */
[----:B------:R-:W-:Y:S01]  /*16a0*/  LEA.HI R27, R27, 0xffffff80, RZ, 0x8 ;  /* 0xffffff801b1b7811 */ /* 0x000fe200078f40ff */
[----:B0-----:R-:W-:Y:S01]  /*16b0*/  HADD2.F32 R50, -RZ, R24.H0_H0 ;  /* 0x20000018ff327230 */ /* 0x001fe20000004100 */
[----:B------:R-:W-:Y:S01]  /*16c0*/  IADD3 R47, R47, -0x80, RZ ;  /* 0xffffff802f2f7810 */ /* 0x000fe20007ffe0ff */
[----:B-1----:R-:W-:-:S04]  /*16d0*/  HADD2.F32 R52, -RZ, R25.H0_H0 ;  /* 0x20000019ff347230 */ /* 0x002fc80000004100 */
[----:B------:R-:W0:Y:S01]  /*16e0*/  I2F.F16 R44, R44 ;  /* 0x0000002c002c7306 */ /* 0x000e220000200c00 */
[----:B------:R-:W-:Y:S01]  /*16f0*/  FFMA.FTZ R50, R50, R20, R45 ;  /* 0x0000001432327223 */ /* 0x000fe2000001002d */
[--C-:B------:R-:W-:Y:S02]  /*1700*/  HADD2.F32 R25, -RZ, R21.reuse.H0_H0 ;  /* 0x20000015ff197230 */ /* 0x100fe40000004100 */
[C---:B------:R-:W-:Y:S01]  /*1710*/  FFMA.FTZ R52, R20.reuse, R52, R37 ;  /* 0x0000003414347223 */ /* 0x040fe20000010025 */
[----:B------:R-:W-:Y:S02]  /*1720*/  HADD2.F32 R21, -RZ, R21.H1_H1 ;  /* 0x30000015ff157230 */ /* 0x000fe40000004100 */
[----:B--2---:R-:W-:Y:S01]  /*1730*/  HADD2.F32 R45, -RZ, R26.H0_H0 ;  /* 0x2000001aff2d7230 */ /* 0x004fe20000004100 */
        /* <DEDUP_REMOVED lines=9> */
[----:B0-----:R-:W-:-:S05]  /*17d0*/  HADD2.F32 R43, -RZ, R43.H0_H0 ;  /* 0x2000002bff2b7230 */ /* 0x001fca0000004100 */
[----:B------:R1:W0:Y:S01]  /*17e0*/  I2F.F16 R24, R47 ;  /* 0x0000002f00187306 */ /* 0x0002220000200c00 */
[----:B------:R-:W-:Y:S01]  /*17f0*/  FFMA.FTZ R37, R20, R21, R37 ;  /* 0x0000001514257223 */ /* 0x000fe20000010025 */
[----:B------:R-:W-:-:S03]  /*1800*/  FFMA.FTZ R52, R25, R43, R52 ;  /* 0x0000002b19347223 */ /* 0x000fc60000010034 */
[----:B------:R-:W-:-:S03]  /*1810*/  FMUL.FTZ R37, R38, R37 ;  /* 0x0000002526257220 */ /* 0x000fc60000410000 */
[----:B------:R-:W2:Y:S01]  /*1820*/  I2F.F16 R22, R22 ;  /* 0x0000001600167306 */ /* 0x000ea20000200c00 */
[----:B-1----:R-:W-:Y:S01]  /*1830*/  HADD2.F32 R47, -RZ, R36.H0_H0 ;  /* 0x20000024ff2f7230 */ /* 0x002fe20000004100 */
[----:B------:R-:W-:-:S04]  /*1840*/  F2FP.F16.F32.PACK_AB R37, RZ, R37 ;  /* 0x00000025ff25723e */ /* 0x000fc800000000ff */
[----:B------:R-:W-:Y:S01]  /*1850*/  FFMA.FTZ R47, R25, R47, R42 ;  /* 0x0000002f192f7223 */ /* 0x000fe2000001002a */
[----:B0-----:R-:W-:Y:S01]  /*1860*/  HADD2.F32 R26, -RZ, R24.H0_H0 ;  /* 0x20000018ff1a7230 */ /* 0x001fe20000004100 */
[----:B------:R-:W0:Y:S01]  /*1870*/  I2F.F16 R27, R27 ;  /* 0x0000001b001b7306 */ /* 0x000e220000200c00 */
[----:B------:R-:W-:-:S03]  /*1880*/  HADD2.F32 R24, -RZ, R23.H0_H0 ;  /* 0x20000017ff187230 */ /* 0x000fc60000004100 */
[----:B------:R-:W-:Y:S02]  /*1890*/  FFMA.FTZ R25, R25, R26, R46 ;  /* 0x0000001a19197223 */ /* 0x000fe4000001002e */
[----:B------:R-:W-:Y:S01]  /*18a0*/  FFMA.FTZ R24, R21, R24, R52 ;  /* 0x0000001815187223 */ /* 0x000fe20000010034 */
[----:B--2---:R-:W-:-:S03]  /*18b0*/  HADD2.F32 R22, -RZ, R22.H0_H0 ;  /* 0x20000016ff167230 */ /* 0x004fc60000004100 */
[----:B------:R-:W-:Y:S02]  /*18c0*/  FMUL.FTZ R24, R35, R24 ;  /* 0x0000001823187220 */ /* 0x000fe40000410000 */
[----:B------:R-:W-:Y:S01]  /*18d0*/  FFMA.FTZ R22, R21, R22, R47 ;  /* 0x0000001615167223 */ /* 0x000fe2000001002f */
[----:B0-----:R-:W-:-:S03]  /*18e0*/  HADD2.F32 R36, -RZ, R27.H0_H0 ;  /* 0x2000001bff247230 */ /* 0x001fc60000004100 */
        /* <DEDUP_REMOVED lines=10> */
.L_x_4892:
[----:B------:R-:W-:Y:S01]  /*1990*/  IMAD.WIDE R40, R0, 0x8, R40 ;  /* 0x0000000800287825 */ /* 0x000fe200078e0228 */
[----:B------:R-:W-:Y:S06]  /*19a0*/  @!P1 BRA `(.L_x_4893) ;  /* 0x0000000800fc9947 */ /* 0x000fec0003800000 */
[----:B------:R-:W2:Y:S01]  /*19b0*/  LDG.E.128.CONSTANT R20, desc[UR6][R40.64] ;  /* 0x0000000628147981 */ /* 0x000ea2000c1e9d00 */
[----:B-----5:R-:W-:Y:S02]  /*19c0*/  LOP3.LUT R24, R8, 0xff, RZ, 0xc0, !PT ;  /* 0x000000ff08187812 */ /* 0x020fe400078ec0ff */
[----:B------:R-:W-:Y:S01]  /*19d0*/  LOP3.LUT R37, R9, 0xff, RZ, 0xc0, !PT ;  /* 0x000000ff09257812 */ /* 0x000fe200078ec0ff */
[----:B------:R-:W3:Y:S01]  /*19e0*/  LDS.64 R26, [UR4+0x10] ;  /* 0x00001004ff1a7984 */ /* 0x000ee20008000a00 */
[----:B------:R-:W-:Y:S02]  /*19f0*/  IADD3 R24, R24, -0x80, RZ ;  /* 0xffffff8018187810 */ /* 0x000fe40007ffe0ff */
[----:B------:R-:W-:Y:S02]  /*1a00*/  IADD3 R47, R37, -0x80, RZ ;  /* 0xffffff80252f7810 */ /* 0x000fe40007ffe0ff */
[----:B------:R4:W0:Y:S01]  /*1a10*/  I2F.F16 R25, R24 ;  /* 0x0000001800197306 */ /* 0x0008220000200c00 */
[----:B------:R-:W-:-:S02]  /*1a20*/  SHF.R.U32.HI R49, RZ, 0x8, R9 ;  /* 0x00000008ff317819 */ /* 0x000fc40000011609 */
[----:B------:R-:W-:Y:S02]  /*1a30*/  LOP3.LUT R37, R10, 0xff, RZ, 0xc0, !PT ;  /* 0x000000ff0a257812 */ /* 0x000fe400078ec0ff */
[----:B------:R-:W-:Y:S02]  /*1a40*/  LOP3.LUT R49, R49, 0xff, RZ, 0xc0, !PT ;  /* 0x000000ff31317812 */ /* 0x000fe400078ec0ff */
[----:B------:R-:W-:Y:S01]  /*1a50*/  LEA.HI R36, R8, 0xffffff80, RZ, 0x8 ;  /* 0xffffff8008247811 */ /* 0x000fe200078f40ff */
[----:B------:R-:W1:Y:S01]  /*1a60*/  I2F.F16 R47, R47 ;  /* 0x0000002f002f7306 */ /* 0x000e620000200c00 */
[--C-:B----4-:R-:W-:Y:S01]  /*1a70*/  SHF.R.U32.HI R24, RZ, 0x8, R8.reuse ;  /* 0x00000008ff187819 */ /* 0x110fe20000011608 */
[----:B------:R-:W-:Y:S01]  /*1a80*/  VIADD R37, R37, 0xffffff80 ;  /* 0xffffff8025257836 */ /* 0x000fe20000000000 */
[----:B------:R-:W-:Y:S02]  /*1a90*/  IADD3 R50, R49, -0x80, RZ ;  /* 0xffffff8031327810 */ /* 0x000fe40007ffe0ff */
[----:B------:R-:W-:Y:S01]  /*1aa0*/  LOP3.LUT R24, R24, 0xff, RZ, 0xc0, !PT ;  /* 0x000000ff18187812 */ /* 0x000fe200078ec0ff */
[----:B0-----:R-:W-:Y:S01]  /*1ab0*/  HADD2.F32 R25, -RZ, R25.H0_H0 ;  /* 0x20000019ff197230 */ /* 0x001fe20000004100 */
[----:B------:R-:W-:Y:S01]  /*1ac0*/  SHF.R.U32.HI R8, RZ, 0x10, R8 ;  /* 0x00000010ff087819 */ /* 0x000fe20000011608 */
[----:B------:R-:W0:Y:S01]  /*1ad0*/  I2F.F16 R37, R37 ;  /* 0x0000002500257306 */ /* 0x000e220000200c00 */
[----:B------:R-:W-:-:S02]  /*1ae0*/  IADD3 R48, R24, -0x80, RZ ;  /* 0xffffff8018307810 */ /* 0x000fc40007ffe0ff */
[----:B------:R-:W-:Y:S02]  /*1af0*/  LOP3.LUT R8, R8, 0xff, RZ, 0xc0, !PT ;  /* 0x000000ff08087812 */ /* 0x000fe400078ec0ff */
[----:B------:R-:W-:Y:S01]  /*1b00*/  LEA.HI R46, R10, 0xffffff80, RZ, 0x8 ;  /* 0xffffff800a2e7811 */ /* 0x000fe200078f40ff */
[----:B-1----:R-:W-:Y:S01]  /*1b10*/  HADD2.F32 R51, -RZ, R47.H0_H0 ;  /* 0x2000002fff337230 */ /* 0x002fe20000004100 */
[----:B------:R-:W-:Y:S01]  /*1b20*/  LEA.HI R45, R9, 0xffffff80, RZ, 0x8 ;  /* 0xffffff80092d7811 */ /* 0x000fe200078f40ff */
[----:B------:R-:W1:Y:S01]  /*1b30*/  I2F.F16 R48, R48 ;  /* 0x0000003000307306 */ /* 0x000e620000200c00 */
[----:B------:R-:W-:Y:S01]  /*1b40*/  SHF.R.U32.HI R9, RZ, 0x10, R9 ;  /* 0x00000010ff097819 */ /* 0x000fe20000011609 */
[----:B------:R-:W-:Y:S01]  /*1b50*/  VIADD R8, R8, 0xffffff80 ;  /* 0xffffff8008087836 */ /* 0x000fe20000000000 */
[----:B------:R-:W-:Y:S02]  /*1b60*/  LOP3.LUT R39, R11, 0xff, RZ, 0xc0, !PT ;  /* 0x000000ff0b277812 */ /* 0x000fe400078ec0ff */
[----:B------:R-:W-:-:S02]  /*1b70*/  LOP3.LUT R9, R9, 0xff, RZ, 0xc0, !PT ;  /* 0x000000ff09097812 */ /* 0x000fc400078ec0ff */
[----:B------:R-:W-:Y:S01]  /*1b80*/  IADD3 R39, R39, -0x80, RZ ;  /* 0xffffff8027277810 */ /* 0x000fe20007ffe0ff */
[----:B------:R4:W4:Y:S01]  /*1b90*/  I2F.F16 R47, R50 ;  /* 0x00000032002f7306 */ /* 0x0009220000200c00 */
[----:B------:R-:W-:Y:S01]  /*1ba0*/  LEA.HI R44, R11, 0xffffff80, RZ, 0x8 ;  /* 0xffffff800b2c7811 */ /* 0x000fe200078f40ff */
[--C-:B---3--:R-:W-:Y:S01]  /*1bb0*/  HADD2.F32 R24, -RZ, R26.reuse.H0_H0 ;  /* 0x2000001aff187230 */ /* 0x108fe20000004100 */
[----:B------:R-:W-:Y:S01]  /*1bc0*/  IADD3 R9, R9, -0x80, RZ ;  /* 0xffffff8009097810 */ /* 0x000fe20007ffe0ff */
[----:B------:R-:W-:Y:S02]  /*1bd0*/  HADD2.F32 R26, -RZ, R26.H1_H1 ;  /* 0x3000001aff1a7230 */ /* 0x000fe40000004100 */
[----:B0-----:R-:W-:Y:S02]  /*1be0*/  HADD2.F32 R37, -RZ, R37.H0_H0 ;  /* 0x20000025ff257230 */ /* 0x001fe40000004100 */
[----:B------:R-:W-:Y:S01]  /*1bf0*/  FFMA.FTZ R49, R25, R24, RZ ;  /* 0x0000001819317223 */ /* 0x000fe200000100ff */
[----:B-1----:R-:W-:-:S02]  /*1c00*/  HADD2.F32 R48, -RZ, R48.H0_H0 ;  /* 0x20000030ff307230 */ /* 0x002fc40000004100 */
[----:B------:R-:W-:Y:S01]  /*1c10*/  FFMA.FTZ R25, R24, R51, RZ ;  /* 0x0000003318197223 */ /* 0x000fe200000100ff */
[--C-:B----4-:R-:W-:Y:S01]  /*1c20*/  SHF.R.U32.HI R50, RZ, 0x8, R11.reuse ;  /* 0x00000008ff327819 */ /* 0x110fe2000001160b */
[----:B------:R-:W-:Y:S01]  /*1c30*/  I2F.F16 R8, R8 ;  /* 0x0000000800087306 */ /* 0x000fe20000200c00 */
[----:B------:R-:W-:Y:S01]  /*1c40*/  SHF.R.U32.HI R51, RZ, 0x10, R11 ;  /* 0x00000010ff337819 */ /* 0x000fe2000001160b */
[----:B------:R-:W-:Y:S01]  /*1c50*/  FFMA.FTZ R48, R48, R26, R49 ;  /* 0x0000001a30307223 */ /* 0x000fe20000010031 */
[--C-:B------:R-:W-:Y:S01]  /*1c60*/  SHF.R.U32.HI R49, RZ, 0x8, R10.reuse ;  /* 0x00000008ff317819 */ /* 0x100fe2000001160a */
[----:B------:R-:W-:Y:S01]  /*1c70*/  HADD2.F32 R47, -RZ, R47.H0_H0 ;  /* 0x2000002fff2f7230 */ /* 0x000fe20000004100 */
[----:B------:R-:W-:Y:S01]  /*1c80*/  LOP3.LUT R50, R50, 0xff, RZ, 0xc0, !PT ;  /* 0x000000ff32327812 */ /* 0x000fe200078ec0ff */
[----:B------:R-:W-:Y:S01]  /*1c90*/  FFMA.FTZ R37, R24, R37, RZ ;  /* 0x0000002518257223 */ /* 0x000fe200000100ff */
[----:B------:R-:W-:Y:S01]  /*1ca0*/  LOP3.LUT R49, R49, 0xff, RZ, 0xc0, !PT ;  /* 0x000000ff31317812 */ /* 0x000fe200078ec0ff */
[----:B------:R-:W0:Y:S01]  /*1cb0*/  I2F.F16 R39, R39 ;  /* 0x0000002700277306 */ /* 0x000e220000200c00 */
[----:B------:R-:W-:Y:S01]  /*1cc0*/  FFMA.FTZ R25, R26, R47, R25 ;  /* 0x0000002f1a197223 */ /* 0x000fe20000010019 */
[----:B------:R-:W-:-:S02]  /*1cd0*/  SHF.R.U32.HI R10, RZ, 0x10, R10 ;  /* 0x00000010ff0a7819 */ /* 0x000fc4000001160a */
[----:B------:R-:W-:Y:S02]  /*1ce0*/  IADD3 R47, R49, -0x80, RZ ;  /* 0xffffff80312f7810 */ /* 0x000fe40007ffe0ff */
[----:B------:R-:W-:Y:S02]  /*1cf0*/  IADD3 R50, R50, -0x80, RZ ;  /* 0xffffff8032327810 */ /* 0x000fe40007ffe0ff */
[----:B------:R-:W-:Y:S01]  /*1d00*/  LOP3.LUT R49, R10, 0xff, RZ, 0xc0, !PT ;  /* 0x000000ff0a317812 */ /* 0x000fe200078ec0ff */
[----:B------:R-:W-:Y:S01]  /*1d10*/  I2F.F16 R9, R9 ;  /* 0x0000000900097306 */ /* 0x000fe20000200c00 */
[----:B------:R-:W-:-:S03]  /*1d20*/  LOP3.LUT R51, R51, 0xff, RZ, 0xc0, !PT ;  /* 0x000000ff33337812 */ /* 0x000fc600078ec0ff */
[----:B------:R-:W-:Y:S01]  /*1d30*/  VIADD R11, R49, 0xffffff80 ;  /* 0xffffff80310b7836 */ /* 0x000fe20000000000 */
[----:B------:R-:W-:Y:S01]  /*1d40*/  IADD3 R51, R51, -0x80, RZ ;  /* 0xffffff8033337810 */ /* 0x000fe20007ffe0ff */
[----:B0-----:R-:W-:Y:S02]  /*1d50*/  HADD2.F32 R39, -RZ, R39.H0_H0 ;  /* 0x20000027ff277230 */ /* 0x001fe40000004100 */
[----:B------:R-:W0:Y:S03]  /*1d60*/  I2F.F16 R47, R47 ;  /* 0x0000002f002f7306 */ /* 0x000e260000200c00 */
[----:B------:R-:W-:-:S05]  /*1d70*/  FFMA.FTZ R39, R24, R39, RZ ;  /* 0x0000002718277223 */ /* 0x000fca00000100ff */
[----:B------:R-:W1:Y:S01]  /*1d80*/  I2F.F16 R10, R50 ;  /* 0x00000032000a7306 */ /* 0x000e620000200c00 */
[----:B0-----:R-:W-:-:S07]  /*1d90*/  HADD2.F32 R49, -RZ, R47.H0_H0 ;  /* 0x2000002fff317230 */ /* 0x001fce0000004100 */
[----:B------:R-:W0:Y:S01]  /*1da0*/  I2F.F16 R11, R11 ;  /* 0x0000000b000b7306 */ /* 0x000e220000200c00 */
[----:B------:R-:W-:Y:S01]  /*1db0*/  FFMA.FTZ R49, R26, R49, R37 ;  /* 0x000000311a317223 */ /* 0x000fe20000010025 */
[----:B-1----:R-:W-:-:S06]  /*1dc0*/  HADD2.F32 R52, -RZ, R10.H0_H0 ;  /* 0x2000000aff347230 */ /* 0x002fcc0000004100 */
[----:B------:R-:W1:Y:S01]  /*1dd0*/  I2F.F16 R37, R51 ;  /* 0x0000003300257306 */ /* 0x000e620000200c00 */
[----:B------:R-:W-:Y:S01]  /*1de0*/  FFMA.FTZ R39, R26, R52, R39 ;  /* 0x000000341a277223 */ /* 0x000fe20000010027 */
[----:B0-----:R-:W-:-:S06]  /*1df0*/  HADD2.F32 R50, -RZ, R11.H0_H0 ;  /* 0x2000000bff327230 */ /* 0x001fcc0000004100 */
[----:B------:R-:W0:Y:S01]  /*1e00*/  I2F.F16 R36, R36 ;  /* 0x0000002400247306 */ /* 0x000e220000200c00 */
[----:B-1----:R-:W-:-:S07]  /*1e10*/  HADD2.F32 R37, -RZ, R37.H0_H0 ;  /* 0x20000025ff257230 */ /* 0x002fce0000004100 */
[----:B------:R-:W1:Y:S01]  /*1e20*/  I2F.F16 R45, R45 ;  /* 0x0000002d002d7306 */ /* 0x000e620000200c00 */
[----:B0-----:R-:W-:-:S07]  /*1e30*/  HADD2.F32 R36, -RZ, R36.H0_H0 ;  /* 0x20000024ff247230 */ /* 0x001fce0000004100 */
[----:B------:R-:W0:Y:S08]  /*1e40*/  I2F.F16 R46, R46 ;  /* 0x0000002e002e7306 */ /* 0x000e300000200c00 */
[----:B------:R-:W3:Y:S01]  /*1e50*/  I2F.F16 R44, R44 ;  /* 0x0000002c002c7306 */ /* 0x000ee20000200c00 */
[C---:B--2---:R-:W-:Y:S02]  /*1e60*/  LOP3.LUT R47, R20.reuse, 0xff, RZ, 0xc0, !PT ;  /* 0x000000ff142f7812 */ /* 0x044fe400078ec0ff */
[----:B------:R-:W-:-:S02]  /*1e70*/  LEA.HI R43, R20, 0xffffff80, RZ, 0x8 ;  /* 0xffffff80142b7811 */ /* 0x000fc400078f40ff */
[----:B------:R-:W-:Y:S01]  /*1e80*/  IADD3 R10, R47, -0x80, RZ ;  /* 0xffffff802f0a7810 */ /* 0x000fe20007ffe0ff */
[----:B------:R-:W-:Y:S01]  /*1e90*/  HADD2.F32 R47, -RZ, R8.H0_H0 ;  /* 0x20000008ff2f7230 */ /* 0x000fe20000004100 */
[C---:B------:R-:W-:Y:S01]  /*1ea0*/  LOP3.LUT R26, R21.reuse, 0xff, RZ, 0xc0, !PT ;  /* 0x000000ff151a7812 */ /* 0x040fe200078ec0ff */
[----:B------:R-:W-:Y:S01]  /*1eb0*/  HADD2.F32 R8, -RZ, R27.H0_H0 ;  /* 0x2000001bff087230 */ /* 0x000fe20000004100 */
[----:B------:R-:W-:Y:S01]  /*1ec0*/  LEA.HI R42, R21, 0xffffff80, RZ, 0x8 ;  /* 0xffffff80152a7811 */ /* 0x000fe200078f40ff */
[----:B------:R-:W-:Y:S01]  /*1ed0*/  I2F.F16 R43, R43 ;  /* 0x0000002b002b7306 */ /* 0x000fe20000200c00 */
[----:B------:R-:W-:Y:S02]  /*1ee0*/  IADD3 R26, R26, -0x80, RZ ;  /* 0xffffff801a1a7810 */ /* 0x000fe40007ffe0ff */
[----:B------:R-:W-:Y:S01]  /*1ef0*/  FFMA.FTZ R47, R47, R8, R48 ;  /* 0x000000082f2f7223 */ /* 0x000fe20000010030 */
[----:B------:R-:W-:Y:S01]  /*1f00*/  HADD2.F32 R48, -RZ, R9.H0_H0 ;  /* 0x20000009ff307230 */ /* 0x000fe20000004100 */
[----:B------:R-:W-:Y:S01]  /*1f10*/  LOP3.LUT R9, R22, 0xff, RZ, 0xc0, !PT ;  /* 0x000000ff16097812 */ /* 0x000fe200078ec0ff */
[----:B------:R-:W-:Y:S01]  /*1f20*/  FFMA.FTZ R37, R8, R37, R39 ;  /* 0x0000002508257223 */ /* 0x000fe20000010027 */
[----:B------:R-:W-:Y:S01]  /*1f30*/  LEA.HI R24, R22, 0xffffff80, RZ, 0x8 ;  /* 0xffffff8016187811 */ /* 0x000fe200078f40ff */
[----:B------:R-:W2:Y:S01]  /*1f40*/  I2F.F16 R10, R10 ;  /* 0x0000000a000a7306 */ /* 0x000ea20000200c00 */
[----:B------:R-:W-:Y:S01]  /*1f50*/  FFMA.FTZ R48, R8, R48, R25 ;  /* 0x0000003008307223 */ /* 0x000fe20000010019 */
[----:B------:R-:W-:-:S02]  /*1f60*/  VIADD R11, R9, 0xffffff80 ;  /* 0xffffff80090b7836 */ /* 0x000fc40000000000 */
[----:B------:R-:W-:Y:S01]  /*1f70*/  FFMA.FTZ R25, R8, R50, R49 ;  /* 0x0000003208197223 */ /* 0x000fe20000010031 */
[----:B------:R-:W-:Y:S01]  /*1f80*/  LOP3.LUT R49, R23, 0xff, RZ, 0xc0, !PT ;  /* 0x000000ff17317812 */ /* 0x000fe200078ec0ff */
[----:B------:R-:W-:Y:S01]  /*1f90*/  HADD2.F32 R50, -RZ, R27.H1_H1 ;  /* 0x3000001bff327230 */ /* 0x000fe20000004100 */
[--C-:B------:R-:W-:Y:S02]  /*1fa0*/  SHF.R.U32.HI R9, RZ, 0x8, R20.reuse ;  /* 0x00000008ff097819 */ /* 0x100fe40000011614 */
[----:B------:R-:W-:Y:S01]  /*1fb0*/  IADD3 R51, R49, -0x80, RZ ;  /* 0xffffff8031337810 */ /* 0x000fe20007ffe0ff */
[----:B------:R-:W4:Y:S01]  /*1fc0*/  I2F.F16 R26, R26 ;  /* 0x0000001a001a7306 */ /* 0x000f220000200c00 */
[----:B------:R-:W-:Y:S01]  /*1fd0*/  LOP3.LUT R49, R9, 0xff, RZ, 0xc0, !PT ;  /* 0x000000ff09317812 */ /* 0x000fe200078ec0ff */
[----:B------:R-:W-:Y:S01]  /*1fe0*/  FFMA.FTZ R47, R36, R50, R47 ;  /* 0x00000032242f7223 */ /* 0x000fe2000001002f */
[----:B------:R-:W4:Y:S01]  /*1ff0*/  LDS.64 R8, [UR4+0x18] ;  /* 0x00001804ff087984 */ /* 0x000f220008000a00 */
[----:B------:R-:W-:-:S02]  /*2000*/  SHF.R.U32.HI R27, RZ, 0x10, R20 ;  /* 0x00000010ff1b7819 */ /* 0x000fc40000011614 */
[----:B------:R-:W-:Y:S01]  /*2010*/  IADD3 R20, R49, -0x80, RZ ;  /* 0xffffff8031147810 */ /* 0x000fe20007ffe0ff */
[----:B-1----:R-:W-:Y:S01]  /*2020*/  HADD2.F32 R49, -RZ, R45.H0_H0 ;  /* 0x2000002dff317230 */ /* 0x002fe20000004100 */
[--C-:B------:R-:W-:Y:S01]  /*2030*/  SHF.R.U32.HI R36, RZ, 0x8, R21.reuse ;  /* 0x00000008ff247819 */ /* 0x100fe20000011615 */
[----:B------:R-:W-:Y:S01]  /*2040*/  I2F.F16 R11, R11 ;  /* 0x0000000b000b7306 */ /* 0x000fe20000200c00 */
[----:B------:R-:W-:Y:S02]  /*2050*/  SHF.R.U32.HI R45, RZ, 0x10, R21 ;  /* 0x00000010ff2d7819 */ /* 0x000fe40000011615 */
[----:B------:R-:W-:Y:S01]  /*2060*/  LOP3.LUT R36, R36, 0xff, RZ, 0xc0, !PT ;  /* 0x000000ff24247812 */ /* 0x000fe200078ec0ff */
[----:B------:R-:W-:Y:S01]  /*2070*/  FFMA.FTZ R48, R50, R49, R48 ;  /* 0x0000003132307223 */ /* 0x000fe20000010030 */
[----:B------:R-:W-:Y:S01]  /*2080*/  LOP3.LUT R45, R45, 0xff, RZ, 0xc0, !PT ;  /* 0x000000ff2d2d7812 */ /* 0x000fe200078ec0ff */
[----:B0-----:R-:W-:Y:S01]  /*2090*/  HADD2.F32 R49, -RZ, R46.H0_H0 ;  /* 0x2000002eff317230 */ /* 0x001fe20000004100 */
[--C-:B------:R-:W-:Y:S01]  /*20a0*/  SHF.R.U32.HI R46, RZ, 0x8, R22.reuse ;  /* 0x00000008ff2e7819 */ /* 0x100fe20000011616 */
[----:B------:R-:W-:Y:S01]  /*20b0*/  VIADD R21, R36, 0xffffff80 ;  /* 0xffffff8024157836 */ /* 0x000fe20000000000 */
[----:B------:R-:W-:Y:S01]  /*20c0*/  IADD3 R36, R45, -0x80, RZ ;  /* 0xffffff802d247810 */ /* 0x000fe20007ffe0ff */
[----:B---3--:R-:W-:Y:S01]  /*20d0*/  HADD2.F32 R45, -RZ, R44.H0_H0 ;  /* 0x2000002cff2d7230 */ /* 0x008fe20000004100 */
[----:B------:R-:W-:Y:S01]  /*20e0*/  SHF.R.U32.HI R44, RZ, 0x10, R22 ;  /* 0x00000010ff2c7819 */ /* 0x000fe20000011616 */
[----:B------:R-:W-:Y:S01]  /*20f0*/  FFMA.FTZ R25, R50, R49, R25 ;  /* 0x0000003132197223 */ /* 0x000fe20000010019 */
[----:B------:R-:W-:Y:S01]  /*2100*/  LOP3.LUT R46, R46, 0xff, RZ, 0xc0, !PT ;  /* 0x000000ff2e2e7812 */ /* 0x000fe200078ec0ff */
[----:B------:R-:W-:Y:S01]  /*2110*/  I2F.F16 R20, R20 ;  /* 0x0000001400147306 */ /* 0x000fe20000200c00 */
[----:B------:R-:W-:Y:S01]  /*2120*/  FFMA.FTZ R37, R50, R45, R37 ;  /* 0x0000002d32257223 */ /* 0x000fe20000010025 */
[----:B------:R-:W-:Y:S01]  /*2130*/  LOP3.LUT R45, R44, 0xff, RZ, 0xc0, !PT ;  /* 0x000000ff2c2d7812 */ /* 0x000fe200078ec0ff */
[----:B--2---:R-:W-:Y:S01]  /*2140*/  HADD2.F32 R50, -RZ, R10.H0_H0 ;  /* 0x2000000aff327230 */ /* 0x004fe20000004100 */
[----:B------:R-:W-:-:S02]  /*2150*/  SHF.R.U32.HI R49, RZ, 0x8, R23 ;  /* 0x00000008ff317819 */ /* 0x000fc40000011617 */
[----:B------:R-:W-:Y:S02]  /*2160*/  IADD3 R22, R46, -0x80, RZ ;  /* 0xffffff802e167810 */ /* 0x000fe40007ffe0ff */
[----:B------:R-:W-:Y:S01]  /*2170*/  LOP3.LUT R27, R27, 0xff, RZ, 0xc0, !PT ;  /* 0x000000ff1b1b7812 */ /* 0x000fe200078ec0ff */
[----:B------:R0:W1:Y:S01]  /*2180*/  I2F.F16 R39, R51 ;  /* 0x0000003300277306 */ /* 0x0000620000200c00 */
[----:B------:R-:W-:Y:S02]  /*2190*/  IADD3 R46, R45, -0x80, RZ ;  /* 0xffffff802d2e7810 */ /* 0x000fe40007ffe0ff */
[----:B------:R-:W-:Y:S02]  /*21a0*/  LOP3.LUT R49, R49, 0xff, RZ, 0xc0, !PT ;  /* 0x000000ff31317812 */ /* 0x000fe400078ec0ff */
[----:B------:R-:W-:Y:S02]  /*21b0*/  SHF.R.U32.HI R45, RZ, 0x10, R23 ;  /* 0x00000010ff2d7819 */ /* 0x000fe40000011617 */
[----:B------:R-:W-:Y:S01]  /*21c0*/  IADD3 R27, R27, -0x80, RZ ;  /* 0xffffff801b1b7810 */ /* 0x000fe20007ffe0ff */
[----:B------:R-:W-:Y:S01]  /*21d0*/  I2F.F16 R22, R22 ;  /* 0x0000001600167306 */ /* 0x000fe20000200c00 */
[----:B------:R-:W-:Y:S01]  /*21e0*/  VIADD R49, R49, 0xffffff80 ;  /* 0xffffff8031317836 */ /* 0x000fe20000000000 */
[----:B------:R-:W-:Y:S01]  /*21f0*/  LEA.HI R23, R23, 0xffffff80, RZ, 0x8 ;  /* 0xffffff8017177811 */ /* 0x000fe200078f40ff */
[----:B----4-:R-:W-:-:S02]  /*2200*/  HADD2.F32 R44, -RZ, R8.H0_H0 ;  /* 0x20000008ff2c7230 */ /* 0x010fc40000004100 */
[----:B0-----:R-:W-:Y:S02]  /*2210*/  HADD2.F32 R51, -RZ, R26.H0_H0 ;  /* 0x2000001aff337230 */ /* 0x001fe40000004100 */
[----:B-1----:R-:W-:Y:S02]  /*2220*/  HADD2.F32 R52, -RZ, R39.H0_H0 ;  /* 0x20000027ff347230 */ /* 0x002fe40000004100 */
[----:B------:R-:W-:Y:S01]  /*2230*/  FFMA.FTZ R47, R50, R44, R47 ;  /* 0x0000002c322f7223 */ /* 0x000fe2000001002f */
[----:B------:R-:W-:Y:S01]  /*2240*/  LOP3.LUT R50, R45, 0xff, RZ, 0xc0, !PT ;  /* 0x000000ff2d327812 */ /* 0x000fe200078ec0ff */
[----:B------:R-:W0:Y:S01]  /*2250*/  I2F.F16 R21, R21 ;  /* 0x0000001500157306 */ /* 0x000e220000200c00 */
[----:B------:R-:W-:Y:S01]  /*2260*/  FFMA.FTZ R48, R44, R51, R48 ;  /* 0x000000332c307223 */ /* 0x000fe20000010030 */
[----:B------:R-:W-:Y:S01]  /*2270*/  HADD2.F32 R51, -RZ, R11.H0_H0 ;  /* 0x2000000bff337230 */ /* 0x000fe20000004100 */
[----:B------:R-:W-:Y:S01]  /*2280*/  IADD3 R50, R50, -0x80, RZ ;  /* 0xffffff8032327810 */ /* 0x000fe20007ffe0ff */
[----:B------:R-:W-:-:S02]  /*2290*/  HADD2.F32 R45, -RZ, R8.H1_H1 ;  /* 0x30000008ff2d7230 */ /* 0x000fc40000004100 */
[--C-:B------:R-:W-:Y:S02]  /*22a0*/  HADD2.F32 R8, -RZ, R9.reuse.H0_H0 ;  /* 0x20000009ff087230 */ /* 0x100fe40000004100 */
[----:B------:R1:W2:Y:S01]  /*22b0*/  I2F.F16 R10, R46 ;  /* 0x0000002e000a7306 */ /* 0x0002a20000200c00 */
[----:B------:R-:W-:Y:S02]  /*22c0*/  HADD2.F32 R9, -RZ, R9.H1_H1 ;  /* 0x30000009ff097230 */ /* 0x000fe40000004100 */
[----:B0-----:R-:W-:-:S05]  /*22d0*/  HADD2.F32 R21, -RZ, R21.H0_H0 ;  /* 0x20000015ff157230 */ /* 0x001fca0000004100 */
[----:B------:R-:W0:Y:S01]  /*22e0*/  I2F.F16 R26, R49 ;  /* 0x00000031001a7306 */ /* 0x000e220000200c00 */
[----:B-1----:R-:W-:Y:S02]  /*22f0*/  HADD2.F32 R46, -RZ, R20.H0_H0 ;  /* 0x20000014ff2e7230 */ /* 0x002fe40000004100 */
[C---:B------:R-:W-:Y:S01]  /*2300*/  FFMA.FTZ R20, R44.reuse, R51, R25 ;  /* 0x000000332c147223 */ /* 0x040fe20000010019 */
[----:B------:R-:W-:Y:S02]  /*2310*/  HADD2.F32 R25, -RZ, R22.H0_H0 ;  /* 0x20000016ff197230 */ /* 0x000fe40000004100 */
[----:B------:R-:W-:Y:S01]  /*2320*/  FFMA.FTZ R44, R44, R52, R37 ;  /* 0x000000342c2c7223 */ /* 0x000fe20000010025 */
[C---:B------:R-:W-:Y:S01]  /*2330*/  FFMA.FTZ R21, R45.reuse, R21, R48 ;  /* 0x000000152d157223 */ /* 0x040fe20000010030 */
[----:B------:R-:W-:Y:S01]  /*2340*/  FFMA.FTZ R47, R46, R45, R47 ;  /* 0x0000002d2e2f7223 */ /* 0x000fe2000001002f */
[----:B--2---:R-:W-:Y:S01]  /*2350*/  HADD2.F32 R10, -RZ, R10.H0_H0 ;  /* 0x2000000aff0a7230 */ /* 0x004fe20000004100 */
[----:B------:R-:W1:Y:S01]  /*2360*/  I2F.F16 R27, R27 ;  /* 0x0000001b001b7306 */ /* 0x000e620000200c00 */
[----:B------:R-:W-:-:S04]  /*2370*/  FFMA.FTZ R25, R45, R25, R20 ;  /* 0x000000192d197223 */ /* 0x000fc80000010014 */
[----:B------:R-:W-:Y:S01]  /*2380*/  FFMA.FTZ R25, R8, R10, R25 ;  /* 0x0000000a08197223 */ /* 0x000fe20000010019 */
[----:B------:R-:W-:Y:S02]  /*2390*/  HADD2.F32 R10, -RZ, R43.H0_H0 ;  /* 0x2000002bff0a7230 */ /* 0x000fe40000004100 */
[----:B------:R-:W2:Y:S01]  /*23a0*/  I2F.F16 R36, R36 ;  /* 0x0000002400247306 */ /* 0x000ea20000200c00 */
[----:B0-----:R-:W-:-:S05]  /*23b0*/  HADD2.F32 R37, -RZ, R26.H0_H0 ;  /* 0x2000001aff257230 */ /* 0x001fca0000004100 */
[----:B------:R-:W-:Y:S01]  /*23c0*/  FFMA.FTZ R37, R45, R37, R44 ;  /* 0x000000252d257223 */ /* 0x000fe2000001002c */
[----:B-1----:R-:W-:Y:S01]  /*23d0*/  HADD2.F32 R22, -RZ, R27.H0_H0 ;  /* 0x2000001bff167230 */ /* 0x002fe20000004100 */
[----:B------:R-:W0:Y:S04]  /*23e0*/  I2F.F16 R11, R50 ;  /* 0x00000032000b7306 */ /* 0x000e280000200c00 */
[----:B------:R-:W-:Y:S01]  /*23f0*/  FFMA.FTZ R47, R22, R8, R47 ;  /* 0x00000008162f7223 */ /* 0x000fe2000001002f */
[----:B--2---:R-:W-:-:S03]  /*2400*/  HADD2.F32 R36, -RZ, R36.H0_H0 ;  /* 0x20000024ff247230 */ /* 0x004fc60000004100 */
[----:B------:R-:W1:Y:S01]  /*2410*/  I2F.F16 R42, R42 ;  /* 0x0000002a002a7306 */ /* 0x000e620000200c00 */
[----:B------:R-:W-:Y:S01]  /*2420*/  FFMA.FTZ R47, R10, R9, R47 ;  /* 0x000000090a2f7223 */ /* 0x000fe2000001002f */
[----:B------:R-:W-:-:S03]  /*2430*/  FFMA.FTZ R36, R8, R36, R21 ;  /* 0x0000002408247223 */ /* 0x000fc60000010015 */
[----:B------:R-:W-:Y:S01]  /*2440*/  FMUL.FTZ R47, R38, R47 ;  /* 0x0000002f262f7220 */ /* 0x000fe20000410000 */
[----:B0-----:R-:W-:Y:S02]  /*2450*/  HADD2.F32 R11, -RZ, R11.H0_H0 ;  /* 0x2000000bff0b7230 */ /* 0x001fe40000004100 */
[----:B------:R-:W0:Y:S02]  /*2460*/  I2F.F16 R24, R24 ;  /* 0x0000001800187306 */ /* 0x000e240000200c00 */
[----:B------:R-:W-:Y:S01]  /*2470*/  F2FP.F16.F32.PACK_AB R47, RZ, R47 ;  /* 0x0000002fff2f723e */ /* 0x000fe200000000ff */
[----:B------:R-:W-:Y:S01]  /*2480*/  FFMA.FTZ R11, R8, R11, R37 ;  /* 0x0000000b080b7223 */ /* 0x000fe20000010025 */
[----:B-1----:R-:W-:-:S04]  /*2490*/  HADD2.F32 R42, -RZ, R42.H0_H0 ;  /* 0x2000002aff2a7230 */ /* 0x002fc80000004100 */
[----:B------:R-:W1:Y:S01]  /*24a0*/  I2F.F16 R23, R23 ;  /* 0x0000001700177306 */ /* 0x000e620000200c00 */
[----:B------:R-:W-:Y:S01]  /*24b0*/  FFMA.FTZ R36, R9, R42, R36 ;  /* 0x0000002a09247223 */ /* 0x000fe20000010024 */
[----:B0-----:R-:W-:-:S03]  /*24c0*/  HADD2.F32 R24, -RZ, R24.H0_H0 ;  /* 0x20000018ff187230 */ /* 0x001fc60000004100 */
[----:B------:R-:W-:Y:S02]  /*24d0*/  FMUL.FTZ R36, R35, R36 ;  /* 0x0000002423247220 */ /* 0x000fe40000410000 */
[----:B------:R-:W-:-:S03]  /*24e0*/  FFMA.FTZ R24, R9, R24, R25 ;  /* 0x0000001809187223 */ /* 0x000fc60000010019 */
[----:B------:R-:W-:Y:S01]  /*24f0*/  F2FP.F16.F32.PACK_AB R36, RZ, R36 ;  /* 0x00000024ff24723e */ /* 0x000fe200000000ff */
[----:B-1----:R-:W-:Y:S02]  /*2500*/  HADD2.F32 R20, -RZ, R23.H0_H0 ;  /* 0x20000017ff147230 */ /* 0x002fe40000004100 */
[----:B------:R-:W-:Y:S01]  /*2510*/  FMUL.FTZ R24, R31, R24 ;  /* 0x000000181f187220 */ /* 0x000fe20000410000 */
[----:B------:R-:W-:Y:S02]  /*2520*/  PRMT R47, R47, 0x5410, R36 ;  /* 0x000054102f2f7816 */ /* 0x000fe40000000024 */
[----:B------:R-:W-:Y:S02]  /*2530*/  FFMA.FTZ R11, R9, R20, R11 ;  /* 0x00000014090b7223 */ /* 0x000fe4000001000b */
[----:B------:R-:W-:Y:S02]  /*2540*/  F2FP.F16.F32.PACK_AB R24, RZ, R24 ;  /* 0x00000018ff18723e */ /* 0x000fe400000000ff */
[----:B------:R-:W-:Y:S01]  /*2550*/  HFMA2.MMA R7, R47, 1, 1, R7 ;  /* 0x3c003c002f077835 */ /* 0x000fe20000000007 */
[----:B------:R-:W-:-:S05]  /*2560*/  FMUL.FTZ R11, R30, R11 ;  /* 0x0000000b1e0b7220 */ /* 0x000fca0000410000 */
[----:B------:R-:W-:-:S04]  /*2570*/  F2FP.F16.F32.PACK_AB R11, RZ, R11 ;  /* 0x0000000bff0b723e */ /* 0x000fc800000000ff */
[----:B------:R-:W-:-:S05]  /*2580*/  PRMT R24, R24, 0x5410, R11 ;  /* 0x0000541018187816 */ /* 0x000fca000000000b */
[----:B------:R-:W-:-:S07]  /*2590*/  HADD2 R6, R24, R6 ;  /* 0x0000000618067230 */ /* 0x000fce0000000000 */
.L_x_4893:
[----:B------:R-:W-:Y:S01]  /*25a0*/  IMAD.WIDE R40, R0, 0x8, R40 ;  /* 0x0000000800287825 */ /* 0x000fe200078e0228 */
[----:B------:R-:W-:Y:S06]  /*25b0*/  @!P1 BRA `(.L_x_4894) ;  /* 0x0000000800fc9947 */ /* 0x000fec0003800000 */
[----:B-----5:R-:W2:Y:S01]  /*25c0*/  LDG.E.128.CONSTANT R8, desc[UR6][R40.64] ;  /* 0x0000000628087981 */ /* 0x020ea2000c1e9d00 */
[----:B------:R-:W-:Y:S02]  /*25d0*/  LOP3.LUT R20, R12, 0xff, RZ, 0xc0, !PT ;  /* 0x000000ff0c147812 */ /* 0x000fe400078ec0ff */
[----:B------:R-:W-:Y:S02]  /*25e0*/  LOP3.LUT R21, R13, 0xff, RZ, 0xc0, !PT ;  /* 0x000000ff0d157812 */ /* 0x000fe400078ec0ff */
[----:B------:R-:W-:Y:S02]  /*25f0*/  IADD3 R20, R20, -0x80, RZ ;  /* 0xffffff8014147810 */ /* 0x000fe40007ffe0ff */
[----:B------:R-:W-:Y:S02]  /*2600*/  IADD3 R21, R21, -0x80, RZ ;  /* 0xffffff8015157810 */ /* 0x000fe40007ffe0ff */
[----:B------:R3:W-:Y:S01]  /*2610*/  I2F.F16 R49, R20 ;  /* 0x0000001400317306 */ /* 0x0007e20000200c00 */
[----:B------:R-:W-:-:S02]  /*2620*/  LEA.HI R37, R12, 0xffffff80, RZ, 0x8 ;  /* 0xffffff800c257811 */ /* 0x000fc400078f40ff */
[----:B------:R-:W-:Y:S02]  /*2630*/  LOP3.LUT R23, R14, 0xff, RZ, 0xc0, !PT ;  /* 0x000000ff0e177812 */ /* 0x000fe400078ec0ff */
[----:B------:R-:W-:Y:S02]  /*2640*/  SHF.R.U32.HI R39, RZ, 0x8, R13 ;  /* 0x00000008ff277819 */ /* 0x000fe4000001160d */
[----:B------:R-:W-:Y:S01]  /*2650*/  LEA.HI R36, R13, 0xffffff80, RZ, 0x8 ;  /* 0xffffff800d247811 */ /* 0x000fe200078f40ff */
[----:B------:R4:W0:Y:S01]  /*2660*/  I2F.F16 R48, R21 ;  /* 0x0000001500307306 */ /* 0x0008220000200c00 */
[--C-:B---3--:R-:W-:Y:S01]  /*2670*/  SHF.R.U32.HI R20, RZ, 0x8, R12.reuse ;  /* 0x00000008ff147819 */ /* 0x108fe2000001160c */
[----:B------:R-:W-:Y:S01]  /*2680*/  VIADD R43, R23, 0xffffff80 ;  /* 0xffffff80172b7836 */ /* 0x000fe20000000000 */
[----:B------:R-:W-:Y:S02]  /*2690*/  SHF.R.U32.HI R12, RZ, 0x10, R12 ;  /* 0x00000010ff0c7819 */ /* 0x000fe4000001160c */
[----:B------:R-:W-:-:S02]  /*26a0*/  LOP3.LUT R20, R20, 0xff, RZ, 0xc0, !PT ;  /* 0x000000ff14147812 */ /* 0x000fc400078ec0ff */
[----:B------:R-:W-:Y:S01]  /*26b0*/  LOP3.LUT R12, R12, 0xff, RZ, 0xc0, !PT ;  /* 0x000000ff0c0c7812 */ /* 0x000fe200078ec0ff */
[----:B------:R-:W-:Y:S01]  /*26c0*/  I2F.F16 R43, R43 ;  /* 0x0000002b002b7306 */ /* 0x000fe20000200c00 */
[----:B------:R-:W-:Y:S02]  /*26d0*/  IADD3 R44, R20, -0x80, RZ ;  /* 0xffffff80142c7810 */ /* 0x000fe40007ffe0ff */
[----:B----4-:R-:W3:Y:S01]  /*26e0*/  LDS.64 R20, [UR4+0x20] ;  /* 0x00002004ff147984 */ /* 0x010ee20008000a00 */
[----:B------:R-:W-:Y:S02]  /*26f0*/  LOP3.LUT R42, R39, 0xff, RZ, 0xc0, !PT ;  /* 0x000000ff272a7812 */ /* 0x000fe400078ec0ff */
[----:B------:R-:W-:Y:S01]  /*2700*/  IADD3 R12, R12, -0x80, RZ ;  /* 0xffffff800c0c7810 */ /* 0x000fe20007ffe0ff */
[----:B0-----:R-:W-:Y:S01]  /*2710*/  HADD2.F32 R53, -RZ, R48.H0_H0 ;  /* 0x20000030ff357230 */ /* 0x001fe20000004100 */
[----:B------:R-:W-:Y:S01]  /*2720*/  LOP3.LUT R23, R15, 0xff, RZ, 0xc0, !PT ;  /* 0x000000ff0f177812 */ /* 0x000fe200078ec0ff */
[----:B------:R-:W-:Y:S01]  /*2730*/  VIADD R45, R42, 0xffffff80 ;  /* 0xffffff802a2d7836 */ /* 0x000fe20000000000 */
[----:B------:R0:W4:Y:S01]  /*2740*/  I2F.F16 R39, R12 ;  /* 0x0000000c00277306 */ /* 0x0001220000200c00 */
[----:B------:R-:W-:-:S02]  /*2750*/  SHF.R.U32.HI R42, RZ, 0x8, R14 ;  /* 0x00000008ff2a7819 */ /* 0x000fc4000001160e */
[----:B------:R-:W-:Y:S02]  /*2760*/  SHF.R.U32.HI R13, RZ, 0x10, R13 ;  /* 0x00000010ff0d7819 */ /* 0x000fe4000001160d */
[----:B------:R-:W-:Y:S02]  /*2770*/  LOP3.LUT R46, R42, 0xff, RZ, 0xc0, !PT ;  /* 0x000000ff2a2e7812 */ /* 0x000fe400078ec0ff */
[----:B------:R-:W-:Y:S01]  /*2780*/  IADD3 R23, R23, -0x80, RZ ;  /* 0xffffff8017177810 */ /* 0x000fe20007ffe0ff */
[----:B------:R-:W1:Y:S01]  /*2790*/  I2F.F16 R45, R45 ;  /* 0x0000002d002d7306 */ /* 0x000e620000200c00 */
[----:B0-----:R-:W-:Y:S02]  /*27a0*/  SHF.R.U32.HI R12, RZ, 0x8, R15 ;  /* 0x00000008ff0c7819 */ /* 0x001fe4000001160f */
[----:B------:R-:W-:Y:S02]  /*27b0*/  LEA.HI R22, R15, 0xffffff80, RZ, 0x8 ;  /* 0xffffff800f167811 */ /* 0x000fe400078f40ff */
[----:B------:R-:W-:-:S02]  /*27c0*/  LOP3.LUT R12, R12, 0xff, RZ, 0xc0, !PT ;  /* 0x000000ff0c0c7812 */ /* 0x000fc400078ec0ff */
[----:B------:R-:W-:Y:S01]  /*27d0*/  LOP3.LUT R13, R13, 0xff, RZ, 0xc0, !PT ;  /* 0x000000ff0d0d7812 */ /* 0x000fe200078ec0ff */
[----:B------:R-:W0:Y:S01]  /*27e0*/  I2F.F16 R23, R23 ;  /* 0x0000001700177306 */ /* 0x000e220000200c00 */
[----:B------:R-:W-:Y:S01]  /*27f0*/  SHF.R.U32.HI R15, RZ, 0x10, R15 ;  /* 0x00000010ff0f7819 */ /* 0x000fe2000001160f */
[----:B------:R-:W-:Y:S01]  /*2800*/  VIADD R47, R12, 0xffffff80 ;  /* 0xffffff800c2f7836 */ /* 0x000fe20000000000 */
[----:B------:R-:W-:Y:S01]  /*2810*/  IADD3 R46, R46, -0x80, RZ ;  /* 0xffffff802e2e7810 */ /* 0x000fe20007ffe0ff */
[----:B----4-:R-:W-:Y:S01]  /*2820*/  HADD2.F32 R39, -RZ, R39.H0_H0 ;  /* 0x20000027ff277230 */ /* 0x010fe20000004100 */
[----:B------:R-:W-:Y:S02]  /*2830*/  IADD3 R13, R13, -0x80, RZ ;  /* 0xffffff800d0d7810 */ /* 0x000fe40007ffe0ff */
[----:B------:R-:W-:Y:S01]  /*2840*/  LOP3.LUT R15, R15, 0xff, RZ, 0xc0, !PT ;  /* 0x000000ff0f0f7812 */ /* 0x000fe200078ec0ff */
[----:B------:R-:W4:Y:S01]  /*2850*/  I2F.F16 R47, R47 ;  /* 0x0000002f002f7306 */ /* 0x000f220000200c00 */
[----:B-1----:R-:W-:Y:S01]  /*2860*/  HADD2.F32 R45, -RZ, R45.H0_H0 ;  /* 0x2000002dff2d7230 */ /* 0x002fe20000004100 */
[----:B------:R-:W-:-:S02]  /*2870*/  LEA.HI R26, R14, 0xffffff80, RZ, 0x8 ;  /* 0xffffff800e1a7811 */ /* 0x000fc400078f40ff */
[----:B------:R-:W-:Y:S01]  /*2880*/  IADD3 R51, R15, -0x80, RZ ;  /* 0xffffff800f337810 */ /* 0x000fe20007ffe0ff */
[----:B------:R-:W-:Y:S01]  /*2890*/  HADD2.F32 R15, -RZ, R43.H0_H0 ;  /* 0x2000002bff0f7230 */ /* 0x000fe20000004100 */
[----:B------:R-:W-:Y:S01]  /*28a0*/  SHF.R.U32.HI R14, RZ, 0x10, R14 ;  /* 0x00000010ff0e7819 */ /* 0x000fe2000001160e */
[----:B0-----:R-:W-:Y:S01]  /*28b0*/  HADD2.F32 R23, -RZ, R23.H0_H0 ;  /* 0x20000017ff177230 */ /* 0x001fe20000004100 */
[----:B------:R0:W-:Y:S01]  /*28c0*/  I2F.F16 R42, R13 ;  /* 0x0000000d002a7306 */ /* 0x0001e20000200c00 */
[----:B---3--:R-:W-:Y:S01]  /*28d0*/  HADD2.F32 R12, -RZ, R20.H0_H0 ;  /* 0x20000014ff0c7230 */ /* 0x008fe20000004100 */
[----:B------:R-:W-:-:S04]  /*28e0*/  LOP3.LUT R14, R14, 0xff, RZ, 0xc0, !PT ;  /* 0x000000ff0e0e7812 */ /* 0x000fc800078ec0ff */
[----:B------:R-:W-:Y:S01]  /*28f0*/  FFMA.FTZ R48, R12, R53, RZ ;  /* 0x000000350c307223 */ /* 0x000fe200000100ff */
[----:B----4-:R-:W-:Y:S01]  /*2900*/  HADD2.F32 R47, -RZ, R47.H0_H0 ;  /* 0x2000002fff2f7230 */ /* 0x010fe20000004100 */
[----:B------:R-:W-:Y:S01]  /*2910*/  I2F.F16 R46, R46 ;  /* 0x0000002e002e7306 */ /* 0x000fe20000200c00 */
[----:B0-----:R-:W-:Y:S01]  /*2920*/  HADD2.F32 R13, -RZ, R49.H0_H0 ;  /* 0x20000031ff0d7230 */ /* 0x001fe20000004100 */
[----:B------:R-:W-:-:S04]  /*2930*/  IADD3 R14, R14, -0x80, RZ ;  /* 0xffffff800e0e7810 */ /* 0x000fc80007ffe0ff */
[----:B------:R-:W-:Y:S01]  /*2940*/  FFMA.FTZ R49, R13, R12, RZ ;  /* 0x0000000c0d317223 */ /* 0x000fe200000100ff */
[C---:B------:R-:W-:Y:S01]  /*2950*/  FFMA.FTZ R13, R12.reuse, R15, RZ ;  /* 0x0000000f0c0d7223 */ /* 0x040fe200000100ff */
[----:B------:R-:W0:Y:S01]  /*2960*/  I2F.F16 R44, R44 ;  /* 0x0000002c002c7306 */ /* 0x000e220000200c00 */
[----:B------:R-:W-:-:S07]  /*2970*/  FFMA.FTZ R12, R12, R23, RZ ;  /* 0x000000170c0c7223 */ /* 0x000fce00000100ff */
[----:B------:R-:W-:Y:S01]  /*2980*/  I2F.F16 R14, R14 ;  /* 0x0000000e000e7306 */ /* 0x000fe20000200c00 */
[----:B0-----:R-:W-:-:S07]  /*2990*/  HADD2.F32 R44, -RZ, R44.H0_H0 ;  /* 0x2000002cff2c7230 */ /* 0x001fce0000004100 */
[----:B------:R-:W0:Y:S08]  /*29a0*/  I2F.F16 R43, R51 ;  /* 0x00000033002b7306 */ /* 0x000e300000200c00 */
[----:B------:R-:W1:Y:S01]  /*29b0*/  I2F.F16 R37, R37 ;  /* 0x0000002500257306 */ /* 0x000e620000200c00 */
[----:B0-----:R-:W-:-:S07]  /*29c0*/  HADD2.F32 R51, -RZ, R43.H0_H0 ;  /* 0x2000002bff337230 */ /* 0x001fce0000004100 */
[----:B------:R-:W-:Y:S01]  /*29d0*/  I2F.F16 R22, R22 ;  /* 0x0000001600167306 */ /* 0x000fe20000200c00 */
[----:B-1----:R-:W-:-:S07]  /*29e0*/  HADD2.F32 R43, -RZ, R37.H0_H0 ;  /* 0x20000025ff2b7230 */ /* 0x002fce0000004100 */
[----:B------:R-:W-:Y:S08]  /*29f0*/  I2F.F16 R26, R26 ;  /* 0x0000001a001a7306 */ /* 0x000ff00000200c00 */
[----:B------:R-:W0:Y:S02]  /*2a00*/  I2F.F16 R36, R36 ;  /* 0x0000002400247306 */ /* 0x000e240000200c00 */
[----:B0-----:R-:W-:Y:S01]  /*2a10*/  HADD2.F32 R36, -RZ, R36.H0_H0 ;  /* 0x20000024ff247230 */ /* 0x001fe20000004100 */
[----:B--2---:R-:W-:-:S02]  /*2a20*/  LOP3.LUT R50, R8, 0xff, RZ, 0xc0, !PT ;  /* 0x000000ff08327812 */ /* 0x004fc400078ec0ff */
[----:B------:R-:W-:Y:S02]  /*2a30*/  LEA.HI R27, R8, 0xffffff80, RZ, 0x8 ;  /* 0xffffff80081b7811 */ /* 0x000fe400078f40ff */
[----:B------:R-:W-:Y:S01]  /*2a40*/  IADD3 R15, R50, -0x80, RZ ;  /* 0xffffff80320f7810 */ /* 0x000fe20007ffe0ff */
[----:B------:R-:W-:Y:S01]  /*2a50*/  HADD2.F32 R50, -RZ, R20.H1_H1 ;  /* 0x30000014ff327230 */ /* 0x000fe20000004100 */
[C---:B------:R-:W-:Y:S02]  /*2a60*/  LEA.HI R25, R9.reuse, 0xffffff80, RZ, 0x8 ;  /* 0xffffff8009197811 */ /* 0x040fe400078f40ff */
[----:B------:R-:W-:Y:S01]  /*2a70*/  LOP3.LUT R20, R9, 0xff, RZ, 0xc0, !PT ;  /* 0x000000ff09147812 */ /* 0x000fe200078ec0ff */
[----:B------:R-:W-:Y:S01]  /*2a80*/  I2F.F16 R27, R27 ;  /* 0x0000001b001b7306 */ /* 0x000fe20000200c00 */
[C---:B------:R-:W-:Y:S01]  /*2a90*/  FFMA.FTZ R48, R50.reuse, R45, R48 ;  /* 0x0000002d32307223 */ /* 0x040fe20000010030 */
[----:B------:R-:W-:Y:S02]  /*2aa0*/  HADD2.F32 R45, -RZ, R46.H0_H0 ;  /* 0x2000002eff2d7230 */ /* 0x000fe40000004100 */
[----:B------:R-:W-:Y:S01]  /*2ab0*/  FFMA.FTZ R46, R50, R47, R12 ;  /* 0x0000002f322e7223 */ /* 0x000fe2000001000c */
[----:B------:R-:W-:Y:S01]  /*2ac0*/  SHF.R.U32.HI R12, RZ, 0x8, R8 ;  /* 0x00000008ff0c7819 */ /* 0x000fe20000011608 */
[----:B------:R-:W-:Y:S01]  /*2ad0*/  FFMA.FTZ R52, R44, R50, R49 ;  /* 0x000000322c347223 */ /* 0x000fe20000010031 */
[----:B------:R-:W-:-:S02]  /*2ae0*/  HADD2.F32 R47, -RZ, R21.H0_H0 ;  /* 0x20000015ff2f7230 */ /* 0x000fc40000004100 */
[----:B------:R-:W-:Y:S01]  /*2af0*/  FFMA.FTZ R45, R50, R45, R13 ;  /* 0x0000002d322d7223 */ /* 0x000fe2000001000d */
[----:B------:R-:W-:Y:S01]  /*2b00*/  LOP3.LUT R13, R11, 0xff, RZ, 0xc0, !PT ;  /* 0x000000ff0b0d7812 */ /* 0x000fe200078ec0ff */
        /* <DEDUP_REMOVED lines=9> */
[----:B------:R-:W-:-:S02]  /*2ba0*/  LOP3.LUT R49, R13, 0xff, RZ, 0xc0, !PT ;  /* 0x000000ff0d317812 */ /* 0x000fc400078ec0ff */
[----:B------:R-:W0:Y:S01]  /*2bb0*/  LDS.64 R12, [UR4+0x28] ;  /* 0x00002804ff0c7984 */ /* 0x000e220008000a00 */
[----:B------:R-:W-:Y:S01]  /*2bc0*/  SHF.R.U32.HI R48, RZ, 0x8, R9 ;  /* 0x00000008ff307819 */ /* 0x000fe20000011609 */
[C---:B------:R-:W-:Y:S01]  /*2bd0*/  FFMA.FTZ R45, R47.reuse, R50, R45 ;  /* 0x000000322f2d7223 */ /* 0x040fe2000001002d */
[----:B------:R-:W-:Y:S01]  /*2be0*/  SHF.R.U32.HI R50, RZ, 0x10, R9 ;  /* 0x00000010ff327819 */ /* 0x000fe20000011609 */
[----:B------:R-:W-:Y:S01]  /*2bf0*/  FFMA.FTZ R47, R47, R51, R46 ;  /* 0x000000332f2f7223 */ /* 0x000fe2000001002e */
[----:B------:R-:W-:Y:S01]  /*2c00*/  LOP3.LUT R48, R48, 0xff, RZ, 0xc0, !PT ;  /* 0x000000ff30307812 */ /* 0x000fe200078ec0ff */
[----:B------:R-:W-:Y:S01]  /*2c10*/  HADD2.F32 R46, -RZ, R26.H0_H0 ;  /* 0x2000001aff2e7230 */ /* 0x000fe20000004100 */
[----:B------:R-:W-:Y:S01]  /*2c20*/  LOP3.LUT R50, R50, 0xff, RZ, 0xc0, !PT ;  /* 0x000000ff32327812 */ /* 0x000fe200078ec0ff */
[----:B------:R-:W1:Y:S01]  /*2c30*/  I2F.F16 R44, R44 ;  /* 0x0000002c002c7306 */ /* 0x000e620000200c00 */
[----:B------:R-:W-:Y:S01]  /*2c40*/  LOP3.LUT R23, R10, 0xff, RZ, 0xc0, !PT ;  /* 0x000000ff0a177812 */ /* 0x000fe200078ec0ff */
[----:B------:R-:W-:Y:S01]  /*2c50*/  VIADD R9, R48, 0xffffff80 ;  /* 0xffffff8030097836 */ /* 0x000fe20000000000 */
[----:B------:R-:W-:Y:S01]  /*2c60*/  SHF.R.U32.HI R37, RZ, 0x8, R10 ;  /* 0x00000008ff257819 */ /* 0x000fe2000001160a */
[----:B------:R-:W-:Y:S01]  /*2c70*/  HADD2.F32 R48, -RZ, R21.H1_H1 ;  /* 0x30000015ff307230 */ /* 0x000fe20000004100 */
[----:B------:R-:W-:Y:S01]  /*2c80*/  IADD3 R20, R20, -0x80, RZ ;  /* 0xffffff8014147810 */ /* 0x000fe20007ffe0ff */
[----:B------:R-:W-:Y:S01]  /*2c90*/  VIADD R23, R23, 0xffffff80 ;  /* 0xffffff8017177836 */ /* 0x000fe20000000000 */
[----:B------:R-:W-:Y:S01]  /*2ca0*/  IADD3 R21, R50, -0x80, RZ ;  /* 0xffffff8032157810 */ /* 0x000fe20007ffe0ff */
[----:B------:R-:W-:Y:S01]  /*2cb0*/  HADD2.F32 R50, -RZ, R22.H0_H0 ;  /* 0x20000016ff327230 */ /* 0x000fe20000004100 */
[----:B------:R-:W-:Y:S01]  /*2cc0*/  LOP3.LUT R37, R37, 0xff, RZ, 0xc0, !PT ;  /* 0x000000ff25257812 */ /* 0x000fe200078ec0ff */
[----:B------:R-:W-:Y:S01]  /*2cd0*/  FFMA.FTZ R42, R43, R48, R42 ;  /* 0x000000302b2a7223 */ /* 0x000fe2000001002a */
[----:B------:R-:W-:Y:S01]  /*2ce0*/  SHF.R.U32.HI R43, RZ, 0x10, R10 ;  /* 0x00000010ff2b7819 */ /* 0x000fe2000001160a */
[----:B------:R-:W-:Y:S01]  /*2cf0*/  I2F.F16 R20, R20 ;  /* 0x0000001400147306 */ /* 0x000fe20000200c00 */
[----:B------:R-:W-:Y:S01]  /*2d00*/  SHF.R.U32.HI R22, RZ, 0x8, R11 ;  /* 0x00000008ff167819 */ /* 0x000fe2000001160b */
[----:B------:R-:W-:Y:S01]  /*2d10*/  FFMA.FTZ R45, R48, R46, R45 ;  /* 0x0000002e302d7223 */ /* 0x000fe2000001002d */
[----:B------:R-:W-:Y:S01]  /*2d20*/  LEA.HI R24, R10, 0xffffff80, RZ, 0x8 ;  /* 0xffffff800a187811 */ /* 0x000fe200078f40ff */
[C---:B------:R-:W-:Y:S01]  /*2d30*/  FFMA.FTZ R39, R48.reuse, R36, R39 ;  /* 0x0000002430277223 */ /* 0x040fe20000010027 */
[----:B------:R-:W-:Y:S01]  /*2d40*/  IADD3 R10, R37, -0x80, RZ ;  /* 0xffffff80250a7810 */ /* 0x000fe20007ffe0ff */
[----:B------:R-:W-:Y:S01]  /*2d50*/  FFMA.FTZ R47, R48, R50, R47 ;  /* 0x00000032302f7223 */ /* 0x000fe2000001002f */
[----:B------:R-:W-:Y:S01]  /*2d60*/  LOP3.LUT R43, R43, 0xff, RZ, 0xc0, !PT ;  /* 0x000000ff2b2b7812 */ /* 0x000fe200078ec0ff */
[----:B------:R-:W2:Y:S01]  /*2d70*/  I2F.F16 R23, R23 ;  /* 0x0000001700177306 */ /* 0x000ea20000200c00 */
[----:B------:R-:W-:Y:S01]  /*2d80*/  LOP3.LUT R37, R22, 0xff, RZ, 0xc0, !PT ;  /* 0x000000ff16257812 */ /* 0x000fe200078ec0ff */
[----:B-1----:R-:W-:Y:S01]  /*2d90*/  HADD2.F32 R44, -RZ, R44.H0_H0 ;  /* 0x2000002cff2c7230 */ /* 0x002fe20000004100 */
[----:B------:R-:W-:-:S02]  /*2da0*/  LEA.HI R22, R11, 0xffffff80, RZ, 0x8 ;  /* 0xffffff800b167811 */ /* 0x000fc400078f40ff */
[----:B------:R-:W-:Y:S02]  /*2db0*/  SHF.R.U32.HI R11, RZ, 0x10, R11 ;  /* 0x00000010ff0b7819 */ /* 0x000fe4000001160b */
[----:B------:R-:W-:Y:S01]  /*2dc0*/  IADD3 R26, R43, -0x80, RZ ;  /* 0xffffff802b1a7810 */ /* 0x000fe20007ffe0ff */
[----:B------:R-:W1:Y:S01]  /*2dd0*/  I2F.F16 R8, R8 ;  /* 0x0000000800087306 */ /* 0x000e620000200c00 */
[----:B------:R-:W-:Y:S01]  /*2de0*/  VIADD R43, R37, 0xffffff80 ;  /* 0xffffff80252b7836 */ /* 0x000fe20000000000 */
[----:B------:R-:W-:Y:S01]  /*2df0*/  IADD3 R49, R49, -0x80, RZ ;  /* 0xffffff8031317810 */ /* 0x000fe20007ffe0ff */
[----:B------:R-:W-:Y:S01]  /*2e00*/  HADD2.F32 R37, -RZ, R15.H0_H0 ;  /* 0x2000000fff257230 */ /* 0x000fe20000004100 */
[----:B------:R-:W-:Y:S01]  /*2e10*/  LOP3.LUT R46, R11, 0xff, RZ, 0xc0, !PT ;  /* 0x000000ff0b2e7812 */ /* 0x000fe200078ec0ff */
[----:B0-----:R-:W-:Y:S02]  /*2e20*/  HADD2.F32 R36, -RZ, R12.H0_H0 ;  /* 0x2000000cff247230 */ /* 0x001fe40000004100 */
[----:B--2---:R-:W-:Y:S01]  /*2e30*/  HADD2.F32 R48, -RZ, R23.H0_H0 ;  /* 0x20000017ff307230 */ /* 0x004fe20000004100 */
[----:B------:R-:W0:Y:S01]  /*2e40*/  I2F.F16 R9, R9 ;  /* 0x0000000900097306 */ /* 0x000e220000200c00 */
[----:B------:R-:W-:Y:S01]  /*2e50*/  IADD3 R46, R46, -0x80, RZ ;  /* 0xffffff802e2e7810 */ /* 0x000fe20007ffe0ff */
[----:B------:R-:W-:Y:S01]  /*2e60*/  FFMA.FTZ R37, R37, R36, R42 ;  /* 0x0000002425257223 */ /* 0x000fe2000001002a */
[----:B------:R-:W-:-:S02]  /*2e70*/  HADD2.F32 R42, -RZ, R20.H0_H0 ;  /* 0x20000014ff2a7230 */ /* 0x000fc40000004100 */
[C---:B------:R-:W-:Y:S01]  /*2e80*/  FFMA.FTZ R45, R36.reuse, R48, R45 ;  /* 0x00000030242d7223 */ /* 0x040fe2000001002d */
[----:B------:R-:W-:Y:S02]  /*2e90*/  HADD2.F32 R12, -RZ, R12.H1_H1 ;  /* 0x3000000cff0c7230 */ /* 0x000fe40000004100 */
[C---:B------:R-:W-:Y:S01]  /*2ea0*/  FFMA.FTZ R44, R36.reuse, R44, R47 ;  /* 0x0000002c242c7223 */ /* 0x040fe2000001002f */
[----:B-1----:R-:W-:Y:S01]  /*2eb0*/  HADD2.F32 R8, -RZ, R8.H0_H0 ;  /* 0x20000008ff087230 */ /* 0x002fe20000004100 */
[----:B------:R-:W1:Y:S01]  /*2ec0*/  I2F.F16 R10, R10 ;  /* 0x0000000a000a7306 */ /* 0x000e620000200c00 */
[----:B------:R-:W-:Y:S01]  /*2ed0*/  FFMA.FTZ R39, R36, R42, R39 ;  /* 0x0000002a24277223 */ /* 0x000fe20000010027 */
[--C-:B------:R-:W-:Y:S02]  /*2ee0*/  HADD2.F32 R11, -RZ, R13.reuse.H0_H0 ;  /* 0x2000000dff0b7230 */ /* 0x100fe40000004100 */
[----:B------:R-:W-:Y:S01]  /*2ef0*/  FFMA.FTZ R8, R8, R12, R37 ;  /* 0x0000000c08087223 */ /* 0x000fe20000010025 */
[----:B------:R-:W-:-:S02]  /*2f00*/  HADD2.F32 R13, -RZ, R13.H1_H1 ;  /* 0x3000000dff0d7230 */ /* 0x000fc40000004100 */
        /* <DEDUP_REMOVED lines=15> */
[----:B------:R-:W-:Y:S01]  /*3000*/  FFMA.FTZ R9, R8, R13, R9 ;  /* 0x0000000d08097223 */ /* 0x000fe20000010009 */
[----:B------:R-:W-:-:S03]  /*3010*/  FFMA.FTZ R15, R11, R15, R10 ;  /* 0x0000000f0b0f7223 */ /* 0x000fc6000001000a */
[----:B------:R-:W-:Y:S01]  /*3020*/  FMUL.FTZ R9, R38, R9 ;  /* 0x0000000926097220 */ /* 0x000fe20000410000 */
[----:B-1----:R-:W-:Y:S02]  /*3030*/  HADD2.F32 R21, -RZ, R21.H0_H0 ;  /* 0x20000015ff157230 */ /* 0x002fe40000004100 */
[----:B------:R-:W1:Y:S02]  /*3040*/  I2F.F16 R25, R25 ;  /* 0x0000001900197306 */ /* 0x000e640000200c00 */
[----:B------:R-:W-:Y:S01]  /*3050*/  F2FP.F16.F32.PACK_AB R9, RZ, R9 ;  /* 0x00000009ff09723e */ /* 0x000fe200000000ff */
[----:B------:R-:W-:Y:S01]  /*3060*/  FFMA.FTZ R36, R11, R21, R36 ;  /* 0x000000150b247223 */ /* 0x000fe20000010024 */
[----:B0-----:R-:W-:-:S04]  /*3070*/  HADD2.F32 R20, -RZ, R20.H0_H0 ;  /* 0x20000014ff147230 */ /* 0x001fc80000004100 */
[----:B------:R-:W0:Y:S01]  /*3080*/  I2F.F16 R24, R24 ;  /* 0x0000001800187306 */ /* 0x000e220000200c00 */
[----:B------:R-:W-:Y:S01]  /*3090*/  FFMA.FTZ R11, R11, R20, R44 ;  /* 0x000000140b0b7223 */ /* 0x000fe2000001002c */
[----:B-1----:R-:W-:-:S06]  /*30a0*/  HADD2.F32 R10, -RZ, R25.H0_H0 ;  /* 0x20000019ff0a7230 */ /* 0x002fcc0000004100 */
        /* <DEDUP_REMOVED lines=16> */
.L_x_4894:
[----:B------:R-:W-:Y:S01]  /*31b0*/  IMAD.WIDE R40, R0, 0x8, R40 ;  /* 0x0000000800287825 */ /* 0x000fe200078e0228 */
[----:B------:R-:W-:Y:S06]  /*31c0*/  @!P1 BRA `(.L_x_4895) ;  /* 0x0000000800fc9947 */ /* 0x000fec0003800000 */
[----:B-----5:R-:W2:Y:S01]  /*31d0*/  LDG.E.128.CONSTANT R8, desc[UR6][R40.64] ;  /* 0x0000000628087981 */ /* 0x020ea2000c1e9d00 */
[----:B------:R-:W-:Y:S02]  /*31e0*/  LOP3.LUT R20, R18, 0xff, RZ, 0xc0, !PT ;  /* 0x000000ff12147812 */ /* 0x000fe400078ec0ff */
[----:B------:R-:W-:Y:S02]  /*31f0*/  LOP3.LUT R21, R19, 0xff, RZ, 0xc0, !PT ;  /* 0x000000ff13157812 */ /* 0x000fe400078ec0ff */
[----:B------:R-:W-:Y:S01]  /*3200*/  LOP3.LUT R12, R16, 0xff, RZ, 0xc0, !PT ;  /* 0x000000ff100c7812 */ /* 0x000fe200078ec0ff */
[----:B------:R-:W-:Y:S01]  /*3210*/  VIADD R20, R20, 0xffffff80 ;  /* 0xffffff8014147836 */ /* 0x000fe20000000000 */
[----:B------:R-:W-:Y:S02]  /*3220*/  IADD3 R21, R21, -0x80, RZ ;  /* 0xffffff8015157810 */ /* 0x000fe40007ffe0ff */
[----:B------:R-:W-:Y:S01]  /*3230*/  IADD3 R12, R12, -0x80, RZ ;  /* 0xffffff800c0c7810 */ /* 0x000fe20007ffe0ff */
[----:B------:R3:W-:Y:S01]  /*3240*/  I2F.F16 R49, R20 ;  /* 0x0000001400317306 */ /* 0x0007e20000200c00 */
[----:B------:R-:W-:-:S02]  /*3250*/  SHF.R.U32.HI R36, RZ, 0x8, R18 ;  /* 0x00000008ff247819 */ /* 0x000fc40000011612 */
[C---:B------:R-:W-:Y:S02]  /*3260*/  LOP3.LUT R15, R17.reuse, 0xff, RZ, 0xc0, !PT ;  /* 0x000000ff110f7812 */ /* 0x040fe400078ec0ff */
[----:B------:R-:W-:Y:S02]  /*3270*/  LEA.HI R26, R17, 0xffffff80, RZ, 0x8 ;  /* 0xffffff80111a7811 */ /* 0x000fe400078f40ff */
[----:B------:R-:W-:Y:S01]  /*3280*/  IADD3 R15, R15, -0x80, RZ ;  /* 0xffffff800f0f7810 */ /* 0x000fe20007ffe0ff */
[----:B------:R4:W-:Y:S01]  /*3290*/  I2F.F16 R45, R21 ;  /* 0x00000015002d7306 */ /* 0x0009e20000200c00 */
[----:B---3--:R-:W-:Y:S02]  /*32a0*/  SHF.R.U32.HI R20, RZ, 0x8, R17 ;  /* 0x00000008ff147819 */ /* 0x008fe40000011611 */
[----:B------:R-:W-:Y:S02]  /*32b0*/  LEA.HI R14, R19, 0xffffff80, RZ, 0x8 ;  /* 0xffffff80130e7811 */ /* 0x000fe400078f40ff */
[----:B------:R-:W-:-:S02]  /*32c0*/  LOP3.LUT R20, R20, 0xff, RZ, 0xc0, !PT ;  /* 0x000000ff14147812 */ /* 0x000fc400078ec0ff */
[----:B------:R-:W-:Y:S01]  /*32d0*/  SHF.R.U32.HI R17, RZ, 0x10, R17 ;  /* 0x00000010ff117819 */ /* 0x000fe20000011611 */
[----:B------:R3:W0:Y:S01]  /*32e0*/  I2F.F16 R13, R12 ;  /* 0x0000000c000d7306 */ /* 0x0006220000200c00 */
[----:B------:R-:W-:Y:S01]  /*32f0*/  LEA.HI R24, R16, 0xffffff80, RZ, 0x8 ;  /* 0xffffff8010187811 */ /* 0x000fe200078f40ff */
[----:B------:R-:W-:Y:S01]  /*3300*/  VIADD R42, R20, 0xffffff80 ;  /* 0xffffff80142a7836 */ /* 0x000fe20000000000 */
[----:B------:R-:W-:Y:S01]  /*3310*/  LOP3.LUT R17, R17, 0xff, RZ, 0xc0, !PT ;  /* 0x000000ff11117812 */ /* 0x000fe200078ec0ff */
[----:B----4-:R-:W4:Y:S01]  /*3320*/  LDS.64 R20, [UR4+0x30] ;  /* 0x00003004ff147984 */ /* 0x010f220008000a00 */
[----:B------:R-:W-:Y:S02]  /*3330*/  LEA.HI R27, R18, 0xffffff80, RZ, 0x8 ;  /* 0xffffff80121b7811 */ /* 0x000fe400078f40ff */
[----:B------:R-:W-:Y:S01]  /*3340*/  IADD3 R17, R17, -0x80, RZ ;  /* 0xffffff8011117810 */ /* 0x000fe20007ffe0ff */
[----:B------:R-:W1:Y:S01]  /*3350*/  I2F.F16 R15, R15 ;  /* 0x0000000f000f7306 */ /* 0x000e620000200c00 */
[----:B---3--:R-:W-:-:S02]  /*3360*/  SHF.R.U32.HI R12, RZ, 0x8, R16 ;  /* 0x00000008ff0c7819 */ /* 0x008fc40000011610 */
[----:B------:R-:W-:Y:S02]  /*3370*/  SHF.R.U32.HI R16, RZ, 0x10, R16 ;  /* 0x00000010ff107819 */ /* 0x000fe40000011610 */
[----:B------:R-:W-:Y:S01]  /*3380*/  LOP3.LUT R12, R12, 0xff, RZ, 0xc0, !PT ;  /* 0x000000ff0c0c7812 */ /* 0x000fe200078ec0ff */
[----:B0-----:R-:W-:Y:S02]  /*3390*/  HADD2.F32 R13, -RZ, R13.H0_H0 ;  /* 0x2000000dff0d7230 */ /* 0x001fe40000004100 */
[----:B------:R-:W-:Y:S01]  /*33a0*/  I2F.F16 R42, R42 ;  /* 0x0000002a002a7306 */ /* 0x000fe20000200c00 */
[----:B------:R-:W-:Y:S02]  /*33b0*/  IADD3 R12, R12, -0x80, RZ ;  /* 0xffffff800c0c7810 */ /* 0x000fe40007ffe0ff */
[----:B------:R-:W-:Y:S02]  /*33c0*/  SHF.R.U32.HI R18, RZ, 0x10, R18 ;  /* 0x00000010ff127819 */ /* 0x000fe40000011612 */
[----:B------:R-:W-:Y:S01]  /*33d0*/  LOP3.LUT R16, R16, 0xff, RZ, 0xc0, !PT ;  /* 0x000000ff10107812 */ /* 0x000fe200078ec0ff */
[----:B-1----:R-:W-:-:S02]  /*33e0*/  HADD2.F32 R51, -RZ, R15.H0_H0 ;  /* 0x2000000fff337230 */ /* 0x002fc40000004100 */
[----:B------:R0:W1:Y:S01]  /*33f0*/  I2F.F16 R43, R12 ;  /* 0x0000000c002b7306 */ /* 0x0000620000200c00 */
[----:B------:R-:W-:Y:S01]  /*3400*/  HADD2.F32 R15, -RZ, R49.H0_H0 ;  /* 0x20000031ff0f7230 */ /* 0x000fe20000004100 */
[----:B------:R-:W-:Y:S02]  /*3410*/  LOP3.LUT R18, R18, 0xff, RZ, 0xc0, !PT ;  /* 0x000000ff12127812 */ /* 0x000fe400078ec0ff */
[----:B------:R-:W-:Y:S02]  /*3420*/  IADD3 R16, R16, -0x80, RZ ;  /* 0xffffff8010107810 */ /* 0x000fe40007ffe0ff */
[----:B------:R-:W-:Y:S02]  /*3430*/  IADD3 R18, R18, -0x80, RZ ;  /* 0xffffff8012127810 */ /* 0x000fe40007ffe0ff */
[----:B------:R-:W-:Y:S01]  /*3440*/  I2F.F16 R24, R24 ;  /* 0x0000001800187306 */ /* 0x000fe20000200c00 */
[----:B0-----:R-:W-:-:S04]  /*3450*/  LOP3.LUT R12, R36, 0xff, RZ, 0xc0, !PT ;  /* 0x000000ff240c7812 */ /* 0x001fc800078ec0ff */
[----:B------:R-:W-:Y:S02]  /*3460*/  IADD3 R44, R12, -0x80, RZ ;  /* 0xffffff800c2c7810 */ /* 0x000fe40007ffe0ff */
[--C-:B------:R-:W-:Y:S01]  /*3470*/  SHF.R.U32.HI R12, RZ, 0x8, R19.reuse ;  /* 0x00000008ff0c7819 */ /* 0x100fe20000011613 */
[----:B------:R-:W-:Y:S01]  /*3480*/  I2F.F16 R36, R17 ;  /* 0x0000001100247306 */ /* 0x000fe20000200c00 */
[----:B------:R-:W-:Y:S01]  /*3490*/  SHF.R.U32.HI R19, RZ, 0x10, R19 ;  /* 0x00000010ff137819 */ /* 0x000fe20000011613 */
[----:B-1----:R-:W-:Y:S01]  /*34a0*/  HADD2.F32 R43, -RZ, R43.H0_H0 ;  /* 0x2000002bff2b7230 */ /* 0x002fe20000004100 */
[----:B------:R-:W-:Y:S01]  /*34b0*/  LOP3.LUT R12, R12, 0xff, RZ, 0xc0, !PT ;  /* 0x000000ff0c0c7812 */ /* 0x000fe200078ec0ff */
[----:B----4-:R-:W-:Y:S01]  /*34c0*/  HADD2.F32 R47, -RZ, R20.H1_H1 ;  /* 0x30000014ff2f7230 */ /* 0x010fe20000004100 */
[----:B------:R-:W-:-:S03]  /*34d0*/  LOP3.LUT R19, R19, 0xff, RZ, 0xc0, !PT ;  /* 0x000000ff13137812 */ /* 0x000fc600078ec0ff */
[----:B------:R-:W-:Y:S01]  /*34e0*/  VIADD R46, R12, 0xffffff80 ;  /* 0xffffff800c2e7836 */ /* 0x000fe20000000000 */
[----:B------:R-:W-:Y:S01]  /*34f0*/  IADD3 R37, R19, -0x80, RZ ;  /* 0xffffff8013257810 */ /* 0x000fe20007ffe0ff */
[----:B------:R-:W-:Y:S08]  /*3500*/  I2F.F16 R44, R44 ;  /* 0x0000002c002c7306 */ /* 0x000ff00000200c00 */
[----:B------:R-:W-:Y:S08]  /*3510*/  I2F.F16 R46, R46 ;  /* 0x0000002e002e7306 */ /* 0x000ff00000200c00 */
[----:B------:R-:W-:Y:S08]  /*3520*/  I2F.F16 R16, R16 ;  /* 0x0000001000107306 */ /* 0x000ff00000200c00 */
[----:B------:R-:W-:Y:S08]  /*3530*/  I2F.F16 R18, R18 ;  /* 0x0000001200127306 */ /* 0x000ff00000200c00 */
[----:B------:R-:W-:Y:S08]  /*3540*/  I2F.F16 R37, R37 ;  /* 0x0000002500257306 */ /* 0x000ff00000200c00 */
[----:B------:R-:W-:Y:S08]  /*3550*/  I2F.F16 R14, R14 ;  /* 0x0000000e000e7306 */ /* 0x000ff00000200c00 */
[----:B------:R-:W0:Y:S08]  /*3560*/  I2F.F16 R26, R26 ;  /* 0x0000001a001a7306 */ /* 0x000e300000200c00 */
[----:B------:R-:W1:Y:S01]  /*3570*/  I2F.F16 R27, R27 ;  /* 0x0000001b001b7306 */ /* 0x000e620000200c00 */
[----:B0-----:R-:W-:-:S02]  /*3580*/  HADD2.F32 R26, -RZ, R26.H0_H0 ;  /* 0x2000001aff1a7230 */ /* 0x001fc40000004100 */
[----:B-1----:R-:W-:Y:S01]  /*3590*/  HADD2.F32 R27, -RZ, R27.H0_H0 ;  /* 0x2000001bff1b7230 */ /* 0x002fe20000004100 */
[----:B--2---:R-:W-:Y:S02]  /*35a0*/  LOP3.LUT R12, R8, 0xff, RZ, 0xc0, !PT ;  /* 0x000000ff080c7812 */ /* 0x004fe400078ec0ff */
[----:B------:R-:W-:Y:S02]  /*35b0*/  LOP3.LUT R17, R10, 0xff, RZ, 0xc0, !PT ;  /* 0x000000ff0a117812 */ /* 0x000fe400078ec0ff */
[----:B------:R-:W-:Y:S02]  /*35c0*/  IADD3 R19, R12, -0x80, RZ ;  /* 0xffffff800c137810 */ /* 0x000fe40007ffe0ff */
[----:B------:R-:W-:Y:S02]  /*35d0*/  LOP3.LUT R12, R9, 0xff, RZ, 0xc0, !PT ;  /* 0x000000ff090c7812 */ /* 0x000fe400078ec0ff */
[----:B------:R-:W-:Y:S02]  /*35e0*/  LEA.HI R25, R8, 0xffffff80, RZ, 0x8 ;  /* 0xffffff8008197811 */ /* 0x000fe400078f40ff */
[----:B------:R-:W-:Y:S01]  /*35f0*/  IADD3 R39, R12, -0x80, RZ ;  /* 0xffffff800c277810 */ /* 0x000fe20007ffe0ff */
[----:B------:R-:W-:Y:S01]  /*3600*/  HADD2.F32 R12, -RZ, R20.H0_H0 ;  /* 0x20000014ff0c7230 */ /* 0x000fe20000004100 */
[----:B------:R-:W-:Y:S01]  /*3610*/  LOP3.LUT R48, R11, 0xff, RZ, 0xc0, !PT ;  /* 0x000000ff0b307812 */ /* 0x000fe200078ec0ff */
[----:B------:R-:W-:Y:S01]  /*3620*/  VIADD R20, R17, 0xffffff80 ;  /* 0xffffff8011147836 */ /* 0x000fe20000000000 */
[----:B------:R-:W-:Y:S01]  /*3630*/  LEA.HI R23, R9, 0xffffff80, RZ, 0x8 ;  /* 0xffffff8009177811 */ /* 0x000fe200078f40ff */
[----:B------:R-:W-:-:S02]  /*3640*/  HADD2.F32 R17, -RZ, R45.H0_H0 ;  /* 0x2000002dff117230 */ /* 0x000fc40000004100 */
[----:B------:R-:W-:Y:S01]  /*3650*/  FFMA.FTZ R45, R13, R12, RZ ;  /* 0x0000000c0d2d7223 */ /* 0x000fe200000100ff */
[--C-:B------:R-:W-:Y:S01]  /*3660*/  SHF.R.U32.HI R13, RZ, 0x8, R8.reuse ;  /* 0x00000008ff0d7819 */ /* 0x100fe20000011608 */
[C---:B------:R-:W-:Y:S01]  /*3670*/  FFMA.FTZ R52, R12.reuse, R51, RZ ;  /* 0x000000330c347223 */ /* 0x040fe200000100ff */
[C---:B------:R-:W-:Y:S01]  /*3680*/  FFMA.FTZ R50, R12.reuse, R15, RZ ;  /* 0x0000000f0c327223 */ /* 0x040fe200000100ff */
[----:B------:R-:W-:Y:S01]  /*3690*/  FFMA.FTZ R12, R12, R17, RZ ;  /* 0x000000110c0c7223 */ /* 0x000fe200000100ff */
[----:B------:R-:W-:Y:S01]  /*36a0*/  LOP3.LUT R13, R13, 0xff, RZ, 0xc0, !PT ;  /* 0x000000ff0d0d7812 */ /* 0x000fe200078ec0ff */
[----:B------:R-:W-:Y:S01]  /*36b0*/  FFMA.FTZ R17, R43, R47, R45 ;  /* 0x0000002f2b117223 */ /* 0x000fe2000001002d */
[----:B------:R-:W-:Y:S01]  /*36c0*/  HADD2.F32 R43, -RZ, R42.H0_H0 ;  /* 0x2000002aff2b7230 */ /* 0x000fe20000004100 */
[----:B------:R-:W-:Y:S01]  /*36d0*/  SHF.R.U32.HI R42, RZ, 0x10, R8 ;  /* 0x00000010ff2a7819 */ /* 0x000fe20000011608 */
[----:B------:R-:W-:Y:S01]  /*36e0*/  HADD2.F32 R45, -RZ, R44.H0_H0 ;  /* 0x2000002cff2d7230 */ /* 0x000fe20000004100 */
[----:B------:R-:W-:Y:S01]  /*36f0*/  IADD3 R8, R13, -0x80, RZ ;  /* 0xffffff800d087810 */ /* 0x000fe20007ffe0ff */
[----:B------:R-:W-:-:S02]  /*3700*/  HADD2.F32 R13, -RZ, R46.H0_H0 ;  /* 0x2000002eff0d7230 */ /* 0x000fc40000004100 */
[C---:B------:R-:W-:Y:S01]  /*3710*/  FFMA.FTZ R52, R47.reuse, R43, R52 ;  /* 0x0000002b2f347223 */ /* 0x040fe20000010034 */
[--C-:B------:R-:W-:Y:S01]  /*3720*/  SHF.R.U32.HI R44, RZ, 0x8, R9.reuse ;  /* 0x00000008ff2c7819 */ /* 0x100fe20000011609 */
[C---:B------:R-:W-:Y:S01]  /*3730*/  FFMA.FTZ R50, R47.reuse, R45, R50 ;  /* 0x0000002d2f327223 */ /* 0x040fe20000010032 */
[----:B------:R-:W-:Y:S01]  /*3740*/  LOP3.LUT R42, R42, 0xff, RZ, 0xc0, !PT ;  /* 0x000000ff2a2a7812 */ /* 0x000fe200078ec0ff */
[----:B------:R-:W-:Y:S01]  /*3750*/  FFMA.FTZ R47, R47, R13, R12 ;  /* 0x0000000d2f2f7223 */ /* 0x000fe2000001000c */
[----:B------:R-:W-:Y:S01]  /*3760*/  LOP3.LUT R44, R44, 0xff, RZ, 0xc0, !PT ;  /* 0x000000ff2c2c7812 */ /* 0x000fe200078ec0ff */
[----:B------:R-:W0:Y:S01]  /*3770*/  LDS.64 R12, [UR4+0x38] ;  /* 0x00003804ff0c7984 */ /* 0x000e220008000a00 */
[----:B------:R-:W-:Y:S01]  /*3780*/  IADD3 R42, R42, -0x80, RZ ;  /* 0xffffff802a2a7810 */ /* 0x000fe20007ffe0ff */
[----:B------:R-:W-:Y:S01]  /*3790*/  HADD2.F32 R46, -RZ, R16.H0_H0 ;  /* 0x20000010ff2e7230 */ /* 0x000fe20000004100 */
[----:B------:R-:W-:Y:S01]  /*37a0*/  SHF.R.U32.HI R45, RZ, 0x10, R9 ;  /* 0x00000010ff2d7819 */ /* 0x000fe20000011609 */
[----:B------:R-:W-:Y:S01]  /*37b0*/  VIADD R9, R44, 0xffffff80 ;  /* 0xffffff802c097836 */ /* 0x000fe20000000000 */
[----:B------:R-:W-:Y:S01]  /*37c0*/  IADD3 R15, R48, -0x80, RZ ;  /* 0xffffff80300f7810 */ /* 0x000fe20007ffe0ff */
[----:B------:R-:W-:Y:S01]  /*37d0*/  HADD2.F32 R43, -RZ, R21.H0_H0 ;  /* 0x20000015ff2b7230 */ /* 0x000fe20000004100 */
[----:B------:R1:W-:Y:S01]  /*37e0*/  I2F.F16 R16, R42 ;  /* 0x0000002a00107306 */ /* 0x0003e20000200c00 */
[----:B------:R-:W-:Y:S01]  /*37f0*/  HADD2.F32 R44, -RZ, R18.H0_H0 ;  /* 0x20000012ff2c7230 */ /* 0x000fe20000004100 */
[----:B------:R-:W-:Y:S01]  /*3800*/  SHF.R.U32.HI R18, RZ, 0x8, R10 ;  /* 0x00000008ff127819 */ /* 0x000fe2000001160a */
[----:B------:R-:W-:-:S02]  /*3810*/  HADD2.F32 R48, -RZ, R36.H0_H0 ;  /* 0x20000024ff307230 */ /* 0x000fc40000004100 */
[----:B------:R-:W-:Y:S01]  /*3820*/  FFMA.FTZ R36, R46, R43, R17 ;  /* 0x0000002b2e247223 */ /* 0x000fe20000010011 */
[----:B------:R-:W-:Y:S02]  /*3830*/  HADD2.F32 R21, -RZ, R21.H1_H1 ;  /* 0x30000015ff157230 */ /* 0x000fe40000004100 */
[C---:B------:R-:W-:Y:S01]  /*3840*/  FFMA.FTZ R50, R43.reuse, R44, R50 ;  /* 0x0000002c2b327223 */ /* 0x040fe20000010032 */
[----:B------:R-:W-:Y:S01]  /*3850*/  LEA.HI R22, R10, 0xffffff80, RZ, 0x8 ;  /* 0xffffff800a167811 */ /* 0x000fe200078f40ff */
[----:B------:R-:W-:Y:S01]  /*3860*/  FFMA.FTZ R52, R43, R48, R52 ;  /* 0x000000302b347223 */ /* 0x000fe20000010034 */
[----:B-1----:R-:W-:Y:S01]  /*3870*/  HADD2.F32 R42, -RZ, R37.H0_H0 ;  /* 0x20000025ff2a7230 */ /* 0x002fe20000004100 */
[----:B------:R-:W1:Y:S01]  /*3880*/  I2F.F16 R19, R19 ;  /* 0x0000001300137306 */ /* 0x000e620000200c00 */
[----:B------:R-:W-:Y:S01]  /*3890*/  HADD2.F32 R37, -RZ, R24.H0_H0 ;  /* 0x20000018ff257230 */ /* 0x000fe20000004100 */
[----:B------:R-:W-:Y:S01]  /*38a0*/  LOP3.LUT R24, R18, 0xff, RZ, 0xc0, !PT ;  /* 0x000000ff12187812 */ /* 0x000fe200078ec0ff */
[----:B------:R-:W-:Y:S01]  /*38b0*/  FFMA.FTZ R52, R21, R26, R52 ;  /* 0x0000001a15347223 */ /* 0x000fe20000010034 */
[----:B------:R-:W-:Y:S01]  /*38c0*/  FFMA.FTZ R18, R43, R42, R47 ;  /* 0x0000002a2b127223 */ /* 0x000fe2000001002f */
[----:B------:R-:W-:Y:S01]  /*38d0*/  HADD2.F32 R43, -RZ, R14.H0_H0 ;  /* 0x2000000eff2b7230 */ /* 0x000fe20000004100 */
[--C-:B------:R-:W-:Y:S01]  /*38e0*/  SHF.R.U32.HI R14, RZ, 0x8, R11.reuse ;  /* 0x00000008ff0e7819 */ /* 0x100fe2000001160b */
[----:B------:R-:W-:Y:S01]  /*38f0*/  FFMA.FTZ R36, R37, R21, R36 ;  /* 0x0000001525247223 */ /* 0x000fe20000010024 */
[----:B------:R-:W-:Y:S01]  /*3900*/  SHF.R.U32.HI R37, RZ, 0x10, R10 ;  /* 0x00000010ff257819 */ /* 0x000fe2000001160a */
[----:B------:R-:W-:Y:S01]  /*3910*/  I2F.F16 R20, R20 ;  /* 0x0000001400147306 */ /* 0x000fe20000200c00 */
[----:B------:R-:W-:Y:S01]  /*3920*/  IADD3 R10, R24, -0x80, RZ ;  /* 0xffffff80180a7810 */ /* 0x000fe20007ffe0ff */
[C---:B------:R-:W-:Y:S01]  /*3930*/  FFMA.FTZ R50, R21.reuse, R27, R50 ;  /* 0x0000001b15327223 */ /* 0x040fe20000010032 */
[----:B------:R-:W-:Y:S01]  /*3940*/  LOP3.LUT R24, R14, 0xff, RZ, 0xc0, !PT ;  /* 0x000000ff0e187812 */ /* 0x000fe200078ec0ff */
[----:B------:R-:W-:Y:S01]  /*3950*/  FFMA.FTZ R21, R21, R43, R18 ;  /* 0x0000002b15157223 */ /* 0x000fe20000010012 */
[----:B------:R-:W-:Y:S01]  /*3960*/  LOP3.LUT R45, R45, 0xff, RZ, 0xc0, !PT ;  /* 0x000000ff2d2d7812 */ /* 0x000fe200078ec0ff */
[----:B-1----:R-:W-:Y:S01]  /*3970*/  HADD2.F32 R27, -RZ, R19.H0_H0 ;  /* 0x20000013ff1b7230 */ /* 0x002fe20000004100 */
[----:B------:R-:W-:Y:S01]  /*3980*/  LOP3.LUT R37, R37, 0xff, RZ, 0xc0, !PT ;  /* 0x000000ff25257812 */ /* 0x000fe200078ec0ff */
[----:B------:R-:W-:Y:S01]  /*3990*/  I2F.F16 R15, R15 ;  /* 0x0000000f000f7306 */ /* 0x000fe20000200c00 */
[----:B------:R-:W-:Y:S01]  /*39a0*/  SHF.R.U32.HI R26, RZ, 0x10, R11 ;  /* 0x00000010ff1a7819 */ /* 0x000fe2000001160b */
[----:B------:R-:W-:Y:S01]  /*39b0*/  VIADD R24, R24, 0xffffff80 ;  /* 0xffffff8018187836 */ /* 0x000fe20000000000 */
[----:B------:R-:W-:-:S02]  /*39c0*/  IADD3 R17, R45, -0x80, RZ ;  /* 0xffffff802d117810 */ /* 0x000fc40007ffe0ff */
[----:B------:R-:W-:Y:S01]  /*39d0*/  IADD3 R37, R37, -0x80, RZ ;  /* 0xffffff8025257810 */ /* 0x000fe20007ffe0ff */
[--C-:B0-----:R-:W-:Y:S01]  /*39e0*/  HADD2.F32 R19, -RZ, R13.reuse.H0_H0 ;  /* 0x2000000dff137230 */ /* 0x101fe20000004100 */
[----:B------:R-:W-:Y:S01]  /*39f0*/  LOP3.LUT R26, R26, 0xff, RZ, 0xc0, !PT ;  /* 0x000000ff1a1a7812 */ /* 0x000fe200078ec0ff */
[----:B------:R-:W0:Y:S01]  /*3a00*/  I2F.F16 R39, R39 ;  /* 0x0000002700277306 */ /* 0x000e220000200c00 */
[----:B------:R-:W-:Y:S01]  /*3a10*/  LEA.HI R14, R11, 0xffffff80, RZ, 0x8 ;  /* 0xffffff800b0e7811 */ /* 0x000fe200078f40ff */
[--C-:B------:R-:W-:Y:S01]  /*3a20*/  HADD2.F32 R11, -RZ, R12.reuse.H0_H0 ;  /* 0x2000000cff0b7230 */ /* 0x100fe20000004100 */
[----:B------:R-:W-:Y:S01]  /*3a30*/  IADD3 R26, R26, -0x80, RZ ;  /* 0xffffff801a1a7810 */ /* 0x000fe20007ffe0ff */
[----:B------:R-:W-:Y:S02]  /*3a40*/  HADD2.F32 R12, -RZ, R12.H1_H1 ;  /* 0x3000000cff0c7230 */ /* 0x000fe40000004100 */
[----:B------:R-:W-:Y:S02]  /*3a50*/  HADD2.F32 R13, -RZ, R13.H1_H1 ;  /* 0x3000000dff0d7230 */ /* 0x000fe40000004100 */
[----:B------:R-:W-:Y:S01]  /*3a60*/  FFMA.FTZ R36, R27, R11, R36 ;  /* 0x0000000b1b247223 */ /* 0x000fe20000010024 */
[----:B------:R-:W1:Y:S01]  /*3a70*/  I2F.F16 R8, R8 ;  /* 0x0000000800087306 */ /* 0x000e620000200c00 */
[----:B0-----:R-:W-:-:S07]  /*3a80*/  HADD2.F32 R39, -RZ, R39.H0_H0 ;  /* 0x20000027ff277230 */ /* 0x001fce0000004100 */
[----:B------:R-:W0:Y:S01]  /*3a90*/  I2F.F16 R9, R9 ;  /* 0x0000000900097306 */ /* 0x000e220000200c00 */
[----:B------:R-:W-:Y:S01]  /*3aa0*/  FFMA.FTZ R39, R11, R39, R52 ;  /* 0x000000270b277223 */ /* 0x000fe20000010034 */
[----:B-1----:R-:W-:-:S06]  /*3ab0*/  HADD2.F32 R27, -RZ, R8.H0_H0 ;  /* 0x20000008ff1b7230 */ /* 0x002fcc0000004100 */
[----:B------:R-:W-:Y:S01]  /*3ac0*/  I2F.F16 R10, R10 ;  /* 0x0000000a000a7306 */ /* 0x000fe20000200c00 */
[----:B------:R-:W-:Y:S01]  /*3ad0*/  FFMA.FTZ R36, R27, R12, R36 ;  /* 0x0000000c1b247223 */ /* 0x000fe20000010024 */
[----:B0-----:R-:W-:-:S06]  /*3ae0*/  HADD2.F32 R9, -RZ, R9.H0_H0 ;  /* 0x20000009ff097230 */ /* 0x001fcc0000004100 */
[----:B------:R-:W0:Y:S01]  /*3af0*/  I2F.F16 R24, R24 ;  /* 0x0000001800187306 */ /* 0x000e220000200c00 */
[----:B------:R-:W-:Y:S01]  /*3b00*/  FFMA.FTZ R8, R12, R9, R39 ;  /* 0x000000090c087223 */ /* 0x000fe20000010027 */
[----:B------:R-:W-:-:S06]  /*3b10*/  HADD2.F32 R9, -RZ, R16.H0_H0 ;  /* 0x20000010ff097230 */ /* 0x000fcc0000004100 */
[----:B------:R-:W1:Y:S01]  /*3b20*/  I2F.F16 R17, R17 ;  /* 0x0000001100117306 */ /* 0x000e620000200c00 */
[----:B------:R-:W-:Y:S01]  /*3b30*/  FFMA.FTZ R9, R9, R19, R36 ;  /* 0x0000001309097223 */ /* 0x000fe20000010024 */
[----:B0-----:R-:W-:-:S06]  /*3b40*/  HADD2.F32 R27, -RZ, R24.H0_H0 ;  /* 0x20000018ff1b7230 */ /* 0x001fcc0000004100 */
[----:B------:R0:W2:Y:S01]  /*3b50*/  I2F.F16 R18, R37 ;  /* 0x0000002500127306 */ /* 0x0000a20000200c00 */
[----:B-1----:R-:W-:-:S07]  /*3b60*/  HADD2.F32 R17, -RZ, R17.H0_H0 ;  /* 0x20000011ff117230 */ /* 0x002fce0000004100 */
[----:B------:R-:W1:Y:S01]  /*3b70*/  I2F.F16 R25, R25 ;  /* 0x0000001900197306 */ /* 0x000e620000200c00 */
[----:B0-----:R-:W-:Y:S02]  /*3b80*/  HADD2.F32 R37, -RZ, R20.H0_H0 ;  /* 0x20000014ff257230 */ /* 0x001fe40000004100 */
[----:B------:R-:W-:-:S03]  /*3b90*/  HADD2.F32 R20, -RZ, R15.H0_H0 ;  /* 0x2000000fff147230 */ /* 0x000fc60000004100 */
[C---:B------:R-:W-:Y:S02]  /*3ba0*/  FFMA.FTZ R37, R11.reuse, R37, R50 ;  /* 0x000000250b257223 */ /* 0x040fe40000010032 */
[----:B------:R-:W0:Y:S01]  /*3bb0*/  I2F.F16 R15, R26 ;  /* 0x0000001a000f7306 */ /* 0x000e220000200c00 */
[----:B------:R-:W-:Y:S01]  /*3bc0*/  FFMA.FTZ R20, R11, R20, R21 ;  /* 0x000000140b147223 */ /* 0x000fe20000010015 */
[----:B------:R-:W-:Y:S02]  /*3bd0*/  HADD2.F32 R11, -RZ, R10.H0_H0 ;  /* 0x2000000aff0b7230 */ /* 0x000fe40000004100 */
[----:B--2---:R-:W-:Y:S02]  /*3be0*/  HADD2.F32 R21, -RZ, R18.H0_H0 ;  /* 0x20000012ff157230 */ /* 0x004fe40000004100 */
[C---:B------:R-:W-:Y:S01]  /*3bf0*/  FFMA.FTZ R20, R12.reuse, R27, R20 ;  /* 0x0000001b0c147223 */ /* 0x040fe20000010014 */
[----:B------:R-:W-:Y:S01]  /*3c00*/  FFMA.FTZ R10, R12, R11, R37 ;  /* 0x0000000b0c0a7223 */ /* 0x000fe20000010025 */
[----:B------:R-:W2:Y:S01]  /*3c10*/  I2F.F16 R23, R23 ;  /* 0x0000001700177306 */ /* 0x000ea20000200c00 */
[----:B------:R-:W-:Y:S01]  /*3c20*/  FFMA.FTZ R12, R19, R17, R8 ;  /* 0x00000011130c7223 */ /* 0x000fe20000010008 */
[----:B-1----:R-:W-:-:S02]  /*3c30*/  HADD2.F32 R8, -RZ, R25.H0_H0 ;  /* 0x20000019ff087230 */ /* 0x002fc40000004100 */
[----:B------:R-:W-:Y:S01]  /*3c40*/  FFMA.FTZ R21, R19, R21, R10 ;  /* 0x0000001513157223 */ /* 0x000fe2000001000a */
[----:B0-----:R-:W-:-:S03]  /*3c50*/  HADD2.F32 R15, -RZ, R15.H0_H0 ;  /* 0x2000000fff0f7230 */ /* 0x001fc60000004100 */
[----:B------:R-:W0:Y:S01]  /*3c60*/  I2F.F16 R22, R22 ;  /* 0x0000001600167306 */ /* 0x000e220000200c00 */
[----:B------:R-:W-:Y:S01]  /*3c70*/  FFMA.FTZ R9, R8, R13, R9 ;  /* 0x0000000d08097223 */ /* 0x000fe20000010009 */
[----:B------:R-:W-:-:S03]  /*3c80*/  FFMA.FTZ R15, R19, R15, R20 ;  /* 0x0000000f130f7223 */ /* 0x000fc60000010014 */
[----:B------:R-:W-:Y:S01]  /*3c90*/  FMUL.FTZ R9, R38, R9 ;  /* 0x0000000926097220 */ /* 0x000fe20000410000 */
[----:B--2---:R-:W-:Y:S02]  /*3ca0*/  HADD2.F32 R10, -RZ, R23.H0_H0 ;  /* 0x20000017ff0a7230 */ /* 0x004fe40000004100 */
[----:B------:R-:W1:Y:S02]  /*3cb0*/  I2F.F16 R14, R14 ;  /* 0x0000000e000e7306 */ /* 0x000e640000200c00 */
[----:B------:R-:W-:Y:S01]  /*3cc0*/  F2FP.F16.F32.PACK_AB R9, RZ, R9 ;  /* 0x00000009ff09723e */ /* 0x000fe200000000ff */
        /* <DEDUP_REMOVED lines=15> */
.L_x_4895:
[----:B------:R-:W-:Y:S01]  /*3dc0*/  IADD3 R34, R34, 0x20, RZ ;  /* 0x0000002022227810 */ /* 0x000fe20007ffe0ff */
[----:B------:R-:W-:Y:S01]  /*3dd0*/  UIADD3 UR4, UR4, 0x40, URZ ;  /* 0x0000004004047890 */ /* 0x000fe2000fffe03f */
[----:B------:R-:W-:Y:S02]  /*3de0*/  IMAD.WIDE R40, R0, 0x8, R40 ;  /* 0x0000000800287825 */ /* 0x000fe400078e0228 */
[C---:B------:R-:W-:Y:S02]  /*3df0*/  ISETP.GE.AND P0, PT, R34.reuse, UR5, PT ;  /* 0x0000000522007c0c */ /* 0x040fe4000bf06270 */
[----:B------:R-:W-:Y:S01]  /*3e00*/  ISETP.LT.AND P2, PT, R34, R33, PT ;  /* 0x000000212200720c */ /* 0x000fe20003f41270 */
[----:B------:R-:W-:-:S12]  /*3e10*/  IMAD.WIDE R26, R0, 0x8, R28 ;  /* 0x00000008001a7825 */ /* 0x000fd800078e021c */
[----:B------:R-:W-:Y:S05]  /*3e20*/  @!P0 BRA P2, `(.L_x_4896) ;  /* 0xffffffcc00b08947 */ /* 0x000fea000103ffff */
.L_x_4891:
[----:B------:R-:W-:Y:S01]  /*3e30*/  ISETP.GE.AND P0, PT, R34, R33, PT ;  /* 0x000000212200720c */ /* 0x000fe20003f06270 */
[----:B------:R-:W-:-:S03]  /*3e40*/  ULDC UR5, c[0x0][0x25c] ;  /* 0x0000970000057ab9 */ /* 0x000fc60000000800 */
[----:B------:R-:W-:-:S13]  /*3e50*/  ISETP.GE.OR P0, PT, R34, UR5, P0 ;  /* 0x0000000522007c0c */ /* 0x000fda0008706670 */
[----:B------:R-:W-:Y:S05]  /*3e60*/  @P0 BRA `(.L_x_4897) ;  /* 0x0000001400ec0947 */ /* 0x000fea0003800000 */
[----:B------:R-:W2:Y:S01]  /*3e70*/  LDC R25, c[0x0][0x23c] ;  /* 0x00008f00ff197b82 */ /* 0x000ea20000000800 */
[----:B------:R-:W-:Y:S01]  /*3e80*/  SHF.R.S32.HI R24, RZ, 0x1f, R0 ;  /* 0x0000001fff187819 */ /* 0x000fe20000011400 */
[----:B------:R-:W-:-:S06]  /*3e90*/  ULDC UR5, c[0x0][0x25c] ;  /* 0x0000970000057ab9 */ /* 0x000fcc0000000800 */
.L_x_4900:
[----:B-----5:R3:W5:Y:S01]  /*3ea0*/  LDG.E.128.CONSTANT R8, desc[UR6][R26.64] ;  /* 0x000000061a087981 */ /* 0x020762000c1e9d00 */
[----:B--2---:R-:W-:Y:S01]  /*3eb0*/  MOV R0, R25 ;  /* 0x0000001900007202 */ /* 0x004fe20000000f00 */
[----:B------:R-:W-:Y:S06]  /*3ec0*/  @!P1 BRA `(.L_x_4898) ;  /* 0x0000000800d09947 */ /* 0x000fec0003800000 */
[C---:B------:R-:W-:Y:S01]  /*3ed0*/  IMAD.WIDE R36, R0.reuse, 0x4, R26 ;  /* 0x0000000400247825 */ /* 0x040fe200078e021a */
[----:B------:R-:W2:Y:S04]  /*3ee0*/  LDS.128 R20, [UR4] ;  /* 0x00000004ff147984 */ /* 0x000ea80008000c00 */
[----:B------:R4:W3:Y:S01]  /*3ef0*/  LDG.E.128.CONSTANT R12, desc[UR6][R36.64] ;  /* 0x00000006240c7981 */ /* 0x0008e2000c1e9d00 */
[----:B------:R-:W-:-:S06]  /*3f00*/  IMAD.WIDE R16, R0, 0x4, R36 ;  /* 0x0000000400107825 */ /* 0x000fcc00078e0224 */
[----:B------:R-:W3:Y:S01]  /*3f10*/  LDG.E.128.CONSTANT R16, desc[UR6][R16.64] ;  /* 0x0000000610107981 */ /* 0x000ee2000c1e9d00 */
[----:B-----5:R-:W-:Y:S02]  /*3f20*/  LOP3.LUT R35, R8, 0x3f003f, RZ, 0xc0, !PT ;  /* 0x003f003f08237812 */ /* 0x020fe400078ec0ff */
[--C-:B------:R-:W-:Y:S02]  /*3f30*/  SHF.R.U32.HI R31, RZ, 0xc, R8.reuse ;  /* 0x0000000cff1f7819 */ /* 0x100fe40000011608 */
[----:B------:R-:W-:Y:S02]  /*3f40*/  SHF.R.U32.HI R8, RZ, 0x6, R8 ;  /* 0x00000006ff087819 */ /* 0x000fe40000011608 */
[----:B------:R-:W-:Y:S02]  /*3f50*/  LOP3.LUT R39, R10, 0x3f003f, RZ, 0xc0, !PT ;  /* 0x003f003f0a277812 */ /* 0x000fe400078ec0ff */
[----:B------:R-:W-:Y:S02]  /*3f60*/  LOP3.LUT R35, R35, 0x64006400, RZ, 0xfc, !PT ;  /* 0x6400640023237812 */ /* 0x000fe400078efcff */
[----:B------:R-:W-:-:S02]  /*3f70*/  LOP3.LUT R38, R9, 0x3f003f, RZ, 0xc0, !PT ;  /* 0x003f003f09267812 */ /* 0x000fc400078ec0ff */
[--C-:B-1----:R-:W-:Y:S01]  /*3f80*/  SHF.R.U32.HI R28, RZ, 0xc, R9.reuse ;  /* 0x0000000cff1c7819 */ /* 0x102fe20000011609 */
[----:B------:R-:W-:Y:S01]  /*3f90*/  HADD2 R35, R35, -1056, -1056 ;  /* 0xe420e42023237430 */ /* 0x000fe20000000000 */
[----:B----4-:R-:W-:Y:S02]  /*3fa0*/  LOP3.LUT R36, R11, 0x3f003f, RZ, 0xc0, !PT ;  /* 0x003f003f0b247812 */ /* 0x010fe400078ec0ff */
[----:B------:R-:W-:Y:S02]  /*3fb0*/  SHF.R.U32.HI R9, RZ, 0x6, R9 ;  /* 0x00000006ff097819 */ /* 0x000fe40000011609 */
[----:B------:R-:W-:Y:S02]  /*3fc0*/  LOP3.LUT R8, R8, 0x3f003f, RZ, 0xc0, !PT ;  /* 0x003f003f08087812 */ /* 0x000fe400078ec0ff */
[----:B------:R-:W-:Y:S02]  /*3fd0*/  LOP3.LUT R39, R39, 0x64006400, RZ, 0xfc, !PT ;  /* 0x6400640027277812 */ /* 0x000fe400078efcff */
[----:B------:R-:W-:-:S02]  /*3fe0*/  LOP3.LUT R37, R36, 0x64006400, RZ, 0xfc, !PT ;  /* 0x6400640024257812 */ /* 0x000fc400078efcff */
[--C-:B------:R-:W-:Y:S01]  /*3ff0*/  SHF.R.U32.HI R29, RZ, 0xc, R10.reuse ;  /* 0x0000000cff1d7819 */ /* 0x100fe2000001160a */
[----:B------:R-:W-:Y:S01]  /*4000*/  HADD2 R39, R39, -1056, -1056 ;  /* 0xe420e42027277430 */ /* 0x000fe20000000000 */
[----:B------:R-:W-:Y:S01]  /*4010*/  LOP3.LUT R36, R9, 0x3f003f, RZ, 0xc0, !PT ;  /* 0x003f003f09247812 */ /* 0x000fe200078ec0ff */
[----:B------:R-:W-:Y:S01]  /*4020*/  HADD2 R37, R37, -1056, -1056 ;  /* 0xe420e42025257430 */ /* 0x000fe20000000000 */
[----:B------:R-:W-:Y:S01]  /*4030*/  SHF.R.U32.HI R10, RZ, 0x6, R10 ;  /* 0x00000006ff0a7819 */ /* 0x000fe2000001160a */
[-C--:B--2---:R-:W-:Y:S01]  /*4040*/  HFMA2.MMA R35, R35, R20.reuse, RZ ;  /* 0x0000001423237235 */ /* 0x084fe200000000ff */
[----:B------:R-:W-:Y:S01]  /*4050*/  LOP3.LUT R9, R8, 0x64006400, RZ, 0xfc, !PT ;  /* 0x6400640008097812 */ /* 0x000fe200078efcff */
[----:B------:R-:W-:Y:S01]  /*4060*/  HFMA2.MMA R8, R39, R20, RZ ;  /* 0x0000001427087235 */ /* 0x000fe200000000ff */
[--C-:B------:R-:W-:Y:S02]  /*4070*/  SHF.R.U32.HI R30, RZ, 0xc, R11.reuse ;  /* 0x0000000cff1e7819 */ /* 0x100fe4000001160b */
[----:B------:R-:W-:Y:S01]  /*4080*/  LOP3.LUT R38, R38, 0x64006400, RZ, 0xfc, !PT ;  /* 0x6400640026267812 */ /* 0x000fe200078efcff */
[----:B------:R-:W-:Y:S01]  /*4090*/  HADD2 R40, R9, -1056, -1056 ;  /* 0xe420e42009287430 */ /* 0x000fe20000000000 */
[----:B------:R-:W-:-:S02]  /*40a0*/  SHF.R.U32.HI R11, RZ, 0x6, R11 ;  /* 0x00000006ff0b7819 */ /* 0x000fc4000001160b */
[----:B------:R-:W-:Y:S01]  /*40b0*/  LOP3.LUT R36, R36, 0x64006400, RZ, 0xfc, !PT ;  /* 0x6400640024247812 */ /* 0x000fe200078efcff */
[----:B------:R-:W-:Y:S01]  /*40c0*/  HADD2 R41, R38, -1056, -1056 ;  /* 0xe420e42026297430 */ /* 0x000fe20000000000 */
[----:B------:R-:W-:Y:S02]  /*40d0*/  LOP3.LUT R10, R10, 0x3f003f, RZ, 0xc0, !PT ;  /* 0x003f003f0a0a7812 */ /* 0x000fe400078ec0ff */
[----:B------:R-:W-:Y:S01]  /*40e0*/  LOP3.LUT R9, R11, 0x3f003f, RZ, 0xc0, !PT ;  /* 0x003f003f0b097812 */ /* 0x000fe200078ec0ff */
[----:B------:R-:W-:Y:S01]  /*40f0*/  HADD2 R39, R36, -1056, -1056 ;  /* 0xe420e42024277430 */ /* 0x000fe20000000000 */
[----:B------:R-:W-:Y:S01]  /*4100*/  LOP3.LUT R11, R10, 0x64006400, RZ, 0xfc, !PT ;  /* 0x640064000a0b7812 */ /* 0x000fe200078efcff */
[-C--:B------:R-:W-:Y:S01]  /*4110*/  HFMA2 R38, R41, R20.reuse, RZ.H0_H0 ;  /* 0x0000001429267231 */ /* 0x080fe200000400ff */
[----:B------:R-:W-:Y:S01]  /*4120*/  LOP3.LUT R36, R9, 0x64006400, RZ, 0xfc, !PT ;  /* 0x6400640009247812 */ /* 0x000fe200078efcff */
[----:B------:R-:W-:Y:S01]  /*4130*/  HFMA2 R20, R37, R20, RZ.H0_H0 ;  /* 0x0000001425147231 */ /* 0x000fe200000400ff */
        /* <DEDUP_REMOVED lines=8> */
[----:B0-----:R-:W-:Y:S01]  /*41c0*/  PRMT R2, R2, 0x5410, R3 ;  /* 0x0000541002027816 */ /* 0x001fe20000000003 */
[----:B------:R-:W-:Y:S01]  /*41d0*/  HFMA2 R39, R39, R21, R20 ;  /* 0x0000001527277231 */ /* 0x000fe20000000014 */
[----:B------:R-:W-:-:S02]  /*41e0*/  PRMT R4, R4, 0x5410, R5 ;  /* 0x0000541004047816 */ /* 0x000fc40000000005 */
[----:B---3--:R-:W-:Y:S02]  /*41f0*/  LOP3.LUT R9, R12, 0x3f003f, RZ, 0xc0, !PT ;  /* 0x003f003f0c097812 */ /* 0x008fe400078ec0ff */
        /* <DEDUP_REMOVED lines=15> */
[----:B------:R-:W-:Y:S01]  /*42f0*/  HFMA2.MMA R21, R10, R22, R11 ;  /* 0x000000160a157235 */ /* 0x000fe2000000000b */
[----:B------:R-:W-:-:S02]  /*4300*/  SHF.R.U32.HI R10, RZ, 0x6, R13 ;  /* 0x00000006ff0a7819 */ /* 0x000fc4000001160d */
[----:B------:R-:W-:Y:S01]  /*4310*/  SHF.R.U32.HI R11, RZ, 0x6, R14 ;  /* 0x00000006ff0b7819 */ /* 0x000fe2000001160e */
[----:B------:R-:W-:Y:S01]  /*4320*/  HADD2 R38, R35, -1056, -1056 ;  /* 0xe420e42023267430 */ /* 0x000fe20000000000 */
[----:B------:R-:W-:Y:S02]  /*4330*/  LOP3.LUT R10, R10, 0x3f003f, RZ, 0xc0, !PT ;  /* 0x003f003f0a0a7812 */ /* 0x000fe400078ec0ff */
[----:B------:R-:W-:Y:S01]  /*4340*/  LOP3.LUT R9, R9, 0x3f003f, RZ, 0xc0, !PT ;  /* 0x003f003f09097812 */ /* 0x000fe200078ec0ff */
[----:B------:R-:W-:Y:S01]  /*4350*/  HFMA2 R39, R38, R22, R39 ;  /* 0x0000001626277231 */ /* 0x000fe20000000027 */
        /* <DEDUP_REMOVED lines=12> */
[-C--:B------:R-:W-:Y:S01]  /*4420*/  HFMA2.MMA R22, R9, R23.reuse, R8 ;  /* 0x0000001709167235 */ /* 0x080fe20000000008 */
[----:B------:R-:W-:Y:S01]  /*4430*/  LOP3.LUT R35, R18, 0x3f003f, RZ, 0xc0, !PT ;  /* 0x003f003f12237812 */ /* 0x000fe200078ec0ff */
[----:B------:R-:W-:Y:S01]  /*4440*/  HFMA2.MMA R21, R10, R23, R21 ;  /* 0x000000170a157235 */ /* 0x000fe20000000015 */
[----:B------:R-:W-:Y:S01]  /*4450*/  HADD2 R36, R36, -1056, -1056 ;  /* 0xe420e42024247430 */ /* 0x000fe20000000000 */
[----:B------:R-:W0:Y:S01]  /*4460*/  LDS.128 R8, [UR4+0x10] ;  /* 0x00001004ff087984 */ /* 0x000e220008000c00 */
[----:B------:R-:W-:-:S02]  /*4470*/  SHF.R.U32.HI R41, RZ, 0xa, R16 ;  /* 0x0000000aff297819 */ /* 0x000fc40000011610 */
[----:B------:R-:W-:Y:S01]  /*4480*/  HFMA2 R23, R36, R23, R39 ;  /* 0x0000001724177231 */ /* 0x000fe20000000027 */
[----:B------:R-:W-:Y:S02]  /*4490*/  SHF.R.U32.HI R16, RZ, 0x6, R16 ;  /* 0x00000006ff107819 */ /* 0x000fe40000011610 */
[--C-:B------:R-:W-:Y:S02]  /*44a0*/  SHF.R.U32.HI R43, RZ, 0x8, R18.reuse ;  /* 0x00000008ff2b7819 */ /* 0x100fe40000011612 */
[--C-:B------:R-:W-:Y:S02]  /*44b0*/  SHF.R.U32.HI R39, RZ, 0xa, R18.reuse ;  /* 0x0000000aff277819 */ /* 0x100fe40000011612 */
[----:B------:R-:W-:Y:S02]  /*44c0*/  LOP3.LUT R37, R37, 0x64006400, RZ, 0xfc, !PT ;  /* 0x6400640025257812 */ /* 0x000fe400078efcff */
[----:B------:R-:W-:Y:S02]  /*44d0*/  SHF.R.U32.HI R18, RZ, 0x6, R18 ;  /* 0x00000006ff127819 */ /* 0x000fe40000011612 */
[----:B------:R-:W-:Y:S01]  /*44e0*/  LOP3.LUT R14, R14, 0xf000f, RZ, 0xc0, !PT ;  /* 0x000f000f0e0e7812 */ /* 0x000fe200078ec0ff */
[----:B------:R-:W-:Y:S01]  /*44f0*/  HADD2 R37, R37, -1056, -1056 ;  /* 0xe420e42025257430 */ /* 0x000fe20000000000 */
[----:B------:R-:W-:-:S02]  /*4500*/  LOP3.LUT R35, R35, 0x64006400, RZ, 0xfc, !PT ;  /* 0x6400640023237812 */ /* 0x000fc400078efcff */
[--C-:B------:R-:W-:Y:S02]  /*4510*/  SHF.R.U32.HI R46, RZ, 0x8, R17.reuse ;  /* 0x00000008ff2e7819 */ /* 0x100fe40000011611 */
[----:B------:R-:W-:Y:S02]  /*4520*/  SHF.R.U32.HI R38, RZ, 0xa, R17 ;  /* 0x0000000aff267819 */ /* 0x000fe40000011611 */
[----:B------:R-:W-:Y:S02]  /*4530*/  LOP3.LUT R31, R17, 0x3f003f, RZ, 0xc0, !PT ;  /* 0x003f003f111f7812 */ /* 0x000fe400078ec0ff */
[--C-:B------:R-:W-:Y:S02]  /*4540*/  SHF.R.U32.HI R42, RZ, 0x8, R19.reuse ;  /* 0x00000008ff2a7819 */ /* 0x100fe40000011613 */
[----:B------:R-:W-:Y:S02]  /*4550*/  SHF.R.U32.HI R40, RZ, 0xa, R19 ;  /* 0x0000000aff287819 */ /* 0x000fe40000011613 */
[----:B------:R-:W-:-:S02]  /*4560*/  LOP3.LUT R36, R19, 0x3f003f, RZ, 0xc0, !PT ;  /* 0x003f003f13247812 */ /* 0x000fc400078ec0ff */
[----:B------:R-:W-:Y:S02]  /*4570*/  SHF.R.U32.HI R17, RZ, 0x6, R17 ;  /* 0x00000006ff117819 */ /* 0x000fe40000011611 */
[----:B------:R-:W-:Y:S02]  /*4580*/  SHF.R.U32.HI R19, RZ, 0x6, R19 ;  /* 0x00000006ff137819 */ /* 0x000fe40000011613 */
[----:B------:R-:W-:Y:S02]  /*4590*/  SHF.R.U32.HI R13, RZ, 0xc, R13 ;  /* 0x0000000cff0d7819 */ /* 0x000fe4000001160d */
[----:B------:R-:W-:Y:S02]  /*45a0*/  LOP3.LUT R16, R16, 0x3f003f, RZ, 0xc0, !PT ;  /* 0x003f003f10107812 */ /* 0x000fe400078ec0ff */
[----:B------:R-:W-:Y:S01]  /*45b0*/  LOP3.LUT R39, R14, 0x300030, R39, 0xf8, !PT ;  /* 0x003000300e277812 */ /* 0x000fe200078ef827 */
[----:B------:R-:W-:Y:S01]  /*45c0*/  HADD2 R14, R35, -1056, -1056 ;  /* 0xe420e420230e7430 */ /* 0x000fe20000000000 */
[----:B------:R-:W-:Y:S01]  /*45d0*/  LOP3.LUT R18, R18, 0x3f003f, RZ, 0xc0, !PT ;  /* 0x003f003f12127812 */ /* 0x000fe200078ec0ff */
[----:B0-----:R-:W-:Y:S01]  /*45e0*/  HFMA2.MMA R22, R37, R8, R22 ;  /* 0x0000000825167235 */ /* 0x001fe20000000016 */
[----:B------:R-:W-:-:S02]  /*45f0*/  LOP3.LUT R31, R31, 0x64006400, RZ, 0xfc, !PT ;  /* 0x640064001f1f7812 */ /* 0x000fc400078efcff */
        /* <DEDUP_REMOVED lines=11> */
[----:B------:R-:W-:Y:S02]  /*46b0*/  SHF.R.U32.HI R12, RZ, 0xc, R12 ;  /* 0x0000000cff0c7819 */ /* 0x000fe4000001160c */
[----:B------:R-:W-:Y:S01]  /*46c0*/  LOP3.LUT R17, R17, 0x64006400, RZ, 0xfc, !PT ;  /* 0x6400640011117812 */ /* 0x000fe200078efcff */
[----:B------:R-:W-:Y:S01]  /*46d0*/  HADD2 R18, R18, -1056, -1056 ;  /* 0xe420e42012127430 */ /* 0x000fe20000000000 */
[----:B------:R-:W-:Y:S02]  /*46e0*/  LOP3.LUT R19, R19, 0x64006400, RZ, 0xfc, !PT ;  /* 0x6400640013137812 */ /* 0x000fe400078efcff */
[----:B------:R-:W-:Y:S01]  /*46f0*/  LOP3.LUT R28, R45, 0x300030, R44, 0xf8, !PT ;  /* 0x003000302d1c7812 */ /* 0x000fe200078ef82c */
[----:B------:R-:W-:Y:S01]  /*4700*/  HADD2 R17, R17, -1056, -1056 ;  /* 0xe420e42011117430 */ /* 0x000fe20000000000 */
[----:B------:R-:W-:Y:S01]  /*4710*/  LOP3.LUT R38, R13, 0x300030, R38, 0xf8, !PT ;  /* 0x003000300d267812 */ /* 0x000fe200078ef826 */
[----:B------:R-:W-:Y:S01]  /*4720*/  HADD2 R13, R16, -1056, -1056 ;  /* 0xe420e420100d7430 */ /* 0x000fe20000000000 */
[----:B------:R-:W-:Y:S01]  /*4730*/  LOP3.LUT R44, R12, 0xf000f, RZ, 0xc0, !PT ;  /* 0x000f000f0c2c7812 */ /* 0x000fe200078ec0ff */
[----:B------:R-:W-:Y:S01]  /*4740*/  HADD2 R8, R19, -1056, -1056 ;  /* 0xe420e42013087430 */ /* 0x000fe20000000000 */
[----:B------:R-:W-:Y:S01]  /*4750*/  LOP3.LUT R12, R48, 0x300030, R43, 0xf8, !PT ;  /* 0x00300030300c7812 */ /* 0x000fe200078ef82b */
[-C--:B------:R-:W-:Y:S01]  /*4760*/  HFMA2 R20, R17, R9.reuse, R20 ;  /* 0x0000000911147231 */ /* 0x080fe20000000014 */
[----:B------:R-:W-:Y:S01]  /*4770*/  LOP3.LUT R28, R28, 0x64006400, RZ, 0xfc, !PT ;  /* 0x640064001c1c7812 */ /* 0x000fe200078efcff */
[-C--:B------:R-:W-:Y:S01]  /*4780*/  HFMA2.MMA R22, R13, R9.reuse, R22 ;  /* 0x000000090d167235 */ /* 0x080fe20000000016 */
[----:B------:R-:W-:Y:S01]  /*4790*/  LOP3.LUT R12, R12, 0x64006400, RZ, 0xfc, !PT ;  /* 0x640064000c0c7812 */ /* 0x000fe200078efcff */
[----:B------:R-:W-:Y:S01]  /*47a0*/  HFMA2.MMA R21, R18, R9, R21 ;  /* 0x0000000912157235 */ /* 0x000fe20000000015 */
[----:B------:R-:W-:Y:S01]  /*47b0*/  LOP3.LUT R41, R44, 0x300030, R41, 0xf8, !PT ;  /* 0x003000302c297812 */ /* 0x000fe200078ef829 */
[----:B------:R-:W-:Y:S01]  /*47c0*/  HFMA2 R23, R8, R9, R23 ;  /* 0x0000000908177231 */ /* 0x000fe20000000017 */
[----:B------:R-:W-:Y:S01]  /*47d0*/  SHF.R.U32.HI R15, RZ, 0xc, R15 ;  /* 0x0000000cff0f7819 */ /* 0x000fe2000001160f */
[----:B------:R-:W-:Y:S01]  /*47e0*/  HADD2 R9, R28, -1056, -1056 ;  /* 0xe420e4201c097430 */ /* 0x000fe20000000000 */
[----:B------:R-:W-:Y:S01]  /*47f0*/  LOP3.LUT R45, R30, 0xf000f, RZ, 0xc0, !PT ;  /* 0x000f000f1e2d7812 */ /* 0x000fe200078ec0ff */
[----:B------:R-:W-:Y:S01]  /*4800*/  HADD2 R12, R12, -1056, -1056 ;  /* 0xe420e4200c0c7430 */ /* 0x000fe20000000000 */
[----:B------:R-:W-:-:S02]  /*4810*/  LOP3.LUT R29, R47, 0x300030, R46, 0xf8, !PT ;  /* 0x003000302f1d7812 */ /* 0x000fc400078ef82e */
[----:B------:R-:W-:Y:S01]  /*4820*/  LOP3.LUT R41, R41, 0x64006400, RZ, 0xfc, !PT ;  /* 0x6400640029297812 */ /* 0x000fe200078efcff */
[-C--:B------:R-:W-:Y:S01]  /*4830*/  HFMA2.MMA R22, R9, R10.reuse, R22 ;  /* 0x0000000a09167235 */ /* 0x080fe20000000016 */
[----:B------:R-:W-:Y:S01]  /*4840*/  LOP3.LUT R30, R45, 0x300030, R42, 0xf8, !PT ;  /* 0x003000302d1e7812 */ /* 0x000fe200078ef82a */
[----:B------:R-:W-:Y:S01]  /*4850*/  HFMA2.MMA R21, R12, R10, R21 ;  /* 0x0000000a0c157235 */ /* 0x000fe20000000015 */
[----:B------:R-:W-:Y:S01]  /*4860*/  LOP3.LUT R15, R15, 0xf000f, RZ, 0xc0, !PT ;  /* 0x000f000f0f0f7812 */ /* 0x000fe200078ec0ff */
[----:B------:R-:W-:Y:S01]  /*4870*/  HADD2 R41, R41, -1056, -1056 ;  /* 0xe420e42029297430 */ /* 0x000fe20000000000 */
[----:B------:R-:W-:Y:S02]  /*4880*/  LOP3.LUT R39, R39, 0x64006400, RZ, 0xfc, !PT ;  /* 0x6400640027277812 */ /* 0x000fe400078efcff */
[----:B------:R-:W-:Y:S02]  /*4890*/  LOP3.LUT R29, R29, 0x64006400, RZ, 0xfc, !PT ;  /* 0x640064001d1d7812 */ /* 0x000fe400078efcff */
[----:B------:R-:W-:Y:S01]  /*48a0*/  LOP3.LUT R40, R15, 0x300030, R40, 0xf8, !PT ;  /* 0x003000300f287812 */ /* 0x000fe200078ef828 */
[----:B------:R-:W-:Y:S01]  /*48b0*/  HADD2 R8, R39, -1056, -1056 ;  /* 0xe420e42027087430 */ /* 0x000fe20000000000 */
[----:B------:R-:W-:Y:S01]  /*48c0*/  LOP3.LUT R30, R30, 0x64006400, RZ, 0xfc, !PT ;  /* 0x640064001e1e7812 */ /* 0x000fe200078efcff */
[----:B------:R-:W-:Y:S01]  /*48d0*/  HADD2 R29, R29, -1056, -1056 ;  /* 0xe420e4201d1d7430 */ /* 0x000fe20000000000 */
[----:B------:R-:W-:Y:S01]  /*48e0*/  LOP3.LUT R38, R38, 0x64006400, RZ, 0xfc, !PT ;  /* 0x6400640026267812 */ /* 0x000fe200078efcff */
[-C--:B------:R-:W-:Y:S01]  /*48f0*/  HFMA2.MMA R22, R41, R11.reuse, R22 ;  /* 0x0000000b29167235 */ /* 0x080fe20000000016 */
[----:B------:R-:W-:Y:S01]  /*4900*/  LOP3.LUT R40, R40, 0x64006400, RZ, 0xfc, !PT ;  /* 0x6400640028287812 */ /* 0x000fe200078efcff */
[----:B------:R-:W-:Y:S01]  /*4910*/  HADD2 R30, R30, -1056, -1056 ;  /* 0xe420e4201e1e7430 */ /* 0x000fe20000000000 */
[----:B------:R-:W-:Y:S01]  /*4920*/  HFMA2.MMA R21, R8, R11, R21 ;  /* 0x0000000b08157235 */ /* 0x000fe20000000015 */
[----:B------:R-:W-:-:S02]  /*4930*/  HFMA2 R20, R29, R10, R20 ;  /* 0x0000000a1d147231 */ /* 0x000fc40000000014 */
[----:B------:R-:W-:Y:S02]  /*4940*/  HADD2 R9, R38, -1056, -1056 ;  /* 0xe420e42026097430 */ /* 0x000fe40000000000 */
[----:B------:R-:W-:Y:S02]  /*4950*/  HFMA2 R23, R30, R10, R23 ;  /* 0x0000000a1e177231 */ /* 0x000fe40000000017 */
        /* <DEDUP_REMOVED lines=11> */
.L_x_4898:
[----:B------:R-:W-:Y:S05]  /*4a10*/  @!P1 BRA `(.L_x_4899) ;  /* 0x0000000800e09947 */ /* 0x000fea0003800000 */
[----:B-----5:R-:W-:Y:S01]  /*4a20*/  IMAD R9, R24, 0xc, RZ ;  /* 0x0000000c18097824 */ /* 0x020fe200078e02ff */
[----:B------:R-:W2:Y:S01]  /*4a30*/  LDS.128 R20, [UR4+0x20] ;  /* 0x00002004ff147984 */ /* 0x000ea20008000c00 */
[----:B------:R-:W-:-:S05]  /*4a40*/  IMAD.WIDE.U32 R36, R0, 0xc, R26 ;  /* 0x0000000c00247825 */ /* 0x000fca00078e001a */
[----:B------:R-:W-:-:S05]  /*4a50*/  IADD3 R37, R37, R9, RZ ;  /* 0x0000000925257210 */ /* 0x000fca0007ffe0ff */
[----:B------:R-:W4:Y:S01]  /*4a60*/  LDG.E.128.CONSTANT R8, desc[UR6][R36.64] ;  /* 0x0000000624087981 */ /* 0x000f22000c1e9d00 */
[----:B------:R-:W-:-:S05]  /*4a70*/  IMAD.WIDE R38, R0, 0x4, R36 ;  /* 0x0000000400267825 */ /* 0x000fca00078e0224 */
[----:B------:R3:W3:Y:S01]  /*4a80*/  LDG.E.128.CONSTANT R12, desc[UR6][R38.64] ;  /* 0x00000006260c7981 */ /* 0x0006e2000c1e9d00 */
[----:B------:R-:W-:-:S06]  /*4a90*/  IMAD.WIDE R16, R0, 0x4, R38 ;  /* 0x0000000400107825 */ /* 0x000fcc00078e0226 */
[----:B------:R-:W3:Y:S01]  /*4aa0*/  LDG.E.128.CONSTANT R16, desc[UR6][R16.64] ;  /* 0x0000000610107981 */ /* 0x000ee2000c1e9d00 */
[----:B0-----:R-:W-:Y:S02]  /*4ab0*/  PRMT R2, R2, 0x5410, R3 ;  /* 0x0000541002027816 */ /* 0x001fe40000000003 */
[----:B------:R-:W-:Y:S02]  /*4ac0*/  PRMT R4, R4, 0x5410, R5 ;  /* 0x0000541004047816 */ /* 0x000fe40000000005 */
[----:B----4-:R-:W-:Y:S02]  /*4ad0*/  LOP3.LUT R35, R8, 0x3f003f, RZ, 0xc0, !PT ;  /* 0x003f003f08237812 */ /* 0x010fe400078ec0ff */
[--C-:B------:R-:W-:Y:S02]  /*4ae0*/  SHF.R.U32.HI R31, RZ, 0xc, R8.reuse ;  /* 0x0000000cff1f7819 */ /* 0x100fe40000011608 */
[----:B------:R-:W-:Y:S02]  /*4af0*/  SHF.R.U32.HI R8, RZ, 0x6, R8 ;  /* 0x00000006ff087819 */ /* 0x000fe40000011608 */
[----:B------:R-:W-:-:S02]  /*4b00*/  LOP3.LUT R37, R11, 0x3f003f, RZ, 0xc0, !PT ;  /* 0x003f003f0b257812 */ /* 0x000fc400078ec0ff */
[----:B------:R-:W-:Y:S02]  /*4b10*/  LOP3.LUT R35, R35, 0x64006400, RZ, 0xfc, !PT ;  /* 0x6400640023237812 */ /* 0x000fe400078efcff */
[----:B------:R-:W-:Y:S02]  /*4b20*/  LOP3.LUT R40, R9, 0x3f003f, RZ, 0xc0, !PT ;  /* 0x003f003f09287812 */ /* 0x000fe400078ec0ff */
[--C-:B-1----:R-:W-:Y:S01]  /*4b30*/  SHF.R.U32.HI R28, RZ, 0xc, R9.reuse ;  /* 0x0000000cff1c7819 */ /* 0x102fe20000011609 */
[----:B------:R-:W-:Y:S01]  /*4b40*/  HADD2 R35, R35, -1056, -1056 ;  /* 0xe420e42023237430 */ /* 0x000fe20000000000 */
[----:B------:R-:W-:Y:S02]  /*4b50*/  LOP3.LUT R8, R8, 0x3f003f, RZ, 0xc0, !PT ;  /* 0x003f003f08087812 */ /* 0x000fe400078ec0ff */
[----:B------:R-:W-:Y:S02]  /*4b60*/  SHF.R.U32.HI R9, RZ, 0x6, R9 ;  /* 0x00000006ff097819 */ /* 0x000fe40000011609 */
[----:B------:R-:W-:-:S02]  /*4b70*/  LOP3.LUT R36, R10, 0x3f003f, RZ, 0xc0, !PT ;  /* 0x003f003f0a247812 */ /* 0x000fc400078ec0ff */
[----:B------:R-:W-:Y:S02]  /*4b80*/  LOP3.LUT R37, R37, 0x64006400, RZ, 0xfc, !PT ;  /* 0x6400640025257812 */ /* 0x000fe400078efcff */
[----:B------:R-:W-:Y:S02]  /*4b90*/  LOP3.LUT R8, R8, 0x64006400, RZ, 0xfc, !PT ;  /* 0x6400640008087812 */ /* 0x000fe400078efcff */
[----:B------:R-:W-:Y:S01]  /*4ba0*/  LOP3.LUT R9, R9, 0x3f003f, RZ, 0xc0, !PT ;  /* 0x003f003f09097812 */ /* 0x000fe200078ec0ff */
[----:B------:R-:W-:Y:S01]  /*4bb0*/  HADD2 R43, R37, -1056, -1056 ;  /* 0xe420e420252b7430 */ /* 0x000fe20000000000 */
[--C-:B------:R-:W-:Y:S01]  /*4bc0*/  SHF.R.U32.HI R29, RZ, 0xc, R10.reuse ;  /* 0x0000000cff1d7819 */ /* 0x100fe2000001160a */
[----:B------:R-:W-:Y:S01]  /*4bd0*/  HADD2 R37, R8, -1056, -1056 ;  /* 0xe420e42008257430 */ /* 0x000fe20000000000 */
[----:B------:R-:W-:Y:S01]  /*4be0*/  LOP3.LUT R40, R40, 0x64006400, RZ, 0xfc, !PT ;  /* 0x6400640028287812 */ /* 0x000fe200078efcff */
[----:B--2---:R-:W-:Y:S01]  /*4bf0*/  HFMA2.MMA R8, R35, R20, RZ ;  /* 0x0000001423087235 */ /* 0x004fe200000000ff */
[----:B------:R-:W-:-:S02]  /*4c00*/  SHF.R.U32.HI R10, RZ, 0x6, R10 ;  /* 0x00000006ff0a7819 */ /* 0x000fc4000001160a */
[----:B------:R-:W-:Y:S01]  /*4c10*/  LOP3.LUT R36, R36, 0x64006400, RZ, 0xfc, !PT ;  /* 0x6400640024247812 */ /* 0x000fe200078efcff */
[----:B---3--:R-:W-:Y:S01]  /*4c20*/  HADD2 R39, R40, -1056, -1056 ;  /* 0xe420e42028277430 */ /* 0x008fe20000000000 */
[----:B------:R-:W-:Y:S02]  /*4c30*/  LOP3.LUT R9, R9, 0x64006400, RZ, 0xfc, !PT ;  /* 0x6400640009097812 */ /* 0x000fe400078efcff */
[----:B------:R-:W-:Y:S01]  /*4c40*/  LOP3.LUT R10, R10, 0x3f003f, RZ, 0xc0, !PT ;  /* 0x003f003f0a0a7812 */ /* 0x000fe200078ec0ff */
[----:B------:R-:W-:Y:S01]  /*4c50*/  HADD2 R41, R36, -1056, -1056 ;  /* 0xe420e42024297430 */ /* 0x000fe20000000000 */
[--C-:B------:R-:W-:Y:S01]  /*4c60*/  SHF.R.U32.HI R30, RZ, 0xc, R11.reuse ;  /* 0x0000000cff1e7819 */ /* 0x100fe2000001160b */
[----:B------:R-:W-:Y:S01]  /*4c70*/  HADD2 R40, R9, -1056, -1056 ;  /* 0xe420e42009287430 */ /* 0x000fe20000000000 */
[----:B------:R-:W-:Y:S01]  /*4c80*/  SHF.R.U32.HI R11, RZ, 0x6, R11 ;  /* 0x00000006ff0b7819 */ /* 0x000fe2000001160b */
[-C--:B------:R-:W-:Y:S01]  /*4c90*/  HFMA2 R9, R39, R20.reuse, RZ.H0_H0 ;  /* 0x0000001427097231 */ /* 0x080fe200000400ff */
[----:B------:R-:W-:Y:S01]  /*4ca0*/  LOP3.LUT R10, R10, 0x64006400, RZ, 0xfc, !PT ;  /* 0x640064000a0a7812 */ /* 0x000fe200078efcff */
[----:B------:R-:W-:Y:S01]  /*4cb0*/  HFMA2.MMA R38, R41, R20, RZ ;  /* 0x0000001429267235 */ /* 0x000fe200000000ff */
[----:B------:R-:W-:Y:S01]  /*4cc0*/  LOP3.LUT R35, R11, 0x3f003f, RZ, 0xc0, !PT ;  /* 0x003f003f0b237812 */ /* 0x000fe200078ec0ff */
[----:B------:R-:W-:Y:S01]  /*4cd0*/  HFMA2.MMA R36, R37, R21, R8 ;  /* 0x0000001525247235 */ /* 0x000fe20000000008 */
[----:B------:R-:W-:Y:S01]  /*4ce0*/  HFMA2 R37, R40, R21, R9 ;  /* 0x0000001528257231 */ /* 0x000fe20000000009 */
[----:B------:R-:W-:Y:S01]  /*4cf0*/  LOP3.LUT R11, R14, 0x3f003f, RZ, 0xc0, !PT ;  /* 0x003f003f0e0b7812 */ /* 0x000fe200078ec0ff */
[----:B------:R-:W-:Y:S01]  /*4d00*/  HADD2 R39, R10, -1056, -1056 ;  /* 0xe420e4200a277430 */ /* 0x000fe20000000000 */
[----:B------:R-:W-:Y:S01]  /*4d10*/  LOP3.LUT R9, R13, 0x3f003f, RZ, 0xc0, !PT ;  /* 0x003f003f0d097812 */ /* 0x000fe200078ec0ff */
[----:B------:R-:W-:Y:S01]  /*4d20*/  HFMA2 R20, R43, R20, RZ.H0_H0 ;  /* 0x000000142b147231 */ /* 0x000fe200000400ff */
[----:B------:R-:W-:-:S02]  /*4d30*/  LOP3.LUT R8, R12, 0x3f003f, RZ, 0xc0, !PT ;  /* 0x003f003f0c087812 */ /* 0x000fc400078ec0ff */
[----:B------:R-:W-:Y:S01]  /*4d40*/  LOP3.LUT R35, R35, 0x64006400, RZ, 0xfc, !PT ;  /* 0x6400640023237812 */ /* 0x000fe200078efcff */
[----:B------:R-:W-:Y:S01]  /*4d50*/  HFMA2.MMA R38, R39, R21, R38 ;  /* 0x0000001527267235 */ /* 0x000fe20000000026 */
[----:B------:R-:W-:Y:S02]  /*4d60*/  LOP3.LUT R11, R11, 0x64006400, RZ, 0xfc, !PT ;  /* 0x640064000b0b7812 */ /* 0x000fe400078efcff */
[----:B------:R-:W-:Y:S01]  /*4d70*/  LOP3.LUT R9, R9, 0x64006400, RZ, 0xfc, !PT ;  /* 0x6400640009097812 */ /* 0x000fe200078efcff */
[----:B------:R-:W-:Y:S01]  /*4d80*/  HADD2 R39, R35, -1056, -1056 ;  /* 0xe420e42023277430 */ /* 0x000fe20000000000 */
[----:B------:R-:W-:Y:S01]  /*4d90*/  LOP3.LUT R8, R8, 0x64006400, RZ, 0xfc, !PT ;  /* 0x6400640008087812 */ /* 0x000fe200078efcff */
[----:B------:R-:W-:Y:S01]  /*4da0*/  HADD2 R11, R11, -1056, -1056 ;  /* 0xe420e4200b0b7430 */ /* 0x000fe20000000000 */
[----:B------:R-:W-:Y:S01]  /*4db0*/  SHF.R.U32.HI R44, RZ, 0x8, R16 ;  /* 0x00000008ff2c7819 */ /* 0x000fe20000011610 */
[----:B------:R-:W-:Y:S01]  /*4dc0*/  HADD2 R10, R9, -1056, -1056 ;  /* 0xe420e420090a7430 */ /* 0x000fe20000000000 */
[----:B------:R-:W-:Y:S01]  /*4dd0*/  SHF.R.U32.HI R9, RZ, 0x6, R12 ;  /* 0x00000006ff097819 */ /* 0x000fe2000001160c */
        /* <DEDUP_REMOVED lines=28> */
[----:B------:R-:W-:Y:S01]  /*4fa0*/  HFMA2 R20, R35, R23, R20 ;  /* 0x0000001723147231 */ /* 0x000fe20000000014 */
[----:B------:R-:W0:Y:S01]  /*4fb0*/  LDS.128 R8, [UR4+0x30] ;  /* 0x00003004ff087984 */ /* 0x000e220008000c00 */
[----:B------:R-:W-:Y:S01]  /*4fc0*/  LOP3.LUT R35, R18, 0x3f003f, RZ, 0xc0, !PT ;  /* 0x003f003f12237812 */ /* 0x000fe200078ec0ff */
[----:B------:R-:W-:Y:S01]  /*4fd0*/  HADD2 R36, R36, -1056, -1056 ;  /* 0xe420e42024247430 */ /* 0x000fe20000000000 */
[----:B------:R-:W-:-:S02]  /*4fe0*/  SHF.R.U32.HI R16, RZ, 0x6, R16 ;  /* 0x00000006ff107819 */ /* 0x000fc40000011610 */
[--C-:B------:R-:W-:Y:S01]  /*4ff0*/  SHF.R.U32.HI R43, RZ, 0x8, R18.reuse ;  /* 0x00000008ff2b7819 */ /* 0x100fe20000011612 */
[----:B------:R-:W-:Y:S01]  /*5000*/  HFMA2 R23, R36, R23, R39 ;  /* 0x0000001724177231 */ /* 0x000fe20000000027 */
[--C-:B------:R-:W-:Y:S02]  /*5010*/  SHF.R.U32.HI R39, RZ, 0xa, R18.reuse ;  /* 0x0000000aff277819 */ /* 0x100fe40000011612 */
[----:B------:R-:W-:Y:S02]  /*5020*/  LOP3.LUT R37, R37, 0x64006400, RZ, 0xfc, !PT ;  /* 0x6400640025257812 */ /* 0x000fe400078efcff */
[----:B------:R-:W-:Y:S02]  /*5030*/  LOP3.LUT R45, R31, 0xf000f, RZ, 0xc0, !PT ;  /* 0x000f000f1f2d7812 */ /* 0x000fe400078ec0ff */
[----:B------:R-:W-:Y:S01]  /*5040*/  SHF.R.U32.HI R18, RZ, 0x6, R18 ;  /* 0x00000006ff127819 */ /* 0x000fe20000011612 */
[----:B------:R-:W-:Y:S01]  /*5050*/  HADD2 R37, R37, -1056, -1056 ;  /* 0xe420e42025257430 */ /* 0x000fe20000000000 */
[----:B------:R-:W-:-:S02]  /*5060*/  LOP3.LUT R14, R14, 0xf000f, RZ, 0xc0, !PT ;  /* 0x000f000f0e0e7812 */ /* 0x000fc400078ec0ff */
[----:B------:R-:W-:Y:S02]  /*5070*/  LOP3.LUT R35, R35, 0x64006400, RZ, 0xfc, !PT ;  /* 0x6400640023237812 */ /* 0x000fe400078efcff */
[--C-:B------:R-:W-:Y:S02]  /*5080*/  SHF.R.U32.HI R46, RZ, 0x8, R17.reuse ;  /* 0x00000008ff2e7819 */ /* 0x100fe40000011611 */
[----:B------:R-:W-:Y:S02]  /*5090*/  SHF.R.U32.HI R38, RZ, 0xa, R17 ;  /* 0x0000000aff267819 */ /* 0x000fe40000011611 */
[----:B------:R-:W-:Y:S02]  /*50a0*/  LOP3.LUT R31, R17, 0x3f003f, RZ, 0xc0, !PT ;  /* 0x003f003f111f7812 */ /* 0x000fe400078ec0ff */
[--C-:B------:R-:W-:Y:S02]  /*50b0*/  SHF.R.U32.HI R42, RZ, 0x8, R19.reuse ;  /* 0x00000008ff2a7819 */ /* 0x100fe40000011613 */
[----:B------:R-:W-:-:S02]  /*50c0*/  SHF.R.U32.HI R40, RZ, 0xa, R19 ;  /* 0x0000000aff287819 */ /* 0x000fc40000011613 */
[----:B------:R-:W-:Y:S02]  /*50d0*/  LOP3.LUT R36, R19, 0x3f003f, RZ, 0xc0, !PT ;  /* 0x003f003f13247812 */ /* 0x000fe400078ec0ff */
        /* <DEDUP_REMOVED lines=24> */
[----:B------:R-:W-:Y:S02]  /*5260*/  LOP3.LUT R17, R17, 0x64006400, RZ, 0xfc, !PT ;  /* 0x6400640011117812 */ /* 0x000fe400078efcff */
[----:B------:R-:W-:Y:S01]  /*5270*/  LOP3.LUT R19, R19, 0x64006400, RZ, 0xfc, !PT ;  /* 0x6400640013137812 */ /* 0x000fe200078efcff */
[-C--:B------:R-:W-:Y:S01]  /*5280*/  HFMA2.MMA R21, R18, R9.reuse, R21 ;  /* 0x0000000912157235 */ /* 0x080fe20000000015 */
        /* <DEDUP_REMOVED lines=9> */
[----:B------:R-:W-:Y:S01]  /*5320*/  HFMA2.MMA R22, R13, R9, R22 ;  /* 0x000000090d167235 */ /* 0x000fe20000000016 */
[----:B------:R-:W-:Y:S01]  /*5330*/  LOP3.LUT R12, R12, 0x64006400, RZ, 0xfc, !PT ;  /* 0x640064000c0c7812 */ /* 0x000fe200078efcff */
[----:B------:R-:W-:Y:S01]  /*5340*/  HFMA2 R23, R8, R9, R23 ;  /* 0x0000000908177231 */ /* 0x000fe20000000017 */
[----:B------:R-:W-:Y:S01]  /*5350*/  LOP3.LUT R41, R44, 0x300030, R41, 0xf8, !PT ;  /* 0x003000302c297812 */ /* 0x000fe200078ef829 */
[----:B------:R-:W-:Y:S01]  /*5360*/  HADD2 R9, R28, -1056, -1056 ;  /* 0xe420e4201c097430 */ /* 0x000fe20000000000 */
[----:B------:R-:W-:Y:S01]  /*5370*/  SHF.R.U32.HI R15, RZ, 0xc, R15 ;  /* 0x0000000cff0f7819 */ /* 0x000fe2000001160f */
[----:B------:R-:W-:Y:S01]  /*5380*/  HADD2 R12, R12, -1056, -1056 ;  /* 0xe420e4200c0c7430 */ /* 0x000fe20000000000 */
[----:B------:R-:W-:-:S02]  /*5390*/  LOP3.LUT R45, R30, 0xf000f, RZ, 0xc0, !PT ;  /* 0x000f000f1e2d7812 */ /* 0x000fc400078ec0ff */
[----:B------:R-:W-:Y:S01]  /*53a0*/  LOP3.LUT R29, R47, 0x300030, R46, 0xf8, !PT ;  /* 0x003000302f1d7812 */ /* 0x000fe200078ef82e */
[-C--:B------:R-:W-:Y:S01]  /*53b0*/  HFMA2.MMA R22, R9, R10.reuse, R22 ;  /* 0x0000000a09167235 */ /* 0x080fe20000000016 */
[----:B------:R-:W-:Y:S01]  /*53c0*/  LOP3.LUT R41, R41, 0x64006400, RZ, 0xfc, !PT ;  /* 0x6400640029297812 */ /* 0x000fe200078efcff */
[----:B------:R-:W-:Y:S01]  /*53d0*/  HFMA2.MMA R21, R12, R10, R21 ;  /* 0x0000000a0c157235 */ /* 0x000fe20000000015 */
[----:B------:R-:W-:Y:S02]  /*53e0*/  LOP3.LUT R30, R45, 0x300030, R42, 0xf8, !PT ;  /* 0x003000302d1e7812 */ /* 0x000fe400078ef82a */
[----:B------:R-:W-:Y:S01]  /*53f0*/  LOP3.LUT R15, R15, 0xf000f, RZ, 0xc0, !PT ;  /* 0x000f000f0f0f7812 */ /* 0x000fe200078ec0ff */
[----:B------:R-:W-:Y:S01]  /*5400*/  HADD2 R41, R41, -1056, -1056 ;  /* 0xe420e42029297430 */ /* 0x000fe20000000000 */
[----:B------:R-:W-:Y:S02]  /*5410*/  LOP3.LUT R39, R39, 0x64006400, RZ, 0xfc, !PT ;  /* 0x6400640027277812 */ /* 0x000fe400078efcff */
[----:B------:R-:W-:-:S02]  /*5420*/  LOP3.LUT R29, R29, 0x64006400, RZ, 0xfc, !PT ;  /* 0x640064001d1d7812 */ /* 0x000fc400078efcff */
        /* <DEDUP_REMOVED lines=9> */
[----:B------:R-:W-:Y:S02]  /*54c0*/  HFMA2 R20, R29, R10, R20 ;  /* 0x0000000a1d147231 */ /* 0x000fe40000000014 */
[----:B------:R-:W-:-:S02]  /*54d0*/  HADD2 R9, R38, -1056, -1056 ;  /* 0xe420e42026097430 */ /* 0x000fc40000000000 */
[----:B------:R-:W-:Y:S02]  /*54e0*/  HFMA2 R23, R30, R10, R23 ;  /* 0x0000000a1e177231 */ /* 0x000fe40000000017 */
        /* <DEDUP_REMOVED lines=11> */
.L_x_4899:
[----:B------:R-:W-:Y:S01]  /*55a0*/  VIADD R34, R34, 0x20 ;  /* 0x0000002022227836 */ /* 0x000fe20000000000 */
[----:B------:R-:W-:Y:S01]  /*55b0*/  UIADD3 UR4, UR4, 0x40, URZ ;  /* 0x0000004004047890 */ /* 0x000fe2000fffe03f */
[----:B---3--:R-:W-:-:S03]  /*55c0*/  IMAD.WIDE.U32 R26, R0, 0x18, R26 ;  /* 0x00000018001a7825 */ /* 0x008fc600078e001a */
[----:B------:R-:W-:Y:S01]  /*55d0*/  ISETP.GE.AND P0, PT, R34, UR5, PT ;  /* 0x0000000522007c0c */ /* 0x000fe2000bf06270 */
[----:B-----5:R-:W-:Y:S01]  /*55e0*/  IMAD R9, R24, 0x18, RZ ;  /* 0x0000001818097824 */ /* 0x020fe200078e02ff */
[----:B------:R-:W-:-:S04]  /*55f0*/  ISETP.LT.AND P2, PT, R34, R33, PT ;  /* 0x000000212200720c */ /* 0x000fc80003f41270 */
[----:B------:R-:W-:-:S09]  /*5600*/  IADD3 R27, R27, R9, RZ ;  /* 0x000000091b1b7210 */ /* 0x000fd20007ffe0ff */
[----:B------:R-:W-:Y:S05]  /*5610*/  @!P0 BRA P2, `(.L_x_4900) ;  /* 0xffffffe800208947 */ /* 0x000fea000103ffff */
.L_x_4897:
[----:B------:R-:W-:Y:S01]  /*5620*/  ISETP.GE.AND P0, PT, R34, R33, PT ;  /* 0x000000212200720c */ /* 0x000fe20003f06270 */
[----:B------:R-:W-:-:S03]  /*5630*/  ULDC UR5, c[0x0][0x260] ;  /* 0x0000980000057ab9 */ /* 0x000fc60000000800 */
[----:B------:R-:W-:Y:S01]  /*5640*/  ISETP.GE.OR P0, PT, R34, UR5, P0 ;  /* 0x0000000522007c0c */ /* 0x000fe20008706670 */
[----:B------:R-:W-:-:S12]  /*5650*/  ULDC UR5, c[0x0][0x260] ;  /* 0x0000980000057ab9 */ /* 0x000fd80000000800 */
[----:B------:R-:W-:Y:S05]  /*5660*/  @P0 BRA `(.L_x_4901) ;  /* 0x0000001400700947 */ /* 0x000fea0003800000 */
.L_x_4903:
[----:B------:R-:W2:Y:S01]  /*5670*/  LDC R0, c[0x0][0x23c] ;  /* 0x00008f00ff007b82 */ /* 0x000ea20000000800 */
[----:B-1---5:R1:W5:Y:S01]  /*5680*/  LDG.E.128.CONSTANT R28, desc[UR6][R26.64] ;  /* 0x000000061a1c7981 */ /* 0x022362000c1e9d00 */
[----:B--2---:R-:W-:-:S04]  /*5690*/  IMAD.WIDE R24, R0, 0x4, R26 ;  /* 0x0000000400187825 */ /* 0x004fc800078e021a */
[C---:B------:R-:W-:Y:S02]  /*56a0*/  IMAD.WIDE R16, R0.reuse, 0x4, R24 ;  /* 0x0000000400107825 */ /* 0x040fe400078e0218 */
[----:B------:R-:W5:Y:S02]  /*56b0*/  LDG.E.128.CONSTANT R24, desc[UR6][R24.64] ;  /* 0x0000000618187981 */ /* 0x000f64000c1e9d00 */
[C---:B------:R-:W-:Y:S02]  /*56c0*/  IMAD.WIDE R8, R0.reuse, 0x4, R16 ;  /* 0x0000000400087825 */ /* 0x040fe400078e0210 */
[----:B------:R-:W5:Y:S04]  /*56d0*/  LDG.E.128.CONSTANT R16, desc[UR6][R16.64] ;  /* 0x0000000610107981 */ /* 0x000f68000c1e9d00 */
[----:B------:R1:W5:Y:S01]  /*56e0*/  LDG.E.128.CONSTANT R20, desc[UR6][R8.64] ;  /* 0x0000000608147981 */ /* 0x000362000c1e9d00 */
[----:B------:R-:W-:Y:S01]  /*56f0*/  IMAD.WIDE R12, R0, 0x4, R8 ;  /* 0x00000004000c7825 */ /* 0x000fe200078e0208 */
[----:B------:R-:W-:-:S04]  /*5700*/  IADD3 R36, R34, 0x20, RZ ;  /* 0x0000002022247810 */ /* 0x000fc80007ffe0ff */
[----:B------:R-:W-:Y:S01]  /*5710*/  ISETP.GE.AND P0, PT, R36, UR5, PT ;  /* 0x0000000524007c0c */ /* 0x000fe2000bf06270 */
[----:B------:R-:W-:Y:S01]  /*5720*/  IMAD.WIDE R34, R0, 0x4, R12 ;  /* 0x0000000400227825 */ /* 0x000fe200078e020c */
[----:B------:R-:W-:Y:S11]  /*5730*/  @!P1 BRA `(.L_x_4902) ;  /* 0x0000001400249947 */ /* 0x000ff60003800000 */
[----:B------:R-:W2:Y:S01]  /*5740*/  LDG.E.128.CONSTANT R12, desc[UR6][R12.64] ;  /* 0x000000060c0c7981 */ /* 0x000ea2000c1e9d00 */
[----:B-----5:R-:W-:Y:S02]  /*5750*/  SHF.R.U32.HI R37, RZ, 0xf, R28 ;  /* 0x0000000fff257819 */ /* 0x020fe4000001161c */
[----:B------:R-:W-:Y:S01]  /*5760*/  MOV R39, 0x2800 ;  /* 0x0000280000277802 */ /* 0x000fe20000000f00 */
[----:B-1----:R-:W1:Y:S01]  /*5770*/  LDS.128 R8, [UR4] ;  /* 0x00000004ff087984 */ /* 0x002e620008000c00 */
[----:B------:R-:W-:Y:S02]  /*5780*/  SHF.R.U32.HI R38, RZ, 0xe, R24 ;  /* 0x0000000eff267819 */ /* 0x000fe40000011618 */
[----:B------:R-:W-:Y:S02]  /*5790*/  LOP3.LUT R37, R37, 0x10001, RZ, 0xc0, !PT ;  /* 0x0001000125257812 */ /* 0x000fe400078ec0ff */
[----:B0-----:R-:W-:Y:S02]  /*57a0*/  PRMT R2, R2, 0x5410, R39 ;  /* 0x0000541002027816 */ /* 0x001fe40000000027 */
[----:B------:R-:W-:-:S02]  /*57b0*/  SHF.R.U32.HI R39, RZ, 0xf, R30 ;  /* 0x0000000fff277819 */ /* 0x000fc4000001161e */
[----:B------:R-:W-:Y:S02]  /*57c0*/  LOP3.LUT R42, R37, 0x20002, R38, 0xf8, !PT ;  /* 0x00020002252a7812 */ /* 0x000fe400078ef826 */
[----:B------:R-:W-:Y:S02]  /*57d0*/  SHF.R.U32.HI R37, RZ, 0xf, R29 ;  /* 0x0000000fff257819 */ /* 0x000fe4000001161d */
[----:B------:R-:W-:Y:S02]  /*57e0*/  SHF.R.U32.HI R41, RZ, 0xe, R26 ;  /* 0x0000000eff297819 */ /* 0x000fe4000001161a */
[----:B------:R-:W-:Y:S02]  /*57f0*/  SHF.R.U32.HI R43, RZ, 0xf, R31 ;  /* 0x0000000fff2b7819 */ /* 0x000fe4000001161f */
[----:B------:R-:W-:Y:S02]  /*5800*/  LOP3.LUT R40, R39, 0x10001, RZ, 0xc0, !PT ;  /* 0x0001000127287812 */ /* 0x000fe400078ec0ff */
[----:B------:R-:W-:-:S02]  /*5810*/  SHF.R.U32.HI R38, RZ, 0xe, R25 ;  /* 0x0000000eff267819 */ /* 0x000fc40000011619 */
[----:B------:R-:W-:Y:S02]  /*5820*/  LOP3.LUT R37, R37, 0x10001, RZ, 0xc0, !PT ;  /* 0x0001000125257812 */ /* 0x000fe400078ec0ff */
[----:B------:R-:W-:Y:S02]  /*5830*/  SHF.R.U32.HI R44, RZ, 0xe, R27 ;  /* 0x0000000eff2c7819 */ /* 0x000fe4000001161b */
[----:B------:R-:W-:Y:S02]  /*5840*/  LOP3.LUT R43, R43, 0x10001, RZ, 0xc0, !PT ;  /* 0x000100012b2b7812 */ /* 0x000fe400078ec0ff */
[----:B------:R-:W-:Y:S02]  /*5850*/  LOP3.LUT R40, R40, 0x20002, R41, 0xf8, !PT ;  /* 0x0002000228287812 */ /* 0x000fe400078ef829 */
[----:B------:R-:W-:Y:S02]  /*5860*/  SHF.R.U32.HI R39, RZ, 0xd, R16 ;  /* 0x0000000dff277819 */ /* 0x000fe40000011610 */
[----:B------:R-:W-:-:S02]  /*5870*/  LOP3.LUT R41, R28, 0x1f001f, RZ, 0xc0, !PT ;  /* 0x001f001f1c297812 */ /* 0x000fc400078ec0ff */
[----:B------:R-:W-:Y:S02]  /*5880*/  LOP3.LUT R38, R37, 0x20002, R38, 0xf8, !PT ;  /* 0x0002000225267812 */ /* 0x000fe400078ef826 */
        /* <DEDUP_REMOVED lines=8> */
[----:B------:R-:W-:Y:S02]  /*5910*/  SHF.R.U32.HI R43, RZ, 0xd, R17 ;  /* 0x0000000dff2b7819 */ /* 0x000fe40000011611 */
[----:B------:R-:W-:Y:S01]  /*5920*/  LOP3.LUT R42, R42, 0x64006400, RZ, 0xfc, !PT ;  /* 0x640064002a2a7812 */ /* 0x000fe200078efcff */
[----:B------:R-:W-:Y:S01]  /*5930*/  HADD2 R47, R44, -1040, -1040 ;  /* 0xe410e4102c2f7430 */ /* 0x000fe20000000000 */
[----:B------:R-:W-:Y:S02]  /*5940*/  LOP3.LUT R45, R45, 0x64006400, RZ, 0xfc, !PT ;  /* 0x640064002d2d7812 */ /* 0x000fe400078efcff */
[----:B------:R-:W-:Y:S01]  /*5950*/  LOP3.LUT R38, R38, 0x40004, R43, 0xf8, !PT ;  /* 0x0004000426267812 */ /* 0x000fe200078ef82b */
[----:B------:R-:W-:Y:S01]  /*5960*/  HADD2 R43, R42, -1040, -1040 ;  /* 0xe410e4102a2b7430 */ /* 0x000fe20000000000 */
[----:B------:R-:W-:Y:S01]  /*5970*/  SHF.R.U32.HI R46, RZ, 0xa, R28 ;  /* 0x0000000aff2e7819 */ /* 0x000fe2000001161c */
[----:B------:R-:W-:Y:S01]  /*5980*/  HADD2 R49, R45, -1040, -1040 ;  /* 0xe410e4102d317430 */ /* 0x000fe20000000000 */
[-C--:B-1----:R-:W-:Y:S01]  /*5990*/  HFMA2.MMA R45, R41, R8.reuse, RZ ;  /* 0x00000008292d7235 */ /* 0x082fe200000000ff */
[----:B------:R-:W-:Y:S01]  /*59a0*/  LOP3.LUT R41, R28, 0x3e003e0, RZ, 0xc0, !PT ;  /* 0x03e003e01c297812 */ /* 0x000fe200078ec0ff */
[-C--:B------:R-:W-:Y:S01]  /*59b0*/  HFMA2 R44, R43, R8.reuse, RZ.H0_H0 ;  /* 0x000000082b2c7231 */ /* 0x080fe200000400ff */
[----:B------:R-:W-:Y:S01]  /*59c0*/  HFMA2.MMA R43, R47, R8, RZ ;  /* 0x000000082f2b7235 */ /* 0x000fe200000000ff */
[----:B------:R-:W-:Y:S01]  /*59d0*/  HFMA2 R42, R49, R8, RZ.H0_H0 ;  /* 0x00000008312a7231 */ /* 0x000fe200000400ff */
[----:B------:R-:W-:-:S02]  /*59e0*/  LOP3.LUT R47, R41, 0x64006400, RZ, 0xfc, !PT ;  /* 0x64006400292f7812 */ /* 0x000fc400078efcff */
[----:B------:R-:W-:Y:S02]  /*59f0*/  LOP3.LUT R49, R30, 0x3e003e0, RZ, 0xc0, !PT ;  /* 0x03e003e01e317812 */ /* 0x000fe400078ec0ff */
[----:B------:R-:W-:Y:S01]  /*5a00*/  SHF.R.U32.HI R8, RZ, 0xa, R30 ;  /* 0x0000000aff087819 */ /* 0x000fe2000001161e */
[----:B------:R-:W-:Y:S01]  /*5a10*/  HFMA2 R30, R47, R2.H1_H1, -48, -48 ;  /* 0xd200d2002f1e7431 */ /* 0x000fe20000060002 */
[----:B------:R-:W-:Y:S02]  /*5a20*/  LOP3.LUT R48, R29, 0x3e003e0, RZ, 0xc0, !PT ;  /* 0x03e003e01d307812 */ /* 0x000fe400078ec0ff */
[----:B------:R-:W-:Y:S02]  /*5a30*/  LOP3.LUT R28, R31, 0x3e003e0, RZ, 0xc0, !PT ;  /* 0x03e003e01f1c7812 */ /* 0x000fe400078ec0ff */
[----:B------:R-:W-:Y:S01]  /*5a40*/  LOP3.LUT R46, R46, 0x1f001f, RZ, 0xc0, !PT ;  /* 0x001f001f2e2e7812 */ /* 0x000fe200078ec0ff */
[----:B------:R-:W-:Y:S01]  /*5a50*/  HFMA2.MMA R45, R30, R9, R45 ;  /* 0x000000091e2d7235 */ /* 0x000fe2000000002d */
[----:B------:R-:W-:-:S02]  /*5a60*/  SHF.R.U32.HI R41, RZ, 0xa, R31 ;  /* 0x0000000aff297819 */ /* 0x000fc4000001161f */
[----:B------:R-:W-:Y:S02]  /*5a70*/  LOP3.LUT R31, R48, 0x64006400, RZ, 0xfc, !PT ;  /* 0x64006400301f7812 */ /* 0x000fe400078efcff */
[----:B------:R-:W-:Y:S02]  /*5a80*/  LOP3.LUT R47, R28, 0x64006400, RZ, 0xfc, !PT ;  /* 0x640064001c2f7812 */ /* 0x000fe400078efcff */
[----:B------:R-:W-:Y:S01]  /*5a90*/  LOP3.LUT R49, R49, 0x64006400, RZ, 0xfc, !PT ;  /* 0x6400640031317812 */ /* 0x000fe200078efcff */
[-C--:B------:R-:W-:Y:S01]  /*5aa0*/  HFMA2 R31, R31, R2.reuse.H1_H1, -48, -48 ;  /* 0xd200d2001f1f7431 */ /* 0x080fe20000060002 */
[----:B------:R-:W-:Y:S01]  /*5ab0*/  LOP3.LUT R46, R46, 0x64006400, RZ, 0xfc, !PT ;  /* 0x640064002e2e7812 */ /* 0x000fe200078efcff */
[-C--:B------:R-:W-:Y:S01]  /*5ac0*/  HFMA2 R47, R47, R2.reuse.H1_H1, -48, -48 ;  /* 0xd200d2002f2f7431 */ /* 0x080fe20000060002 */
[----:B------:R-:W-:Y:S01]  /*5ad0*/  SHF.R.U32.HI R29, RZ, 0xa, R29 ;  /* 0x0000000aff1d7819 */ /* 0x000fe2000001161d */
[----:B------:R-:W-:Y:S01]  /*5ae0*/  HFMA2 R30, R49, R2.H1_H1, -48, -48 ;  /* 0xd200d200311e7431 */ /* 0x000fe20000060002 */
[----:B------:R-:W-:Y:S01]  /*5af0*/  LOP3.LUT R53, R22, 0x3e003e0, RZ, 0xc0, !PT ;  /* 0x03e003e016357812 */ /* 0x000fe200078ec0ff */
[----:B------:R-:W-:Y:S01]  /*5b00*/  HADD2 R28, R46, -1040, -1040 ;  /* 0xe410e4102e1c7430 */ /* 0x000fe20000000000 */
[-C--:B------:R-:W-:Y:S01]  /*5b10*/  HFMA2.MMA R44, R31, R9.reuse, R44 ;  /* 0x000000091f2c7235 */ /* 0x080fe2000000002c */
[----:B------:R-:W-:Y:S01]  /*5b20*/  HFMA2 R43, R30, R9, R43 ;  /* 0x000000091e2b7231 */ /* 0x000fe2000000002b */
[----:B------:R-:W-:Y:S01]  /*5b30*/  HFMA2.MMA R42, R47, R9, R42 ;  /* 0x000000092f2a7235 */ /* 0x000fe2000000002a */
[----:B------:R-:W-:Y:S01]  /*5b40*/  LOP3.LUT R46, R29, 0x1f001f, RZ, 0xc0, !PT ;  /* 0x001f001f1d2e7812 */ /* 0x000fe200078ec0ff */
[----:B------:R-:W-:Y:S01]  /*5b50*/  HFMA2 R9, R28, R10, R45 ;  /* 0x0000000a1c097231 */ /* 0x000fe2000000002d */
[----:B------:R-:W-:Y:S01]  /*5b60*/  LOP3.LUT R47, R41, 0x1f001f, RZ, 0xc0, !PT ;  /* 0x001f001f292f7812 */ /* 0x000fe200078ec0ff */
[----:B------:R-:W0:Y:S01]  /*5b70*/  LDS.128 R28, [UR4+0x10] ;  /* 0x00001004ff1c7984 */ /* 0x000e220008000c00 */
[----:B------:R-:W-:-:S02]  /*5b80*/  LOP3.LUT R46, R46, 0x64006400, RZ, 0xfc, !PT ;  /* 0x640064002e2e7812 */ /* 0x000fc400078efcff */
[----:B------:R-:W-:Y:S02]  /*5b90*/  LOP3.LUT R45, R8, 0x1f001f, RZ, 0xc0, !PT ;  /* 0x001f001f082d7812 */ /* 0x000fe400078ec0ff */
[----:B------:R-:W-:Y:S01]  /*5ba0*/  LOP3.LUT R41, R25, 0x1f001f, RZ, 0xc0, !PT ;  /* 0x001f001f19297812 */ /* 0x000fe200078ec0ff */
[----:B------:R-:W-:Y:S01]  /*5bb0*/  HADD2 R49, R46, -1040, -1040 ;  /* 0xe410e4102e317430 */ /* 0x000fe20000000000 */
[----:B------:R-:W-:Y:S02]  /*5bc0*/  LOP3.LUT R8, R24, 0x1f001f, RZ, 0xc0, !PT ;  /* 0x001f001f18087812 */ /* 0x000fe400078ec0ff */
[----:B------:R-:W-:Y:S02]  /*5bd0*/  LOP3.LUT R47, R47, 0x64006400, RZ, 0xfc, !PT ;  /* 0x640064002f2f7812 */ /* 0x000fe400078efcff */
[----:B------:R-:W-:Y:S01]  /*5be0*/  LOP3.LUT R45, R45, 0x64006400, RZ, 0xfc, !PT ;  /* 0x640064002d2d7812 */ /* 0x000fe200078efcff */
[-C--:B------:R-:W-:Y:S01]  /*5bf0*/  HFMA2.MMA R44, R49, R10.reuse, R44 ;  /* 0x0000000a312c7235 */ /* 0x080fe2000000002c */
[----:B------:R-:W-:Y:S01]  /*5c00*/  LOP3.LUT R41, R41, 0x64006400, RZ, 0xfc, !PT ;  /* 0x6400640029297812 */ /* 0x000fe200078efcff */
[----:B------:R-:W-:Y:S01]  /*5c10*/  HADD2 R47, R47, -1040, -1040 ;  /* 0xe410e4102f2f7430 */ /* 0x000fe20000000000 */
[----:B------:R-:W-:Y:S01]  /*5c20*/  LOP3.LUT R8, R8, 0x64006400, RZ, 0xfc, !PT ;  /* 0x6400640008087812 */ /* 0x000fe200078efcff */
[----:B------:R-:W-:Y:S01]  /*5c30*/  HADD2 R48, R45, -1040, -1040 ;  /* 0xe410e4102d307430 */ /* 0x000fe20000000000 */
[----:B------:R-:W-:Y:S01]  /*5c40*/  LOP3.LUT R53, R53, 0x64006400, RZ, 0xfc, !PT ;  /* 0x6400640035357812 */ /* 0x000fe200078efcff */
[----:B------:R-:W-:Y:S01]  /*5c50*/  HADD2 R45, R41, -1040, -1040 ;  /* 0xe410e410292d7430 */ /* 0x000fe20000000000 */
[----:B------:R-:W-:Y:S01]  /*5c60*/  PRMT R4, R4, 0x5410, R5 ;  /* 0x0000541004047816 */ /* 0x000fe20000000005 */
[----:B------:R-:W-:Y:S01]  /*5c70*/  HADD2 R46, R8, -1040, -1040 ;  /* 0xe410e410082e7430 */ /* 0x000fe20000000000 */
[----:B------:R-:W-:Y:S01]  /*5c80*/  HFMA2.MMA R41, R47, R10, R42 ;  /* 0x0000000a2f297235 */ /* 0x000fe2000000002a */
[----:B------:R-:W-:Y:S01]  /*5c90*/  HFMA2 R8, R48, R10, R43 ;  /* 0x0000000a30087231 */ /* 0x000fe2000000002b */
[----:B------:R-:W-:Y:S01]  /*5ca0*/  LOP3.LUT R47, R27, 0x1f001f, RZ, 0xc0, !PT ;  /* 0x001f001f1b2f7812 */ /* 0x000fe200078ec0ff */
[----:B------:R-:W-:Y:S01]  /*5cb0*/  HFMA2 R10, R46, R11, R9 ;  /* 0x0000000b2e0a7231 */ /* 0x000fe20000000009 */
        /* <DEDUP_REMOVED lines=11> */
[-C--:B------:R-:W-:Y:S01]  /*5d70*/  HFMA2 R44, R47, R2.reuse.H1_H1, -48, -48 ;  /* 0xd200d2002f2c7431 */ /* 0x080fe20000060002 */
[----:B------:R-:W-:Y:S01]  /*5d80*/  LOP3.LUT R42, R27, 0x3e003e0, RZ, 0xc0, !PT ;  /* 0x03e003e01b2a7812 */ /* 0x000fe200078ec0ff */
[----:B------:R-:W-:Y:S01]  /*5d90*/  HFMA2 R45, R45, R2.H1_H1, -48, -48 ;  /* 0xd200d2002d2d7431 */ /* 0x000fe20000060002 */
[----:B------:R-:W-:Y:S01]  /*5da0*/  LOP3.LUT R49, R43, 0x64006400, RZ, 0xfc, !PT ;  /* 0x640064002b317812 */ /* 0x000fe200078efcff */
[----:B------:R-:W-:Y:S01]  /*5db0*/  HFMA2 R43, R51, R11, R8 ;  /* 0x0000000b332b7231 */ /* 0x000fe20000000008 */
[----:B------:R-:W-:Y:S01]  /*5dc0*/  SHF.R.U32.HI R24, RZ, 0xa, R24 ;  /* 0x0000000aff187819 */ /* 0x000fe20000011618 */
[----:B0-----:R-:W-:Y:S01]  /*5dd0*/  HFMA2 R8, R45, R28, R10 ;  /* 0x0000001c2d087231 */ /* 0x001fe2000000000a */
[----:B------:R-:W-:Y:S01]  /*5de0*/  HFMA2.MMA R10, R44, R28, R9 ;  /* 0x0000001c2c0a7235 */ /* 0x000fe20000000009 */
[----:B------:R-:W-:Y:S01]  /*5df0*/  SHF.R.U32.HI R25, RZ, 0xa, R25 ;  /* 0x0000000aff197819 */ /* 0x000fe20000011619 */
[----:B------:R-:W-:Y:S01]  /*5e00*/  HFMA2.MMA R41, R48, R11, R41 ;  /* 0x0000000b30297235 */ /* 0x000fe20000000029 */
[----:B------:R-:W-:Y:S01]  /*5e10*/  SHF.R.U32.HI R27, RZ, 0xa, R27 ;  /* 0x0000000aff1b7819 */ /* 0x000fe2000001161b */
[----:B------:R-:W-:Y:S01]  /*5e20*/  HFMA2 R46, R49, R2.H1_H1, -48, -48 ;  /* 0xd200d200312e7431 */ /* 0x000fe20000060002 */
[----:B------:R-:W-:-:S02]  /*5e30*/  LOP3.LUT R9, R42, 0x64006400, RZ, 0xfc, !PT ;  /* 0x640064002a097812 */ /* 0x000fc400078efcff */
[----:B------:R-:W-:Y:S01]  /*5e40*/  SHF.R.U32.HI R26, RZ, 0xa, R26 ;  /* 0x0000000aff1a7819 */ /* 0x000fe2000001161a */
[----:B------:R-:W-:Y:S01]  /*5e50*/  HFMA2 R43, R46, R28, R43 ;  /* 0x0000001c2e2b7231 */ /* 0x000fe2000000002b */
[----:B------:R-:W-:Y:S01]  /*5e60*/  LOP3.LUT R24, R24, 0x1f001f, RZ, 0xc0, !PT ;  /* 0x001f001f18187812 */ /* 0x000fe200078ec0ff */
[----:B------:R-:W-:Y:S01]  /*5e70*/  HFMA2 R42, R9, R2.H1_H1, -48, -48 ;  /* 0xd200d200092a7431 */ /* 0x000fe20000060002 */
[----:B------:R-:W-:Y:S02]  /*5e80*/  LOP3.LUT R25, R25, 0x1f001f, RZ, 0xc0, !PT ;  /* 0x001f001f19197812 */ /* 0x000fe400078ec0ff */
[----:B------:R-:W-:Y:S02]  /*5e90*/  LOP3.LUT R27, R27, 0x1f001f, RZ, 0xc0, !PT ;  /* 0x001f001f1b1b7812 */ /* 0x000fe400078ec0ff */
[----:B------:R-:W-:Y:S01]  /*5ea0*/  LOP3.LUT R26, R26, 0x1f001f, RZ, 0xc0, !PT ;  /* 0x001f001f1a1a7812 */ /* 0x000fe200078ec0ff */
[----:B------:R-:W-:Y:S01]  /*5eb0*/  HFMA2.MMA R41, R42, R28, R41 ;  /* 0x0000001c2a297235 */ /* 0x000fe20000000029 */
        /* <DEDUP_REMOVED lines=11> */
[-C--:B------:R-:W-:Y:S01]  /*5f70*/  HFMA2 R9, R9, R29.reuse, R8 ;  /* 0x0000001d09097231 */ /* 0x080fe20000000008 */
[-C--:B------:R-:W-:Y:S01]  /*5f80*/  HFMA2.MMA R10, R25, R29.reuse, R10 ;  /* 0x0000001d190a7235 */ /* 0x080fe2000000000a */
[----:B------:R-:W-:Y:S01]  /*5f90*/  HFMA2 R43, R26, R29, R43 ;  /* 0x0000001d1a2b7231 */ /* 0x000fe2000000002b */
[----:B------:R-:W-:Y:S01]  /*5fa0*/  HFMA2.MMA R45, R24, R29, R41 ;  /* 0x0000001d182d7235 */ /* 0x000fe20000000029 */
[----:B------:R-:W-:-:S02]  /*5fb0*/  LOP3.LUT R29, R17, 0x3e003e0, RZ, 0xc0, !PT ;  /* 0x03e003e0111d7812 */ /* 0x000fc400078ec0ff */
[----:B------:R-:W-:Y:S02]  /*5fc0*/  LOP3.LUT R47, R19, 0x3e003e0, RZ, 0xc0, !PT ;  /* 0x03e003e0132f7812 */ /* 0x000fe400078ec0ff */
[----:B------:R-:W-:Y:S02]  /*5fd0*/  LOP3.LUT R29, R29, 0x64006400, RZ, 0xfc, !PT ;  /* 0x640064001d1d7812 */ /* 0x000fe400078efcff */
[----:B------:R-:W-:Y:S02]  /*5fe0*/  LOP3.LUT R51, R51, 0x64006400, RZ, 0xfc, !PT ;  /* 0x6400640033337812 */ /* 0x000fe400078efcff */
[----:B------:R-:W-:Y:S01]  /*5ff0*/  LOP3.LUT R47, R47, 0x64006400, RZ, 0xfc, !PT ;  /* 0x640064002f2f7812 */ /* 0x000fe200078efcff */
[-C--:B------:R-:W-:Y:S01]  /*6000*/  HFMA2 R44, R29, R2.reuse.H1_H1, -48, -48 ;  /* 0xd200d2001d2c7431 */ /* 0x080fe20000060002 */
[C---:B------:R-:W-:Y:S01]  /*6010*/  LOP3.LUT R11, R16.reuse, 0x1f001f, RZ, 0xc0, !PT ;  /* 0x001f001f100b7812 */ /* 0x040fe200078ec0ff */
[-C--:B------:R-:W-:Y:S01]  /*6020*/  HFMA2 R29, R49, R2.reuse.H1_H1, -48, -48 ;  /* 0xd200d200311d7431 */ /* 0x080fe20000060002 */
[----:B------:R-:W-:Y:S01]  /*6030*/  LOP3.LUT R27, R16, 0x3e003e0, RZ, 0xc0, !PT ;  /* 0x03e003e0101b7812 */ /* 0x000fe200078ec0ff */
[-C--:B------:R-:W-:Y:S01]  /*6040*/  HFMA2 R46, R51, R2.reuse.H1_H1, -48, -48 ;  /* 0xd200d200332e7431 */ /* 0x080fe20000060002 */
[----:B------:R-:W-:Y:S01]  /*6050*/  SHF.R.U32.HI R16, RZ, 0xa, R16 ;  /* 0x0000000aff107819 */ /* 0x000fe20000011610 */
[----:B------:R-:W-:Y:S01]  /*6060*/  HFMA2 R48, R47, R2.H1_H1, -48, -48 ;  /* 0xd200d2002f307431 */ /* 0x000fe20000060002 */
[----:B------:R-:W-:-:S02]  /*6070*/  LOP3.LUT R27, R27, 0x64006400, RZ, 0xfc, !PT ;  /* 0x640064001b1b7812 */ /* 0x000fc400078efcff */
[----:B------:R-:W-:Y:S02]  /*6080*/  LOP3.LUT R41, R20, 0x3e003e0, RZ, 0xc0, !PT ;  /* 0x03e003e014297812 */ /* 0x000fe400078ec0ff */
[----:B------:R-:W-:Y:S01]  /*6090*/  LOP3.LUT R25, R23, 0x3e003e0, RZ, 0xc0, !PT ;  /* 0x03e003e017197812 */ /* 0x000fe200078ec0ff */
[-C--:B------:R-:W-:Y:S01]  /*60a0*/  HFMA2 R8, R27, R2.reuse.H1_H1, -48, -48 ;  /* 0xd200d2001b087431 */ /* 0x080fe20000060002 */
[----:B------:R-:W-:Y:S01]  /*60b0*/  LOP3.LUT R41, R41, 0x64006400, RZ, 0xfc, !PT ;  /* 0x6400640029297812 */ /* 0x000fe200078efcff */
[----:B------:R-:W-:Y:S01]  /*60c0*/  HFMA2 R27, R53, R2.H1_H1, -48, -48 ;  /* 0xd200d200351b7431 */ /* 0x000fe20000060002 */
[----:B------:R-:W-:-:S03]  /*60d0*/  LOP3.LUT R25, R25, 0x64006400, RZ, 0xfc, !PT ;  /* 0x6400640019197812 */ /* 0x000fc600078efcff */
[-C--:B------:R-:W-:Y:S02]  /*60e0*/  HFMA2 R41, R41, R2.reuse.H1_H1, -48, -48 ;  /* 0xd200d20029297431 */ /* 0x080fe40000060002 */
[-C--:B------:R-:W-:Y:S01]  /*60f0*/  HFMA2 R25, R25, R2.reuse.H1_H1, -48, -48 ;  /* 0xd200d20019197431 */ /* 0x080fe20000060002 */
[----:B--2---:R-:W-:Y:S02]  /*6100*/  LOP3.LUT R26, R13, 0x3e003e0, RZ, 0xc0, !PT ;  /* 0x03e003e00d1a7812 */ /* 0x004fe400078ec0ff */
        /* <DEDUP_REMOVED lines=8> */
[----:B------:R-:W-:Y:S01]  /*6190*/  SHF.R.U32.HI R51, RZ, 0xd, R18 ;  /* 0x0000000dff337819 */ /* 0x000fe20000011612 */
[----:B------:R-:W-:Y:S01]  /*61a0*/  HFMA2 R28, R47, R2.H1_H1, -48, -48 ;  /* 0xd200d2002f1c7431 */ /* 0x000fe20000060002 */
[----:B------:R-:W-:Y:S02]  /*61b0*/  LOP3.LUT R49, R49, 0x64006400, RZ, 0xfc, !PT ;  /* 0x6400640031317812 */ /* 0x000fe400078efcff */
[----:B------:R-:W-:Y:S02]  /*61c0*/  LOP3.LUT R47, R11, 0x64006400, RZ, 0xfc, !PT ;  /* 0x640064000b2f7812 */ /* 0x000fe400078efcff */
[----:B------:R-:W-:Y:S01]  /*61d0*/  LOP3.LUT R11, R40, 0x40004, R51, 0xf8, !PT ;  /* 0x00040004280b7812 */ /* 0x000fe200078ef833 */
[----:B------:R-:W-:Y:S01]  /*61e0*/  HADD2 R49, R49, -1040, -1040 ;  /* 0xe410e41031317430 */ /* 0x000fe20000000000 */
[----:B------:R-:W-:Y:S01]  /*61f0*/  SHF.R.U32.HI R40, RZ, 0xd, R19 ;  /* 0x0000000dff287819 */ /* 0x000fe20000011613 */
[----:B------:R-:W-:Y:S01]  /*6200*/  HADD2 R50, R47, -1040, -1040 ;  /* 0xe410e4102f327430 */ /* 0x000fe20000000000 */
[----:B------:R-:W-:-:S02]  /*6210*/  LOP3.LUT R47, R19, 0x1f001f, RZ, 0xc0, !PT ;  /* 0x001f001f132f7812 */ /* 0x000fc400078ec0ff */
[----:B------:R-:W-:Y:S01]  /*6220*/  LOP3.LUT R37, R37, 0x40004, R40, 0xf8, !PT ;  /* 0x0004000425257812 */ /* 0x000fe200078ef828 */
[----:B------:R-:W-:Y:S01]  /*6230*/  HFMA2 R40, R49, R30, R10 ;  /* 0x0000001e31287231 */ /* 0x000fe2000000000a */
[----:B------:R-:W-:Y:S01]  /*6240*/  LOP3.LUT R10, R18, 0x1f001f, RZ, 0xc0, !PT ;  /* 0x001f001f120a7812 */ /* 0x000fe200078ec0ff */
[----:B------:R-:W-:Y:S01]  /*6250*/  HFMA2.MMA R9, R50, R30, R9 ;  /* 0x0000001e32097235 */ /* 0x000fe20000000009 */
[----:B------:R-:W-:Y:S01]  /*6260*/  SHF.R.U32.HI R49, RZ, 0xc, R21 ;  /* 0x0000000cff317819 */ /* 0x000fe20000011615 */
[----:B------:R-:W-:Y:S01]  /*6270*/  HFMA2 R40, R44, R31, R40 ;  /* 0x0000001f2c287231 */ /* 0x000fe20000000028 */
[----:B------:R-:W-:Y:S02]  /*6280*/  LOP3.LUT R10, R10, 0x64006400, RZ, 0xfc, !PT ;  /* 0x640064000a0a7812 */ /* 0x000fe400078efcff */
[----:B------:R-:W-:Y:S02]  /*6290*/  SHF.R.U32.HI R50, RZ, 0xc, R20 ;  /* 0x0000000cff327819 */ /* 0x000fe40000011614 */
[----:B------:R-:W-:Y:S01]  /*62a0*/  LOP3.LUT R47, R47, 0x64006400, RZ, 0xfc, !PT ;  /* 0x640064002f2f7812 */ /* 0x000fe200078efcff */
[----:B------:R-:W-:Y:S01]  /*62b0*/  HADD2 R10, R10, -1040, -1040 ;  /* 0xe410e4100a0a7430 */ /* 0x000fe20000000000 */
[----:B------:R-:W-:-:S02]  /*62c0*/  LOP3.LUT R49, R38, 0x80008, R49, 0xf8, !PT ;  /* 0x0008000826317812 */ /* 0x000fc400078ef831 */
[----:B------:R-:W-:Y:S02]  /*62d0*/  SHF.R.U32.HI R38, RZ, 0xc, R22 ;  /* 0x0000000cff267819 */ /* 0x000fe40000011616 */
[----:B------:R-:W-:Y:S01]  /*62e0*/  LOP3.LUT R39, R39, 0x80008, R50, 0xf8, !PT ;  /* 0x0008000827277812 */ /* 0x000fe200078ef832 */
[----:B------:R-:W-:Y:S01]  /*62f0*/  HADD2 R50, R47, -1040, -1040 ;  /* 0xe410e4102f327430 */ /* 0x000fe20000000000 */
[----:B------:R-:W-:Y:S01]  /*6300*/  LOP3.LUT R38, R11, 0x80008, R38, 0xf8, !PT ;  /* 0x000800080b267812 */ /* 0x000fe200078ef826 */
[----:B------:R-:W-:Y:S01]  /*6310*/  HFMA2.MMA R43, R10, R30, R43 ;  /* 0x0000001e0a2b7235 */ /* 0x000fe2000000002b */
[----:B------:R-:W-:Y:S01]  /*6320*/  SHF.R.U32.HI R18, RZ, 0xa, R18 ;  /* 0x0000000aff127819 */ /* 0x000fe20000011612 */
[----:B------:R-:W-:Y:S01]  /*6330*/  HFMA2.MMA R47, R8, R31, R9 ;  /* 0x0000001f082f7235 */ /* 0x000fe20000000009 */
[----:B------:R-:W-:Y:S01]  /*6340*/  HFMA2 R45, R50, R30, R45 ;  /* 0x0000001e322d7231 */ /* 0x000fe2000000002d */
[----:B------:R-:W0:Y:S01]  /*6350*/  LDS.128 R8, [UR4+0x20] ;  /* 0x00002004ff087984 */ /* 0x000e220008000c00 */
[----:B------:R-:W-:-:S02]  /*6360*/  SHF.R.U32.HI R30, RZ, 0xc, R23 ;  /* 0x0000000cff1e7819 */ /* 0x000fc40000011617 */
[----:B------:R-:W-:Y:S01]  /*6370*/  SHF.R.U32.HI R17, RZ, 0xa, R17 ;  /* 0x0000000aff117819 */ /* 0x000fe20000011611 */
[----:B------:R-:W-:Y:S01]  /*6380*/  HFMA2.MMA R43, R46, R31, R43 ;  /* 0x0000001f2e2b7235 */ /* 0x000fe2000000002b */
[----:B------:R-:W-:Y:S01]  /*6390*/  LOP3.LUT R37, R37, 0x80008, R30, 0xf8, !PT ;  /* 0x0008000825257812 */ /* 0x000fe200078ef81e */
[----:B------:R-:W-:Y:S01]  /*63a0*/  HFMA2 R45, R48, R31, R45 ;  /* 0x0000001f302d7231 */ /* 0x000fe2000000002d */
[----:B------:R-:W-:Y:S02]  /*63b0*/  SHF.R.U32.HI R30, RZ, 0xb, R12 ;  /* 0x0000000bff1e7819 */ /* 0x000fe4000001160c */
[----:B------:R-:W-:Y:S02]  /*63c0*/  SHF.R.U32.HI R50, RZ, 0xb, R13 ;  /* 0x0000000bff327819 */ /* 0x000fe4000001160d */
[----:B------:R-:W-:Y:S02]  /*63d0*/  LOP3.LUT R31, R16, 0x1f001f, RZ, 0xc0, !PT ;  /* 0x001f001f101f7812 */ /* 0x000fe400078ec0ff */
        /* <DEDUP_REMOVED lines=8> */
[----:B------:R-:W-:Y:S01]  /*6460*/  LOP3.LUT R48, R48, 0x64006400, RZ, 0xfc, !PT ;  /* 0x6400640030307812 */ /* 0x000fe200078efcff */
[----:B------:R-:W-:Y:S01]  /*6470*/  HADD2 R18, R18, -1040, -1040 ;  /* 0xe410e41012127430 */ /* 0x000fe20000000000 */
[----:B------:R-:W-:Y:S01]  /*6480*/  LOP3.LUT R37, R37, 0x100010, R50, 0xf8, !PT ;  /* 0x0010001025257812 */ /* 0x000fe200078ef832 */
[----:B------:R-:W-:Y:S01]  /*6490*/  HADD2 R50, R17, -1040, -1040 ;  /* 0xe410e41011327430 */ /* 0x000fe20000000000 */
[----:B------:R-:W-:Y:S01]  /*64a0*/  LOP3.LUT R16, R22, 0x1f001f, RZ, 0xc0, !PT ;  /* 0x001f001f16107812 */ /* 0x000fe200078ec0ff */
[----:B------:R-:W-:Y:S01]  /*64b0*/  HADD2 R17, R48, -1040, -1040 ;  /* 0xe410e41030117430 */ /* 0x000fe20000000000 */
[----:B------:R-:W-:Y:S02]  /*64c0*/  LOP3.LUT R19, R19, 0x1f001f, RZ, 0xc0, !PT ;  /* 0x001f001f13137812 */ /* 0x000fe400078ec0ff */
[----:B------:R-:W-:-:S02]  /*64d0*/  LOP3.LUT R46, R21, 0x1f001f, RZ, 0xc0, !PT ;  /* 0x001f001f152e7812 */ /* 0x000fc400078ec0ff */
[----:B------:R-:W-:Y:S01]  /*64e0*/  LOP3.LUT R19, R19, 0x64006400, RZ, 0xfc, !PT ;  /* 0x6400640013137812 */ /* 0x000fe200078efcff */
[-C--:B0-----:R-:W-:Y:S01]  /*64f0*/  HFMA2 R40, R17, R8.reuse, R40 ;  /* 0x0000000811287231 */ /* 0x081fe20000000028 */
[----:B------:R-:W-:Y:S01]  /*6500*/  LOP3.LUT R16, R16, 0x64006400, RZ, 0xfc, !PT ;  /* 0x6400640010107812 */ /* 0x000fe200078efcff */
[-C--:B------:R-:W-:Y:S01]  /*6510*/  HFMA2.MMA R17, R18, R8.reuse, R43 ;  /* 0x0000000812117235 */ /* 0x080fe2000000002b */
[----:B------:R-:W-:Y:S01]  /*6520*/  LOP3.LUT R46, R46, 0x64006400, RZ, 0xfc, !PT ;  /* 0x640064002e2e7812 */ /* 0x000fe200078efcff */
[----:B------:R-:W-:Y:S01]  /*6530*/  HADD2 R18, R19, -1040, -1040 ;  /* 0xe410e41013127430 */ /* 0x000fe20000000000 */
[----:B------:R-:W-:Y:S01]  /*6540*/  HFMA2.MMA R47, R50, R8, R47 ;  /* 0x00000008322f7235 */ /* 0x000fe2000000002f */
[----:B------:R-:W-:Y:S01]  /*6550*/  HADD2 R16, R16, -1040, -1040 ;  /* 0xe410e41010107430 */ /* 0x000fe20000000000 */
[----:B------:R-:W-:Y:S01]  /*6560*/  LOP3.LUT R44, R20, 0x1f001f, RZ, 0xc0, !PT ;  /* 0x001f001f142c7812 */ /* 0x000fe200078ec0ff */
[----:B------:R-:W-:Y:S01]  /*6570*/  HADD2 R19, R46, -1040, -1040 ;  /* 0xe410e4102e137430 */ /* 0x000fe20000000000 */
[----:B------:R-:W-:Y:S01]  /*6580*/  LOP3.LUT R31, R23, 0x1f001f, RZ, 0xc0, !PT ;  /* 0x001f001f171f7812 */ /* 0x000fe200078ec0ff */
[----:B------:R-:W-:Y:S01]  /*6590*/  HFMA2 R45, R18, R8, R45 ;  /* 0x00000008122d7231 */ /* 0x000fe2000000002d */
[----:B------:R-:W-:Y:S01]  /*65a0*/  LOP3.LUT R44, R44, 0x64006400, RZ, 0xfc, !PT ;  /* 0x640064002c2c7812 */ /* 0x000fe200078efcff */
[----:B------:R-:W-:Y:S01]  /*65b0*/  HFMA2 R40, R19, R9, R40 ;  /* 0x0000000913287231 */ /* 0x000fe20000000028 */
[----:B------:R-:W-:Y:S01]  /*65c0*/  HFMA2.MMA R8, R16, R9, R17 ;  /* 0x0000000910087235 */ /* 0x000fe20000000011 */
[----:B------:R-:W-:Y:S01]  /*65d0*/  SHF.R.U32.HI R20, RZ, 0xa, R20 ;  /* 0x0000000aff147819 */ /* 0x000fe20000011614 */
[----:B------:R-:W0:Y:S01]  /*65e0*/  LDS.128 R16, [UR4+0x30] ;  /* 0x00003004ff107984 */ /* 0x000e220008000c00 */
[----:B------:R-:W-:Y:S01]  /*65f0*/  HADD2 R44, R44, -1040, -1040 ;  /* 0xe410e4102c2c7430 */ /* 0x000fe20000000000 */
[----:B------:R-:W-:Y:S01]  /*6600*/  SHF.R.U32.HI R22, RZ, 0xa, R22 ;  /* 0x0000000aff167819 */ /* 0x000fe20000011616 */
[----:B------:R-:W-:Y:S01]  /*6610*/  HFMA2 R40, R29, R10, R40 ;  /* 0x0000000a1d287231 */ /* 0x000fe20000000028 */
[----:B------:R-:W-:-:S02]  /*6620*/  SHF.R.U32.HI R23, RZ, 0xa, R23 ;  /* 0x0000000aff177819 */ /* 0x000fc40000011617 */
[----:B------:R-:W-:Y:S01]  /*6630*/  LOP3.LUT R20, R20, 0x1f001f, RZ, 0xc0, !PT ;  /* 0x001f001f14147812 */ /* 0x000fe200078ec0ff */
[----:B------:R-:W-:Y:S01]  /*6640*/  HFMA2.MMA R43, R44, R9, R47 ;  /* 0x000000092c2b7235 */ /* 0x000fe2000000002f */
[----:B------:R-:W-:Y:S01]  /*6650*/  LOP3.LUT R47, R31, 0x64006400, RZ, 0xfc, !PT ;  /* 0x640064001f2f7812 */ /* 0x000fe200078efcff */
[-C--:B------:R-:W-:Y:S01]  /*6660*/  HFMA2.MMA R8, R27, R10.reuse, R8 ;  /* 0x0000000a1b087235 */ /* 0x080fe20000000008 */
[----:B------:R-:W-:Y:S02]  /*6670*/  SHF.R.U32.HI R21, RZ, 0xa, R21 ;  /* 0x0000000aff157819 */ /* 0x000fe40000011615 */
[----:B------:R-:W-:Y:S01]  /*6680*/  LOP3.LUT R22, R22, 0x1f001f, RZ, 0xc0, !PT ;  /* 0x001f001f16167812 */ /* 0x000fe200078ec0ff */
[----:B------:R-:W-:Y:S01]  /*6690*/  HADD2 R48, R47, -1040, -1040 ;  /* 0xe410e4102f307430 */ /* 0x000fe20000000000 */
[----:B------:R-:W-:Y:S01]  /*66a0*/  LOP3.LUT R23, R23, 0x1f001f, RZ, 0xc0, !PT ;  /* 0x001f001f17177812 */ /* 0x000fe200078ec0ff */
[----:B------:R-:W-:Y:S01]  /*66b0*/  HFMA2.MMA R43, R41, R10, R43 ;  /* 0x0000000a292b7235 */ /* 0x000fe2000000002b */
[----:B------:R-:W-:Y:S01]  /*66c0*/  LOP3.LUT R20, R20, 0x64006400, RZ, 0xfc, !PT ;  /* 0x6400640014147812 */ /* 0x000fe200078efcff */
[----:B------:R-:W-:Y:S01]  /*66d0*/  HFMA2 R45, R48, R9, R45 ;  /* 0x00000009302d7231 */ /* 0x000fe2000000002d */
[----:B------:R-:W-:-:S02]  /*66e0*/  LOP3.LUT R21, R21, 0x1f001f, RZ, 0xc0, !PT ;  /* 0x001f001f15157812 */ /* 0x000fc400078ec0ff */
[----:B------:R-:W-:Y:S01]  /*66f0*/  LOP3.LUT R22, R22, 0x64006400, RZ, 0xfc, !PT ;  /* 0x6400640016167812 */ /* 0x000fe200078efcff */
[----:B------:R-:W-:Y:S01]  /*6700*/  HADD2 R20, R20, -1040, -1040 ;  /* 0xe410e41014147430 */ /* 0x000fe20000000000 */
[----:B------:R-:W-:Y:S01]  /*6710*/  LOP3.LUT R23, R23, 0x64006400, RZ, 0xfc, !PT ;  /* 0x6400640017177812 */ /* 0x000fe200078efcff */
[----:B------:R-:W-:Y:S01]  /*6720*/  HFMA2 R45, R25, R10, R45 ;  /* 0x0000000a192d7231 */ /* 0x000fe2000000002d */
[----:B------:R-:W-:Y:S01]  /*6730*/  LOP3.LUT R31, R12, 0x1f001f, RZ, 0xc0, !PT ;  /* 0x001f001f0c1f7812 */ /* 0x000fe200078ec0ff */
[----:B------:R-:W-:Y:S01]  /*6740*/  HADD2 R9, R22, -1040, -1040 ;  /* 0xe410e41016097430 */ /* 0x000fe20000000000 */
[----:B------:R-:W-:Y:S01]  /*6750*/  LOP3.LUT R21, R21, 0x64006400, RZ, 0xfc, !PT ;  /* 0x6400640015157812 */ /* 0x000fe200078efcff */
[----:B------:R-:W-:Y:S01]  /*6760*/  HADD2 R10, R23, -1040, -1040 ;  /* 0xe410e410170a7430 */ /* 0x000fe20000000000 */
[----:B------:R-:W-:Y:S01]  /*6770*/  LOP3.LUT R46, R14, 0x1f001f, RZ, 0xc0, !PT ;  /* 0x001f001f0e2e7812 */ /* 0x000fe200078ec0ff */
[-C--:B------:R-:W-:Y:S01]  /*6780*/  HFMA2.MMA R43, R20, R11.reuse, R43 ;  /* 0x0000000b142b7235 */ /* 0x080fe2000000002b */
[----:B------:R-:W-:Y:S01]  /*6790*/  LOP3.LUT R31, R31, 0x64006400, RZ, 0xfc, !PT ;  /* 0x640064001f1f7812 */ /* 0x000fe200078efcff */
[----:B------:R-:W-:Y:S01]  /*67a0*/  HADD2 R21, R21, -1040, -1040 ;  /* 0xe410e41015157430 */ /* 0x000fe20000000000 */
[----:B------:R-:W-:Y:S01]  /*67b0*/  LOP3.LUT R46, R46, 0x64006400, RZ, 0xfc, !PT ;  /* 0x640064002e2e7812 */ /* 0x000fe200078efcff */
[-C--:B------:R-:W-:Y:S01]  /*67c0*/  HFMA2 R45, R10, R11.reuse, R45 ;  /* 0x0000000b0a2d7231 */ /* 0x080fe2000000002d */
[----:B------:R-:W-:Y:S01]  /*67d0*/  LOP3.LUT R44, R13, 0x1f001f, RZ, 0xc0, !PT ;  /* 0x001f001f0d2c7812 */ /* 0x000fe200078ec0ff */
[----:B------:R-:W-:Y:S01]  /*67e0*/  HADD2 R10, R31, -1040, -1040 ;  /* 0xe410e4101f0a7430 */ /* 0x000fe20000000000 */
[----:B------:R-:W-:Y:S01]  /*67f0*/  HFMA2.MMA R8, R9, R11, R8 ;  /* 0x0000000b09087235 */ /* 0x000fe20000000008 */
[C---:B------:R-:W-:Y:S01]  /*6800*/  LOP3.LUT R47, R15.reuse, 0x1f001f, RZ, 0xc0, !PT ;  /* 0x001f001f0f2f7812 */ /* 0x040fe200078ec0ff */
[----:B------:R-:W-:Y:S01]  /*6810*/  HFMA2 R40, R21, R11, R40 ;  /* 0x0000000b15287231 */ /* 0x000fe20000000028 */
[----:B------:R-:W-:Y:S01]  /*6820*/  SHF.R.U32.HI R12, RZ, 0xa, R12 ;  /* 0x0000000aff0c7819 */ /* 0x000fe2000001160c */
[----:B------:R-:W-:Y:S01]  /*6830*/  HADD2 R11, R46, -1040, -1040 ;  /* 0xe410e4102e0b7430 */ /* 0x000fe20000000000 */
[----:B------:R-:W-:Y:S01]  /*6840*/  LOP3.LUT R44, R44, 0x64006400, RZ, 0xfc, !PT ;  /* 0x640064002c2c7812 */ /* 0x000fe200078efcff */
[----:B0-----:R-:W-:Y:S01]  /*6850*/  HFMA2.MMA R43, R10, R16, R43 ;  /* 0x000000100a2b7235 */ /* 0x001fe2000000002b */
[----:B------:R-:W-:-:S02]  /*6860*/  LOP3.LUT R42, R15, 0x3e003e0, RZ, 0xc0, !PT ;  /* 0x03e003e00f2a7812 */ /* 0x000fc400078ec0ff */
[--C-:B------:R-:W-:Y:S01]  /*6870*/  SHF.R.U32.HI R49, RZ, 0xb, R14.reuse ;  /* 0x0000000bff317819 */ /* 0x100fe2000001160e */
[----:B------:R-:W-:Y:S01]  /*6880*/  HADD2 R9, R44, -1040, -1040 ;  /* 0xe410e4102c097430 */ /* 0x000fe20000000000 */
[----:B------:R-:W-:Y:S01]  /*6890*/  SHF.R.U32.HI R14, RZ, 0xa, R14 ;  /* 0x0000000aff0e7819 */ /* 0x000fe2000001160e */
[----:B------:R-:W-:Y:S01]  /*68a0*/  HFMA2.MMA R8, R11, R16, R8 ;  /* 0x000000100b087235 */ /* 0x000fe20000000008 */
[----:B------:R-:W-:Y:S01]  /*68b0*/  SHF.R.U32.HI R15, RZ, 0xa, R15 ;  /* 0x0000000aff0f7819 */ /* 0x000fe2000001160f */
[-C--:B------:R-:W-:Y:S01]  /*68c0*/  HFMA2 R40, R9, R16.reuse, R40 ;  /* 0x0000001009287231 */ /* 0x080fe20000000028 */
[----:B------:R-:W-:Y:S01]  /*68d0*/  LOP3.LUT R47, R47, 0x64006400, RZ, 0xfc, !PT ;  /* 0x640064002f2f7812 */ /* 0x000fe200078efcff */
[-C--:B------:R-:W-:Y:S01]  /*68e0*/  HFMA2.MMA R9, R28, R17.reuse, R43 ;  /* 0x000000111c097235 */ /* 0x080fe2000000002b */
[----:B------:R-:W-:Y:S01]  /*68f0*/  LOP3.LUT R12, R12, 0x1f001f, RZ, 0xc0, !PT ;  /* 0x001f001f0c0c7812 */ /* 0x000fe200078ec0ff */
[----:B------:R-:W-:Y:S01]  /*6900*/  HFMA2 R40, R26, R17, R40 ;  /* 0x000000111a287231 */ /* 0x000fe20000000028 */
[----:B------:R-:W-:Y:S01]  /*6910*/  SHF.R.U32.HI R13, RZ, 0xa, R13 ;  /* 0x0000000aff0d7819 */ /* 0x000fe2000001160d */
[----:B------:R-:W-:Y:S01]  /*6920*/  HADD2 R20, R47, -1040, -1040 ;  /* 0xe410e4102f147430 */ /* 0x000fe20000000000 */
[----:B------:R-:W-:Y:S01]  /*6930*/  LOP3.LUT R53, R42, 0x64006400, RZ, 0xfc, !PT ;  /* 0x640064002a357812 */ /* 0x000fe200078efcff */
[----:B------:R-:W-:Y:S01]  /*6940*/  HFMA2.MMA R8, R24, R17, R8 ;  /* 0x0000001118087235 */ /* 0x000fe20000000008 */
[----:B------:R-:W-:Y:S01]  /*6950*/  LOP3.LUT R14, R14, 0x1f001f, RZ, 0xc0, !PT ;  /* 0x001f001f0e0e7812 */ /* 0x000fe200078ec0ff */
[----:B------:R-:W-:Y:S01]  /*6960*/  HFMA2 R21, R20, R16, R45 ;  /* 0x0000001014157231 */ /* 0x000fe2000000002d */
[----:B------:R-:W-:Y:S01]  /*6970*/  LOP3.LUT R15, R15, 0x1f001f, RZ, 0xc0, !PT ;  /* 0x001f001f0f0f7812 */ /* 0x000fe200078ec0ff */
[----:B------:R-:W-:Y:S01]  /*6980*/  HFMA2 R42, R53, R2.H1_H1, -48, -48 ;  /* 0xd200d200352a7431 */ /* 0x000fe20000060002 */
[----:B------:R-:W-:-:S02]  /*6990*/  LOP3.LUT R12, R12, 0x64006400, RZ, 0xfc, !PT ;  /* 0x640064000c0c7812 */ /* 0x000fc400078efcff */
[----:B------:R-:W-:Y:S01]  /*69a0*/  LOP3.LUT R13, R13, 0x1f001f, RZ, 0xc0, !PT ;  /* 0x001f001f0d0d7812 */ /* 0x000fe200078ec0ff */
[----:B------:R-:W-:Y:S01]  /*69b0*/  HFMA2 R21, R42, R17, R21 ;  /* 0x000000112a157231 */ /* 0x000fe20000000015 */
[----:B------:R-:W-:Y:S01]  /*69c0*/  LOP3.LUT R14, R14, 0x64006400, RZ, 0xfc, !PT ;  /* 0x640064000e0e7812 */ /* 0x000fe200078efcff */
[----:B------:R-:W-:Y:S01]  /*69d0*/  HADD2 R12, R12, -1040, -1040 ;  /* 0xe410e4100c0c7430 */ /* 0x000fe20000000000 */
[----:B------:R-:W-:Y:S02]  /*69e0*/  LOP3.LUT R15, R15, 0x64006400, RZ, 0xfc, !PT ;  /* 0x640064000f0f7812 */ /* 0x000fe400078efcff */
[----:B------:R-:W-:Y:S01]  /*69f0*/  LOP3.LUT R13, R13, 0x64006400, RZ, 0xfc, !PT ;  /* 0x640064000d0d7812 */ /* 0x000fe200078efcff */
[----:B------:R-:W-:Y:S01]  /*6a00*/  HADD2 R11, R14, -1040, -1040 ;  /* 0xe410e4100e0b7430 */ /* 0x000fe20000000000 */
[----:B------:R-:W-:Y:S01]  /*6a10*/  LOP3.LUT R38, R38, 0x100010, R49, 0xf8, !PT ;  /* 0x0010001026267812 */ /* 0x000fe200078ef831 */
[----:B------:R-:W-:Y:S01]  /*6a20*/  HADD2 R10, R15, -1040, -1040 ;  /* 0xe410e4100f0a7430 */ /* 0x000fe20000000000 */
[----:B------:R-:W-:Y:S01]  /*6a30*/  LOP3.LUT R39, R39, 0x64006400, RZ, 0xfc, !PT ;  /* 0x6400640027277812 */ /* 0x000fe200078efcff */
[----:B------:R-:W-:Y:S01]  /*6a40*/  HADD2 R13, R13, -1040, -1040 ;  /* 0xe410e4100d0d7430 */ /* 0x000fe20000000000 */
[-C--:B------:R-:W-:Y:S01]  /*6a50*/  HFMA2.MMA R9, R12, R18.reuse, R9 ;  /* 0x000000120c097235 */ /* 0x080fe20000000009 */
[----:B------:R-:W-:Y:S01]  /*6a60*/  LOP3.LUT R38, R38, 0x64006400, RZ, 0xfc, !PT ;  /* 0x6400640026267812 */ /* 0x000fe200078efcff */
[-C--:B------:R-:W-:Y:S01]  /*6a70*/  HFMA2 R21, R10, R18.reuse, R21 ;  /* 0x000000120a157231 */ /* 0x080fe20000000015 */
[----:B------:R-:W-:Y:S01]  /*6a80*/  HFMA2.MMA R8, R11, R18, R8 ;  /* 0x000000120b087235 */ /* 0x000fe20000000008 */
[----:B------:R-:W-:Y:S01]  /*6a90*/  HADD2 R10, R39, -1040, -1040 ;  /* 0xe410e410270a7430 */ /* 0x000fe20000000000 */
[----:B------:R-:W-:Y:S01]  /*6aa0*/  LOP3.LUT R30, R30, 0x64006400, RZ, 0xfc, !PT ;  /* 0x640064001e1e7812 */ /* 0x000fe200078efcff */
[----:B------:R-:W-:Y:S01]  /*6ab0*/  HFMA2 R40, R13, R18, R40 ;  /* 0x000000120d287231 */ /* 0x000fe20000000028 */
[----:B------:R-:W-:Y:S01]  /*6ac0*/  LOP3.LUT R37, R37, 0x64006400, RZ, 0xfc, !PT ;  /* 0x6400640025257812 */ /* 0x000fe200078efcff */
[----:B------:R-:W-:Y:S01]  /*6ad0*/  HADD2 R13, R38, -1040, -1040 ;  /* 0xe410e410260d7430 */ /* 0x000fe20000000000 */
[----:B------:R-:W-:Y:S01]  /*6ae0*/  PRMT R2, R2, 0x5410, R3 ;  /* 0x0000541002027816 */ /* 0x000fe20000000003 */
[----:B------:R-:W-:Y:S01]  /*6af0*/  HFMA2.MMA R9, R10, R19, R9 ;  /* 0x000000130a097235 */ /* 0x000fe20000000009 */
[----:B------:R-:W-:-:S02]  /*6b00*/  HADD2 R11, R30, -1040, -1040 ;  /* 0xe410e4101e0b7430 */ /* 0x000fc40000000000 */
[----:B------:R-:W-:Y:S01]  /*6b10*/  HADD2 R12, R37, -1040, -1040 ;  /* 0xe410e410250c7430 */ /* 0x000fe20000000000 */
[----:B------:R-:W-:Y:S01]  /*6b20*/  HFMA2.MMA R8, R13, R19, R8 ;  /* 0x000000130d087235 */ /* 0x000fe20000000008 */
        /* <DEDUP_REMOVED lines=10> */
.L_x_4902:
[----:B------:R-:W-:Y:S01]  /*6bd0*/  ISETP.LT.AND P2, PT, R36, R33, PT ;  /* 0x000000212400720c */ /* 0x000fe20003f41270 */
[----:B------:R-:W-:Y:S01]  /*6be0*/  UIADD3 UR4, UR4, 0x40, URZ ;  /* 0x0000004004047890 */ /* 0x000fe2000fffe03f */
[----:B-1---5:R-:W-:Y:S01]  /*6bf0*/  MOV R26, R34 ;  /* 0x00000022001a7202 */ /* 0x022fe20000000f00 */
[----:B------:R-:W-:Y:S01]  /*6c00*/  IMAD.MOV.U32 R27, RZ, RZ, R35 ;  /* 0x000000ffff1b7224 */ /* 0x000fe200078e0023 */
[----:B------:R-:W-:-:S09]  /*6c10*/  MOV R34, R36 ;  /* 0x0000002400227202 */ /* 0x000fd20000000f00 */
[----:B------:R-:W-:Y:S05]  /*6c20*/  @!P0 BRA P2, `(.L_x_4903) ;  /* 0xffffffe800908947 */ /* 0x000fea000103ffff */
.L_x_4901:
[----:B------:R-:W-:Y:S01]  /*6c30*/  ISETP.GE.AND P0, PT, R34, R33, PT ;  /* 0x000000212200720c */ /* 0x000fe20003f06270 */
[----:B------:R-:W-:-:S03]  /*6c40*/  ULDC UR5, c[0x0][0x264] ;  /* 0x0000990000057ab9 */ /* 0x000fc60000000800 */
[----:B------:R-:W-:-:S13]  /*6c50*/  ISETP.GE.OR P0, PT, R34, UR5, P0 ;  /* 0x0000000522007c0c */ /* 0x000fda0008706670 */
[----:B------:R-:W-:Y:S05]  /*6c60*/  @P0 BRA `(.L_x_4904) ;  /* 0x00000024000c0947 */ /* 0x000fea0003800000 */
[----:B------:R-:W-:Y:S01]  /*6c70*/  SHF.R.S32.HI R38, RZ, 0x1f, R0 ;  /* 0x0000001fff267819 */ /* 0x000fe20000011400 */
[----:B------:R-:W-:Y:S01]  /*6c80*/  HADD2.F32 R36, -RZ, R2.H0_H0 ;  /* 0x20000002ff247230 */ /* 0x000fe20000004100 */
[----:B------:R-:W-:Y:S01]  /*6c90*/  ULDC UR5, c[0x0][0x264] ;  /* 0x0000990000057ab9 */ /* 0x000fe20000000800 */
[----:B------:R-:W-:Y:S02]  /*6ca0*/  HADD2.F32 R35, -RZ, R3.H0_H0 ;  /* 0x20000003ff237230 */ /* 0x000fe40000004100 */
[----:B------:R-:W-:Y:S02]  /*6cb0*/  HADD2.F32 R31, -RZ, R4.H0_H0 ;  /* 0x20000004ff1f7230 */ /* 0x000fe40000004100 */
[----:B------:R-:W-:-:S07]  /*6cc0*/  HADD2.F32 R30, -RZ, R5.H0_H0 ;  /* 0x20000005ff1e7230 */ /* 0x000fce0000004100 */
.L_x_4906:
[----:B------:R-:W2:Y:S01]  /*6cd0*/  LDC R0, c[0x0][0x23c] ;  /* 0x00008f00ff007b82 */ /* 0x000ea20000000800 */
[----:B------:R-:W-:-:S04]  /*6ce0*/  IADD3 R34, R34, 0x20, RZ ;  /* 0x0000002022227810 */ /* 0x000fc80007ffe0ff */
[C---:B------:R-:W-:Y:S02]  /*6cf0*/  ISETP.GE.AND P2, PT, R34.reuse, UR5, PT ;  /* 0x0000000522007c0c */ /* 0x040fe4000bf46270 */
[----:B------:R-:W-:Y:S01]  /*6d00*/  ISETP.LT.AND P0, PT, R34, R33, PT ;  /* 0x000000212200720c */ /* 0x000fe20003f01270 */
[----:B------:R-:W-:-:S12]  /*6d10*/  @!P1 BRA `(.L_x_4905) ;  /* 0x0000002000d09947 */ /* 0x000fd80003800000 */
[----:B-----5:R-:W3:Y:S01]  /*6d20*/  LDG.E.128.CONSTANT R8, desc[UR6][R26.64] ;  /* 0x000000061a087981 */ /* 0x020ee2000c1e9d00 */
[----:B------:R-:W1:Y:S03]  /*6d30*/  LDC R21, c[0x0][0x23c] ;  /* 0x00008f00ff157b82 */ /* 0x000e660000000800 */
[----:B------:R-:W4:Y:S01]  /*6d40*/  LDS.64 R22, [UR4] ;  /* 0x00000004ff167984 */ /* 0x000f220008000a00 */
[----:B-1----:R-:W-:-:S04]  /*6d50*/  LEA R28, P3, R21, R26, 0x2 ;  /* 0x0000001a151c7211 */ /* 0x002fc800078610ff */
[----:B------:R-:W-:-:S05]  /*6d60*/  LEA.HI.X R29, R21, R27, R38, 0x2, P3 ;  /* 0x0000001b151d7211 */ /* 0x000fca00018f1426 */
[----:B------:R1:W2:Y:S01]  /*6d70*/  LDG.E.128.CONSTANT R16, desc[UR6][R28.64] ;  /* 0x000000061c107981 */ /* 0x0002a2000c1e9d00 */
[----:B------:R-:W-:-:S05]  /*6d80*/  IMAD.WIDE R24, R21, 0x4, R28 ;  /* 0x0000000415187825 */ /* 0x000fca00078e021c */
[----:B------:R4:W2:Y:S01]  /*6d90*/  LDG.E.128.CONSTANT R12, desc[UR6][R24.64] ;  /* 0x00000006180c7981 */ /* 0x0008a2000c1e9d00 */
[----:B------:R-:W-:-:S03]  /*6da0*/  MOV R20, 0x2c00 ;  /* 0x00002c0000147802 */ /* 0x000fc60000000f00 */
[----:B-1----:R-:W1:Y:S01]  /*6db0*/  LDS.64 R28, [UR4+0x8] ;  /* 0x00000804ff1c7984 */ /* 0x002e620008000a00 */
[----:B0-----:R-:W-:Y:S02]  /*6dc0*/  PRMT R2, R2, 0x5410, R20 ;  /* 0x0000541002027816 */ /* 0x001fe40000000014 */
[C---:B---3--:R-:W-:Y:S02]  /*6dd0*/  LOP3.LUT R20, R8.reuse, 0xf000f, RZ, 0xc0, !PT ;  /* 0x000f000f08147812 */ /* 0x048fe400078ec0ff */
        /* <DEDUP_REMOVED lines=16> */
[----:B------:R-:W-:Y:S02]  /*6ee0*/  HADD2 R47, R9, -1032, -1032 ;  /* 0xe408e408092f7430 */ /* 0x000fe40000000000 */
[----:B------:R-:W-:Y:S02]  /*6ef0*/  HADD2.F32 R8, -RZ, R20.H0_H0 ;  /* 0x20000014ff087230 */ /* 0x000fe40000004100 */
[----:B------:R-:W-:-:S02]  /*6f00*/  HADD2 R45, R10, -1032, -1032 ;  /* 0xe408e4080a2d7430 */ /* 0x000fc40000000000 */
[----:B------:R-:W-:Y:S01]  /*6f10*/  HADD2.F32 R53, -RZ, R20.H1_H1 ;  /* 0x30000014ff357230 */ /* 0x000fe20000004100 */
[----:B------:R-:W-:Y:S01]  /*6f20*/  LOP3.LUT R44, R11, 0xf000f0, RZ, 0xc0, !PT ;  /* 0x00f000f00b2c7812 */ /* 0x000fe200078ec0ff */
[----:B----4-:R-:W-:Y:S01]  /*6f30*/  HADD2.F32 R9, -RZ, R22.H0_H0 ;  /* 0x20000016ff097230 */ /* 0x010fe20000004100 */
[----:B------:R-:W-:Y:S01]  /*6f40*/  LOP3.LUT R43, R43, 0x64006400, RZ, 0xfc, !PT ;  /* 0x640064002b2b7812 */ /* 0x000fe200078efcff */
[----:B------:R-:W-:Y:S01]  /*6f50*/  HADD2.F32 R48, -RZ, R46.H0_H0 ;  /* 0x2000002eff307230 */ /* 0x000fe20000004100 */
[----:B------:R-:W-:Y:S01]  /*6f60*/  LOP3.LUT R39, R39, 0x64006400, RZ, 0xfc, !PT ;  /* 0x6400640027277812 */ /* 0x000fe200078efcff */
        /* <DEDUP_REMOVED lines=9> */
[-C--:B------:R-:W-:Y:S02]  /*7000*/  HFMA2 R37, R37, R2.reuse.H1_H1, -72, -72 ;  /* 0xd480d48025257431 */ /* 0x080fe40000060002 */
[----:B------:R-:W-:Y:S02]  /*7010*/  HADD2.F32 R48, -RZ, R45.H1_H1 ;  /* 0x3000002dff307230 */ /* 0x000fe40000004100 */
[----:B------:R-:W-:-:S02]  /*7020*/  HFMA2 R39, R39, R2.H1_H1, -72, -72 ;  /* 0xd480d48027277431 */ /* 0x000fc40000060002 */
[----:B------:R-:W-:Y:S01]  /*7030*/  FFMA.FTZ R8, R53, R22, R8 ;  /* 0x0000001635087223 */ /* 0x000fe20000010008 */
[----:B------:R-:W-:Y:S01]  /*7040*/  FFMA.FTZ R10, R22, R10, R49 ;  /* 0x0000000a160a7223 */ /* 0x000fe20000010031 */
[----:B------:R-:W-:Y:S01]  /*7050*/  LOP3.LUT R49, R44, 0x64006400, RZ, 0xfc, !PT ;  /* 0x640064002c317812 */ /* 0x000fe200078efcff */
[-C--:B------:R-:W-:Y:S02]  /*7060*/  HFMA2 R44, R43, R2.reuse.H1_H1, -72, -72 ;  /* 0xd480d4802b2c7431 */ /* 0x080fe40000060002 */
[C---:B------:R-:W-:Y:S01]  /*7070*/  FFMA.FTZ R20, R22.reuse, R20, R51 ;  /* 0x0000001416147223 */ /* 0x040fe20000010033 */
[----:B------:R-:W-:Y:S02]  /*7080*/  HADD2.F32 R47, -RZ, R23.H0_H0 ;  /* 0x20000017ff2f7230 */ /* 0x000fe40000004100 */
[----:B------:R-:W-:Y:S01]  /*7090*/  FFMA.FTZ R22, R22, R48, R9 ;  /* 0x0000003016167223 */ /* 0x000fe20000010009 */
[----:B------:R-:W-:Y:S02]  /*70a0*/  HADD2.F32 R45, -RZ, R37.H0_H0 ;  /* 0x20000025ff2d7230 */ /* 0x000fe40000004100 */
[----:B------:R-:W-:-:S02]  /*70b0*/  HFMA2 R43, R49, R2.H1_H1, -72, -72 ;  /* 0xd480d480312b7431 */ /* 0x000fc40000060002 */
[--C-:B------:R-:W-:Y:S01]  /*70c0*/  HADD2.F32 R9, -RZ, R44.reuse.H0_H0 ;  /* 0x2000002cff097230 */ /* 0x100fe20000004100 */
[----:B------:R-:W-:Y:S01]  /*70d0*/  SHF.R.U32.HI R11, RZ, 0x8, R11 ;  /* 0x00000008ff0b7819 */ /* 0x000fe2000001160b */
[----:B------:R-:W-:Y:S02]  /*70e0*/  HADD2.F32 R46, -RZ, R39.H0_H0 ;  /* 0x20000027ff2e7230 */ /* 0x000fe40000004100 */
[----:B------:R-:W-:Y:S01]  /*70f0*/  FFMA.FTZ R8, R45, R47, R8 ;  /* 0x0000002f2d087223 */ /* 0x000fe20000010008 */
[----:B------:R-:W-:Y:S02]  /*7100*/  HADD2.F32 R23, -RZ, R23.H1_H1 ;  /* 0x30000017ff177230 */ /* 0x000fe40000004100 */
[C---:B------:R-:W-:Y:S01]  /*7110*/  FFMA.FTZ R45, R47.reuse, R9, R20 ;  /* 0x000000092f2d7223 */ /* 0x040fe20000010014 */
[----:B------:R-:W-:Y:S02]  /*7120*/  HADD2.F32 R9, -RZ, R39.H1_H1 ;  /* 0x30000027ff097230 */ /* 0x000fe40000004100 */
[----:B------:R-:W-:Y:S01]  /*7130*/  FFMA.FTZ R10, R47, R46, R10 ;  /* 0x0000002e2f0a7223 */ /* 0x000fe2000001000a */
[----:B------:R-:W-:Y:S01]  /*7140*/  HADD2.F32 R49, -RZ, R43.H0_H0 ;  /* 0x2000002bff317230 */ /* 0x000fe20000004100 */
[----:B------:R-:W-:Y:S01]  /*7150*/  LOP3.LUT R20, R42, 0xf000f, RZ, 0xc0, !PT ;  /* 0x000f000f2a147812 */ /* 0x000fe200078ec0ff */
[----:B------:R-:W-:-:S02]  /*7160*/  HADD2.F32 R44, -RZ, R44.H1_H1 ;  /* 0x3000002cff2c7230 */ /* 0x000fc40000004100 */
[----:B------:R-:W-:Y:S01]  /*7170*/  FFMA.FTZ R9, R23, R9, R10 ;  /* 0x0000000917097223 */ /* 0x000fe2000001000a */
[----:B------:R-:W-:Y:S01]  /*7180*/  LOP3.LUT R10, R41, 0xf000f, RZ, 0xc0, !PT ;  /* 0x000f000f290a7812 */ /* 0x000fe200078ec0ff */
[----:B------:R-:W-:Y:S01]  /*7190*/  FFMA.FTZ R49, R47, R49, R22 ;  /* 0x000000312f317223 */ /* 0x000fe20000010016 */
[----:B------:R-:W-:Y:S01]  /*71a0*/  LOP3.LUT R20, R20, 0x64006400, RZ, 0xfc, !PT ;  /* 0x6400640014147812 */ /* 0x000fe200078efcff */
[----:B------:R-:W-:Y:S01]  /*71b0*/  FFMA.FTZ R22, R23, R44, R45 ;  /* 0x0000002c17167223 */ /* 0x000fe2000001002d */
[----:B------:R-:W-:Y:S01]  /*71c0*/  LOP3.LUT R10, R10, 0x64006400, RZ, 0xfc, !PT ;  /* 0x640064000a0a7812 */ /* 0x000fe200078efcff */
[----:B------:R-:W-:Y:S01]  /*71d0*/  HADD2.F32 R37, -RZ, R37.H1_H1 ;  /* 0x30000025ff257230 */ /* 0x000fe20000004100 */
[----:B------:R-:W-:Y:S01]  /*71e0*/  LOP3.LUT R44, R40, 0xf000f, RZ, 0xc0, !PT ;  /* 0x000f000f282c7812 */ /* 0x000fe200078ec0ff */
[----:B------:R-:W-:Y:S01]  /*71f0*/  HADD2.F32 R46, -RZ, R43.H1_H1 ;  /* 0x3000002bff2e7230 */ /* 0x000fe20000004100 */
[----:B------:R-:W-:Y:S01]  /*7200*/  LOP3.LUT R45, R11, 0xf000f, RZ, 0xc0, !PT ;  /* 0x000f000f0b2d7812 */ /* 0x000fe200078ec0ff */
[----:B------:R-:W-:Y:S01]  /*7210*/  HADD2 R43, R10, -1032, -1032 ;  /* 0xe408e4080a2b7430 */ /* 0x000fe20000000000 */
[----:B------:R-:W-:Y:S01]  /*7220*/  LOP3.LUT R44, R44, 0x64006400, RZ, 0xfc, !PT ;  /* 0x640064002c2c7812 */ /* 0x000fe200078efcff */
[----:B------:R-:W-:Y:S01]  /*7230*/  HADD2 R39, R20, -1032, -1032 ;  /* 0xe408e40814277430 */ /* 0x000fe20000000000 */
[----:B------:R-:W-:Y:S01]  /*7240*/  LOP3.LUT R10, R45, 0x64006400, RZ, 0xfc, !PT ;  /* 0x640064002d0a7812 */ /* 0x000fe200078efcff */
[----:B------:R-:W-:Y:S01]  /*7250*/  FFMA.FTZ R8, R37, R23, R8 ;  /* 0x0000001725087223 */ /* 0x000fe20000010008 */
[----:B------:R-:W-:Y:S01]  /*7260*/  FFMA.FTZ R23, R23, R46, R49 ;  /* 0x0000002e17177223 */ /* 0x000fe20000010031 */
[----:B-1----:R-:W-:-:S02]  /*7270*/  HADD2.F32 R37, -RZ, R28.H0_H0 ;  /* 0x2000001cff257230 */ /* 0x002fc40000004100 */
[----:B------:R-:W-:Y:S02]  /*7280*/  HADD2 R44, R44, -1032, -1032 ;  /* 0xe408e4082c2c7430 */ /* 0x000fe40000000000 */
[----:B------:R-:W-:Y:S02]  /*7290*/  HADD2.F32 R46, -RZ, R39.H0_H0 ;  /* 0x20000027ff2e7230 */ /* 0x000fe40000004100 */
[----:B------:R-:W-:Y:S02]  /*72a0*/  HADD2 R10, R10, -1032, -1032 ;  /* 0xe408e4080a0a7430 */ /* 0x000fe40000000000 */
[----:B------:R-:W-:Y:S01]  /*72b0*/  HADD2.F32 R45, -RZ, R43.H0_H0 ;  /* 0x2000002bff2d7230 */ /* 0x000fe20000004100 */
[----:B------:R-:W-:Y:S01]  /*72c0*/  LOP3.LUT R42, R42, 0xf000f0, RZ, 0xc0, !PT ;  /* 0x00f000f02a2a7812 */ /* 0x000fe200078ec0ff */
[----:B------:R-:W-:Y:S02]  /*72d0*/  HADD2.F32 R28, -RZ, R28.H1_H1 ;  /* 0x3000001cff1c7230 */ /* 0x000fe40000004100 */
[----:B------:R-:W-:Y:S01]  /*72e0*/  FFMA.FTZ R9, R37, R46, R9 ;  /* 0x0000002e25097223 */ /* 0x000fe20000010009 */
[----:B------:R-:W-:-:S02]  /*72f0*/  HADD2.F32 R46, -RZ, R44.H0_H0 ;  /* 0x2000002cff2e7230 */ /* 0x000fc40000004100 */
[----:B------:R-:W-:Y:S01]  /*7300*/  FFMA.FTZ R45, R45, R37, R8 ;  /* 0x000000252d2d7223 */ /* 0x000fe20000010008 */
[--C-:B------:R-:W-:Y:S01]  /*7310*/  HADD2.F32 R48, -RZ, R10.reuse.H0_H0 ;  /* 0x2000000aff307230 */ /* 0x100fe20000004100 */
[----:B------:R-:W-:Y:S01]  /*7320*/  LOP3.LUT R41, R41, 0xf000f0, RZ, 0xc0, !PT ;  /* 0x00f000f029297812 */ /* 0x000fe200078ec0ff */
[----:B------:R-:W-:Y:S02]  /*7330*/  HADD2.F32 R8, -RZ, R43.H1_H1 ;  /* 0x3000002bff087230 */ /* 0x000fe40000004100 */
[C---:B------:R-:W-:Y:S01]  /*7340*/  FFMA.FTZ R22, R37.reuse, R46, R22 ;  /* 0x0000002e25167223 */ /* 0x040fe20000010016 */
[----:B------:R-:W-:Y:S02]  /*7350*/  HADD2.F32 R39, -RZ, R39.H1_H1 ;  /* 0x30000027ff277230 */ /* 0x000fe40000004100 */
[----:B------:R-:W-:Y:S01]  /*7360*/  FFMA.FTZ R23, R37, R48, R23 ;  /* 0x0000003025177223 */ /* 0x000fe20000010017 */
[----:B------:R-:W-:Y:S01]  /*7370*/  LOP3.LUT R40, R40, 0xf000f0, RZ, 0xc0, !PT ;  /* 0x00f000f028287812 */ /* 0x000fe200078ec0ff */
[----:B------:R-:W-:Y:S01]  /*7380*/  FFMA.FTZ R43, R8, R28, R45 ;  /* 0x0000001c082b7223 */ /* 0x000fe2000001002d */
[----:B------:R-:W-:Y:S01]  /*7390*/  LOP3.LUT R41, R41, 0x64006400, RZ, 0xfc, !PT ;  /* 0x6400640029297812 */ /* 0x000fe200078efcff */
[----:B------:R-:W-:Y:S01]  /*73a0*/  FFMA.FTZ R37, R28, R39, R9 ;  /* 0x000000271c257223 */ /* 0x000fe20000010009 */
[----:B------:R-:W-:Y:S01]  /*73b0*/  IMAD.WIDE R8, R21, 0x4, R24 ;  /* 0x0000000415087825 */ /* 0x000fe200078e0218 */
[----:B------:R-:W-:Y:S01]  /*73c0*/  LOP3.LUT R21, R42, 0x64006400, RZ, 0xfc, !PT ;  /* 0x640064002a157812 */ /* 0x000fe200078efcff */
[----:B------:R-:W0:Y:S01]  /*73d0*/  LDS.64 R24, [UR4+0x10] ;  /* 0x00001004ff187984 */ /* 0x000e220008000a00 */
[----:B------:R-:W-:Y:S01]  /*73e0*/  LOP3.LUT R42, R11, 0xf000f0, RZ, 0xc0, !PT ;  /* 0x00f000f00b2a7812 */ /* 0x000fe200078ec0ff */
[----:B------:R-:W-:Y:S01]  /*73f0*/  HADD2.F32 R45, -RZ, R10.H1_H1 ;  /* 0x3000000aff2d7230 */ /* 0x000fe20000004100 */
[----:B------:R-:W-:Y:S01]  /*7400*/  LOP3.LUT R11, R40, 0x64006400, RZ, 0xfc, !PT ;  /* 0x64006400280b7812 */ /* 0x000fe200078efcff */
[----:B------:R-:W-:-:S02]  /*7410*/  HFMA2 R40, R41, R2.H1_H1, -72, -72 ;  /* 0xd480d48029287431 */ /* 0x000fc40000060002 */
[----:B------:R-:W-:Y:S02]  /*7420*/  HADD2.F32 R47, -RZ, R44.H1_H1 ;  /* 0x3000002cff2f7230 */ /* 0x000fe40000004100 */
[--C-:B------:R-:W-:Y:S02]  /*7430*/  HADD2.F32 R20, -RZ, R29.reuse.H0_H0 ;  /* 0x2000001dff147230 */ /* 0x100fe40000004100 */
[-C--:B------:R-:W-:Y:S02]  /*7440*/  HFMA2 R41, R11, R2.reuse.H1_H1, -72, -72 ;  /* 0xd480d4800b297431 */ /* 0x080fe40000060002 */
[----:B------:R-:W-:Y:S01]  /*7450*/  HADD2.F32 R29, -RZ, R29.H1_H1 ;  /* 0x3000001dff1d7230 */ /* 0x000fe20000004100 */
[----:B------:R-:W3:Y:S01]  /*7460*/  LDG.E.128.CONSTANT R8, desc[UR6][R8.64] ;  /* 0x0000000608087981 */ /* 0x000ee2000c1e9d00 */
[----:B------:R-:W-:Y:S01]  /*7470*/  FFMA.FTZ R39, R28, R47, R22 ;  /* 0x0000002f1c277223 */ /* 0x000fe20000010016 */
[----:B------:R-:W-:Y:S01]  /*7480*/  HFMA2 R22, R21, R2.H1_H1, -72, -72 ;  /* 0xd480d48015167431 */ /* 0x000fe20000060002 */
[----:B------:R-:W-:Y:S01]  /*7490*/  LOP3.LUT R21, R42, 0x64006400, RZ, 0xfc, !PT ;  /* 0x640064002a157812 */ /* 0x000fe200078efcff */
[----:B------:R-:W-:-:S03]  /*74a0*/  HADD2.F32 R42, -RZ, R40.H0_H0 ;  /* 0x20000028ff2a7230 */ /* 0x000fc60000004100 */
[----:B------:R-:W-:Y:S02]  /*74b0*/  HADD2.F32 R44, -RZ, R22.H0_H0 ;  /* 0x20000016ff2c7230 */ /* 0x000fe40000004100 */
[----:B------:R-:W-:Y:S01]  /*74c0*/  FFMA.FTZ R45, R28, R45, R23 ;  /* 0x0000002d1c2d7223 */ /* 0x000fe20000010017 */
[----:B------:R-:W-:Y:S02]  /*74d0*/  HADD2.F32 R40, -RZ, R40.H1_H1 ;  /* 0x30000028ff287230 */ /* 0x000fe40000004100 */
[----:B------:R-:W-:Y:S01]  /*74e0*/  FFMA.FTZ R23, R42, R20, R43 ;  /* 0x000000142a177223 */ /* 0x000fe2000001002b */
[----:B------:R-:W-:Y:S02]  /*74f0*/  HADD2.F32 R22, -RZ, R22.H1_H1 ;  /* 0x30000016ff167230 */ /* 0x000fe40000004100 */
[----:B------:R-:W-:Y:S01]  /*7500*/  FFMA.FTZ R44, R20, R44, R37 ;  /* 0x0000002c142c7223 */ /* 0x000fe20000010025 */
[----:B------:R-:W-:Y:S02]  /*7510*/  HADD2.F32 R28, -RZ, R41.H0_H0 ;  /* 0x20000029ff1c7230 */ /* 0x000fe40000004100 */
[----:B------:R-:W-:Y:S01]  /*7520*/  FFMA.FTZ R23, R40, R29, R23 ;  /* 0x0000001d28177223 */ /* 0x000fe20000010017 */
[----:B------:R-:W-:-:S02]  /*7530*/  HFMA2 R21, R21, R2.H1_H1, -72, -72 ;  /* 0xd480d48015157431 */ /* 0x000fc40000060002 */
[----:B------:R-:W-:Y:S02]  /*7540*/  HADD2.F32 R42, -RZ, R41.H1_H1 ;  /* 0x30000029ff2a7230 */ /* 0x000fe40000004100 */
[----:B------:R-:W-:Y:S01]  /*7550*/  FFMA.FTZ R40, R29, R22, R44 ;  /* 0x000000161d287223 */ /* 0x000fe2000001002c */
[----:B------:R-:W-:Y:S01]  /*7560*/  FFMA.FTZ R39, R20, R28, R39 ;  /* 0x0000001c14277223 */ /* 0x000fe20000010027 */
[----:B--2---:R-:W-:Y:S01]  /*7570*/  LOP3.LUT R22, R16, 0xf000f, RZ, 0xc0, !PT ;  /* 0x000f000f10167812 */ /* 0x004fe200078ec0ff */
[----:B------:R-:W-:Y:S01]  /*7580*/  HADD2.F32 R46, -RZ, R21.H0_H0 ;  /* 0x20000015ff2e7230 */ /* 0x000fe20000004100 */
[----:B------:R-:W-:Y:S01]  /*7590*/  LOP3.LUT R28, R17, 0xf000f, RZ, 0xc0, !PT ;  /* 0x000f000f111c7812 */ /* 0x000fe200078ec0ff */
[----:B------:R-:W-:Y:S01]  /*75a0*/  FFMA.FTZ R42, R29, R42, R39 ;  /* 0x0000002a1d2a7223 */ /* 0x000fe20000010027 */
[----:B------:R-:W-:Y:S02]  /*75b0*/  LOP3.LUT R37, R18, 0xf000f, RZ, 0xc0, !PT ;  /* 0x000f000f12257812 */ /* 0x000fe400078ec0ff */
[----:B------:R-:W-:-:S02]  /*75c0*/  LOP3.LUT R22, R22, 0x64006400, RZ, 0xfc, !PT ;  /* 0x6400640016167812 */ /* 0x000fc400078efcff */
[----:B------:R-:W-:Y:S01]  /*75d0*/  LOP3.LUT R39, R19, 0xf000f, RZ, 0xc0, !PT ;  /* 0x000f000f13277812 */ /* 0x000fe200078ec0ff */
[----:B------:R-:W-:Y:S01]  /*75e0*/  HADD2.F32 R21, -RZ, R21.H1_H1 ;  /* 0x30000015ff157230 */ /* 0x000fe20000004100 */
[----:B------:R-:W-:Y:S01]  /*75f0*/  LOP3.LUT R28, R28, 0x64006400, RZ, 0xfc, !PT ;  /* 0x640064001c1c7812 */ /* 0x000fe200078efcff */
[----:B------:R-:W-:Y:S01]  /*7600*/  FFMA.FTZ R20, R20, R46, R45 ;  /* 0x0000002e14147223 */ /* 0x000fe2000001002d */
[----:B------:R-:W-:Y:S01]  /*7610*/  LOP3.LUT R37, R37, 0x64006400, RZ, 0xfc, !PT ;  /* 0x6400640025257812 */ /* 0x000fe200078efcff */
[----:B------:R-:W-:Y:S01]  /*7620*/  HADD2 R22, R22, -1032, -1032 ;  /* 0xe408e40816167430 */ /* 0x000fe20000000000 */
[----:B------:R-:W-:Y:S01]  /*7630*/  LOP3.LUT R39, R39, 0x64006400, RZ, 0xfc, !PT ;  /* 0x6400640027277812 */ /* 0x000fe200078efcff */
[----:B------:R-:W-:Y:S02]  /*7640*/  HADD2 R44, R28, -1032, -1032 ;  /* 0xe408e4081c2c7430 */ /* 0x000fe40000000000 */
[----:B------:R-:W-:Y:S01]  /*7650*/  FFMA.FTZ R29, R29, R21, R20 ;  /* 0x000000151d1d7223 */ /* 0x000fe20000010014 */
[----:B------:R-:W-:-:S02]  /*7660*/  HADD2 R37, R37, -1032, -1032 ;  /* 0xe408e40825257430 */ /* 0x000fc40000000000 */
[----:B------:R-:W-:Y:S02]  /*7670*/  HADD2.F32 R20, -RZ, R22.H0_H0 ;  /* 0x20000016ff147230 */ /* 0x000fe40000004100 */
[----:B------:R-:W-:Y:S02]  /*7680*/  HADD2 R39, R39, -1032, -1032 ;  /* 0xe408e40827277430 */ /* 0x000fe40000000000 */
[----:B0-----:R-:W-:Y:S02]  /*7690*/  HADD2.F32 R21, -RZ, R24.H0_H0 ;  /* 0x20000018ff157230 */ /* 0x001fe40000004100 */
[----:B------:R-:W-:Y:S02]  /*76a0*/  HADD2.F32 R47, -RZ, R22.H1_H1 ;  /* 0x30000016ff2f7230 */ /* 0x000fe40000004100 */
[----:B------:R-:W-:Y:S02]  /*76b0*/  HADD2.F32 R46, -RZ, R44.H0_H0 ;  /* 0x2000002cff2e7230 */ /* 0x000fe40000004100 */
[----:B------:R-:W-:Y:S01]  /*76c0*/  FFMA.FTZ R20, R20, R21, RZ ;  /* 0x0000001514147223 */ /* 0x000fe200000100ff */
[----:B------:R-:W-:-:S02]  /*76d0*/  HADD2.F32 R22, -RZ, R37.H0_H0 ;  /* 0x20000025ff167230 */ /* 0x000fc40000004100 */
[----:B------:R-:W-:Y:S02]  /*76e0*/  HADD2.F32 R28, -RZ, R39.H0_H0 ;  /* 0x20000027ff1c7230 */ /* 0x000fe40000004100 */
[----:B------:R-:W-:Y:S02]  /*76f0*/  HADD2.F32 R24, -RZ, R24.H1_H1 ;  /* 0x30000018ff187230 */ /* 0x000fe40000004100 */
[C---:B------:R-:W-:Y:S01]  /*7700*/  FFMA.FTZ R41, R21.reuse, R46, RZ ;  /* 0x0000002e15297223 */ /* 0x040fe200000100ff */
[----:B------:R-:W-:Y:S02]  /*7710*/  HADD2.F32 R48, -RZ, R44.H1_H1 ;  /* 0x3000002cff307230 */ /* 0x000fe40000004100 */
[C---:B------:R-:W-:Y:S01]  /*7720*/  FFMA.FTZ R43, R21.reuse, R22, RZ ;  /* 0x00000016152b7223 */ /* 0x040fe200000100ff */
[----:B------:R-:W-:Y:S01]  /*7730*/  FFMA.FTZ R45, R21, R28, RZ ;  /* 0x0000001c152d7223 */ /* 0x000fe200000100ff */
[----:B------:R-:W-:Y:S01]  /*7740*/  FFMA.FTZ R22, R47, R24, R20 ;  /* 0x000000182f167223 */ /* 0x000fe20000010014 */
[----:B------:R-:W-:Y:S01]  /*7750*/  LOP3.LUT R44, R16, 0xf000f0, RZ, 0xc0, !PT ;  /* 0x00f000f0102c7812 */ /* 0x000fe200078ec0ff */
[----:B------:R-:W0:Y:S01]  /*7760*/  LDS.64 R20, [UR4+0x18] ;  /* 0x00001804ff147984 */ /* 0x000e220008000a00 */
[----:B------:R-:W-:Y:S01]  /*7770*/  LOP3.LUT R46, R17, 0xf000f0, RZ, 0xc0, !PT ;  /* 0x00f000f0112e7812 */ /* 0x000fe200078ec0ff */
[----:B------:R-:W-:Y:S01]  /*7780*/  FFMA.FTZ R41, R24, R48, R41 ;  /* 0x0000003018297223 */ /* 0x000fe20000010029 */
[----:B------:R-:W-:Y:S01]  /*7790*/  LOP3.LUT R47, R18, 0xf000f0, RZ, 0xc0, !PT ;  /* 0x00f000f0122f7812 */ /* 0x000fe200078ec0ff */
[----:B------:R-:W-:Y:S01]  /*77a0*/  HADD2.F32 R48, -RZ, R37.H1_H1 ;  /* 0x30000025ff307230 */ /* 0x000fe20000004100 */
[----:B------:R-:W-:Y:S01]  /*77b0*/  LOP3.LUT R37, R44, 0x64006400, RZ, 0xfc, !PT ;  /* 0x640064002c257812 */ /* 0x000fe200078efcff */
[----:B------:R-:W-:Y:S01]  /*77c0*/  HADD2.F32 R50, -RZ, R39.H1_H1 ;  /* 0x30000027ff327230 */ /* 0x000fe20000004100 */
[----:B------:R-:W-:-:S02]  /*77d0*/  LOP3.LUT R39, R46, 0x64006400, RZ, 0xfc, !PT ;  /* 0x640064002e277812 */ /* 0x000fc400078efcff */
[----:B------:R-:W-:Y:S01]  /*77e0*/  LOP3.LUT R47, R47, 0x64006400, RZ, 0xfc, !PT ;  /* 0x640064002f2f7812 */ /* 0x000fe200078efcff */
[C---:B------:R-:W-:Y:S01]  /*77f0*/  FFMA.FTZ R43, R24.reuse, R48, R43 ;  /* 0x00000030182b7223 */ /* 0x040fe2000001002b */
[----:B------:R-:W-:Y:S01]  /*7800*/  LOP3.LUT R28, R19, 0xf000f0, RZ, 0xc0, !PT ;  /* 0x00f000f0131c7812 */ /* 0x000fe200078ec0ff */
[----:B------:R-:W-:Y:S01]  /*7810*/  FFMA.FTZ R45, R24, R50, R45 ;  /* 0x00000032182d7223 */ /* 0x000fe2000001002d */
[-C--:B------:R-:W-:Y:S02]  /*7820*/  HFMA2 R24, R37, R2.reuse.H1_H1, -72, -72 ;  /* 0xd480d48025187431 */ /* 0x080fe40000060002 */
[-C--:B------:R-:W-:Y:S01]  /*7830*/  HFMA2 R37, R39, R2.reuse.H1_H1, -72, -72 ;  /* 0xd480d48027257431 */ /* 0x080fe20000060002 */
[----:B------:R-:W-:Y:S01]  /*7840*/  LOP3.LUT R39, R28, 0x64006400, RZ, 0xfc, !PT ;  /* 0x640064001c277812 */ /* 0x000fe200078efcff */
[----:B------:R-:W-:Y:S02]  /*7850*/  HFMA2 R44, R47, R2.H1_H1, -72, -72 ;  /* 0xd480d4802f2c7431 */ /* 0x000fe40000060002 */
[----:B------:R-:W-:-:S02]  /*7860*/  HADD2.F32 R28, -RZ, R25.H0_H0 ;  /* 0x20000019ff1c7230 */ /* 0x000fc40000004100 */
[----:B------:R-:W-:Y:S02]  /*7870*/  HFMA2 R46, R39, R2.H1_H1, -72, -72 ;  /* 0xd480d480272e7431 */ /* 0x000fe40000060002 */
[----:B------:R-:W-:Y:S02]  /*7880*/  HADD2.F32 R50, -RZ, R44.H0_H0 ;  /* 0x2000002cff327230 */ /* 0x000fe40000004100 */
[----:B------:R-:W-:Y:S02]  /*7890*/  HADD2.F32 R48, -RZ, R37.H0_H0 ;  /* 0x20000025ff307230 */ /* 0x000fe40000004100 */
[----:B------:R-:W-:Y:S02]  /*78a0*/  HADD2.F32 R47, -RZ, R24.H0_H0 ;  /* 0x20000018ff2f7230 */ /* 0x000fe40000004100 */
[----:B------:R-:W-:Y:S01]  /*78b0*/  FFMA.FTZ R50, R28, R50, R43 ;  /* 0x000000321c327223 */ /* 0x000fe2000001002b */
[----:B------:R-:W-:Y:S01]  /*78c0*/  HADD2.F32 R43, -RZ, R46.H0_H0 ;  /* 0x2000002eff2b7230 */ /* 0x000fe20000004100 */
[----:B------:R-:W-:Y:S01]  /*78d0*/  SHF.R.U32.HI R17, RZ, 0x8, R17 ;  /* 0x00000008ff117819 */ /* 0x000fe20000011611 */
[----:B------:R-:W-:-:S02]  /*78e0*/  HADD2.F32 R39, -RZ, R25.H1_H1 ;  /* 0x30000019ff277230 */ /* 0x000fc40000004100 */
[C---:B------:R-:W-:Y:S01]  /*78f0*/  FFMA.FTZ R48, R28.reuse, R48, R41 ;  /* 0x000000301c307223 */ /* 0x040fe20000010029 */
[----:B------:R-:W-:Y:S02]  /*7900*/  HADD2.F32 R37, -RZ, R37.H1_H1 ;  /* 0x30000025ff257230 */ /* 0x000fe40000004100 */
[----:B------:R-:W-:Y:S01]  /*7910*/  FFMA.FTZ R22, R47, R28, R22 ;  /* 0x0000001c2f167223 */ /* 0x000fe20000010016 */
[----:B------:R-:W-:Y:S02]  /*7920*/  HADD2.F32 R25, -RZ, R24.H1_H1 ;  /* 0x30000018ff197230 */ /* 0x000fe40000004100 */
        /* <DEDUP_REMOVED lines=8> */
[----:B------:R-:W-:Y:S01]  /*79b0*/  FFMA.FTZ R25, R25, R39, R22 ;  /* 0x0000002719197223 */ /* 0x000fe20000010016 */
        /* <DEDUP_REMOVED lines=13> */
[----:B------:R-:W-:Y:S02]  /*7a90*/  HADD2.F32 R49, -RZ, R43.H0_H0 ;  /* 0x2000002bff317230 */ /* 0x000fe40000004100 */
[----:B------:R-:W-:Y:S02]  /*7aa0*/  HADD2 R24, R46, -1032, -1032 ;  /* 0xe408e4082e187430 */ /* 0x000fe40000000000 */
[----:B------:R-:W-:Y:S02]  /*7ab0*/  HADD2.F32 R20, -RZ, R20.H1_H1 ;  /* 0x30000014ff147230 */ /* 0x000fe40000004100 */
[----:B------:R-:W-:Y:S02]  /*7ac0*/  HADD2.F32 R48, -RZ, R45.H0_H0 ;  /* 0x2000002dff307230 */ /* 0x000fe40000004100 */
[----:B------:R-:W-:Y:S02]  /*7ad0*/  HADD2.F32 R50, -RZ, R44.H0_H0 ;  /* 0x2000002cff327230 */ /* 0x000fe40000004100 */
[----:B------:R-:W-:-:S02]  /*7ae0*/  HADD2.F32 R46, -RZ, R24.H0_H0 ;  /* 0x20000018ff2e7230 */ /* 0x000fc40000004100 */
[----:B------:R-:W-:Y:S02]  /*7af0*/  HADD2.F32 R47, -RZ, R45.H1_H1 ;  /* 0x3000002dff2f7230 */ /* 0x000fe40000004100 */
[----:B------:R-:W-:Y:S01]  /*7b00*/  FFMA.FTZ R45, R41, R49, R28 ;  /* 0x00000031292d7223 */ /* 0x000fe2000001001c */
[----:B------:R-:W-:Y:S01]  /*7b10*/  HADD2.F32 R43, -RZ, R43.H1_H1 ;  /* 0x3000002bff2b7230 */ /* 0x000fe20000004100 */
[----:B------:R-:W-:Y:S02]  /*7b20*/  LOP3.LUT R16, R16, 0xf000f0, RZ, 0xc0, !PT ;  /* 0x00f000f010107812 */ /* 0x000fe400078ec0ff */
[----:B------:R-:W-:Y:S01]  /*7b30*/  LOP3.LUT R28, R17, 0xf000f0, RZ, 0xc0, !PT ;  /* 0x00f000f0111c7812 */ /* 0x000fe200078ec0ff */
[----:B------:R-:W-:Y:S01]  /*7b40*/  FFMA.FTZ R48, R48, R41, R25 ;  /* 0x0000002930307223 */ /* 0x000fe20000010019 */
[C---:B------:R-:W-:Y:S01]  /*7b50*/  FFMA.FTZ R37, R41.reuse, R50, R37 ;  /* 0x0000003229257223 */ /* 0x040fe20000010025 */
[----:B------:R-:W-:Y:S01]  /*7b60*/  FFMA.FTZ R39, R41, R46, R39 ;  /* 0x0000002e29277223 */ /* 0x000fe20000010027 */
[----:B------:R-:W-:Y:S01]  /*7b70*/  FFMA.FTZ R17, R20, R43, R45 ;  /* 0x0000002b14117223 */ /* 0x000fe2000001002d */
        /* <DEDUP_REMOVED lines=8> */
[----:B------:R-:W-:Y:S02]  /*7c00*/  HADD2.F32 R22, -RZ, R21.H0_H0 ;  /* 0x20000015ff167230 */ /* 0x000fe40000004100 */
[----:B------:R-:W-:-:S02]  /*7c10*/  HADD2.F32 R44, -RZ, R44.H1_H1 ;  /* 0x3000002cff2c7230 */ /* 0x000fc40000004100 */
[-C--:B------:R-:W-:Y:S02]  /*7c20*/  HFMA2 R16, R45, R2.reuse.H1_H1, -72, -72 ;  /* 0xd480d4802d107431 */ /* 0x080fe40000060002 */
[----:B------:R-:W-:Y:S02]  /*7c30*/  HADD2.F32 R28, -RZ, R18.H0_H0 ;  /* 0x20000012ff1c7230 */ /* 0x000fe40000004100 */
[----:B------:R-:W-:Y:S02]  /*7c40*/  HFMA2 R41, R41, R2.H1_H1, -72, -72 ;  /* 0xd480d48029297431 */ /* 0x000fe40000060002 */
[----:B------:R-:W-:Y:S02]  /*7c50*/  HADD2.F32 R43, -RZ, R24.H1_H1 ;  /* 0x30000018ff2b7230 */ /* 0x000fe40000004100 */
[----:B------:R-:W-:Y:S01]  /*7c60*/  FFMA.FTZ R37, R20, R44, R37 ;  /* 0x0000002c14257223 */ /* 0x000fe20000010025 */
[----:B------:R-:W-:Y:S02]  /*7c70*/  HADD2.F32 R24, -RZ, R19.H0_H0 ;  /* 0x20000013ff187230 */ /* 0x000fe40000004100 */
[----:B------:R-:W-:Y:S01]  /*7c80*/  FFMA.FTZ R28, R22, R28, R17 ;  /* 0x0000001c161c7223 */ /* 0x000fe20000010011 */
[----:B------:R-:W-:Y:S01]  /*7c90*/  FFMA.FTZ R25, R47, R20, R48 ;  /* 0x000000142f197223 */ /* 0x000fe20000010030 */
[----:B------:R-:W-:-:S02]  /*7ca0*/  HADD2.F32 R44, -RZ, R16.H0_H0 ;  /* 0x20000010ff2c7230 */ /* 0x000fc40000004100 */
[----:B------:R-:W-:Y:S01]  /*7cb0*/  FFMA.FTZ R39, R20, R43, R39 ;  /* 0x0000002b14277223 */ /* 0x000fe20000010027 */
[----:B------:R-:W-:Y:S02]  /*7cc0*/  HADD2.F32 R17, -RZ, R41.H0_H0 ;  /* 0x20000029ff117230 */ /* 0x000fe40000004100 */
[----:B------:R-:W-:Y:S01]  /*7cd0*/  FFMA.FTZ R25, R24, R22, R25 ;  /* 0x0000001618197223 */ /* 0x000fe20000010019 */
[----:B------:R-:W-:Y:S02]  /*7ce0*/  HADD2.F32 R21, -RZ, R21.H1_H1 ;  /* 0x30000015ff157230 */ /* 0x000fe40000004100 */
[----:B------:R-:W-:Y:S02]  /*7cf0*/  HADD2.F32 R20, -RZ, R19.H1_H1 ;  /* 0x30000013ff147230 */ /* 0x000fe40000004100 */
[C---:B------:R-:W-:Y:S01]  /*7d00*/  FFMA.FTZ R37, R22.reuse, R44, R37 ;  /* 0x0000002c16257223 */ /* 0x040fe20000010025 */
[----:B------:R-:W-:Y:S02]  /*7d10*/  HADD2.F32 R18, -RZ, R18.H1_H1 ;  /* 0x30000012ff127230 */ /* 0x000fe40000004100 */
[----:B------:R-:W-:Y:S01]  /*7d20*/  FFMA.FTZ R17, R22, R17, R39 ;  /* 0x0000001116117223 */ /* 0x000fe20000010027 */
[----:B------:R-:W-:-:S02]  /*7d30*/  HADD2.F32 R16, -RZ, R16.H1_H1 ;  /* 0x30000010ff107230 */ /* 0x000fc40000004100 */
[----:B------:R-:W-:Y:S02]  /*7d40*/  HADD2.F32 R24, -RZ, R41.H1_H1 ;  /* 0x30000029ff187230 */ /* 0x000fe40000004100 */
[----:B------:R-:W-:Y:S01]  /*7d50*/  FFMA.FTZ R19, R20, R21, R25 ;  /* 0x0000001514137223 */ /* 0x000fe20000010019 */
[C---:B------:R-:W-:Y:S01]  /*7d60*/  FFMA.FTZ R18, R21.reuse, R18, R28 ;  /* 0x0000001215127223 */ /* 0x040fe2000001001c */
[C---:B------:R-:W-:Y:S01]  /*7d70*/  FFMA.FTZ R20, R21.reuse, R16, R37 ;  /* 0x0000001015147223 */ /* 0x040fe20000010025 */
[----:B------:R-:W-:Y:S02]  /*7d80*/  FFMA.FTZ R21, R21, R24, R17 ;  /* 0x0000001815157223 */ /* 0x000fe40000010011 */
[----:B------:R-:W0:Y:S01]  /*7d90*/  LDS.64 R16, [UR4+0x20] ;  /* 0x00002004ff107984 */ /* 0x000e220008000a00 */
[----:B------:R-:W-:Y:S01]  /*7da0*/  FMUL.FTZ R23, R36, R23 ;  /* 0x0000001724177220 */ /* 0x000fe20000410000 */
[----:B------:R-:W-:Y:S01]  /*7db0*/  FMUL.FTZ R40, R35, R40 ;  /* 0x0000002823287220 */ /* 0x000fe20000410000 */
[----:B------:R-:W-:Y:S01]  /*7dc0*/  FMUL.FTZ R42, R31, R42 ;  /* 0x0000002a1f2a7220 */ /* 0x000fe20000410000 */
[----:B------:R-:W-:Y:S01]  /*7dd0*/  FMUL.FTZ R29, R30, R29 ;  /* 0x0000001d1e1d7220 */ /* 0x000fe20000410000 */
[----:B------:R-:W-:Y:S01]  /*7de0*/  MOV R22, R6 ;  /* 0x0000000600167202 */ /* 0x000fe20000000f00 */
[----:B------:R-:W-:Y:S01]  /*7df0*/  FMUL.FTZ R6, R36, R19 ;  /* 0x0000001324067220 */ /* 0x000fe20000410000 */
[----:B------:R-:W-:Y:S01]  /*7e00*/  F2FP.F16.F32.PACK_AB R23, RZ, R23 ;  /* 0x00000017ff17723e */ /* 0x000fe200000000ff */
[----:B------:R-:W-:Y:S01]  /*7e10*/  FMUL.FTZ R18, R35, R18 ;  /* 0x0000001223127220 */ /* 0x000fe20000410000 */
[----:B------:R-:W-:Y:S01]  /*7e20*/  F2FP.F16.F32.PACK_AB R40, RZ, R40 ;  /* 0x00000028ff28723e */ /* 0x000fe200000000ff */
[----:B------:R-:W-:Y:S01]  /*7e30*/  FMUL.FTZ R20, R31, R20 ;  /* 0x000000141f147220 */ /* 0x000fe20000410000 */
[----:B------:R-:W-:Y:S01]  /*7e40*/  FMUL.FTZ R21, R30, R21 ;  /* 0x000000151e157220 */ /* 0x000fe20000410000 */
[----:B------:R-:W-:-:S02]  /*7e50*/  F2FP.F16.F32.PACK_AB R42, RZ, R42 ;  /* 0x0000002aff2a723e */ /* 0x000fc400000000ff */
[----:B------:R-:W-:Y:S02]  /*7e60*/  F2FP.F16.F32.PACK_AB R29, RZ, R29 ;  /* 0x0000001dff1d723e */ /* 0x000fe400000000ff */
[----:B------:R-:W-:Y:S02]  /*7e70*/  PRMT R23, R23, 0x5410, R40 ;  /* 0x0000541017177816 */ /* 0x000fe40000000028 */
[----:B------:R-:W-:Y:S02]  /*7e80*/  F2FP.F16.F32.PACK_AB R6, RZ, R6 ;  /* 0x00000006ff06723e */ /* 0x000fe400000000ff */
[----:B------:R-:W-:Y:S02]  /*7e90*/  F2FP.F16.F32.PACK_AB R18, RZ, R18 ;  /* 0x00000012ff12723e */ /* 0x000fe400000000ff */
[----:B------:R-:W-:Y:S02]  /*7ea0*/  F2FP.F16.F32.PACK_AB R20, RZ, R20 ;  /* 0x00000014ff14723e */ /* 0x000fe400000000ff */
[----:B------:R-:W-:-:S02]  /*7eb0*/  F2FP.F16.F32.PACK_AB R21, RZ, R21 ;  /* 0x00000015ff15723e */ /* 0x000fc400000000ff */
[----:B------:R-:W-:Y:S01]  /*7ec0*/  PRMT R42, R42, 0x5410, R29 ;  /* 0x000054102a2a7816 */ /* 0x000fe2000000001d */
[----:B------:R-:W-:Y:S01]  /*7ed0*/  HFMA2.MMA R19, R23, 1, 1, R7 ;  /* 0x3c003c0017137835 */ /* 0x000fe20000000007 */
[----:B------:R-:W-:Y:S02]  /*7ee0*/  PRMT R6, R6, 0x5410, R18 ;  /* 0x0000541006067816 */ /* 0x000fe40000000012 */
[----:B------:R-:W-:Y:S01]  /*7ef0*/  PRMT R20, R20, 0x5410, R21 ;  /* 0x0000541014147816 */ /* 0x000fe20000000015 */
[----:B------:R-:W-:Y:S01]  /*7f00*/  HADD2 R18, R42, R22 ;  /* 0x000000162a127230 */ /* 0x000fe20000000000 */
[----:B------:R-:W-:Y:S02]  /*7f10*/  LOP3.LUT R7, R12, 0xf000f, RZ, 0xc0, !PT ;  /* 0x000f000f0c077812 */ /* 0x000fe400078ec0ff */
[C---:B------:R-:W-:Y:S01]  /*7f20*/  LOP3.LUT R29, R13.reuse, 0xf000f, RZ, 0xc0, !PT ;  /* 0x000f000f0d1d7812 */ /* 0x040fe200078ec0ff */
[----:B------:R-:W-:Y:S01]  /*7f30*/  HADD2 R18, R20, R18 ;  /* 0x0000001214127230 */ /* 0x000fe20000000000 */
[----:B------:R-:W-:-:S02]  /*7f40*/  LOP3.LUT R22, R13, 0xf000f0, RZ, 0xc0, !PT ;  /* 0x00f000f00d167812 */ /* 0x000fc400078ec0ff */
[----:B------:R-:W-:Y:S02]  /*7f50*/  SHF.R.U32.HI R20, RZ, 0x8, R13 ;  /* 0x00000008ff147819 */ /* 0x000fe4000001160d */
[C---:B------:R-:W-:Y:S01]  /*7f60*/  LOP3.LUT R13, R14.reuse, 0xf000f, RZ, 0xc0, !PT ;  /* 0x000f000f0e0d7812 */ /* 0x040fe200078ec0ff */
[----:B------:R-:W-:Y:S01]  /*7f70*/  HFMA2.MMA R19, R6, 1, 1, R19 ;  /* 0x3c003c0006137835 */ /* 0x000fe20000000013 */
[--C-:B0-----:R-:W-:Y:S01]  /*7f80*/  HADD2.F32 R6, -RZ, R16.reuse.H0_H0 ;  /* 0x20000010ff067230 */ /* 0x101fe20000004100 */
[----:B------:R-:W-:Y:S01]  /*7f90*/  LOP3.LUT R7, R7, 0x64006400, RZ, 0xfc, !PT ;  /* 0x6400640007077812 */ /* 0x000fe200078efcff */
[----:B------:R-:W-:Y:S01]  /*7fa0*/  HADD2.F32 R28, -RZ, R16.H1_H1 ;  /* 0x30000010ff1c7230 */ /* 0x000fe20000004100 */
[----:B------:R-:W-:Y:S02]  /*7fb0*/  LOP3.LUT R16, R13, 0x64006400, RZ, 0xfc, !PT ;  /* 0x640064000d107812 */ /* 0x000fe400078efcff */
[----:B------:R-:W-:Y:S02]  /*7fc0*/  LOP3.LUT R24, R14, 0xf000f0, RZ, 0xc0, !PT ;  /* 0x00f000f00e187812 */ /* 0x000fe400078ec0ff */
[----:B------:R-:W-:Y:S01]  /*7fd0*/  SHF.R.U32.HI R21, RZ, 0x8, R14 ;  /* 0x00000008ff157819 */ /* 0x000fe2000001160e */
[----:B------:R-:W-:Y:S01]  /*7fe0*/  HADD2 R13, R7, -1032, -1032 ;  /* 0xe408e408070d7430 */ /* 0x000fe20000000000 */
[----:B------:R-:W-:-:S02]  /*7ff0*/  LOP3.LUT R39, R15, 0xf000f, RZ, 0xc0, !PT ;  /* 0x000f000f0f277812 */ /* 0x000fc400078ec0ff */
[----:B------:R-:W-:Y:S02]  /*8000*/  LOP3.LUT R23, R15, 0xf000f0, RZ, 0xc0, !PT ;  /* 0x00f000f00f177812 */ /* 0x000fe400078ec0ff */
[----:B------:R-:W-:Y:S01]  /*8010*/  SHF.R.U32.HI R14, RZ, 0x8, R15 ;  /* 0x00000008ff0e7819 */ /* 0x000fe2000001160f */
[----:B------:R-:W-:Y:S01]  /*8020*/  HADD2 R41, R16, -1032, -1032 ;  /* 0xe408e40810297430 */ /* 0x000fe20000000000 */
[----:B------:R-:W-:Y:S02]  /*8030*/  LOP3.LUT R15, R29, 0x64006400, RZ, 0xfc, !PT ;  /* 0x640064001d0f7812 */ /* 0x000fe400078efcff */
[----:B------:R-:W-:Y:S01]  /*8040*/  LOP3.LUT R39, R39, 0x64006400, RZ, 0xfc, !PT ;  /* 0x6400640027277812 */ /* 0x000fe200078efcff */
[--C-:B------:R-:W-:Y:S02]  /*8050*/  HADD2.F32 R7, -RZ, R13.reuse.H0_H0 ;  /* 0x2000000dff077230 */ /* 0x100fe40000004100 */
[----:B------:R-:W-:Y:S02]  /*8060*/  HADD2 R40, R15, -1032, -1032 ;  /* 0xe408e4080f287430 */ /* 0x000fe40000000000 */
[----:B------:R-:W-:-:S02]  /*8070*/  HADD2.F32 R43, -RZ, R13.H1_H1 ;  /* 0x3000000dff2b7230 */ /* 0x000fc40000004100 */
[----:B------:R-:W-:Y:S01]  /*8080*/  HADD2.F32 R13, -RZ, R41.H0_H0 ;  /* 0x20000029ff0d7230 */ /* 0x000fe20000004100 */
[----:B------:R-:W-:Y:S01]  /*8090*/  LOP3.LUT R25, R12, 0xf000f0, RZ, 0xc0, !PT ;  /* 0x00f000f00c197812 */ /* 0x000fe200078ec0ff */
[--C-:B------:R-:W-:Y:S02]  /*80a0*/  HADD2.F32 R37, -RZ, R17.reuse.H0_H0 ;  /* 0x20000011ff257230 */ /* 0x100fe40000004100 */
[----:B------:R-:W-:Y:S02]  /*80b0*/  HADD2 R39, R39, -1032, -1032 ;  /* 0xe408e40827277430 */ /* 0x000fe40000000000 */
[----:B------:R-:W-:Y:S02]  /*80c0*/  HADD2.F32 R29, -RZ, R17.H1_H1 ;  /* 0x30000011ff1d7230 */ /* 0x000fe40000004100 */
[----:B------:R-:W0:Y:S01]  /*80d0*/  LDS.64 R16, [UR4+0x28] ;  /* 0x00002804ff107984 */ /* 0x000e220008000a00 */
[--C-:B------:R-:W-:Y:S02]  /*80e0*/  HADD2.F32 R45, -RZ, R40.reuse.H0_H0 ;  /* 0x20000028ff2d7230 */ /* 0x100fe40000004100 */
[----:B------:R-:W-:Y:S01]  /*80f0*/  FFMA.FTZ R42, R6, R13, RZ ;  /* 0x0000000d062a7223 */ /* 0x000fe200000100ff */
[----:B------:R-:W-:-:S02]  /*8100*/  HADD2.F32 R47, -RZ, R40.H1_H1 ;  /* 0x30000028ff2f7230 */ /* 0x000fc40000004100 */
[----:B------:R-:W-:Y:S01]  /*8110*/  FFMA.FTZ R40, R7, R6, RZ ;  /* 0x0000000607287223 */ /* 0x000fe200000100ff */
[----:B------:R-:W-:Y:S01]  /*8120*/  LOP3.LUT R25, R25, 0x64006400, RZ, 0xfc, !PT ;  /* 0x6400640019197812 */ /* 0x000fe200078efcff */
[----:B------:R-:W-:Y:S01]  /*8130*/  HADD2.F32 R15, -RZ, R39.H0_H0 ;  /* 0x20000027ff0f7230 */ /* 0x000fe20000004100 */
[----:B------:R-:W-:Y:S02]  /*8140*/  LOP3.LUT R7, R22, 0x64006400, RZ, 0xfc, !PT ;  /* 0x6400640016077812 */ /* 0x000fe400078efcff */
[----:B------:R-:W-:Y:S02]  /*8150*/  LOP3.LUT R13, R24, 0x64006400, RZ, 0xfc, !PT ;  /* 0x64006400180d7812 */ /* 0x000fe400078efcff */
[----:B------:R-:W-:Y:S01]  /*8160*/  LOP3.LUT R23, R23, 0x64006400, RZ, 0xfc, !PT ;  /* 0x6400640017177812 */ /* 0x000fe200078efcff */
[----:B------:R-:W-:Y:S02]  /*8170*/  HADD2.F32 R41, -RZ, R41.H1_H1 ;  /* 0x30000029ff297230 */ /* 0x000fe40000004100 */
[----:B------:R-:W-:-:S02]  /*8180*/  HFMA2 R25, R25, R2.H1_H1, -72, -72 ;  /* 0xd480d48019197431 */ /* 0x000fc40000060002 */
[----:B------:R-:W-:Y:S02]  /*8190*/  HADD2.F32 R24, -RZ, R39.H1_H1 ;  /* 0x30000027ff187230 */ /* 0x000fe40000004100 */
[-C--:B------:R-:W-:Y:S02]  /*81a0*/  HFMA2 R7, R7, R2.reuse.H1_H1, -72, -72 ;  /* 0xd480d48007077431 */ /* 0x080fe40000060002 */
[C---:B------:R-:W-:Y:S01]  /*81b0*/  FFMA.FTZ R15, R6.reuse, R15, RZ ;  /* 0x0000000f060f7223 */ /* 0x040fe200000100ff */
[-C--:B------:R-:W-:Y:S02]  /*81c0*/  HFMA2 R13, R13, R2.reuse.H1_H1, -72, -72 ;  /* 0xd480d4800d0d7431 */ /* 0x080fe40000060002 */
[----:B------:R-:W-:Y:S01]  /*81d0*/  FFMA.FTZ R45, R6, R45, RZ ;  /* 0x0000002d062d7223 */ /* 0x000fe200000100ff */
[----:B------:R-:W-:Y:S02]  /*81e0*/  HFMA2 R23, R23, R2.H1_H1, -72, -72 ;  /* 0xd480d48017177431 */ /* 0x000fe40000060002 */
[----:B------:R-:W-:Y:S01]  /*81f0*/  FFMA.FTZ R42, R28, R41, R42 ;  /* 0x000000291c2a7223 */ /* 0x000fe2000001002a */
        /* <DEDUP_REMOVED lines=8> */
[C---:B------:R-:W-:Y:S01]  /*8280*/  FFMA.FTZ R40, R37.reuse, R22, R40 ;  /* 0x0000001625287223 */ /* 0x040fe20000010028 */
[----:B------:R-:W-:Y:S01]  /*8290*/  FFMA.FTZ R41, R37, R41, R42 ;  /* 0x0000002925297223 */ /* 0x000fe2000001002a */
[----:B------:R-:W-:-:S02]  /*82a0*/  HADD2.F32 R6, -RZ, R25.H1_H1 ;  /* 0x30000019ff067230 */ /* 0x000fc40000004100 */
[----:B------:R-:W-:Y:S01]  /*82b0*/  FFMA.FTZ R37, R37, R15, R24 ;  /* 0x0000000f25257223 */ /* 0x000fe20000010018 */
[----:B------:R-:W-:Y:S01]  /*82c0*/  HADD2.F32 R22, -RZ, R7.H1_H1 ;  /* 0x30000007ff167230 */ /* 0x000fe20000004100 */
[----:B------:R-:W-:Y:S01]  /*82d0*/  SHF.R.U32.HI R12, RZ, 0x8, R12 ;  /* 0x00000008ff0c7819 */ /* 0x000fe2000001160c */
[----:B------:R-:W-:Y:S02]  /*82e0*/  HADD2.F32 R24, -RZ, R13.H1_H1 ;  /* 0x3000000dff187230 */ /* 0x000fe40000004100 */
[----:B------:R-:W-:Y:S02]  /*82f0*/  HADD2.F32 R28, -RZ, R23.H1_H1 ;  /* 0x30000017ff1c7230 */ /* 0x000fe40000004100 */
[----:B------:R-:W-:Y:S01]  /*8300*/  FFMA.FTZ R23, R6, R29, R39 ;  /* 0x0000001d06177223 */ /* 0x000fe20000010027 */
[C---:B------:R-:W-:Y:S01]  /*8310*/  FFMA.FTZ R15, R29.reuse, R22, R40 ;  /* 0x000000161d0f7223 */ /* 0x040fe20000010028 */
[----:B------:R-:W-:Y:S01]  /*8320*/  LOP3.LUT R6, R12, 0xf000f, RZ, 0xc0, !PT ;  /* 0x000f000f0c067812 */ /* 0x000fe200078ec0ff */
[C---:B------:R-:W-:Y:S01]  /*8330*/  FFMA.FTZ R13, R29.reuse, R24, R41 ;  /* 0x000000181d0d7223 */ /* 0x040fe20000010029 */
        /* <DEDUP_REMOVED lines=24> */
[----:B------:R-:W-:Y:S02]  /*84c0*/  LOP3.LUT R22, R12, 0xf000f0, RZ, 0xc0, !PT ;  /* 0x00f000f00c167812 */ /* 0x000fe400078ec0ff */
[----:B------:R-:W-:Y:S01]  /*84d0*/  LOP3.LUT R20, R20, 0xf000f0, RZ, 0xc0, !PT ;  /* 0x00f000f014147812 */ /* 0x000fe200078ec0ff */
[----:B------:R-:W0:Y:S01]  /*84e0*/  LDS.64 R12, [UR4+0x30] ;  /* 0x00003004ff0c7984 */ /* 0x000e220008000a00 */
[----:B------:R-:W-:Y:S01]  /*84f0*/  FFMA.FTZ R15, R23, R16, R40 ;  /* 0x00000010170f7223 */ /* 0x000fe20000010028 */
[----:B------:R-:W-:Y:S01]  /*8500*/  FFMA.FTZ R23, R16, R25, R37 ;  /* 0x0000001910177223 */ /* 0x000fe20000010025 */
[----:B------:R-:W-:Y:S01]  /*8510*/  LOP3.LUT R24, R21, 0xf000f0, RZ, 0xc0, !PT ;  /* 0x00f000f015187812 */ /* 0x000fe200078ec0ff */
[----:B------:R-:W-:Y:S01]  /*8520*/  HADD2.F32 R39, -RZ, R28.H1_H1 ;  /* 0x3000001cff277230 */ /* 0x000fe20000004100 */
[----:B------:R-:W-:Y:S02]  /*8530*/  LOP3.LUT R25, R20, 0x64006400, RZ, 0xfc, !PT ;  /* 0x6400640014197812 */ /* 0x000fe400078efcff */
[----:B------:R-:W-:-:S02]  /*8540*/  LOP3.LUT R21, R22, 0x64006400, RZ, 0xfc, !PT ;  /* 0x6400640016157812 */ /* 0x000fc400078efcff */
[----:B------:R-:W-:Y:S02]  /*8550*/  LOP3.LUT R14, R14, 0xf000f0, RZ, 0xc0, !PT ;  /* 0x00f000f00e0e7812 */ /* 0x000fe400078ec0ff */
[----:B------:R-:W-:Y:S01]  /*8560*/  LOP3.LUT R37, R24, 0x64006400, RZ, 0xfc, !PT ;  /* 0x6400640018257812 */ /* 0x000fe200078efcff */
[----:B------:R-:W-:Y:S01]  /*8570*/  FFMA.FTZ R41, R16, R39, R41 ;  /* 0x0000002710297223 */ /* 0x000fe20000010029 */
[-C--:B------:R-:W-:Y:S01]  /*8580*/  HFMA2 R25, R25, R2.reuse.H1_H1, -72, -72 ;  /* 0xd480d48019197431 */ /* 0x080fe20000060002 */
[----:B------:R-:W-:Y:S01]  /*8590*/  LOP3.LUT R39, R14, 0x64006400, RZ, 0xfc, !PT ;  /* 0x640064000e277812 */ /* 0x000fe200078efcff */
[-C--:B------:R-:W-:Y:S02]  /*85a0*/  HFMA2 R21, R21, R2.reuse.H1_H1, -72, -72 ;  /* 0xd480d48015157431 */ /* 0x080fe40000060002 */
[----:B------:R-:W-:Y:S02]  /*85b0*/  HADD2.F32 R20, -RZ, R7.H1_H1 ;  /* 0x30000007ff147230 */ /* 0x000fe40000004100 */
[----:B------:R-:W-:-:S02]  /*85c0*/  HFMA2 R37, R37, R2.H1_H1, -72, -72 ;  /* 0xd480d48025257431 */ /* 0x000fc40000060002 */
[----:B------:R-:W-:Y:S02]  /*85d0*/  HADD2.F32 R6, -RZ, R17.H0_H0 ;  /* 0x20000011ff067230 */ /* 0x000fe40000004100 */
[----:B------:R-:W-:Y:S02]  /*85e0*/  HFMA2 R39, R39, R2.H1_H1, -72, -72 ;  /* 0xd480d48027277431 */ /* 0x000fe40000060002 */
[----:B------:R-:W-:Y:S02]  /*85f0*/  HADD2.F32 R7, -RZ, R25.H0_H0 ;  /* 0x20000019ff077230 */ /* 0x000fe40000004100 */
        /* <DEDUP_REMOVED lines=9> */
[----:B------:R-:W-:Y:S02]  /*8690*/  HADD2.F32 R16, -RZ, R25.H1_H1 ;  /* 0x30000019ff107230 */ /* 0x000fe40000004100 */
[----:B------:R-:W-:Y:S02]  /*86a0*/  HADD2.F32 R22, -RZ, R37.H1_H1 ;  /* 0x30000025ff167230 */ /* 0x000fe40000004100 */
[----:B------:R-:W-:Y:S01]  /*86b0*/  FFMA.FTZ R7, R6, R7, R29 ;  /* 0x0000000706077223 */ /* 0x000fe2000001001d */
[----:B------:R-:W-:-:S02]  /*86c0*/  HADD2.F32 R24, -RZ, R39.H1_H1 ;  /* 0x30000027ff187230 */ /* 0x000fc40000004100 */
[----:B------:R-:W-:Y:S01]  /*86d0*/  FFMA.FTZ R15, R14, R17, R15 ;  /* 0x000000110e0f7223 */ /* 0x000fe2000001000f */
[C---:B------:R-:W-:Y:S01]  /*86e0*/  FFMA.FTZ R14, R17.reuse, R16, R20 ;  /* 0x00000010110e7223 */ /* 0x040fe20000010014 */
[C---:B------:R-:W-:Y:S01]  /*86f0*/  FFMA.FTZ R16, R17.reuse, R22, R41 ;  /* 0x0000001611107223 */ /* 0x040fe20000010029 */
[----:B------:R-:W-:Y:S01]  /*8700*/  FFMA.FTZ R17, R17, R24, R7 ;  /* 0x0000001811117223 */ /* 0x000fe20000010007 */
[----:B---3--:R-:W-:Y:S02]  /*8710*/  LOP3.LUT R7, R8, 0xf000f, RZ, 0xc0, !PT ;  /* 0x000f000f08077812 */ /* 0x008fe400078ec0ff */
[----:B------:R-:W-:Y:S02]  /*8720*/  LOP3.LUT R39, R10, 0xf000f, RZ, 0xc0, !PT ;  /* 0x000f000f0a277812 */ /* 0x000fe400078ec0ff */
        /* <DEDUP_REMOVED lines=8> */
[----:B------:R-:W-:Y:S02]  /*87b0*/  LOP3.LUT R9, R37, 0x64006400, RZ, 0xfc, !PT ;  /* 0x6400640025097812 */ /* 0x000fe400078efcff */
[----:B------:R-:W-:Y:S01]  /*87c0*/  LOP3.LUT R11, R40, 0x64006400, RZ, 0xfc, !PT ;  /* 0x64006400280b7812 */ /* 0x000fe200078efcff */
[----:B------:R-:W-:Y:S02]  /*87d0*/  HADD2 R40, R7, -1032, -1032 ;  /* 0xe408e40807287430 */ /* 0x000fe40000000000 */
[--C-:B0-----:R-:W-:Y:S01]  /*87e0*/  HADD2.F32 R6, -RZ, R12.reuse.H0_H0 ;  /* 0x2000000cff067230 */ /* 0x101fe20000004100 */
[----:B------:R-:W-:Y:S01]  /*87f0*/  LOP3.LUT R25, R8, 0xf000f0, RZ, 0xc0, !PT ;  /* 0x00f000f008197812 */ /* 0x000fe200078ec0ff */
[----:B------:R-:W-:Y:S02]  /*8800*/  HADD2.F32 R28, -RZ, R12.H1_H1 ;  /* 0x3000000cff1c7230 */ /* 0x000fe40000004100 */
[----:B------:R-:W-:Y:S02]  /*8810*/  HADD2 R42, R39, -1032, -1032 ;  /* 0xe408e408272a7430 */ /* 0x000fe40000000000 */
[----:B------:R-:W-:-:S02]  /*8820*/  HADD2.F32 R29, -RZ, R13.H0_H0 ;  /* 0x2000000dff1d7230 */ /* 0x000fc40000004100 */
[----:B------:R-:W-:Y:S02]  /*8830*/  HADD2.F32 R37, -RZ, R13.H1_H1 ;  /* 0x3000000dff257230 */ /* 0x000fe40000004100 */
[----:B------:R-:W-:Y:S01]  /*8840*/  HADD2 R41, R9, -1032, -1032 ;  /* 0xe408e40809297430 */ /* 0x000fe20000000000 */
[----:B------:R-:W0:Y:S01]  /*8850*/  LDS.64 R12, [UR4+0x38] ;  /* 0x00003804ff0c7984 */ /* 0x000e220008000a00 */
[----:B------:R-:W-:Y:S02]  /*8860*/  HADD2 R39, R11, -1032, -1032 ;  /* 0xe408e4080b277430 */ /* 0x000fe40000000000 */
[----:B------:R-:W-:Y:S01]  /*8870*/  HADD2.F32 R7, -RZ, R40.H0_H0 ;  /* 0x20000028ff077230 */ /* 0x000fe20000004100 */
[----:B------:R-:W-:Y:S01]  /*8880*/  LOP3.LUT R25, R25, 0x64006400, RZ, 0xfc, !PT ;  /* 0x6400640019197812 */ /* 0x000fe200078efcff */
[----:B------:R-:W-:Y:S02]  /*8890*/  HADD2.F32 R45, -RZ, R41.H0_H0 ;  /* 0x20000029ff2d7230 */ /* 0x000fe40000004100 */
[----:B------:R-:W-:-:S02]  /*88a0*/  HADD2.F32 R9, -RZ, R42.H0_H0 ;  /* 0x2000002aff097230 */ /* 0x000fc40000004100 */
[--C-:B------:R-:W-:Y:S02]  /*88b0*/  HADD2.F32 R11, -RZ, R39.reuse.H0_H0 ;  /* 0x20000027ff0b7230 */ /* 0x100fe40000004100 */
[----:B------:R-:W-:Y:S02]  /*88c0*/  HADD2.F32 R43, -RZ, R40.H1_H1 ;  /* 0x30000028ff2b7230 */ /* 0x000fe40000004100 */
[----:B------:R-:W-:Y:S01]  /*88d0*/  FFMA.FTZ R40, R7, R6, RZ ;  /* 0x0000000607287223 */ /* 0x000fe200000100ff */
[----:B------:R-:W-:Y:S01]  /*88e0*/  LOP3.LUT R24, R10, 0xf000f0, RZ, 0xc0, !PT ;  /* 0x00f000f00a187812 */ /* 0x000fe200078ec0ff */
[----:B------:R-:W-:Y:S01]  /*88f0*/  HFMA2 R25, R25, R2.H1_H1, -72, -72 ;  /* 0xd480d48019197431 */ /* 0x000fe20000060002 */
[----:B------:R-:W-:Y:S01]  /*8900*/  LOP3.LUT R7, R22, 0x64006400, RZ, 0xfc, !PT ;  /* 0x6400640016077812 */ /* 0x000fe200078efcff */
[C---:B------:R-:W-:Y:S01]  /*8910*/  FFMA.FTZ R45, R6.reuse, R45, RZ ;  /* 0x0000002d062d7223 */ /* 0x040fe200000100ff */
[C---:B------:R-:W-:Y:S01]  /*8920*/  FFMA.FTZ R44, R6.reuse, R9, RZ ;  /* 0x00000009062c7223 */ /* 0x040fe200000100ff */
[----:B------:R-:W-:Y:S01]  /*8930*/  FFMA.FTZ R11, R6, R11, RZ ;  /* 0x0000000b060b7223 */ /* 0x000fe200000100ff */
[----:B------:R-:W-:Y:S01]  /*8940*/  FFMA.FTZ R6, R43, R28, R40 ;  /* 0x0000001c2b067223 */ /* 0x000fe20000010028 */
[----:B------:R-:W-:Y:S01]  /*8950*/  LOP3.LUT R9, R24, 0x64006400, RZ, 0xfc, !PT ;  /* 0x6400640018097812 */ /* 0x000fe200078efcff */
[----:B------:R-:W-:Y:S01]  /*8960*/  HADD2.F32 R40, -RZ, R39.H1_H1 ;  /* 0x30000027ff287230 */ /* 0x000fe20000004100 */
[----:B------:R-:W-:Y:S01]  /*8970*/  LOP3.LUT R23, R23, 0x64006400, RZ, 0xfc, !PT ;  /* 0x6400640017177812 */ /* 0x000fe200078efcff */
[----:B------:R-:W-:-:S02]  /*8980*/  HADD2.F32 R39, -RZ, R25.H0_H0 ;  /* 0x20000019ff277230 */ /* 0x000fc40000004100 */
[-C--:B------:R-:W-:Y:S02]  /*8990*/  HFMA2 R7, R7, R2.reuse.H1_H1, -72, -72 ;  /* 0xd480d48007077431 */ /* 0x080fe40000060002 */
[----:B------:R-:W-:Y:S02]  /*89a0*/  HADD2.F32 R41, -RZ, R41.H1_H1 ;  /* 0x30000029ff297230 */ /* 0x000fe40000004100 */
[-C--:B------:R-:W-:Y:S02]  /*89b0*/  HFMA2 R9, R9, R2.reuse.H1_H1, -72, -72 ;  /* 0xd480d48009097431 */ /* 0x080fe40000060002 */
[----:B------:R-:W-:Y:S02]  /*89c0*/  HADD2.F32 R43, -RZ, R42.H1_H1 ;  /* 0x3000002aff2b7230 */ /* 0x000fe40000004100 */
[----:B------:R-:W-:Y:S02]  /*89d0*/  HFMA2 R23, R23, R2.H1_H1, -72, -72 ;  /* 0xd480d48017177431 */ /* 0x000fe40000060002 */
[----:B------:R-:W-:Y:S01]  /*89e0*/  FFMA.FTZ R39, R39, R29, R6 ;  /* 0x0000001d27277223 */ /* 0x000fe20000010006 */
[----:B------:R-:W-:-:S02]  /*89f0*/  HADD2.F32 R24, -RZ, R7.H0_H0 ;  /* 0x20000007ff187230 */ /* 0x000fc40000004100 */
[C---:B------:R-:W-:Y:S01]  /*8a00*/  FFMA.FTZ R22, R28.reuse, R41, R45 ;  /* 0x000000291c167223 */ /* 0x040fe2000001002d */
[----:B------:R-:W-:Y:S01]  /*8a10*/  HADD2.F32 R6, -RZ, R25.H1_H1 ;  /* 0x30000019ff067230 */ /* 0x000fe20000004100 */
[----:B------:R-:W-:Y:S01]  /*8a20*/  SHF.R.U32.HI R8, RZ, 0x8, R8 ;  /* 0x00000008ff087819 */ /* 0x000fe20000011608 */
[C---:B------:R-:W-:Y:S01]  /*8a30*/  FFMA.FTZ R44, R28.reuse, R43, R44 ;  /* 0x0000002b1c2c7223 */ /* 0x040fe2000001002c */
[----:B------:R-:W-:Y:S02]  /*8a40*/  HADD2.F32 R41, -RZ, R9.H0_H0 ;  /* 0x20000009ff297230 */ /* 0x000fe40000004100 */
[----:B------:R-:W-:Y:S01]  /*8a50*/  FFMA.FTZ R40, R28, R40, R11 ;  /* 0x000000281c287223 */ /* 0x000fe2000001000b */
[----:B------:R-:W-:Y:S02]  /*8a60*/  HADD2.F32 R11, -RZ, R23.H0_H0 ;  /* 0x20000017ff0b7230 */ /* 0x000fe40000004100 */
[----:B------:R-:W-:Y:S01]  /*8a70*/  FFMA.FTZ R24, R29, R24, R22 ;  /* 0x000000181d187223 */ /* 0x000fe20000010016 */
[----:B------:R-:W-:-:S02]  /*8a80*/  HADD2.F32 R28, -RZ, R9.H1_H1 ;  /* 0x30000009ff1c7230 */ /* 0x000fc40000004100 */
[----:B------:R-:W-:Y:S01]  /*8a90*/  FFMA.FTZ R9, R6, R37, R39 ;  /* 0x0000002506097223 */ /* 0x000fe20000010027 */
[----:B------:R-:W-:Y:S01]  /*8aa0*/  SHF.R.U32.HI R10, RZ, 0x8, R10 ;  /* 0x00000008ff0a7819 */ /* 0x000fe2000001160a */
[----:B------:R-:W-:Y:S01]  /*8ab0*/  HADD2.F32 R22, -RZ, R7.H1_H1 ;  /* 0x30000007ff167230 */ /* 0x000fe20000004100 */
[----:B------:R-:W-:Y:S01]  /*8ac0*/  LOP3.LUT R6, R8, 0xf000f, RZ, 0xc0, !PT ;  /* 0x000f000f08067812 */ /* 0x000fe200078ec0ff */
[C---:B------:R-:W-:Y:S01]  /*8ad0*/  FFMA.FTZ R41, R29.reuse, R41, R44 ;  /* 0x000000291d297223 */ /* 0x040fe2000001002c */
[----:B------:R-:W-:Y:S01]  /*8ae0*/  LOP3.LUT R7, R20, 0xf000f, RZ, 0xc0, !PT ;  /* 0x000f000f14077812 */ /* 0x000fe200078ec0ff */
[----:B------:R-:W-:Y:S02]  /*8af0*/  HADD2.F32 R42, -RZ, R23.H1_H1 ;  /* 0x30000017ff2a7230 */ /* 0x000fe40000004100 */
[----:B------:R-:W-:Y:S01]  /*8b00*/  FFMA.FTZ R29, R29, R11, R40 ;  /* 0x0000000b1d1d7223 */ /* 0x000fe20000010028 */
[----:B------:R-:W-:Y:S01]  /*8b10*/  LOP3.LUT R23, R10, 0xf000f, RZ, 0xc0, !PT ;  /* 0x000f000f0a177812 */ /* 0x000fe200078ec0ff */
[----:B------:R-:W-:Y:S01]  /*8b20*/  FFMA.FTZ R11, R37, R22, R24 ;  /* 0x00000016250b7223 */ /* 0x000fe20000010018 */
[----:B------:R-:W-:-:S02]  /*8b30*/  LOP3.LUT R25, R21, 0xf000f, RZ, 0xc0, !PT ;  /* 0x000f000f15197812 */ /* 0x000fc400078ec0ff */
[----:B------:R-:W-:Y:S01]  /*8b40*/  LOP3.LUT R6, R6, 0x64006400, RZ, 0xfc, !PT ;  /* 0x6400640006067812 */ /* 0x000fe200078efcff */
[----:B------:R-:W-:Y:S01]  /*8b50*/  FFMA.FTZ R22, R37, R28, R41 ;  /* 0x0000001c25167223 */ /* 0x000fe20000010029 */
[----:B------:R-:W-:Y:S01]  /*8b60*/  LOP3.LUT R7, R7, 0x64006400, RZ, 0xfc, !PT ;  /* 0x6400640007077812 */ /* 0x000fe200078efcff */
[----:B------:R-:W-:Y:S01]  /*8b70*/  FFMA.FTZ R37, R37, R42, R29 ;  /* 0x0000002a25257223 */ /* 0x000fe2000001001d */
[----:B------:R-:W-:Y:S01]  /*8b80*/  LOP3.LUT R28, R23, 0x64006400, RZ, 0xfc, !PT ;  /* 0x64006400171c7812 */ /* 0x000fe200078efcff */
[----:B------:R-:W-:Y:S01]  /*8b90*/  HADD2 R23, R6, -1032, -1032 ;  /* 0xe408e40806177430 */ /* 0x000fe20000000000 */
[----:B------:R-:W-:Y:S01]  /*8ba0*/  LOP3.LUT R29, R25, 0x64006400, RZ, 0xfc, !PT ;  /* 0x64006400191d7812 */ /* 0x000fe200078efcff */
[----:B------:R-:W-:Y:S02]  /*8bb0*/  HADD2 R25, R7, -1032, -1032 ;  /* 0xe408e40807197430 */ /* 0x000fe40000000000 */
[----:B0-----:R-:W-:Y:S02]  /*8bc0*/  HADD2.F32 R24, -RZ, R12.H0_H0 ;  /* 0x2000000cff187230 */ /* 0x001fe40000004100 */
[----:B------:R-:W-:-:S02]  /*8bd0*/  HADD2.F32 R40, -RZ, R23.H0_H0 ;  /* 0x20000017ff287230 */ /* 0x000fc40000004100 */
[----:B------:R-:W-:Y:S02]  /*8be0*/  HADD2 R7, R29, -1032, -1032 ;  /* 0xe408e4081d077430 */ /* 0x000fe40000000000 */
[----:B------:R-:W-:Y:S02]  /*8bf0*/  HADD2.F32 R29, -RZ, R25.H0_H0 ;  /* 0x20000019ff1d7230 */ /* 0x000fe40000004100 */
[----:B------:R-:W-:Y:S02]  /*8c00*/  HADD2.F32 R12, -RZ, R12.H1_H1 ;  /* 0x3000000cff0c7230 */ /* 0x000fe40000004100 */
[----:B------:R-:W-:Y:S01]  /*8c10*/  FFMA.FTZ R40, R40, R24, R9 ;  /* 0x0000001828287223 */ /* 0x000fe20000010009 */
[----:B------:R-:W-:Y:S02]  /*8c20*/  HADD2.F32 R42, -RZ, R7.H0_H0 ;  /* 0x20000007ff2a7230 */ /* 0x000fe40000004100 */
[----:B------:R-:W-:Y:S02]  /*8c30*/  HADD2.F32 R23, -RZ, R23.H1_H1 ;  /* 0x30000017ff177230 */ /* 0x000fe40000004100 */
[----:B------:R-:W-:Y:S01]  /*8c40*/  FFMA.FTZ R11, R24, R29, R11 ;  /* 0x0000001d180b7223 */ /* 0x000fe2000001000b */
[----:B------:R-:W-:Y:S01]  /*8c50*/  HADD2.F32 R25, -RZ, R25.H1_H1 ;  /* 0x30000019ff197230 */ /* 0x000fe20000004100 */
[----:B------:R-:W-:Y:S01]  /*8c60*/  LOP3.LUT R20, R20, 0xf000f0, RZ, 0xc0, !PT ;  /* 0x00f000f014147812 */ /* 0x000fe200078ec0ff */
[----:B------:R-:W-:Y:S01]  /*8c70*/  HADD2 R28, R28, -1032, -1032 ;  /* 0xe408e4081c1c7430 */ /* 0x000fe20000000000 */
[----:B------:R-:W-:Y:S01]  /*8c80*/  LOP3.LUT R8, R8, 0xf000f0, RZ, 0xc0, !PT ;  /* 0x00f000f008087812 */ /* 0x000fe200078ec0ff */
[----:B------:R-:W-:Y:S01]  /*8c90*/  FFMA.FTZ R9, R24, R42, R37 ;  /* 0x0000002a18097223 */ /* 0x000fe20000010025 */
[----:B------:R-:W-:Y:S01]  /*8ca0*/  FFMA.FTZ R29, R23, R12, R40 ;  /* 0x0000000c171d7223 */ /* 0x000fe20000010028 */
[----:B------:R-:W-:Y:S01]  /*8cb0*/  FFMA.FTZ R37, R12, R25, R11 ;  /* 0x000000190c257223 */ /* 0x000fe2000001000b */
[----:B------:R-:W-:-:S02]  /*8cc0*/  LOP3.LUT R23, R20, 0x64006400, RZ, 0xfc, !PT ;  /* 0x6400640014177812 */ /* 0x000fc400078efcff */
[----:B------:R-:W-:Y:S01]  /*8cd0*/  LOP3.LUT R11, R8, 0x64006400, RZ, 0xfc, !PT ;  /* 0x64006400080b7812 */ /* 0x000fe200078efcff */
[----:B------:R-:W-:Y:S01]  /*8ce0*/  HADD2.F32 R39, -RZ, R28.H0_H0 ;  /* 0x2000001cff277230 */ /* 0x000fe20000004100 */
[----:B------:R-:W-:Y:S02]  /*8cf0*/  LOP3.LUT R10, R10, 0xf000f0, RZ, 0xc0, !PT ;  /* 0x00f000f00a0a7812 */ /* 0x000fe400078ec0ff */
[----:B------:R-:W-:Y:S01]  /*8d00*/  LOP3.LUT R8, R21, 0xf000f0, RZ, 0xc0, !PT ;  /* 0x00f000f015087812 */ /* 0x000fe200078ec0ff */
[-C--:B------:R-:W-:Y:S01]  /*8d10*/  HFMA2 R23, R23, R2.reuse.H1_H1, -72, -72 ;  /* 0xd480d48017177431 */ /* 0x080fe20000060002 */
[----:B------:R-:W-:Y:S02]  /*8d20*/  LOP3.LUT R21, R10, 0x64006400, RZ, 0xfc, !PT ;  /* 0x640064000a157812 */ /* 0x000fe400078efcff */
[----:B------:R-:W-:Y:S01]  /*8d30*/  LOP3.LUT R25, R8, 0x64006400, RZ, 0xfc, !PT ;  /* 0x6400640008197812 */ /* 0x000fe200078efcff */
[----:B------:R-:W-:Y:S01]  /*8d40*/  FFMA.FTZ R22, R24, R39, R22 ;  /* 0x0000002718167223 */ /* 0x000fe20000010016 */
[----:B------:R-:W-:-:S02]  /*8d50*/  HFMA2 R11, R11, R2.H1_H1, -72, -72 ;  /* 0xd480d4800b0b7431 */ /* 0x000fc40000060002 */
[----:B------:R-:W-:Y:S02]  /*8d60*/  HADD2.F32 R39, -RZ, R28.H1_H1 ;  /* 0x3000001cff277230 */ /* 0x000fe40000004100 */
[----:B------:R-:W-:Y:S02]  /*8d70*/  HADD2.F32 R10, -RZ, R7.H1_H1 ;  /* 0x30000007ff0a7230 */ /* 0x000fe40000004100 */
[-C--:B------:R-:W-:Y:S02]  /*8d80*/  HFMA2 R21, R21, R2.reuse.H1_H1, -72, -72 ;  /* 0xd480d48015157431 */ /* 0x080fe40000060002 */
[----:B------:R-:W-:Y:S02]  /*8d90*/  HADD2.F32 R6, -RZ, R13.H0_H0 ;  /* 0x2000000dff067230 */ /* 0x000fe40000004100 */
[----:B------:R-:W-:Y:S02]  /*8da0*/  HFMA2 R25, R25, R2.H1_H1, -72, -72 ;  /* 0xd480d48019197431 */ /* 0x000fe40000060002 */
        /* <DEDUP_REMOVED lines=9> */
[----:B------:R-:W-:Y:S01]  /*8e40*/  FMUL.FTZ R15, R36, R15 ;  /* 0x0000000f240f7220 */ /* 0x000fe20000410000 */
[----:B------:R-:W-:Y:S02]  /*8e50*/  HADD2.F32 R8, -RZ, R11.H1_H1 ;  /* 0x3000000bff087230 */ /* 0x000fe40000004100 */
[----:B------:R-:W-:Y:S01]  /*8e60*/  FMUL.FTZ R14, R35, R14 ;  /* 0x0000000e230e7220 */ /* 0x000fe20000410000 */
[----:B------:R-:W-:Y:S02]  /*8e70*/  HADD2.F32 R10, -RZ, R23.H1_H1 ;  /* 0x30000017ff0a7230 */ /* 0x000fe40000004100 */
[C---:B------:R-:W-:Y:S01]  /*8e80*/  FFMA.FTZ R7, R6.reuse, R7, R39 ;  /* 0x0000000706077223 */ /* 0x040fe20000010027 */
[----:B------:R-:W-:Y:S02]  /*8e90*/  HADD2.F32 R20, -RZ, R21.H1_H1 ;  /* 0x30000015ff147230 */ /* 0x000fe40000004100 */
[----:B------:R-:W-:Y:S01]  /*8ea0*/  FFMA.FTZ R22, R6, R22, R9 ;  /* 0x0000001606167223 */ /* 0x000fe20000010009 */
[----:B------:R-:W-:-:S02]  /*8eb0*/  HADD2.F32 R6, -RZ, R25.H1_H1 ;  /* 0x30000019ff067230 */ /* 0x000fc40000004100 */
[----:B------:R-:W-:Y:S01]  /*8ec0*/  FFMA.FTZ R29, R8, R13, R29 ;  /* 0x0000000d081d7223 */ /* 0x000fe2000001001d */
[C---:B------:R-:W-:Y:S01]  /*8ed0*/  FFMA.FTZ R10, R13.reuse, R10, R12 ;  /* 0x0000000a0d0a7223 */ /* 0x040fe2000001000c */
[----:B------:R-:W-:Y:S01]  /*8ee0*/  F2FP.F16.F32.PACK_AB R15, RZ, R15 ;  /* 0x0000000fff0f723e */ /* 0x000fe200000000ff */
[----:B------:R-:W-:Y:S01]  /*8ef0*/  FFMA.FTZ R20, R13, R20, R7 ;  /* 0x000000140d147223 */ /* 0x000fe20000010007 */
[----:B------:R-:W-:Y:S01]  /*8f00*/  F2FP.F16.F32.PACK_AB R14, RZ, R14 ;  /* 0x0000000eff0e723e */ /* 0x000fe200000000ff */
[----:B------:R-:W-:Y:S01]  /*8f10*/  FMUL.FTZ R16, R31, R16 ;  /* 0x000000101f107220 */ /* 0x000fe20000410000 */
[----:B------:R-:W-:Y:S01]  /*8f20*/  FMUL.FTZ R17, R30, R17 ;  /* 0x000000111e117220 */ /* 0x000fe20000410000 */
[----:B------:R-:W-:Y:S01]  /*8f30*/  FFMA.FTZ R13, R13, R6, R22 ;  /* 0x000000060d0d7223 */ /* 0x000fe20000010016 */
        /* <DEDUP_REMOVED lines=18> */
.L_x_4905:
[----:B--2---:R-:W-:Y:S01]  /*9060*/  LEA R26, P3, R0, R26, 0x4 ;  /* 0x0000001a001a7211 */ /* 0x004fe200078620ff */
[----:B------:R-:W-:-:S03]  /*9070*/  UIADD3 UR4, UR4, 0x40, URZ ;  /* 0x0000004004047890 */ /* 0x000fc6000fffe03f */
[----:B------:R-:W-:Y:S01]  /*9080*/  LEA.HI.X R27, R0, R27, R38, 0x4, P3 ;  /* 0x0000001b001b7211 */ /* 0x000fe200018f2426 */
[----:B------:R-:W-:Y:S08]  /*9090*/  @!P2 BRA P0, `(.L_x_4906) ;  /* 0xffffffdc000ca947 */ /* 0x000ff0000003ffff */
.L_x_4904:
[----:B------:R-:W-:Y:S01]  /*90a0*/  ISETP.GE.AND P0, PT, R34, R33, PT ;  /* 0x000000212200720c */ /* 0x000fe20003f06270 */
[----:B------:R-:W-:-:S03]  /*90b0*/  ULDC UR5, c[0x0][0x268] ;  /* 0x00009a0000057ab9 */ /* 0x000fc60000000800 */
[----:B------:R-:W-:Y:S01]  /*90c0*/  ISETP.GE.OR P0, PT, R34, UR5, P0 ;  /* 0x0000000522007c0c */ /* 0x000fe20008706670 */
[----:B------:R-:W-:-:S12]  /*90d0*/  ULDC UR5, c[0x0][0x268] ;  /* 0x00009a0000057ab9 */ /* 0x000fd80000000800 */
[----:B------:R-:W-:Y:S05]  /*90e0*/  @P0 BRA `(.L_x_4907) ;  /* 0x0000001000fc0947 */ /* 0x000fea0003800000 */
.L_x_4909:
[----:B------:R-:W2:Y:S01]  /*90f0*/  LDC R0, c[0x0][0x23c] ;  /* 0x00008f00ff007b82 */ /* 0x000ea20000000800 */
[----:B-----5:R3:W5:Y:S01]  /*9100*/  LDG.E.128.CONSTANT R20, desc[UR6][R26.64] ;  /* 0x000000061a147981 */ /* 0x020762000c1e9d00 */
[----:B--2---:R-:W-:-:S05]  /*9110*/  IMAD.WIDE R8, R0, 0x4, R26 ;  /* 0x0000000400087825 */ /* 0x004fca00078e021a */
[----:B------:R2:W5:Y:S01]  /*9120*/  LDG.E.128.CONSTANT R16, desc[UR6][R8.64] ;  /* 0x0000000608107981 */ /* 0x000562000c1e9d00 */
[----:B------:R-:W-:-:S04]  /*9130*/  IMAD.WIDE R12, R0, 0x4, R8 ;  /* 0x00000004000c7825 */ /* 0x000fc800078e0208 */
[----:B------:R-:W-:Y:S02]  /*9140*/  VIADD R34, R34, 0x20 ;  /* 0x0000002022227836 */ /* 0x000fe40000000000 */
[----:B---3--:R-:W-:-:S03]  /*9150*/  IMAD.WIDE R26, R0, 0x4, R12 ;  /* 0x00000004001a7825 */ /* 0x008fc600078e020c */
[----:B------:R-:W-:Y:S01]  /*9160*/  ISETP.GE.AND P0, PT, R34, UR5, PT ;  /* 0x0000000522007c0c */ /* 0x000fe2000bf06270 */
[----:B--2---:R-:W-:-:S12]  /*9170*/  @!P1 BRA `(.L_x_4908) ;  /* 0x0000001000cc9947 */ /* 0x004fd80003800000 */
[----:B------:R-:W2:Y:S01]  /*9180*/  LDG.E.128.CONSTANT R12, desc[UR6][R12.64] ;  /* 0x000000060c0c7981 */ /* 0x000ea2000c1e9d00 */
[----:B-----5:R-:W-:Y:S01]  /*9190*/  SHF.R.U32.HI R41, RZ, 0xf, R21 ;  /* 0x0000000fff297819 */ /* 0x020fe20000011615 */
[----:B------:R-:W-:Y:S01]  /*91a0*/  HFMA2.MMA R44, -RZ, RZ, 0, 0.015625 ;  /* 0x00002400ff2c7435 */ /* 0x000fe200000001ff */
[--C-:B-1----:R-:W-:Y:S01]  /*91b0*/  SHF.R.U32.HI R28, RZ, 0xf, R20.reuse ;  /* 0x0000000fff1c7819 */ /* 0x102fe20000011614 */
[----:B------:R-:W1:Y:S01]  /*91c0*/  LDS.128 R8, [UR4] ;  /* 0x00000004ff087984 */ /* 0x000e620008000c00 */
[----:B------:R-:W-:Y:S02]  /*91d0*/  SHF.R.U32.HI R42, RZ, 0xe, R17 ;  /* 0x0000000eff2a7819 */ /* 0x000fe40000011611 */
[----:B------:R-:W-:Y:S02]  /*91e0*/  LOP3.LUT R41, R41, 0x10001, RZ, 0xc0, !PT ;  /* 0x0001000129297812 */ /* 0x000fe400078ec0ff */
[----:B------:R-:W-:Y:S02]  /*91f0*/  LOP3.LUT R30, R20, 0x380038, RZ, 0xc0, !PT ;  /* 0x00380038141e7812 */ /* 0x000fe400078ec0ff */
[----:B------:R-:W-:-:S02]  /*9200*/  SHF.R.U32.HI R35, RZ, 0x6, R20 ;  /* 0x00000006ff237819 */ /* 0x000fc40000011614 */
[----:B------:R-:W-:Y:S02]  /*9210*/  LOP3.LUT R40, R20, 0x70007, RZ, 0xc0, !PT ;  /* 0x0007000714287812 */ /* 0x000fe400078ec0ff */
[----:B------:R-:W-:Y:S02]  /*9220*/  MOV R43, 0x3000 ;  /* 0x00003000002b7802 */ /* 0x000fe40000000f00 */
[----:B------:R-:W-:Y:S02]  /*9230*/  SHF.R.U32.HI R29, RZ, 0xe, R16 ;  /* 0x0000000eff1d7819 */ /* 0x000fe40000011610 */
[----:B------:R-:W-:Y:S02]  /*9240*/  LOP3.LUT R28, R28, 0x10001, RZ, 0xc0, !PT ;  /* 0x000100011c1c7812 */ /* 0x000fe400078ec0ff */
[----:B------:R-:W-:Y:S02]  /*9250*/  SHF.R.U32.HI R24, RZ, 0xf, R22 ;  /* 0x0000000fff187819 */ /* 0x000fe40000011616 */
[----:B------:R-:W-:-:S02]  /*9260*/  LOP3.LUT R20, R22, 0x380038, RZ, 0xc0, !PT ;  /* 0x0038003816147812 */ /* 0x000fc400078ec0ff */
[----:B------:R-:W-:Y:S02]  /*9270*/  SHF.R.U32.HI R36, RZ, 0x6, R22 ;  /* 0x00000006ff247819 */ /* 0x000fe40000011616 */
[----:B------:R-:W-:Y:S02]  /*9280*/  SHF.R.U32.HI R25, RZ, 0xf, R23 ;  /* 0x0000000fff197819 */ /* 0x000fe40000011617 */
[C---:B------:R-:W-:Y:S02]  /*9290*/  LOP3.LUT R39, R21.reuse, 0x70007, RZ, 0xc0, !PT ;  /* 0x0007000715277812 */ /* 0x040fe400078ec0ff */
[----:B------:R-:W-:Y:S02]  /*92a0*/  LOP3.LUT R22, R22, 0x70007, RZ, 0xc0, !PT ;  /* 0x0007000716167812 */ /* 0x000fe400078ec0ff */
[----:B------:R-:W-:Y:S02]  /*92b0*/  LOP3.LUT R37, R21, 0x380038, RZ, 0xc0, !PT ;  /* 0x0038003815257812 */ /* 0x000fe400078ec0ff */
[----:B------:R-:W-:-:S02]  /*92c0*/  SHF.R.U32.HI R31, RZ, 0x6, R21 ;  /* 0x00000006ff1f7819 */ /* 0x000fc40000011615 */
[----:B------:R-:W-:Y:S02]  /*92d0*/  LOP3.LUT R41, R41, 0x20002, R42, 0xf8, !PT ;  /* 0x0002000229297812 */ /* 0x000fe400078ef82a */
[----:B------:R-:W-:Y:S02]  /*92e0*/  LOP3.LUT R21, R23, 0x380038, RZ, 0xc0, !PT ;  /* 0x0038003817157812 */ /* 0x000fe400078ec0ff */
[----:B------:R-:W-:Y:S02]  /*92f0*/  SHF.R.U32.HI R38, RZ, 0x6, R23 ;  /* 0x00000006ff267819 */ /* 0x000fe40000011617 */
[----:B0-----:R-:W-:Y:S02]  /*9300*/  PRMT R3, R3, 0x5410, R43 ;  /* 0x0000541003037816 */ /* 0x001fe4000000002b */
[----:B------:R-:W-:Y:S02]  /*9310*/  LOP3.LUT R42, R28, 0x20002, R29, 0xf8, !PT ;  /* 0x000200021c2a7812 */ /* 0x000fe400078ef81d */
[----:B------:R-:W-:-:S02]  /*9320*/  LOP3.LUT R23, R23, 0x70007, RZ, 0xc0, !PT ;  /* 0x0007000717177812 */ /* 0x000fc400078ec0ff */
[----:B------:R-:W-:Y:S02]  /*9330*/  PRMT R2, R2, 0x5410, R44 ;  /* 0x0000541002027816 */ /* 0x000fe4000000002c */
[----:B------:R-:W-:Y:S02]  /*9340*/  SHF.R.U32.HI R29, RZ, 0xe, R18 ;  /* 0x0000000eff1d7819 */ /* 0x000fe40000011612 */
[----:B------:R-:W-:Y:S02]  /*9350*/  LOP3.LUT R28, R24, 0x10001, RZ, 0xc0, !PT ;  /* 0x00010001181c7812 */ /* 0x000fe400078ec0ff */
[----:B------:R-:W-:Y:S02]  /*9360*/  LOP3.LUT R43, R25, 0x10001, RZ, 0xc0, !PT ;  /* 0x00010001192b7812 */ /* 0x000fe400078ec0ff */
[----:B------:R-:W-:Y:S02]  /*9370*/  SHF.R.U32.HI R44, RZ, 0xe, R19 ;  /* 0x0000000eff2c7819 */ /* 0x000fe40000011613 */
[----:B------:R-:W-:-:S02]  /*9380*/  LOP3.LUT R39, R39, 0x64006400, RZ, 0xfc, !PT ;  /* 0x6400640027277812 */ /* 0x000fc400078efcff */
[----:B------:R-:W-:Y:S02]  /*9390*/  LOP3.LUT R22, R22, 0x64006400, RZ, 0xfc, !PT ;  /* 0x6400640016167812 */ /* 0x000fe400078efcff */
[----:B------:R-:W-:Y:S01]  /*93a0*/  LOP3.LUT R40, R40, 0x64006400, RZ, 0xfc, !PT ;  /* 0x6400640028287812 */ /* 0x000fe200078efcff */
[----:B------:R-:W-:Y:S01]  /*93b0*/  HADD2 R39, R39, -1028, -1028 ;  /* 0xe404e40427277430 */ /* 0x000fe20000000000 */
[----:B------:R-:W-:Y:S02]  /*93c0*/  LOP3.LUT R28, R28, 0x20002, R29, 0xf8, !PT ;  /* 0x000200021c1c7812 */ /* 0x000fe400078ef81d */
[----:B------:R-:W-:Y:S02]  /*93d0*/  LOP3.LUT R23, R23, 0x64006400, RZ, 0xfc, !PT ;  /* 0x6400640017177812 */ /* 0x000fe400078efcff */
[----:B------:R-:W-:Y:S01]  /*93e0*/  LOP3.LUT R29, R43, 0x20002, R44, 0xf8, !PT ;  /* 0x000200022b1d7812 */ /* 0x000fe200078ef82c */
[----:B------:R-:W-:Y:S01]  /*93f0*/  HADD2 R43, R22, -1028, -1028 ;  /* 0xe404e404162b7430 */ /* 0x000fe20000000000 */
[----:B------:R-:W-:Y:S01]  /*9400*/  LOP3.LUT R30, R30, 0x64006400, RZ, 0xfc, !PT ;  /* 0x640064001e1e7812 */ /* 0x000fe200078efcff */
[----:B------:R-:W-:Y:S01]  /*9410*/  HADD2 R23, R23, -1028, -1028 ;  /* 0xe404e40417177430 */ /* 0x000fe20000000000 */
[----:B-1----:R-:W-:Y:S01]  /*9420*/  HFMA2.MMA R22, R39, R8, RZ ;  /* 0x0000000827167235 */ /* 0x002fe200000000ff */
[----:B------:R-:W-:-:S02]  /*9430*/  LOP3.LUT R47, R38, 0x380038, RZ, 0xc0, !PT ;  /* 0x00380038262f7812 */ /* 0x000fc400078ec0ff */
[----:B------:R-:W-:Y:S01]  /*9440*/  HFMA2 R44, R30, R3.H1_H1, -132, -132 ;  /* 0xd820d8201e2c7431 */ /* 0x000fe20000060003 */
[----:B------:R-:W-:Y:S02]  /*9450*/  LOP3.LUT R30, R21, 0x64006400, RZ, 0xfc, !PT ;  /* 0x64006400151e7812 */ /* 0x000fe400078efcff */
[----:B------:R-:W-:-:S03]  /*9460*/  PRMT R4, R4, 0x5410, R5 ;  /* 0x0000541004047816 */ /* 0x000fc60000000005 */
[-C--:B------:R-:W-:Y:S01]  /*9470*/  HFMA2 R39, R30, R3.reuse.H1_H1, -132, -132 ;  /* 0xd820d8201e277431 */ /* 0x080fe20000060003 */
[----:B--2---:R-:W-:Y:S02]  /*9480*/  SHF.R.U32.HI R25, RZ, 0xd, R12 ;  /* 0x0000000dff197819 */ /* 0x004fe4000001160c */
[----:B------:R-:W-:Y:S02]  /*9490*/  SHF.R.U32.HI R24, RZ, 0xd, R13 ;  /* 0x0000000dff187819 */ /* 0x000fe4000001160d */
[----:B------:R-:W-:Y:S02]  /*94a0*/  LOP3.LUT R25, R42, 0x40004, R25, 0xf8, !PT ;  /* 0x000400042a197812 */ /* 0x000fe400078ef819 */
[----:B------:R-:W-:Y:S01]  /*94b0*/  LOP3.LUT R42, R37, 0x64006400, RZ, 0xfc, !PT ;  /* 0x64006400252a7812 */ /* 0x000fe200078efcff */
[----:B------:R-:W-:Y:S01]  /*94c0*/  HADD2 R37, R40, -1028, -1028 ;  /* 0xe404e40428257430 */ /* 0x000fe20000000000 */
[----:B------:R-:W-:Y:S02]  /*94d0*/  LOP3.LUT R24, R41, 0x40004, R24, 0xf8, !PT ;  /* 0x0004000429187812 */ /* 0x000fe400078ef818 */
[----:B------:R-:W-:Y:S01]  /*94e0*/  LOP3.LUT R40, R20, 0x64006400, RZ, 0xfc, !PT ;  /* 0x6400640014287812 */ /* 0x000fe200078efcff */
[-C--:B------:R-:W-:Y:S01]  /*94f0*/  HFMA2 R41, R42, R3.reuse.H1_H1, -132, -132 ;  /* 0xd820d8202a297431 */ /* 0x080fe20000060003 */
[----:B------:R-:W-:Y:S01]  /*9500*/  HFMA2.MMA R42, R43, R8, RZ ;  /* 0x000000082b2a7235 */ /* 0x000fe200000000ff */
[-C--:B------:R-:W-:Y:S01]  /*9510*/  HFMA2 R37, R37, R8.reuse, RZ.H0_H0 ;  /* 0x0000000825257231 */ /* 0x080fe200000400ff */
[----:B------:R-:W-:Y:S01]  /*9520*/  LOP3.LUT R20, R35, 0x70007, RZ, 0xc0, !PT ;  /* 0x0007000723147812 */ /* 0x000fe200078ec0ff */
[----:B------:R-:W-:Y:S01]  /*9530*/  HFMA2 R8, R23, R8, RZ.H0_H0 ;  /* 0x0000000817087231 */ /* 0x000fe200000400ff */
[----:B------:R-:W-:Y:S01]  /*9540*/  LOP3.LUT R23, R31, 0x70007, RZ, 0xc0, !PT ;  /* 0x000700071f177812 */ /* 0x000fe200078ec0ff */
[-C--:B------:R-:W-:Y:S01]  /*9550*/  HFMA2.MMA R22, R41, R9.reuse, R22 ;  /* 0x0000000929167235 */ /* 0x080fe20000000016 */
[----:B------:R-:W-:Y:S01]  /*9560*/  LOP3.LUT R20, R20, 0x64006400, RZ, 0xfc, !PT ;  /* 0x6400640014147812 */ /* 0x000fe200078efcff */
[-C--:B------:R-:W-:Y:S01]  /*9570*/  HFMA2.MMA R37, R44, R9.reuse, R37 ;  /* 0x000000092c257235 */ /* 0x080fe20000000025 */
[----:B------:R-:W-:Y:S01]  /*9580*/  LOP3.LUT R23, R23, 0x64006400, RZ, 0xfc, !PT ;  /* 0x6400640017177812 */ /* 0x000fe200078efcff */
[----:B------:R-:W-:Y:S01]  /*9590*/  HFMA2 R21, R40, R3.H1_H1, -132, -132 ;  /* 0xd820d82028157431 */ /* 0x000fe20000060003 */
        /* <DEDUP_REMOVED lines=8> */
[----:B------:R-:W-:Y:S01]  /*9620*/  HFMA2 R45, R20, R10, R37 ;  /* 0x0000000a142d7231 */ /* 0x000fe20000000025 */
[----:B------:R-:W-:Y:S01]  /*9630*/  HFMA2.MMA R9, R23, R10, R22 ;  /* 0x0000000a17097235 */ /* 0x000fe20000000016 */
[----:B------:R-:W-:Y:S01]  /*9640*/  LOP3.LUT R22, R36, 0x70007, RZ, 0xc0, !PT ;  /* 0x0007000724167812 */ /* 0x000fe200078ec0ff */
[----:B------:R-:W-:Y:S01]  /*9650*/  HFMA2 R49, R46, R3.H1_H1, -132, -132 ;  /* 0xd820d8202e317431 */ /* 0x000fe20000060003 */
        /* <DEDUP_REMOVED lines=8> */
[----:B------:R-:W0:Y:S01]  /*96e0*/  LDS.128 R20, [UR4+0x10] ;  /* 0x00001004ff147984 */ /* 0x000e220008000c00 */
[-C--:B------:R-:W-:Y:S01]  /*96f0*/  HFMA2 R40, R40, R3.reuse.H1_H1, -132, -132 ;  /* 0xd820d82028287431 */ /* 0x080fe20000060003 */
[----:B------:R-:W-:Y:S01]  /*9700*/  LOP3.LUT R46, R47, 0x64006400, RZ, 0xfc, !PT ;  /* 0x640064002f2e7812 */ /* 0x000fe200078efcff */
[----:B------:R-:W-:Y:S01]  /*9710*/  HFMA2.MMA R42, R37, R10, R42 ;  /* 0x0000000a252a7235 */ /* 0x000fe2000000002a */
[----:B------:R-:W-:Y:S01]  /*9720*/  LOP3.LUT R31, R31, 0x1c001c0, RZ, 0xc0, !PT ;  /* 0x01c001c01f1f7812 */ /* 0x000fe200078ec0ff */
[----:B------:R-:W-:Y:S01]  /*9730*/  HFMA2 R43, R39, R10, R8 ;  /* 0x0000000a272b7231 */ /* 0x000fe20000000008 */
[----:B------:R-:W-:Y:S01]  /*9740*/  LOP3.LUT R35, R35, 0x1c001c0, RZ, 0xc0, !PT ;  /* 0x01c001c023237812 */ /* 0x000fe200078ec0ff */
[-C--:B------:R-:W-:Y:S01]  /*9750*/  HFMA2 R46, R46, R3.reuse.H1_H1, -132, -132 ;  /* 0xd820d8202e2e7431 */ /* 0x080fe20000060003 */
[-C--:B------:R-:W-:Y:S01]  /*9760*/  HFMA2.MMA R10, R40, R11.reuse, R9 ;  /* 0x0000000b280a7235 */ /* 0x080fe20000000009 */
[----:B------:R-:W-:Y:S01]  /*9770*/  HFMA2 R30, R30, R3.H1_H1, -132, -132 ;  /* 0xd820d8201e1e7431 */ /* 0x000fe20000060003 */
[----:B------:R-:W-:Y:S01]  /*9780*/  LOP3.LUT R31, R31, 0x64006400, RZ, 0xfc, !PT ;  /* 0x640064001f1f7812 */ /* 0x000fe200078efcff */
[-C--:B------:R-:W-:Y:S01]  /*9790*/  HFMA2.MMA R42, R49, R11.reuse, R42 ;  /* 0x0000000b312a7235 */ /* 0x080fe2000000002a */
[----:B------:R-:W-:Y:S01]  /*97a0*/  LOP3.LUT R38, R38, 0x1c001c0, RZ, 0xc0, !PT ;  /* 0x01c001c026267812 */ /* 0x000fe200078ec0ff */
[----:B------:R-:W-:Y:S01]  /*97b0*/  HFMA2 R45, R30, R11, R45 ;  /* 0x0000000b1e2d7231 */ /* 0x000fe2000000002d */
[----:B------:R-:W-:Y:S01]  /*97c0*/  LOP3.LUT R36, R36, 0x1c001c0, RZ, 0xc0, !PT ;  /* 0x01c001c024247812 */ /* 0x000fe200078ec0ff */
[----:B------:R-:W-:Y:S01]  /*97d0*/  HFMA2.MMA R43, R46, R11, R43 ;  /* 0x0000000b2e2b7235 */ /* 0x000fe2000000002b */
[----:B------:R-:W-:Y:S01]  /*97e0*/  LOP3.LUT R35, R35, 0x64006400, RZ, 0xfc, !PT ;  /* 0x6400640023237812 */ /* 0x000fe200078efcff */
[----:B------:R-:W-:Y:S01]  /*97f0*/  HFMA2 R31, R31, R2.H1_H1, -20, -20 ;  /* 0xcd00cd001f1f7431 */ /* 0x000fe20000060002 */
[----:B------:R-:W-:-:S02]  /*9800*/  LOP3.LUT R11, R38, 0x64006400, RZ, 0xfc, !PT ;  /* 0x64006400260b7812 */ /* 0x000fc400078efcff */
[----:B------:R-:W-:Y:S02]  /*9810*/  LOP3.LUT R8, R16, 0x70007, RZ, 0xc0, !PT ;  /* 0x0007000710087812 */ /* 0x000fe400078ec0ff */
[----:B------:R-:W-:Y:S01]  /*9820*/  LOP3.LUT R47, R36, 0x64006400, RZ, 0xfc, !PT ;  /* 0x64006400242f7812 */ /* 0x000fe200078efcff */
[-C--:B------:R-:W-:Y:S01]  /*9830*/  HFMA2 R36, R35, R2.reuse.H1_H1, -20, -20 ;  /* 0xcd00cd0023247431 */ /* 0x080fe20000060002 */
[----:B------:R-:W-:Y:S02]  /*9840*/  LOP3.LUT R9, R17, 0x70007, RZ, 0xc0, !PT ;  /* 0x0007000711097812 */ /* 0x000fe400078ec0ff */
[----:B------:R-:W-:Y:S01]  /*9850*/  LOP3.LUT R8, R8, 0x64006400, RZ, 0xfc, !PT ;  /* 0x6400640008087812 */ /* 0x000fe200078efcff */
[----:B------:R-:W-:Y:S01]  /*9860*/  HFMA2 R47, R47, R2.H1_H1, -20, -20 ;  /* 0xcd00cd002f2f7431 */ /* 0x000fe20000060002 */
[----:B------:R-:W-:Y:S02]  /*9870*/  LOP3.LUT R35, R9, 0x64006400, RZ, 0xfc, !PT ;  /* 0x6400640009237812 */ /* 0x000fe400078efcff */
[----:B------:R-:W-:-:S02]  /*9880*/  LOP3.LUT R37, R16, 0x380038, RZ, 0xc0, !PT ;  /* 0x0038003810257812 */ /* 0x000fc400078ec0ff */
[----:B------:R-:W-:Y:S02]  /*9890*/  SHF.R.U32.HI R30, RZ, 0x6, R16 ;  /* 0x00000006ff1e7819 */ /* 0x000fe40000011610 */
[----:B------:R-:W-:Y:S02]  /*98a0*/  LOP3.LUT R39, R17, 0x380038, RZ, 0xc0, !PT ;  /* 0x0038003811277812 */ /* 0x000fe400078ec0ff */
[----:B------:R-:W-:Y:S02]  /*98b0*/  SHF.R.U32.HI R16, RZ, 0x6, R17 ;  /* 0x00000006ff107819 */ /* 0x000fe40000011611 */
[----:B------:R-:W-:Y:S01]  /*98c0*/  LOP3.LUT R40, R18, 0x380038, RZ, 0xc0, !PT ;  /* 0x0038003812287812 */ /* 0x000fe200078ec0ff */
[----:B0-----:R-:W-:Y:S01]  /*98d0*/  HFMA2 R31, R31, R20, R10 ;  /* 0x000000141f1f7231 */ /* 0x001fe2000000000a */
[-C--:B------:R-:W-:Y:S01]  /*98e0*/  HFMA2.MMA R45, R36, R20.reuse, R45 ;  /* 0x00000014242d7235 */ /* 0x080fe2000000002d */
[----:B------:R-:W-:Y:S01]  /*98f0*/  HFMA2 R10, R11, R2.H1_H1, -20, -20 ;  /* 0xcd00cd000b0a7431 */ /* 0x000fe20000060002 */
[----:B------:R-:W-:Y:S01]  /*9900*/  SHF.R.U32.HI R17, RZ, 0x6, R18 ;  /* 0x00000006ff117819 */ /* 0x000fe20000011612 */
[----:B------:R-:W-:Y:S01]  /*9910*/  HADD2 R36, R8, -1028, -1028 ;  /* 0xe404e40408247430 */ /* 0x000fe20000000000 */
[----:B------:R-:W-:Y:S01]  /*9920*/  HFMA2.MMA R42, R47, R20, R42 ;  /* 0x000000142f2a7235 */ /* 0x000fe2000000002a */
[----:B------:R-:W-:-:S02]  /*9930*/  LOP3.LUT R41, R19, 0x380038, RZ, 0xc0, !PT ;  /* 0x0038003813297812 */ /* 0x000fc400078ec0ff */
[----:B------:R-:W-:Y:S01]  /*9940*/  HFMA2.MMA R43, R10, R20, R43 ;  /* 0x000000140a2b7235 */ /* 0x000fe2000000002b */
[----:B------:R-:W-:Y:S01]  /*9950*/  SHF.R.U32.HI R18, RZ, 0x6, R19 ;  /* 0x00000006ff127819 */ /* 0x000fe20000011613 */
[----:B------:R-:W0:Y:S01]  /*9960*/  LDS.128 R8, [UR4+0x20] ;  /* 0x00002004ff087984 */ /* 0x000e220008000c00 */
[----:B------:R-:W-:Y:S01]  /*9970*/  HADD2 R20, R35, -1028, -1028 ;  /* 0xe404e40423147430 */ /* 0x000fe20000000000 */
[----:B------:R-:W-:Y:S01]  /*9980*/  LOP3.LUT R19, R19, 0x70007, RZ, 0xc0, !PT ;  /* 0x0007000713137812 */ /* 0x000fe200078ec0ff */
[----:B------:R-:W-:Y:S01]  /*9990*/  HFMA2 R45, R36, R21, R45 ;  /* 0x00000015242d7231 */ /* 0x000fe2000000002d */
        /* <DEDUP_REMOVED lines=12> */
[----:B------:R-:W-:Y:S01]  /*9a60*/  HFMA2.MMA R43, R44, R21, R43 ;  /* 0x000000152c2b7235 */ /* 0x000fe2000000002b */
[----:B------:R-:W-:Y:S01]  /*9a70*/  HFMA2 R42, R35, R21, R42 ;  /* 0x00000015232a7231 */ /* 0x000fe2000000002a */
[-C--:B------:R-:W-:Y:S01]  /*9a80*/  HFMA2.MMA R45, R38, R22.reuse, R45 ;  /* 0x00000016262d7235 */ /* 0x080fe2000000002d */
[-C--:B------:R-:W-:Y:S01]  /*9a90*/  HFMA2 R20, R20, R3.reuse.H1_H1, -132, -132 ;  /* 0xd820d82014147431 */ /* 0x080fe20000060003 */
[----:B------:R-:W-:Y:S01]  /*9aa0*/  LOP3.LUT R19, R19, 0x64006400, RZ, 0xfc, !PT ;  /* 0x6400640013137812 */ /* 0x000fe200078efcff */
[----:B------:R-:W-:Y:S01]  /*9ab0*/  HFMA2 R37, R40, R3.H1_H1, -132, -132 ;  /* 0xd820d82028257431 */ /* 0x000fe20000060003 */
[----:B------:R-:W-:Y:S01]  /*9ac0*/  LOP3.LUT R21, R16, 0x70007, RZ, 0xc0, !PT ;  /* 0x0007000710157812 */ /* 0x000fe200078ec0ff */
[-C--:B------:R-:W-:Y:S01]  /*9ad0*/  HFMA2.MMA R31, R36, R22.reuse, R31 ;  /* 0x00000016241f7235 */ /* 0x080fe2000000001f */
[----:B------:R-:W-:Y:S01]  /*9ae0*/  LOP3.LUT R35, R18, 0x70007, RZ, 0xc0, !PT ;  /* 0x0007000712237812 */ /* 0x000fe200078ec0ff */
[----:B------:R-:W-:Y:S01]  /*9af0*/  HFMA2.MMA R43, R20, R22, R43 ;  /* 0x00000016142b7235 */ /* 0x000fe2000000002b */
[----:B------:R-:W-:Y:S01]  /*9b00*/  HFMA2 R37, R37, R22, R42 ;  /* 0x0000001625257231 */ /* 0x000fe2000000002a */
        /* <DEDUP_REMOVED lines=14> */
[----:B------:R-:W-:Y:S01]  /*9bf0*/  SHF.R.U32.HI R21, RZ, 0x6, R12 ;  /* 0x00000006ff157819 */ /* 0x000fe2000001160c */
[----:B0-----:R-:W-:Y:S01]  /*9c00*/  HFMA2 R19, R20, R8, R19 ;  /* 0x0000000814137231 */ /* 0x001fe20000000013 */
[-C--:B------:R-:W-:Y:S01]  /*9c10*/  HFMA2.MMA R31, R36, R23.reuse, R31 ;  /* 0x00000017241f7235 */ /* 0x080fe2000000001f */
[----:B------:R-:W-:Y:S01]  /*9c20*/  HFMA2 R37, R22, R23, R37 ;  /* 0x0000001716257231 */ /* 0x000fe20000000025 */
[----:B------:R-:W-:Y:S01]  /*9c30*/  HFMA2.MMA R35, R38, R23, R43 ;  /* 0x0000001726237235 */ /* 0x000fe2000000002b */
[----:B------:R-:W-:-:S02]  /*9c40*/  SHF.R.U32.HI R20, RZ, 0x6, R14 ;  /* 0x00000006ff147819 */ /* 0x000fc4000001160e */
[----:B------:R-:W-:Y:S02]  /*9c50*/  SHF.R.U32.HI R23, RZ, 0x6, R15 ;  /* 0x00000006ff177819 */ /* 0x000fe4000001160f */
        /* <DEDUP_REMOVED lines=8> */
[----:B------:R-:W-:Y:S01]  /*9ce0*/  HFMA2 R37, R39, R8, R37 ;  /* 0x0000000827257231 */ /* 0x000fe20000000025 */
[----:B------:R-:W-:Y:S01]  /*9cf0*/  LOP3.LUT R52, R52, 0x64006400, RZ, 0xfc, !PT ;  /* 0x6400640034347812 */ /* 0x000fe200078efcff */
[-C--:B------:R-:W-:Y:S01]  /*9d00*/  HFMA2.MMA R31, R41, R8.reuse, R31 ;  /* 0x00000008291f7235 */ /* 0x080fe2000000001f */
        /* <DEDUP_REMOVED lines=11> */
[----:B------:R-:W-:-:S02]  /*9dc0*/  LOP3.LUT R39, R30, 0x64006400, RZ, 0xfc, !PT ;  /* 0x640064001e277812 */ /* 0x000fc400078efcff */
[----:B------:R-:W-:Y:S02]  /*9dd0*/  LOP3.LUT R47, R17, 0x64006400, RZ, 0xfc, !PT ;  /* 0x64006400112f7812 */ /* 0x000fe400078efcff */
[----:B------:R-:W-:Y:S01]  /*9de0*/  LOP3.LUT R43, R16, 0x64006400, RZ, 0xfc, !PT ;  /* 0x64006400102b7812 */ /* 0x000fe200078efcff */
[-C--:B------:R-:W-:Y:S01]  /*9df0*/  HFMA2 R30, R39, R2.reuse.H1_H1, -20, -20 ;  /* 0xcd00cd00271e7431 */ /* 0x080fe20000060002 */
[----:B------:R-:W-:Y:S01]  /*9e00*/  SHF.R.U32.HI R22, RZ, 0x6, R13 ;  /* 0x00000006ff167819 */ /* 0x000fe2000001160d */
[-C--:B------:R-:W-:Y:S01]  /*9e10*/  HFMA2 R16, R47, R2.reuse.H1_H1, -20, -20 ;  /* 0xcd00cd002f107431 */ /* 0x080fe20000060002 */
[----:B------:R-:W-:Y:S02]  /*9e20*/  LOP3.LUT R17, R23, 0x1c001c0, RZ, 0xc0, !PT ;  /* 0x01c001c017117812 */ /* 0x000fe400078ec0ff */
[----:B------:R-:W-:Y:S01]  /*9e30*/  LOP3.LUT R35, R18, 0x1c001c0, RZ, 0xc0, !PT ;  /* 0x01c001c012237812 */ /* 0x000fe200078ec0ff */
[----:B------:R-:W-:Y:S01]  /*9e40*/  HFMA2 R18, R43, R2.H1_H1, -20, -20 ;  /* 0xcd00cd002b127431 */ /* 0x000fe20000060002 */
[----:B------:R-:W-:Y:S01]  /*9e50*/  LOP3.LUT R41, R21, 0x1c001c0, RZ, 0xc0, !PT ;  /* 0x01c001c015297812 */ /* 0x000fe200078ec0ff */
[-C--:B------:R-:W-:Y:S01]  /*9e60*/  HFMA2.MMA R30, R30, R9.reuse, R19 ;  /* 0x000000091e1e7235 */ /* 0x080fe20000000013 */
[----:B------:R-:W-:Y:S01]  /*9e70*/  LOP3.LUT R45, R22, 0x1c001c0, RZ, 0xc0, !PT ;  /* 0x01c001c0162d7812 */ /* 0x000fe200078ec0ff */
[----:B------:R-:W-:Y:S01]  /*9e80*/  HFMA2 R31, R18, R9, R31 ;  /* 0x00000009121f7231 */ /* 0x000fe2000000001f */
[----:B------:R-:W-:Y:S01]  /*9e90*/  LOP3.LUT R17, R17, 0x64006400, RZ, 0xfc, !PT ;  /* 0x6400640011117812 */ /* 0x000fe200078efcff */
[----:B------:R-:W-:Y:S01]  /*9ea0*/  HFMA2.MMA R37, R16, R9, R37 ;  /* 0x0000000910257235 */ /* 0x000fe20000000025 */
[----:B------:R-:W-:-:S02]  /*9eb0*/  LOP3.LUT R39, R41, 0x64006400, RZ, 0xfc, !PT ;  /* 0x6400640029277812 */ /* 0x000fc400078efcff */
[----:B------:R-:W-:Y:S01]  /*9ec0*/  LOP3.LUT R41, R45, 0x64006400, RZ, 0xfc, !PT ;  /* 0x640064002d297812 */ /* 0x000fe200078efcff */
[-C--:B------:R-:W-:Y:S01]  /*9ed0*/  HFMA2 R45, R17, R2.reuse.H1_H1, -20, -20 ;  /* 0xcd00cd00112d7431 */ /* 0x080fe20000060002 */
[C---:B------:R-:W-:Y:S01]  /*9ee0*/  LOP3.LUT R36, R12.reuse, 0x380038, RZ, 0xc0, !PT ;  /* 0x003800380c247812 */ /* 0x040fe200078ec0ff */
[----:B------:R-:W0:Y:S01]  /*9ef0*/  LDS.128 R16, [UR4+0x30] ;  /* 0x00003004ff107984 */ /* 0x000e220008000c00 */
[----:B------:R-:W-:Y:S01]  /*9f00*/  LOP3.LUT R35, R35, 0x64006400, RZ, 0xfc, !PT ;  /* 0x6400640023237812 */ /* 0x000fe200078efcff */
[-C--:B------:R-:W-:Y:S01]  /*9f10*/  HFMA2 R39, R39, R2.reuse.H1_H1, -20, -20 ;  /* 0xcd00cd0027277431 */ /* 0x080fe20000060002 */
[----:B------:R-:W-:Y:S01]  /*9f20*/  LOP3.LUT R12, R12, 0x70007, RZ, 0xc0, !PT ;  /* 0x000700070c0c7812 */ /* 0x000fe200078ec0ff */
[-C--:B------:R-:W-:Y:S01]  /*9f30*/  HFMA2 R41, R41, R2.reuse.H1_H1, -20, -20 ;  /* 0xcd00cd0029297431 */ /* 0x080fe20000060002 */
[----:B------:R-:W-:Y:S01]  /*9f40*/  LOP3.LUT R40, R14, 0x380038, RZ, 0xc0, !PT ;  /* 0x003800380e287812 */ /* 0x000fe200078ec0ff */
[----:B------:R-:W-:Y:S01]  /*9f50*/  HFMA2 R35, R35, R2.H1_H1, -20, -20 ;  /* 0xcd00cd0023237431 */ /* 0x000fe20000060002 */
[----:B------:R-:W-:-:S02]  /*9f60*/  SHF.R.U32.HI R47, RZ, 0xd, R14 ;  /* 0x0000000dff2f7819 */ /* 0x000fc4000001160e */
[----:B------:R-:W-:Y:S01]  /*9f70*/  LOP3.LUT R14, R14, 0x70007, RZ, 0xc0, !PT ;  /* 0x000700070e0e7812 */ /* 0x000fe200078ec0ff */
[----:B------:R-:W-:Y:S01]  /*9f80*/  HFMA2 R9, R35, R9, R8 ;  /* 0x0000000923097231 */ /* 0x000fe20000000008 */
[----:B------:R-:W-:Y:S02]  /*9f90*/  LOP3.LUT R12, R12, 0x64006400, RZ, 0xfc, !PT ;  /* 0x640064000c0c7812 */ /* 0x000fe400078efcff */
[----:B------:R-:W-:Y:S02]  /*9fa0*/  LOP3.LUT R14, R14, 0x64006400, RZ, 0xfc, !PT ;  /* 0x640064000e0e7812 */ /* 0x000fe400078efcff */
[----:B------:R-:W-:Y:S01]  /*9fb0*/  LOP3.LUT R38, R13, 0x380038, RZ, 0xc0, !PT ;  /* 0x003800380d267812 */ /* 0x000fe200078ec0ff */
[----:B------:R-:W-:Y:S01]  /*9fc0*/  HADD2 R35, R12, -1028, -1028 ;  /* 0xe404e4040c237430 */ /* 0x000fe20000000000 */
[----:B------:R-:W-:Y:S01]  /*9fd0*/  LOP3.LUT R42, R15, 0x380038, RZ, 0xc0, !PT ;  /* 0x003800380f2a7812 */ /* 0x000fe200078ec0ff */
[----:B------:R-:W-:Y:S01]  /*9fe0*/  HADD2 R14, R14, -1028, -1028 ;  /* 0xe404e4040e0e7430 */ /* 0x000fe20000000000 */
[----:B------:R-:W-:-:S02]  /*9ff0*/  SHF.R.U32.HI R52, RZ, 0xd, R15 ;  /* 0x0000000dff347819 */ /* 0x000fc4000001160f */
[----:B------:R-:W-:Y:S01]  /*a000*/  LOP3.LUT R36, R36, 0x64006400, RZ, 0xfc, !PT ;  /* 0x6400640024247812 */ /* 0x000fe200078efcff */
[-C--:B------:R-:W-:Y:S01]  /*a010*/  HFMA2.MMA R8, R35, R10.reuse, R30 ;  /* 0x0000000a23087235 */ /* 0x080fe2000000001e */
[----:B------:R-:W-:Y:S01]  /*a020*/  LOP3.LUT R13, R13, 0x70007, RZ, 0xc0, !PT ;  /* 0x000700070d0d7812 */ /* 0x000fe200078ec0ff */
[----:B------:R-:W-:Y:S01]  /*a030*/  HFMA2.MMA R37, R14, R10, R37 ;  /* 0x0000000a0e257235 */ /* 0x000fe20000000025 */
[----:B------:R-:W-:Y:S01]  /*a040*/  LOP3.LUT R15, R15, 0x70007, RZ, 0xc0, !PT ;  /* 0x000700070f0f7812 */ /* 0x000fe200078ec0ff */
[-C--:B------:R-:W-:Y:S01]  /*a050*/  HFMA2 R36, R36, R3.reuse.H1_H1, -132, -132 ;  /* 0xd820d82024247431 */ /* 0x080fe20000060003 */
[----:B------:R-:W-:Y:S02]  /*a060*/  LOP3.LUT R40, R40, 0x64006400, RZ, 0xfc, !PT ;  /* 0x6400640028287812 */ /* 0x000fe400078efcff */
[----:B------:R-:W-:Y:S02]  /*a070*/  LOP3.LUT R13, R13, 0x64006400, RZ, 0xfc, !PT ;  /* 0x640064000d0d7812 */ /* 0x000fe400078efcff */
[----:B------:R-:W-:Y:S01]  /*a080*/  LOP3.LUT R15, R15, 0x64006400, RZ, 0xfc, !PT ;  /* 0x640064000f0f7812 */ /* 0x000fe200078efcff */
[----:B------:R-:W-:Y:S01]  /*a090*/  HFMA2 R40, R40, R3.H1_H1, -132, -132 ;  /* 0xd820d82028287431 */ /* 0x000fe20000060003 */
[----:B------:R-:W-:Y:S01]  /*a0a0*/  LOP3.LUT R21, R21, 0x70007, RZ, 0xc0, !PT ;  /* 0x0007000715157812 */ /* 0x000fe200078ec0ff */
[----:B------:R-:W-:Y:S01]  /*a0b0*/  HADD2 R12, R13, -1028, -1028 ;  /* 0xe404e4040d0c7430 */ /* 0x000fe20000000000 */
[C---:B------:R-:W-:Y:S01]  /*a0c0*/  LOP3.LUT R49, R20.reuse, 0x1c001c0, RZ, 0xc0, !PT ;  /* 0x01c001c014317812 */ /* 0x040fe200078ec0ff */
[-C--:B------:R-:W-:Y:S01]  /*a0d0*/  HFMA2.MMA R8, R36, R11.reuse, R8 ;  /* 0x0000000b24087235 */ /* 0x080fe20000000008 */
[----:B------:R-:W-:Y:S01]  /*a0e0*/  LOP3.LUT R20, R20, 0x70007, RZ, 0xc0, !PT ;  /* 0x0007000714147812 */ /* 0x000fe200078ec0ff */
[----:B------:R-:W-:Y:S01]  /*a0f0*/  HFMA2 R31, R12, R10, R31 ;  /* 0x0000000a0c1f7231 */ /* 0x000fe2000000001f */
[----:B------:R-:W-:Y:S01]  /*a100*/  LOP3.LUT R38, R38, 0x64006400, RZ, 0xfc, !PT ;  /* 0x6400640026267812 */ /* 0x000fe200078efcff */
[----:B------:R-:W-:Y:S01]  /*a110*/  HFMA2.MMA R37, R40, R11, R37 ;  /* 0x0000000b28257235 */ /* 0x000fe20000000025 */
[----:B------:R-:W-:-:S02]  /*a120*/  LOP3.LUT R42, R42, 0x64006400, RZ, 0xfc, !PT ;  /* 0x640064002a2a7812 */ /* 0x000fc400078efcff */
[C---:B------:R-:W-:Y:S01]  /*a130*/  LOP3.LUT R46, R22.reuse, 0x380038, RZ, 0xc0, !PT ;  /* 0x00380038162e7812 */ /* 0x040fe200078ec0ff */
[-C--:B------:R-:W-:Y:S01]  /*a140*/  HFMA2 R38, R38, R3.reuse.H1_H1, -132, -132 ;  /* 0xd820d82026267431 */ /* 0x080fe20000060003 */
[----:B------:R-:W-:Y:S01]  /*a150*/  LOP3.LUT R29, R29, 0x40004, R52, 0xf8, !PT ;  /* 0x000400041d1d7812 */ /* 0x000fe200078ef834 */
[----:B------:R-:W-:Y:S01]  /*a160*/  HADD2 R52, R15, -1028, -1028 ;  /* 0xe404e4040f347430 */ /* 0x000fe20000000000 */
[----:B------:R-:W-:Y:S01]  /*a170*/  LOP3.LUT R21, R21, 0x64006400, RZ, 0xfc, !PT ;  /* 0x6400640015157812 */ /* 0x000fe200078efcff */
[----:B------:R-:W-:Y:S01]  /*a180*/  HFMA2 R42, R42, R3.H1_H1, -132, -132 ;  /* 0xd820d8202a2a7431 */ /* 0x000fe20000060003 */
[----:B------:R-:W-:Y:S01]  /*a190*/  LOP3.LUT R22, R22, 0x70007, RZ, 0xc0, !PT ;  /* 0x0007000716167812 */ /* 0x000fe200078ec0ff */
[----:B------:R-:W-:Y:S01]  /*a1a0*/  HFMA2 R9, R52, R10, R9 ;  /* 0x0000000a34097231 */ /* 0x000fe20000000009 */
        /* <DEDUP_REMOVED lines=8> */
[----:B------:R-:W-:Y:S01]  /*a230*/  LOP3.LUT R43, R49, 0x64006400, RZ, 0xfc, !PT ;  /* 0x64006400312b7812 */ /* 0x000fe200078efcff */
[----:B------:R-:W-:Y:S01]  /*a240*/  HADD2 R11, R22, -1028, -1028 ;  /* 0xe404e404160b7430 */ /* 0x000fe20000000000 */
[-C--:B0-----:R-:W-:Y:S01]  /*a250*/  HFMA2.MMA R22, R21, R16.reuse, R8 ;  /* 0x0000001015167235 */ /* 0x081fe20000000008 */
[----:B------:R-:W-:Y:S01]  /*a260*/  HADD2 R10, R23, -1028, -1028 ;  /* 0xe404e404170a7430 */ /* 0x000fe20000000000 */
[----:B------:R-:W-:Y:S01]  /*a270*/  HFMA2.MMA R37, R20, R16, R37 ;  /* 0x0000001014257235 */ /* 0x000fe20000000025 */
[-C--:B------:R-:W-:Y:S01]  /*a280*/  HFMA2 R23, R11, R16.reuse, R38 ;  /* 0x000000100b177231 */ /* 0x080fe20000000026 */
[----:B------:R-:W-:Y:S01]  /*a290*/  LOP3.LUT R28, R28, 0x40004, R47, 0xf8, !PT ;  /* 0x000400041c1c7812 */ /* 0x000fe200078ef82f */
[----:B------:R-:W-:Y:S01]  /*a2a0*/  HFMA2 R16, R10, R16, R9 ;  /* 0x000000100a107231 */ /* 0x000fe20000000009 */
[----:B------:R-:W-:Y:S01]  /*a2b0*/  LOP3.LUT R46, R46, 0x64006400, RZ, 0xfc, !PT ;  /* 0x640064002e2e7812 */ /* 0x000fe200078efcff */
[----:B------:R-:W-:Y:S01]  /*a2c0*/  HFMA2 R43, R43, R2.H1_H1, -20, -20 ;  /* 0xcd00cd002b2b7431 */ /* 0x000fe20000060002 */
[-C--:B------:R-:W-:Y:S01]  /*a2d0*/  HFMA2.MMA R9, R44, R17.reuse, R22 ;  /* 0x000000112c097235 */ /* 0x080fe20000000016 */
[----:B------:R-:W-:Y:S01]  /*a2e0*/  LOP3.LUT R25, R25, 0x64006400, RZ, 0xfc, !PT ;  /* 0x6400640019197812 */ /* 0x000fe200078efcff */
[----:B------:R-:W-:Y:S01]  /*a2f0*/  HFMA2.MMA R37, R48, R17, R37 ;  /* 0x0000001130257235 */ /* 0x000fe20000000025 */
[----:B------:R-:W-:Y:S01]  /*a300*/  LOP3.LUT R28, R28, 0x64006400, RZ, 0xfc, !PT ;  /* 0x640064001c1c7812 */ /* 0x000fe200078efcff */
[----:B------:R-:W-:Y:S01]  /*a310*/  HFMA2 R46, R46, R3.H1_H1, -132, -132 ;  /* 0xd820d8202e2e7431 */ /* 0x000fe20000060003 */
[----:B------:R-:W-:Y:S01]  /*a320*/  LOP3.LUT R24, R24, 0x64006400, RZ, 0xfc, !PT ;  /* 0x6400640018187812 */ /* 0x000fe200078efcff */
[----:B------:R-:W-:Y:S01]  /*a330*/  HADD2 R8, R25, -1028, -1028 ;  /* 0xe404e40419087430 */ /* 0x000fe20000000000 */
[----:B------:R-:W-:Y:S01]  /*a340*/  LOP3.LUT R29, R29, 0x64006400, RZ, 0xfc, !PT ;  /* 0x640064001d1d7812 */ /* 0x000fe200078efcff */
[-C--:B------:R-:W-:Y:S01]  /*a350*/  HFMA2.MMA R9, R39, R18.reuse, R9 ;  /* 0x0000001227097235 */ /* 0x080fe20000000009 */
[----:B------:R-:W-:Y:S01]  /*a360*/  HADD2 R28, R28, -1028, -1028 ;  /* 0xe404e4041c1c7430 */ /* 0x000fe20000000000 */
[----:B------:R-:W-:Y:S01]  /*a370*/  HFMA2.MMA R37, R43, R18, R37 ;  /* 0x000000122b257235 */ /* 0x000fe20000000025 */
[-C--:B------:R-:W-:Y:S01]  /*a380*/  HFMA2 R23, R46, R17.reuse, R23 ;  /* 0x000000112e177231 */ /* 0x080fe20000000017 */
[----:B------:R-:W-:Y:S01]  /*a390*/  PRMT R2, R2, 0x5410, R3 ;  /* 0x0000541002027816 */ /* 0x000fe20000000003 */
[----:B------:R-:W-:-:S02]  /*a3a0*/  HFMA2 R16, R50, R17, R16 ;  /* 0x0000001132107231 */ /* 0x000fc40000000010 */
[-C--:B------:R-:W-:Y:S01]  /*a3b0*/  HFMA2 R23, R41, R18.reuse, R23 ;  /* 0x0000001229177231 */ /* 0x080fe20000000017 */
[-C--:B------:R-:W-:Y:S01]  /*a3c0*/  HFMA2.MMA R9, R8, R19.reuse, R9 ;  /* 0x0000001308097235 */ /* 0x080fe20000000009 */
[----:B------:R-:W-:Y:S01]  /*a3d0*/  HADD2 R24, R24, -1028, -1028 ;  /* 0xe404e40418187430 */ /* 0x000fe20000000000 */
[----:B------:R-:W-:Y:S01]  /*a3e0*/  HFMA2.MMA R37, R28, R19, R37 ;  /* 0x000000131c257235 */ /* 0x000fe20000000025 */
        /* <DEDUP_REMOVED lines=12> */
.L_x_4908:
[----:B------:R-:W-:Y:S01]  /*a4b0*/  ISETP.LT.AND P2, PT, R34, R33, PT ;  /* 0x000000212200720c */ /* 0x000fe20003f41270 */
[----:B------:R-:W-:-:S12]  /*a4c0*/  UIADD3 UR4, UR4, 0x40, URZ ;  /* 0x0000004004047890 */ /* 0x000fd8000fffe03f */
[----:B------:R-:W-:Y:S05]  /*a4d0*/  @!P0 BRA P2, `(.L_x_4909) ;  /* 0xffffffec00048947 */ /* 0x000fea000103ffff */
.L_x_4907:
[----:B------:R-:W-:Y:S01]  /*a4e0*/  ISETP.GE.AND P0, PT, R34, R33, PT ;  /* 0x000000212200720c */ /* 0x000fe20003f06270 */
[----:B------:R-:W-:-:S03]  /*a4f0*/  ULDC UR5, c[0x0][0x26c] ;  /* 0x00009b0000057ab9 */ /* 0x000fc60000000800 */
[----:B------:R-:W-:-:S13]  /*a500*/  ISETP.GE.OR P0, PT, R34, UR5, P0 ;  /* 0x0000000522007c0c */ /* 0x000fda0008706670 */
[----:B------:R-:W-:Y:S05]  /*a510*/  @P0 BRA `(.L_x_4910) ;  /* 0x0000000800800947 */ /* 0x000fea0003800000 */
[----:B-----5:R-:W-:Y:S01]  /*a520*/  SHF.R.S32.HI R9, RZ, 0x1f, R0 ;  /* 0x0000001fff097819 */ /* 0x020fe20000011400 */
[----:B------:R-:W-:Y:S01]  /*a530*/  ULDC UR5, c[0x0][0x26c] ;  /* 0x00009b0000057ab9 */ /* 0x000fe20000000800 */
[C---:B------:R-:W-:Y:S02]  /*a540*/  SHF.L.U32 R17, R0.reuse, 0x2, RZ ;  /* 0x0000000200117819 */ /* 0x040fe400000006ff */
[----:B------:R-:W-:-:S07]  /*a550*/  SHF.L.U64.HI R16, R0, 0x2, R9 ;  /* 0x0000000200107819 */ /* 0x000fce0000010209 */
.L_x_4912:
[----:B------:R-:W-:-:S04]  /*a560*/  IADD3 R34, R34, 0x10, RZ ;  /* 0x0000001022227810 */ /* 0x000fc80007ffe0ff */
[C---:B------:R-:W-:Y:S02]  /*a570*/  ISETP.GE.AND P0, PT, R34.reuse, UR5, PT ;  /* 0x0000000522007c0c */ /* 0x040fe4000bf06270 */
[----:B------:R-:W-:Y:S01]  /*a580*/  ISETP.LT.AND P3, PT, R34, R33, PT ;  /* 0x000000212200720c */ /* 0x000fe20003f61270 */
[----:B------:R-:W-:-:S12]  /*a590*/  @!P1 BRA `(.L_x_4911) ;  /* 0x0000000800509947 */ /* 0x000fd80003800000 */
[----:B------:R-:W2:Y:S01]  /*a5a0*/  LDG.E.128.CONSTANT R8, desc[UR6][R26.64] ;  /* 0x000000061a087981 */ /* 0x000ea2000c1e9d00 */
[----:B------:R-:W-:Y:S01]  /*a5b0*/  IMAD.MOV.U32 R38, RZ, RZ, 0x3400 ;  /* 0x00003400ff267424 */ /* 0x000fe200078e00ff */
[----:B------:R-:W-:Y:S01]  /*a5c0*/  MOV R45, 0x2c00 ;  /* 0x00002c00002d7802 */ /* 0x000fe20000000f00 */
[----:B------:R-:W-:Y:S01]  /*a5d0*/  HFMA2.MMA R0, -RZ, RZ, 0, 0.015625 ;  /* 0x00002400ff007435 */ /* 0x000fe200000001ff */
[----:B0-----:R-:W-:Y:S02]  /*a5e0*/  PRMT R2, R2, 0x5410, R3 ;  /* 0x0000541002027816 */ /* 0x001fe40000000003 */
[----:B------:R-:W-:Y:S02]  /*a5f0*/  PRMT R4, R4, 0x5410, R5 ;  /* 0x0000541004047816 */ /* 0x000fe40000000005 */
[C---:B--2---:R-:W-:Y:S02]  /*a600*/  LOP3.LUT R12, R8.reuse, 0xc000c, RZ, 0xc0, !PT ;  /* 0x000c000c080c7812 */ /* 0x044fe400078ec0ff */
[----:B------:R-:W-:-:S02]  /*a610*/  LOP3.LUT R39, R8, 0x300030, RZ, 0xc0, !PT ;  /* 0x0030003008277812 */ /* 0x000fc400078ec0ff */
[C---:B------:R-:W-:Y:S02]  /*a620*/  LOP3.LUT R13, R8.reuse, 0x30003, RZ, 0xc0, !PT ;  /* 0x00030003080d7812 */ /* 0x040fe400078ec0ff */
[----:B------:R-:W-:Y:S02]  /*a630*/  LOP3.LUT R18, R8, 0xc000c0, RZ, 0xc0, !PT ;  /* 0x00c000c008127812 */ /* 0x000fe400078ec0ff */
[----:B------:R-:W-:Y:S02]  /*a640*/  SHF.R.U32.HI R19, RZ, 0x8, R8 ;  /* 0x00000008ff137819 */ /* 0x000fe40000011608 */
[C---:B------:R-:W-:Y:S02]  /*a650*/  LOP3.LUT R14, R9.reuse, 0xc000c, RZ, 0xc0, !PT ;  /* 0x000c000c090e7812 */ /* 0x040fe400078ec0ff */
[C---:B------:R-:W-:Y:S02]  /*a660*/  LOP3.LUT R15, R9.reuse, 0x30003, RZ, 0xc0, !PT ;  /* 0x00030003090f7812 */ /* 0x040fe400078ec0ff */
[----:B------:R-:W-:-:S02]  /*a670*/  LOP3.LUT R31, R9, 0x300030, RZ, 0xc0, !PT ;  /* 0x00300030091f7812 */ /* 0x000fc400078ec0ff */
[----:B------:R-:W-:Y:S02]  /*a680*/  LOP3.LUT R20, R9, 0xc000c0, RZ, 0xc0, !PT ;  /* 0x00c000c009147812 */ /* 0x000fe400078ec0ff */
[----:B------:R-:W-:Y:S02]  /*a690*/  SHF.R.U32.HI R23, RZ, 0x8, R9 ;  /* 0x00000008ff177819 */ /* 0x000fe40000011609 */
[C---:B-1----:R-:W-:Y:S02]  /*a6a0*/  LOP3.LUT R28, R10.reuse, 0xc000c, RZ, 0xc0, !PT ;  /* 0x000c000c0a1c7812 */ /* 0x042fe400078ec0ff */
[C---:B------:R-:W-:Y:S02]  /*a6b0*/  LOP3.LUT R37, R10.reuse, 0x300030, RZ, 0xc0, !PT ;  /* 0x003000300a257812 */ /* 0x040fe400078ec0ff */
[----:B------:R-:W-:Y:S02]  /*a6c0*/  LOP3.LUT R22, R10, 0xc000c0, RZ, 0xc0, !PT ;  /* 0x00c000c00a167812 */ /* 0x000fe400078ec0ff */
[----:B------:R-:W-:-:S02]  /*a6d0*/  SHF.R.U32.HI R21, RZ, 0x8, R10 ;  /* 0x00000008ff157819 */ /* 0x000fc4000001160a */
[----:B------:R-:W-:Y:S02]  /*a6e0*/  LOP3.LUT R44, R10, 0x30003, RZ, 0xc0, !PT ;  /* 0x000300030a2c7812 */ /* 0x000fe400078ec0ff */
[C---:B------:R-:W-:Y:S02]  /*a6f0*/  LOP3.LUT R30, R11.reuse, 0xc000c, RZ, 0xc0, !PT ;  /* 0x000c000c0b1e7812 */ /* 0x040fe400078ec0ff */
[C---:B------:R-:W-:Y:S02]  /*a700*/  LOP3.LUT R29, R11.reuse, 0x300030, RZ, 0xc0, !PT ;  /* 0x003000300b1d7812 */ /* 0x040fe400078ec0ff */
[C---:B------:R-:W-:Y:S02]  /*a710*/  LOP3.LUT R24, R11.reuse, 0xc000c0, RZ, 0xc0, !PT ;  /* 0x00c000c00b187812 */ /* 0x040fe400078ec0ff */
[----:B------:R-:W-:Y:S02]  /*a720*/  SHF.R.U32.HI R25, RZ, 0x8, R11 ;  /* 0x00000008ff197819 */ /* 0x000fe4000001160b */
[----:B------:R-:W-:-:S02]  /*a730*/  LOP3.LUT R35, R11, 0x30003, RZ, 0xc0, !PT ;  /* 0x000300030b237812 */ /* 0x000fc400078ec0ff */
[----:B------:R-:W0:Y:S01]  /*a740*/  LDS.128 R8, [UR4] ;  /* 0x00000004ff087984 */ /* 0x000e220008000c00 */
        /* <DEDUP_REMOVED lines=30> */
[----:B0-----:R-:W-:Y:S01]  /*a930*/  HFMA2 R46, R49, R8, RZ.H0_H0 ;  /* 0x00000008312e7231 */ /* 0x001fe200000400ff */
        /* <DEDUP_REMOVED lines=21> */
[C---:B------:R-:W-:Y:S01]  /*aa90*/  LOP3.LUT R20, R19.reuse, 0xc000c0, RZ, 0xc0, !PT ;  /* 0x00c000c013147812 */ /* 0x040fe200078ec0ff */
[-C--:B------:R-:W-:Y:S01]  /*aaa0*/  HFMA2.MMA R13, R13, R8.reuse, RZ ;  /* 0x000000080d0d7235 */ /* 0x080fe200000000ff */
[----:B------:R-:W-:Y:S01]  /*aab0*/  LOP3.LUT R19, R19, 0x30003, RZ, 0xc0, !PT ;  /* 0x0003000313137812 */ /* 0x000fe200078ec0ff */
[----:B------:R-:W-:Y:S01]  /*aac0*/  HFMA2.MMA R44, R47, R8, RZ ;  /* 0x000000082f2c7235 */ /* 0x000fe200000000ff */
[----:B------:R-:W-:Y:S01]  /*aad0*/  HFMA2 R15, R15, R8, RZ.H0_H0 ;  /* 0x000000080f0f7231 */ /* 0x000fe200000400ff */
[----:B------:R-:W-:Y:S01]  /*aae0*/  LOP3.LUT R47, R24, 0x64006400, RZ, 0xfc, !PT ;  /* 0x64006400182f7812 */ /* 0x000fe200078efcff */
[-C--:B------:R-:W-:Y:S01]  /*aaf0*/  HFMA2 R48, R53, R0.reuse.H0_H0, -18, -18 ;  /* 0xcc80cc8035307431 */ /* 0x080fe20000040000 */
[C---:B------:R-:W-:Y:S01]  /*ab00*/  LOP3.LUT R24, R21.reuse, 0xc000c0, RZ, 0xc0, !PT ;  /* 0x00c000c015187812 */ /* 0x040fe200078ec0ff */
[-C--:B------:R-:W-:Y:S01]  /*ab10*/  HFMA2 R40, R40, R9.reuse, R15 ;  /* 0x0000000928287231 */ /* 0x080fe2000000000f */
[-C--:B------:R-:W-:Y:S01]  /*ab20*/  HFMA2.MMA R42, R42, R9.reuse, R13 ;  /* 0x000000092a2a7235 */ /* 0x080fe2000000000d */
[----:B------:R-:W-:Y:S01]  /*ab30*/  LOP3.LUT R21, R21, 0x30003, RZ, 0xc0, !PT ;  /* 0x0003000315157812 */ /* 0x000fe200078ec0ff */
[----:B------:R-:W-:Y:S01]  /*ab40*/  HFMA2.MMA R8, R14, R9, R44 ;  /* 0x000000090e087235 */ /* 0x000fe2000000002c */
[----:B------:R-:W-:Y:S01]  /*ab50*/  HFMA2 R9, R12, R9, R46 ;  /* 0x000000090c097231 */ /* 0x000fe2000000002e */
[----:B------:R-:W-:Y:S01]  /*ab60*/  LOP3.LUT R19, R19, 0x64006400, RZ, 0xfc, !PT ;  /* 0x6400640013137812 */ /* 0x000fe200078efcff */
[----:B------:R-:W0:Y:S01]  /*ab70*/  LDS.128 R12, [UR4+0x10] ;  /* 0x00001004ff0c7984 */ /* 0x000e220008000c00 */
[-C--:B------:R-:W-:Y:S01]  /*ab80*/  HFMA2 R44, R49, R0.reuse.H0_H0, -18, -18 ;  /* 0xcc80cc80312c7431 */ /* 0x080fe20000040000 */
[----:B------:R-:W-:Y:S01]  /*ab90*/  LOP3.LUT R21, R21, 0x64006400, RZ, 0xfc, !PT ;  /* 0x6400640015157812 */ /* 0x000fe200078efcff */
[-C--:B------:R-:W-:Y:S01]  /*aba0*/  HFMA2.MMA R42, R29, R10.reuse, R42 ;  /* 0x0000000a1d2a7235 */ /* 0x080fe2000000002a */
[----:B------:R-:W-:Y:S01]  /*abb0*/  LOP3.LUT R18, R25, 0xc000c0, RZ, 0xc0, !PT ;  /* 0x00c000c019127812 */ /* 0x000fe200078ec0ff */
[----:B------:R-:W-:Y:S01]  /*abc0*/  HFMA2.MMA R8, R35, R10, R8 ;  /* 0x0000000a23087235 */ /* 0x000fe20000000008 */
[----:B------:R-:W-:Y:S01]  /*abd0*/  HADD2 R19, R19, -1026, -1026 ;  /* 0xe402e40213137430 */ /* 0x000fe20000000000 */
[C---:B------:R-:W-:Y:S01]  /*abe0*/  LOP3.LUT R22, R23.reuse, 0xc000c0, RZ, 0xc0, !PT ;  /* 0x00c000c017167812 */ /* 0x040fe200078ec0ff */
[----:B------:R-:W-:Y:S01]  /*abf0*/  HADD2 R21, R21, -1026, -1026 ;  /* 0xe402e40215157430 */ /* 0x000fe20000000000 */
[----:B------:R-:W-:Y:S01]  /*ac00*/  LOP3.LUT R50, R18, 0x64006400, RZ, 0xfc, !PT ;  /* 0x6400640012327812 */ /* 0x000fe200078efcff */
[----:B------:R-:W-:Y:S01]  /*ac10*/  HFMA2 R18, R47, R0.H0_H0, -18, -18 ;  /* 0xcc80cc802f127431 */ /* 0x000fe20000040000 */
[-C--:B------:R-:W-:Y:S01]  /*ac20*/  HFMA2.MMA R44, R44, R11.reuse, R42 ;  /* 0x0000000b2c2c7235 */ /* 0x080fe2000000002a */
[----:B------:R-:W-:Y:S01]  /*ac30*/  HFMA2 R9, R37, R10, R9 ;  /* 0x0000000a25097231 */ /* 0x000fe20000000009 */
[----:B------:R-:W-:Y:S01]  /*ac40*/  HFMA2.MMA R48, R48, R11, R8 ;  /* 0x0000000b30307235 */ /* 0x000fe20000000008 */
[----:B------:R-:W-:Y:S01]  /*ac50*/  LOP3.LUT R23, R23, 0x30003, RZ, 0xc0, !PT ;  /* 0x0003000317177812 */ /* 0x000fe200078ec0ff */
[----:B------:R-:W-:Y:S01]  /*ac60*/  HFMA2 R46, R51, R0.H0_H0, -18, -18 ;  /* 0xcc80cc80332e7431 */ /* 0x000fe20000040000 */
[----:B------:R-:W-:Y:S01]  /*ac70*/  LOP3.LUT R25, R25, 0x30003, RZ, 0xc0, !PT ;  /* 0x0003000319197812 */ /* 0x000fe200078ec0ff */
[----:B------:R-:W-:Y:S01]  /*ac80*/  HFMA2 R9, R18, R11, R9 ;  /* 0x0000000b12097231 */ /* 0x000fe20000000009 */
[----:B------:R-:W-:Y:S01]  /*ac90*/  LOP3.LUT R23, R23, 0x64006400, RZ, 0xfc, !PT ;  /* 0x6400640017177812 */ /* 0x000fe200078efcff */
[----:B------:R-:W-:Y:S01]  /*aca0*/  HFMA2 R40, R31, R10, R40 ;  /* 0x0000000a1f287231 */ /* 0x000fe20000000028 */
[----:B------:R-:W-:-:S02]  /*acb0*/  LOP3.LUT R25, R25, 0x64006400, RZ, 0xfc, !PT ;  /* 0x6400640019197812 */ /* 0x000fc400078efcff */
[----:B------:R-:W-:Y:S01]  /*acc0*/  LOP3.LUT R49, R20, 0x64006400, RZ, 0xfc, !PT ;  /* 0x6400640014317812 */ /* 0x000fe200078efcff */
[----:B------:R-:W-:Y:S01]  /*acd0*/  HFMA2 R46, R46, R11, R40 ;  /* 0x0000000b2e2e7231 */ /* 0x000fe20000000028 */
[----:B------:R-:W-:Y:S01]  /*ace0*/  LOP3.LUT R53, R24, 0x64006400, RZ, 0xfc, !PT ;  /* 0x6400640018357812 */ /* 0x000fe200078efcff */
[----:B------:R-:W-:Y:S01]  /*acf0*/  HADD2 R23, R23, -1026, -1026 ;  /* 0xe402e40217177430 */ /* 0x000fe20000000000 */
[----:B------:R-:W-:Y:S01]  /*ad00*/  LOP3.LUT R51, R22, 0x64006400, RZ, 0xfc, !PT ;  /* 0x6400640016337812 */ /* 0x000fe200078efcff */
[----:B------:R-:W-:Y:S02]  /*ad10*/  HADD2 R8, R25, -1026, -1026 ;  /* 0xe402e40219087430 */ /* 0x000fe40000000000 */
[-C--:B------:R-:W-:Y:S02]  /*ad20*/  HFMA2 R24, R49, R0.reuse.H0_H0, -18, -18 ;  /* 0xcc80cc8031187431 */ /* 0x080fe40000040000 */
[-C--:B------:R-:W-:Y:S02]  /*ad30*/  HFMA2 R20, R53, R0.reuse.H0_H0, -18, -18 ;  /* 0xcc80cc8035147431 */ /* 0x080fe40000040000 */
[----:B------:R-:W-:-:S02]  /*ad40*/  HFMA2 R22, R51, R0.H0_H0, -18, -18 ;  /* 0xcc80cc8033167431 */ /* 0x000fc40000040000 */
[----:B------:R-:W-:Y:S01]  /*ad50*/  HFMA2 R0, R50, R0.H0_H0, -18, -18 ;  /* 0xcc80cc8032007431 */ /* 0x000fe20000040000 */
[-C--:B0-----:R-:W-:Y:S01]  /*ad60*/  HFMA2.MMA R44, R19, R12.reuse, R44 ;  /* 0x0000000c132c7235 */ /* 0x081fe2000000002c */
        /* <DEDUP_REMOVED lines=23> */
.L_x_4911:
[----:B------:R-:W-:Y:S01]  /*aee0*/  IADD3 R26, P2, R26, R17, RZ ;  /* 0x000000111a1a7210 */ /* 0x000fe20007f5e0ff */
[----:B------:R-:W-:-:S03]  /*aef0*/  UIADD3 UR4, UR4, 0x20, URZ ;  /* 0x0000002004047890 */ /* 0x000fc6000fffe03f */
[----:B------:R-:W-:Y:S01]  /*af00*/  IADD3.X R27, R27, R16, RZ, P2, !PT ;  /* 0x000000101b1b7210 */ /* 0x000fe200017fe4ff */
[----:B------:R-:W-:Y:S08]  /*af10*/  @!P0 BRA P3, `(.L_x_4912) ;  /* 0xfffffff400908947 */ /* 0x000ff0000183ffff */
.L_x_4910:
[----:B------:R-:W-:Y:S05]  /*af20*/  @!P1 EXIT ;  /* 0x000000000000994d */ /* 0x000fea0003800000 */
[----:B------:R-:W2:Y:S01]  /*af30*/  S2R R0, SR_CTAID.X ;  /* 0x0000000000007919 */ /* 0x000ea20000002500 */
[----:B------:R-:W3:Y:S01]  /*af40*/  S2UR UR4, SR_CTAID.Y ;  /* 0x00000000000479c3 */ /* 0x000ee20000002600 */
[----:B------:R-:W2:Y:S07]  /*af50*/  S2R R5, SR_TID.X ;  /* 0x0000000000057919 */ /* 0x000eae0000002100 */
[----:B-----5:R-:W3:Y:S08]  /*af60*/  LDC R9, c[0x0][0x23c] ;  /* 0x00008f00ff097b82 */ /* 0x020ef00000000800 */
[----:B0-----:R-:W0:Y:S01]  /*af70*/  LDC.64 R2, c[0x0][0x230] ;  /* 0x00008c00ff027b82 */ /* 0x001e220000000a00 */
[----:B--2---:R-:W-:-:S05]  /*af80*/  LEA R0, R0, R5, 0x5 ;  /* 0x0000000500007211 */ /* 0x004fca00078e28ff */
[----:B------:R-:W-:-:S04]  /*af90*/  IMAD.SHL.U32 R0, R0, 0x4, RZ ;  /* 0x0000000400007824 */ /* 0x000fc800078e00ff */
[----:B---3--:R-:W-:Y:S02]  /*afa0*/  IMAD R5, R9, UR4, R0 ;  /* 0x0000000409057c24 */ /* 0x008fe4000f8e0200 */
[----:B------:R-:W-:Y:S02]  /*afb0*/  HMUL2 R9, R7, R32.H0_H0 ;  /* 0x2000002007097232 */ /* 0x000fe40000000000 */
        /* <DEDUP_REMOVED lines=9> */
.L_x_4916:
[----:B------:R-:W0:Y:S02]  /*b050*/  LDS R6, [R2] ;  /* 0x0000000002067984 */ /* 0x000e240000000800 */
[----:B0-----:R-:W-:-:S06]  /*b060*/  HADD2 R7, R6, R9 ;  /* 0x0000000906077230 */ /* 0x001fcc0000000000 */
[----:B------:R-:W0:Y:S02]  /*b070*/  ATOMS.CAST.SPIN R7, [R2], R6, R7 ;  /* 0x000000060207738d */ /* 0x000e240001800007 */
[----:B0-----:R-:W-:-:S13]  /*b080*/  ISETP.EQ.U32.AND P0, PT, R7, 0x1, PT ;  /* 0x000000010700780c */ /* 0x001fda0003f02070 */
[----:B------:R-:W-:Y:S05]  /*b090*/  @!P0 BRA `(.L_x_4916) ;  /* 0xfffffffc00ec8947 */ /* 0x000fea000383ffff */
[----:B------:R-:W-:Y:S05]  /*b0a0*/  BRA `(.L_x_4914) ;  /* 0x00000000000c7947 */ /* 0x000fea0003800000 */
.L_x_4915:
[----:B------:R-:W2:Y:S02]  /*b0b0*/  LD.E R0, desc[UR6][R4.64] ;  /* 0x0000000604007980 */ /* 0x000ea4000c101900 */
[----:B--2---:R-:W-:-:S05]  /*b0c0*/  IADD3 R3, R9, R0, RZ ;  /* 0x0000000009037210 */ /* 0x004fca0007ffe0ff */
[----:B------:R0:W-:Y:S02]  /*b0d0*/  ST.E desc[UR6][R4.64], R3 ;  /* 0x0000000304007985 */ /* 0x0001e4000c101906 */
.L_x_4914:
[----:B------:R-:W-:Y:S05]  /*b0e0*/  BSYNC B0 ;  /* 0x0000000000007941 */ /* 0x000fea0003800000 */
.L_x_4913:
[----:B------:R2:W-:Y:S02]  /*b0f0*/  ATOM.E.ADD.F16x2.RN.STRONG.GPU P0, RZ, desc[UR6][R4.64+0x4], R11 ;  /* 0x0000040b04ff79a2 */ /* 0x0005e4000810e1c6 */
[----:B--2---:R-:W-:Y:S05]  /*b100*/  @P0 EXIT ;  /* 0x000000000000094d */ /* 0x004fea0003800000 */
[----:B------:R-:W2:Y:S02]  /*b110*/  QSPC.E.S P0, RZ, [R4+0x4] ;  /* 0x0000040004ff73aa */ /* 0x000ea40000000500 */
[----:B--2---:R-:W-:Y:S05]  /*b120*/  @!P0 BRA `(.L_x_4917) ;  /* 0x0000000000208947 */ /* 0x004fea0003800000 */
[----:B------:R-:W-:-:S04]  /*b130*/  MOV R2, R4 ;  /* 0x0000000400027202 */ /* 0x000fc80000000f00 */
[----:B------:R-:W-:-:S07]  /*b140*/  MOV R2, R2 ;  /* 0x0000000200027202 */ /* 0x000fce0000000f00 */
.L_x_4918:
[----:B0-----:R-:W0:Y:S02]  /*b150*/  LDS R4, [R2+0x4] ;  /* 0x0000040002047984 */ /* 0x001e240000000800 */
[----:B0-----:R-:W-:-:S10]  /*b160*/  HFMA2.MMA R5, R4, 1, 1, R11 ;  /* 0x3c003c0004057835 */ /* 0x001fd4000000000b */
[----:B------:R-:W0:Y:S02]  /*b170*/  ATOMS.CAST.SPIN R5, [R2+0x4], R4, R5 ;  /* 0x000004040205738d */ /* 0x000e240001800005 */
[----:B0-----:R-:W-:-:S13]  /*b180*/  ISETP.EQ.U32.AND P0, PT, R5, 0x1, PT ;  /* 0x000000010500780c */ /* 0x001fda0003f02070 */
[----:B------:R-:W-:Y:S05]  /*b190*/  @!P0 BRA `(.L_x_4918) ;  /* 0xfffffffc00ec8947 */ /* 0x000fea000383ffff */
[----:B------:R-:W-:Y:S05]  /*b1a0*/  EXIT ;  /* 0x000000000000794d */ /* 0x000fea0003800000 */
.L_x_4917:
[----:B------:R-:W0:Y:S02]  /*b1b0*/  LD.E R0, desc[UR6][R4.64+0x4] ;  /* 0x0000040604007980 */ /* 0x000e24000c101900 */
[----:B0-----:R-:W-:-:S05]  /*b1c0*/  IADD3 R3, R11, R0, RZ ;  /* 0x000000000b037210 */ /* 0x001fca0007ffe0ff */
[----:B------:R-:W-:Y:S01]  /*b1d0*/  ST.E desc[UR6][R4.64+0x4], R3 ;  /* 0x0000040304007985 */ /* 0x000fe2000c101906 */
[----:B------:R-:W-:Y:S05]  /*b1e0*/  EXIT ;  /* 0x000000000000794d */ /* 0x000fea0003800000 */
.L_x_4919:
        /* <DEDUP_REMOVED lines=9> */
.L_x_5261:


//--------------------- .text._Z23gemm_half_q_half_kernelILi1ELi160ELb1ELb1ELi32EEvPK6__halfPKjS4_S2_PS0_iiiiPKtS7_iiiiiibS2_i --------------------------
	.section	.text._Z23gemm_half_q_half_kernelILi1ELi160ELb1ELb1ELi32EEvPK6__halfPKjS4_S2_PS0_iiiiPKtS7_iiiiiibS2_i,"ax",@progbits
	.align	128
        .global         _Z23gemm_half_q_half_kernelILi1ELi160ELb1ELb1ELi32EEvPK6__halfPKjS4_S2_PS0_iiiiPKtS7_iiiiiibS2_i
        .type           _Z23gemm_half_q_half_kernelILi1ELi160ELb1ELb1ELi32EEvPK6__halfPKjS4_S2_PS0_iiiiPKtS7_iiiiiibS2_i,@function
        .size           _Z23gemm_half_q_half_kernelILi1ELi160ELb1ELb1ELi32EEvPK6__halfPKjS4_S2_PS0_iiiiPKtS7_iiiiiibS2_i,(.L_x_5262 - _Z23gemm_half_q_half_kernelILi1ELi160ELb1ELb1ELi32EEvPK6__halfPKjS4_S2_PS0_iiiiPKtS7_iiiiiibS2_i)
        .other          _Z23gemm_half_q_half_kernelILi1ELi160ELb1ELb1ELi32EEvPK6__halfPKjS4_S2_PS0_iiiiPKtS7_iiiiiibS2_i,@"STO_CUDA_ENTRY STV_DEFAULT"
_Z23gemm_half_q_half_kernelILi1ELi160ELb1ELb1ELi32EEvPK6__halfPKjS4_S2_PS0_iiiiPKtS7_iiiiiibS2_i:
.text._Z23gemm_half_q_half_kernelILi1ELi160ELb1ELb1ELi32EEvPK6__halfPKjS4_S2_PS0_iiiiPKtS7_iiiiiibS2_i:
[----:B------:R-:W-:Y:S08]  /*0000*/  LDC R1, c[0x0][0x28] ;  /* 0x00000a00ff017b82 */ /* 0x000ff00000000800 */
[----:B------:R-:W0:Y:S01]  /*0010*/  S2UR UR8, SR_CTAID.Y ;  /* 0x00000000000879c3 */ /* 0x000e220000002600 */
[----:B------:R-:W-:Y:S01]  /*0020*/  PRMT R27, RZ, 0x7610, R27 ;  /* 0x00007610ff1b7816 */ /* 0x000fe2000000001b */
[----:B------:R-:W-:-:S06]  /*0030*/  ULDC.64 UR6, c[0x0][0x208] ;  /* 0x0000820000067ab9 */ /* 0x000fcc0000000a00 */
[----:B------:R-:W0:Y:S02]  /*0040*/  LDC R12, c[0x0][0x238] ;  /* 0x00008e00ff0c7b82 */ /* 0x000e240000000800 */
[----:B0-----:R-:W-:-:S13]  /*0050*/  ISETP.LE.AND P0, PT, R12, UR8, PT ;  /* 0x000000080c007c0c */ /* 0x001fda000bf03270 */
        /* <DEDUP_REMOVED lines=25> */
[----:B------:R-:W-:-:S05]  /*01f0*/  @!P1 IADD3 R7, P2, R7, R4, RZ ;  /* 0x0000000407079210 */ /* 0x000fca0007f5e0ff */
[----:B------:R-:W-:Y:S01]  /*0200*/  @!P1 IMAD.X R8, R8, 0x1, R5, P2 ;  /* 0x0000000108089824 */ /* 0x000fe200010e0605 */
[----:B------:R-:W-:-:S04]  /*0210*/  @!P1 LEA R6, P2, R7, UR4, 0x1 ;  /* 0x0000000407069c11 */ /* 0x000fc8000f8408ff */
[----:B------:R-:W-:-:S06]  /*0220*/  @!P1 LEA.HI.X R7, R7, UR5, R8, 0x1, P2 ;  /* 0x0000000507079c11 */ /* 0x000fcc00090f0c08 */
[----:B------:R-:W3:Y:S01]  /*0230*/  @!P1 LDG.E.U16.CONSTANT R7, desc[UR6][R6.64] ;  /* 0x0000000606079981 */ /* 0x000ee2000c1e9500 */
[----:B--2---:R-:W-:-:S05]  /*0240*/  @P1 IADD3 R10, P3, R4, R3, RZ ;  /* 0x00000003040a1210 */ /* 0x004fca0007f7e0ff */
[----:B------:R-:W-:Y:S01]  /*0250*/  @P1 IMAD.X R5, RZ, RZ, R5, P3 ;  /* 0x000000ffff051224 */ /* 0x000fe200018e0605 */
        /* <DEDUP_REMOVED lines=9> */
.L_x_4921:
[----:B------:R-:W-:Y:S05]  /*02f0*/  BSYNC B0 ;  /* 0x0000000000007941 */ /* 0x000fea0003800000 */
.L_x_4920:
[----:B------:R-:W-:Y:S01]  /*0300*/  ULDC UR4, c[0x0][0x23c] ;  /* 0x00008f0000047ab9 */ /* 0x000fe20000000800 */
[----:B------:R-:W-:Y:S01]  /*0310*/  SHF.L.U32 R11, R11, 0x2, RZ ;  /* 0x000000020b0b7819 */ /* 0x000fe200000006ff */
[----:B------:R-:W-:-:S05]  /*0320*/  IMAD.U32 R30, RZ, RZ, UR4 ;  /* 0x00000004ff1e7e24 */ /* 0x000fca000f8e00ff */
[----:B------:R-:W-:-:S13]  /*0330*/  ISETP.GE.AND P1, PT, R11, R30, PT ;  /* 0x0000001e0b00720c */ /* 0x000fda0003f26270 */
[----:B------:R-:W-:Y:S05]  /*0340*/  @P1 EXIT ;  /* 0x000000000000194d */ /* 0x000fea0003800000 */
[----:B0-----:R-:W0:Y:S08]  /*0350*/  LDC.U8 R2, c[0x0][0x270] ;  /* 0x00009c00ff027b82 */ /* 0x001e300000000000 */
[----:B------:R-:W1:Y:S08]  /*0360*/  LDC R15, c[0x0][0x25c] ;  /* 0x00009700ff0f7b82 */ /* 0x000e700000000800 */
[----:B------:R-:W2:Y:S01]  /*0370*/  LDC R13, c[0x0][0x264] ;  /* 0x00009900ff0d7b82 */ /* 0x000ea20000000800 */
        /* <DEDUP_REMOVED lines=12> */
[----:B0-----:R-:W-:-:S07]  /*0440*/  IMAD.SHL.U32 R3, R0, 0x40, RZ ;  /* 0x0000004000037824 */ /* 0x001fce00078e00ff */
[----:B------:R-:W0:Y:S08]  /*0450*/  LDC.64 R6, c[0x0][0x220] ;  /* 0x00008800ff067b82 */ /* 0x000e300000000a00 */
[----:B------:R-:W2:Y:S01]  /*0460*/  LDC.64 R8, c[0x0][0x228] ;  /* 0x00008a00ff087b82 */ /* 0x000ea20000000a00 */
[----:B-1----:R-:W-:-:S05]  /*0470*/  IMAD.WIDE R2, R3, 0x2, R4 ;  /* 0x0000000203027825 */ /* 0x002fca00078e0204 */
[----:B------:R1:W5:Y:S01]  /*0480*/  LDG.E.U16.CONSTANT R10, desc[UR6][R2.64] ;  /* 0x00000006020a7981 */ /* 0x000362000c1e9500 */
[----:B------:R-:W-:Y:S01]  /*0490*/  SHF.R.S32.HI R0, RZ, 0x1f, R11 ;  /* 0x0000001fff007819 */ /* 0x000fe2000001140b */
[----:B------:R-:W-:Y:S01]  /*04a0*/  IMAD.MOV.U32 R12, RZ, RZ, R28 ;  /* 0x000000ffff0c7224 */ /* 0x000fe200078e001c */
[----:B------:R-:W-:Y:S01]  /*04b0*/  SHF.L.U32 R14, R11, 0x2, RZ ;  /* 0x000000020b0e7819 */ /* 0x000fe200000006ff */
[----:B------:R-:W-:Y:S01]  /*04c0*/  UMOV UR4, URZ ;  /* 0x0000003f00047c82 */ /* 0x000fe20008000000 */
[----:B------:R-:W-:Y:S02]  /*04d0*/  LEA.HI R0, R0, R11, RZ, 0x3 ;  /* 0x0000000b00007211 */ /* 0x000fe400078f18ff */
[----:B------:R-:W-:Y:S02]  /*04e0*/  LOP3.LUT R14, R14, 0x10, RZ, 0xc0, !PT ;  /* 0x000000100e0e7812 */ /* 0x000fe400078ec0ff */
[----:B0-----:R-:W-:-:S07]  /*04f0*/  SHF.R.S32.HI R16, RZ, 0x3, R0 ;  /* 0x00000003ff107819 */ /* 0x001fce0000011400 */
.L_x_4923:
[----:B-1---5:R-:W-:-:S04]  /*0500*/  VIADD R3, R10, UR4 ;  /* 0x000000040a037c36 */ /* 0x022fc80008000000 */
        /* <DEDUP_REMOVED lines=9> */
[----:B--2---:R-:W-:-:S06]  /*05a0*/  IMAD.WIDE R2, R3, 0x2, R8 ;  /* 0x0000000203027825 */ /* 0x004fcc00078e0208 */
[----:B------:R0:W2:Y:S01]  /*05b0*/  LDG.E.U16.CONSTANT R3, desc[UR6][R2.64] ;  /* 0x0000000602037981 */ /* 0x0000a2000c1e9500 */
[----:B------:R-:W-:Y:S01]  /*05c0*/  UIADD3 UR4, UR4, 0x1, URZ ;  /* 0x0000000104047890 */ /* 0x000fe2000fffe03f */
[----:B---3--:R-:W-:-:S04]  /*05d0*/  SHF.R.U32.HI R0, RZ, R14, R19 ;  /* 0x0000000eff007219 */ /* 0x008fc80000011613 */
[--C-:B------:R-:W-:Y:S02]  /*05e0*/  SHF.R.U32.HI R18, RZ, 0x8, R0.reuse ;  /* 0x00000008ff127819 */ /* 0x100fe40000011600 */
[--C-:B------:R-:W-:Y:S02]  /*05f0*/  SHF.R.U32.HI R23, RZ, 0x4, R0.reuse ;  /* 0x00000004ff177819 */ /* 0x100fe40000011600 */
[----:B------:R-:W-:Y:S02]  /*0600*/  LOP3.LUT R22, R0, 0xf, RZ, 0xc0, !PT ;  /* 0x0000000f00167812 */ /* 0x000fe400078ec0ff */
        /* <DEDUP_REMOVED lines=12> */
[----:B------:R-:W-:Y:S02]  /*06d0*/  IMAD R22, R22, R22, RZ ;  /* 0x0000001616167224 */ /* 0x000fe400078e02ff */
[----:B------:R-:W-:Y:S01]  /*06e0*/  IMAD R19, R0, R0, RZ ;  /* 0x0000000000137224 */ /* 0x000fe200078e02ff */
[----:B0-----:R-:W2:Y:S08]  /*06f0*/  I2F.F16 R2, R23 ;  /* 0x0000001700027306 */ /* 0x001eb00000200c00 */
[----:B------:R-:W0:Y:S01]  /*0700*/  I2F.F16 R24, R22 ;  /* 0x0000001600187306 */ /* 0x000e220000200c00 */
[----:B--2---:R-:W-:-:S07]  /*0710*/  HMUL2 R0, R2.H0_H0, R3.H0_H0 ;  /* 0x2000000302007232 */ /* 0x004fce0000000800 */
[----:B------:R-:W1:Y:S01]  /*0720*/  I2F.F16 R18, R18 ;  /* 0x0000001200127306 */ /* 0x000e620000200c00 */
[----:B0-----:R-:W-:-:S07]  /*0730*/  HMUL2 R24, R24.H0_H0, R3.H0_H0 ;  /* 0x2000000318187232 */ /* 0x001fce0000000800 */
[----:B------:R-:W0:Y:S01]  /*0740*/  I2F.F16 R20, R19 ;  /* 0x0000001300147306 */ /* 0x000e220000200c00 */
[-C--:B-1----:R-:W-:Y:S02]  /*0750*/  HMUL2 R2, R18.H0_H0, R3.reuse.H0_H0 ;  /* 0x2000000312027232 */ /* 0x082fe40000000800 */
[----:B0-----:R-:W-:Y:S01]  /*0760*/  HMUL2 R3, R20.H0_H0, R3.H0_H0 ;  /* 0x2000000314037232 */ /* 0x001fe20000000800 */
[----:B------:R-:W-:Y:S06]  /*0770*/  @!P2 BRA `(.L_x_4923) ;  /* 0xfffffffc0060a947 */ /* 0x000fec000383ffff */
.L_x_4922:
        /* <DEDUP_REMOVED lines=11> */
[----:B------:R-:W-:-:S07]  /*0830*/  IMAD R5, R6, 0x6, RZ ;  /* 0x0000000606057824 */ /* 0x000fce00078e02ff */
.L_x_4924:
        /* <DEDUP_REMOVED lines=8> */
.L_x_4925:
        /* <DEDUP_REMOVED lines=12> */
.L_x_4926:
        /* <DEDUP_REMOVED lines=8> */
.L_x_4927:
[----:B------:R-:W-:Y:S01]  /*0a00*/  ULDC UR4, c[0x0][0x268] ;  /* 0x00009a0000047ab9 */ /* 0x000fe20000000800 */
[----:B------:R-:W-:Y:S01]  /*0a10*/  IMAD.MOV.U32 R9, RZ, RZ, RZ ;  /* 0x000000ffff097224 */ /* 0x000fe200078e00ff */
        /* <DEDUP_REMOVED lines=9> */
.L_x_4928:
[C---:B------:R-:W-:Y:S01]  /*0ab0*/  VIMNMX R8, R28.reuse, UR8, PT ;  /* 0x000000081c087c48 */ /* 0x040fe2000bfe0100 */
[----:B------:R-:W1:Y:S01]  /*0ac0*/  S2UR UR5, SR_CgaCtaId ;  /* 0x00000000000579c3 */ /* 0x000e620000008800 */
[----:B------:R-:W-:Y:S01]  /*0ad0*/  ISETP.GE.OR P1, PT, R28, UR8, P1 ;  /* 0x000000081c007c0c */ /* 0x000fe20008f26670 */
[----:B------:R-:W-:Y:S01]  /*0ae0*/  ULDC.64 UR10, c[0x0][0x218] ;  /* 0x00008600000a7ab9 */ /* 0x000fe20000000a00 */
[----:B------:R-:W-:Y:S01]  /*0af0*/  SHF.R.S32.HI R13, RZ, 0x1f, R8 ;  /* 0x0000001fff0d7819 */ /* 0x000fe20000011408 */
[----:B------:R-:W-:Y:S01]  /*0b00*/  UMOV UR4, 0x400 ;  /* 0x0000040000047882 */ /* 0x000fe20000000000 */
[----:B------:R-:W-:Y:S02]  /*0b10*/  PRMT R26, RZ, 0x5410, RZ ;  /* 0x00005410ff1a7816 */ /* 0x000fe400000000ff */
[----:B------:R-:W-:Y:S02]  /*0b20*/  LEA.HI R13, R13, R8, RZ, 0x5 ;  /* 0x000000080d0d7211 */ /* 0x000fe400078f28ff */
[----:B------:R-:W-:-:S02]  /*0b30*/  PRMT R25, RZ, 0x5410, RZ ;  /* 0x00005410ff197816 */ /* 0x000fc400000000ff */
[----:B------:R-:W-:-:S05]  /*0b40*/  SHF.R.S32.HI R8, RZ, 0x5, R13 ;  /* 0x00000005ff087819 */ /* 0x000fca000001140d */
[----:B------:R-:W-:-:S05]  /*0b50*/  IMAD R5, R8, 0x8, R5 ;  /* 0x0000000808057824 */ /* 0x000fca00078e0205 */
[----:B------:R-:W-:Y:S02]  /*0b60*/  IADD3 R4, R7, R5, R4 ;  /* 0x0000000507047210 */ /* 0x000fe40007ffe004 */
[----:B------:R-:W-:Y:S01]  /*0b70*/  SHF.R.S32.HI R5, RZ, 0x1f, R11 ;  /* 0x0000001fff057819 */ /* 0x000fe2000001140b */
[----:B-1----:R-:W-:Y:S01]  /*0b80*/  ULEA UR4, UR5, UR4, 0x18 ;  /* 0x0000000405047291 */ /* 0x002fe2000f8ec03f */
[----:B------:R-:W-:-:S05]  /*0b90*/  IADD3 R9, R9, R4, R6 ;  /* 0x0000000409097210 */ /* 0x000fca0007ffe006 */
[----:B------:R-:W-:-:S05]  /*0ba0*/  IMAD R6, R9, R30, RZ ;  /* 0x0000001e09067224 */ /* 0x000fca00078e02ff */
[----:B------:R-:W-:Y:S02]  /*0bb0*/  SHF.R.S32.HI R8, RZ, 0x1f, R6 ;  /* 0x0000001fff087819 */ /* 0x000fe40000011406 */
[----:B------:R-:W-:-:S05]  /*0bc0*/  IADD3 R21, P2, R11, R6, RZ ;  /* 0x000000060b157210 */ /* 0x000fca0007f5e0ff */
[----:B------:R-:W-:Y:S01]  /*0bd0*/  IMAD.X R4, R8, 0x1, R5, P2 ;  /* 0x0000000108047824 */ /* 0x000fe200010e0605 */
[----:B------:R-:W-:-:S04]  /*0be0*/  LEA R20, P2, R21, UR10, 0x2 ;  /* 0x0000000a15147c11 */ /* 0x000fc8000f8410ff */
[----:B------:R-:W-:Y:S01]  /*0bf0*/  LEA.HI.X R21, R21, UR11, R4, 0x2, P2 ;  /* 0x0000000b15157c11 */ /* 0x000fe200090f1404 */
[----:B------:R-:W-:Y:S08]  /*0c00*/  @P1 BRA `(.L_x_4929) ;  /* 0x0000003000801947 */ /* 0x000ff00003800000 */
        /* <DEDUP_REMOVED lines=8> */
[----:B------:R-:W-:Y:S01]  /*0c90*/  LEA R18, P1, R11, UR10, 0x2 ;  /* 0x0000000a0b127c11 */ /* 0x000fe2000f8210ff */
[----:B------:R-:W-:Y:S01]  /*0ca0*/  ULDC UR5, c[0x0][0x258] ;  /* 0x0000960000057ab9 */ /* 0x000fe20000000800 */
[----:B------:R-:W-:-:S02]  /*0cb0*/  ISETP.EQ.OR P0, PT, R4, RZ, P0 ;  /* 0x000000ff0400720c */ /* 0x000fc40000702670 */
[----:B------:R-:W-:Y:S02]  /*0cc0*/  LEA.HI.X R19, R11, UR11, R30, 0x2, P1 ;  /* 0x0000000b0b137c11 */ /* 0x000fe400088f141e */
[----:B------:R-:W-:Y:S02]  /*0cd0*/  PRMT R25, RZ, 0x5410, RZ ;  /* 0x00005410ff197816 */ /* 0x000fe400000000ff */
[----:B------:R-:W-:-:S07]  /*0ce0*/  PRMT R26, RZ, 0x5410, RZ ;  /* 0x00005410ff1a7816 */ /* 0x000fce00000000ff */
.L_x_4934:
[----:B-1---5:R-:W-:Y:S05]  /*0cf0*/  @P0 BRA `(.L_x_4930) ;  /* 0x0000000c00000947 */ /* 0x022fea0003800000 */
[----:B------:R-:W2:Y:S04]  /*0d00*/  LDG.E.128.CONSTANT R4, desc[UR6][R20.64] ;  /* 0x0000000614047981 */ /* 0x000ea8000c1e9d00 */
[----:B------:R-:W3:Y:S04]  /*0d10*/  LDG.E.128.CONSTANT R8, desc[UR6][R18.64] ;  /* 0x0000000612087981 */ /* 0x000ee8000c1e9d00 */
[----:B------:R-:W1:Y:S01]  /*0d20*/  LDS.64 R14, [UR4] ;  /* 0x00000004ff0e7984 */ /* 0x000e620008000a00 */
[----:B--2---:R-:W-:Y:S02]  /*0d30*/  LOP3.LUT R30, R5, 0xff, RZ, 0xc0, !PT ;  /* 0x000000ff051e7812 */ /* 0x004fe400078ec0ff */
[----:B------:R-:W-:-:S02]  /*0d40*/  LOP3.LUT R22, R4, 0xff, RZ, 0xc0, !PT ;  /* 0x000000ff04167812 */ /* 0x000fc400078ec0ff */
[----:B------:R-:W-:Y:S01]  /*0d50*/  SHF.R.U32.HI R34, RZ, 0x8, R5 ;  /* 0x00000008ff227819 */ /* 0x000fe20000011605 */
[----:B------:R-:W-:Y:S01]  /*0d60*/  VIADD R32, R30, 0xffffff80 ;  /* 0xffffff801e207836 */ /* 0x000fe20000000000 */
[----:B------:R-:W-:Y:S02]  /*0d70*/  LOP3.LUT R30, R6, 0xff, RZ, 0xc0, !PT ;  /* 0x000000ff061e7812 */ /* 0x000fe400078ec0ff */
[----:B------:R-:W-:-:S03]  /*0d80*/  IADD3 R22, R22, -0x80, RZ ;  /* 0xffffff8016167810 */ /* 0x000fc60007ffe0ff */
[----:B------:R-:W-:Y:S01]  /*0d90*/  VIADD R31, R30, 0xffffff80 ;  /* 0xffffff801e1f7836 */ /* 0x000fe20000000000 */
[----:B------:R-:W-:Y:S01]  /*0da0*/  LOP3.LUT R30, R7, 0xff, RZ, 0xc0, !PT ;  /* 0x000000ff071e7812 */ /* 0x000fe200078ec0ff */
[----:B------:R1:W2:Y:S03]  /*0db0*/  I2F.F16 R23, R22 ;  /* 0x0000001600177306 */ /* 0x0002a60000200c00 */
[----:B------:R-:W-:Y:S02]  /*0dc0*/  IADD3 R35, R30, -0x80, RZ ;  /* 0xffffff801e237810 */ /* 0x000fe40007ffe0ff */
[----:B------:R-:W-:-:S03]  /*0dd0*/  SHF.R.U32.HI R30, RZ, 0x8, R4 ;  /* 0x00000008ff1e7819 */ /* 0x000fc60000011604 */
[----:B------:R-:W4:Y:S01]  /*0de0*/  I2F.F16 R32, R32 ;  /* 0x0000002000207306 */ /* 0x000f220000200c00 */
[----:B------:R-:W-:Y:S01]  /*0df0*/  LOP3.LUT R30, R30, 0xff, RZ, 0xc0, !PT ;  /* 0x000000ff1e1e7812 */ /* 0x000fe200078ec0ff */
[----:B-1----:R-:W-:-:S04]  /*0e00*/  HADD2.F32 R22, -RZ, R14.H0_H0 ;  /* 0x2000000eff167230 */ /* 0x002fc80000004100 */
[----:B------:R-:W-:Y:S02]  /*0e10*/  VIADD R30, R30, 0xffffff80 ;  /* 0xffffff801e1e7836 */ /* 0x000fe40000000000 */
[----:B------:R-:W1:Y:S01]  /*0e20*/  I2F.F16 R31, R31 ;  /* 0x0000001f001f7306 */ /* 0x000e620000200c00 */
[----:B--2---:R-:W-:Y:S02]  /*0e30*/  HADD2.F32 R23, -RZ, R23.H0_H0 ;  /* 0x20000017ff177230 */ /* 0x004fe40000004100 */
[----:B----4-:R-:W-:-:S05]  /*0e40*/  HADD2.F32 R37, -RZ, R32.H0_H0 ;  /* 0x20000020ff257230 */ /* 0x010fca0000004100 */
[----:B------:R2:W4:Y:S01]  /*0e50*/  I2F.F16 R33, R35 ;  /* 0x0000002300217306 */ /* 0x0005220000200c00 */
[----:B------:R-:W-:Y:S02]  /*0e60*/  LOP3.LUT R32, R34, 0xff, RZ, 0xc0, !PT ;  /* 0x000000ff22207812 */ /* 0x000fe400078ec0ff */
[----:B------:R-:W-:Y:S01]  /*0e70*/  SHF.R.U32.HI R34, RZ, 0x8, R6 ;  /* 0x00000008ff227819 */ /* 0x000fe20000011606 */
[----:B-1----:R-:W-:-:S04]  /*0e80*/  HADD2.F32 R31, -RZ, R31.H0_H0 ;  /* 0x2000001fff1f7230 */ /* 0x002fc80000004100 */
[----:B------:R-:W1:Y:S01]  /*0e90*/  I2F.F16 R30, R30 ;  /* 0x0000001e001e7306 */ /* 0x000e620000200c00 */
[----:B--2---:R-:W-:Y:S01]  /*0ea0*/  FFMA.FTZ R35, R23, R22, RZ ;  /* 0x0000001617237223 */ /* 0x004fe200000100ff */
[----:B------:R-:W-:Y:S01]  /*0eb0*/  FFMA.FTZ R23, R22, R37, RZ ;  /* 0x0000002516177223 */ /* 0x000fe200000100ff */
[----:B------:R-:W-:Y:S01]  /*0ec0*/  LOP3.LUT R34, R34, 0xff, RZ, 0xc0, !PT ;  /* 0x000000ff22227812 */ /* 0x000fe200078ec0ff */
[----:B------:R-:W-:Y:S01]  /*0ed0*/  FFMA.FTZ R31, R22, R31, RZ ;  /* 0x0000001f161f7223 */ /* 0x000fe200000100ff */
[----:B------:R-:W-:Y:S01]  /*0ee0*/  LEA.HI R37, R7, 0xffffff80, RZ, 0x8 ;  /* 0xffffff8007257811 */ /* 0x000fe200078f40ff */
[----:B----4-:R-:W-:Y:S01]  /*0ef0*/  HADD2.F32 R33, -RZ, R33.H0_H0 ;  /* 0x20000021ff217230 */ /* 0x010fe20000004100 */
[----:B------:R-:W-:-:S04]  /*0f00*/  IADD3 R34, R34, -0x80, RZ ;  /* 0xffffff8022227810 */ /* 0x000fc80007ffe0ff */
[----:B------:R-:W-:Y:S01]  /*0f10*/  FFMA.FTZ R33, R22, R33, RZ ;  /* 0x0000002116217223 */ /* 0x000fe200000100ff */
[----:B------:R-:W-:Y:S02]  /*0f20*/  VIADD R22, R32, 0xffffff80 ;  /* 0xffffff8020167836 */ /* 0x000fe40000000000 */
[----:B------:R-:W-:Y:S02]  /*0f30*/  HADD2.F32 R32, -RZ, R14.H1_H1 ;  /* 0x3000000eff207230 */ /* 0x000fe40000004100 */
[----:B-1----:R-:W-:Y:S01]  /*0f40*/  HADD2.F32 R30, -RZ, R30.H0_H0 ;  /* 0x2000001eff1e7230 */ /* 0x002fe20000004100 */
[----:B------:R-:W-:Y:S04]  /*0f50*/  I2F.F16 R14, R34 ;  /* 0x00000022000e7306 */ /* 0x000fe80000200c00 */
[----:B------:R-:W-:Y:S01]  /*0f60*/  FFMA.FTZ R35, R30, R32, R35 ;  /* 0x000000201e237223 */ /* 0x000fe20000010023 */
[----:B------:R-:W-:-:S03]  /*0f70*/  SHF.R.U32.HI R30, RZ, 0x8, R7 ;  /* 0x00000008ff1e7819 */ /* 0x000fc60000011607 */
[----:B------:R-:W1:Y:S01]  /*0f80*/  I2F.F16 R22, R22 ;  /* 0x0000001600167306 */ /* 0x000e620000200c00 */
[----:B------:R-:W-:-:S05]  /*0f90*/  LOP3.LUT R30, R30, 0xff, RZ, 0xc0, !PT ;  /* 0x000000ff1e1e7812 */ /* 0x000fca00078ec0ff */
[----:B------:R-:W-:-:S06]  /*0fa0*/  VIADD R30, R30, 0xffffff80 ;  /* 0xffffff801e1e7836 */ /* 0x000fcc0000000000 */
[----:B------:R-:W2:Y:S01]  /*0fb0*/  I2F.F16 R30, R30 ;  /* 0x0000001e001e7306 */ /* 0x000ea20000200c00 */
[----:B-1----:R-:W-:Y:S02]  /*0fc0*/  HADD2.F32 R36, -RZ, R22.H0_H0 ;  /* 0x20000016ff247230 */ /* 0x002fe40000004100 */
[----:B------:R-:W-:Y:S01]  /*0fd0*/  HADD2.F32 R22, -RZ, R14.H0_H0 ;  /* 0x2000000eff167230 */ /* 0x000fe20000004100 */
[----:B------:R-:W-:Y:S02]  /*0fe0*/  LEA.HI R14, R4, 0xffffff80, RZ, 0x8 ;  /* 0xffffff80040e7811 */ /* 0x000fe400078f40ff */
[----:B------:R-:W-:Y:S01]  /*0ff0*/  SHF.R.U32.HI R4, RZ, 0x10, R4 ;  /* 0x00000010ff047819 */ /* 0x000fe20000011604 */
[C---:B------:R-:W-:Y:S01]  /*1000*/  FFMA.FTZ R23, R32.reuse, R36, R23 ;  /* 0x0000002420177223 */ /* 0x040fe20000010017 */
[----:B------:R-:W-:Y:S01]  /*1010*/  FFMA.FTZ R31, R32, R22, R31 ;  /* 0x00000016201f7223 */ /* 0x000fe2000001001f */
[----:B------:R-:W-:Y:S01]  /*1020*/  LEA.HI R22, R5, 0xffffff80, RZ, 0x8 ;  /* 0xffffff8005167811 */ /* 0x000fe200078f40ff */
[----:B------:R-:W-:Y:S01]  /*1030*/  I2F.F16 R14, R14 ;  /* 0x0000000e000e7306 */ /* 0x000fe20000200c00 */
[----:B------:R-:W-:Y:S01]  /*1040*/  LOP3.LUT R4, R4, 0xff, RZ, 0xc0, !PT ;  /* 0x000000ff04047812 */ /* 0x000fe200078ec0ff */
[----:B--2---:R-:W-:Y:S01]  /*1050*/  HADD2.F32 R30, -RZ, R30.H0_H0 ;  /* 0x2000001eff1e7230 */ /* 0x004fe20000004100 */
[----:B------:R-:W-:-:S03]  /*1060*/  SHF.R.U32.HI R5, RZ, 0x10, R5 ;  /* 0x00000010ff057819 */ /* 0x000fc60000011605 */
[----:B------:R-:W-:Y:S02]  /*1070*/  VIADD R4, R4, 0xffffff80 ;  /* 0xffffff8004047836 */ /* 0x000fe40000000000 */
[----:B------:R-:W-:Y:S01]  /*1080*/  FFMA.FTZ R33, R32, R30, R33 ;  /* 0x0000001e20217223 */ /* 0x000fe20000010021 */
[----:B------:R-:W-:Y:S01]  /*1090*/  SHF.R.U32.HI R30, RZ, 0x10, R6 ;  /* 0x00000010ff1e7819 */ /* 0x000fe20000011606 */
[----:B------:R-:W1:Y:S01]  /*10a0*/  I2F.F16 R22, R22 ;  /* 0x0000001600167306 */ /* 0x000e620000200c00 */
[----:B------:R-:W-:Y:S02]  /*10b0*/  LOP3.LUT R5, R5, 0xff, RZ, 0xc0, !PT ;  /* 0x000000ff05057812 */ /* 0x000fe400078ec0ff */
[----:B------:R-:W-:Y:S02]  /*10c0*/  LOP3.LUT R30, R30, 0xff, RZ, 0xc0, !PT ;  /* 0x000000ff1e1e7812 */ /* 0x000fe400078ec0ff */
[----:B------:R-:W-:Y:S02]  /*10d0*/  SHF.R.U32.HI R32, RZ, 0x10, R7 ;  /* 0x00000010ff207819 */ /* 0x000fe40000011607 */
[----:B------:R-:W-:Y:S01]  /*10e0*/  IADD3 R5, R5, -0x80, RZ ;  /* 0xffffff8005057810 */ /* 0x000fe20007ffe0ff */
[----:B------:R-:W2:Y:S01]  /*10f0*/  I2F.F16 R4, R4 ;  /* 0x0000000400047306 */ /* 0x000ea20000200c00 */
[----:B------:R-:W-:Y:S01]  /*1100*/  LOP3.LUT R32, R32, 0xff, RZ, 0xc0, !PT ;  /* 0x000000ff20207812 */ /* 0x000fe200078ec0ff */
[----:B------:R-:W-:Y:S01]  /*1110*/  VIADD R34, R30, 0xffffff80 ;  /* 0xffffff801e227836 */ /* 0x000fe20000000000 */
[----:B------:R-:W-:-:S03]  /*1120*/  LEA.HI R6, R6, 0xffffff80, RZ, 0x8 ;  /* 0xffffff8006067811 */ /* 0x000fc600078f40ff */
[----:B------:R-:W-:Y:S02]  /*1130*/  VIADD R36, R32, 0xffffff80 ;  /* 0xffffff8020247836 */ /* 0x000fe40000000000 */
[----:B------:R-:W4:Y:S01]  /*1140*/  I2F.F16 R5, R5 ;  /* 0x0000000500057306 */ /* 0x000f220000200c00 */
[----:B------:R-:W-:Y:S02]  /*1150*/  HADD2.F32 R32, -RZ, R15.H0_H0 ;  /* 0x2000000fff207230 */ /* 0x000fe40000004100 */
[----:B-1----:R-:W-:Y:S02]  /*1160*/  HADD2.F32 R22, -RZ, R22.H0_H0 ;  /* 0x20000016ff167230 */ /* 0x002fe40000004100 */
[----:B--2---:R-:W-:-:S03]  /*1170*/  HADD2.F32 R30, -RZ, R4.H0_H0 ;  /* 0x20000004ff1e7230 */ /* 0x004fc60000004100 */
[----:B------:R-:W1:Y:S02]  /*1180*/  I2F.F16 R34, R34 ;  /* 0x0000002200227306 */ /* 0x000e640000200c00 */
[----:B------:R-:W-:Y:S01]  /*1190*/  FFMA.FTZ R30, R30, R32, R35 ;  /* 0x000000201e1e7223 */ /* 0x000fe20000010023 */
[----:B----4-:R-:W-:-:S05]  /*11a0*/  HADD2.F32 R5, -RZ, R5.H0_H0 ;  /* 0x20000005ff057230 */ /* 0x010fca0000004100 */
[----:B------:R-:W2:Y:S01]  /*11b0*/  I2F.F16 R4, R36 ;  /* 0x0000002400047306 */ /* 0x000ea20000200c00 */
[----:B------:R-:W-:Y:S01]  /*11c0*/  FFMA.FTZ R23, R32, R5, R23 ;  /* 0x0000000520177223 */ /* 0x000fe20000010017 */
[----:B-1----:R-:W-:-:S06]  /*11d0*/  HADD2.F32 R35, -RZ, R34.H0_H0 ;  /* 0x20000022ff237230 */ /* 0x002fcc0000004100 */
[----:B------:R-:W1:Y:S01]  /*11e0*/  I2F.F16 R6, R6 ;  /* 0x0000000600067306 */ /* 0x000e620000200c00 */
[----:B------:R-:W-:Y:S01]  /*11f0*/  FFMA.FTZ R7, R32, R35, R31 ;  /* 0x0000002320077223 */ /* 0x000fe2000001001f */
[----:B---3--:R-:W-:Y:S01]  /*1200*/  LOP3.LUT R35, R8, 0xff, RZ, 0xc0, !PT ;  /* 0x000000ff08237812 */ /* 0x008fe200078ec0ff */
[----:B--2---:R-:W-:-:S05]  /*1210*/  HADD2.F32 R34, -RZ, R4.H0_H0 ;  /* 0x20000004ff227230 */ /* 0x004fca0000004100 */
[----:B------:R-:W2:Y:S01]  /*1220*/  I2F.F16 R31, R37 ;  /* 0x00000025001f7306 */ /* 0x000ea20000200c00 */
[----:B------:R-:W3:Y:S01]  /*1230*/  LDS.64 R4, [UR4+0x8] ;  /* 0x00000804ff047984 */ /* 0x000ee20008000a00 */
[----:B------:R-:W-:Y:S01]  /*1240*/  FFMA.FTZ R33, R32, R34, R33 ;  /* 0x0000002220217223 */ /* 0x000fe20000010021 */
[----:B------:R-:W-:Y:S01]  /*1250*/  HADD2.F32 R34, -RZ, R15.H1_H1 ;  /* 0x3000000fff227230 */ /* 0x000fe20000004100 */
[----:B------:R-:W-:Y:S01]  /*1260*/  LEA.HI R32, R8, 0xffffff80, RZ, 0x8 ;  /* 0xffffff8008207811 */ /* 0x000fe200078f40ff */
[----:B------:R-:W-:Y:S01]  /*1270*/  HADD2.F32 R15, -RZ, R14.H0_H0 ;  /* 0x2000000eff0f7230 */ /* 0x000fe20000004100 */
[----:B------:R-:W-:Y:S01]  /*1280*/  IADD3 R14, R35, -0x80, RZ ;  /* 0xffffff80230e7810 */ /* 0x000fe20007ffe0ff */
[----:B-1----:R-:W-:Y:S02]  /*1290*/  HADD2.F32 R36, -RZ, R6.H0_H0 ;  /* 0x20000006ff247230 */ /* 0x002fe40000004100 */
[----:B------:R-:W-:Y:S01]  /*12a0*/  FFMA.FTZ R23, R34, R22, R23 ;  /* 0x0000001622177223 */ /* 0x000fe20000010017 */
[----:B------:R-:W-:Y:S01]  /*12b0*/  LOP3.LUT R22, R10, 0xff, RZ, 0xc0, !PT ;  /* 0x000000ff0a167812 */ /* 0x000fe200078ec0ff */
[----:B------:R-:W-:Y:S01]  /*12c0*/  FFMA.FTZ R30, R15, R34, R30 ;  /* 0x000000220f1e7223 */ /* 0x000fe2000001001e */
[----:B------:R-:W-:Y:S01]  /*12d0*/  LOP3.LUT R15, R9, 0xff, RZ, 0xc0, !PT ;  /* 0x000000ff090f7812 */ /* 0x000fe200078ec0ff */
[----:B------:R-:W1:Y:S01]  /*12e0*/  I2F.F16 R14, R14 ;  /* 0x0000000e000e7306 */ /* 0x000e620000200c00 */
[----:B--2---:R-:W-:-:S02]  /*12f0*/  HADD2.F32 R31, -RZ, R31.H0_H0 ;  /* 0x2000001fff1f7230 */ /* 0x004fc40000004100 */
[C---:B------:R-:W-:Y:S01]  /*1300*/  FFMA.FTZ R7, R34.reuse, R36, R7 ;  /* 0x0000002422077223 */ /* 0x040fe20000010007 */
[----:B------:R-:W-:Y:S01]  /*1310*/  LEA.HI R6, R9, 0xffffff80, RZ, 0x8 ;  /* 0xffffff8009067811 */ /* 0x000fe200078f40ff */
[----:B------:R-:W-:Y:S02]  /*1320*/  VIADD R15, R15, 0xffffff80 ;  /* 0xffffff800f0f7836 */ /* 0x000fe40000000000 */
[----:B------:R-:W-:Y:S01]  /*1330*/  FFMA.FTZ R33, R34, R31, R33 ;  /* 0x0000001f22217223 */ /* 0x000fe20000010021 */
[----:B------:R-:W-:Y:S01]  /*1340*/  VIADD R31, R22, 0xffffff80 ;  /* 0xffffff80161f7836 */ /* 0x000fe20000000000 */
[----:B------:R-:W-:Y:S01]  /*1350*/  LOP3.LUT R34, R11, 0xff, RZ, 0xc0, !PT ;  /* 0x000000ff0b227812 */ /* 0x000fe200078ec0ff */
[----:B------:R-:W-:Y:S03]  /*1360*/  I2F.F16 R32, R32 ;  /* 0x0000002000207306 */ /* 0x000fe60000200c00 */
[----:B------:R-:W-:Y:S01]  /*1370*/  IADD3 R34, R34, -0x80, RZ ;  /* 0xffffff8022227810 */ /* 0x000fe20007ffe0ff */
[----:B-1----:R-:W-:-:S04]  /*1380*/  HADD2.F32 R35, -RZ, R14.H0_H0 ;  /* 0x2000000eff237230 */ /* 0x002fc80000004100 */
[----:B------:R-:W1:Y:S08]  /*1390*/  I2F.F16 R15, R15 ;  /* 0x0000000f000f7306 */ /* 0x000e700000200c00 */
[----:B------:R-:W2:Y:S01]  /*13a0*/  I2F.F16 R31, R31 ;  /* 0x0000001f001f7306 */ /* 0x000ea20000200c00 */
[--C-:B---3--:R-:W-:Y:S02]  /*13b0*/  HADD2.F32 R22, -RZ, R4.reuse.H0_H0 ;  /* 0x20000004ff167230 */ /* 0x108fe40000004100 */
[----:B------:R-:W-:-:S02]  /*13c0*/  HADD2.F32 R4, -RZ, R4.H1_H1 ;  /* 0x30000004ff047230 */ /* 0x000fc40000004100 */
[----:B-1----:R-:W-:-:S03]  /*13d0*/  HADD2.F32 R14, -RZ, R15.H0_H0 ;  /* 0x2000000fff0e7230 */ /* 0x002fc60000004100 */
[----:B------:R-:W1:Y:S01]  /*13e0*/  I2F.F16 R34, R34 ;  /* 0x0000002200227306 */ /* 0x000e620000200c00 */
[----:B------:R-:W-:Y:S01]  /*13f0*/  FFMA.FTZ R30, R35, R22, R30 ;  /* 0x00000016231e7223 */ /* 0x000fe2000001001e */
[--C-:B------:R-:W-:Y:S01]  /*1400*/  SHF.R.U32.HI R35, RZ, 0x10, R8.reuse ;  /* 0x00000010ff237819 */ /* 0x100fe20000011608 */
[C---:B------:R-:W-:Y:S01]  /*1410*/  FFMA.FTZ R14, R22.reuse, R14, R23 ;  /* 0x0000000e160e7223 */ /* 0x040fe20000010017 */
[----:B------:R-:W-:Y:S01]  /*1420*/  SHF.R.U32.HI R23, RZ, 0x8, R8 ;  /* 0x00000008ff177819 */ /* 0x000fe20000011608 */
[----:B--2---:R-:W-:Y:S01]  /*1430*/  HADD2.F32 R31, -RZ, R31.H0_H0 ;  /* 0x2000001fff1f7230 */ /* 0x004fe20000004100 */
[----:B------:R-:W-:Y:S02]  /*1440*/  LOP3.LUT R35, R35, 0xff, RZ, 0xc0, !PT ;  /* 0x000000ff23237812 */ /* 0x000fe400078ec0ff */
[----:B------:R-:W2:Y:S01]  /*1450*/  I2F.F16 R6, R6 ;  /* 0x0000000600067306 */ /* 0x000ea20000200c00 */
[----:B------:R-:W-:Y:S01]  /*1460*/  LOP3.LUT R23, R23, 0xff, RZ, 0xc0, !PT ;  /* 0x000000ff17177812 */ /* 0x000fe200078ec0ff */
[----:B------:R-:W-:Y:S01]  /*1470*/  FFMA.FTZ R7, R22, R31, R7 ;  /* 0x0000001f16077223 */ /* 0x000fe20000010007 */
[----:B------:R-:W-:-:S03]  /*1480*/  SHF.R.U32.HI R31, RZ, 0x8, R9 ;  /* 0x00000008ff1f7819 */ /* 0x000fc60000011609 */
[----:B------:R-:W-:Y:S01]  /*1490*/  VIADD R8, R23, 0xffffff80 ;  /* 0xffffff8017087836 */ /* 0x000fe20000000000 */
[----:B------:R-:W-:Y:S01]  /*14a0*/  LEA.HI R15, R10, 0xffffff80, RZ, 0x8 ;  /* 0xffffff800a0f7811 */ /* 0x000fe200078f40ff */
[----:B------:R-:W-:Y:S01]  /*14b0*/  VIADD R23, R35, 0xffffff80 ;  /* 0xffffff8023177836 */ /* 0x000fe20000000000 */
[----:B------:R-:W-:Y:S01]  /*14c0*/  LOP3.LUT R31, R31, 0xff, RZ, 0xc0, !PT ;  /* 0x000000ff1f1f7812 */ /* 0x000fe200078ec0ff */
[----:B-1----:R-:W-:Y:S01]  /*14d0*/  HADD2.F32 R35, -RZ, R34.H0_H0 ;  /* 0x20000022ff237230 */ /* 0x002fe20000004100 */
[----:B------:R-:W-:Y:S01]  /*14e0*/  SHF.R.U32.HI R34, RZ, 0x10, R9 ;  /* 0x00000010ff227819 */ /* 0x000fe20000011609 */
[----:B------:R-:W1:Y:S01]  /*14f0*/  I2F.F16 R8, R8 ;  /* 0x0000000800087306 */ /* 0x000e620000200c00 */
[----:B------:R-:W-:Y:S02]  /*1500*/  IADD3 R9, R31, -0x80, RZ ;  /* 0xffffff801f097810 */ /* 0x000fe40007ffe0ff */
[--C-:B------:R-:W-:Y:S01]  /*1510*/  SHF.R.U32.HI R31, RZ, 0x8, R10.reuse ;  /* 0x00000008ff1f7819 */ /* 0x100fe2000001160a */
[----:B------:R-:W-:Y:S01]  /*1520*/  FFMA.FTZ R33, R22, R35, R33 ;  /* 0x0000002316217223 */ /* 0x000fe20000010021 */
[----:B------:R-:W-:Y:S01]  /*1530*/  LOP3.LUT R34, R34, 0xff, RZ, 0xc0, !PT ;  /* 0x000000ff22227812 */ /* 0x000fe200078ec0ff */
[----:B--2---:R-:W-:Y:S01]  /*1540*/  HADD2.F32 R6, -RZ, R6.H0_H0 ;  /* 0x20000006ff067230 */ /* 0x004fe20000004100 */
[----:B------:R-:W-:Y:S01]  /*1550*/  SHF.R.U32.HI R10, RZ, 0x10, R10 ;  /* 0x00000010ff0a7819 */ /* 0x000fe2000001160a */
[----:B------:R-:W2:Y:S01]  /*1560*/  I2F.F16 R9, R9 ;  /* 0x0000000900097306 */ /* 0x000ea20000200c00 */
[----:B------:R-:W-:Y:S01]  /*1570*/  SHF.R.U32.HI R35, RZ, 0x8, R11 ;  /* 0x00000008ff237819 */ /* 0x000fe2000001160b */
[----:B------:R-:W-:Y:S01]  /*1580*/  VIADD R22, R34, 0xffffff80 ;  /* 0xffffff8022167836 */ /* 0x000fe20000000000 */
[----:B------:R-:W-:-:S02]  /*1590*/  LOP3.LUT R31, R31, 0xff, RZ, 0xc0, !PT ;  /* 0x000000ff1f1f7812 */ /* 0x000fc400078ec0ff */
[----:B------:R-:W-:Y:S02]  /*15a0*/  LOP3.LUT R10, R10, 0xff, RZ, 0xc0, !PT ;  /* 0x000000ff0a0a7812 */ /* 0x000fe400078ec0ff */
[----:B------:R-:W-:Y:S01]  /*15b0*/  LOP3.LUT R35, R35, 0xff, RZ, 0xc0, !PT ;  /* 0x000000ff23237812 */ /* 0x000fe200078ec0ff */
[----:B------:R-:W-:Y:S01]  /*15c0*/  VIADD R34, R31, 0xffffff80 ;  /* 0xffffff801f227836 */ /* 0x000fe20000000000 */
[----:B------:R-:W-:Y:S01]  /*15d0*/  IADD3 R31, R10, -0x80, RZ ;  /* 0xffffff800a1f7810 */ /* 0x000fe20007ffe0ff */
[----:B------:R-:W3:Y:S01]  /*15e0*/  I2F.F16 R23, R23 ;  /* 0x0000001700177306 */ /* 0x000ee20000200c00 */
[----:B-1----:R-:W-:Y:S02]  /*15f0*/  HADD2.F32 R37, -RZ, R8.H0_H0 ;  /* 0x20000008ff257230 */ /* 0x002fe40000004100 */
[----:B------:R-:W-:Y:S01]  /*1600*/  VIADD R10, R35, 0xffffff80 ;  /* 0xffffff80230a7836 */ /* 0x000fe20000000000 */
[----:B------:R-:W-:Y:S02]  /*1610*/  SHF.R.U32.HI R35, RZ, 0x10, R11 ;  /* 0x00000010ff237819 */ /* 0x000fe4000001160b */
[----:B------:R-:W-:-:S02]  /*1620*/  FFMA.FTZ R30, R37, R4, R30 ;  /* 0x00000004251e7223 */ /* 0x000fc4000001001e */
[----:B------:R-:W1:Y:S01]  /*1630*/  I2F.F16 R34, R34 ;  /* 0x0000002200227306 */ /* 0x000e620000200c00 */
[----:B------:R-:W-:-:S05]  /*1640*/  LOP3.LUT R35, R35, 0xff, RZ, 0xc0, !PT ;  /* 0x000000ff23237812 */ /* 0x000fca00078ec0ff */
[----:B------:R-:W-:Y:S02]  /*1650*/  VIADD R8, R35, 0xffffff80 ;  /* 0xffffff8023087836 */ /* 0x000fe40000000000 */
[----:B------:R-:W4:Y:S01]  /*1660*/  I2F.F16 R10, R10 ;  /* 0x0000000a000a7306 */ /* 0x000f220000200c00 */
[----:B--2---:R-:W-:Y:S01]  /*1670*/  HADD2.F32 R35, -RZ, R9.H0_H0 ;  /* 0x20000009ff237230 */ /* 0x004fe20000004100 */
[----:B------:R-:W-:Y:S01]  /*1680*/  LEA.HI R9, R11, 0xffffff80, RZ, 0x8 ;  /* 0xffffff800b097811 */ /* 0x000fe200078f40ff */
[----:B------:R-:W-:Y:S02]  /*1690*/  HADD2.F32 R11, -RZ, R5.H0_H0 ;  /* 0x20000005ff0b7230 */ /* 0x000fe40000004100 */
[----:B---3--:R-:W-:Y:S02]  /*16a0*/  HADD2.F32 R23, -RZ, R23.H0_H0 ;  /* 0x20000017ff177230 */ /* 0x008fe40000004100 */
[----:B------:R-:W-:Y:S01]  /*16b0*/  FFMA.FTZ R14, R4, R35, R14 ;  /* 0x00000023040e7223 */ /* 0x000fe2000001000e */
[----:B-1----:R-:W-:Y:S01]  /*16c0*/  HADD2.F32 R34, -RZ, R34.H0_H0 ;  /* 0x20000022ff227230 */ /* 0x002fe20000004100 */
[----:B------:R-:W1:Y:S01]  /*16d0*/  I2F.F16 R31, R31 ;  /* 0x0000001f001f7306 */ /* 0x000e620000200c00 */
[----:B------:R-:W-:-:S02]  /*16e0*/  HADD2.F32 R5, -RZ, R5.H1_H1 ;  /* 0x30000005ff057230 */ /* 0x000fc40000004100 */
[----:B------:R-:W-:Y:S01]  /*16f0*/  FFMA.FTZ R30, R23, R11, R30 ;  /* 0x0000000b171e7223 */ /* 0x000fe2000001001e */
[----:B------:R-:W-:Y:S01]  /*1700*/  FFMA.FTZ R7, R4, R34, R7 ;  /* 0x0000002204077223 */ /* 0x000fe20000010007 */
[----:B----4-:R-:W-:-:S03]  /*1710*/  HADD2.F32 R34, -RZ, R10.H0_H0 ;  /* 0x2000000aff227230 */ /* 0x010fc60000004100 */
[----:B------:R-:W2:Y:S02]  /*1720*/  I2F.F16 R22, R22 ;  /* 0x0000001600167306 */ /* 0x000ea40000200c00 */
[----:B------:R-:W-:Y:S01]  /*1730*/  FFMA.FTZ R4, R4, R34, R33 ;  /* 0x0000002204047223 */ /* 0x000fe20000010021 */
[----:B-1----:R-:W-:-:S05]  /*1740*/  HADD2.F32 R10, -RZ, R31.H0_H0 ;  /* 0x2000001fff0a7230 */ /* 0x002fca0000004100 */
[----:B------:R-:W1:Y:S01]  /*1750*/  I2F.F16 R8, R8 ;  /* 0x0000000800087306 */ /* 0x000e620000200c00 */
[----:B------:R-:W-:Y:S01]  /*1760*/  FFMA.FTZ R23, R11, R10, R7 ;  /* 0x0000000a0b177223 */ /* 0x000fe20000010007 */
[----:B------:R-:W-:Y:S02]  /*1770*/  HADD2.F32 R7, -RZ, R32.H0_H0 ;  /* 0x20000020ff077230 */ /* 0x000fe40000004100 */
[----:B--2---:R-:W-:-:S04]  /*1780*/  HADD2.F32 R22, -RZ, R22.H0_H0 ;  /* 0x20000016ff167230 */ /* 0x004fc80000004100 */
[----:B------:R-:W2:Y:S01]  /*1790*/  I2F.F16 R15, R15 ;  /* 0x0000000f000f7306 */ /* 0x000ea20000200c00 */
[----:B------:R-:W-:Y:S01]  /*17a0*/  FFMA.FTZ R30, R7, R5, R30 ;  /* 0x00000005071e7223 */ /* 0x000fe2000001001e */
[----:B------:R-:W-:-:S03]  /*17b0*/  FFMA.FTZ R14, R11, R22, R14 ;  /* 0x000000160b0e7223 */ /* 0x000fc6000001000e */
[----:B------:R-:W-:Y:S01]  /*17c0*/  FMUL.FTZ R30, R17, R30 ;  /* 0x0000001e111e7220 */ /* 0x000fe20000410000 */
[----:B-1----:R-:W-:Y:S02]  /*17d0*/  HADD2.F32 R10, -RZ, R8.H0_H0 ;  /* 0x20000008ff0a7230 */ /* 0x002fe40000004100 */
[----:B------:R-:W1:Y:S01]  /*17e0*/  I2F.F16 R9, R9 ;  /* 0x0000000900097306 */ /* 0x000e620000200c00 */
[----:B------:R-:W-:Y:S01]  /*17f0*/  FFMA.FTZ R7, R5, R6, R14 ;  /* 0x0000000605077223 */ /* 0x000fe2000001000e */
[----:B------:R-:W-:Y:S01]  /*1800*/  F2FP.F16.F32.PACK_AB R30, RZ, R30 ;  /* 0x0000001eff1e723e */ /* 0x000fe200000000ff */
[----:B------:R-:W-:Y:S02]  /*1810*/  FFMA.FTZ R11, R11, R10, R4 ;  /* 0x0000000a0b0b7223 */ /* 0x000fe40000010004 */
[----:B------:R-:W-:Y:S01]  /*1820*/  FMUL.FTZ R7, R16, R7 ;  /* 0x0000000710077220 */ /* 0x000fe20000410000 */
[----:B--2---:R-:W-:-:S04]  /*1830*/  HADD2.F32 R8, -RZ, R15.H0_H0 ;  /* 0x2000000fff087230 */ /* 0x004fc80000004100 */
[----:B------:R-:W-:Y:S01]  /*1840*/  F2FP.F16.F32.PACK_AB R7, RZ, R7 ;  /* 0x00000007ff07723e */ /* 0x000fe200000000ff */
[----:B------:R-:W-:-:S03]  /*1850*/  FFMA.FTZ R8, R5, R8, R23 ;  /* 0x0000000805087223 */ /* 0x000fc60000010017 */
[----:B------:R-:W-:Y:S01]  /*1860*/  PRMT R30, R30, 0x5410, R7 ;  /* 0x000054101e1e7816 */ /* 0x000fe20000000007 */
[----:B-1----:R-:W-:Y:S02]  /*1870*/  HADD2.F32 R22, -RZ, R9.H0_H0 ;  /* 0x20000009ff167230 */ /* 0x002fe40000004100 */
[----:B------:R-:W-:-:S03]  /*1880*/  FMUL.FTZ R8, R13, R8 ;  /* 0x000000080d087220 */ /* 0x000fc60000410000 */
[----:B------:R-:W-:Y:S02]  /*1890*/  FFMA.FTZ R11, R5, R22, R11 ;  /* 0x00000016050b7223 */ /* 0x000fe4000001000b */
[----:B------:R-:W-:Y:S01]  /*18a0*/  F2FP.F16.F32.PACK_AB R8, RZ, R8 ;  /* 0x00000008ff08723e */ /* 0x000fe200000000ff */
[----:B------:R-:W-:Y:S01]  /*18b0*/  HFMA2.MMA R26, R30, 1, 1, R26 ;  /* 0x3c003c001e1a7835 */ /* 0x000fe2000000001a */
[----:B------:R-:W-:-:S05]  /*18c0*/  FMUL.FTZ R11, R12, R11 ;  /* 0x0000000b0c0b7220 */ /* 0x000fca0000410000 */
[----:B------:R-:W-:-:S04]  /*18d0*/  F2FP.F16.F32.PACK_AB R11, RZ, R11 ;  /* 0x0000000bff0b723e */ /* 0x000fc800000000ff */
[----:B------:R-:W-:-:S05]  /*18e0*/  PRMT R8, R8, 0x5410, R11 ;  /* 0x0000541008087816 */ /* 0x000fca000000000b */
[----:B------:R-:W-:-:S07]  /*18f0*/  HADD2 R25, R8, R25 ;  /* 0x0000001908197230 */ /* 0x000fce0000000000 */
.L_x_4930:
[----:B------:R-:W1:Y:S02]  /*1900*/  LDC R30, c[0x0][0x23c] ;  /* 0x00008f00ff1e7b82 */ /* 0x000e640000000800 */
[----:B-1----:R-:W-:-:S04]  /*1910*/  IMAD.WIDE R4, R30, 0x8, R20 ;  /* 0x000000081e047825 */ /* 0x002fc800078e0214 */
[----:B------:R-:W-:-:S04]  /*1920*/  IMAD.WIDE R8, R30, 0x8, R18 ;  /* 0x000000081e087825 */ /* 0x000fc800078e0212 */
[C---:B------:R-:W-:Y:S02]  /*1930*/  IMAD.WIDE R22, R30.reuse, 0x8, R4 ;  /* 0x000000081e167825 */ /* 0x040fe400078e0204 */
[----:B------:R-:W5:Y:S02]  /*1940*/  LDG.E.128.CONSTANT R4, desc[UR6][R4.64] ;  /* 0x0000000604047981 */ /* 0x000f64000c1e9d00 */
[----:B------:R-:W-:Y:S01]  /*1950*/  IMAD.WIDE R18, R30, 0x8, R8 ;  /* 0x000000081e127825 */ /* 0x000fe200078e0208 */
[----:B------:R-:W-:Y:S06]  /*1960*/  @P0 BRA `(.L_x_4931) ;  /* 0x0000000800fc0947 */ /* 0x000fec0003800000 */
[----:B------:R-:W2:Y:S01]  /*1970*/  LDG.E.128.CONSTANT R8, desc[UR6][R8.64] ;  /* 0x0000000608087981 */ /* 0x000ea2000c1e9d00 */
[----:B-----5:R-:W-:-:S03]  /*1980*/  LOP3.LUT R20, R4, 0xff, RZ, 0xc0, !PT ;  /* 0x000000ff04147812 */ /* 0x020fc600078ec0ff */
[----:B------:R-:W1:Y:S01]  /*1990*/  LDS.64 R14, [UR4+0x10] ;  /* 0x00001004ff0e7984 */ /* 0x000e620008000a00 */
[----:B------:R-:W-:Y:S02]  /*19a0*/  IADD3 R32, R20, -0x80, RZ ;  /* 0xffffff8014207810 */ /* 0x000fe40007ffe0ff */
[----:B------:R-:W-:Y:S02]  /*19b0*/  LOP3.LUT R20, R5, 0xff, RZ, 0xc0, !PT ;  /* 0x000000ff05147812 */ /* 0x000fe400078ec0ff */
[----:B------:R3:W4:Y:S03]  /*19c0*/  I2F.F16 R21, R32 ;  /* 0x0000002000157306 */ /* 0x0007260000200c00 */
[----:B------:R-:W-:Y:S01]  /*19d0*/  VIADD R34, R20, 0xffffff80 ;  /* 0xffffff8014227836 */ /* 0x000fe20000000000 */
[----:B------:R-:W-:-:S04]  /*19e0*/  LOP3.LUT R20, R6, 0xff, RZ, 0xc0, !PT ;  /* 0x000000ff06147812 */ /* 0x000fc800078ec0ff */
[----:B------:R0:W0:Y:S01]  /*19f0*/  I2F.F16 R31, R34 ;  /* 0x00000022001f7306 */ /* 0x0000220000200c00 */
[----:B------:R-:W-:Y:S01]  /*1a00*/  VIADD R36, R20, 0xffffff80 ;  /* 0xffffff8014247836 */ /* 0x000fe20000000000 */
[----:B------:R-:W-:Y:S02]  /*1a10*/  LOP3.LUT R20, R7, 0xff, RZ, 0xc0, !PT ;  /* 0x000000ff07147812 */ /* 0x000fe400078ec0ff */
[----:B---3--:R-:W-:Y:S02]  /*1a20*/  SHF.R.U32.HI R32, RZ, 0x8, R4 ;  /* 0x00000008ff207819 */ /* 0x008fe40000011604 */
[----:B------:R-:W-:Y:S01]  /*1a30*/  IADD3 R20, R20, -0x80, RZ ;  /* 0xffffff8014147810 */ /* 0x000fe20007ffe0ff */
[----:B----4-:R-:W-:Y:S01]  /*1a40*/  HADD2.F32 R21, -RZ, R21.H0_H0 ;  /* 0x20000015ff157230 */ /* 0x010fe20000004100 */
[----:B------:R-:W3:Y:S01]  /*1a50*/  I2F.F16 R36, R36 ;  /* 0x0000002400247306 */ /* 0x000ee20000200c00 */
[----:B------:R-:W-:Y:S02]  /*1a60*/  LOP3.LUT R32, R32, 0xff, RZ, 0xc0, !PT ;  /* 0x000000ff20207812 */ /* 0x000fe400078ec0ff */
[----:B0-----:R-:W-:Y:S01]  /*1a70*/  SHF.R.U32.HI R34, RZ, 0x8, R7 ;  /* 0x00000008ff227819 */ /* 0x001fe20000011607 */
[----:B------:R-:W-:-:S04]  /*1a80*/  HADD2.F32 R35, -RZ, R31.H0_H0 ;  /* 0x2000001fff237230 */ /* 0x000fc80000004100 */
[----:B------:R1:W0:Y:S01]  /*1a90*/  I2F.F16 R33, R20 ;  /* 0x0000001400217306 */ /* 0x0002220000200c00 */
[----:B---3--:R-:W-:Y:S02]  /*1aa0*/  HADD2.F32 R31, -RZ, R36.H0_H0 ;  /* 0x20000024ff1f7230 */ /* 0x008fe40000004100 */
[----:B------:R-:W-:Y:S02]  /*1ab0*/  VIADD R36, R32, 0xffffff80 ;  /* 0xffffff8020247836 */ /* 0x000fe40000000000 */
[--C-:B-1----:R-:W-:Y:S02]  /*1ac0*/  HADD2.F32 R20, -RZ, R14.reuse.H0_H0 ;  /* 0x2000000eff147230 */ /* 0x102fe40000004100 */
[----:B------:R-:W-:Y:S02]  /*1ad0*/  HADD2.F32 R14, -RZ, R14.H1_H1 ;  /* 0x3000000eff0e7230 */ /* 0x000fe40000004100 */
[----:B0-----:R-:W-:Y:S02]  /*1ae0*/  HADD2.F32 R33, -RZ, R33.H0_H0 ;  /* 0x20000021ff217230 */ /* 0x001fe40000004100 */
[----:B------:R-:W-:Y:S01]  /*1af0*/  FFMA.FTZ R37, R21, R20, RZ ;  /* 0x0000001415257223 */ /* 0x000fe200000100ff */
[C---:B------:R-:W-:Y:S01]  /*1b00*/  FFMA.FTZ R21, R20.reuse, R31, RZ ;  /* 0x0000001f14157223 */ /* 0x040fe200000100ff */
[C---:B------:R-:W-:Y:S01]  /*1b10*/  FFMA.FTZ R35, R20.reuse, R35, RZ ;  /* 0x0000002314237223 */ /* 0x040fe200000100ff */
[----:B------:R-:W0:Y:S01]  /*1b20*/  I2F.F16 R36, R36 ;  /* 0x0000002400247306 */ /* 0x000e220000200c00 */
[----:B------:R-:W-:Y:S01]  /*1b30*/  FFMA.FTZ R31, R20, R33, RZ ;  /* 0x00000021141f7223 */ /* 0x000fe200000100ff */
[----:B------:R-:W-:-:S04]  /*1b40*/  SHF.R.U32.HI R20, RZ, 0x8, R5 ;  /* 0x00000008ff147819 */ /* 0x000fc80000011605 */
[----:B------:R-:W-:-:S05]  /*1b50*/  LOP3.LUT R20, R20, 0xff, RZ, 0xc0, !PT ;  /* 0x000000ff14147812 */ /* 0x000fca00078ec0ff */
[----:B------:R-:W-:Y:S01]  /*1b60*/  VIADD R33, R20, 0xffffff80 ;  /* 0xffffff8014217836 */ /* 0x000fe20000000000 */
[----:B------:R-:W-:-:S03]  /*1b70*/  SHF.R.U32.HI R20, RZ, 0x8, R6 ;  /* 0x00000008ff147819 */ /* 0x000fc60000011606 */
[----:B------:R1:W3:Y:S01]  /*1b80*/  I2F.F16 R32, R33 ;  /* 0x0000002100207306 */ /* 0x0002e20000200c00 */
[----:B------:R-:W-:Y:S01]  /*1b90*/  LOP3.LUT R20, R20, 0xff, RZ, 0xc0, !PT ;  /* 0x000000ff14147812 */ /* 0x000fe200078ec0ff */
[----:B0-----:R-:W-:-:S03]  /*1ba0*/  HADD2.F32 R36, -RZ, R36.H0_H0 ;  /* 0x20000024ff247230 */ /* 0x001fc60000004100 */
[----:B------:R-:W-:Y:S02]  /*1bb0*/  IADD3 R20, R20, -0x80, RZ ;  /* 0xffffff8014147810 */ /* 0x000fe40007ffe0ff */
[----:B------:R-:W-:Y:S01]  /*1bc0*/  FFMA.FTZ R37, R36, R14, R37 ;  /* 0x0000000e24257223 */ /* 0x000fe20000010025 */
[----:B-1----:R-:W-:Y:S02]  /*1bd0*/  LOP3.LUT R33, R34, 0xff, RZ, 0xc0, !PT ;  /* 0x000000ff22217812 */ /* 0x002fe400078ec0ff */
[----:B------:R-:W0:Y:S03]  /*1be0*/  I2F.F16 R34, R20 ;  /* 0x0000001400227306 */ /* 0x000e260000200c00 */
[----:B------:R-:W-:Y:S02]  /*1bf0*/  VIADD R33, R33, 0xffffff80 ;  /* 0xffffff8021217836 */ /* 0x000fe40000000000 */
[----:B---3--:R-:W-:-:S03]  /*1c00*/  HADD2.F32 R32, -RZ, R32.H0_H0 ;  /* 0x20000020ff207230 */ /* 0x008fc60000004100 */
[----:B------:R1:W3:Y:S02]  /*1c10*/  I2F.F16 R20, R33 ;  /* 0x0000002100147306 */ /* 0x0002e40000200c00 */
[C---:B------:R-:W-:Y:S01]  /*1c20*/  FFMA.FTZ R35, R14.reuse, R32, R35 ;  /* 0x000000200e237223 */ /* 0x040fe20000010023 */
[----:B0-----:R-:W-:Y:S01]  /*1c30*/  HADD2.F32 R34, -RZ, R34.H0_H0 ;  /* 0x20000022ff227230 */ /* 0x001fe20000004100 */
[----:B-1----:R-:W-:Y:S02]  /*1c40*/  SHF.R.U32.HI R33, RZ, 0x10, R7 ;  /* 0x00000010ff217819 */ /* 0x002fe40000011607 */
[----:B------:R-:W-:Y:S02]  /*1c50*/  LEA.HI R7, R7, 0xffffff80, RZ, 0x8 ;  /* 0xffffff8007077811 */ /* 0x000fe400078f40ff */
[----:B------:R-:W-:Y:S01]  /*1c60*/  FFMA.FTZ R21, R14, R34, R21 ;  /* 0x000000220e157223 */ /* 0x000fe20000010015 */
[----:B------:R-:W-:Y:S01]  /*1c70*/  LOP3.LUT R33, R33, 0xff, RZ, 0xc0, !PT ;  /* 0x000000ff21217812 */ /* 0x000fe200078ec0ff */
[----:B------:R-:W-:-:S02]  /*1c80*/  HADD2.F32 R34, -RZ, R15.H0_H0 ;  /* 0x2000000fff227230 */ /* 0x000fc40000004100 */
[----:B---3--:R-:W-:Y:S01]  /*1c90*/  HADD2.F32 R32, -RZ, R20.H0_H0 ;  /* 0x20000014ff207230 */ /* 0x008fe20000004100 */
[----:B------:R-:W-:Y:S01]  /*1ca0*/  SHF.R.U32.HI R20, RZ, 0x10, R4 ;  /* 0x00000010ff147819 */ /* 0x000fe20000011604 */
[----:B------:R-:W-:Y:S01]  /*1cb0*/  VIADD R33, R33, 0xffffff80 ;  /* 0xffffff8021217836 */ /* 0x000fe20000000000 */
[----:B------:R-:W-:Y:S02]  /*1cc0*/  I2F.F16 R7, R7 ;  /* 0x0000000700077306 */ /* 0x000fe40000200c00 */
[----:B------:R-:W-:Y:S01]  /*1cd0*/  FFMA.FTZ R31, R14, R32, R31 ;  /* 0x000000200e1f7223 */ /* 0x000fe2000001001f */
[----:B------:R-:W-:Y:S02]  /*1ce0*/  SHF.R.U32.HI R32, RZ, 0x10, R5 ;  /* 0x00000010ff207819 */ /* 0x000fe40000011605 */
[----:B------:R-:W-:Y:S02]  /*1cf0*/  LOP3.LUT R20, R20, 0xff, RZ, 0xc0, !PT ;  /* 0x000000ff14147812 */ /* 0x000fe400078ec0ff */
[----:B------:R-:W-:Y:S01]  /*1d00*/  LOP3.LUT R32, R32, 0xff, RZ, 0xc0, !PT ;  /* 0x000000ff20207812 */ /* 0x000fe200078ec0ff */
[----:B------:R-:W-:Y:S02]  /*1d10*/  I2F.F16 R33, R33 ;  /* 0x0000002100217306 */ /* 0x000fe40000200c00 */
[----:B------:R-:W-:Y:S01]  /*1d20*/  VIADD R14, R20, 0xffffff80 ;  /* 0xffffff80140e7836 */ /* 0x000fe20000000000 */
[----:B------:R-:W-:-:S02]  /*1d30*/  IADD3 R36, R32, -0x80, RZ ;  /* 0xffffff8020247810 */ /* 0x000fc40007ffe0ff */
[----:B------:R-:W-:Y:S02]  /*1d40*/  SHF.R.U32.HI R20, RZ, 0x10, R6 ;  /* 0x00000010ff147819 */ /* 0x000fe40000011606 */
[----:B------:R-:W-:Y:S01]  /*1d50*/  LEA.HI R6, R6, 0xffffff80, RZ, 0x8 ;  /* 0xffffff8006067811 */ /* 0x000fe200078f40ff */
[----:B------:R-:W0:Y:S01]  /*1d60*/  I2F.F16 R14, R14 ;  /* 0x0000000e000e7306 */ /* 0x000e220000200c00 */
[----:B------:R-:W-:-:S05]  /*1d70*/  LOP3.LUT R20, R20, 0xff, RZ, 0xc0, !PT ;  /* 0x000000ff14147812 */ /* 0x000fca00078ec0ff */
[----:B------:R-:W-:Y:S01]  /*1d80*/  VIADD R32, R20, 0xffffff80 ;  /* 0xffffff8014207836 */ /* 0x000fe20000000000 */
[----:B------:R-:W-:Y:S01]  /*1d90*/  LEA.HI R20, R4, 0xffffff80, RZ, 0x8 ;  /* 0xffffff8004147811 */ /* 0x000fe200078f40ff */
[----:B------:R-:W1:Y:S01]  /*1da0*/  I2F.F16 R36, R36 ;  /* 0x0000002400247306 */ /* 0x000e620000200c00 */
[----:B0-----:R-:W-:-:S07]  /*1db0*/  HADD2.F32 R14, -RZ, R14.H0_H0 ;  /* 0x2000000eff0e7230 */ /* 0x001fce0000004100 */
[----:B------:R-:W0:Y:S01]  /*1dc0*/  I2F.F16 R32, R32 ;  /* 0x0000002000207306 */ /* 0x000e220000200c00 */
[----:B------:R-:W-:Y:S01]  /*1dd0*/  FFMA.FTZ R14, R14, R34, R37 ;  /* 0x000000220e0e7223 */ /* 0x000fe20000010025 */
[----:B-1----:R-:W-:Y:S01]  /*1de0*/  HADD2.F32 R4, -RZ, R36.H0_H0 ;  /* 0x20000024ff047230 */ /* 0x002fe20000004100 */
[----:B------:R-:W-:-:S05]  /*1df0*/  LEA.HI R36, R5, 0xffffff80, RZ, 0x8 ;  /* 0xffffff8005247811 */ /* 0x000fca00078f40ff */
[----:B------:R-:W1:Y:S01]  /*1e00*/  I2F.F16 R20, R20 ;  /* 0x0000001400147306 */ /* 0x000e620000200c00 */
[----:B------:R-:W-:Y:S01]  /*1e10*/  FFMA.FTZ R35, R34, R4, R35 ;  /* 0x0000000422237223 */ /* 0x000fe20000010023 */
[----:B------:R-:W-:Y:S02]  /*1e20*/  HADD2.F32 R4, -RZ, R33.H0_H0 ;  /* 0x20000021ff047230 */ /* 0x000fe40000004100 */
[----:B0-----:R-:W-:-:S04]  /*1e30*/  HADD2.F32 R32, -RZ, R32.H0_H0 ;  /* 0x20000020ff207230 */ /* 0x001fc80000004100 */
[----:B------:R-:W0:Y:S01]  /*1e40*/  I2F.F16 R36, R36 ;  /* 0x0000002400247306 */ /* 0x000e220000200c00 */
[C---:B------:R-:W-:Y:S02]  /*1e50*/  FFMA.FTZ R31, R34.reuse, R4, R31 ;  /* 0x00000004221f7223 */ /* 0x040fe4000001001f */
[----:B------:R-:W3:Y:S01]  /*1e60*/  LDS.64 R4, [UR4+0x18] ;  /* 0x00001804ff047984 */ /* 0x000ee20008000a00 */
[----:B------:R-:W-:Y:S01]  /*1e70*/  FFMA.FTZ R21, R34, R32, R21 ;  /* 0x0000002022157223 */ /* 0x000fe20000010015 */
[----:B------:R-:W-:Y:S02]  /*1e80*/  HADD2.F32 R32, -RZ, R15.H1_H1 ;  /* 0x3000000fff207230 */ /* 0x000fe40000004100 */
[----:B-1----:R-:W-:Y:S01]  /*1e90*/  HADD2.F32 R15, -RZ, R20.H0_H0 ;  /* 0x20000014ff0f7230 */ /* 0x002fe20000004100 */
[----:B------:R-:W1:Y:S04]  /*1ea0*/  I2F.F16 R6, R6 ;  /* 0x0000000600067306 */ /* 0x000e680000200c00 */
[----:B------:R-:W-:Y:S01]  /*1eb0*/  FFMA.FTZ R15, R15, R32, R14 ;  /* 0x000000200f0f7223 */ /* 0x000fe2000001000e */
[----:B0-----:R-:W-:-:S05]  /*1ec0*/  HADD2.F32 R36, -RZ, R36.H0_H0 ;  /* 0x20000024ff247230 */ /* 0x001fca0000004100 */
[----:B------:R-:W-:Y:S01]  /*1ed0*/  FFMA.FTZ R35, R32, R36, R35 ;  /* 0x0000002420237223 */ /* 0x000fe20000010023 */
[----:B------:R-:W-:Y:S02]  /*1ee0*/  HADD2.F32 R36, -RZ, R7.H0_H0 ;  /* 0x20000007ff247230 */ /* 0x000fe40000004100 */
[----:B-1----:R-:W-:-:S03]  /*1ef0*/  HADD2.F32 R6, -RZ, R6.H0_H0 ;  /* 0x20000006ff067230 */ /* 0x002fc60000004100 */
[C---:B------:R-:W-:Y:S02]  /*1f00*/  FFMA.FTZ R31, R32.reuse, R36, R31 ;  /* 0x00000024201f7223 */ /* 0x040fe4000001001f */
[----:B------:R-:W-:Y:S01]  /*1f10*/  FFMA.FTZ R21, R32, R6, R21 ;  /* 0x0000000620157223 */ /* 0x000fe20000010015 */
[--C-:B---3--:R-:W-:Y:S02]  /*1f20*/  HADD2.F32 R32, -RZ, R4.reuse.H0_H0 ;  /* 0x20000004ff207230 */ /* 0x108fe40000004100 */
[----:B------:R-:W-:Y:S01]  /*1f30*/  HADD2.F32 R4, -RZ, R4.H1_H1 ;  /* 0x30000004ff047230 */ /* 0x000fe20000004100 */
[----:B--2---:R-:W-:Y:S02]  /*1f40*/  LOP3.LUT R33, R8, 0xff, RZ, 0xc0, !PT ;  /* 0x000000ff08217812 */ /* 0x004fe400078ec0ff */
[----:B------:R-:W-:Y:S02]  /*1f50*/  LOP3.LUT R20, R9, 0xff, RZ, 0xc0, !PT ;  /* 0x000000ff09147812 */ /* 0x000fe400078ec0ff */
[----:B------:R-:W-:-:S02]  /*1f60*/  IADD3 R34, R33, -0x80, RZ ;  /* 0xffffff8021227810 */ /* 0x000fc40007ffe0ff */
[----:B------:R-:W-:Y:S01]  /*1f70*/  LOP3.LUT R33, R10, 0xff, RZ, 0xc0, !PT ;  /* 0x000000ff0a217812 */ /* 0x000fe200078ec0ff */
[----:B------:R-:W-:Y:S01]  /*1f80*/  VIADD R20, R20, 0xffffff80 ;  /* 0xffffff8014147836 */ /* 0x000fe20000000000 */
[----:B------:R0:W1:Y:S01]  /*1f90*/  I2F.F16 R14, R34 ;  /* 0x00000022000e7306 */ /* 0x0000620000200c00 */
[----:B------:R-:W-:Y:S02]  /*1fa0*/  LOP3.LUT R7, R11, 0xff, RZ, 0xc0, !PT ;  /* 0x000000ff0b077812 */ /* 0x000fe400078ec0ff */
[----:B------:R-:W-:Y:S01]  /*1fb0*/  VIADD R33, R33, 0xffffff80 ;  /* 0xffffff8021217836 */ /* 0x000fe20000000000 */
[----:B------:R-:W-:-:S04]  /*1fc0*/  LEA.HI R6, R8, 0xffffff80, RZ, 0x8 ;  /* 0xffffff8008067811 */ /* 0x000fc800078f40ff */
[----:B------:R-:W2:Y:S01]  /*1fd0*/  I2F.F16 R20, R20 ;  /* 0x0000001400147306 */ /* 0x000ea20000200c00 */
[----:B0-----:R-:W-:Y:S02]  /*1fe0*/  IADD3 R34, R7, -0x80, RZ ;  /* 0xffffff8007227810 */ /* 0x001fe40007ffe0ff */
[----:B------:R-:W-:Y:S01]  /*1ff0*/  LEA.HI R7, R9, 0xffffff80, RZ, 0x8 ;  /* 0xffffff8009077811 */ /* 0x000fe200078f40ff */
[----:B-1----:R-:W-:-:S04]  /*2000*/  HADD2.F32 R14, -RZ, R14.H0_H0 ;  /* 0x2000000eff0e7230 */ /* 0x002fc80000004100 */
[----:B------:R-:W0:Y:S01]  /*2010*/  I2F.F16 R33, R33 ;  /* 0x0000002100217306 */ /* 0x000e220000200c00 */
[----:B------:R-:W-:Y:S01]  /*2020*/  FFMA.FTZ R15, R14, R32, R15 ;  /* 0x000000200e0f7223 */ /* 0x000fe2000001000f */
[----:B--2---:R-:W-:-:S06]  /*2030*/  HADD2.F32 R20, -RZ, R20.H0_H0 ;  /* 0x20000014ff147230 */ /* 0x004fcc0000004100 */
[----:B------:R-:W1:Y:S01]  /*2040*/  I2F.F16 R34, R34 ;  /* 0x0000002200227306 */ /* 0x000e620000200c00 */
[----:B------:R-:W-:Y:S01]  /*2050*/  FFMA.FTZ R35, R32, R20, R35 ;  /* 0x0000001420237223 */ /* 0x000fe20000010023 */
[----:B0-----:R-:W-:Y:S01]  /*2060*/  HADD2.F32 R14, -RZ, R33.H0_H0 ;  /* 0x20000021ff0e7230 */ /* 0x001fe20000004100 */
[----:B------:R-:W-:-:S05]  /*2070*/  LEA.HI R33, R10, 0xffffff80, RZ, 0x8 ;  /* 0xffffff800a217811 */ /* 0x000fca00078f40ff */
[----:B------:R-:W-:Y:S01]  /*2080*/  I2F.F16 R6, R6 ;  /* 0x0000000600067306 */ /* 0x000fe20000200c00 */
[----:B------:R-:W-:Y:S01]  /*2090*/  FFMA.FTZ R21, R32, R14, R21 ;  /* 0x0000000e20157223 */ /* 0x000fe20000010015 */
[--C-:B------:R-:W-:Y:S01]  /*20a0*/  SHF.R.U32.HI R14, RZ, 0x8, R8.reuse ;  /* 0x00000008ff0e7819 */ /* 0x100fe20000011608 */
[----:B-1----:R-:W-:Y:S01]  /*20b0*/  HADD2.F32 R34, -RZ, R34.H0_H0 ;  /* 0x20000022ff227230 */ /* 0x002fe20000004100 */
[----:B------:R-:W-:-:S04]  /*20c0*/  SHF.R.U32.HI R8, RZ, 0x10, R8 ;  /* 0x00000010ff087819 */ /* 0x000fc80000011608 */
[----:B------:R-:W0:Y:S01]  /*20d0*/  I2F.F16 R7, R7 ;  /* 0x0000000700077306 */ /* 0x000e220000200c00 */
[----:B------:R-:W-:Y:S01]  /*20e0*/  LOP3.LUT R20, R14, 0xff, RZ, 0xc0, !PT ;  /* 0x000000ff0e147812 */ /* 0x000fe200078ec0ff */
[----:B------:R-:W-:Y:S01]  /*20f0*/  FFMA.FTZ R31, R32, R34, R31 ;  /* 0x00000022201f7223 */ /* 0x000fe2000001001f */
[----:B------:R-:W-:-:S03]  /*2100*/  SHF.R.U32.HI R32, RZ, 0x8, R9 ;  /* 0x00000008ff207819 */ /* 0x000fc60000011609 */
[----:B------:R-:W-:Y:S01]  /*2110*/  VIADD R20, R20, 0xffffff80 ;  /* 0xffffff8014147836 */ /* 0x000fe20000000000 */
[----:B------:R-:W-:Y:S01]  /*2120*/  LOP3.LUT R8, R8, 0xff, RZ, 0xc0, !PT ;  /* 0x000000ff08087812 */ /* 0x000fe200078ec0ff */
[----:B------:R1:W2:Y:S01]  /*2130*/  I2F.F16 R14, R33 ;  /* 0x00000021000e7306 */ /* 0x0002a20000200c00 */
[----:B------:R-:W-:-:S03]  /*2140*/  LOP3.LUT R32, R32, 0xff, RZ, 0xc0, !PT ;  /* 0x000000ff20207812 */ /* 0x000fc600078ec0ff */
[----:B------:R-:W-:Y:S02]  /*2150*/  VIADD R8, R8, 0xffffff80 ;  /* 0xffffff8008087836 */ /* 0x000fe40000000000 */
[----:B0-----:R-:W-:Y:S02]  /*2160*/  HADD2.F32 R7, -RZ, R7.H0_H0 ;  /* 0x20000007ff077230 */ /* 0x001fe40000004100 */
[----:B------:R-:W0:Y:S01]  /*2170*/  I2F.F16 R20, R20 ;  /* 0x0000001400147306 */ /* 0x000e220000200c00 */
[----:B-1----:R-:W-:Y:S02]  /*2180*/  SHF.R.U32.HI R33, RZ, 0x10, R9 ;  /* 0x00000010ff217819 */ /* 0x002fe40000011609 */
[----:B------:R-:W-:Y:S02]  /*2190*/  IADD3 R9, R32, -0x80, RZ ;  /* 0xffffff8020097810 */ /* 0x000fe40007ffe0ff */
[----:B------:R-:W-:Y:S02]  /*21a0*/  LOP3.LUT R33, R33, 0xff, RZ, 0xc0, !PT ;  /* 0x000000ff21217812 */ /* 0x000fe400078ec0ff */
[--C-:B------:R-:W-:Y:S01]  /*21b0*/  SHF.R.U32.HI R32, RZ, 0x8, R10.reuse ;  /* 0x00000008ff207819 */ /* 0x100fe2000001160a */
[----:B------:R-:W1:Y:S01]  /*21c0*/  I2F.F16 R8, R8 ;  /* 0x0000000800087306 */ /* 0x000e620000200c00 */
[----:B------:R-:W-:Y:S01]  /*21d0*/  SHF.R.U32.HI R10, RZ, 0x10, R10 ;  /* 0x00000010ff0a7819 */ /* 0x000fe2000001160a */
[----:B------:R-:W-:Y:S01]  /*21e0*/  VIADD R34, R33, 0xffffff80 ;  /* 0xffffff8021227836 */ /* 0x000fe20000000000 */
[----:B------:R-:W-:Y:S01]  /*21f0*/  SHF.R.U32.HI R33, RZ, 0x8, R11 ;  /* 0x00000008ff217819 */ /* 0x000fe2000001160b */
[----:B--2---:R-:W-:Y:S01]  /*2200*/  HADD2.F32 R14, -RZ, R14.H0_H0 ;  /* 0x2000000eff0e7230 */ /* 0x004fe20000004100 */
[----:B------:R-:W-:-:S02]  /*2210*/  LOP3.LUT R32, R32, 0xff, RZ, 0xc0, !PT ;  /* 0x000000ff20207812 */ /* 0x000fc400078ec0ff */
[----:B------:R-:W-:Y:S01]  /*2220*/  LOP3.LUT R33, R33, 0xff, RZ, 0xc0, !PT ;  /* 0x000000ff21217812 */ /* 0x000fe200078ec0ff */
[----:B------:R-:W2:Y:S01]  /*2230*/  I2F.F16 R9, R9 ;  /* 0x0000000900097306 */ /* 0x000ea20000200c00 */
[----:B0-----:R-:W-:Y:S01]  /*2240*/  HADD2.F32 R36, -RZ, R20.H0_H0 ;  /* 0x20000014ff247230 */ /* 0x001fe20000004100 */
[----:B------:R-:W-:Y:S01]  /*2250*/  LOP3.LUT R10, R10, 0xff, RZ, 0xc0, !PT ;  /* 0x000000ff0a0a7812 */ /* 0x000fe200078ec0ff */
[----:B------:R-:W-:Y:S01]  /*2260*/  VIADD R32, R32, 0xffffff80 ;  /* 0xffffff8020207836 */ /* 0x000fe20000000000 */
[----:B------:R-:W-:Y:S02]  /*2270*/  IADD3 R33, R33, -0x80, RZ ;  /* 0xffffff8021217810 */ /* 0x000fe40007ffe0ff */
[----:B------:R-:W-:Y:S01]  /*2280*/  FFMA.FTZ R15, R36, R4, R15 ;  /* 0x00000004240f7223 */ /* 0x000fe2000001000f */
[----:B------:R-:W-:Y:S01]  /*2290*/  VIADD R10, R10, 0xffffff80 ;  /* 0xffffff800a0a7836 */ /* 0x000fe20000000000 */
[----:B------:R0:W3:Y:S01]  /*22a0*/  I2F.F16 R20, R34 ;  /* 0x0000002200147306 */ /* 0x0000e20000200c00 */
[----:B-1----:R-:W-:-:S02]  /*22b0*/  HADD2.F32 R8, -RZ, R8.H0_H0 ;  /* 0x20000008ff087230 */ /* 0x002fc40000004100 */
[----:B--2---:R-:W-:-:S05]  /*22c0*/  HADD2.F32 R36, -RZ, R9.H0_H0 ;  /* 0x20000009ff247230 */ /* 0x004fca0000004100 */
[----:B------:R-:W1:Y:S01]  /*22d0*/  I2F.F16 R32, R32 ;  /* 0x0000002000207306 */ /* 0x000e620000200c00 */
[----:B0-----:R-:W-:Y:S02]  /*22e0*/  SHF.R.U32.HI R34, RZ, 0x10, R11 ;  /* 0x00000010ff227819 */ /* 0x001fe4000001160b */
[----:B------:R-:W-:Y:S01]  /*22f0*/  LEA.HI R11, R11, 0xffffff80, RZ, 0x8 ;  /* 0xffffff800b0b7811 */ /* 0x000fe200078f40ff */
[----:B------:R-:W-:Y:S01]  /*2300*/  FFMA.FTZ R35, R4, R36, R35 ;  /* 0x0000002404237223 */ /* 0x000fe20000010023 */
[----:B------:R-:W-:Y:S01]  /*2310*/  LOP3.LUT R34, R34, 0xff, RZ, 0xc0, !PT ;  /* 0x000000ff22227812 */ /* 0x000fe200078ec0ff */
[----:B---3--:R-:W-:Y:S02]  /*2320*/  HADD2.F32 R20, -RZ, R20.H0_H0 ;  /* 0x20000014ff147230 */ /* 0x008fe40000004100 */
[----:B------:R-:W0:Y:S02]  /*2330*/  I2F.F16 R33, R33 ;  /* 0x0000002100217306 */ /* 0x000e240000200c00 */
[----:B------:R-:W-:-:S02]  /*2340*/  VIADD R9, R34, 0xffffff80 ;  /* 0xffffff8022097836 */ /* 0x000fc40000000000 */
[----:B-1----:R-:W-:-:S04]  /*2350*/  HADD2.F32 R32, -RZ, R32.H0_H0 ;  /* 0x20000020ff207230 */ /* 0x002fc80000004100 */
        /* <DEDUP_REMOVED lines=8> */
[----:B------:R-:W-:Y:S02]  /*23e0*/  HADD2.F32 R5, -RZ, R5.H1_H1 ;  /* 0x30000005ff057230 */ /* 0x000fe40000004100 */
[----:B------:R-:W-:Y:S01]  /*23f0*/  FFMA.FTZ R8, R8, R4, R15 ;  /* 0x0000000408087223 */ /* 0x000fe2000001000f */
[C---:B------:R-:W-:Y:S01]  /*2400*/  FFMA.FTZ R10, R4.reuse, R20, R35 ;  /* 0x00000014040a7223 */ /* 0x040fe20000010023 */
[C---:B------:R-:W-:Y:S01]  /*2410*/  FFMA.FTZ R21, R4.reuse, R32, R21 ;  /* 0x0000002004157223 */ /* 0x040fe20000010015 */
[----:B0-----:R-:W-:Y:S02]  /*2420*/  HADD2.F32 R15, -RZ, R9.H0_H0 ;  /* 0x20000009ff0f7230 */ /* 0x001fe40000004100 */
[C---:B------:R-:W-:Y:S01]  /*2430*/  FFMA.FTZ R7, R5.reuse, R7, R10 ;  /* 0x0000000705077223 */ /* 0x040fe2000001000a */
[----:B------:R-:W-:Y:S02]  /*2440*/  HADD2.F32 R9, -RZ, R6.H0_H0 ;  /* 0x20000006ff097230 */ /* 0x000fe40000004100 */
[----:B------:R-:W-:Y:S01]  /*2450*/  FFMA.FTZ R14, R5, R14, R21 ;  /* 0x0000000e050e7223 */ /* 0x000fe20000010015 */
[----:B------:R-:W-:Y:S01]  /*2460*/  FFMA.FTZ R15, R4, R15, R31 ;  /* 0x0000000f040f7223 */ /* 0x000fe2000001001f */
[----:B------:R-:W-:Y:S01]  /*2470*/  FMUL.FTZ R7, R16, R7 ;  /* 0x0000000710077220 */ /* 0x000fe20000410000 */
[----:B------:R-:W-:Y:S01]  /*2480*/  FFMA.FTZ R8, R9, R5, R8 ;  /* 0x0000000509087223 */ /* 0x000fe20000010008 */
[----:B-1----:R-:W-:-:S02]  /*2490*/  HADD2.F32 R6, -RZ, R11.H0_H0 ;  /* 0x2000000bff067230 */ /* 0x002fc40000004100 */
[----:B------:R-:W-:Y:S01]  /*24a0*/  FMUL.FTZ R14, R13, R14 ;  /* 0x0000000e0d0e7220 */ /* 0x000fe20000410000 */
[----:B------:R-:W-:Y:S01]  /*24b0*/  FMUL.FTZ R8, R17, R8 ;  /* 0x0000000811087220 */ /* 0x000fe20000410000 */
[----:B------:R-:W-:Y:S01]  /*24c0*/  F2FP.F16.F32.PACK_AB R7, RZ, R7 ;  /* 0x00000007ff07723e */ /* 0x000fe200000000ff */
[----:B------:R-:W-:Y:S02]  /*24d0*/  FFMA.FTZ R15, R5, R6, R15 ;  /* 0x00000006050f7223 */ /* 0x000fe4000001000f */
[----:B------:R-:W-:Y:S02]  /*24e0*/  F2FP.F16.F32.PACK_AB R14, RZ, R14 ;  /* 0x0000000eff0e723e */ /* 0x000fe400000000ff */
[----:B------:R-:W-:Y:S01]  /*24f0*/  F2FP.F16.F32.PACK_AB R8, RZ, R8 ;  /* 0x00000008ff08723e */ /* 0x000fe200000000ff */
[----:B------:R-:W-:-:S03]  /*2500*/  FMUL.FTZ R15, R12, R15 ;  /* 0x0000000f0c0f7220 */ /* 0x000fc60000410000 */
[----:B------:R-:W-:Y:S02]  /*2510*/  PRMT R8, R8, 0x5410, R7 ;  /* 0x0000541008087816 */ /* 0x000fe40000000007 */
[----:B------:R-:W-:-:S04]  /*2520*/  F2FP.F16.F32.PACK_AB R15, RZ, R15 ;  /* 0x0000000fff0f723e */ /* 0x000fc800000000ff */
[----:B------:R-:W-:Y:S01]  /*2530*/  PRMT R14, R14, 0x5410, R15 ;  /* 0x000054100e0e7816 */ /* 0x000fe2000000000f */
[----:B------:R-:W-:-:S04]  /*2540*/  HFMA2.MMA R26, R8, 1, 1, R26 ;  /* 0x3c003c00081a7835 */ /* 0x000fc8000000001a */
[----:B------:R-:W-:-:S07]  /*2550*/  HADD2 R25, R14, R25 ;  /* 0x000000190e197230 */ /* 0x000fce0000000000 */
.L_x_4931:
[----:B-----5:R1:W5:Y:S01]  /*2560*/  LDG.E.128.CONSTANT R4, desc[UR6][R22.64] ;  /* 0x0000000616047981 */ /* 0x020362000c1e9d00 */
[----:B------:R-:W-:Y:S01]  /*2570*/  IMAD.WIDE R20, R30, 0x8, R22 ;  /* 0x000000081e147825 */ /* 0x000fe200078e0216 */
[----:B------:R-:W-:Y:S06]  /*2580*/  @P0 BRA `(.L_x_4932) ;  /* 0x0000000800fc0947 */ /* 0x000fec0003800000 */
[----:B------:R-:W2:Y:S01]  /*2590*/  LDG.E.128.CONSTANT R8, desc[UR6][R18.64] ;  /* 0x0000000612087981 */ /* 0x000ea2000c1e9d00 */
[----:B-1---5:R-:W-:-:S03]  /*25a0*/  LOP3.LUT R22, R4, 0xff, RZ, 0xc0, !PT ;  /* 0x000000ff04167812 */ /* 0x022fc600078ec0ff */
        /* <DEDUP_REMOVED lines=98> */
[----:B------:R-:W-:Y:S02]  /*2bd0*/  IADD3 R33, R33, -0x80, RZ ;  /* 0xffffff8021217810 */ /* 0x000fe40007ffe0ff */
[----:B------:R-:W-:-:S03]  /*2be0*/  LEA.HI R6, R8, 0xffffff80, RZ, 0x8 ;  /* 0xffffff8008067811 */ /* 0x000fc600078f40ff */
[----:B------:R-:W2:Y:S01]  /*2bf0*/  I2F.F16 R22, R22 ;  /* 0x0000001600167306 */ /* 0x000ea20000200c00 */
[----:B0-----:R-:W-:Y:S01]  /*2c00*/  VIADD R34, R7, 0xffffff80 ;  /* 0xffffff8007227836 */ /* 0x001fe20000000000 */
[----:B------:R-:W-:Y:S01]  /*2c10*/  LEA.HI R7, R9, 0xffffff80, RZ, 0x8 ;  /* 0xffffff8009077811 */ /* 0x000fe200078f40ff */
[----:B-1----:R-:W-:-:S05]  /*2c20*/  HADD2.F32 R14, -RZ, R14.H0_H0 ;  /* 0x2000000eff0e7230 */ /* 0x002fca0000004100 */
        /* <DEDUP_REMOVED lines=15> */
[----:B------:R-:W-:Y:S02]  /*2d20*/  SHF.R.U32.HI R32, RZ, 0x8, R9 ;  /* 0x00000008ff207819 */ /* 0x000fe40000011609 */
[----:B------:R-:W-:-:S03]  /*2d30*/  IADD3 R22, R22, -0x80, RZ ;  /* 0xffffff8016167810 */ /* 0x000fc60007ffe0ff */
[----:B------:R1:W2:Y:S01]  /*2d40*/  I2F.F16 R14, R33 ;  /* 0x00000021000e7306 */ /* 0x0002a20000200c00 */
[----:B------:R-:W-:Y:S02]  /*2d50*/  LOP3.LUT R32, R32, 0xff, RZ, 0xc0, !PT ;  /* 0x000000ff20207812 */ /* 0x000fe400078ec0ff */
[----:B------:R-:W-:Y:S01]  /*2d60*/  LOP3.LUT R8, R8, 0xff, RZ, 0xc0, !PT ;  /* 0x000000ff08087812 */ /* 0x000fe200078ec0ff */
[----:B0-----:R-:W-:-:S04]  /*2d70*/  HADD2.F32 R7, -RZ, R7.H0_H0 ;  /* 0x20000007ff077230 */ /* 0x001fc80000004100 */
[----:B------:R-:W0:Y:S01]  /*2d80*/  I2F.F16 R22, R22 ;  /* 0x0000001600167306 */ /* 0x000e220000200c00 */
[----:B-1----:R-:W-:Y:S01]  /*2d90*/  SHF.R.U32.HI R33, RZ, 0x10, R9 ;  /* 0x00000010ff217819 */ /* 0x002fe20000011609 */
[----:B------:R-:W-:Y:S01]  /*2da0*/  VIADD R8, R8, 0xffffff80 ;  /* 0xffffff8008087836 */ /* 0x000fe20000000000 */
        /* <DEDUP_REMOVED lines=11> */
[----:B------:R-:W-:Y:S01]  /*2e60*/  IADD3 R32, R32, -0x80, RZ ;  /* 0xffffff8020207810 */ /* 0x000fe20007ffe0ff */
[----:B0-----:R-:W-:Y:S01]  /*2e70*/  HADD2.F32 R36, -RZ, R22.H0_H0 ;  /* 0x20000016ff247230 */ /* 0x001fe20000004100 */
[----:B------:R-:W-:Y:S01]  /*2e80*/  LOP3.LUT R10, R10, 0xff, RZ, 0xc0, !PT ;  /* 0x000000ff0a0a7812 */ /* 0x000fe200078ec0ff */
[----:B------:R-:W-:-:S03]  /*2e90*/  VIADD R33, R33, 0xffffff80 ;  /* 0xffffff8021217836 */ /* 0x000fc60000000000 */
[----:B------:R-:W-:Y:S01]  /*2ea0*/  FFMA.FTZ R15, R36, R4, R15 ;  /* 0x00000004240f7223 */ /* 0x000fe2000001000f */
[----:B------:R0:W3:Y:S01]  /*2eb0*/  I2F.F16 R22, R34 ;  /* 0x0000002200167306 */ /* 0x0000e20000200c00 */
[----:B------:R-:W-:Y:S01]  /*2ec0*/  IADD3 R10, R10, -0x80, RZ ;  /* 0xffffff800a0a7810 */ /* 0x000fe20007ffe0ff */
[----:B-1----:R-:W-:Y:S02]  /*2ed0*/  HADD2.F32 R8, -RZ, R8.H0_H0 ;  /* 0x20000008ff087230 */ /* 0x002fe40000004100 */
[----:B--2---:R-:W-:-:S04]  /*2ee0*/  HADD2.F32 R36, -RZ, R9.H0_H0 ;  /* 0x20000009ff247230 */ /* 0x004fc80000004100 */
        /* <DEDUP_REMOVED lines=41> */
.L_x_4932:
[----:B-----5:R2:W5:Y:S01]  /*3180*/  LDG.E.128.CONSTANT R4, desc[UR6][R20.64] ;  /* 0x0000000614047981 */ /* 0x020562000c1e9d00 */
[----:B------:R-:W-:Y:S01]  /*3190*/  IMAD.WIDE R18, R30, 0x8, R18 ;  /* 0x000000081e127825 */ /* 0x000fe200078e0212 */
[----:B------:R-:W-:Y:S06]  /*31a0*/  @P0 BRA `(.L_x_4933) ;  /* 0x0000000800fc0947 */ /* 0x000fec0003800000 */
[----:B------:R-:W3:Y:S01]  /*31b0*/  LDG.E.128.CONSTANT R8, desc[UR6][R18.64] ;  /* 0x0000000612087981 */ /* 0x000ee2000c1e9d00 */
[----:B-1---5:R-:W-:-:S03]  /*31c0*/  LOP3.LUT R22, R4, 0xff, RZ, 0xc0, !PT ;  /* 0x000000ff04167812 */ /* 0x022fc600078ec0ff */
[----:B------:R-:W1:Y:S01]  /*31d0*/  LDS.64 R14, [UR4+0x30] ;  /* 0x00003004ff0e7984 */ /* 0x000e620008000a00 */
[----:B------:R-:W-:Y:S02]  /*31e0*/  IADD3 R32, R22, -0x80, RZ ;  /* 0xffffff8016207810 */ /* 0x000fe40007ffe0ff */
[----:B------:R-:W-:Y:S02]  /*31f0*/  LOP3.LUT R22, R5, 0xff, RZ, 0xc0, !PT ;  /* 0x000000ff05167812 */ /* 0x000fe400078ec0ff */
[----:B------:R4:W0:Y:S03]  /*3200*/  I2F.F16 R23, R32 ;  /* 0x0000002000177306 */ /* 0x0008260000200c00 */
[----:B------:R-:W-:Y:S01]  /*3210*/  VIADD R34, R22, 0xffffff80 ;  /* 0xffffff8016227836 */ /* 0x000fe20000000000 */
[----:B------:R-:W-:-:S04]  /*3220*/  LOP3.LUT R22, R6, 0xff, RZ, 0xc0, !PT ;  /* 0x000000ff06167812 */ /* 0x000fc800078ec0ff */
[----:B------:R-:W-:Y:S01]  /*3230*/  IADD3 R36, R22, -0x80, RZ ;  /* 0xffffff8016247810 */ /* 0x000fe20007ffe0ff */
[----:B------:R2:W2:Y:S01]  /*3240*/  I2F.F16 R31, R34 ;  /* 0x00000022001f7306 */ /* 0x0004a20000200c00 */
[----:B------:R-:W-:Y:S02]  /*3250*/  LOP3.LUT R22, R7, 0xff, RZ, 0xc0, !PT ;  /* 0x000000ff07167812 */ /* 0x000fe400078ec0ff */
[----:B----4-:R-:W-:-:S03]  /*3260*/  SHF.R.U32.HI R32, RZ, 0x8, R4 ;  /* 0x00000008ff207819 */ /* 0x010fc60000011604 */
[----:B------:R-:W-:Y:S01]  /*3270*/  VIADD R22, R22, 0xffffff80 ;  /* 0xffffff8016167836 */ /* 0x000fe20000000000 */
[----:B------:R-:W-:Y:S01]  /*3280*/  LOP3.LUT R32, R32, 0xff, RZ, 0xc0, !PT ;  /* 0x000000ff20207812 */ /* 0x000fe200078ec0ff */
[----:B------:R-:W4:Y:S01]  /*3290*/  I2F.F16 R36, R36 ;  /* 0x0000002400247306 */ /* 0x000f220000200c00 */
[----:B0-----:R-:W-:Y:S01]  /*32a0*/  HADD2.F32 R23, -RZ, R23.H0_H0 ;  /* 0x20000017ff177230 */ /* 0x001fe20000004100 */
[----:B--2---:R-:W-:Y:S01]  /*32b0*/  SHF.R.U32.HI R34, RZ, 0x8, R7 ;  /* 0x00000008ff227819 */ /* 0x004fe20000011607 */
[----:B------:R-:W-:-:S05]  /*32c0*/  HADD2.F32 R35, -RZ, R31.H0_H0 ;  /* 0x2000001fff237230 */ /* 0x000fca0000004100 */
[----:B------:R1:W0:Y:S01]  /*32d0*/  I2F.F16 R33, R22 ;  /* 0x0000001600217306 */ /* 0x0002220000200c00 */
[----:B----4-:R-:W-:Y:S01]  /*32e0*/  HADD2.F32 R31, -RZ, R36.H0_H0 ;  /* 0x20000024ff1f7230 */ /* 0x010fe20000004100 */
[----:B------:R-:W-:Y:S01]  /*32f0*/  IADD3 R36, R32, -0x80, RZ ;  /* 0xffffff8020247810 */ /* 0x000fe20007ffe0ff */
[--C-:B-1----:R-:W-:Y:S02]  /*3300*/  HADD2.F32 R22, -RZ, R14.reuse.H0_H0 ;  /* 0x2000000eff167230 */ /* 0x102fe40000004100 */
[----:B------:R-:W-:-:S03]  /*3310*/  HADD2.F32 R14, -RZ, R14.H1_H1 ;  /* 0x3000000eff0e7230 */ /* 0x000fc60000004100 */
[----:B------:R-:W1:Y:S01]  /*3320*/  I2F.F16 R36, R36 ;  /* 0x0000002400247306 */ /* 0x000e620000200c00 */
[----:B0-----:R-:W-:Y:S02]  /*3330*/  HADD2.F32 R33, -RZ, R33.H0_H0 ;  /* 0x20000021ff217230 */ /* 0x001fe40000004100 */
[----:B------:R-:W-:Y:S01]  /*3340*/  FFMA.FTZ R37, R23, R22, RZ ;  /* 0x0000001617257223 */ /* 0x000fe200000100ff */
[C---:B------:R-:W-:Y:S01]  /*3350*/  FFMA.FTZ R23, R22.reuse, R31, RZ ;  /* 0x0000001f16177223 */ /* 0x040fe200000100ff */
[C---:B------:R-:W-:Y:S01]  /*3360*/  FFMA.FTZ R35, R22.reuse, R35, RZ ;  /* 0x0000002316237223 */ /* 0x040fe200000100ff */
[----:B------:R-:W-:Y:S01]  /*3370*/  FFMA.FTZ R31, R22, R33, RZ ;  /* 0x00000021161f7223 */ /* 0x000fe200000100ff */
[----:B------:R-:W-:-:S04]  /*3380*/  SHF.R.U32.HI R22, RZ, 0x8, R5 ;  /* 0x00000008ff167819 */ /* 0x000fc80000011605 */
[----:B------:R-:W-:Y:S01]  /*3390*/  LOP3.LUT R22, R22, 0xff, RZ, 0xc0, !PT ;  /* 0x000000ff16167812 */ /* 0x000fe200078ec0ff */
[----:B-1----:R-:W-:-:S04]  /*33a0*/  HADD2.F32 R36, -RZ, R36.H0_H0 ;  /* 0x20000024ff247230 */ /* 0x002fc80000004100 */
[----:B------:R-:W-:Y:S01]  /*33b0*/  VIADD R33, R22, 0xffffff80 ;  /* 0xffffff8016217836 */ /* 0x000fe20000000000 */
[----:B------:R-:W-:Y:S01]  /*33c0*/  SHF.R.U32.HI R22, RZ, 0x8, R6 ;  /* 0x00000008ff167819 */ /* 0x000fe20000011606 */
[----:B------:R-:W-:Y:S02]  /*33d0*/  FFMA.FTZ R37, R36, R14, R37 ;  /* 0x0000000e24257223 */ /* 0x000fe40000010025 */
[----:B------:R0:W1:Y:S01]  /*33e0*/  I2F.F16 R32, R33 ;  /* 0x0000002100207306 */ /* 0x0000620000200c00 */
[----:B------:R-:W-:-:S04]  /*33f0*/  LOP3.LUT R22, R22, 0xff, RZ, 0xc0, !PT ;  /* 0x000000ff16167812 */ /* 0x000fc800078ec0ff */
[----:B------:R-:W-:Y:S02]  /*3400*/  IADD3 R22, R22, -0x80, RZ ;  /* 0xffffff8016167810 */ /* 0x000fe40007ffe0ff */
[----:B0-----:R-:W-:Y:S02]  /*3410*/  LOP3.LUT R33, R34, 0xff, RZ, 0xc0, !PT ;  /* 0x000000ff22217812 */ /* 0x001fe400078ec0ff */
[----:B------:R-:W0:Y:S03]  /*3420*/  I2F.F16 R34, R22 ;  /* 0x0000001600227306 */ /* 0x000e260000200c00 */
[----:B------:R-:W-:Y:S02]  /*3430*/  VIADD R33, R33, 0xffffff80 ;  /* 0xffffff8021217836 */ /* 0x000fe40000000000 */
[----:B-1----:R-:W-:-:S03]  /*3440*/  HADD2.F32 R32, -RZ, R32.H0_H0 ;  /* 0x20000020ff207230 */ /* 0x002fc60000004100 */
[----:B------:R1:W2:Y:S02]  /*3450*/  I2F.F16 R22, R33 ;  /* 0x0000002100167306 */ /* 0x0002a40000200c00 */
[C---:B------:R-:W-:Y:S01]  /*3460*/  FFMA.FTZ R35, R14.reuse, R32, R35 ;  /* 0x000000200e237223 */ /* 0x040fe20000010023 */
[----:B0-----:R-:W-:Y:S01]  /*3470*/  HADD2.F32 R34, -RZ, R34.H0_H0 ;  /* 0x20000022ff227230 */ /* 0x001fe20000004100 */
[----:B-1----:R-:W-:Y:S02]  /*3480*/  SHF.R.U32.HI R33, RZ, 0x10, R7 ;  /* 0x00000010ff217819 */ /* 0x002fe40000011607 */
[----:B------:R-:W-:Y:S02]  /*3490*/  LEA.HI R7, R7, 0xffffff80, RZ, 0x8 ;  /* 0xffffff8007077811 */ /* 0x000fe400078f40ff */
[----:B------:R-:W-:Y:S01]  /*34a0*/  FFMA.FTZ R23, R14, R34, R23 ;  /* 0x000000220e177223 */ /* 0x000fe20000010017 */
[----:B------:R-:W-:Y:S01]  /*34b0*/  LOP3.LUT R33, R33, 0xff, RZ, 0xc0, !PT ;  /* 0x000000ff21217812 */ /* 0x000fe200078ec0ff */
[----:B------:R-:W-:-:S02]  /*34c0*/  HADD2.F32 R34, -RZ, R15.H0_H0 ;  /* 0x2000000fff227230 */ /* 0x000fc40000004100 */
[----:B--2---:R-:W-:Y:S01]  /*34d0*/  HADD2.F32 R32, -RZ, R22.H0_H0 ;  /* 0x20000016ff207230 */ /* 0x004fe20000004100 */
[----:B------:R-:W-:Y:S01]  /*34e0*/  SHF.R.U32.HI R22, RZ, 0x10, R4 ;  /* 0x00000010ff167819 */ /* 0x000fe20000011604 */
[----:B------:R-:W-:Y:S01]  /*34f0*/  VIADD R33, R33, 0xffffff80 ;  /* 0xffffff8021217836 */ /* 0x000fe20000000000 */
[----:B------:R-:W-:Y:S02]  /*3500*/  I2F.F16 R7, R7 ;  /* 0x0000000700077306 */ /* 0x000fe40000200c00 */
[----:B------:R-:W-:Y:S01]  /*3510*/  FFMA.FTZ R31, R14, R32, R31 ;  /* 0x000000200e1f7223 */ /* 0x000fe2000001001f */
[----:B------:R-:W-:Y:S02]  /*3520*/  SHF.R.U32.HI R32, RZ, 0x10, R5 ;  /* 0x00000010ff207819 */ /* 0x000fe40000011605 */
[----:B------:R-:W-:Y:S02]  /*3530*/  LOP3.LUT R22, R22, 0xff, RZ, 0xc0, !PT ;  /* 0x000000ff16167812 */ /* 0x000fe400078ec0ff */
[----:B------:R-:W-:Y:S01]  /*3540*/  LOP3.LUT R32, R32, 0xff, RZ, 0xc0, !PT ;  /* 0x000000ff20207812 */ /* 0x000fe200078ec0ff */
[----:B------:R-:W-:Y:S01]  /*3550*/  I2F.F16 R33, R33 ;  /* 0x0000002100217306 */ /* 0x000fe20000200c00 */
[----:B------:R-:W-:-:S02]  /*3560*/  IADD3 R14, R22, -0x80, RZ ;  /* 0xffffff80160e7810 */ /* 0x000fc40007ffe0ff */
[----:B------:R-:W-:Y:S01]  /*3570*/  SHF.R.U32.HI R22, RZ, 0x10, R6 ;  /* 0x00000010ff167819 */ /* 0x000fe20000011606 */
[----:B------:R-:W-:Y:S01]  /*3580*/  VIADD R36, R32, 0xffffff80 ;  /* 0xffffff8020247836 */ /* 0x000fe20000000000 */
[----:B------:R-:W-:Y:S02]  /*3590*/  LEA.HI R6, R6, 0xffffff80, RZ, 0x8 ;  /* 0xffffff8006067811 */ /* 0x000fe400078f40ff */
[----:B------:R-:W-:Y:S01]  /*35a0*/  LOP3.LUT R22, R22, 0xff, RZ, 0xc0, !PT ;  /* 0x000000ff16167812 */ /* 0x000fe200078ec0ff */
[----:B------:R-:W0:Y:S03]  /*35b0*/  I2F.F16 R14, R14 ;  /* 0x0000000e000e7306 */ /* 0x000e260000200c00 */
[----:B------:R-:W-:Y:S02]  /*35c0*/  IADD3 R32, R22, -0x80, RZ ;  /* 0xffffff8016207810 */ /* 0x000fe40007ffe0ff */
[----:B------:R-:W-:-:S03]  /*35d0*/  LEA.HI R22, R4, 0xffffff80, RZ, 0x8 ;  /* 0xffffff8004167811 */ /* 0x000fc600078f40ff */
        /* <DEDUP_REMOVED lines=12> */
[----:B------:R-:W2:Y:S01]  /*36a0*/  LDS.64 R4, [UR4+0x38] ;  /* 0x00003804ff047984 */ /* 0x000ea20008000a00 */
        /* <DEDUP_REMOVED lines=11> */
[--C-:B--2---:R-:W-:Y:S02]  /*3760*/  HADD2.F32 R32, -RZ, R4.reuse.H0_H0 ;  /* 0x20000004ff207230 */ /* 0x104fe40000004100 */
[----:B------:R-:W-:Y:S01]  /*3770*/  HADD2.F32 R4, -RZ, R4.H1_H1 ;  /* 0x30000004ff047230 */ /* 0x000fe20000004100 */
[----:B---3--:R-:W-:Y:S02]  /*3780*/  LOP3.LUT R33, R8, 0xff, RZ, 0xc0, !PT ;  /* 0x000000ff08217812 */ /* 0x008fe400078ec0ff */
        /* <DEDUP_REMOVED lines=97> */
.L_x_4933:
[----:B------:R-:W-:Y:S01]  /*3da0*/  IADD3 R28, R28, 0x20, RZ ;  /* 0x000000201c1c7810 */ /* 0x000fe20007ffe0ff */
[----:B------:R-:W-:Y:S01]  /*3db0*/  UIADD3 UR4, UR4, 0x40, URZ ;  /* 0x0000004004047890 */ /* 0x000fe2000fffe03f */
[----:B------:R-:W-:Y:S02]  /*3dc0*/  IMAD.WIDE R18, R30, 0x8, R18 ;  /* 0x000000081e127825 */ /* 0x000fe400078e0212 */
[C---:B------:R-:W-:Y:S02]  /*3dd0*/  ISETP.GE.AND P1, PT, R28.reuse, UR5, PT ;  /* 0x000000051c007c0c */ /* 0x040fe4000bf26270 */
[----:B------:R-:W-:Y:S01]  /*3de0*/  ISETP.LT.AND P2, PT, R28, R29, PT ;  /* 0x0000001d1c00720c */ /* 0x000fe20003f41270 */
[----:B--2---:R-:W-:-:S12]  /*3df0*/  IMAD.WIDE R20, R30, 0x8, R20 ;  /* 0x000000081e147825 */ /* 0x004fd800078e0214 */
[----:B------:R-:W-:Y:S05]  /*3e00*/  @!P1 BRA P2, `(.L_x_4934) ;  /* 0xffffffcc00b89947 */ /* 0x000fea000103ffff */
.L_x_4929:
[----:B------:R-:W-:Y:S01]  /*3e10*/  ISETP.GE.AND P0, PT, R28, R29, PT ;  /* 0x0000001d1c00720c */ /* 0x000fe20003f06270 */
[----:B------:R-:W-:-:S03]  /*3e20*/  ULDC UR5, c[0x0][0x25c] ;  /* 0x0000970000057ab9 */ /* 0x000fc60000000800 */
[----:B------:R-:W-:-:S13]  /*3e30*/  ISETP.GE.OR P0, PT, R28, UR5, P0 ;  /* 0x000000051c007c0c */ /* 0x000fda0008706670 */
[----:B------:R-:W-:Y:S05]  /*3e40*/  @P0 BRA `(.L_x_4935) ;  /* 0x0000001800080947 */ /* 0x000fea0003800000 */
[----:B------:R-:W2:Y:S01]  /*3e50*/  S2UR UR5, SR_CTAID.Y ;  /* 0x00000000000579c3 */ /* 0x000ea20000002600 */
[----:B-----5:R-:W-:Y:S02]  /*3e60*/  PRMT R4, R27, 0x9910, RZ ;  /* 0x000099101b047816 */ /* 0x020fe400000000ff */
[----:B------:R-:W-:-:S05]  /*3e70*/  SHF.R.S32.HI R32, RZ, 0x1f, R30 ;  /* 0x0000001fff207819 */ /* 0x000fca000001141e */
[----:B------:R-:W2:Y:S08]  /*3e80*/  LDC R5, c[0x0][0x238] ;  /* 0x00008e00ff057b82 */ /* 0x000eb00000000800 */
[----:B------:R-:W3:Y:S01]  /*3e90*/  LDC R31, c[0x0][0x23c] ;  /* 0x00008f00ff1f7b82 */ /* 0x000ee20000000800 */
[----:B--2---:R-:W-:Y:S01]  /*3ea0*/  ISETP.LE.AND P0, PT, R5, UR5, PT ;  /* 0x0000000505007c0c */ /* 0x004fe2000bf03270 */
[----:B------:R-:W-:-:S03]  /*3eb0*/  ULDC UR5, c[0x0][0x25c] ;  /* 0x0000970000057ab9 */ /* 0x000fc60000000800 */
[----:B------:R-:W-:-:S13]  /*3ec0*/  ISETP.EQ.OR P0, PT, R4, RZ, P0 ;  /* 0x000000ff0400720c */ /* 0x000fda0000702670 */
.L_x_4938:
[----:B--2---:R-:W-:Y:S01]  /*3ed0*/  IMAD.MOV.U32 R34, RZ, RZ, R20 ;  /* 0x000000ffff227224 */ /* 0x004fe200078e0014 */
[----:B------:R-:W-:-:S05]  /*3ee0*/  MOV R35, R21 ;  /* 0x0000001500237202 */ /* 0x000fca0000000f00 */
[----:B------:R2:W5:Y:S01]  /*3ef0*/  LDG.E.128.CONSTANT R4, desc[UR6][R34.64] ;  /* 0x0000000622047981 */ /* 0x000562000c1e9d00 */
[----:B---3--:R-:W-:Y:S01]  /*3f00*/  IMAD.MOV.U32 R30, RZ, RZ, R31 ;  /* 0x000000ffff1e7224 */ /* 0x008fe200078e001f */
[----:B------:R-:W-:Y:S06]  /*3f10*/  @P0 BRA `(.L_x_4936) ;  /* 0x0000000800d00947 */ /* 0x000fec0003800000 */
[C---:B------:R-:W-:Y:S01]  /*3f20*/  IMAD.WIDE R20, R30.reuse, 0x4, R34 ;  /* 0x000000041e147825 */ /* 0x040fe200078e0222 */
[----:B------:R-:W3:Y:S04]  /*3f30*/  LDS.128 R16, [UR4] ;  /* 0x00000004ff107984 */ /* 0x000ee80008000c00 */
[----:B------:R4:W2:Y:S01]  /*3f40*/  LDG.E.128.CONSTANT R8, desc[UR6][R20.64] ;  /* 0x0000000614087981 */ /* 0x0008a2000c1e9d00 */
[----:B------:R-:W-:-:S06]  /*3f50*/  IMAD.WIDE R12, R30, 0x4, R20 ;  /* 0x000000041e0c7825 */ /* 0x000fcc00078e0214 */
[----:B------:R-:W2:Y:S01]  /*3f60*/  LDG.E.128.CONSTANT R12, desc[UR6][R12.64] ;  /* 0x000000060c0c7981 */ /* 0x000ea2000c1e9d00 */
[----:B-----5:R-:W-:Y:S02]  /*3f70*/  LOP3.LUT R37, R4, 0x3f003f, RZ, 0xc0, !PT ;  /* 0x003f003f04257812 */ /* 0x020fe400078ec0ff */
[----:B----4-:R-:W-:Y:S02]  /*3f80*/  SHF.R.U32.HI R20, RZ, 0x6, R4 ;  /* 0x00000006ff147819 */ /* 0x010fe40000011604 */
[----:B------:R-:W-:Y:S02]  /*3f90*/  LOP3.LUT R37, R37, 0x64006400, RZ, 0xfc, !PT ;  /* 0x6400640025257812 */ /* 0x000fe400078efcff */
[----:B-1----:R-:W-:Y:S02]  /*3fa0*/  LOP3.LUT R23, R6, 0x3f003f, RZ, 0xc0, !PT ;  /* 0x003f003f06177812 */ /* 0x002fe400078ec0ff */
        /* <DEDUP_REMOVED lines=14> */
[----:B------:R-:W-:Y:S01]  /*4090*/  LOP3.LUT R22, R22, 0x3f003f, RZ, 0xc0, !PT ;  /* 0x003f003f16167812 */ /* 0x000fe200078ec0ff */
[-C--:B---3--:R-:W-:Y:S01]  /*40a0*/  HFMA2.MMA R37, R37, R16.reuse, RZ ;  /* 0x0000001025257235 */ /* 0x088fe200000000ff */
[-C--:B------:R-:W-:Y:S01]  /*40b0*/  HFMA2 R33, R33, R16.reuse, RZ.H0_H0 ;  /* 0x0000001021217231 */ /* 0x080fe200000400ff */
[----:B------:R-:W-:Y:S01]  /*40c0*/  HFMA2.MMA R23, R23, R16, RZ ;  /* 0x0000001017177235 */ /* 0x000fe200000000ff */
[----:B------:R-:W-:Y:S01]  /*40d0*/  LOP3.LUT R22, R22, 0x64006400, RZ, 0xfc, !PT ;  /* 0x6400640016167812 */ /* 0x000fe200078efcff */
[----:B------:R-:W-:Y:S01]  /*40e0*/  HFMA2 R16, R21, R16, RZ.H0_H0 ;  /* 0x0000001015107231 */ /* 0x000fe200000400ff */
[----:B------:R-:W-:-:S02]  /*40f0*/  SHF.R.U32.HI R21, RZ, 0x6, R7 ;  /* 0x00000006ff157819 */ /* 0x000fc40000011607 */
[----:B------:R-:W-:Y:S01]  /*4100*/  SHF.R.U32.HI R4, RZ, 0xc, R4 ;  /* 0x0000000cff047819 */ /* 0x000fe20000011604 */
[----:B------:R-:W-:Y:S01]  /*4110*/  HFMA2.MMA R37, R20, R17, R37 ;  /* 0x0000001114257235 */ /* 0x000fe20000000025 */
[----:B------:R-:W-:Y:S01]  /*4120*/  SHF.R.U32.HI R20, RZ, 0x6, R6 ;  /* 0x00000006ff147819 */ /* 0x000fe20000011606 */
[----:B------:R-:W-:Y:S01]  /*4130*/  HADD2 R22, R22, -1056, -1056 ;  /* 0xe420e42016167430 */ /* 0x000fe20000000000 */
[----:B------:R-:W-:Y:S02]  /*4140*/  LOP3.LUT R21, R21, 0x3f003f, RZ, 0xc0, !PT ;  /* 0x003f003f15157812 */ /* 0x000fe400078ec0ff */
[----:B------:R-:W-:Y:S01]  /*4150*/  LOP3.LUT R20, R20, 0x3f003f, RZ, 0xc0, !PT ;  /* 0x003f003f14147812 */ /* 0x000fe200078ec0ff */
[----:B------:R-:W-:Y:S01]  /*4160*/  HFMA2 R33, R22, R17, R33 ;  /* 0x0000001116217231 */ /* 0x000fe20000000021 */
[----:B------:R-:W-:Y:S02]  /*4170*/  LOP3.LUT R21, R21, 0x64006400, RZ, 0xfc, !PT ;  /* 0x6400640015157812 */ /* 0x000fe400078efcff */
[----:B------:R-:W-:-:S02]  /*4180*/  LOP3.LUT R22, R20, 0x64006400, RZ, 0xfc, !PT ;  /* 0x6400640014167812 */ /* 0x000fc400078efcff */
[----:B------:R-:W-:Y:S01]  /*4190*/  SHF.R.U32.HI R7, RZ, 0xc, R7 ;  /* 0x0000000cff077819 */ /* 0x000fe20000011607 */
[----:B------:R-:W-:Y:S01]  /*41a0*/  HADD2 R21, R21, -1056, -1056 ;  /* 0xe420e42015157430 */ /* 0x000fe20000000000 */
[----:B------:R-:W-:Y:S01]  /*41b0*/  SHF.R.U32.HI R6, RZ, 0xc, R6 ;  /* 0x0000000cff067819 */ /* 0x000fe20000011606 */
[----:B------:R-:W-:Y:S01]  /*41c0*/  HADD2 R22, R22, -1056, -1056 ;  /* 0xe420e42016167430 */ /* 0x000fe20000000000 */
[----:B------:R-:W-:Y:S01]  /*41d0*/  PRMT R24, R24, 0x5410, R0 ;  /* 0x0000541018187816 */ /* 0x000fe20000000000 */
[----:B------:R-:W-:Y:S01]  /*41e0*/  HFMA2 R21, R21, R17, R16 ;  /* 0x0000001115157231 */ /* 0x000fe20000000010 */
[----:B------:R-:W-:Y:S02]  /*41f0*/  LOP3.LUT R6, R6, 0xf000f, RZ, 0xc0, !PT ;  /* 0x000f000f06067812 */ /* 0x000fe400078ec0ff */
[----:B0-----:R-:W-:Y:S01]  /*4200*/  PRMT R2, R2, 0x5410, R3 ;  /* 0x0000541002027816 */ /* 0x001fe20000000003 */
[----:B------:R-:W-:Y:S01]  /*4210*/  HFMA2.MMA R23, R22, R17, R23 ;  /* 0x0000001116177235 */ /* 0x000fe20000000017 */
[----:B--2---:R-:W-:-:S02]  /*4220*/  LOP3.LUT R20, R8, 0x3f003f, RZ, 0xc0, !PT ;  /* 0x003f003f08147812 */ /* 0x004fc400078ec0ff */
[----:B------:R-:W-:Y:S02]  /*4230*/  LOP3.LUT R16, R9, 0x3f003f, RZ, 0xc0, !PT ;  /* 0x003f003f09107812 */ /* 0x000fe400078ec0ff */
[----:B------:R-:W-:Y:S02]  /*4240*/  LOP3.LUT R20, R20, 0x64006400, RZ, 0xfc, !PT ;  /* 0x6400640014147812 */ /* 0x000fe400078efcff */
[----:B------:R-:W-:Y:S02]  /*4250*/  LOP3.LUT R17, R16, 0x64006400, RZ, 0xfc, !PT ;  /* 0x6400640010117812 */ /* 0x000fe400078efcff */
[----:B------:R-:W-:Y:S01]  /*4260*/  LOP3.LUT R16, R10, 0x3f003f, RZ, 0xc0, !PT ;  /* 0x003f003f0a107812 */ /* 0x000fe200078ec0ff */
[----:B------:R-:W-:Y:S02]  /*4270*/  HADD2 R20, R20, -1056, -1056 ;  /* 0xe420e42014147430 */ /* 0x000fe40000000000 */
[----:B------:R-:W-:Y:S01]  /*4280*/  HADD2 R22, R17, -1056, -1056 ;  /* 0xe420e42011167430 */ /* 0x000fe20000000000 */
[----:B------:R-:W-:-:S03]  /*4290*/  LOP3.LUT R16, R16, 0x64006400, RZ, 0xfc, !PT ;  /* 0x6400640010107812 */ /* 0x000fc600078efcff */
[----:B------:R-:W-:Y:S01]  /*42a0*/  HFMA2.MMA R36, R20, R18, R37 ;  /* 0x0000001214247235 */ /* 0x000fe20000000025 */
[----:B------:R-:W-:Y:S01]  /*42b0*/  LOP3.LUT R20, R11, 0x3f003f, RZ, 0xc0, !PT ;  /* 0x003f003f0b147812 */ /* 0x000fe200078ec0ff */
[----:B------:R-:W-:Y:S02]  /*42c0*/  HADD2 R16, R16, -1056, -1056 ;  /* 0xe420e42010107430 */ /* 0x000fe40000000000 */
[----:B------:R-:W-:Y:S01]  /*42d0*/  HFMA2 R17, R22, R18, R33 ;  /* 0x0000001216117231 */ /* 0x000fe20000000021 */
[----:B------:R-:W-:-:S03]  /*42e0*/  LOP3.LUT R20, R20, 0x64006400, RZ, 0xfc, !PT ;  /* 0x6400640014147812 */ /* 0x000fc600078efcff */
[----:B------:R-:W-:Y:S01]  /*42f0*/  HFMA2.MMA R16, R16, R18, R23 ;  /* 0x0000001210107235 */ /* 0x000fe20000000017 */
[--C-:B------:R-:W-:Y:S01]  /*4300*/  SHF.R.U32.HI R23, RZ, 0x6, R10.reuse ;  /* 0x00000006ff177819 */ /* 0x100fe2000001160a */
[----:B------:R-:W-:Y:S01]  /*4310*/  HADD2 R20, R20, -1056, -1056 ;  /* 0xe420e42014147430 */ /* 0x000fe20000000000 */
[----:B------:R-:W-:Y:S02]  /*4320*/  SHF.R.U32.HI R10, RZ, 0xc, R10 ;  /* 0x0000000cff0a7819 */ /* 0x000fe4000001160a */
[----:B------:R-:W-:Y:S01]  /*4330*/  LOP3.LUT R23, R23, 0x3f003f, RZ, 0xc0, !PT ;  /* 0x003f003f17177812 */ /* 0x000fe200078ec0ff */
[----:B------:R-:W-:Y:S01]  /*4340*/  HFMA2 R18, R20, R18, R21 ;  /* 0x0000001214127231 */ /* 0x000fe20000000015 */
[----:B------:R-:W-:Y:S02]  /*4350*/  SHF.R.U32.HI R20, RZ, 0x6, R8 ;  /* 0x00000006ff147819 */ /* 0x000fe40000011608 */
[----:B------:R-:W-:Y:S02]  /*4360*/  SHF.R.U32.HI R21, RZ, 0x6, R9 ;  /* 0x00000006ff157819 */ /* 0x000fe40000011609 */
[----:B------:R-:W-:-:S02]  /*4370*/  LOP3.LUT R20, R20, 0x3f003f, RZ, 0xc0, !PT ;  /* 0x003f003f14147812 */ /* 0x000fc400078ec0ff */
        /* <DEDUP_REMOVED lines=8> */
[----:B------:R-:W-:-:S02]  /*4400*/  HADD2 R33, R20, -1056, -1056 ;  /* 0xe420e42014217430 */ /* 0x000fc40000000000 */
[-C--:B------:R-:W-:Y:S01]  /*4410*/  HFMA2.MMA R36, R21, R19.reuse, R36 ;  /* 0x0000001315247235 */ /* 0x080fe20000000024 */
[----:B------:R-:W-:Y:S01]  /*4420*/  HFMA2 R17, R22, R19, R17 ;  /* 0x0000001316117231 */ /* 0x000fe20000000011 */
[----:B------:R-:W-:Y:S01]  /*4430*/  LOP3.LUT R9, R9, 0xf000f, RZ, 0xc0, !PT ;  /* 0x000f000f09097812 */ /* 0x000fe200078ec0ff */
[----:B------:R-:W0:Y:S01]  /*4440*/  LDS.128 R20, [UR4+0x10] ;  /* 0x00001004ff147984 */ /* 0x000e220008000c00 */
[----:B------:R-:W-:Y:S01]  /*4450*/  HFMA2.MMA R33, R33, R19, R16 ;  /* 0x0000001321217235 */ /* 0x000fe20000000010 */
[--C-:B------:R-:W-:Y:S02]  /*4460*/  SHF.R.U32.HI R16, RZ, 0x6, R11.reuse ;  /* 0x00000006ff107819 */ /* 0x100fe4000001160b */
[----:B------:R-:W-:Y:S02]  /*4470*/  SHF.R.U32.HI R11, RZ, 0xc, R11 ;  /* 0x0000000cff0b7819 */ /* 0x000fe4000001160b */
[----:B------:R-:W-:-:S04]  /*4480*/  LOP3.LUT R16, R16, 0x3f003f, RZ, 0xc0, !PT ;  /* 0x003f003f10107812 */ /* 0x000fc800078ec0ff */
[----:B------:R-:W-:-:S05]  /*4490*/  LOP3.LUT R16, R16, 0x64006400, RZ, 0xfc, !PT ;  /* 0x6400640010107812 */ /* 0x000fca00078efcff */
[----:B------:R-:W-:Y:S01]  /*44a0*/  HADD2 R37, R16, -1056, -1056 ;  /* 0xe420e42010257430 */ /* 0x000fe20000000000 */
[----:B------:R-:W-:-:S03]  /*44b0*/  LOP3.LUT R16, R12, 0x3f003f, RZ, 0xc0, !PT ;  /* 0x003f003f0c107812 */ /* 0x000fc600078ec0ff */
[----:B------:R-:W-:Y:S01]  /*44c0*/  HFMA2 R19, R37, R19, R18 ;  /* 0x0000001325137231 */ /* 0x000fe20000000012 */
[----:B------:R-:W-:Y:S02]  /*44d0*/  LOP3.LUT R18, R13, 0x3f003f, RZ, 0xc0, !PT ;  /* 0x003f003f0d127812 */ /* 0x000fe400078ec0ff */
[----:B------:R-:W-:Y:S02]  /*44e0*/  LOP3.LUT R16, R16, 0x64006400, RZ, 0xfc, !PT ;  /* 0x6400640010107812 */ /* 0x000fe400078efcff */
[----:B------:R-:W-:-:S03]  /*44f0*/  LOP3.LUT R18, R18, 0x64006400, RZ, 0xfc, !PT ;  /* 0x6400640012127812 */ /* 0x000fc600078efcff */
[----:B------:R-:W-:Y:S02]  /*4500*/  HADD2 R37, R16, -1056, -1056 ;  /* 0xe420e42010257430 */ /* 0x000fe40000000000 */
[----:B------:R-:W-:-:S04]  /*4510*/  HADD2 R18, R18, -1056, -1056 ;  /* 0xe420e42012127430 */ /* 0x000fc80000000000 */
[----:B0-----:R-:W-:Y:S01]  /*4520*/  HFMA2 R17, R18, R20, R17 ;  /* 0x0000001412117231 */ /* 0x001fe20000000011 */
[----:B------:R-:W-:Y:S01]  /*4530*/  LOP3.LUT R18, R14, 0x3f003f, RZ, 0xc0, !PT ;  /* 0x003f003f0e127812 */ /* 0x000fe200078ec0ff */
[----:B------:R-:W-:Y:S01]  /*4540*/  HFMA2.MMA R16, R37, R20, R36 ;  /* 0x0000001425107235 */ /* 0x000fe20000000024 */
[----:B------:R-:W-:Y:S02]  /*4550*/  LOP3.LUT R36, R15, 0x3f003f, RZ, 0xc0, !PT ;  /* 0x003f003f0f247812 */ /* 0x000fe400078ec0ff */
[----:B------:R-:W-:Y:S02]  /*4560*/  LOP3.LUT R18, R18, 0x64006400, RZ, 0xfc, !PT ;  /* 0x6400640012127812 */ /* 0x000fe400078efcff */
[----:B------:R-:W-:-:S03]  /*4570*/  LOP3.LUT R36, R36, 0x64006400, RZ, 0xfc, !PT ;  /* 0x6400640024247812 */ /* 0x000fc600078efcff */
[----:B------:R-:W-:Y:S02]  /*4580*/  HADD2 R18, R18, -1056, -1056 ;  /* 0xe420e42012127430 */ /* 0x000fe40000000000 */
[----:B------:R-:W-:-:S04]  /*4590*/  HADD2 R36, R36, -1056, -1056 ;  /* 0xe420e42024247430 */ /* 0x000fc80000000000 */
[----:B------:R-:W-:Y:S01]  /*45a0*/  HFMA2.MMA R18, R18, R20, R33 ;  /* 0x0000001412127235 */ /* 0x000fe20000000021 */
[----:B------:R-:W-:Y:S01]  /*45b0*/  HFMA2 R20, R36, R20, R19 ;  /* 0x0000001424147231 */ /* 0x000fe20000000013 */
[----:B------:R-:W-:Y:S02]  /*45c0*/  LOP3.LUT R36, R5, 0xf000f, RZ, 0xc0, !PT ;  /* 0x000f000f05247812 */ /* 0x000fe400078ec0ff */
[----:B------:R-:W-:Y:S02]  /*45d0*/  SHF.R.U32.HI R5, RZ, 0x8, R13 ;  /* 0x00000008ff057819 */ /* 0x000fe4000001160d */
[----:B------:R-:W-:Y:S02]  /*45e0*/  LOP3.LUT R19, R4, 0xf000f, RZ, 0xc0, !PT ;  /* 0x000f000f04137812 */ /* 0x000fe400078ec0ff */
[----:B------:R-:W-:Y:S02]  /*45f0*/  SHF.R.U32.HI R4, RZ, 0x8, R12 ;  /* 0x00000008ff047819 */ /* 0x000fe4000001160c */
[----:B------:R-:W-:-:S02]  /*4600*/  LOP3.LUT R5, R36, 0x300030, R5, 0xf8, !PT ;  /* 0x0030003024057812 */ /* 0x000fc400078ef805 */
[----:B------:R-:W-:Y:S02]  /*4610*/  LOP3.LUT R36, R7, 0xf000f, RZ, 0xc0, !PT ;  /* 0x000f000f07247812 */ /* 0x000fe400078ec0ff */
[----:B------:R-:W-:Y:S02]  /*4620*/  LOP3.LUT R4, R19, 0x300030, R4, 0xf8, !PT ;  /* 0x0030003013047812 */ /* 0x000fe400078ef804 */
[----:B------:R-:W-:Y:S02]  /*4630*/  SHF.R.U32.HI R7, RZ, 0x8, R14 ;  /* 0x00000008ff077819 */ /* 0x000fe4000001160e */
[----:B------:R-:W-:Y:S02]  /*4640*/  SHF.R.U32.HI R19, RZ, 0x8, R15 ;  /* 0x00000008ff137819 */ /* 0x000fe4000001160f */
[----:B------:R-:W-:Y:S02]  /*4650*/  LOP3.LUT R7, R6, 0x300030, R7, 0xf8, !PT ;  /* 0x0030003006077812 */ /* 0x000fe400078ef807 */
[----:B------:R-:W-:-:S02]  /*4660*/  LOP3.LUT R6, R36, 0x300030, R19, 0xf8, !PT ;  /* 0x0030003024067812 */ /* 0x000fc400078ef813 */
[----:B------:R-:W-:Y:S02]  /*4670*/  LOP3.LUT R19, R8, 0xf000f, RZ, 0xc0, !PT ;  /* 0x000f000f08137812 */ /* 0x000fe400078ec0ff */
[----:B------:R-:W-:Y:S02]  /*4680*/  SHF.R.U32.HI R8, RZ, 0xa, R12 ;  /* 0x0000000aff087819 */ /* 0x000fe4000001160c */
[----:B------:R-:W-:Y:S02]  /*4690*/  LOP3.LUT R36, R10, 0xf000f, RZ, 0xc0, !PT ;  /* 0x000f000f0a247812 */ /* 0x000fe400078ec0ff */
[----:B------:R-:W-:Y:S02]  /*46a0*/  LOP3.LUT R8, R19, 0x300030, R8, 0xf8, !PT ;  /* 0x0030003013087812 */ /* 0x000fe400078ef808 */
[----:B------:R-:W-:Y:S02]  /*46b0*/  SHF.R.U32.HI R10, RZ, 0xa, R13 ;  /* 0x0000000aff0a7819 */ /* 0x000fe4000001160d */
[----:B------:R-:W-:-:S02]  /*46c0*/  SHF.R.U32.HI R12, RZ, 0x6, R12 ;  /* 0x00000006ff0c7819 */ /* 0x000fc4000001160c */
[--C-:B------:R-:W-:Y:S02]  /*46d0*/  SHF.R.U32.HI R19, RZ, 0xa, R14.reuse ;  /* 0x0000000aff137819 */ /* 0x100fe4000001160e */
[----:B------:R-:W-:Y:S02]  /*46e0*/  SHF.R.U32.HI R13, RZ, 0x6, R13 ;  /* 0x00000006ff0d7819 */ /* 0x000fe4000001160d */
[----:B------:R-:W-:Y:S02]  /*46f0*/  SHF.R.U32.HI R14, RZ, 0x6, R14 ;  /* 0x00000006ff0e7819 */ /* 0x000fe4000001160e */
[----:B------:R-:W-:Y:S02]  /*4700*/  LOP3.LUT R10, R9, 0x300030, R10, 0xf8, !PT ;  /* 0x00300030090a7812 */ /* 0x000fe400078ef80a */
[----:B------:R-:W-:Y:S02]  /*4710*/  LOP3.LUT R12, R12, 0x3f003f, RZ, 0xc0, !PT ;  /* 0x003f003f0c0c7812 */ /* 0x000fe400078ec0ff */
[----:B------:R-:W-:-:S02]  /*4720*/  LOP3.LUT R9, R36, 0x300030, R19, 0xf8, !PT ;  /* 0x0030003024097812 */ /* 0x000fc400078ef813 */
[----:B------:R-:W-:Y:S02]  /*4730*/  LOP3.LUT R13, R13, 0x3f003f, RZ, 0xc0, !PT ;  /* 0x003f003f0d0d7812 */ /* 0x000fe400078ec0ff */
[----:B------:R-:W-:Y:S02]  /*4740*/  LOP3.LUT R36, R11, 0xf000f, RZ, 0xc0, !PT ;  /* 0x000f000f0b247812 */ /* 0x000fe400078ec0ff */
[----:B------:R-:W-:Y:S02]  /*4750*/  LOP3.LUT R14, R14, 0x3f003f, RZ, 0xc0, !PT ;  /* 0x003f003f0e0e7812 */ /* 0x000fe400078ec0ff */
[--C-:B------:R-:W-:Y:S02]  /*4760*/  SHF.R.U32.HI R11, RZ, 0xa, R15.reuse ;  /* 0x0000000aff0b7819 */ /* 0x100fe4000001160f */
[----:B------:R-:W-:Y:S02]  /*4770*/  SHF.R.U32.HI R15, RZ, 0x6, R15 ;  /* 0x00000006ff0f7819 */ /* 0x000fe4000001160f */
        /* <DEDUP_REMOVED lines=11> */
[-C--:B------:R-:W-:Y:S01]  /*4830*/  HFMA2 R17, R12, R21.reuse, R17 ;  /* 0x000000150c117231 */ /* 0x080fe20000000011 */
[----:B------:R-:W-:Y:S01]  /*4840*/  LOP3.LUT R7, R7, 0x64006400, RZ, 0xfc, !PT ;  /* 0x6400640007077812 */ /* 0x000fe200078efcff */
[----:B------:R-:W-:Y:S01]  /*4850*/  HADD2 R15, R15, -1056, -1056 ;  /* 0xe420e4200f0f7430 */ /* 0x000fe20000000000 */
[----:B------:R-:W-:Y:S01]  /*4860*/  LOP3.LUT R6, R6, 0x64006400, RZ, 0xfc, !PT ;  /* 0x6400640006067812 */ /* 0x000fe200078efcff */
[----:B------:R-:W-:Y:S01]  /*4870*/  HFMA2.MMA R18, R13, R21, R18 ;  /* 0x000000150d127235 */ /* 0x000fe20000000012 */
[----:B------:R-:W-:Y:S01]  /*4880*/  HADD2 R13, R4, -1056, -1056 ;  /* 0xe420e420040d7430 */ /* 0x000fe20000000000 */
[----:B------:R-:W-:Y:S01]  /*4890*/  LOP3.LUT R8, R8, 0x64006400, RZ, 0xfc, !PT ;  /* 0x6400640008087812 */ /* 0x000fe200078efcff */
[----:B------:R-:W-:Y:S01]  /*48a0*/  HADD2 R4, R5, -1056, -1056 ;  /* 0xe420e42005047430 */ /* 0x000fe20000000000 */
[----:B------:R-:W-:Y:S01]  /*48b0*/  LOP3.LUT R9, R9, 0x64006400, RZ, 0xfc, !PT ;  /* 0x6400640009097812 */ /* 0x000fe200078efcff */
[----:B------:R-:W-:Y:S01]  /*48c0*/  HFMA2 R20, R15, R21, R20 ;  /* 0x000000150f147231 */ /* 0x000fe20000000014 */
[----:B------:R-:W-:Y:S01]  /*48d0*/  LOP3.LUT R11, R36, 0x300030, R11, 0xf8, !PT ;  /* 0x00300030240b7812 */ /* 0x000fe200078ef80b */
[----:B------:R-:W-:Y:S01]  /*48e0*/  HADD2 R7, R7, -1056, -1056 ;  /* 0xe420e42007077430 */ /* 0x000fe20000000000 */
[-C--:B------:R-:W-:Y:S01]  /*48f0*/  HFMA2.MMA R16, R13, R22.reuse, R16 ;  /* 0x000000160d107235 */ /* 0x080fe20000000010 */
[----:B------:R-:W-:Y:S01]  /*4900*/  HADD2 R5, R6, -1056, -1056 ;  /* 0xe420e42006057430 */ /* 0x000fe20000000000 */
[----:B------:R-:W-:Y:S01]  /*4910*/  LOP3.LUT R10, R10, 0x64006400, RZ, 0xfc, !PT ;  /* 0x640064000a0a7812 */ /* 0x000fe200078efcff */
[----:B------:R-:W-:Y:S01]  /*4920*/  HADD2 R9, R9, -1056, -1056 ;  /* 0xe420e42009097430 */ /* 0x000fe20000000000 */
[----:B------:R-:W-:Y:S01]  /*4930*/  LOP3.LUT R11, R11, 0x64006400, RZ, 0xfc, !PT ;  /* 0x640064000b0b7812 */ /* 0x000fe200078efcff */
[----:B------:R-:W-:Y:S01]  /*4940*/  HFMA2 R20, R5, R22, R20 ;  /* 0x0000001605147231 */ /* 0x000fe20000000014 */
[----:B------:R-:W-:Y:S01]  /*4950*/  HFMA2.MMA R18, R7, R22, R18 ;  /* 0x0000001607127235 */ /* 0x000fe20000000012 */
[----:B------:R-:W-:-:S02]  /*4960*/  HADD2 R5, R8, -1056, -1056 ;  /* 0xe420e42008057430 */ /* 0x000fc40000000000 */
[----:B------:R-:W-:Y:S02]  /*4970*/  HFMA2 R17, R4, R22, R17 ;  /* 0x0000001604117231 */ /* 0x000fe40000000011 */
[----:B------:R-:W-:Y:S02]  /*4980*/  HADD2 R10, R10, -1056, -1056 ;  /* 0xe420e4200a0a7430 */ /* 0x000fe40000000000 */
[-C--:B------:R-:W-:Y:S01]  /*4990*/  HFMA2.MMA R16, R5, R23.reuse, R16 ;  /* 0x0000001705107235 */ /* 0x080fe20000000010 */
[----:B------:R-:W-:Y:S01]  /*49a0*/  HADD2 R11, R11, -1056, -1056 ;  /* 0xe420e4200b0b7430 */ /* 0x000fe20000000000 */
[----:B------:R-:W-:Y:S01]  /*49b0*/  HFMA2.MMA R18, R9, R23, R18 ;  /* 0x0000001709127235 */ /* 0x000fe20000000012 */
[-C--:B------:R-:W-:Y:S02]  /*49c0*/  HFMA2 R17, R10, R23.reuse, R17 ;  /* 0x000000170a117231 */ /* 0x080fe40000000011 */
[----:B------:R-:W-:Y:S02]  /*49d0*/  HFMA2 R20, R11, R23, R20 ;  /* 0x000000170b147231 */ /* 0x000fe40000000014 */
[----:B------:R-:W-:-:S02]  /*49e0*/  HADD2 R8, R17.H0_H0, R17.H1_H1 ;  /* 0x3000001111087230 */ /* 0x000fc40000000800 */
[----:B------:R-:W-:Y:S02]  /*49f0*/  HADD2 R9, R20.H0_H0, R20.H1_H1 ;  /* 0x3000001414097230 */ /* 0x000fe40000000800 */
[----:B------:R-:W-:Y:S02]  /*4a00*/  HADD2 R16, R16.H0_H0, R16.H1_H1 ;  /* 0x3000001010107230 */ /* 0x000fe40000000800 */
[----:B------:R-:W-:-:S03]  /*4a10*/  HADD2 R18, R18.H0_H0, R18.H1_H1 ;  /* 0x3000001212127230 */ /* 0x000fc60000000800 */
[----:B------:R-:W-:Y:S02]  /*4a20*/  PRMT R16, R16, 0x5410, R8 ;  /* 0x0000541010107816 */ /* 0x000fe40000000008 */
[----:B------:R-:W-:-:S04]  /*4a30*/  PRMT R18, R18, 0x5410, R9 ;  /* 0x0000541012127816 */ /* 0x000fc80000000009 */
[----:B------:R-:W-:Y:S01]  /*4a40*/  HFMA2.MMA R26, R16, R24, R26 ;  /* 0x00000018101a7235 */ /* 0x000fe2000000001a */
[----:B------:R-:W-:-:S10]  /*4a50*/  HFMA2 R25, R18, R2, R25 ;  /* 0x0000000212197231 */ /* 0x000fd40000000019 */
.L_x_4936:
[----:B------:R-:W-:Y:S05]  /*4a60*/  @P0 BRA `(.L_x_4937) ;  /* 0x0000000800e00947 */ /* 0x000fea0003800000 */
[----:B-----5:R-:W-:Y:S01]  /*4a70*/  IMAD R5, R32, 0xc, RZ ;  /* 0x0000000c20057824 */ /* 0x020fe200078e02ff */
[----:B------:R-:W3:Y:S01]  /*4a80*/  LDS.128 R16, [UR4+0x20] ;  /* 0x00002004ff107984 */ /* 0x000ee20008000c00 */
[----:B------:R-:W-:-:S05]  /*4a90*/  IMAD.WIDE.U32 R20, R30, 0xc, R34 ;  /* 0x0000000c1e147825 */ /* 0x000fca00078e0022 */
[----:B------:R-:W-:-:S05]  /*4aa0*/  IADD3 R21, R21, R5, RZ ;  /* 0x0000000515157210 */ /* 0x000fca0007ffe0ff */
[----:B------:R4:W2:Y:S02]  /*4ab0*/  LDG.E.128.CONSTANT R4, desc[UR6][R20.64] ;  /* 0x0000000614047981 */ /* 0x0008a4000c1e9d00 */
[----:B----4-:R-:W-:-:S05]  /*4ac0*/  IMAD.WIDE R20, R30, 0x4, R20 ;  /* 0x000000041e147825 */ /* 0x010fca00078e0214 */
[----:B------:R4:W3:Y:S01]  /*4ad0*/  LDG.E.128.CONSTANT R8, desc[UR6][R20.64] ;  /* 0x0000000614087981 */ /* 0x0008e2000c1e9d00 */
[----:B------:R-:W-:-:S06]  /*4ae0*/  IMAD.WIDE R12, R30, 0x4, R20 ;  /* 0x000000041e0c7825 */ /* 0x000fcc00078e0214 */
[----:B------:R-:W3:Y:S01]  /*4af0*/  LDG.E.128.CONSTANT R12, desc[UR6][R12.64] ;  /* 0x000000060c0c7981 */ /* 0x000ee2000c1e9d00 */
[----:B------:R-:W-:Y:S02]  /*4b00*/  PRMT R24, R24, 0x5410, R0 ;  /* 0x0000541018187816 */ /* 0x000fe40000000000 */
[----:B0-----:R-:W-:Y:S02]  /*4b10*/  PRMT R2, R2, 0x5410, R3 ;  /* 0x0000541002027816 */ /* 0x001fe40000000003 */
[----:B--2---:R-:W-:Y:S02]  /*4b20*/  LOP3.LUT R37, R4, 0x3f003f, RZ, 0xc0, !PT ;  /* 0x003f003f04257812 */ /* 0x004fe400078ec0ff */
[----:B----4-:R-:W-:Y:S02]  /*4b30*/  SHF.R.U32.HI R20, RZ, 0x6, R4 ;  /* 0x00000006ff147819 */ /* 0x010fe40000011604 */
[----:B------:R-:W-:Y:S02]  /*4b40*/  LOP3.LUT R37, R37, 0x64006400, RZ, 0xfc, !PT ;  /* 0x6400640025257812 */ /* 0x000fe400078efcff */
[----:B-1----:R-:W-:-:S02]  /*4b50*/  LOP3.LUT R23, R6, 0x3f003f, RZ, 0xc0, !PT ;  /* 0x003f003f06177812 */ /* 0x002fc400078ec0ff */
[----:B------:R-:W-:Y:S01]  /*4b60*/  LOP3.LUT R20, R20, 0x3f003f, RZ, 0xc0, !PT ;  /* 0x003f003f14147812 */ /* 0x000fe200078ec0ff */
[----:B------:R-:W-:Y:S01]  /*4b70*/  HADD2 R37, R37, -1056, -1056 ;  /* 0xe420e42025257430 */ /* 0x000fe20000000000 */
[----:B------:R-:W-:Y:S02]  /*4b80*/  LOP3.LUT R33, R5, 0x3f003f, RZ, 0xc0, !PT ;  /* 0x003f003f05217812 */ /* 0x000fe400078ec0ff */
[----:B------:R-:W-:Y:S02]  /*4b90*/  LOP3.LUT R36, R7, 0x3f003f, RZ, 0xc0, !PT ;  /* 0x003f003f07247812 */ /* 0x000fe400078ec0ff */
[----:B------:R-:W-:Y:S01]  /*4ba0*/  SHF.R.U32.HI R22, RZ, 0x6, R5 ;  /* 0x00000006ff167819 */ /* 0x000fe20000011605 */
[----:B---3--:R-:W-:Y:S01]  /*4bb0*/  HFMA2.MMA R37, R37, R16, RZ ;  /* 0x0000001025257235 */ /* 0x008fe200000000ff */
        /* <DEDUP_REMOVED lines=11> */
[-C--:B------:R-:W-:Y:S01]  /*4c70*/  HFMA2 R33, R33, R16.reuse, RZ.H0_H0 ;  /* 0x0000001021217231 */ /* 0x080fe200000400ff */
[----:B------:R-:W-:Y:S01]  /*4c80*/  HFMA2.MMA R23, R23, R16, RZ ;  /* 0x0000001017177235 */ /* 0x000fe200000000ff */
[----:B------:R-:W-:Y:S01]  /*4c90*/  HFMA2 R16, R21, R16, RZ.H0_H0 ;  /* 0x0000001015107231 */ /* 0x000fe200000400ff */
[----:B------:R-:W-:Y:S01]  /*4ca0*/  HFMA2.MMA R37, R20, R17, R37 ;  /* 0x0000001114257235 */ /* 0x000fe20000000025 */
[----:B------:R-:W-:Y:S01]  /*4cb0*/  HADD2 R22, R22, -1056, -1056 ;  /* 0xe420e42016167430 */ /* 0x000fe20000000000 */
[----:B------:R-:W-:-:S02]  /*4cc0*/  SHF.R.U32.HI R20, RZ, 0x6, R6 ;  /* 0x00000006ff147819 */ /* 0x000fc40000011606 */
[----:B------:R-:W-:Y:S01]  /*4cd0*/  SHF.R.U32.HI R21, RZ, 0x6, R7 ;  /* 0x00000006ff157819 */ /* 0x000fe20000011607 */
[----:B------:R-:W-:Y:S01]  /*4ce0*/  HFMA2 R33, R22, R17, R33 ;  /* 0x0000001116217231 */ /* 0x000fe20000000021 */
        /* <DEDUP_REMOVED lines=8> */
[----:B------:R-:W-:-:S02]  /*4d70*/  LOP3.LUT R20, R20, 0x64006400, RZ, 0xfc, !PT ;  /* 0x6400640014147812 */ /* 0x000fc400078efcff */
[----:B------:R-:W-:Y:S01]  /*4d80*/  SHF.R.U32.HI R6, RZ, 0xc, R6 ;  /* 0x0000000cff067819 */ /* 0x000fe20000011606 */
[----:B------:R-:W-:Y:S01]  /*4d90*/  HFMA2 R21, R21, R17, R16 ;  /* 0x0000001115157231 */ /* 0x000fe20000000010 */
[----:B------:R-:W-:Y:S01]  /*4da0*/  LOP3.LUT R16, R9, 0x3f003f, RZ, 0xc0, !PT ;  /* 0x003f003f09107812 */ /* 0x000fe200078ec0ff */
[----:B------:R-:W-:Y:S01]  /*4db0*/  HADD2 R20, R20, -1056, -1056 ;  /* 0xe420e42014147430 */ /* 0x000fe20000000000 */
[----:B------:R-:W-:Y:S02]  /*4dc0*/  HFMA2.MMA R23, R36, R17, R23 ;  /* 0x0000001124177235 */ /* 0x000fe40000000017 */
[----:B------:R-:W-:Y:S02]  /*4dd0*/  LOP3.LUT R17, R16, 0x64006400, RZ, 0xfc, !PT ;  /* 0x6400640010117812 */ /* 0x000fe400078efcff */
[----:B------:R-:W-:Y:S01]  /*4de0*/  LOP3.LUT R16, R10, 0x3f003f, RZ, 0xc0, !PT ;  /* 0x003f003f0a107812 */ /* 0x000fe200078ec0ff */
[----:B------:R-:W-:Y:S01]  /*4df0*/  HFMA2.MMA R36, R20, R18, R37 ;  /* 0x0000001214247235 */ /* 0x000fe20000000025 */
[----:B------:R-:W-:Y:S01]  /*4e00*/  LOP3.LUT R20, R11, 0x3f003f, RZ, 0xc0, !PT ;  /* 0x003f003f0b147812 */ /* 0x000fe200078ec0ff */
[----:B------:R-:W-:Y:S01]  /*4e10*/  HADD2 R22, R17, -1056, -1056 ;  /* 0xe420e42011167430 */ /* 0x000fe20000000000 */
[----:B------:R-:W-:-:S02]  /*4e20*/  LOP3.LUT R16, R16, 0x64006400, RZ, 0xfc, !PT ;  /* 0x6400640010107812 */ /* 0x000fc400078efcff */
[----:B------:R-:W-:Y:S01]  /*4e30*/  LOP3.LUT R20, R20, 0x64006400, RZ, 0xfc, !PT ;  /* 0x6400640014147812 */ /* 0x000fe200078efcff */
[----:B------:R-:W-:Y:S02]  /*4e40*/  HFMA2 R17, R22, R18, R33 ;  /* 0x0000001216117231 */ /* 0x000fe40000000021 */
[----:B------:R-:W-:Y:S02]  /*4e50*/  HADD2 R16, R16, -1056, -1056 ;  /* 0xe420e42010107430 */ /* 0x000fe40000000000 */
[----:B------:R-:W-:-:S04]  /*4e60*/  HADD2 R20, R20, -1056, -1056 ;  /* 0xe420e42014147430 */ /* 0x000fc80000000000 */
[----:B------:R-:W-:Y:S01]  /*4e70*/  HFMA2.MMA R16, R16, R18, R23 ;  /* 0x0000001210107235 */ /* 0x000fe20000000017 */
[----:B------:R-:W-:Y:S01]  /*4e80*/  HFMA2 R18, R20, R18, R21 ;  /* 0x0000001214127231 */ /* 0x000fe20000000015 */
[----:B------:R-:W-:Y:S02]  /*4e90*/  SHF.R.U32.HI R20, RZ, 0x6, R8 ;  /* 0x00000006ff147819 */ /* 0x000fe40000011608 */
[----:B------:R-:W-:Y:S02]  /*4ea0*/  SHF.R.U32.HI R21, RZ, 0x6, R9 ;  /* 0x00000006ff157819 */ /* 0x000fe40000011609 */
[----:B------:R-:W-:Y:S02]  /*4eb0*/  LOP3.LUT R20, R20, 0x3f003f, RZ, 0xc0, !PT ;  /* 0x003f003f14147812 */ /* 0x000fe400078ec0ff */
[----:B------:R-:W-:Y:S02]  /*4ec0*/  LOP3.LUT R22, R21, 0x3f003f, RZ, 0xc0, !PT ;  /* 0x003f003f15167812 */ /* 0x000fe400078ec0ff */
[----:B------:R-:W-:-:S02]  /*4ed0*/  SHF.R.U32.HI R23, RZ, 0x6, R10 ;  /* 0x00000006ff177819 */ /* 0x000fc4000001160a */
[----:B------:R-:W-:Y:S02]  /*4ee0*/  LOP3.LUT R21, R20, 0x64006400, RZ, 0xfc, !PT ;  /* 0x6400640014157812 */ /* 0x000fe400078efcff */
[----:B------:R-:W-:Y:S02]  /*4ef0*/  LOP3.LUT R22, R22, 0x64006400, RZ, 0xfc, !PT ;  /* 0x6400640016167812 */ /* 0x000fe400078efcff */
[----:B------:R-:W-:Y:S01]  /*4f00*/  LOP3.LUT R23, R23, 0x3f003f, RZ, 0xc0, !PT ;  /* 0x003f003f17177812 */ /* 0x000fe200078ec0ff */
[----:B------:R-:W-:Y:S01]  /*4f10*/  HADD2 R21, R21, -1056, -1056 ;  /* 0xe420e42015157430 */ /* 0x000fe20000000000 */
[----:B------:R-:W-:Y:S01]  /*4f20*/  SHF.R.U32.HI R8, RZ, 0xc, R8 ;  /* 0x0000000cff087819 */ /* 0x000fe20000011608 */
[----:B------:R-:W-:Y:S01]  /*4f30*/  HADD2 R22, R22, -1056, -1056 ;  /* 0xe420e42016167430 */ /* 0x000fe20000000000 */
[----:B------:R-:W-:Y:S02]  /*4f40*/  LOP3.LUT R20, R23, 0x64006400, RZ, 0xfc, !PT ;  /* 0x6400640017147812 */ /* 0x000fe400078efcff */
[----:B------:R-:W-:Y:S01]  /*4f50*/  SHF.R.U32.HI R10, RZ, 0xc, R10 ;  /* 0x0000000cff0a7819 */ /* 0x000fe2000001160a */
[----:B------:R-:W-:Y:S01]  /*4f60*/  HFMA2.MMA R36, R21, R19, R36 ;  /* 0x0000001315247235 */ /* 0x000fe20000000024 */
[----:B------:R-:W-:Y:S01]  /*4f70*/  HFMA2 R17, R22, R19, R17 ;  /* 0x0000001316117231 */ /* 0x000fe20000000011 */
[----:B------:R-:W-:Y:S01]  /*4f80*/  SHF.R.U32.HI R9, RZ, 0xc, R9 ;  /* 0x0000000cff097819 */ /* 0x000fe20000011609 */
[----:B------:R-:W-:-:S02]  /*4f90*/  HADD2 R33, R20, -1056, -1056 ;  /* 0xe420e42014217430 */ /* 0x000fc40000000000 */
[----:B------:R-:W0:Y:S01]  /*4fa0*/  LDS.128 R20, [UR4+0x30] ;  /* 0x00003004ff147984 */ /* 0x000e220008000c00 */
[----:B------:R-:W-:-:S03]  /*4fb0*/  LOP3.LUT R9, R9, 0xf000f, RZ, 0xc0, !PT ;  /* 0x000f000f09097812 */ /* 0x000fc600078ec0ff */
        /* <DEDUP_REMOVED lines=26> */
[----:B------:R-:W-:Y:S02]  /*5160*/  LOP3.LUT R4, R19, 0x300030, R4, 0xf8, !PT ;  /* 0x0030003013047812 */ /* 0x000fe400078ef804 */
[----:B------:R-:W-:-:S02]  /*5170*/  SHF.R.U32.HI R5, RZ, 0x8, R13 ;  /* 0x00000008ff057819 */ /* 0x000fc4000001160d */
[----:B------:R-:W-:Y:S02]  /*5180*/  SHF.R.U32.HI R19, RZ, 0xc, R7 ;  /* 0x0000000cff137819 */ /* 0x000fe40000011607 */
[----:B------:R-:W-:Y:S02]  /*5190*/  LOP3.LUT R5, R36, 0x300030, R5, 0xf8, !PT ;  /* 0x0030003024057812 */ /* 0x000fe400078ef805 */
[----:B------:R-:W-:Y:S02]  /*51a0*/  LOP3.LUT R7, R6, 0xf000f, RZ, 0xc0, !PT ;  /* 0x000f000f06077812 */ /* 0x000fe400078ec0ff */
[----:B------:R-:W-:Y:S02]  /*51b0*/  LOP3.LUT R36, R19, 0xf000f, RZ, 0xc0, !PT ;  /* 0x000f000f13247812 */ /* 0x000fe400078ec0ff */
[----:B------:R-:W-:Y:S02]  /*51c0*/  SHF.R.U32.HI R6, RZ, 0x8, R14 ;  /* 0x00000008ff067819 */ /* 0x000fe4000001160e */
[----:B------:R-:W-:-:S02]  /*51d0*/  SHF.R.U32.HI R19, RZ, 0x8, R15 ;  /* 0x00000008ff137819 */ /* 0x000fc4000001160f */
[----:B------:R-:W-:Y:S02]  /*51e0*/  LOP3.LUT R6, R7, 0x300030, R6, 0xf8, !PT ;  /* 0x0030003007067812 */ /* 0x000fe400078ef806 */
[----:B------:R-:W-:Y:S02]  /*51f0*/  LOP3.LUT R7, R36, 0x300030, R19, 0xf8, !PT ;  /* 0x0030003024077812 */ /* 0x000fe400078ef813 */
[----:B------:R-:W-:Y:S02]  /*5200*/  LOP3.LUT R19, R8, 0xf000f, RZ, 0xc0, !PT ;  /* 0x000f000f08137812 */ /* 0x000fe400078ec0ff */
[----:B------:R-:W-:Y:S02]  /*5210*/  SHF.R.U32.HI R8, RZ, 0xa, R12 ;  /* 0x0000000aff087819 */ /* 0x000fe4000001160c */
[----:B------:R-:W-:Y:S02]  /*5220*/  LOP3.LUT R36, R10, 0xf000f, RZ, 0xc0, !PT ;  /* 0x000f000f0a247812 */ /* 0x000fe400078ec0ff */
[----:B------:R-:W-:-:S02]  /*5230*/  LOP3.LUT R8, R19, 0x300030, R8, 0xf8, !PT ;  /* 0x0030003013087812 */ /* 0x000fc400078ef808 */
[--C-:B------:R-:W-:Y:S02]  /*5240*/  SHF.R.U32.HI R10, RZ, 0xa, R13.reuse ;  /* 0x0000000aff0a7819 */ /* 0x100fe4000001160d */
[----:B------:R-:W-:Y:S02]  /*5250*/  SHF.R.U32.HI R12, RZ, 0x6, R12 ;  /* 0x00000006ff0c7819 */ /* 0x000fe4000001160c */
[--C-:B------:R-:W-:Y:S02]  /*5260*/  SHF.R.U32.HI R19, RZ, 0xa, R14.reuse ;  /* 0x0000000aff137819 */ /* 0x100fe4000001160e */
        /* <DEDUP_REMOVED lines=8> */
[----:B------:R-:W-:-:S02]  /*52f0*/  LOP3.LUT R10, R9, 0x300030, R10, 0xf8, !PT ;  /* 0x00300030090a7812 */ /* 0x000fc400078ef80a */
[----:B------:R-:W-:Y:S01]  /*5300*/  LOP3.LUT R9, R36, 0x300030, R19, 0xf8, !PT ;  /* 0x0030003024097812 */ /* 0x000fe200078ef813 */
        /* <DEDUP_REMOVED lines=9> */
[--C-:B------:R-:W-:Y:S01]  /*53a0*/  SHF.R.U32.HI R11, RZ, 0xa, R15.reuse ;  /* 0x0000000aff0b7819 */ /* 0x100fe2000001160f */
[----:B------:R-:W-:Y:S01]  /*53b0*/  HFMA2.MMA R18, R13, R21, R18 ;  /* 0x000000150d127235 */ /* 0x000fe20000000012 */
[----:B------:R-:W-:Y:S01]  /*53c0*/  SHF.R.U32.HI R15, RZ, 0x6, R15 ;  /* 0x00000006ff0f7819 */ /* 0x000fe2000001160f */
        /* <DEDUP_REMOVED lines=8> */
[----:B------:R-:W-:Y:S01]  /*5450*/  HFMA2 R17, R4, R22, R17 ;  /* 0x0000001604117231 */ /* 0x000fe20000000011 */
[----:B------:R-:W-:Y:S01]  /*5460*/  LOP3.LUT R11, R36, 0x300030, R11, 0xf8, !PT ;  /* 0x00300030240b7812 */ /* 0x000fe200078ef80b */
[----:B------:R-:W-:Y:S01]  /*5470*/  HFMA2.MMA R18, R5, R22, R18 ;  /* 0x0000001605127235 */ /* 0x000fe20000000012 */
[----:B------:R-:W-:Y:S01]  /*5480*/  HADD2 R5, R8, -1056, -1056 ;  /* 0xe420e42008057430 */ /* 0x000fe20000000000 */
[----:B------:R-:W-:Y:S01]  /*5490*/  LOP3.LUT R7, R7, 0x64006400, RZ, 0xfc, !PT ;  /* 0x6400640007077812 */ /* 0x000fe200078efcff */
[----:B------:R-:W-:Y:S01]  /*54a0*/  HADD2 R15, R15, -1056, -1056 ;  /* 0xe420e4200f0f7430 */ /* 0x000fe20000000000 */
[----:B------:R-:W-:Y:S01]  /*54b0*/  LOP3.LUT R10, R10, 0x64006400, RZ, 0xfc, !PT ;  /* 0x640064000a0a7812 */ /* 0x000fe200078efcff */
[----:B------:R-:W-:Y:S01]  /*54c0*/  HADD2 R9, R9, -1056, -1056 ;  /* 0xe420e42009097430 */ /* 0x000fe20000000000 */
[----:B------:R-:W-:Y:S01]  /*54d0*/  LOP3.LUT R11, R11, 0x64006400, RZ, 0xfc, !PT ;  /* 0x640064000b0b7812 */ /* 0x000fe200078efcff */
[----:B------:R-:W-:Y:S01]  /*54e0*/  HFMA2.MMA R16, R5, R23, R16 ;  /* 0x0000001705107235 */ /* 0x000fe20000000010 */
        /* <DEDUP_REMOVED lines=16> */
.L_x_4937:
[----:B------:R-:W-:Y:S01]  /*55f0*/  VIADD R28, R28, 0x20 ;  /* 0x000000201c1c7836 */ /* 0x000fe20000000000 */
[----:B------:R-:W-:Y:S01]  /*5600*/  UIADD3 UR4, UR4, 0x40, URZ ;  /* 0x0000004004047890 */ /* 0x000fe2000fffe03f */
[----:B------:R-:W-:-:S03]  /*5610*/  IMAD.WIDE.U32 R20, R30, 0x18, R34 ;  /* 0x000000181e147825 */ /* 0x000fc600078e0022 */
[----:B------:R-:W-:Y:S01]  /*5620*/  ISETP.GE.AND P1, PT, R28, UR5, PT ;  /* 0x000000051c007c0c */ /* 0x000fe2000bf26270 */
[----:B-----5:R-:W-:Y:S01]  /*5630*/  IMAD R5, R32, 0x18, RZ ;  /* 0x0000001820057824 */ /* 0x020fe200078e02ff */
[----:B------:R-:W-:-:S04]  /*5640*/  ISETP.LT.AND P2, PT, R28, R29, PT ;  /* 0x0000001d1c00720c */ /* 0x000fc80003f41270 */
[----:B------:R-:W-:-:S09]  /*5650*/  IADD3 R21, R21, R5, RZ ;  /* 0x0000000515157210 */ /* 0x000fd20007ffe0ff */
[----:B------:R-:W-:Y:S05]  /*5660*/  @!P1 BRA P2, `(.L_x_4938) ;  /* 0xffffffe800189947 */ /* 0x000fea000103ffff */
.L_x_4935:
[----:B------:R-:W3:Y:S08]  /*5670*/  S2UR UR4, SR_CTAID.Y ;  /* 0x00000000000479c3 */ /* 0x000ef00000002600 */
[----:B------:R-:W3:Y:S02]  /*5680*/  LDC R0, c[0x0][0x238] ;  /* 0x00008e00ff007b82 */ /* 0x000ee40000000800 */
[----:B---3--:R-:W-:-:S13]  /*5690*/  ISETP.LE.AND P0, PT, R0, UR4, PT ;  /* 0x0000000400007c0c */ /* 0x008fda000bf03270 */
[----:B------:R-:W-:Y:S05]  /*56a0*/  @P0 EXIT ;  /* 0x000000000000094d */ /* 0x000fea0003800000 */
[----:B------:R-:W3:Y:S01]  /*56b0*/  S2R R0, SR_CTAID.X ;  /* 0x0000000000007919 */ /* 0x000ee20000002500 */
[----:B0-----:R-:W0:Y:S01]  /*56c0*/  LDC.64 R2, c[0x0][0x230] ;  /* 0x00008c00ff027b82 */ /* 0x001e220000000a00 */
[----:B-----5:R-:W-:Y:S01]  /*56d0*/  HMUL2 R7, R26, R27.H0_H0 ;  /* 0x2000001b1a077232 */ /* 0x020fe20000000000 */
[----:B------:R-:W3:Y:S02]  /*56e0*/  S2R R5, SR_TID.X ;  /* 0x0000000000057919 */ /* 0x000ee40000002100 */
[----:B---3--:R-:W-:-:S05]  /*56f0*/  IMAD R0, R0, 0x20, R5 ;  /* 0x0000002000007824 */ /* 0x008fca00078e0205 */
        /* <DEDUP_REMOVED lines=11> */
.L_x_4942:
[----:B------:R-:W0:Y:S02]  /*57b0*/  LDS R2, [R0] ;  /* 0x0000000000027984 */ /* 0x000e240000000800 */
[----:B0-----:R-:W-:-:S10]  /*57c0*/  HFMA2.MMA R3, R2, 1, 1, R7 ;  /* 0x3c003c0002037835 */ /* 0x001fd40000000007 */
[----:B------:R-:W0:Y:S02]  /*57d0*/  ATOMS.CAST.SPIN R3, [R0], R2, R3 ;  /* 0x000000020003738d */ /* 0x000e240001800003 */
[----:B0-----:R-:W-:-:S13]  /*57e0*/  ISETP.EQ.U32.AND P0, PT, R3, 0x1, PT ;  /* 0x000000010300780c */ /* 0x001fda0003f02070 */
[----:B------:R-:W-:Y:S05]  /*57f0*/  @!P0 BRA `(.L_x_4942) ;  /* 0xfffffffc00ec8947 */ /* 0x000fea000383ffff */
[----:B------:R-:W-:Y:S05]  /*5800*/  BRA `(.L_x_4940) ;  /* 0x00000000000c7947 */ /* 0x000fea0003800000 */
.L_x_4941:
[----:B------:R-:W3:Y:S02]  /*5810*/  LD.E R0, desc[UR6][R4.64] ;  /* 0x0000000604007980 */ /* 0x000ee4000c101900 */
[----:B---3--:R-:W-:-:S05]  /*5820*/  IADD3 R3, R7, R0, RZ ;  /* 0x0000000007037210 */ /* 0x008fca0007ffe0ff */
[----:B------:R0:W-:Y:S02]  /*5830*/  ST.E desc[UR6][R4.64], R3 ;  /* 0x0000000304007985 */ /* 0x0001e4000c101906 */
.L_x_4940:
[----:B------:R-:W-:Y:S05]  /*5840*/  BSYNC B0 ;  /* 0x0000000000007941 */ /* 0x000fea0003800000 */
.L_x_4939:
[----:B------:R3:W-:Y:S02]  /*5850*/  ATOM.E.ADD.F16x2.RN.STRONG.GPU P0, RZ, desc[UR6][R4.64+0x4], R25 ;  /* 0x0000041904ff79a2 */ /* 0x0007e4000810e1c6 */
[----:B---3--:R-:W-:Y:S05]  /*5860*/  @P0 EXIT ;  /* 0x000000000000094d */ /* 0x008fea0003800000 */
[----:B------:R-:W3:Y:S02]  /*5870*/  QSPC.E.S P0, RZ, [R4+0x4] ;  /* 0x0000040004ff73aa */ /* 0x000ee40000000500 */
[----:B---3--:R-:W-:Y:S05]  /*5880*/  @!P0 BRA `(.L_x_4943) ;  /* 0x0000000000208947 */ /* 0x008fea0003800000 */
[----:B------:R-:W-:-:S05]  /*5890*/  IMAD.MOV.U32 R2, RZ, RZ, R4 ;  /* 0x000000ffff027224 */ /* 0x000fca00078e0004 */
[----:B------:R-:W-:-:S07]  /*58a0*/  MOV R0, R2 ;  /* 0x0000000200007202 */ /* 0x000fce0000000f00 */
.L_x_4944:
[----:B------:R-:W0:Y:S02]  /*58b0*/  LDS R2, [R0+0x4] ;  /* 0x0000040000027984 */ /* 0x000e240000000800 */
[----:B0-----:R-:W-:-:S06]  /*58c0*/  HADD2 R3, R2, R25 ;  /* 0x0000001902037230 */ /* 0x001fcc0000000000 */
[----:B------:R-:W0:Y:S02]  /*58d0*/  ATOMS.CAST.SPIN R3, [R0+0x4], R2, R3 ;  /* 0x000004020003738d */ /* 0x000e240001800003 */
[----:B0-----:R-:W-:-:S13]  /*58e0*/  ISETP.EQ.U32.AND P0, PT, R3, 0x1, PT ;  /* 0x000000010300780c */ /* 0x001fda0003f02070 */
[----:B------:R-:W-:Y:S05]  /*58f0*/  @!P0 BRA `(.L_x_4944) ;  /* 0xfffffffc00ec8947 */ /* 0x000fea000383ffff */
[----:B------:R-:W-:Y:S05]  /*5900*/  EXIT ;  /* 0x000000000000794d */ /* 0x000fea0003800000 */
.L_x_4943:
[----:B------:R-:W0:Y:S02]  /*5910*/  LD.E R0, desc[UR6][R4.64+0x4] ;  /* 0x0000040604007980 */ /* 0x000e24000c101900 */
[----:B0-----:R-:W-:-:S05]  /*5920*/  IADD3 R3, R25, R0, RZ ;  /* 0x0000000019037210 */ /* 0x001fca0007ffe0ff */
[----:B------:R-:W-:Y:S01]  /*5930*/  ST.E desc[UR6][R4.64+0x4], R3 ;  /* 0x0000040304007985 */ /* 0x000fe2000c101906 */
[----:B------:R-:W-:Y:S05]  /*5940*/  EXIT ;  /* 0x000000000000794d */ /* 0x000fea0003800000 */
.L_x_4945:
        /* <DEDUP_REMOVED lines=11> */
.L_x_5262:


//--------------------- .text._Z23gemm_half_q_half_kernelILi1ELi40ELb1ELb1ELi32EEvPK6__halfPKjS4_S2_PS0_iiiiPKtS7_iiiiiibS2_i --------------------------
	.section	.text._Z23gemm_half_q_half_kernelILi1ELi40ELb1ELb1ELi32EEvPK6__halfPKjS4_S2_PS0_iiiiPKtS7_iiiiiibS2_i,"ax",@progbits
	.align	128
        .global         _Z23gemm_half_q_half_kernelILi1ELi40ELb1ELb1ELi32EEvPK6__halfPKjS4_S2_PS0_iiiiPKtS7_iiiiiibS2_i
        .type           _Z23gemm_half_q_half_kernelILi1ELi40ELb1ELb1ELi32EEvPK6__halfPKjS4_S2_PS0_iiiiPKtS7_iiiiiibS2_i,@function
        .size           _Z23gemm_half_q_half_kernelILi1ELi40ELb1ELb1ELi32EEvPK6__halfPKjS4_S2_PS0_iiiiPKtS7_iiiiiibS2_i,(.L_x_5263 - _Z23gemm_half_q_half_kernelILi1ELi40ELb1ELb1ELi32EEvPK6__halfPKjS4_S2_PS0_iiiiPKtS7_iiiiiibS2_i)
        .other          _Z23gemm_half_q_half_kernelILi1ELi40ELb1ELb1ELi32EEvPK6__halfPKjS4_S2_PS0_iiiiPKtS7_iiiiiibS2_i,@"STO_CUDA_ENTRY STV_DEFAULT"
_Z23gemm_half_q_half_kernelILi1ELi40ELb1ELb1ELi32EEvPK6__halfPKjS4_S2_PS0_iiiiPKtS7_iiiiiibS2_i:
.text._Z23gemm_half_q_half_kernelILi1ELi40ELb1ELb1ELi32EEvPK6__halfPKjS4_S2_PS0_iiiiPKtS7_iiiiiibS2_i:
        /* <DEDUP_REMOVED lines=47> */
.L_x_4947:
[----:B------:R-:W-:Y:S05]  /*02f0*/  BSYNC B0 ;  /* 0x0000000000007941 */ /* 0x000fea0003800000 */
.L_x_4946:
[----:B------:R-:W-:Y:S01]  /*0300*/  ULDC UR4, c[0x0][0x23c] ;  /* 0x00008f0000047ab9 */ /* 0x000fe20000000800 */
[----:B------:R-:W-:Y:S02]  /*0310*/  SHF.L.U32 R14, R14, 0x2, RZ ;  /* 0x000000020e0e7819 */ /* 0x000fe400000006ff */
[----:B------:R-:W-:-:S04]  /*0320*/  MOV R29, UR4 ;  /* 0x00000004001d7c02 */ /* 0x000fc80008000f00 */
        /* <DEDUP_REMOVED lines=29> */
.L_x_4949:
        /* <DEDUP_REMOVED lines=30> */
[----:B0-----:R-:W4:Y:S01]  /*06e0*/  I2F.F16 R2, R23 ;  /* 0x0000001700027306 */ /* 0x001f220000200c00 */
        /* <DEDUP_REMOVED lines=9> */
.L_x_4948:
        /* <DEDUP_REMOVED lines=12> */
.L_x_4950:
        /* <DEDUP_REMOVED lines=8> */
.L_x_4951:
        /* <DEDUP_REMOVED lines=12> */
.L_x_4952:
        /* <DEDUP_REMOVED lines=8> */
.L_x_4953:
        /* <DEDUP_REMOVED lines=11> */
.L_x_4954:
[C---:B------:R-:W-:Y:S01]  /*0ab0*/  VIMNMX R8, R31.reuse, UR4, PT ;  /* 0x000000041f087c48 */ /* 0x040fe2000bfe0100 */
[----:B------:R-:W1:Y:S01]  /*0ac0*/  S2UR UR5, SR_CgaCtaId ;  /* 0x00000000000579c3 */ /* 0x000e620000008800 */
[----:B------:R-:W-:Y:S01]  /*0ad0*/  ISETP.GE.OR P0, PT, R31, R12, P0 ;  /* 0x0000000c1f00720c */ /* 0x000fe20000706670 */
[----:B------:R-:W-:Y:S01]  /*0ae0*/  ULDC.64 UR8, c[0x0][0x218] ;  /* 0x0000860000087ab9 */ /* 0x000fe20000000a00 */
[----:B------:R-:W-:Y:S01]  /*0af0*/  SHF.R.S32.HI R11, RZ, 0x1f, R8 ;  /* 0x0000001fff0b7819 */ /* 0x000fe20000011408 */
[----:B------:R-:W-:Y:S01]  /*0b00*/  UMOV UR4, 0x400 ;  /* 0x0000040000047882 */ /* 0x000fe20000000000 */
[----:B------:R-:W-:Y:S02]  /*0b10*/  PRMT R26, RZ, 0x5410, RZ ;  /* 0x00005410ff1a7816 */ /* 0x000fe400000000ff */
[----:B------:R-:W-:Y:S02]  /*0b20*/  LEA.HI R11, R11, R8, RZ, 0x5 ;  /* 0x000000080b0b7211 */ /* 0x000fe400078f28ff */
[----:B------:R-:W-:-:S02]  /*0b30*/  PRMT R25, RZ, 0x5410, RZ ;  /* 0x00005410ff197816 */ /* 0x000fc400000000ff */
[----:B------:R-:W-:-:S04]  /*0b40*/  SHF.R.S32.HI R8, RZ, 0x5, R11 ;  /* 0x00000005ff087819 */ /* 0x000fc8000001140b */
[----:B------:R-:W-:-:S04]  /*0b50*/  LEA R5, R8, R5, 0x3 ;  /* 0x0000000508057211 */ /* 0x000fc800078e18ff */
[----:B------:R-:W-:-:S04]  /*0b60*/  IADD3 R4, R7, R5, R4 ;  /* 0x0000000507047210 */ /* 0x000fc80007ffe004 */
[----:B------:R-:W-:Y:S01]  /*0b70*/  IADD3 R4, R9, R4, R6 ;  /* 0x0000000409047210 */ /* 0x000fe20007ffe006 */
[----:B-1----:R-:W-:-:S04]  /*0b80*/  ULEA UR4, UR5, UR4, 0x18 ;  /* 0x0000000405047291 */ /* 0x002fc8000f8ec03f */
[----:B------:R-:W-:Y:S01]  /*0b90*/  IMAD R5, R4, R29, RZ ;  /* 0x0000001d04057224 */ /* 0x000fe200078e02ff */
[----:B------:R-:W-:-:S04]  /*0ba0*/  SHF.R.S32.HI R4, RZ, 0x1f, R14 ;  /* 0x0000001fff047819 */ /* 0x000fc8000001140e */
[----:B------:R-:W-:-:S04]  /*0bb0*/  IADD3 R14, P2, R14, R5, RZ ;  /* 0x000000050e0e7210 */ /* 0x000fc80007f5e0ff */
[----:B------:R-:W-:Y:S02]  /*0bc0*/  LEA.HI.X.SX32 R5, R5, R4, 0x1, P2 ;  /* 0x0000000405057211 */ /* 0x000fe400010f0eff */
[----:B------:R-:W-:-:S04]  /*0bd0*/  LEA R34, P2, R14, UR8, 0x2 ;  /* 0x000000080e227c11 */ /* 0x000fc8000f8410ff */
[----:B------:R-:W-:Y:S01]  /*0be0*/  LEA.HI.X R35, R14, UR9, R5, 0x2, P2 ;  /* 0x000000090e237c11 */ /* 0x000fe200090f1405 */
[----:B------:R-:W-:Y:S08]  /*0bf0*/  @P0 BRA `(.L_x_4955) ;  /* 0x0000001400fc0947 */ /* 0x000ff00003800000 */
[----:B------:R-:W1:Y:S01]  /*0c00*/  LDC R27, c[0x0][0x23c] ;  /* 0x00008f00ff1b7b82 */ /* 0x000e620000000800 */
[----:B------:R-:W-:Y:S01]  /*0c10*/  PRMT R4, R30, 0x9910, RZ ;  /* 0x000099101e047816 */ /* 0x000fe200000000ff */
[----:B------:R-:W-:Y:S01]  /*0c20*/  ULDC UR5, c[0x0][0x25c] ;  /* 0x0000970000057ab9 */ /* 0x000fe20000000800 */
[----:B------:R-:W-:Y:S02]  /*0c30*/  SHF.R.S32.HI R28, RZ, 0x1f, R29 ;  /* 0x0000001fff1c7819 */ /* 0x000fe4000001141d */
[----:B------:R-:W-:Y:S02]  /*0c40*/  ISETP.EQ.OR P2, PT, R4, RZ, P1 ;  /* 0x000000ff0400720c */ /* 0x000fe40000f42670 */
[----:B------:R-:W-:Y:S02]  /*0c50*/  PRMT R25, RZ, 0x5410, RZ ;  /* 0x00005410ff197816 */ /* 0x000fe400000000ff */
[----:B------:R-:W-:-:S09]  /*0c60*/  PRMT R26, RZ, 0x5410, RZ ;  /* 0x00005410ff1a7816 */ /* 0x000fd200000000ff */
.L_x_4958:
[----:B------:R2:W5:Y:S01]  /*0c70*/  LDG.E.128.CONSTANT R4, desc[UR6][R34.64] ;  /* 0x0000000622047981 */ /* 0x000562000c1e9d00 */
[----:B-1----:R-:W-:Y:S01]  /*0c80*/  MOV R29, R27 ;  /* 0x0000001b001d7202 */ /* 0x002fe20000000f00 */
[----:B------:R-:W-:Y:S06]  /*0c90*/  @P2 BRA `(.L_x_4956) ;  /* 0x0000000800d02947 */ /* 0x000fec0003800000 */
[C---:B------:R-:W-:Y:S01]  /*0ca0*/  IMAD.WIDE R20, R29.reuse, 0x4, R34 ;  /* 0x000000041d147825 */ /* 0x040fe200078e0222 */
[----:B------:R-:W1:Y:S04]  /*0cb0*/  LDS.128 R16, [UR4] ;  /* 0x00000004ff107984 */ /* 0x000e680008000c00 */
[----:B------:R3:W4:Y:S01]  /*0cc0*/  LDG.E.128.CONSTANT R8, desc[UR6][R20.64] ;  /* 0x0000000614087981 */ /* 0x000722000c1e9d00 */
[----:B------:R-:W-:-:S06]  /*0cd0*/  IMAD.WIDE R12, R29, 0x4, R20 ;  /* 0x000000041d0c7825 */ /* 0x000fcc00078e0214 */
[----:B------:R-:W2:Y:S01]  /*0ce0*/  LDG.E.128.CONSTANT R12, desc[UR6][R12.64] ;  /* 0x000000060c0c7981 */ /* 0x000ea2000c1e9d00 */
[----:B-----5:R-:W-:Y:S02]  /*0cf0*/  LOP3.LUT R37, R4, 0x3f003f, RZ, 0xc0, !PT ;  /* 0x003f003f04257812 */ /* 0x020fe400078ec0ff */
[----:B---3--:R-:W-:Y:S02]  /*0d00*/  SHF.R.U32.HI R20, RZ, 0x6, R4 ;  /* 0x00000006ff147819 */ /* 0x008fe40000011604 */
        /* <DEDUP_REMOVED lines=17> */
[-C--:B-1----:R-:W-:Y:S01]  /*0e20*/  HFMA2.MMA R37, R37, R16.reuse, RZ ;  /* 0x0000001025257235 */ /* 0x082fe200000000ff */
        /* <DEDUP_REMOVED lines=23> */
[----:B----4-:R-:W-:-:S02]  /*0fa0*/  LOP3.LUT R20, R8, 0x3f003f, RZ, 0xc0, !PT ;  /* 0x003f003f08147812 */ /* 0x010fc400078ec0ff */
        /* <DEDUP_REMOVED lines=40> */
[----:B--2---:R-:W-:-:S03]  /*1230*/  LOP3.LUT R16, R12, 0x3f003f, RZ, 0xc0, !PT ;  /* 0x003f003f0c107812 */ /* 0x004fc600078ec0ff */
        /* <DEDUP_REMOVED lines=90> */
.L_x_4956:
[----:B------:R-:W-:Y:S05]  /*17e0*/  @P2 BRA `(.L_x_4957) ;  /* 0x0000000800e02947 */ /* 0x000fea0003800000 */
[----:B-----5:R-:W-:Y:S01]  /*17f0*/  IMAD R5, R28, 0xc, RZ ;  /* 0x0000000c1c057824 */ /* 0x020fe200078e02ff */
[----:B------:R-:W1:Y:S01]  /*1800*/  LDS.128 R16, [UR4+0x20] ;  /* 0x00002004ff107984 */ /* 0x000e620008000c00 */
[----:B------:R-:W-:-:S05]  /*1810*/  IMAD.WIDE.U32 R20, R29, 0xc, R34 ;  /* 0x0000000c1d147825 */ /* 0x000fca00078e0022 */
[----:B------:R-:W-:-:S05]  /*1820*/  IADD3 R21, R21, R5, RZ ;  /* 0x0000000515157210 */ /* 0x000fca0007ffe0ff */
[----:B------:R3:W4:Y:S02]  /*1830*/  LDG.E.128.CONSTANT R4, desc[UR6][R20.64] ;  /* 0x0000000614047981 */ /* 0x000724000c1e9d00 */
[----:B---3--:R-:W-:-:S05]  /*1840*/  IMAD.WIDE R20, R29, 0x4, R20 ;  /* 0x000000041d147825 */ /* 0x008fca00078e0214 */
[----:B------:R3:W2:Y:S01]  /*1850*/  LDG.E.128.CONSTANT R8, desc[UR6][R20.64] ;  /* 0x0000000614087981 */ /* 0x0006a2000c1e9d00 */
[----:B------:R-:W-:-:S06]  /*1860*/  IMAD.WIDE R12, R29, 0x4, R20 ;  /* 0x000000041d0c7825 */ /* 0x000fcc00078e0214 */
[----:B------:R-:W2:Y:S01]  /*1870*/  LDG.E.128.CONSTANT R12, desc[UR6][R12.64] ;  /* 0x000000060c0c7981 */ /* 0x000ea2000c1e9d00 */
[----:B------:R-:W-:Y:S02]  /*1880*/  PRMT R24, R24, 0x5410, R0 ;  /* 0x0000541018187816 */ /* 0x000fe40000000000 */
[----:B0-----:R-:W-:Y:S02]  /*1890*/  PRMT R2, R2, 0x5410, R3 ;  /* 0x0000541002027816 */ /* 0x001fe40000000003 */
[----:B----4-:R-:W-:Y:S02]  /*18a0*/  LOP3.LUT R37, R4, 0x3f003f, RZ, 0xc0, !PT ;  /* 0x003f003f04257812 */ /* 0x010fe400078ec0ff */
[----:B---3--:R-:W-:Y:S02]  /*18b0*/  SHF.R.U32.HI R20, RZ, 0x6, R4 ;  /* 0x00000006ff147819 */ /* 0x008fe40000011604 */
[----:B------:R-:W-:Y:S02]  /*18c0*/  LOP3.LUT R37, R37, 0x64006400, RZ, 0xfc, !PT ;  /* 0x6400640025257812 */ /* 0x000fe400078efcff */
[----:B------:R-:W-:-:S02]  /*18d0*/  LOP3.LUT R23, R6, 0x3f003f, RZ, 0xc0, !PT ;  /* 0x003f003f06177812 */ /* 0x000fc400078ec0ff */
[----:B------:R-:W-:Y:S01]  /*18e0*/  LOP3.LUT R20, R20, 0x3f003f, RZ, 0xc0, !PT ;  /* 0x003f003f14147812 */ /* 0x000fe200078ec0ff */
[----:B------:R-:W-:Y:S01]  /*18f0*/  HADD2 R37, R37, -1056, -1056 ;  /* 0xe420e42025257430 */ /* 0x000fe20000000000 */
[----:B------:R-:W-:Y:S02]  /*1900*/  LOP3.LUT R33, R5, 0x3f003f, RZ, 0xc0, !PT ;  /* 0x003f003f05217812 */ /* 0x000fe400078ec0ff */
[----:B------:R-:W-:Y:S02]  /*1910*/  LOP3.LUT R36, R7, 0x3f003f, RZ, 0xc0, !PT ;  /* 0x003f003f07247812 */ /* 0x000fe400078ec0ff */
[----:B------:R-:W-:Y:S01]  /*1920*/  SHF.R.U32.HI R22, RZ, 0x6, R5 ;  /* 0x00000006ff167819 */ /* 0x000fe20000011605 */
[----:B-1----:R-:W-:Y:S01]  /*1930*/  HFMA2.MMA R37, R37, R16, RZ ;  /* 0x0000001025257235 */ /* 0x002fe200000000ff */
        /* <DEDUP_REMOVED lines=23> */
[----:B--2---:R-:W-:Y:S01]  /*1ab0*/  LOP3.LUT R20, R8, 0x3f003f, RZ, 0xc0, !PT ;  /* 0x003f003f08147812 */ /* 0x004fe200078ec0ff */
        /* <DEDUP_REMOVED lines=139> */
.L_x_4957:
[----:B------:R-:W-:Y:S01]  /*2370*/  IADD3 R31, R31, 0x20, RZ ;  /* 0x000000201f1f7810 */ /* 0x000fe20007ffe0ff */
[----:B--2---:R-:W-:Y:S01]  /*2380*/  IMAD.WIDE.U32 R34, R29, 0x18, R34 ;  /* 0x000000181d227825 */ /* 0x004fe200078e0022 */
[----:B------:R-:W-:Y:S02]  /*2390*/  UIADD3 UR4, UR4, 0x40, URZ ;  /* 0x0000004004047890 */ /* 0x000fe4000fffe03f */
[C---:B------:R-:W-:Y:S01]  /*23a0*/  ISETP.GE.AND P0, PT, R31.reuse, UR5, PT ;  /* 0x000000051f007c0c */ /* 0x040fe2000bf06270 */
[----:B-----5:R-:W-:Y:S01]  /*23b0*/  IMAD R5, R28, 0x18, RZ ;  /* 0x000000181c057824 */ /* 0x020fe200078e02ff */
[----:B------:R-:W-:-:S04]  /*23c0*/  ISETP.LT.AND P3, PT, R31, R32, PT ;  /* 0x000000201f00720c */ /* 0x000fc80003f61270 */
[----:B------:R-:W-:-:S09]  /*23d0*/  IADD3 R35, R35, R5, RZ ;  /* 0x0000000523237210 */ /* 0x000fd20007ffe0ff */
[----:B------:R-:W-:Y:S05]  /*23e0*/  @!P0 BRA P3, `(.L_x_4958) ;  /* 0xffffffe800208947 */ /* 0x000fea000183ffff */
.L_x_4955:
[----:B------:R-:W-:Y:S01]  /*23f0*/  ISETP.GE.AND P0, PT, R31, R32, PT ;  /* 0x000000201f00720c */ /* 0x000fe20003f06270 */
[----:B------:R-:W-:-:S03]  /*2400*/  ULDC UR5, c[0x0][0x264] ;  /* 0x0000990000057ab9 */ /* 0x000fc60000000800 */
[----:B------:R-:W-:-:S13]  /*2410*/  ISETP.GE.OR P0, PT, R31, UR5, P0 ;  /* 0x000000051f007c0c */ /* 0x000fda0008706670 */
[----:B------:R-:W-:Y:S05]  /*2420*/  @P0 BRA `(.L_x_4959) ;  /* 0x0000002400240947 */ /* 0x000fea0003800000 */
[----:B------:R-:W-:Y:S01]  /*2430*/  SHF.R.S32.HI R4, RZ, 0x1f, R29 ;  /* 0x0000001fff047819 */ /* 0x000fe2000001141d */
[----:B------:R-:W-:Y:S01]  /*2440*/  HADD2.F32 R24, -RZ, R24.H0_H0 ;  /* 0x20000018ff187230 */ /* 0x000fe20000004100 */
[----:B------:R-:W-:Y:S01]  /*2450*/  ULDC UR5, c[0x0][0x264] ;  /* 0x0000990000057ab9 */ /* 0x000fe20000000800 */
[----:B------:R-:W-:Y:S01]  /*2460*/  HADD2.F32 R0, -RZ, R0.H0_H0 ;  /* 0x20000000ff007230 */ /* 0x000fe20000004100 */
[C---:B------:R-:W-:Y:S01]  /*2470*/  SHF.L.U64.HI R13, R29.reuse, 0x4, R4 ;  /* 0x000000041d0d7819 */ /* 0x040fe20000010204 */
[----:B------:R-:W-:Y:S01]  /*2480*/  HADD2.F32 R10, -RZ, R2.H0_H0 ;  /* 0x20000002ff0a7230 */ /* 0x000fe20000004100 */
[----:B------:R-:W-:Y:S01]  /*2490*/  SHF.L.U32 R29, R29, 0x4, RZ ;  /* 0x000000041d1d7819 */ /* 0x000fe200000006ff */
[----:B------:R-:W-:-:S07]  /*24a0*/  HADD2.F32 R11, -RZ, R3.H0_H0 ;  /* 0x20000003ff0b7230 */ /* 0x000fce0000004100 */
.L_x_4964:
[----:B0-----:R-:W-:Y:S02]  /*24b0*/  MOV R2, R34 ;  /* 0x0000002200027202 */ /* 0x001fe40000000f00 */
[----:B------:R-:W-:Y:S01]  /*24c0*/  MOV R3, R35 ;  /* 0x0000002300037202 */ /* 0x000fe20000000f00 */
[----:B------:R-:W-:Y:S06]  /*24d0*/  @P1 BRA `(.L_x_4960) ;  /* 0x0000002000dc1947 */ /* 0x000fec0003800000 */
[----:B------:R-:W-:Y:S01]  /*24e0*/  PRMT R4, R30, 0x9910, RZ ;  /* 0x000099101e047816 */ /* 0x000fe200000000ff */
[----:B------:R-:W-:-:S03]  /*24f0*/  HFMA2.MMA R12, -RZ, RZ, 0, 0.0625 ;  /* 0x00002c00ff0c7435 */ /* 0x000fc600000001ff */
[----:B------:R-:W-:-:S13]  /*2500*/  ISETP.NE.AND P0, PT, R4, RZ, PT ;  /* 0x000000ff0400720c */ /* 0x000fda0003f05270 */
[----:B------:R-:W-:Y:S05]  /*2510*/  @!P0 BRA `(.L_x_4961) ;  /* 0x00000008002c8947 */ /* 0x000fea0003800000 */
[----:B------:R-:W2:Y:S04]  /*2520*/  LDG.E.128.CONSTANT R4, desc[UR6][R2.64] ;  /* 0x0000000602047981 */ /* 0x000ea8000c1e9d00 */
[----:B------:R-:W0:Y:S02]  /*2530*/  LDS.64 R14, [UR4] ;  /* 0x00000004ff0e7984 */ /* 0x000e240008000a00 */
[----:B0-----:R-:W-:Y:S01]  /*2540*/  HADD2.F32 R19, -RZ, R14.H1_H1 ;  /* 0x3000000eff137230 */ /* 0x001fe20000004100 */
[----:B--2---:R-:W-:Y:S02]  /*2550*/  LOP3.LUT R8, R4, 0xf000f, RZ, 0xc0, !PT ;  /* 0x000f000f04087812 */ /* 0x004fe400078ec0ff */
        /* <DEDUP_REMOVED lines=8> */
[----:B------:R-:W-:Y:S02]  /*25e0*/  HADD2.F32 R8, -RZ, R18.H0_H0 ;  /* 0x20000012ff087230 */ /* 0x000fe40000004100 */
[----:B------:R-:W-:-:S02]  /*25f0*/  HADD2 R9, R9, -1032, -1032 ;  /* 0xe408e40809097430 */ /* 0x000fc40000000000 */
[----:B------:R-:W-:Y:S02]  /*2600*/  HADD2.F32 R28, -RZ, R18.H1_H1 ;  /* 0x30000012ff1c7230 */ /* 0x000fe40000004100 */
[----:B------:R-:W-:Y:S01]  /*2610*/  HADD2 R18, R16, -1032, -1032 ;  /* 0xe408e40810127430 */ /* 0x000fe20000000000 */
[----:B------:R-:W-:Y:S01]  /*2620*/  LOP3.LUT R27, R5, 0xf000f0, RZ, 0xc0, !PT ;  /* 0x00f000f0051b7812 */ /* 0x000fe200078ec0ff */
[----:B------:R-:W-:Y:S02]  /*2630*/  HADD2 R20, R17, -1032, -1032 ;  /* 0xe408e40811147430 */ /* 0x000fe40000000000 */
[--C-:B------:R-:W-:Y:S01]  /*2640*/  HADD2.F32 R34, -RZ, R9.reuse.H0_H0 ;  /* 0x20000009ff227230 */ /* 0x100fe20000004100 */
[----:B------:R-:W-:Y:S01]  /*2650*/  SHF.R.U32.HI R5, RZ, 0x8, R5 ;  /* 0x00000008ff057819 */ /* 0x000fe20000011605 */
[----:B------:R-:W-:Y:S01]  /*2660*/  HADD2.F32 R36, -RZ, R9.H1_H1 ;  /* 0x30000009ff247230 */ /* 0x000fe20000004100 */
[----:B------:R-:W-:Y:S01]  /*2670*/  LOP3.LUT R27, R27, 0x64006400, RZ, 0xfc, !PT ;  /* 0x640064001b1b7812 */ /* 0x000fe200078efcff */
[----:B------:R-:W-:-:S02]  /*2680*/  HADD2.F32 R16, -RZ, R18.H0_H0 ;  /* 0x20000012ff107230 */ /* 0x000fc40000004100 */
[----:B------:R-:W-:Y:S02]  /*2690*/  HADD2.F32 R22, -RZ, R18.H1_H1 ;  /* 0x30000012ff167230 */ /* 0x000fe40000004100 */
[----:B------:R-:W-:Y:S02]  /*26a0*/  HADD2.F32 R9, -RZ, R14.H0_H0 ;  /* 0x2000000eff097230 */ /* 0x000fe40000004100 */
[----:B------:R-:W-:-:S03]  /*26b0*/  HADD2.F32 R18, -RZ, R20.H0_H0 ;  /* 0x20000014ff127230 */ /* 0x000fc60000004100 */
[----:B------:R-:W-:Y:S01]  /*26c0*/  FFMA.FTZ R17, R8, R9, RZ ;  /* 0x0000000908117223 */ /* 0x000fe200000100ff */
[C---:B------:R-:W-:Y:S01]  /*26d0*/  FFMA.FTZ R14, R9.reuse, R34, RZ ;  /* 0x00000022090e7223 */ /* 0x040fe200000100ff */
[C---:B------:R-:W-:Y:S01]  /*26e0*/  FFMA.FTZ R21, R9.reuse, R16, RZ ;  /* 0x0000001009157223 */ /* 0x040fe200000100ff */
[----:B------:R-:W-:Y:S01]  /*26f0*/  FFMA.FTZ R18, R9, R18, RZ ;  /* 0x0000001209127223 */ /* 0x000fe200000100ff */
[----:B------:R-:W-:Y:S01]  /*2700*/  FFMA.FTZ R17, R28, R19, R17 ;  /* 0x000000131c117223 */ /* 0x000fe20000010011 */
[----:B------:R-:W0:Y:S01]  /*2710*/  LDS.64 R8, [UR4+0x8] ;  /* 0x00000804ff087984 */ /* 0x000e220008000a00 */
[C---:B------:R-:W-:Y:S01]  /*2720*/  FFMA.FTZ R16, R19.reuse, R22, R21 ;  /* 0x0000001613107223 */ /* 0x040fe20000010015 */
[----:B------:R-:W-:Y:S01]  /*2730*/  LOP3.LUT R22, R4, 0xf000f0, RZ, 0xc0, !PT ;  /* 0x00f000f004167812 */ /* 0x000fe200078ec0ff */
[----:B------:R-:W-:Y:S01]  /*2740*/  HADD2.F32 R21, -RZ, R20.H1_H1 ;  /* 0x30000014ff157230 */ /* 0x000fe20000004100 */
[----:B------:R-:W-:Y:S01]  /*2750*/  LOP3.LUT R28, R6, 0xf000f0, RZ, 0xc0, !PT ;  /* 0x00f000f0061c7812 */ /* 0x000fe200078ec0ff */
[----:B------:R-:W-:Y:S01]  /*2760*/  FFMA.FTZ R14, R19, R36, R14 ;  /* 0x00000024130e7223 */ /* 0x000fe2000001000e */
[----:B------:R-:W-:-:S02]  /*2770*/  LOP3.LUT R20, R7, 0xf000f0, RZ, 0xc0, !PT ;  /* 0x00f000f007147812 */ /* 0x000fc400078ec0ff */
[----:B------:R-:W-:Y:S01]  /*2780*/  LOP3.LUT R23, R22, 0x64006400, RZ, 0xfc, !PT ;  /* 0x6400640016177812 */ /* 0x000fe200078efcff */
[----:B------:R-:W-:Y:S01]  /*2790*/  FFMA.FTZ R19, R19, R21, R18 ;  /* 0x0000001513137223 */ /* 0x000fe20000010012 */
[----:B------:R-:W-:Y:S01]  /*27a0*/  LOP3.LUT R33, R28, 0x64006400, RZ, 0xfc, !PT ;  /* 0x640064001c217812 */ /* 0x000fe200078efcff */
[-C--:B------:R-:W-:Y:S01]  /*27b0*/  HFMA2 R21, R27, R12.reuse.H0_H0, -72, -72 ;  /* 0xd480d4801b157431 */ /* 0x080fe2000004000c */
[----:B------:R-:W-:Y:S01]  /*27c0*/  LOP3.LUT R27, R20, 0x64006400, RZ, 0xfc, !PT ;  /* 0x64006400141b7812 */ /* 0x000fe200078efcff */
[-C--:B------:R-:W-:Y:S02]  /*27d0*/  HFMA2 R22, R23, R12.reuse.H0_H0, -72, -72 ;  /* 0xd480d48017167431 */ /* 0x080fe4000004000c */
[----:B------:R-:W-:Y:S02]  /*27e0*/  HADD2.F32 R20, -RZ, R15.H0_H0 ;  /* 0x2000000fff147230 */ /* 0x000fe40000004100 */
[----:B------:R-:W-:Y:S02]  /*27f0*/  HFMA2 R23, R33, R12.H0_H0, -72, -72 ;  /* 0xd480d48021177431 */ /* 0x000fe4000004000c */
[----:B------:R-:W-:-:S02]  /*2800*/  HADD2.F32 R33, -RZ, R21.H0_H0 ;  /* 0x20000015ff217230 */ /* 0x000fc40000004100 */
[----:B------:R-:W-:Y:S02]  /*2810*/  HFMA2 R18, R27, R12.H0_H0, -72, -72 ;  /* 0xd480d4801b127431 */ /* 0x000fe4000004000c */
[----:B------:R-:W-:Y:S01]  /*2820*/  HADD2.F32 R28, -RZ, R22.H0_H0 ;  /* 0x20000016ff1c7230 */ /* 0x000fe20000004100 */
[----:B------:R-:W-:Y:S01]  /*2830*/  SHF.R.U32.HI R4, RZ, 0x8, R4 ;  /* 0x00000008ff047819 */ /* 0x000fe20000011604 */
[----:B------:R-:W-:Y:S02]  /*2840*/  HADD2.F32 R35, -RZ, R23.H0_H0 ;  /* 0x20000017ff237230 */ /* 0x000fe40000004100 */
[----:B------:R-:W-:Y:S01]  /*2850*/  FFMA.FTZ R14, R20, R33, R14 ;  /* 0x00000021140e7223 */ /* 0x000fe2000001000e */
[----:B------:R-:W-:Y:S02]  /*2860*/  HADD2.F32 R33, -RZ, R18.H0_H0 ;  /* 0x20000012ff217230 */ /* 0x000fe40000004100 */
[----:B------:R-:W-:Y:S01]  /*2870*/  FFMA.FTZ R28, R28, R20, R17 ;  /* 0x000000141c1c7223 */ /* 0x000fe20000010011 */
[----:B------:R-:W-:Y:S01]  /*2880*/  LOP3.LUT R17, R4, 0xf000f, RZ, 0xc0, !PT ;  /* 0x000f000f04117812 */ /* 0x000fe200078ec0ff */
[----:B------:R-:W-:-:S02]  /*2890*/  HADD2.F32 R15, -RZ, R15.H1_H1 ;  /* 0x3000000fff0f7230 */ /* 0x000fc40000004100 */
[C---:B------:R-:W-:Y:S01]  /*28a0*/  FFMA.FTZ R16, R20.reuse, R35, R16 ;  /* 0x0000002314107223 */ /* 0x040fe20000010010 */
[----:B------:R-:W-:Y:S02]  /*28b0*/  HADD2.F32 R27, -RZ, R22.H1_H1 ;  /* 0x30000016ff1b7230 */ /* 0x000fe40000004100 */
[----:B------:R-:W-:Y:S01]  /*28c0*/  FFMA.FTZ R20, R20, R33, R19 ;  /* 0x0000002114147223 */ /* 0x000fe20000010013 */
[----:B------:R-:W-:Y:S01]  /*28d0*/  HADD2.F32 R21, -RZ, R21.H1_H1 ;  /* 0x30000015ff157230 */ /* 0x000fe20000004100 */
[----:B------:R-:W-:Y:S01]  /*28e0*/  SHF.R.U32.HI R7, RZ, 0x8, R7 ;  /* 0x00000008ff077819 */ /* 0x000fe20000011607 */
[----:B------:R-:W-:Y:S01]  /*28f0*/  HADD2.F32 R23, -RZ, R23.H1_H1 ;  /* 0x30000017ff177230 */ /* 0x000fe20000004100 */
[----:B------:R-:W-:Y:S01]  /*2900*/  LOP3.LUT R17, R17, 0x64006400, RZ, 0xfc, !PT ;  /* 0x6400640011117812 */ /* 0x000fe200078efcff */
[----:B------:R-:W-:Y:S01]  /*2910*/  FFMA.FTZ R22, R27, R15, R28 ;  /* 0x0000000f1b167223 */ /* 0x000fe2000001001c */
[----:B------:R-:W-:Y:S01]  /*2920*/  LOP3.LUT R19, R5, 0xf000f, RZ, 0xc0, !PT ;  /* 0x000f000f05137812 */ /* 0x000fe200078ec0ff */
[----:B------:R-:W-:Y:S01]  /*2930*/  FFMA.FTZ R14, R15, R21, R14 ;  /* 0x000000150f0e7223 */ /* 0x000fe2000001000e */
[----:B------:R-:W-:Y:S01]  /*2940*/  SHF.R.U32.HI R6, RZ, 0x8, R6 ;  /* 0x00000008ff067819 */ /* 0x000fe20000011606 */
[----:B------:R-:W-:Y:S01]  /*2950*/  HADD2.F32 R28, -RZ, R18.H1_H1 ;  /* 0x30000012ff1c7230 */ /* 0x000fe20000004100 */
        /* <DEDUP_REMOVED lines=8> */
[--C-:B------:R-:W-:Y:S01]  /*29e0*/  HADD2.F32 R33, -RZ, R18.reuse.H0_H0 ;  /* 0x20000012ff217230 */ /* 0x100fe20000004100 */
[----:B------:R-:W-:Y:S01]  /*29f0*/  LOP3.LUT R23, R23, 0x64006400, RZ, 0xfc, !PT ;  /* 0x6400640017177812 */ /* 0x000fe200078efcff */
[----:B------:R-:W-:Y:S01]  /*2a00*/  FFMA.FTZ R20, R15, R28, R20 ;  /* 0x0000001c0f147223 */ /* 0x000fe20000010014 */
[----:B------:R-:W-:Y:S02]  /*2a10*/  HADD2 R15, R27, -1032, -1032 ;  /* 0xe408e4081b0f7430 */ /* 0x000fe40000000000 */
[----:B------:R-:W-:Y:S02]  /*2a20*/  HADD2.F32 R27, -RZ, R21.H0_H0 ;  /* 0x20000015ff1b7230 */ /* 0x000fe40000004100 */
[----:B------:R-:W-:Y:S01]  /*2a30*/  FFMA.FTZ R19, R33, R17, R22 ;  /* 0x0000001121137223 */ /* 0x000fe20000010016 */
[----:B------:R-:W-:Y:S02]  /*2a40*/  HADD2 R22, R23, -1032, -1032 ;  /* 0xe408e40817167430 */ /* 0x000fe40000000000 */
[----:B------:R-:W-:Y:S01]  /*2a50*/  HADD2.F32 R28, -RZ, R18.H1_H1 ;  /* 0x30000012ff1c7230 */ /* 0x000fe20000004100 */
[----:B------:R-:W-:Y:S01]  /*2a60*/  LOP3.LUT R4, R4, 0xf000f0, RZ, 0xc0, !PT ;  /* 0x00f000f004047812 */ /* 0x000fe200078ec0ff */
[----:B------:R-:W-:-:S02]  /*2a70*/  HADD2.F32 R18, -RZ, R8.H1_H1 ;  /* 0x30000008ff127230 */ /* 0x000fc40000004100 */
[----:B------:R-:W-:Y:S01]  /*2a80*/  FFMA.FTZ R27, R17, R27, R14 ;  /* 0x0000001b111b7223 */ /* 0x000fe2000001000e */
[----:B------:R-:W-:Y:S01]  /*2a90*/  HADD2.F32 R21, -RZ, R21.H1_H1 ;  /* 0x30000015ff157230 */ /* 0x000fe20000004100 */
[----:B------:R-:W-:Y:S01]  /*2aa0*/  LOP3.LUT R14, R5, 0xf000f0, RZ, 0xc0, !PT ;  /* 0x00f000f0050e7812 */ /* 0x000fe200078ec0ff */
[----:B------:R-:W-:Y:S01]  /*2ab0*/  HADD2.F32 R23, -RZ, R22.H0_H0 ;  /* 0x20000016ff177230 */ /* 0x000fe20000004100 */
[----:B------:R-:W-:Y:S01]  /*2ac0*/  LOP3.LUT R6, R6, 0xf000f0, RZ, 0xc0, !PT ;  /* 0x00f000f006067812 */ /* 0x000fe200078ec0ff */
[--C-:B------:R-:W-:Y:S02]  /*2ad0*/  HADD2.F32 R33, -RZ, R15.reuse.H0_H0 ;  /* 0x2000000fff217230 */ /* 0x100fe40000004100 */
[----:B------:R-:W-:Y:S01]  /*2ae0*/  FFMA.FTZ R5, R18, R21, R27 ;  /* 0x0000001512057223 */ /* 0x000fe2000001001b */
[----:B------:R-:W-:Y:S01]  /*2af0*/  LOP3.LUT R21, R4, 0x64006400, RZ, 0xfc, !PT ;  /* 0x6400640004157812 */ /* 0x000fe200078efcff */
[C---:B------:R-:W-:Y:S01]  /*2b00*/  FFMA.FTZ R23, R17.reuse, R23, R16 ;  /* 0x0000001711177223 */ /* 0x040fe20000010010 */
[----:B------:R-:W-:Y:S01]  /*2b10*/  LOP3.LUT R27, R14, 0x64006400, RZ, 0xfc, !PT ;  /* 0x640064000e1b7812 */ /* 0x000fe200078efcff */
[----:B------:R-:W-:Y:S01]  /*2b20*/  FFMA.FTZ R17, R17, R33, R20 ;  /* 0x0000002111117223 */ /* 0x000fe20000010014 */
[----:B------:R-:W-:Y:S01]  /*2b30*/  LOP3.LUT R14, R7, 0xf000f0, RZ, 0xc0, !PT ;  /* 0x00f000f0070e7812 */ /* 0x000fe200078ec0ff */
[-C--:B------:R-:W-:Y:S01]  /*2b40*/  HFMA2 R7, R21, R12.reuse.H0_H0, -72, -72 ;  /* 0xd480d48015077431 */ /* 0x080fe2000004000c */
[----:B------:R-:W-:Y:S01]  /*2b50*/  LOP3.LUT R33, R6, 0x64006400, RZ, 0xfc, !PT ;  /* 0x6400640006217812 */ /* 0x000fe200078efcff */
[----:B------:R-:W-:Y:S01]  /*2b60*/  HFMA2 R6, R27, R12.H0_H0, -72, -72 ;  /* 0xd480d4801b067431 */ /* 0x000fe2000004000c */
[----:B------:R-:W-:Y:S01]  /*2b70*/  LOP3.LUT R21, R14, 0x64006400, RZ, 0xfc, !PT ;  /* 0x640064000e157812 */ /* 0x000fe200078efcff */
[----:B------:R-:W-:-:S02]  /*2b80*/  HADD2.F32 R16, -RZ, R15.H1_H1 ;  /* 0x3000000fff107230 */ /* 0x000fc40000004100 */
[----:B------:R-:W-:Y:S01]  /*2b90*/  FFMA.FTZ R19, R28, R18, R19 ;  /* 0x000000121c137223 */ /* 0x000fe20000010013 */
[----:B------:R-:W-:Y:S02]  /*2ba0*/  HADD2.F32 R8, -RZ, R9.H0_H0 ;  /* 0x20000009ff087230 */ /* 0x000fe40000004100 */
[-C--:B------:R-:W-:Y:S02]  /*2bb0*/  HFMA2 R4, R33, R12.reuse.H0_H0, -72, -72 ;  /* 0xd480d48021047431 */ /* 0x080fe4000004000c */
[----:B------:R-:W-:Y:S02]  /*2bc0*/  HADD2.F32 R15, -RZ, R6.H0_H0 ;  /* 0x20000006ff0f7230 */ /* 0x000fe40000004100 */
[----:B------:R-:W-:Y:S02]  /*2bd0*/  HFMA2 R21, R21, R12.H0_H0, -72, -72 ;  /* 0xd480d48015157431 */ /* 0x000fe4000004000c */
        /* <DEDUP_REMOVED lines=31> */
.L_x_4961:
[----:B------:R-:W0:Y:S02]  /*2dd0*/  LDC R19, c[0x0][0x23c] ;  /* 0x00008f00ff137b82 */ /* 0x000e240000000800 */
[----:B0-----:R-:W-:-:S04]  /*2de0*/  IMAD.WIDE R4, R19, 0x4, R2 ;  /* 0x0000000413047825 */ /* 0x001fc800078e0202 */
[----:B------:R-:W-:Y:S01]  /*2df0*/  IMAD.WIDE R8, R19, 0x4, R4 ;  /* 0x0000000413087825 */ /* 0x000fe200078e0204 */
[----:B------:R-:W-:Y:S06]  /*2e00*/  @!P0 BRA `(.L_x_4962) ;  /* 0x00000008002c8947 */ /* 0x000fec0003800000 */
[----:B------:R-:W2:Y:S04]  /*2e10*/  LDG.E.128.CONSTANT R4, desc[UR6][R4.64] ;  /* 0x0000000604047981 */ /* 0x000ea8000c1e9d00 */
[----:B------:R-:W0:Y:S01]  /*2e20*/  LDS.64 R14, [UR4+0x10] ;  /* 0x00001004ff0e7984 */ /* 0x000e220008000a00 */
[----:B--2---:R-:W-:Y:S02]  /*2e30*/  LOP3.LUT R16, R4, 0xf000f, RZ, 0xc0, !PT ;  /* 0x000f000f04107812 */ /* 0x004fe400078ec0ff */
        /* <DEDUP_REMOVED lines=22> */
[----:B------:R-:W-:Y:S01]  /*2fa0*/  HADD2.F32 R17, -RZ, R14.H1_H1 ;  /* 0x3000000eff117230 */ /* 0x000fe20000004100 */
[----:B------:R-:W-:Y:S01]  /*2fb0*/  LOP3.LUT R14, R4, 0xf000f0, RZ, 0xc0, !PT ;  /* 0x00f000f0040e7812 */ /* 0x000fe200078ec0ff */
[----:B------:R-:W-:Y:S01]  /*2fc0*/  HADD2.F32 R23, -RZ, R23.H1_H1 ;  /* 0x30000017ff177230 */ /* 0x000fe20000004100 */
[----:B------:R-:W-:Y:S01]  /*2fd0*/  SHF.R.U32.HI R4, RZ, 0x8, R4 ;  /* 0x00000008ff047819 */ /* 0x000fe20000011604 */
[----:B------:R-:W-:Y:S02]  /*2fe0*/  HADD2.F32 R27, -RZ, R27.H1_H1 ;  /* 0x3000001bff1b7230 */ /* 0x000fe40000004100 */
[----:B------:R-:W-:Y:S01]  /*2ff0*/  FFMA.FTZ R28, R21, R17, R16 ;  /* 0x00000011151c7223 */ /* 0x000fe20000010010 */
[C---:B------:R-:W-:Y:S01]  /*3000*/  FFMA.FTZ R34, R17.reuse, R22, R34 ;  /* 0x0000001611227223 */ /* 0x040fe20000010022 */
[----:B------:R-:W-:Y:S01]  /*3010*/  FFMA.FTZ R18, R17, R23, R18 ;  /* 0x0000001711127223 */ /* 0x000fe20000010012 */
[----:B------:R-:W-:Y:S01]  /*3020*/  LOP3.LUT R21, R5, 0xf000f0, RZ, 0xc0, !PT ;  /* 0x00f000f005157812 */ /* 0x000fe200078ec0ff */
[----:B------:R-:W-:Y:S01]  /*3030*/  FFMA.FTZ R20, R17, R27, R20 ;  /* 0x0000001b11147223 */ /* 0x000fe20000010014 */
[----:B------:R-:W-:Y:S01]  /*3040*/  LOP3.LUT R22, R6, 0xf000f0, RZ, 0xc0, !PT ;  /* 0x00f000f006167812 */ /* 0x000fe200078ec0ff */
[----:B------:R-:W0:Y:S01]  /*3050*/  LDS.64 R16, [UR4+0x18] ;  /* 0x00001804ff107984 */ /* 0x000e220008000a00 */
[----:B------:R-:W-:-:S02]  /*3060*/  LOP3.LUT R27, R7, 0xf000f0, RZ, 0xc0, !PT ;  /* 0x00f000f0071b7812 */ /* 0x000fc400078ec0ff */
[----:B------:R-:W-:Y:S02]  /*3070*/  LOP3.LUT R21, R21, 0x64006400, RZ, 0xfc, !PT ;  /* 0x6400640015157812 */ /* 0x000fe400078efcff */
[----:B------:R-:W-:Y:S02]  /*3080*/  LOP3.LUT R23, R14, 0x64006400, RZ, 0xfc, !PT ;  /* 0x640064000e177812 */ /* 0x000fe400078efcff */
[----:B------:R-:W-:Y:S02]  /*3090*/  LOP3.LUT R33, R22, 0x64006400, RZ, 0xfc, !PT ;  /* 0x6400640016217812 */ /* 0x000fe400078efcff */
[----:B------:R-:W-:Y:S01]  /*30a0*/  LOP3.LUT R35, R27, 0x64006400, RZ, 0xfc, !PT ;  /* 0x640064001b237812 */ /* 0x000fe200078efcff */
[-C--:B------:R-:W-:Y:S01]  /*30b0*/  HFMA2 R27, R21, R12.reuse.H0_H0, -72, -72 ;  /* 0xd480d480151b7431 */ /* 0x080fe2000004000c */
[----:B------:R-:W-:Y:S01]  /*30c0*/  SHF.R.U32.HI R5, RZ, 0x8, R5 ;  /* 0x00000008ff057819 */ /* 0x000fe20000011605 */
[-C--:B------:R-:W-:Y:S01]  /*30d0*/  HFMA2 R23, R23, R12.reuse.H0_H0, -72, -72 ;  /* 0xd480d48017177431 */ /* 0x080fe2000004000c */
[----:B------:R-:W-:Y:S01]  /*30e0*/  SHF.R.U32.HI R6, RZ, 0x8, R6 ;  /* 0x00000008ff067819 */ /* 0x000fe20000011606 */
[----:B------:R-:W-:-:S02]  /*30f0*/  HFMA2 R22, R33, R12.H0_H0, -72, -72 ;  /* 0xd480d48021167431 */ /* 0x000fc4000004000c */
[----:B------:R-:W-:Y:S02]  /*3100*/  HADD2.F32 R33, -RZ, R15.H0_H0 ;  /* 0x2000000fff217230 */ /* 0x000fe40000004100 */
[----:B------:R-:W-:Y:S02]  /*3110*/  HFMA2 R14, R35, R12.H0_H0, -72, -72 ;  /* 0xd480d480230e7431 */ /* 0x000fe4000004000c */
[----:B------:R-:W-:Y:S01]  /*3120*/  HADD2.F32 R21, -RZ, R27.H0_H0 ;  /* 0x2000001bff157230 */ /* 0x000fe20000004100 */
[----:B------:R-:W-:Y:S01]  /*3130*/  SHF.R.U32.HI R7, RZ, 0x8, R7 ;  /* 0x00000008ff077819 */ /* 0x000fe20000011607 */
[----:B------:R-:W-:Y:S02]  /*3140*/  HADD2.F32 R36, -RZ, R23.H0_H0 ;  /* 0x20000017ff247230 */ /* 0x000fe40000004100 */
[----:B------:R-:W-:Y:S02]  /*3150*/  HADD2.F32 R15, -RZ, R15.H1_H1 ;  /* 0x3000000fff0f7230 */ /* 0x000fe40000004100 */
[----:B------:R-:W-:Y:S01]  /*3160*/  FFMA.FTZ R21, R33, R21, R34 ;  /* 0x0000001521157223 */ /* 0x000fe20000010022 */
[----:B------:R-:W-:-:S02]  /*3170*/  HADD2.F32 R23, -RZ, R23.H1_H1 ;  /* 0x30000017ff177230 */ /* 0x000fc40000004100 */
[----:B------:R-:W-:Y:S01]  /*3180*/  FFMA.FTZ R28, R36, R33, R28 ;  /* 0x00000021241c7223 */ /* 0x000fe2000001001c */
[----:B------:R-:W-:Y:S02]  /*3190*/  HADD2.F32 R34, -RZ, R27.H1_H1 ;  /* 0x3000001bff227230 */ /* 0x000fe40000004100 */
[--C-:B------:R-:W-:Y:S02]  /*31a0*/  HADD2.F32 R37, -RZ, R22.reuse.H0_H0 ;  /* 0x20000016ff257230 */ /* 0x100fe40000004100 */
[----:B------:R-:W-:Y:S01]  /*31b0*/  FFMA.FTZ R28, R23, R15, R28 ;  /* 0x0000000f171c7223 */ /* 0x000fe2000001001c */
[----:B------:R-:W-:Y:S01]  /*31c0*/  HADD2.F32 R27, -RZ, R22.H1_H1 ;  /* 0x30000016ff1b7230 */ /* 0x000fe20000004100 */
[----:B------:R-:W-:Y:S01]  /*31d0*/  LOP3.LUT R22, R4, 0xf000f, RZ, 0xc0, !PT ;  /* 0x000f000f04167812 */ /* 0x000fe200078ec0ff */
[--C-:B------:R-:W-:Y:S02]  /*31e0*/  HADD2.F32 R35, -RZ, R14.reuse.H0_H0 ;  /* 0x2000000eff237230 */ /* 0x100fe40000004100 */
[----:B------:R-:W-:Y:S01]  /*31f0*/  FFMA.FTZ R18, R33, R37, R18 ;  /* 0x0000002521127223 */ /* 0x000fe20000010012 */
[----:B------:R-:W-:Y:S01]  /*3200*/  HADD2.F32 R23, -RZ, R14.H1_H1 ;  /* 0x3000000eff177230 */ /* 0x000fe20000004100 */
[----:B------:R-:W-:Y:S01]  /*3210*/  LOP3.LUT R22, R22, 0x64006400, RZ, 0xfc, !PT ;  /* 0x6400640016167812 */ /* 0x000fe200078efcff */
[----:B------:R-:W-:Y:S01]  /*3220*/  FFMA.FTZ R21, R15, R34, R21 ;  /* 0x000000220f157223 */ /* 0x000fe20000010015 */
[----:B------:R-:W-:Y:S01]  /*3230*/  LOP3.LUT R14, R5, 0xf000f, RZ, 0xc0, !PT ;  /* 0x000f000f050e7812 */ /* 0x000fe200078ec0ff */
[----:B------:R-:W-:Y:S01]  /*3240*/  FFMA.FTZ R20, R33, R35, R20 ;  /* 0x0000002321147223 */ /* 0x000fe20000010014 */
[C---:B------:R-:W-:Y:S01]  /*3250*/  FFMA.FTZ R18, R15.reuse, R27, R18 ;  /* 0x0000001b0f127223 */ /* 0x040fe20000010012 */
[----:B------:R-:W-:Y:S01]  /*3260*/  HADD2 R27, R22, -1032, -1032 ;  /* 0xe408e408161b7430 */ /* 0x000fe20000000000 */
[----:B------:R-:W-:Y:S01]  /*3270*/  LOP3.LUT R14, R14, 0x64006400, RZ, 0xfc, !PT ;  /* 0x640064000e0e7812 */ /* 0x000fe200078efcff */
[----:B------:R-:W-:Y:S01]  /*3280*/  FFMA.FTZ R20, R15, R23, R20 ;  /* 0x000000170f147223 */ /* 0x000fe20000010014 */
[----:B------:R-:W-:Y:S01]  /*3290*/  LOP3.LUT R15, R6, 0xf000f, RZ, 0xc0, !PT ;  /* 0x000f000f060f7812 */ /* 0x000fe200078ec0ff */
[----:B0-----:R-:W-:Y:S01]  /*32a0*/  HADD2.F32 R23, -RZ, R16.H0_H0 ;  /* 0x20000010ff177230 */ /* 0x001fe20000004100 */
[----:B------:R-:W-:Y:S01]  /*32b0*/  LOP3.LUT R22, R7, 0xf000f, RZ, 0xc0, !PT ;  /* 0x000f000f07167812 */ /* 0x000fe200078ec0ff */
[----:B------:R-:W-:-:S02]  /*32c0*/  HADD2 R14, R14, -1032, -1032 ;  /* 0xe408e4080e0e7430 */ /* 0x000fc40000000000 */
[----:B------:R-:W-:Y:S01]  /*32d0*/  HADD2.F32 R33, -RZ, R27.H0_H0 ;  /* 0x2000001bff217230 */ /* 0x000fe20000004100 */
[----:B------:R-:W-:Y:S02]  /*32e0*/  LOP3.LUT R15, R15, 0x64006400, RZ, 0xfc, !PT ;  /* 0x640064000f0f7812 */ /* 0x000fe400078efcff */
[----:B------:R-:W-:Y:S01]  /*32f0*/  LOP3.LUT R4, R4, 0xf000f0, RZ, 0xc0, !PT ;  /* 0x00f000f004047812 */ /* 0x000fe200078ec0ff */
[----:B------:R-:W-:Y:S02]  /*3300*/  HADD2.F32 R34, -RZ, R14.H0_H0 ;  /* 0x2000000eff227230 */ /* 0x000fe40000004100 */
[----:B------:R-:W-:Y:S01]  /*3310*/  FFMA.FTZ R28, R33, R23, R28 ;  /* 0x00000017211c7223 */ /* 0x000fe2000001001c */
[----:B------:R-:W-:Y:S01]  /*3320*/  HADD2 R15, R15, -1032, -1032 ;  /* 0xe408e4080f0f7430 */ /* 0x000fe20000000000 */
[----:B------:R-:W-:Y:S01]  /*3330*/  LOP3.LUT R33, R22, 0x64006400, RZ, 0xfc, !PT ;  /* 0x6400640016217812 */ /* 0x000fe200078efcff */
[----:B------:R-:W-:Y:S01]  /*3340*/  FFMA.FTZ R22, R23, R34, R21 ;  /* 0x0000002217167223 */ /* 0x000fe20000010015 */
[----:B------:R-:W-:-:S02]  /*3350*/  LOP3.LUT R6, R6, 0xf000f0, RZ, 0xc0, !PT ;  /* 0x00f000f006067812 */ /* 0x000fc400078ec0ff */
[----:B------:R-:W-:Y:S02]  /*3360*/  HADD2.F32 R34, -RZ, R15.H0_H0 ;  /* 0x2000000fff227230 */ /* 0x000fe40000004100 */
[----:B------:R-:W-:Y:S02]  /*3370*/  HADD2 R21, R33, -1032, -1032 ;  /* 0xe408e40821157430 */ /* 0x000fe40000000000 */
[----:B------:R-:W-:Y:S01]  /*3380*/  HADD2.F32 R33, -RZ, R27.H1_H1 ;  /* 0x3000001bff217230 */ /* 0x000fe20000004100 */
[----:B------:R-:W-:Y:S01]  /*3390*/  LOP3.LUT R7, R7, 0xf000f0, RZ, 0xc0, !PT ;  /* 0x00f000f007077812 */ /* 0x000fe200078ec0ff */
[----:B------:R-:W-:Y:S02]  /*33a0*/  HADD2.F32 R27, -RZ, R16.H1_H1 ;  /* 0x30000010ff1b7230 */ /* 0x000fe40000004100 */
[----:B------:R-:W-:Y:S01]  /*33b0*/  FFMA.FTZ R18, R23, R34, R18 ;  /* 0x0000002217127223 */ /* 0x000fe20000010012 */
[----:B------:R-:W-:Y:S01]  /*33c0*/  HADD2.F32 R34, -RZ, R21.H0_H0 ;  /* 0x20000015ff227230 */ /* 0x000fe20000004100 */
[----:B------:R-:W-:Y:S01]  /*33d0*/  LOP3.LUT R35, R6, 0x64006400, RZ, 0xfc, !PT ;  /* 0x6400640006237812 */ /* 0x000fe200078efcff */
[----:B------:R-:W-:Y:S01]  /*33e0*/  HADD2.F32 R15, -RZ, R15.H1_H1 ;  /* 0x3000000fff0f7230 */ /* 0x000fe20000004100 */
[----:B------:R-:W-:Y:S01]  /*33f0*/  LOP3.LUT R7, R7, 0x64006400, RZ, 0xfc, !PT ;  /* 0x6400640007077812 */ /* 0x000fe200078efcff */
[----:B------:R-:W-:Y:S01]  /*3400*/  FFMA.FTZ R16, R33, R27, R28 ;  /* 0x0000001b21107223 */ /* 0x000fe2000001001c */
[----:B------:R-:W-:Y:S01]  /*3410*/  FFMA.FTZ R20, R23, R34, R20 ;  /* 0x0000002217147223 */ /* 0x000fe20000010014 */
[----:B------:R-:W-:Y:S01]  /*3420*/  HADD2.F32 R23, -RZ, R14.H1_H1 ;  /* 0x3000000eff177230 */ /* 0x000fe20000004100 */
[----:B------:R-:W-:Y:S01]  /*3430*/  LOP3.LUT R14, R5, 0xf000f0, RZ, 0xc0, !PT ;  /* 0x00f000f0050e7812 */ /* 0x000fe200078ec0ff */
[----:B------:R-:W-:Y:S01]  /*3440*/  FFMA.FTZ R18, R27, R15, R18 ;  /* 0x0000000f1b127223 */ /* 0x000fe20000010012 */
[----:B------:R-:W-:Y:S01]  /*3450*/  LOP3.LUT R5, R4, 0x64006400, RZ, 0xfc, !PT ;  /* 0x6400640004057812 */ /* 0x000fe200078efcff */
[----:B------:R-:W-:-:S02]  /*3460*/  HFMA2 R4, R35, R12.H0_H0, -72, -72 ;  /* 0xd480d48023047431 */ /* 0x000fc4000004000c */
[----:B------:R-:W-:Y:S01]  /*3470*/  FFMA.FTZ R22, R27, R23, R22 ;  /* 0x000000171b167223 */ /* 0x000fe20000010016 */
[----:B------:R-:W-:Y:S01]  /*3480*/  LOP3.LUT R23, R14, 0x64006400, RZ, 0xfc, !PT ;  /* 0x640064000e177812 */ /* 0x000fe200078efcff */
[--C-:B------:R-:W-:Y:S02]  /*3490*/  HADD2.F32 R33, -RZ, R17.reuse.H0_H0 ;  /* 0x20000011ff217230 */ /* 0x100fe40000004100 */
[-C--:B------:R-:W-:Y:S02]  /*34a0*/  HFMA2 R6, R5, R12.reuse.H0_H0, -72, -72 ;  /* 0xd480d48005067431 */ /* 0x080fe4000004000c */
[----:B------:R-:W-:Y:S02]  /*34b0*/  HADD2.F32 R17, -RZ, R17.H1_H1 ;  /* 0x30000011ff117230 */ /* 0x000fe40000004100 */
[-C--:B------:R-:W-:Y:S02]  /*34c0*/  HFMA2 R7, R7, R12.reuse.H0_H0, -72, -72 ;  /* 0xd480d48007077431 */ /* 0x080fe4000004000c */
[----:B------:R-:W-:-:S02]  /*34d0*/  HFMA2 R5, R23, R12.H0_H0, -72, -72 ;  /* 0xd480d48017057431 */ /* 0x000fc4000004000c */
[----:B------:R-:W-:Y:S02]  /*34e0*/  HADD2.F32 R15, -RZ, R6.H0_H0 ;  /* 0x20000006ff0f7230 */ /* 0x000fe40000004100 */
[----:B------:R-:W-:Y:S02]  /*34f0*/  HADD2.F32 R23, -RZ, R21.H1_H1 ;  /* 0x30000015ff177230 */ /* 0x000fe40000004100 */
        /* <DEDUP_REMOVED lines=28> */
.L_x_4962:
[----:B------:R-:W-:Y:S05]  /*36c0*/  @!P0 BRA `(.L_x_4963) ;  /* 0x00000008002c8947 */ /* 0x000fea0003800000 */
        /* <DEDUP_REMOVED lines=139> */
.L_x_4963:
[----:B------:R-:W-:Y:S05]  /*3f80*/  @!P0 BRA `(.L_x_4960) ;  /* 0x0000000800308947 */ /* 0x000fea0003800000 */
[----:B------:R-:W-:Y:S01]  /*3f90*/  IMAD.WIDE R4, R19, 0x4, R8 ;  /* 0x0000000413047825 */ /* 0x000fe200078e0208 */
[----:B------:R-:W0:Y:S05]  /*3fa0*/  LDS.64 R14, [UR4+0x30] ;  /* 0x00003004ff0e7984 */ /* 0x000e2a0008000a00 */
[----:B------:R-:W2:Y:S02]  /*3fb0*/  LDG.E.128.CONSTANT R4, desc[UR6][R4.64] ;  /* 0x0000000604047981 */ /* 0x000ea4000c1e9d00 */
[----:B--2---:R-:W-:Y:S02]  /*3fc0*/  LOP3.LUT R9, R5, 0xf000f, RZ, 0xc0, !PT ;  /* 0x000f000f05097812 */ /* 0x004fe400078ec0ff */
        /* <DEDUP_REMOVED lines=8> */
[----:B------:R-:W-:-:S02]  /*4050*/  HADD2 R9, R8, -1032, -1032 ;  /* 0xe408e40808097430 */ /* 0x000fc40000000000 */
[--C-:B------:R-:W-:Y:S01]  /*4060*/  HADD2.F32 R20, -RZ, R18.reuse.H0_H0 ;  /* 0x20000012ff147230 */ /* 0x100fe20000004100 */
[----:B------:R-:W-:Y:S01]  /*4070*/  LOP3.LUT R22, R7, 0xf000f0, RZ, 0xc0, !PT ;  /* 0x00f000f007167812 */ /* 0x000fe200078ec0ff */
[----:B------:R-:W-:Y:S02]  /*4080*/  HADD2.F32 R23, -RZ, R18.H1_H1 ;  /* 0x30000012ff177230 */ /* 0x000fe40000004100 */
[----:B------:R-:W-:Y:S02]  /*4090*/  HADD2 R18, R16, -1032, -1032 ;  /* 0xe408e40810127430 */ /* 0x000fe40000000000 */
[--C-:B------:R-:W-:Y:S02]  /*40a0*/  HADD2.F32 R8, -RZ, R9.reuse.H0_H0 ;  /* 0x20000009ff087230 */ /* 0x100fe40000004100 */
[----:B------:R-:W-:Y:S02]  /*40b0*/  HADD2 R17, R17, -1032, -1032 ;  /* 0xe408e40811117430 */ /* 0x000fe40000000000 */
[----:B------:R-:W-:Y:S01]  /*40c0*/  HADD2.F32 R21, -RZ, R9.H1_H1 ;  /* 0x30000009ff157230 */ /* 0x000fe20000004100 */
[----:B------:R-:W-:Y:S01]  /*40d0*/  LOP3.LUT R35, R22, 0x64006400, RZ, 0xfc, !PT ;  /* 0x6400640016237812 */ /* 0x000fe200078efcff */
[----:B0-----:R-:W-:Y:S01]  /*40e0*/  HADD2.F32 R9, -RZ, R14.H0_H0 ;  /* 0x2000000eff097230 */ /* 0x001fe20000004100 */
[----:B------:R-:W-:Y:S01]  /*40f0*/  SHF.R.U32.HI R7, RZ, 0x8, R7 ;  /* 0x00000008ff077819 */ /* 0x000fe20000011607 */
[----:B------:R-:W-:-:S02]  /*4100*/  HADD2.F32 R16, -RZ, R18.H0_H0 ;  /* 0x20000012ff107230 */ /* 0x000fc40000004100 */
[----:B------:R-:W-:Y:S02]  /*4110*/  HADD2.F32 R19, -RZ, R18.H1_H1 ;  /* 0x30000012ff137230 */ /* 0x000fe40000004100 */
[----:B------:R-:W-:Y:S01]  /*4120*/  FFMA.FTZ R8, R8, R9, RZ ;  /* 0x0000000908087223 */ /* 0x000fe200000100ff */
[--C-:B------:R-:W-:Y:S02]  /*4130*/  HADD2.F32 R18, -RZ, R17.reuse.H0_H0 ;  /* 0x20000011ff127230 */ /* 0x100fe40000004100 */
[C---:B------:R-:W-:Y:S01]  /*4140*/  FFMA.FTZ R16, R9.reuse, R16, RZ ;  /* 0x0000001009107223 */ /* 0x040fe200000100ff */
[----:B------:R-:W-:Y:S02]  /*4150*/  HADD2.F32 R27, -RZ, R17.H1_H1 ;  /* 0x30000011ff1b7230 */ /* 0x000fe40000004100 */
[C---:B------:R-:W-:Y:S01]  /*4160*/  FFMA.FTZ R17, R9.reuse, R20, RZ ;  /* 0x0000001409117223 */ /* 0x040fe200000100ff */
[----:B------:R-:W-:Y:S02]  /*4170*/  HADD2.F32 R14, -RZ, R14.H1_H1 ;  /* 0x3000000eff0e7230 */ /* 0x000fe40000004100 */
[----:B------:R-:W-:Y:S01]  /*4180*/  FFMA.FTZ R18, R9, R18, RZ ;  /* 0x0000001209127223 */ /* 0x000fe200000100ff */
[----:B------:R-:W-:-:S02]  /*4190*/  LOP3.LUT R20, R6, 0xf000f0, RZ, 0xc0, !PT ;  /* 0x00f000f006147812 */ /* 0x000fc400078ec0ff */
[----:B------:R-:W-:Y:S01]  /*41a0*/  SHF.R.U32.HI R6, RZ, 0x8, R6 ;  /* 0x00000008ff067819 */ /* 0x000fe20000011606 */
[C---:B------:R-:W-:Y:S01]  /*41b0*/  FFMA.FTZ R23, R14.reuse, R23, R17 ;  /* 0x000000170e177223 */ /* 0x040fe20000010011 */
[C---:B------:R-:W-:Y:S01]  /*41c0*/  FFMA.FTZ R17, R14.reuse, R27, R18 ;  /* 0x0000001b0e117223 */ /* 0x040fe20000010012 */
[----:B------:R-:W-:Y:S01]  /*41d0*/  LOP3.LUT R18, R5, 0xf000f0, RZ, 0xc0, !PT ;  /* 0x00f000f005127812 */ /* 0x000fe200078ec0ff */
[----:B------:R-:W-:Y:S01]  /*41e0*/  FFMA.FTZ R21, R21, R14, R8 ;  /* 0x0000000e15157223 */ /* 0x000fe20000010008 */
[----:B------:R-:W-:Y:S01]  /*41f0*/  FFMA.FTZ R19, R14, R19, R16 ;  /* 0x000000130e137223 */ /* 0x000fe20000010010 */
[----:B------:R-:W0:Y:S01]  /*4200*/  LDS.64 R8, [UR4+0x38] ;  /* 0x00003804ff087984 */ /* 0x000e220008000a00 */
[----:B------:R-:W-:Y:S01]  /*4210*/  LOP3.LUT R14, R4, 0xf000f0, RZ, 0xc0, !PT ;  /* 0x00f000f0040e7812 */ /* 0x000fe200078ec0ff */
[--C-:B------:R-:W-:Y:S01]  /*4220*/  HADD2.F32 R16, -RZ, R15.reuse.H0_H0 ;  /* 0x2000000fff107230 */ /* 0x100fe20000004100 */
[----:B------:R-:W-:Y:S01]  /*4230*/  LOP3.LUT R33, R18, 0x64006400, RZ, 0xfc, !PT ;  /* 0x6400640012217812 */ /* 0x000fe200078efcff */
[----:B------:R-:W-:Y:S01]  /*4240*/  HADD2.F32 R15, -RZ, R15.H1_H1 ;  /* 0x3000000fff0f7230 */ /* 0x000fe20000004100 */
[----:B------:R-:W-:Y:S01]  /*4250*/  LOP3.LUT R27, R14, 0x64006400, RZ, 0xfc, !PT ;  /* 0x640064000e1b7812 */ /* 0x000fe200078efcff */
[-C--:B------:R-:W-:Y:S01]  /*4260*/  HFMA2 R14, R35, R12.reuse.H0_H0, -72, -72 ;  /* 0xd480d480230e7431 */ /* 0x080fe2000004000c */
[----:B------:R-:W-:Y:S01]  /*4270*/  SHF.R.U32.HI R5, RZ, 0x8, R5 ;  /* 0x00000008ff057819 */ /* 0x000fe20000011605 */
[-C--:B------:R-:W-:Y:S01]  /*4280*/  HFMA2 R18, R33, R12.reuse.H0_H0, -72, -72 ;  /* 0xd480d48021127431 */ /* 0x080fe2000004000c */
[----:B------:R-:W-:Y:S01]  /*4290*/  LOP3.LUT R33, R20, 0x64006400, RZ, 0xfc, !PT ;  /* 0x6400640014217812 */ /* 0x000fe200078efcff */
[----:B------:R-:W-:Y:S01]  /*42a0*/  HFMA2 R20, R27, R12.H0_H0, -72, -72 ;  /* 0xd480d4801b147431 */ /* 0x000fe2000004000c */
[----:B------:R-:W-:-:S02]  /*42b0*/  SHF.R.U32.HI R4, RZ, 0x8, R4 ;  /* 0x00000008ff047819 */ /* 0x000fc40000011604 */
[----:B------:R-:W-:Y:S02]  /*42c0*/  HADD2.F32 R28, -RZ, R18.H0_H0 ;  /* 0x20000012ff1c7230 */ /* 0x000fe40000004100 */
[----:B------:R-:W-:Y:S02]  /*42d0*/  HFMA2 R22, R33, R12.H0_H0, -72, -72 ;  /* 0xd480d48021167431 */ /* 0x000fe4000004000c */
[----:B------:R-:W-:Y:S01]  /*42e0*/  HADD2.F32 R34, -RZ, R20.H0_H0 ;  /* 0x20000014ff227230 */ /* 0x000fe20000004100 */
[C---:B------:R-:W-:Y:S01]  /*42f0*/  LOP3.LUT R27, R7.reuse, 0xf000f, RZ, 0xc0, !PT ;  /* 0x000f000f071b7812 */ /* 0x040fe200078ec0ff */
[----:B------:R-:W-:Y:S01]  /*4300*/  FFMA.FTZ R28, R16, R28, R23 ;  /* 0x0000001c101c7223 */ /* 0x000fe20000010017 */
[----:B------:R-:W-:Y:S02]  /*4310*/  HADD2.F32 R36, -RZ, R22.H0_H0 ;  /* 0x20000016ff247230 */ /* 0x000fe40000004100 */
[----:B------:R-:W-:Y:S01]  /*4320*/  FFMA.FTZ R34, R34, R16, R21 ;  /* 0x0000001022227223 */ /* 0x000fe20000010015 */
[----:B------:R-:W-:Y:S01]  /*4330*/  HADD2.F32 R23, -RZ, R14.H0_H0 ;  /* 0x2000000eff177230 */ /* 0x000fe20000004100 */
[----:B------:R-:W-:Y:S01]  /*4340*/  LOP3.LUT R7, R7, 0xf000f0, RZ, 0xc0, !PT ;  /* 0x00f000f007077812 */ /* 0x000fe200078ec0ff */
[----:B------:R-:W-:-:S02]  /*4350*/  HADD2.F32 R21, -RZ, R18.H1_H1 ;  /* 0x30000012ff157230 */ /* 0x000fc40000004100 */
[C---:B------:R-:W-:Y:S01]  /*4360*/  FFMA.FTZ R36, R16.reuse, R36, R19 ;  /* 0x0000002410247223 */ /* 0x040fe20000010013 */
[----:B------:R-:W-:Y:S02]  /*4370*/  HADD2.F32 R19, -RZ, R20.H1_H1 ;  /* 0x30000014ff137230 */ /* 0x000fe40000004100 */
        /* <DEDUP_REMOVED lines=10> */
[----:B------:R-:W-:-:S02]  /*4420*/  HADD2 R22, R20, -1032, -1032 ;  /* 0xe408e40814167430 */ /* 0x000fc40000000000 */
[----:B------:R-:W-:Y:S01]  /*4430*/  FFMA.FTZ R17, R15, R17, R36 ;  /* 0x000000110f117223 */ /* 0x000fe20000010024 */
[----:B------:R-:W-:Y:S01]  /*4440*/  HADD2 R14, R21, -1032, -1032 ;  /* 0xe408e408150e7430 */ /* 0x000fe20000000000 */
[----:B------:R-:W-:Y:S01]  /*4450*/  LOP3.LUT R23, R23, 0x64006400, RZ, 0xfc, !PT ;  /* 0x6400640017177812 */ /* 0x000fe200078efcff */
[----:B0-----:R-:W-:Y:S01]  /*4460*/  HADD2.F32 R20, -RZ, R8.H0_H0 ;  /* 0x20000008ff147230 */ /* 0x001fe20000004100 */
[----:B------:R-:W-:Y:S01]  /*4470*/  LOP3.LUT R21, R27, 0x64006400, RZ, 0xfc, !PT ;  /* 0x640064001b157812 */ /* 0x000fe200078efcff */
[----:B------:R-:W-:Y:S01]  /*4480*/  FFMA.FTZ R27, R15, R34, R18 ;  /* 0x000000220f1b7223 */ /* 0x000fe20000010012 */
[----:B------:R-:W-:Y:S02]  /*4490*/  HADD2.F32 R28, -RZ, R22.H0_H0 ;  /* 0x20000016ff1c7230 */ /* 0x000fe40000004100 */
[----:B------:R-:W-:Y:S02]  /*44a0*/  HADD2 R18, R23, -1032, -1032 ;  /* 0xe408e40817127430 */ /* 0x000fe40000000000 */
[----:B------:R-:W-:-:S02]  /*44b0*/  HADD2.F32 R33, -RZ, R14.H0_H0 ;  /* 0x2000000eff217230 */ /* 0x000fc40000004100 */
[----:B------:R-:W-:Y:S01]  /*44c0*/  HADD2 R15, R21, -1032, -1032 ;  /* 0xe408e408150f7430 */ /* 0x000fe20000000000 */
[----:B------:R-:W-:Y:S01]  /*44d0*/  LOP3.LUT R4, R4, 0xf000f0, RZ, 0xc0, !PT ;  /* 0x00f000f004047812 */ /* 0x000fe200078ec0ff */
[----:B------:R-:W-:Y:S01]  /*44e0*/  FFMA.FTZ R19, R28, R20, R19 ;  /* 0x000000141c137223 */ /* 0x000fe20000010013 */
[----:B------:R-:W-:Y:S02]  /*44f0*/  HADD2.F32 R23, -RZ, R18.H0_H0 ;  /* 0x20000012ff177230 */ /* 0x000fe40000004100 */
[----:B------:R-:W-:Y:S01]  /*4500*/  FFMA.FTZ R21, R20, R33, R16 ;  /* 0x0000002114157223 */ /* 0x000fe20000010010 */
[----:B------:R-:W-:Y:S01]  /*4510*/  HADD2.F32 R28, -RZ, R15.H0_H0 ;  /* 0x2000000fff1c7230 */ /* 0x000fe20000004100 */
[----:B------:R-:W-:Y:S01]  /*4520*/  LOP3.LUT R6, R6, 0xf000f0, RZ, 0xc0, !PT ;  /* 0x00f000f006067812 */ /* 0x000fe200078ec0ff */
[----:B------:R-:W-:Y:S02]  /*4530*/  HADD2.F32 R22, -RZ, R22.H1_H1 ;  /* 0x30000016ff167230 */ /* 0x000fe40000004100 */
[----:B------:R-:W-:Y:S01]  /*4540*/  FFMA.FTZ R23, R20, R23, R17 ;  /* 0x0000001714177223 */ /* 0x000fe20000010011 */
[----:B------:R-:W-:-:S02]  /*4550*/  HADD2.F32 R8, -RZ, R8.H1_H1 ;  /* 0x30000008ff087230 */ /* 0x000fc40000004100 */
[----:B------:R-:W-:Y:S01]  /*4560*/  FFMA.FTZ R17, R20, R28, R27 ;  /* 0x0000001c14117223 */ /* 0x000fe2000001001b */
        /* <DEDUP_REMOVED lines=46> */
.L_x_4960:
[----:B------:R-:W-:Y:S01]  /*4850*/  IADD3 R31, R31, 0x20, RZ ;  /* 0x000000201f1f7810 */ /* 0x000fe20007ffe0ff */
[----:B------:R-:W-:Y:S01]  /*4860*/  UIADD3 UR4, UR4, 0x40, URZ ;  /* 0x0000004004047890 */ /* 0x000fe2000fffe03f */
[----:B------:R-:W-:Y:S02]  /*4870*/  IADD3 R34, P2, R2, R29, RZ ;  /* 0x0000001d02227210 */ /* 0x000fe40007f5e0ff */
[C---:B------:R-:W-:Y:S02]  /*4880*/  ISETP.GE.AND P0, PT, R31.reuse, UR5, PT ;  /* 0x000000051f007c0c */ /* 0x040fe4000bf06270 */
[----:B------:R-:W-:Y:S02]  /*4890*/  ISETP.LT.AND P3, PT, R31, R32, PT ;  /* 0x000000201f00720c */ /* 0x000fe40003f61270 */
[----:B------:R-:W-:-:S11]  /*48a0*/  IADD3.X R35, R3, R13, RZ, P2, !PT ;  /* 0x0000000d03237210 */ /* 0x000fd600017fe4ff */
[----:B------:R-:W-:Y:S05]  /*48b0*/  @!P0 BRA P3, `(.L_x_4964) ;  /* 0xffffffd800fc8947 */ /* 0x000fea000183ffff */
.L_x_4959:
[----:B------:R-:W-:Y:S05]  /*48c0*/  @P1 EXIT ;  /* 0x000000000000194d */ /* 0x000fea0003800000 */
[----:B------:R-:W1:Y:S01]  /*48d0*/  S2R R0, SR_CTAID.X ;  /* 0x0000000000007919 */ /* 0x000e620000002500 */
[----:B------:R-:W2:Y:S01]  /*48e0*/  S2UR UR4, SR_CTAID.Y ;  /* 0x00000000000479c3 */ /* 0x000ea20000002600 */
[----:B------:R-:W-:Y:S01]  /*48f0*/  HMUL2 R9, R26, R30.H0_H0 ;  /* 0x2000001e1a097232 */ /* 0x000fe20000000000 */
[----:B------:R-:W1:Y:S06]  /*4900*/  S2R R5, SR_TID.X ;  /* 0x0000000000057919 */ /* 0x000e6c0000002100 */
[----:B------:R-:W2:Y:S08]  /*4910*/  LDC R7, c[0x0][0x23c] ;  /* 0x00008f00ff077b82 */ /* 0x000eb00000000800 */
[----:B0-----:R-:W0:Y:S01]  /*4920*/  LDC.64 R2, c[0x0][0x230] ;  /* 0x00008c00ff027b82 */ /* 0x001e220000000a00 */
[----:B-1----:R-:W-:-:S04]  /*4930*/  LEA R0, R0, R5, 0x5 ;  /* 0x0000000500007211 */ /* 0x002fc800078e28ff */
[----:B------:R-:W-:-:S05]  /*4940*/  SHF.L.U32 R0, R0, 0x2, RZ ;  /* 0x0000000200007819 */ /* 0x000fca00000006ff */
[----:B--2---:R-:W-:-:S04]  /*4950*/  IMAD R5, R7, UR4, R0 ;  /* 0x0000000407057c24 */ /* 0x004fc8000f8e0200 */
        /* <DEDUP_REMOVED lines=9> */
.L_x_4968:
[----:B------:R-:W0:Y:S02]  /*49f0*/  LDS R6, [R2] ;  /* 0x0000000002067984 */ /* 0x000e240000000800 */
[----:B0-----:R-:W-:-:S10]  /*4a00*/  HFMA2.MMA R7, R6, 1, 1, R9 ;  /* 0x3c003c0006077835 */ /* 0x001fd40000000009 */
[----:B------:R-:W0:Y:S02]  /*4a10*/  ATOMS.CAST.SPIN R7, [R2], R6, R7 ;  /* 0x000000060207738d */ /* 0x000e240001800007 */
[----:B0-----:R-:W-:-:S13]  /*4a20*/  ISETP.EQ.U32.AND P0, PT, R7, 0x1, PT ;  /* 0x000000010700780c */ /* 0x001fda0003f02070 */
[----:B------:R-:W-:Y:S05]  /*4a30*/  @!P0 BRA `(.L_x_4968) ;  /* 0xfffffffc00ec8947 */ /* 0x000fea000383ffff */
[----:B------:R-:W-:Y:S05]  /*4a40*/  BRA `(.L_x_4966) ;  /* 0x00000000000c7947 */ /* 0x000fea0003800000 */
.L_x_4967:
[----:B------:R-:W2:Y:S02]  /*4a50*/  LD.E R0, desc[UR6][R4.64] ;  /* 0x0000000604007980 */ /* 0x000ea4000c101900 */
[----:B--2---:R-:W-:-:S05]  /*4a60*/  IADD3 R3, R9, R0, RZ ;  /* 0x0000000009037210 */ /* 0x004fca0007ffe0ff */
[----:B------:R0:W-:Y:S02]  /*4a70*/  ST.E desc[UR6][R4.64], R3 ;  /* 0x0000000304007985 */ /* 0x0001e4000c101906 */
.L_x_4966:
[----:B------:R-:W-:Y:S05]  /*4a80*/  BSYNC B0 ;  /* 0x0000000000007941 */ /* 0x000fea0003800000 */
.L_x_4965:
[----:B------:R1:W-:Y:S02]  /*4a90*/  ATOM.E.ADD.F16x2.RN.STRONG.GPU P0, RZ, desc[UR6][R4.64+0x4], R25 ;  /* 0x0000041904ff79a2 */ /* 0x0003e4000810e1c6 */
[----:B-1----:R-:W-:Y:S05]  /*4aa0*/  @P0 EXIT ;  /* 0x000000000000094d */ /* 0x002fea0003800000 */
[----:B------:R-:W1:Y:S02]  /*4ab0*/  QSPC.E.S P0, RZ, [R4+0x4] ;  /* 0x0000040004ff73aa */ /* 0x000e640000000500 */
[----:B-1----:R-:W-:Y:S05]  /*4ac0*/  @!P0 BRA `(.L_x_4969) ;  /* 0x0000000000208947 */ /* 0x002fea0003800000 */
[----:B------:R-:W-:-:S04]  /*4ad0*/  MOV R2, R4 ;  /* 0x0000000400027202 */ /* 0x000fc80000000f00 */
[----:B------:R-:W-:-:S07]  /*4ae0*/  MOV R2, R2 ;  /* 0x0000000200027202 */ /* 0x000fce0000000f00 */
.L_x_4970:
[----:B0-----:R-:W0:Y:S02]  /*4af0*/  LDS R4, [R2+0x4] ;  /* 0x0000040002047984 */ /* 0x001e240000000800 */
[----:B0-----:R-:W-:-:S06]  /*4b00*/  HADD2 R5, R4, R25 ;  /* 0x0000001904057230 */ /* 0x001fcc0000000000 */
[----:B------:R-:W0:Y:S02]  /*4b10*/  ATOMS.CAST.SPIN R5, [R2+0x4], R4, R5 ;  /* 0x000004040205738d */ /* 0x000e240001800005 */
[----:B0-----:R-:W-:-:S13]  /*4b20*/  ISETP.EQ.U32.AND P0, PT, R5, 0x1, PT ;  /* 0x000000010500780c */ /* 0x001fda0003f02070 */
[----:B------:R-:W-:Y:S05]  /*4b30*/  @!P0 BRA `(.L_x_4970) ;  /* 0xfffffffc00ec8947 */ /* 0x000fea000383ffff */
[----:B------:R-:W-:Y:S05]  /*4b40*/  EXIT ;  /* 0x000000000000794d */ /* 0x000fea0003800000 */
.L_x_4969:
[----:B------:R-:W0:Y:S02]  /*4b50*/  LD.E R0, desc[UR6][R4.64+0x4] ;  /* 0x0000040604007980 */ /* 0x000e24000c101900 */
[----:B0-----:R-:W-:-:S05]  /*4b60*/  IADD3 R3, R25, R0, RZ ;  /* 0x0000000019037210 */ /* 0x001fca0007ffe0ff */
[----:B------:R-:W-:Y:S01]  /*4b70*/  ST.E desc[UR6][R4.64+0x4], R3 ;  /* 0x0000040304007985 */ /* 0x000fe2000c101906 */
[----:B------:R-:W-:Y:S05]  /*4b80*/  EXIT ;  /* 0x000000000000794d */ /* 0x000fea0003800000 */
.L_x_4971:
        /* <DEDUP_REMOVED lines=15> */
.L_x_5263:


//--------------------- .text._Z23gemm_half_q_half_kernelILi1ELi10ELb1ELb1ELi32EEvPK6__halfPKjS4_S2_PS0_iiiiPKtS7_iiiiiibS2_i --------------------------
	.section	.text._Z23gemm_half_q_half_kernelILi1ELi10ELb1ELb1ELi32EEvPK6__halfPKjS4_S2_PS0_iiiiPKtS7_iiiiiibS2_i,"ax",@progbits
	.align	128
        .global         _Z23gemm_half_q_half_kernelILi1ELi10ELb1ELb1ELi32EEvPK6__halfPKjS4_S2_PS0_iiiiPKtS7_iiiiiibS2_i
        .type           _Z23gemm_half_q_half_kernelILi1ELi10ELb1ELb1ELi32EEvPK6__halfPKjS4_S2_PS0_iiiiPKtS7_iiiiiibS2_i,@function
        .size           _Z23gemm_half_q_half_kernelILi1ELi10ELb1ELb1ELi32EEvPK6__halfPKjS4_S2_PS0_iiiiPKtS7_iiiiiibS2_i,(.L_x_5264 - _Z23gemm_half_q_half_kernelILi1ELi10ELb1ELb1ELi32EEvPK6__halfPKjS4_S2_PS0_iiiiPKtS7_iiiiiibS2_i)
        .other          _Z23gemm_half_q_half_kernelILi1ELi10ELb1ELb1ELi32EEvPK6__halfPKjS4_S2_PS0_iiiiPKtS7_iiiiiibS2_i,@"STO_CUDA_ENTRY STV_DEFAULT"
_Z23gemm_half_q_half_kernelILi1ELi10ELb1ELb1ELi32EEvPK6__halfPKjS4_S2_PS0_iiiiPKtS7_iiiiiibS2_i:
.text._Z23gemm_half_q_half_kernelILi1ELi10ELb1ELb1ELi32EEvPK6__halfPKjS4_S2_PS0_iiiiPKtS7_iiiiiibS2_i:
        /* <DEDUP_REMOVED lines=9> */
[----:B--2---:R-:W-:-:S13]  /*0090*/  ISETP.EQ.OR P0, PT, R20, RZ, !P2 ;  /* 0x000000ff1400720c */ /* 0x004fda0005702670 */
        /* <DEDUP_REMOVED lines=38> */
.L_x_4973:
[----:B------:R-:W-:Y:S05]  /*0300*/  BSYNC B0 ;  /* 0x0000000000007941 */ /* 0x000fea0003800000 */
.L_x_4972:
[----:B------:R-:W-:Y:S01]  /*0310*/  ULDC UR4, c[0x0][0x23c] ;  /* 0x00008f0000047ab9 */ /* 0x000fe20000000800 */
[----:B0-----:R-:W-:Y:S02]  /*0320*/  SHF.L.U32 R0, R6, 0x2, RZ ;  /* 0x0000000206007819 */ /* 0x001fe400000006ff */
[----:B------:R-:W-:-:S04]  /*0330*/  MOV R17, UR4 ;  /* 0x0000000400117c02 */ /* 0x000fc80008000f00 */
        /* <DEDUP_REMOVED lines=17> */
[----:B------:R-:W-:-:S07]  /*0450*/  SHF.L.U32 R3, R2, 0x6, RZ ;  /* 0x0000000602037819 */ /* 0x000fce00000006ff */
[----:B------:R-:W2:Y:S08]  /*0460*/  LDC.64 R10, c[0x0][0x220] ;  /* 0x00008800ff0a7b82 */ /* 0x000eb00000000a00 */
[----:B------:R-:W3:Y:S01]  /*0470*/  LDC.64 R12, c[0x0][0x228] ;  /* 0x00008a00ff0c7b82 */ /* 0x000ee20000000a00 */
[----:B-1----:R-:W-:-:S06]  /*0480*/  IMAD.WIDE R2, R3, 0x2, R8 ;  /* 0x0000000203027825 */ /* 0x002fcc00078e0208 */
[----:B------:R1:W5:Y:S01]  /*0490*/  LDG.E.U16.CONSTANT R2, desc[UR6][R2.64] ;  /* 0x0000000602027981 */ /* 0x000362000c1e9500 */
[----:B0-----:R-:W-:Y:S01]  /*04a0*/  SHF.R.S32.HI R5, RZ, 0x1f, R0 ;  /* 0x0000001fff057819 */ /* 0x001fe20000011400 */
[----:B------:R-:W-:Y:S01]  /*04b0*/  UMOV UR4, URZ ;  /* 0x0000003f00047c82 */ /* 0x000fe20008000000 */
[----:B------:R-:W-:Y:S02]  /*04c0*/  SHF.L.U32 R16, R0, 0x2, RZ ;  /* 0x0000000200107819 */ /* 0x000fe400000006ff */
[----:B------:R-:W-:Y:S02]  /*04d0*/  LEA.HI R5, R5, R0, RZ, 0x3 ;  /* 0x0000000005057211 */ /* 0x000fe400078f18ff */
[----:B------:R-:W-:Y:S02]  /*04e0*/  MOV R14, R24 ;  /* 0x00000018000e7202 */ /* 0x000fe40000000f00 */
[----:B------:R-:W-:Y:S02]  /*04f0*/  LOP3.LUT R16, R16, 0x10, RZ, 0xc0, !PT ;  /* 0x0000001010107812 */ /* 0x000fe400078ec0ff */
[----:B-123--:R-:W-:-:S07]  /*0500*/  SHF.R.S32.HI R18, RZ, 0x3, R5 ;  /* 0x00000003ff127819 */ /* 0x00efce0000011405 */
.L_x_4975:
        /* <DEDUP_REMOVED lines=10> */
[----:B------:R-:W-:-:S05]  /*05b0*/  IMAD.WIDE R26, R26, 0x2, R12 ;  /* 0x000000021a1a7825 */ /* 0x000fca00078e020c */
[----:B------:R-:W4:Y:S01]  /*05c0*/  LDG.E.U16.CONSTANT R3, desc[UR6][R26.64] ;  /* 0x000000061a037981 */ /* 0x000f22000c1e9500 */
[----:B------:R-:W-:Y:S01]  /*05d0*/  UIADD3 UR4, UR4, 0x1, URZ ;  /* 0x0000000104047890 */ /* 0x000fe2000fffe03f */
[----:B--2---:R-:W-:-:S04]  /*05e0*/  SHF.R.U32.HI R6, RZ, R16, R23 ;  /* 0x00000010ff067219 */ /* 0x004fc80000011617 */
[----:B------:R-:W-:Y:S02]  /*05f0*/  LOP3.LUT R21, R6, 0xf, RZ, 0xc0, !PT ;  /* 0x0000000f06157812 */ /* 0x000fe400078ec0ff */
[--C-:B------:R-:W-:Y:S02]  /*0600*/  SHF.R.U32.HI R25, RZ, 0x4, R6.reuse ;  /* 0x00000004ff197819 */ /* 0x100fe40000011606 */
[----:B------:R-:W-:Y:S02]  /*0610*/  IADD3 R21, R21, 0x1, RZ ;  /* 0x0000000115157810 */ /* 0x000fe40007ffe0ff */
[----:B------:R-:W-:Y:S02]  /*0620*/  LOP3.LUT R25, R25, 0xf, RZ, 0xc0, !PT ;  /* 0x0000000f19197812 */ /* 0x000fe400078ec0ff */
[----:B---3--:R-:W-:Y:S01]  /*0630*/  IADD3 R14, R5, R14, RZ ;  /* 0x0000000e050e7210 */ /* 0x008fe20007ffe0ff */
[----:B------:R-:W-:Y:S01]  /*0640*/  IMAD R22, R21, R21, RZ ;  /* 0x0000001515167224 */ /* 0x000fe200078e02ff */
[----:B------:R-:W-:-:S02]  /*0650*/  SHF.R.U32.HI R21, RZ, 0x8, R6 ;  /* 0x00000008ff157819 */ /* 0x000fc40000011606 */
[----:B------:R-:W-:Y:S02]  /*0660*/  SHF.R.U32.HI R6, RZ, 0xc, R6 ;  /* 0x0000000cff067819 */ /* 0x000fe40000011606 */
[----:B------:R-:W-:Y:S01]  /*0670*/  LOP3.LUT R21, R21, 0xf, RZ, 0xc0, !PT ;  /* 0x0000000f15157812 */ /* 0x000fe200078ec0ff */
[----:B------:R-:W4:Y:S01]  /*0680*/  I2F.F16 R22, R22 ;  /* 0x0000001600167306 */ /* 0x000f220000200c00 */
[----:B------:R-:W-:Y:S02]  /*0690*/  LOP3.LUT R6, R6, 0xf, RZ, 0xc0, !PT ;  /* 0x0000000f06067812 */ /* 0x000fe400078ec0ff */
[----:B------:R-:W-:Y:S02]  /*06a0*/  IADD3 R25, R25, 0x1, RZ ;  /* 0x0000000119197810 */ /* 0x000fe40007ffe0ff */
[----:B------:R-:W-:Y:S02]  /*06b0*/  IADD3 R21, R21, 0x1, RZ ;  /* 0x0000000115157810 */ /* 0x000fe40007ffe0ff */
[----:B------:R-:W-:Y:S01]  /*06c0*/  IADD3 R6, R6, 0x1, RZ ;  /* 0x0000000106067810 */ /* 0x000fe20007ffe0ff */
[----:B------:R-:W-:Y:S01]  /*06d0*/  IMAD R25, R25, R25, RZ ;  /* 0x0000001919197224 */ /* 0x000fe200078e02ff */
[----:B------:R-:W-:Y:S01]  /*06e0*/  ISETP.GE.AND P1, PT, R14, R7, PT ;  /* 0x000000070e00720c */ /* 0x000fe20003f26270 */
[----:B------:R-:W-:-:S02]  /*06f0*/  IMAD R21, R21, R21, RZ ;  /* 0x0000001515157224 */ /* 0x000fc400078e02ff */
[----:B------:R-:W-:Y:S01]  /*0700*/  IMAD R23, R6, R6, RZ ;  /* 0x0000000606177224 */ /* 0x000fe200078e02ff */
        /* <DEDUP_REMOVED lines=8> */
.L_x_4974:
[----:B------:R-:W-:Y:S01]  /*0790*/  ULDC UR4, c[0x0][0x258] ;  /* 0x0000960000047ab9 */ /* 0x000fe20000000800 */
[----:B------:R-:W-:Y:S01]  /*07a0*/  HFMA2.MMA R2, -RZ, RZ, 0, 0 ;  /* 0x00000000ff027435 */ /* 0x000fe200000001ff */
[C---:B------:R-:W-:Y:S02]  /*07b0*/  ISETP.GT.AND P1, PT, R24.reuse, UR4, PT ;  /* 0x0000000418007c0c */ /* 0x040fe4000bf24270 */
[----:B------:R-:W-:Y:S02]  /*07c0*/  ISETP.GT.AND P3, PT, R24, R19, PT ;  /* 0x000000131800720c */ /* 0x000fe40003f64270 */
[----:B------:R-:W-:-:S09]  /*07d0*/  MOV R8, RZ ;  /* 0x000000ff00087202 */ /* 0x000fd20000000f00 */
        /* <DEDUP_REMOVED lines=8> */
.L_x_4976:
        /* <DEDUP_REMOVED lines=8> */
.L_x_4977:
        /* <DEDUP_REMOVED lines=13> */
.L_x_4978:
        /* <DEDUP_REMOVED lines=8> */
.L_x_4979:
        /* <DEDUP_REMOVED lines=11> */
.L_x_4980:
[C---:B------:R-:W-:Y:S01]  /*0ae0*/  VIMNMX R12, R24.reuse, UR4, PT ;  /* 0x00000004180c7c48 */ /* 0x040fe2000bfe0100 */
[----:B------:R-:W1:Y:S01]  /*0af0*/  S2UR UR5, SR_CgaCtaId ;  /* 0x00000000000579c3 */ /* 0x000e620000008800 */
[----:B------:R-:W-:Y:S01]  /*0b00*/  ISETP.GE.OR P0, PT, R24, R15, P0 ;  /* 0x0000000f1800720c */ /* 0x000fe20000706670 */
[----:B------:R-:W-:Y:S01]  /*0b10*/  ULDC.64 UR8, c[0x0][0x218] ;  /* 0x0000860000087ab9 */ /* 0x000fe20000000a00 */
[----:B------:R-:W-:Y:S01]  /*0b20*/  SHF.R.S32.HI R13, RZ, 0x1f, R12 ;  /* 0x0000001fff0d7819 */ /* 0x000fe2000001140c */
[----:B------:R-:W-:-:S03]  /*0b30*/  UMOV UR4, 0x400 ;  /* 0x0000040000047882 */ /* 0x000fc60000000000 */
[----:B------:R-:W-:-:S04]  /*0b40*/  LEA.HI R13, R13, R12, RZ, 0x5 ;  /* 0x0000000c0d0d7211 */ /* 0x000fc800078f28ff */
        /* <DEDUP_REMOVED lines=9> */
[C---:B------:R-:W-:Y:S02]  /*0be0*/  LEA R26, P1, R0.reuse, UR8, 0x2 ;  /* 0x00000008001a7c11 */ /* 0x040fe4000f8210ff */
[----:B------:R-:W-:Y:S02]  /*0bf0*/  PRMT R2, RZ, 0x5410, RZ ;  /* 0x00005410ff027816 */ /* 0x000fe400000000ff */
[----:B------:R-:W-:Y:S02]  /*0c00*/  LEA.HI.X R27, R0, UR9, R9, 0x2, P1 ;  /* 0x00000009001b7c11 */ /* 0x000fe400088f1409 */
[----:B------:R-:W-:Y:S01]  /*0c10*/  PRMT R0, RZ, 0x5410, RZ ;  /* 0x00005410ff007816 */ /* 0x000fe200000000ff */
[----:B------:R-:W-:Y:S06]  /*0c20*/  @P0 BRA `(.L_x_4981) ;  /* 0x0000002400240947 */ /* 0x000fec0003800000 */
[----:B------:R-:W-:Y:S01]  /*0c30*/  SHF.R.S32.HI R16, RZ, 0x1f, R17 ;  /* 0x0000001fff107819 */ /* 0x000fe20000011411 */
[----:B------:R-:W-:Y:S01]  /*0c40*/  HADD2.F32 R12, -RZ, R6.H0_H0 ;  /* 0x20000006ff0c7230 */ /* 0x000fe20000004100 */
[----:B------:R-:W-:Y:S01]  /*0c50*/  PRMT R0, RZ, 0x5410, RZ ;  /* 0x00005410ff007816 */ /* 0x000fe200000000ff */
[----:B------:R-:W-:Y:S01]  /*0c60*/  HADD2.F32 R13, -RZ, R5.H0_H0 ;  /* 0x20000005ff0d7230 */ /* 0x000fe20000004100 */
[----:B------:R-:W-:Y:S01]  /*0c70*/  PRMT R2, RZ, 0x5410, RZ ;  /* 0x00005410ff027816 */ /* 0x000fe200000000ff */
[----:B------:R-:W-:Y:S01]  /*0c80*/  HADD2.F32 R14, -RZ, R4.H0_H0 ;  /* 0x20000004ff0e7230 */ /* 0x000fe20000004100 */
[----:B------:R-:W-:Y:S01]  /*0c90*/  SHF.L.U64.HI R16, R17, 0x4, R16 ;  /* 0x0000000411107819 */ /* 0x000fe20000010210 */
[----:B------:R-:W-:Y:S01]  /*0ca0*/  HADD2.F32 R15, -RZ, R3.H0_H0 ;  /* 0x20000003ff0f7230 */ /* 0x000fe20000004100 */
[----:B------:R-:W-:-:S06]  /*0cb0*/  ULDC UR5, c[0x0][0x264] ;  /* 0x0000990000057ab9 */ /* 0x000fcc0000000800 */
.L_x_4986:
[----:B------:R-:W-:Y:S05]  /*0cc0*/  @!P2 BRA `(.L_x_4982) ;  /* 0x0000002000e0a947 */ /* 0x000fea0003800000 */
[----:B------:R-:W-:-:S04]  /*0cd0*/  PRMT R8, R20, 0x9910, RZ ;  /* 0x0000991014087816 */ /* 0x000fc800000000ff */
[----:B------:R-:W-:Y:S02]  /*0ce0*/  ISETP.NE.AND P0, PT, R8, RZ, PT ;  /* 0x000000ff0800720c */ /* 0x000fe40003f05270 */
[----:B------:R-:W-:-:S04]  /*0cf0*/  MOV R8, 0x2c00 ;  /* 0x00002c0000087802 */ /* 0x000fc80000000f00 */
[----:B------:R-:W-:-:S07]  /*0d00*/  PRMT R3, R3, 0x5410, R8 ;  /* 0x0000541003037816 */ /* 0x000fce0000000008 */
[----:B------:R-:W-:Y:S05]  /*0d10*/  @!P0 BRA `(.L_x_4983) ;  /* 0x00000008002c8947 */ /* 0x000fea0003800000 */
[----:B------:R-:W2:Y:S04]  /*0d20*/  LDG.E.128.CONSTANT R8, desc[UR6][R26.64] ;  /* 0x000000061a087981 */ /* 0x000ea8000c1e9d00 */
[----:B------:R-:W1:Y:S01]  /*0d30*/  LDS.64 R18, [UR4] ;  /* 0x00000004ff127984 */ /* 0x000e620008000a00 */
        /* <DEDUP_REMOVED lines=13> */
[----:B------:R-:W-:Y:S02]  /*0e10*/  HADD2 R29, R23, -1032, -1032 ;  /* 0xe408e408171d7430 */ /* 0x000fe40000000000 */
[----:B-1----:R-:W-:Y:S01]  /*0e20*/  HADD2.F32 R22, -RZ, R18.H0_H0 ;  /* 0x20000012ff167230 */ /* 0x002fe20000004100 */
[----:B------:R-:W-:Y:S01]  /*0e30*/  LOP3.LUT R36, R36, 0x64006400, RZ, 0xfc, !PT ;  /* 0x6400640024247812 */ /* 0x000fe200078efcff */
[----:B------:R-:W-:Y:S01]  /*0e40*/  HADD2.F32 R33, -RZ, R25.H0_H0 ;  /* 0x20000019ff217230 */ /* 0x000fe20000004100 */
[----:B------:R-:W-:Y:S01]  /*0e50*/  SHF.R.U32.HI R11, RZ, 0x8, R11 ;  /* 0x00000008ff0b7819 */ /* 0x000fe2000001160b */
[----:B------:R-:W-:Y:S02]  /*0e60*/  HADD2.F32 R21, -RZ, R28.H0_H0 ;  /* 0x2000001cff157230 */ /* 0x000fe40000004100 */
[----:B------:R-:W-:Y:S02]  /*0e70*/  HADD2.F32 R23, -RZ, R29.H0_H0 ;  /* 0x2000001dff177230 */ /* 0x000fe40000004100 */
[----:B------:R-:W-:Y:S01]  /*0e80*/  FFMA.FTZ R33, R22, R33, RZ ;  /* 0x0000002116217223 */ /* 0x000fe200000100ff */
[----:B------:R-:W-:-:S02]  /*0e90*/  HADD2.F32 R31, -RZ, R30.H1_H1 ;  /* 0x3000001eff1f7230 */ /* 0x000fc40000004100 */
[----:B------:R-:W-:Y:S01]  /*0ea0*/  FFMA.FTZ R30, R17, R22, RZ ;  /* 0x00000016111e7223 */ /* 0x000fe200000100ff */
[----:B------:R-:W-:Y:S02]  /*0eb0*/  HADD2.F32 R18, -RZ, R18.H1_H1 ;  /* 0x30000012ff127230 */ /* 0x000fe40000004100 */
[C---:B------:R-:W-:Y:S01]  /*0ec0*/  FFMA.FTZ R17, R22.reuse, R21, RZ ;  /* 0x0000001516117223 */ /* 0x040fe200000100ff */
[----:B------:R-:W-:Y:S01]  /*0ed0*/  FFMA.FTZ R23, R22, R23, RZ ;  /* 0x0000001716177223 */ /* 0x000fe200000100ff */
[----:B------:R-:W-:Y:S01]  /*0ee0*/  HADD2.F32 R22, -RZ, R25.H1_H1 ;  /* 0x30000019ff167230 */ /* 0x000fe20000004100 */
[----:B------:R-:W-:Y:S01]  /*0ef0*/  LOP3.LUT R21, R8, 0xf000f0, RZ, 0xc0, !PT ;  /* 0x00f000f008157812 */ /* 0x000fe200078ec0ff */
[----:B------:R-:W-:Y:S01]  /*0f00*/  FFMA.FTZ R25, R31, R18, R30 ;  /* 0x000000121f197223 */ /* 0x000fe2000001001e */
[----:B------:R-:W-:Y:S01]  /*0f10*/  HADD2.F32 R30, -RZ, R28.H1_H1 ;  /* 0x3000001cff1e7230 */ /* 0x000fe20000004100 */
[----:B------:R-:W-:Y:S01]  /*0f20*/  LOP3.LUT R28, R9, 0xf000f0, RZ, 0xc0, !PT ;  /* 0x00f000f0091c7812 */ /* 0x000fe200078ec0ff */
[----:B------:R-:W-:Y:S01]  /*0f30*/  HADD2.F32 R34, -RZ, R29.H1_H1 ;  /* 0x3000001dff227230 */ /* 0x000fe20000004100 */
[----:B------:R-:W-:Y:S01]  /*0f40*/  LOP3.LUT R32, R21, 0x64006400, RZ, 0xfc, !PT ;  /* 0x6400640015207812 */ /* 0x000fe200078efcff */
[C---:B------:R-:W-:Y:S01]  /*0f50*/  FFMA.FTZ R29, R18.reuse, R22, R33 ;  /* 0x00000016121d7223 */ /* 0x040fe20000010021 */
[----:B------:R-:W-:Y:S01]  /*0f60*/  FFMA.FTZ R17, R18, R30, R17 ;  /* 0x0000001e12117223 */ /* 0x000fe20000010011 */
[----:B------:R-:W-:Y:S01]  /*0f70*/  LOP3.LUT R30, R28, 0x64006400, RZ, 0xfc, !PT ;  /* 0x640064001c1e7812 */ /* 0x000fe200078efcff */
[----:B------:R-:W-:Y:S01]  /*0f80*/  FFMA.FTZ R18, R18, R34, R23 ;  /* 0x0000002212127223 */ /* 0x000fe20000010017 */
[-C--:B------:R-:W-:Y:S01]  /*0f90*/  HFMA2 R32, R32, R3.reuse.H1_H1, -72, -72 ;  /* 0xd480d48020207431 */ /* 0x080fe20000060003 */
[----:B------:R-:W1:Y:S01]  /*0fa0*/  LDS.64 R22, [UR4+0x8] ;  /* 0x00000804ff167984 */ /* 0x000e620008000a00 */
[----:B------:R-:W-:Y:S01]  /*0fb0*/  LOP3.LUT R34, R10, 0xf000f0, RZ, 0xc0, !PT ;  /* 0x00f000f00a227812 */ /* 0x000fe200078ec0ff */
[----:B------:R-:W-:-:S02]  /*0fc0*/  HFMA2 R21, R30, R3.H1_H1, -72, -72 ;  /* 0xd480d4801e157431 */ /* 0x000fc40000060003 */
[----:B------:R-:W-:Y:S02]  /*0fd0*/  HADD2.F32 R28, -RZ, R19.H0_H0 ;  /* 0x20000013ff1c7230 */ /* 0x000fe40000004100 */
[----:B------:R-:W-:Y:S02]  /*0fe0*/  HFMA2 R31, R36, R3.H1_H1, -72, -72 ;  /* 0xd480d480241f7431 */ /* 0x000fe40000060003 */
[--C-:B------:R-:W-:Y:S01]  /*0ff0*/  HADD2.F32 R30, -RZ, R32.reuse.H0_H0 ;  /* 0x20000020ff1e7230 */ /* 0x100fe20000004100 */
[----:B------:R-:W-:Y:S01]  /*1000*/  LOP3.LUT R34, R34, 0x64006400, RZ, 0xfc, !PT ;  /* 0x6400640022227812 */ /* 0x000fe200078efcff */
[----:B------:R-:W-:Y:S01]  /*1010*/  HADD2.F32 R33, -RZ, R21.H0_H0 ;  /* 0x20000015ff217230 */ /* 0x000fe20000004100 */
[----:B------:R-:W-:Y:S01]  /*1020*/  SHF.R.U32.HI R8, RZ, 0x8, R8 ;  /* 0x00000008ff087819 */ /* 0x000fe20000011608 */
[----:B------:R-:W-:Y:S02]  /*1030*/  HADD2.F32 R32, -RZ, R32.H1_H1 ;  /* 0x30000020ff207230 */ /* 0x000fe40000004100 */
[----:B------:R-:W-:Y:S01]  /*1040*/  FFMA.FTZ R25, R30, R28, R25 ;  /* 0x0000001c1e197223 */ /* 0x000fe20000010019 */
[----:B------:R-:W-:-:S02]  /*1050*/  HADD2.F32 R30, -RZ, R19.H1_H1 ;  /* 0x30000013ff1e7230 */ /* 0x000fc40000004100 */
[----:B------:R-:W-:Y:S02]  /*1060*/  HFMA2 R19, R34, R3.H1_H1, -72, -72 ;  /* 0xd480d48022137431 */ /* 0x000fe40000060003 */
[C---:B------:R-:W-:Y:S01]  /*1070*/  FFMA.FTZ R29, R28.reuse, R33, R29 ;  /* 0x000000211c1d7223 */ /* 0x040fe2000001001d */
[----:B------:R-:W-:Y:S01]  /*1080*/  HADD2.F32 R33, -RZ, R31.H0_H0 ;  /* 0x2000001fff217230 */ /* 0x000fe20000004100 */
[----:B------:R-:W-:Y:S01]  /*1090*/  SHF.R.U32.HI R9, RZ, 0x8, R9 ;  /* 0x00000008ff097819 */ /* 0x000fe20000011609 */
[----:B------:R-:W-:Y:S01]  /*10a0*/  HADD2.F32 R21, -RZ, R21.H1_H1 ;  /* 0x30000015ff157230 */ /* 0x000fe20000004100 */
[----:B------:R-:W-:Y:S01]  /*10b0*/  SHF.R.U32.HI R10, RZ, 0x8, R10 ;  /* 0x00000008ff0a7819 */ /* 0x000fe2000001160a */
[--C-:B------:R-:W-:Y:S02]  /*10c0*/  HADD2.F32 R34, -RZ, R19.reuse.H0_H0 ;  /* 0x20000013ff227230 */ /* 0x100fe40000004100 */
[----:B------:R-:W-:Y:S01]  /*10d0*/  FFMA.FTZ R35, R28, R33, R18 ;  /* 0x000000211c237223 */ /* 0x000fe20000010012 */
[----:B------:R-:W-:Y:S01]  /*10e0*/  LOP3.LUT R18, R8, 0xf000f, RZ, 0xc0, !PT ;  /* 0x000f000f08127812 */ /* 0x000fe200078ec0ff */
[----:B------:R-:W-:Y:S01]  /*10f0*/  FFMA.FTZ R33, R32, R30, R25 ;  /* 0x0000001e20217223 */ /* 0x000fe20000010019 */
[----:B------:R-:W-:Y:S01]  /*1100*/  FFMA.FTZ R21, R30, R21, R29 ;  /* 0x000000151e157223 */ /* 0x000fe2000001001d */
[----:B------:R-:W-:Y:S01]  /*1110*/  FFMA.FTZ R17, R28, R34, R17 ;  /* 0x000000221c117223 */ /* 0x000fe20000010011 */
[----:B------:R-:W-:Y:S01]  /*1120*/  HADD2.F32 R28, -RZ, R19.H1_H1 ;  /* 0x30000013ff1c7230 */ /* 0x000fe20000004100 */
[----:B------:R-:W-:Y:S01]  /*1130*/  LOP3.LUT R19, R9, 0xf000f, RZ, 0xc0, !PT ;  /* 0x000f000f09137812 */ /* 0x000fe200078ec0ff */
[----:B------:R-:W-:Y:S01]  /*1140*/  HADD2.F32 R32, -RZ, R31.H1_H1 ;  /* 0x3000001fff207230 */ /* 0x000fe20000004100 */
[----:B------:R-:W-:-:S02]  /*1150*/  LOP3.LUT R18, R18, 0x64006400, RZ, 0xfc, !PT ;  /* 0x6400640012127812 */ /* 0x000fc400078efcff */
[C---:B------:R-:W-:Y:S01]  /*1160*/  FFMA.FTZ R25, R30.reuse, R28, R17 ;  /* 0x0000001c1e197223 */ /* 0x040fe20000010011 */
[----:B------:R-:W-:Y:S01]  /*1170*/  LOP3.LUT R17, R19, 0x64006400, RZ, 0xfc, !PT ;  /* 0x6400640013117812 */ /* 0x000fe200078efcff */
[----:B------:R-:W-:Y:S01]  /*1180*/  FFMA.FTZ R30, R30, R32, R35 ;  /* 0x000000201e1e7223 */ /* 0x000fe20000010023 */
[----:B------:R-:W-:Y:S01]  /*1190*/  LOP3.LUT R19, R10, 0xf000f, RZ, 0xc0, !PT ;  /* 0x000f000f0a137812 */ /* 0x000fe200078ec0ff */
[----:B------:R-:W-:Y:S01]  /*11a0*/  HADD2 R31, R18, -1032, -1032 ;  /* 0xe408e408121f7430 */ /* 0x000fe20000000000 */
[----:B------:R-:W-:Y:S01]  /*11b0*/  LOP3.LUT R29, R11, 0xf000f, RZ, 0xc0, !PT ;  /* 0x000f000f0b1d7812 */ /* 0x000fe200078ec0ff */
[----:B------:R-:W-:Y:S01]  /*11c0*/  HADD2 R17, R17, -1032, -1032 ;  /* 0xe408e40811117430 */ /* 0x000fe20000000000 */
[----:B------:R-:W-:Y:S02]  /*11d0*/  LOP3.LUT R19, R19, 0x64006400, RZ, 0xfc, !PT ;  /* 0x6400640013137812 */ /* 0x000fe400078efcff */
[----:B------:R-:W-:Y:S01]  /*11e0*/  LOP3.LUT R18, R29, 0x64006400, RZ, 0xfc, !PT ;  /* 0x640064001d127812 */ /* 0x000fe200078efcff */
[----:B------:R-:W-:Y:S01]  /*11f0*/  HADD2.F32 R32, -RZ, R31.H0_H0 ;  /* 0x2000001fff207230 */ /* 0x000fe20000004100 */
[----:B------:R-:W-:Y:S01]  /*1200*/  LOP3.LUT R9, R9, 0xf000f0, RZ, 0xc0, !PT ;  /* 0x00f000f009097812 */ /* 0x000fe200078ec0ff */
[----:B-1----:R-:W-:-:S02]  /*1210*/  HADD2.F32 R28, -RZ, R22.H0_H0 ;  /* 0x20000016ff1c7230 */ /* 0x002fc40000004100 */
[----:B------:R-:W-:Y:S02]  /*1220*/  HADD2 R19, R19, -1032, -1032 ;  /* 0xe408e40813137430 */ /* 0x000fe40000000000 */
[----:B------:R-:W-:Y:S02]  /*1230*/  HADD2.F32 R34, -RZ, R17.H0_H0 ;  /* 0x20000011ff227230 */ /* 0x000fe40000004100 */
[----:B------:R-:W-:Y:S02]  /*1240*/  HADD2 R18, R18, -1032, -1032 ;  /* 0xe408e40812127430 */ /* 0x000fe40000000000 */
[----:B------:R-:W-:Y:S02]  /*1250*/  HADD2.F32 R22, -RZ, R22.H1_H1 ;  /* 0x30000016ff167230 */ /* 0x000fe40000004100 */
[----:B------:R-:W-:Y:S01]  /*1260*/  FFMA.FTZ R29, R32, R28, R33 ;  /* 0x0000001c201d7223 */ /* 0x000fe20000010021 */
[--C-:B------:R-:W-:Y:S02]  /*1270*/  HADD2.F32 R33, -RZ, R19.reuse.H0_H0 ;  /* 0x20000013ff217230 */ /* 0x100fe40000004100 */
[----:B------:R-:W-:Y:S01]  /*1280*/  FFMA.FTZ R21, R28, R34, R21 ;  /* 0x000000221c157223 */ /* 0x000fe20000010015 */
[----:B------:R-:W-:Y:S01]  /*1290*/  HADD2.F32 R35, -RZ, R18.H0_H0 ;  /* 0x20000012ff237230 */ /* 0x000fe20000004100 */
[----:B------:R-:W-:Y:S01]  /*12a0*/  LOP3.LUT R10, R10, 0xf000f0, RZ, 0xc0, !PT ;  /* 0x00f000f00a0a7812 */ /* 0x000fe200078ec0ff */
[----:B------:R-:W-:-:S02]  /*12b0*/  HADD2.F32 R19, -RZ, R19.H1_H1 ;  /* 0x30000013ff137230 */ /* 0x000fc40000004100 */
[C---:B------:R-:W-:Y:S01]  /*12c0*/  FFMA.FTZ R33, R28.reuse, R33, R25 ;  /* 0x000000211c217223 */ /* 0x040fe20000010019 */
[----:B------:R-:W-:Y:S02]  /*12d0*/  HADD2.F32 R32, -RZ, R31.H1_H1 ;  /* 0x3000001fff207230 */ /* 0x000fe40000004100 */
[----:B------:R-:W-:Y:S01]  /*12e0*/  FFMA.FTZ R25, R28, R35, R30 ;  /* 0x000000231c197223 */ /* 0x000fe2000001001e */
[----:B------:R-:W-:Y:S01]  /*12f0*/  HADD2.F32 R28, -RZ, R17.H1_H1 ;  /* 0x30000011ff1c7230 */ /* 0x000fe20000004100 */
[----:B------:R-:W-:Y:S01]  /*1300*/  LOP3.LUT R17, R8, 0xf000f0, RZ, 0xc0, !PT ;  /* 0x00f000f008117812 */ /* 0x000fe200078ec0ff */
[--C-:B------:R-:W-:Y:S01]  /*1310*/  HADD2.F32 R31, -RZ, R23.reuse.H0_H0 ;  /* 0x20000017ff1f7230 */ /* 0x100fe20000004100 */
[----:B------:R-:W-:Y:S01]  /*1320*/  LOP3.LUT R30, R9, 0x64006400, RZ, 0xfc, !PT ;  /* 0x64006400091e7812 */ /* 0x000fe200078efcff */
[----:B------:R-:W-:Y:S01]  /*1330*/  FFMA.FTZ R32, R32, R22, R29 ;  /* 0x0000001620207223 */ /* 0x000fe2000001001d */
[----:B------:R-:W-:Y:S01]  /*1340*/  FFMA.FTZ R8, R22, R28, R21 ;  /* 0x0000001c16087223 */ /* 0x000fe20000010015 */
[----:B------:R-:W-:Y:S01]  /*1350*/  LOP3.LUT R28, R17, 0x64006400, RZ, 0xfc, !PT ;  /* 0x64006400111c7812 */ /* 0x000fe200078efcff */
[----:B------:R-:W-:Y:S01]  /*1360*/  HADD2.F32 R23, -RZ, R23.H1_H1 ;  /* 0x30000017ff177230 */ /* 0x000fe20000004100 */
[----:B------:R-:W-:Y:S01]  /*1370*/  LOP3.LUT R34, R10, 0x64006400, RZ, 0xfc, !PT ;  /* 0x640064000a227812 */ /* 0x000fe200078efcff */
[----:B------:R-:W-:Y:S01]  /*1380*/  FFMA.FTZ R10, R22, R19, R33 ;  /* 0x00000013160a7223 */ /* 0x000fe20000010021 */
[----:B------:R-:W-:Y:S01]  /*1390*/  LOP3.LUT R19, R11, 0xf000f0, RZ, 0xc0, !PT ;  /* 0x00f000f00b137812 */ /* 0x000fe200078ec0ff */
[----:B------:R-:W-:-:S02]  /*13a0*/  HFMA2 R17, R28, R3.H1_H1, -72, -72 ;  /* 0xd480d4801c117431 */ /* 0x000fc40000060003 */
[-C--:B------:R-:W-:Y:S01]  /*13b0*/  HFMA2 R11, R30, R3.reuse.H1_H1, -72, -72 ;  /* 0xd480d4801e0b7431 */ /* 0x080fe20000060003 */
[----:B------:R-:W-:Y:S01]  /*13c0*/  LOP3.LUT R28, R19, 0x64006400, RZ, 0xfc, !PT ;  /* 0x64006400131c7812 */ /* 0x000fe200078efcff */
[-C--:B------:R-:W-:Y:S02]  /*13d0*/  HFMA2 R9, R34, R3.reuse.H1_H1, -72, -72 ;  /* 0xd480d48022097431 */ /* 0x080fe40000060003 */
[----:B------:R-:W-:Y:S02]  /*13e0*/  HADD2.F32 R30, -RZ, R18.H1_H1 ;  /* 0x30000012ff1e7230 */ /* 0x000fe40000004100 */
[----:B------:R-:W-:Y:S02]  /*13f0*/  HADD2.F32 R21, -RZ, R11.H0_H0 ;  /* 0x2000000bff157230 */ /* 0x000fe40000004100 */
[----:B------:R-:W-:Y:S02]  /*1400*/  HFMA2 R18, R28, R3.H1_H1, -72, -72 ;  /* 0xd480d4801c127431 */ /* 0x000fe40000060003 */
[----:B------:R-:W-:-:S02]  /*1410*/  HADD2.F32 R29, -RZ, R9.H0_H0 ;  /* 0x20000009ff1d7230 */ /* 0x000fc40000004100 */
        /* <DEDUP_REMOVED lines=27> */
.L_x_4983:
[----:B------:R-:W1:Y:S02]  /*15d0*/  LDC R17, c[0x0][0x23c] ;  /* 0x00008f00ff117b82 */ /* 0x000e640000000800 */
[----:B-1----:R-:W-:-:S04]  /*15e0*/  IMAD.WIDE R8, R17, 0x4, R26 ;  /* 0x0000000411087825 */ /* 0x002fc800078e021a */
[----:B------:R-:W-:Y:S01]  /*15f0*/  IMAD.WIDE R28, R17, 0x4, R8 ;  /* 0x00000004111c7825 */ /* 0x000fe200078e0208 */
[----:B------:R-:W-:Y:S06]  /*1600*/  @!P0 BRA `(.L_x_4984) ;  /* 0x00000008002c8947 */ /* 0x000fec0003800000 */
[----:B------:R-:W2:Y:S04]  /*1610*/  LDG.E.128.CONSTANT R8, desc[UR6][R8.64] ;  /* 0x0000000608087981 */ /* 0x000ea8000c1e9d00 */
[----:B------:R-:W1:Y:S02]  /*1620*/  LDS.64 R18, [UR4+0x10] ;  /* 0x00001004ff127984 */ /* 0x000e640008000a00 */
[----:B-1----:R-:W-:Y:S01]  /*1630*/  HADD2.F32 R25, -RZ, R18.H1_H1 ;  /* 0x30000012ff197230 */ /* 0x002fe20000004100 */
        /* <DEDUP_REMOVED lines=8> */
[--C-:B------:R-:W-:Y:S01]  /*16c0*/  HADD2.F32 R22, -RZ, R21.reuse.H0_H0 ;  /* 0x20000015ff167230 */ /* 0x100fe20000004100 */
[----:B------:R-:W-:Y:S01]  /*16d0*/  LOP3.LUT R34, R34, 0x64006400, RZ, 0xfc, !PT ;  /* 0x6400640022227812 */ /* 0x000fe200078efcff */
[----:B------:R-:W-:Y:S01]  /*16e0*/  HADD2.F32 R30, -RZ, R21.H1_H1 ;  /* 0x30000015ff1e7230 */ /* 0x000fe20000004100 */
[----:B------:R-:W-:Y:S01]  /*16f0*/  SHF.R.U32.HI R8, RZ, 0x8, R8 ;  /* 0x00000008ff087819 */ /* 0x000fe20000011608 */
[----:B------:R-:W-:-:S02]  /*1700*/  HADD2.F32 R21, -RZ, R18.H0_H0 ;  /* 0x20000012ff157230 */ /* 0x000fc40000004100 */
[----:B------:R-:W-:Y:S02]  /*1710*/  HADD2 R18, R23, -1032, -1032 ;  /* 0xe408e40817127430 */ /* 0x000fe40000000000 */
[-C--:B------:R-:W-:Y:S02]  /*1720*/  HFMA2 R33, R34, R3.reuse.H1_H1, -72, -72 ;  /* 0xd480d48022217431 */ /* 0x080fe40000060003 */
[----:B------:R-:W-:Y:S01]  /*1730*/  FFMA.FTZ R31, R22, R21, RZ ;  /* 0x00000015161f7223 */ /* 0x000fe200000100ff */
[--C-:B------:R-:W-:Y:S01]  /*1740*/  HADD2.F32 R32, -RZ, R18.reuse.H0_H0 ;  /* 0x20000012ff207230 */ /* 0x100fe20000004100 */
[----:B------:R-:W1:Y:S01]  /*1750*/  LDS.64 R22, [UR4+0x18] ;  /* 0x00001804ff167984 */ /* 0x000e620008000a00 */
[----:B------:R-:W-:Y:S02]  /*1760*/  HADD2.F32 R18, -RZ, R18.H1_H1 ;  /* 0x30000012ff127230 */ /* 0x000fe40000004100 */
[----:B------:R-:W-:Y:S01]  /*1770*/  FFMA.FTZ R31, R30, R25, R31 ;  /* 0x000000191e1f7223 */ /* 0x000fe2000001001f */
[----:B------:R-:W-:-:S02]  /*1780*/  HFMA2 R30, R36, R3.H1_H1, -72, -72 ;  /* 0xd480d480241e7431 */ /* 0x000fc40000060003 */
[----:B------:R-:W-:-:S04]  /*1790*/  FFMA.FTZ R32, R21, R32, RZ ;  /* 0x0000002015207223 */ /* 0x000fc800000100ff */
[----:B------:R-:W-:Y:S01]  /*17a0*/  FFMA.FTZ R35, R25, R18, R32 ;  /* 0x0000001219237223 */ /* 0x000fe20000010020 */
[----:B------:R-:W-:Y:S02]  /*17b0*/  HADD2.F32 R18, -RZ, R19.H0_H0 ;  /* 0x20000013ff127230 */ /* 0x000fe40000004100 */
[--C-:B------:R-:W-:Y:S02]  /*17c0*/  HADD2.F32 R34, -RZ, R30.reuse.H0_H0 ;  /* 0x2000001eff227230 */ /* 0x100fe40000004100 */
[----:B------:R-:W-:Y:S02]  /*17d0*/  HADD2.F32 R32, -RZ, R33.H0_H0 ;  /* 0x20000021ff207230 */ /* 0x000fe40000004100 */
[----:B------:R-:W-:Y:S02]  /*17e0*/  HADD2.F32 R19, -RZ, R19.H1_H1 ;  /* 0x30000013ff137230 */ /* 0x000fe40000004100 */
[----:B------:R-:W-:Y:S01]  /*17f0*/  FFMA.FTZ R34, R34, R18, R31 ;  /* 0x0000001222227223 */ /* 0x000fe2000001001f */
[----:B------:R-:W-:-:S02]  /*1800*/  HADD2.F32 R31, -RZ, R30.H1_H1 ;  /* 0x3000001eff1f7230 */ /* 0x000fc40000004100 */
[----:B------:R-:W-:Y:S01]  /*1810*/  FFMA.FTZ R32, R18, R32, R35 ;  /* 0x0000002012207223 */ /* 0x000fe20000010023 */
[----:B------:R-:W-:Y:S01]  /*1820*/  HADD2.F32 R30, -RZ, R33.H1_H1 ;  /* 0x30000021ff1e7230 */ /* 0x000fe20000004100 */
[----:B------:R-:W-:Y:S01]  /*1830*/  LOP3.LUT R33, R10, 0xf000f, RZ, 0xc0, !PT ;  /* 0x000f000f0a217812 */ /* 0x000fe200078ec0ff */
[----:B------:R-:W-:Y:S01]  /*1840*/  FFMA.FTZ R34, R31, R19, R34 ;  /* 0x000000131f227223 */ /* 0x000fe20000010022 */
[----:B------:R-:W-:Y:S02]  /*1850*/  LOP3.LUT R31, R8, 0xf000f, RZ, 0xc0, !PT ;  /* 0x000f000f081f7812 */ /* 0x000fe400078ec0ff */
[----:B------:R-:W-:Y:S01]  /*1860*/  FFMA.FTZ R30, R19, R30, R32 ;  /* 0x0000001e131e7223 */ /* 0x000fe20000010020 */
[----:B------:R-:W-:Y:S02]  /*1870*/  SHF.R.U32.HI R32, RZ, 0x8, R9 ;  /* 0x00000008ff207819 */ /* 0x000fe40000011609 */
[----:B------:R-:W-:Y:S02]  /*1880*/  LOP3.LUT R31, R31, 0x64006400, RZ, 0xfc, !PT ;  /* 0x640064001f1f7812 */ /* 0x000fe400078efcff */
[----:B------:R-:W-:-:S02]  /*1890*/  LOP3.LUT R9, R32, 0xf000f, RZ, 0xc0, !PT ;  /* 0x000f000f20097812 */ /* 0x000fc400078ec0ff */
[----:B------:R-:W-:Y:S01]  /*18a0*/  LOP3.LUT R33, R33, 0x64006400, RZ, 0xfc, !PT ;  /* 0x6400640021217812 */ /* 0x000fe200078efcff */
[----:B------:R-:W-:Y:S01]  /*18b0*/  HADD2 R35, R31, -1032, -1032 ;  /* 0xe408e4081f237430 */ /* 0x000fe20000000000 */
[----:B------:R-:W-:Y:S02]  /*18c0*/  LOP3.LUT R31, R9, 0x64006400, RZ, 0xfc, !PT ;  /* 0x64006400091f7812 */ /* 0x000fe400078efcff */
[----:B------:R-:W-:Y:S01]  /*18d0*/  LOP3.LUT R32, R32, 0xf000f0, RZ, 0xc0, !PT ;  /* 0x00f000f020207812 */ /* 0x000fe200078ec0ff */
[----:B------:R-:W-:Y:S02]  /*18e0*/  HADD2 R36, R33, -1032, -1032 ;  /* 0xe408e40821247430 */ /* 0x000fe40000000000 */
[----:B------:R-:W-:Y:S02]  /*18f0*/  HADD2.F32 R37, -RZ, R35.H0_H0 ;  /* 0x20000023ff257230 */ /* 0x000fe40000004100 */
[----:B------:R-:W-:Y:S01]  /*1900*/  HADD2 R31, R31, -1032, -1032 ;  /* 0xe408e4081f1f7430 */ /* 0x000fe20000000000 */
[----:B------:R-:W-:Y:S01]  /*1910*/  LOP3.LUT R32, R32, 0x64006400, RZ, 0xfc, !PT ;  /* 0x6400640020207812 */ /* 0x000fe200078efcff */
[----:B-1----:R-:W-:-:S02]  /*1920*/  HADD2.F32 R9, -RZ, R22.H0_H0 ;  /* 0x20000016ff097230 */ /* 0x002fc40000004100 */
[----:B------:R-:W-:-:S03]  /*1930*/  HADD2.F32 R33, -RZ, R36.H0_H0 ;  /* 0x20000024ff217230 */ /* 0x000fc60000004100 */
[----:B------:R-:W-:Y:S01]  /*1940*/  FFMA.FTZ R34, R37, R9, R34 ;  /* 0x0000000925227223 */ /* 0x000fe20000010022 */
[----:B------:R-:W-:Y:S02]  /*1950*/  HADD2.F32 R37, -RZ, R36.H1_H1 ;  /* 0x30000024ff257230 */ /* 0x000fe40000004100 */
[----:B------:R-:W-:Y:S01]  /*1960*/  FFMA.FTZ R33, R21, R33, RZ ;  /* 0x0000002115217223 */ /* 0x000fe200000100ff */
[--C-:B------:R-:W-:Y:S02]  /*1970*/  HADD2.F32 R36, -RZ, R31.reuse.H0_H0 ;  /* 0x2000001fff247230 */ /* 0x100fe40000004100 */
[----:B------:R-:W-:Y:S02]  /*1980*/  HADD2.F32 R31, -RZ, R31.H1_H1 ;  /* 0x3000001fff1f7230 */ /* 0x000fe40000004100 */
[----:B------:R-:W-:Y:S01]  /*1990*/  FFMA.FTZ R33, R25, R37, R33 ;  /* 0x0000002519217223 */ /* 0x000fe20000010021 */
[----:B------:R-:W-:Y:S02]  /*19a0*/  HADD2.F32 R37, -RZ, R35.H1_H1 ;  /* 0x30000023ff257230 */ /* 0x000fe40000004100 */
[----:B------:R-:W-:Y:S01]  /*19b0*/  FFMA.FTZ R30, R9, R36, R30 ;  /* 0x00000024091e7223 */ /* 0x000fe2000001001e */
[----:B------:R-:W-:Y:S01]  /*19c0*/  LOP3.LUT R36, R11, 0xf000f, RZ, 0xc0, !PT ;  /* 0x000f000f0b247812 */ /* 0x000fe200078ec0ff */
[----:B------:R-:W-:-:S03]  /*19d0*/  HADD2.F32 R35, -RZ, R22.H1_H1 ;  /* 0x30000016ff237230 */ /* 0x000fc60000004100 */
[----:B------:R-:W-:Y:S02]  /*19e0*/  LOP3.LUT R36, R36, 0x64006400, RZ, 0xfc, !PT ;  /* 0x6400640024247812 */ /* 0x000fe400078efcff */
[----:B------:R-:W-:Y:S01]  /*19f0*/  FFMA.FTZ R22, R37, R35, R34 ;  /* 0x0000002325167223 */ /* 0x000fe20000010022 */
[----:B------:R-:W-:Y:S02]  /*1a00*/  FFMA.FTZ R30, R35, R31, R30 ;  /* 0x0000001f231e7223 */ /* 0x000fe4000001001e */
[----:B------:R-:W-:-:S05]  /*1a10*/  HADD2 R36, R36, -1032, -1032 ;  /* 0xe408e40824247430 */ /* 0x000fca0000000000 */
[--C-:B------:R-:W-:Y:S02]  /*1a20*/  HADD2.F32 R34, -RZ, R36.reuse.H0_H0 ;  /* 0x20000024ff227230 */ /* 0x100fe40000004100 */
[----:B------:R-:W-:-:S03]  /*1a30*/  HADD2.F32 R36, -RZ, R36.H1_H1 ;  /* 0x30000024ff247230 */ /* 0x000fc60000004100 */
[----:B------:R-:W-:Y:S01]  /*1a40*/  FFMA.FTZ R34, R21, R34, RZ ;  /* 0x0000002215227223 */ /* 0x000fe200000100ff */
[----:B------:R-:W-:-:S03]  /*1a50*/  LOP3.LUT R21, R10, 0xf000f0, RZ, 0xc0, !PT ;  /* 0x00f000f00a157812 */ /* 0x000fc600078ec0ff */
[----:B------:R-:W-:Y:S01]  /*1a60*/  FFMA.FTZ R25, R25, R36, R34 ;  /* 0x0000002419197223 */ /* 0x000fe20000010022 */
[----:B------:R-:W-:Y:S02]  /*1a70*/  LOP3.LUT R36, R11, 0xf000f0, RZ, 0xc0, !PT ;  /* 0x00f000f00b247812 */ /* 0x000fe400078ec0ff */
[----:B------:R-:W-:Y:S02]  /*1a80*/  LOP3.LUT R34, R21, 0x64006400, RZ, 0xfc, !PT ;  /* 0x6400640015227812 */ /* 0x000fe400078efcff */
[----:B------:R-:W-:Y:S02]  /*1a90*/  LOP3.LUT R36, R36, 0x64006400, RZ, 0xfc, !PT ;  /* 0x6400640024247812 */ /* 0x000fe400078efcff */
[----:B------:R-:W-:Y:S01]  /*1aa0*/  SHF.R.U32.HI R11, RZ, 0x8, R11 ;  /* 0x00000008ff0b7819 */ /* 0x000fe2000001160b */
[-C--:B------:R-:W-:Y:S02]  /*1ab0*/  HFMA2 R21, R34, R3.reuse.H1_H1, -72, -72 ;  /* 0xd480d48022157431 */ /* 0x080fe40000060003 */
[----:B------:R-:W-:-:S03]  /*1ac0*/  HFMA2 R34, R36, R3.H1_H1, -72, -72 ;  /* 0xd480d48024227431 */ /* 0x000fc60000060003 */
[--C-:B------:R-:W-:Y:S02]  /*1ad0*/  HADD2.F32 R37, -RZ, R21.reuse.H0_H0 ;  /* 0x20000015ff257230 */ /* 0x100fe40000004100 */
[--C-:B------:R-:W-:Y:S02]  /*1ae0*/  HADD2.F32 R36, -RZ, R34.reuse.H0_H0 ;  /* 0x20000022ff247230 */ /* 0x100fe40000004100 */
[----:B------:R-:W-:Y:S02]  /*1af0*/  HADD2.F32 R21, -RZ, R21.H1_H1 ;  /* 0x30000015ff157230 */ /* 0x000fe40000004100 */
[C---:B------:R-:W-:Y:S01]  /*1b00*/  FFMA.FTZ R33, R18.reuse, R37, R33 ;  /* 0x0000002512217223 */ /* 0x040fe20000010021 */
[----:B------:R-:W-:Y:S01]  /*1b10*/  FFMA.FTZ R36, R18, R36, R25 ;  /* 0x0000002412247223 */ /* 0x000fe20000010019 */
[----:B------:R-:W-:Y:S01]  /*1b20*/  SHF.R.U32.HI R18, RZ, 0x8, R10 ;  /* 0x00000008ff127819 */ /* 0x000fe2000001160a */
[----:B------:R-:W-:Y:S02]  /*1b30*/  HADD2.F32 R25, -RZ, R34.H1_H1 ;  /* 0x30000022ff197230 */ /* 0x000fe40000004100 */
[----:B------:R-:W-:Y:S01]  /*1b40*/  FFMA.FTZ R34, R19, R21, R33 ;  /* 0x0000001513227223 */ /* 0x000fe20000010021 */
[----:B------:R-:W-:-:S02]  /*1b50*/  LOP3.LUT R21, R11, 0xf000f, RZ, 0xc0, !PT ;  /* 0x000f000f0b157812 */ /* 0x000fc400078ec0ff */
[----:B------:R-:W-:Y:S01]  /*1b60*/  LOP3.LUT R10, R18, 0xf000f, RZ, 0xc0, !PT ;  /* 0x000f000f120a7812 */ /* 0x000fe200078ec0ff */
[----:B------:R-:W-:-:S03]  /*1b70*/  FFMA.FTZ R36, R19, R25, R36 ;  /* 0x0000001913247223 */ /* 0x000fc60000010024 */
[----:B------:R-:W-:-:S05]  /*1b80*/  LOP3.LUT R10, R10, 0x64006400, RZ, 0xfc, !PT ;  /* 0x640064000a0a7812 */ /* 0x000fca00078efcff */
[----:B------:R-:W-:Y:S01]  /*1b90*/  HADD2 R19, R10, -1032, -1032 ;  /* 0xe408e4080a137430 */ /* 0x000fe20000000000 */
[----:B------:R-:W-:-:S04]  /*1ba0*/  LOP3.LUT R10, R21, 0x64006400, RZ, 0xfc, !PT ;  /* 0x64006400150a7812 */ /* 0x000fc800078efcff */
[--C-:B------:R-:W-:Y:S02]  /*1bb0*/  HADD2.F32 R21, -RZ, R19.reuse.H0_H0 ;  /* 0x20000013ff157230 */ /* 0x100fe40000004100 */
[----:B------:R-:W-:Y:S02]  /*1bc0*/  HADD2 R10, R10, -1032, -1032 ;  /* 0xe408e4080a0a7430 */ /* 0x000fe40000000000 */
[----:B------:R-:W-:Y:S02]  /*1bd0*/  HADD2.F32 R19, -RZ, R19.H1_H1 ;  /* 0x30000013ff137230 */ /* 0x000fe40000004100 */
[----:B------:R-:W-:Y:S01]  /*1be0*/  FFMA.FTZ R34, R9, R21, R34 ;  /* 0x0000001509227223 */ /* 0x000fe20000010022 */
[--C-:B------:R-:W-:Y:S01]  /*1bf0*/  HADD2.F32 R25, -RZ, R10.reuse.H0_H0 ;  /* 0x2000000aff197230 */ /* 0x100fe20000004100 */
[----:B------:R-:W-:Y:S01]  /*1c00*/  LOP3.LUT R21, R8, 0xf000f0, RZ, 0xc0, !PT ;  /* 0x00f000f008157812 */ /* 0x000fe200078ec0ff */
[----:B------:R-:W-:Y:S02]  /*1c10*/  HADD2.F32 R33, -RZ, R10.H1_H1 ;  /* 0x3000000aff217230 */ /* 0x000fe40000004100 */
[----:B------:R-:W-:Y:S01]  /*1c20*/  FFMA.FTZ R34, R35, R19, R34 ;  /* 0x0000001323227223 */ /* 0x000fe20000010022 */
[----:B------:R-:W-:-:S02]  /*1c30*/  HFMA2 R19, R32, R3.H1_H1, -72, -72 ;  /* 0xd480d48020137431 */ /* 0x000fc40000060003 */
[----:B------:R-:W-:Y:S01]  /*1c40*/  FFMA.FTZ R8, R9, R25, R36 ;  /* 0x0000001909087223 */ /* 0x000fe20000010024 */
[----:B------:R-:W-:Y:S01]  /*1c50*/  LOP3.LUT R36, R21, 0x64006400, RZ, 0xfc, !PT ;  /* 0x6400640015247812 */ /* 0x000fe200078efcff */
[----:B------:R-:W-:Y:S01]  /*1c60*/  HADD2.F32 R9, -RZ, R23.H0_H0 ;  /* 0x20000017ff097230 */ /* 0x000fe20000004100 */
[----:B------:R-:W-:Y:S01]  /*1c70*/  LOP3.LUT R21, R18, 0xf000f0, RZ, 0xc0, !PT ;  /* 0x00f000f012157812 */ /* 0x000fe200078ec0ff */
[--C-:B------:R-:W-:Y:S01]  /*1c80*/  HADD2.F32 R31, -RZ, R19.reuse.H0_H0 ;  /* 0x20000013ff1f7230 */ /* 0x100fe20000004100 */
[----:B------:R-:W-:Y:S01]  /*1c90*/  LOP3.LUT R25, R11, 0xf000f0, RZ, 0xc0, !PT ;  /* 0x00f000f00b197812 */ /* 0x000fe200078ec0ff */
[----:B------:R-:W-:Y:S01]  /*1ca0*/  HFMA2 R18, R36, R3.H1_H1, -72, -72 ;  /* 0xd480d48024127431 */ /* 0x000fe20000060003 */
[----:B------:R-:W-:Y:S01]  /*1cb0*/  LOP3.LUT R36, R21, 0x64006400, RZ, 0xfc, !PT ;  /* 0x6400640015247812 */ /* 0x000fe200078efcff */
[----:B------:R-:W-:Y:S01]  /*1cc0*/  FFMA.FTZ R8, R35, R33, R8 ;  /* 0x0000002123087223 */ /* 0x000fe20000010008 */
[----:B------:R-:W-:Y:S01]  /*1cd0*/  LOP3.LUT R32, R25, 0x64006400, RZ, 0xfc, !PT ;  /* 0x6400640019207812 */ /* 0x000fe200078efcff */
[----:B------:R-:W-:-:S02]  /*1ce0*/  HADD2.F32 R19, -RZ, R19.H1_H1 ;  /* 0x30000013ff137230 */ /* 0x000fc40000004100 */
[--C-:B------:R-:W-:Y:S02]  /*1cf0*/  HADD2.F32 R21, -RZ, R18.reuse.H0_H0 ;  /* 0x20000012ff157230 */ /* 0x100fe40000004100 */
[-C--:B------:R-:W-:Y:S02]  /*1d00*/  HFMA2 R11, R36, R3.reuse.H1_H1, -72, -72 ;  /* 0xd480d480240b7431 */ /* 0x080fe40000060003 */
[----:B------:R-:W-:Y:S02]  /*1d10*/  HADD2.F32 R18, -RZ, R18.H1_H1 ;  /* 0x30000012ff127230 */ /* 0x000fe40000004100 */
[----:B------:R-:W-:Y:S02]  /*1d20*/  HFMA2 R10, R32, R3.H1_H1, -72, -72 ;  /* 0xd480d480200a7431 */ /* 0x000fe40000060003 */
[----:B------:R-:W-:Y:S01]  /*1d30*/  FFMA.FTZ R21, R21, R9, R22 ;  /* 0x0000000915157223 */ /* 0x000fe20000010016 */
[----:B------:R-:W-:Y:S02]  /*1d40*/  HADD2.F32 R22, -RZ, R23.H1_H1 ;  /* 0x30000017ff167230 */ /* 0x000fe40000004100 */
[----:B------:R-:W-:Y:S01]  /*1d50*/  FFMA.FTZ R23, R9, R31, R30 ;  /* 0x0000001f09177223 */ /* 0x000fe2000001001e */
[----:B------:R-:W-:-:S02]  /*1d60*/  HADD2.F32 R25, -RZ, R11.H0_H0 ;  /* 0x2000000bff197230 */ /* 0x000fc40000004100 */
[--C-:B------:R-:W-:Y:S02]  /*1d70*/  HADD2.F32 R31, -RZ, R10.reuse.H0_H0 ;  /* 0x2000000aff1f7230 */ /* 0x100fe40000004100 */
[----:B------:R-:W-:Y:S01]  /*1d80*/  FFMA.FTZ R21, R18, R22, R21 ;  /* 0x0000001612157223 */ /* 0x000fe20000010015 */
[----:B------:R-:W-:Y:S02]  /*1d90*/  HADD2.F32 R30, -RZ, R11.H1_H1 ;  /* 0x3000000bff1e7230 */ /* 0x000fe40000004100 */
[C---:B------:R-:W-:Y:S01]  /*1da0*/  FFMA.FTZ R25, R9.reuse, R25, R34 ;  /* 0x0000001909197223 */ /* 0x040fe20000010022 */
[----:B------:R-:W-:Y:S02]  /*1db0*/  HADD2.F32 R11, -RZ, R10.H1_H1 ;  /* 0x3000000aff0b7230 */ /* 0x000fe40000004100 */
[----:B------:R-:W-:Y:S01]  /*1dc0*/  FFMA.FTZ R10, R9, R31, R8 ;  /* 0x0000001f090a7223 */ /* 0x000fe20000010008 */
        /* <DEDUP_REMOVED lines=15> */
.L_x_4984:
[----:B------:R-:W-:Y:S05]  /*1ec0*/  @!P0 BRA `(.L_x_4985) ;  /* 0x00000008002c8947 */ /* 0x000fea0003800000 */
        /* <DEDUP_REMOVED lines=139> */
.L_x_4985:
[----:B------:R-:W-:Y:S05]  /*2780*/  @!P0 BRA `(.L_x_4982) ;  /* 0x0000000800308947 */ /* 0x000fea0003800000 */
[----:B------:R-:W-:Y:S01]  /*2790*/  IMAD.WIDE R8, R17, 0x4, R28 ;  /* 0x0000000411087825 */ /* 0x000fe200078e021c */
[----:B------:R-:W1:Y:S05]  /*27a0*/  LDS.64 R18, [UR4+0x30] ;  /* 0x00003004ff127984 */ /* 0x000e6a0008000a00 */
[----:B------:R-:W2:Y:S02]  /*27b0*/  LDG.E.128.CONSTANT R8, desc[UR6][R8.64] ;  /* 0x0000000608087981 */ /* 0x000ea4000c1e9d00 */
[----:B--2---:R-:W-:Y:S02]  /*27c0*/  LOP3.LUT R22, R9, 0xf000f, RZ, 0xc0, !PT ;  /* 0x000f000f09167812 */ /* 0x004fe400078ec0ff */
        /* <DEDUP_REMOVED lines=8> */
[----:B------:R-:W-:-:S02]  /*2850*/  HADD2 R31, R21, -1032, -1032 ;  /* 0xe408e408151f7430 */ /* 0x000fc40000000000 */
[----:B-1----:R-:W-:Y:S02]  /*2860*/  HADD2.F32 R21, -RZ, R18.H0_H0 ;  /* 0x20000012ff157230 */ /* 0x002fe40000004100 */
[----:B------:R-:W-:Y:S02]  /*2870*/  HADD2 R33, R23, -1032, -1032 ;  /* 0xe408e40817217430 */ /* 0x000fe40000000000 */
[----:B------:R-:W-:Y:S02]  /*2880*/  HADD2.F32 R36, -RZ, R34.H0_H0 ;  /* 0x20000022ff247230 */ /* 0x000fe40000004100 */
[----:B------:R-:W-:Y:S02]  /*2890*/  HADD2 R25, R25, -1032, -1032 ;  /* 0xe408e40819197430 */ /* 0x000fe40000000000 */
[----:B------:R-:W-:Y:S01]  /*28a0*/  HADD2.F32 R30, -RZ, R31.H0_H0 ;  /* 0x2000001fff1e7230 */ /* 0x000fe20000004100 */
[----:B------:R-:W1:Y:S01]  /*28b0*/  LDS.64 R22, [UR4+0x38] ;  /* 0x00003804ff167984 */ /* 0x000e620008000a00 */
[----:B------:R-:W-:-:S02]  /*28c0*/  HADD2.F32 R32, -RZ, R33.H0_H0 ;  /* 0x20000021ff207230 */ /* 0x000fc40000004100 */
[C---:B------:R-:W-:Y:S01]  /*28d0*/  FFMA.FTZ R29, R21.reuse, R36, RZ ;  /* 0x00000024151d7223 */ /* 0x040fe200000100ff */
[----:B------:R-:W-:Y:S02]  /*28e0*/  HADD2.F32 R28, -RZ, R25.H0_H0 ;  /* 0x20000019ff1c7230 */ /* 0x000fe40000004100 */
[----:B------:R-:W-:Y:S01]  /*28f0*/  FFMA.FTZ R30, R30, R21, RZ ;  /* 0x000000151e1e7223 */ /* 0x000fe200000100ff */
[----:B------:R-:W-:Y:S02]  /*2900*/  HADD2.F32 R33, -RZ, R33.H1_H1 ;  /* 0x30000021ff217230 */ /* 0x000fe40000004100 */
[C---:B------:R-:W-:Y:S01]  /*2910*/  FFMA.FTZ R32, R21.reuse, R32, RZ ;  /* 0x0000002015207223 */ /* 0x040fe200000100ff */
[----:B------:R-:W-:Y:S02]  /*2920*/  HADD2.F32 R31, -RZ, R31.H1_H1 ;  /* 0x3000001fff1f7230 */ /* 0x000fe40000004100 */
[----:B------:R-:W-:Y:S01]  /*2930*/  FFMA.FTZ R21, R21, R28, RZ ;  /* 0x0000001c15157223 */ /* 0x000fe200000100ff */
[----:B------:R-:W-:-:S02]  /*2940*/  HADD2.F32 R28, -RZ, R34.H1_H1 ;  /* 0x30000022ff1c7230 */ /* 0x000fc40000004100 */
[----:B------:R-:W-:Y:S01]  /*2950*/  HADD2.F32 R34, -RZ, R18.H1_H1 ;  /* 0x30000012ff227230 */ /* 0x000fe20000004100 */
[----:B------:R-:W-:Y:S01]  /*2960*/  LOP3.LUT R18, R9, 0xf000f0, RZ, 0xc0, !PT ;  /* 0x00f000f009127812 */ /* 0x000fe200078ec0ff */
[----:B------:R-:W-:Y:S01]  /*2970*/  HADD2.F32 R25, -RZ, R25.H1_H1 ;  /* 0x30000019ff197230 */ /* 0x000fe20000004100 */
[----:B------:R-:W-:Y:S02]  /*2980*/  SHF.R.U32.HI R9, RZ, 0x8, R9 ;  /* 0x00000008ff097819 */ /* 0x000fe40000011609 */
[----:B------:R-:W-:Y:S01]  /*2990*/  FFMA.FTZ R28, R34, R28, R29 ;  /* 0x0000001c221c7223 */ /* 0x000fe2000001001d */
[----:B------:R-:W-:Y:S01]  /*29a0*/  LOP3.LUT R29, R8, 0xf000f0, RZ, 0xc0, !PT ;  /* 0x00f000f0081d7812 */ /* 0x000fe200078ec0ff */
[----:B------:R-:W-:Y:S01]  /*29b0*/  FFMA.FTZ R30, R31, R34, R30 ;  /* 0x000000221f1e7223 */ /* 0x000fe2000001001e */
[----:B------:R-:W-:Y:S01]  /*29c0*/  LOP3.LUT R36, R18, 0x64006400, RZ, 0xfc, !PT ;  /* 0x6400640012247812 */ /* 0x000fe200078efcff */
[C---:B------:R-:W-:Y:S01]  /*29d0*/  FFMA.FTZ R18, R34.reuse, R33, R32 ;  /* 0x0000002122127223 */ /* 0x040fe20000010020 */
[----:B------:R-:W-:Y:S01]  /*29e0*/  LOP3.LUT R32, R29, 0x64006400, RZ, 0xfc, !PT ;  /* 0x640064001d207812 */ /* 0x000fe200078efcff */
[----:B------:R-:W-:Y:S01]  /*29f0*/  FFMA.FTZ R21, R34, R25, R21 ;  /* 0x0000001922157223 */ /* 0x000fe20000010015 */
[----:B------:R-:W-:-:S02]  /*2a00*/  HADD2.F32 R25, -RZ, R19.H0_H0 ;  /* 0x20000013ff197230 */ /* 0x000fc40000004100 */
[-C--:B------:R-:W-:Y:S01]  /*2a10*/  HFMA2 R29, R36, R3.reuse.H1_H1, -72, -72 ;  /* 0xd480d480241d7431 */ /* 0x080fe20000060003 */
[----:B------:R-:W-:Y:S01]  /*2a20*/  SHF.R.U32.HI R8, RZ, 0x8, R8 ;  /* 0x00000008ff087819 */ /* 0x000fe20000011608 */
[----:B------:R-:W-:Y:S01]  /*2a30*/  HFMA2 R31, R32, R3.H1_H1, -72, -72 ;  /* 0xd480d480201f7431 */ /* 0x000fe20000060003 */
[C---:B------:R-:W-:Y:S02]  /*2a40*/  LOP3.LUT R32, R9.reuse, 0xf000f, RZ, 0xc0, !PT ;  /* 0x000f000f09207812 */ /* 0x040fe400078ec0ff */
[----:B------:R-:W-:Y:S01]  /*2a50*/  HADD2.F32 R33, -RZ, R29.H0_H0 ;  /* 0x2000001dff217230 */ /* 0x000fe20000004100 */
[----:B------:R-:W-:Y:S01]  /*2a60*/  LOP3.LUT R34, R8, 0xf000f, RZ, 0xc0, !PT ;  /* 0x000f000f08227812 */ /* 0x000fe200078ec0ff */
[----:B------:R-:W-:Y:S01]  /*2a70*/  HADD2.F32 R35, -RZ, R31.H0_H0 ;  /* 0x2000001fff237230 */ /* 0x000fe20000004100 */
[----:B------:R-:W-:Y:S01]  /*2a80*/  LOP3.LUT R9, R9, 0xf000f0, RZ, 0xc0, !PT ;  /* 0x00f000f009097812 */ /* 0x000fe200078ec0ff */
[----:B------:R-:W-:Y:S01]  /*2a90*/  HADD2.F32 R29, -RZ, R29.H1_H1 ;  /* 0x3000001dff1d7230 */ /* 0x000fe20000004100 */
[----:B------:R-:W-:Y:S01]  /*2aa0*/  LOP3.LUT R34, R34, 0x64006400, RZ, 0xfc, !PT ;  /* 0x6400640022227812 */ /* 0x000fe200078efcff */
[----:B------:R-:W-:Y:S01]  /*2ab0*/  FFMA.FTZ R33, R25, R33, R28 ;  /* 0x0000002119217223 */ /* 0x000fe2000001001c */
[----:B------:R-:W-:Y:S01]  /*2ac0*/  FFMA.FTZ R35, R35, R25, R30 ;  /* 0x0000001923237223 */ /* 0x000fe2000001001e */
[----:B------:R-:W-:Y:S01]  /*2ad0*/  LOP3.LUT R30, R32, 0x64006400, RZ, 0xfc, !PT ;  /* 0x64006400201e7812 */ /* 0x000fe200078efcff */
[----:B------:R-:W-:Y:S01]  /*2ae0*/  HADD2.F32 R28, -RZ, R19.H1_H1 ;  /* 0x30000013ff1c7230 */ /* 0x000fe20000004100 */
[----:B------:R-:W-:Y:S01]  /*2af0*/  LOP3.LUT R8, R8, 0xf000f0, RZ, 0xc0, !PT ;  /* 0x00f000f008087812 */ /* 0x000fe200078ec0ff */
[----:B------:R-:W-:-:S02]  /*2b00*/  HADD2.F32 R36, -RZ, R31.H1_H1 ;  /* 0x3000001fff247230 */ /* 0x000fc40000004100 */
[----:B------:R-:W-:Y:S02]  /*2b10*/  HADD2 R31, R34, -1032, -1032 ;  /* 0xe408e408221f7430 */ /* 0x000fe40000000000 */
[--C-:B-1----:R-:W-:Y:S02]  /*2b20*/  HADD2.F32 R34, -RZ, R22.reuse.H1_H1 ;  /* 0x30000016ff227230 */ /* 0x102fe40000004100 */
[----:B------:R-:W-:Y:S02]  /*2b30*/  HADD2 R30, R30, -1032, -1032 ;  /* 0xe408e4081e1e7430 */ /* 0x000fe40000000000 */
[----:B------:R-:W-:Y:S01]  /*2b40*/  FFMA.FTZ R32, R28, R29, R33 ;  /* 0x0000001d1c207223 */ /* 0x000fe20000010021 */
[----:B------:R-:W-:Y:S02]  /*2b50*/  HADD2.F32 R29, -RZ, R22.H0_H0 ;  /* 0x20000016ff1d7230 */ /* 0x000fe40000004100 */
[----:B------:R-:W-:Y:S01]  /*2b60*/  FFMA.FTZ R36, R36, R28, R35 ;  /* 0x0000001c24247223 */ /* 0x000fe20000010023 */
[----:B------:R-:W-:Y:S01]  /*2b70*/  HADD2.F32 R33, -RZ, R31.H0_H0 ;  /* 0x2000001fff217230 */ /* 0x000fe20000004100 */
[----:B------:R-:W-:Y:S01]  /*2b80*/  LOP3.LUT R22, R10, 0xf000f0, RZ, 0xc0, !PT ;  /* 0x00f000f00a167812 */ /* 0x000fe200078ec0ff */
[--C-:B------:R-:W-:Y:S01]  /*2b90*/  HADD2.F32 R19, -RZ, R30.reuse.H0_H0 ;  /* 0x2000001eff137230 */ /* 0x100fe20000004100 */
[----:B------:R-:W-:Y:S01]  /*2ba0*/  SHF.R.U32.HI R10, RZ, 0x8, R10 ;  /* 0x00000008ff0a7819 */ /* 0x000fe2000001160a */
[----:B------:R-:W-:-:S02]  /*2bb0*/  HADD2.F32 R30, -RZ, R30.H1_H1 ;  /* 0x3000001eff1e7230 */ /* 0x000fc40000004100 */
[----:B------:R-:W-:Y:S01]  /*2bc0*/  FFMA.FTZ R33, R33, R29, R36 ;  /* 0x0000001d21217223 */ /* 0x000fe20000010024 */
[----:B------:R-:W-:Y:S01]  /*2bd0*/  LOP3.LUT R22, R22, 0x64006400, RZ, 0xfc, !PT ;  /* 0x6400640016167812 */ /* 0x000fe200078efcff */
[----:B------:R-:W-:Y:S01]  /*2be0*/  FFMA.FTZ R19, R29, R19, R32 ;  /* 0x000000131d137223 */ /* 0x000fe20000010020 */
[----:B------:R-:W-:Y:S01]  /*2bf0*/  HADD2.F32 R32, -RZ, R31.H1_H1 ;  /* 0x3000001fff207230 */ /* 0x000fe20000004100 */
[----:B------:R-:W-:Y:S02]  /*2c00*/  LOP3.LUT R8, R8, 0x64006400, RZ, 0xfc, !PT ;  /* 0x6400640008087812 */ /* 0x000fe400078efcff */
[-C--:B------:R-:W-:Y:S02]  /*2c10*/  HFMA2 R31, R22, R3.reuse.H1_H1, -72, -72 ;  /* 0xd480d480161f7431 */ /* 0x080fe40000060003 */
[----:B------:R-:W-:Y:S01]  /*2c20*/  FFMA.FTZ R19, R34, R30, R19 ;  /* 0x0000001e22137223 */ /* 0x000fe20000010013 */
[----:B------:R-:W-:Y:S01]  /*2c30*/  FFMA.FTZ R32, R32, R34, R33 ;  /* 0x0000002220207223 */ /* 0x000fe20000010021 */
[----:B------:R-:W-:Y:S01]  /*2c40*/  LOP3.LUT R33, R11, 0xf000f0, RZ, 0xc0, !PT ;  /* 0x00f000f00b217812 */ /* 0x000fe200078ec0ff */
[----:B------:R-:W-:Y:S01]  /*2c50*/  HFMA2 R8, R8, R3.H1_H1, -72, -72 ;  /* 0xd480d48008087431 */ /* 0x000fe20000060003 */
[----:B------:R-:W-:-:S02]  /*2c60*/  SHF.R.U32.HI R11, RZ, 0x8, R11 ;  /* 0x00000008ff0b7819 */ /* 0x000fc4000001160b */
[----:B------:R-:W-:Y:S01]  /*2c70*/  LOP3.LUT R22, R33, 0x64006400, RZ, 0xfc, !PT ;  /* 0x6400640021167812 */ /* 0x000fe200078efcff */
[--C-:B------:R-:W-:Y:S02]  /*2c80*/  HADD2.F32 R33, -RZ, R31.reuse.H0_H0 ;  /* 0x2000001fff217230 */ /* 0x100fe40000004100 */
[----:B------:R-:W-:Y:S02]  /*2c90*/  HADD2.F32 R31, -RZ, R31.H1_H1 ;  /* 0x3000001fff1f7230 */ /* 0x000fe40000004100 */
[----:B------:R-:W-:Y:S02]  /*2ca0*/  HFMA2 R22, R22, R3.H1_H1, -72, -72 ;  /* 0xd480d48016167431 */ /* 0x000fe40000060003 */
[----:B------:R-:W-:-:S03]  /*2cb0*/  FFMA.FTZ R33, R25, R33, R18 ;  /* 0x0000002119217223 */ /* 0x000fc60000010012 */
[--C-:B------:R-:W-:Y:S02]  /*2cc0*/  HADD2.F32 R18, -RZ, R22.reuse.H0_H0 ;  /* 0x20000016ff127230 */ /* 0x100fe40000004100 */
[----:B------:R-:W-:Y:S01]  /*2cd0*/  FFMA.FTZ R31, R28, R31, R33 ;  /* 0x0000001f1c1f7223 */ /* 0x000fe20000010021 */
[----:B------:R-:W-:Y:S02]  /*2ce0*/  HADD2.F32 R36, -RZ, R22.H1_H1 ;  /* 0x30000016ff247230 */ /* 0x000fe40000004100 */
[----:B------:R-:W-:Y:S01]  /*2cf0*/  FFMA.FTZ R21, R25, R18, R21 ;  /* 0x0000001219157223 */ /* 0x000fe20000010015 */
[----:B------:R-:W-:Y:S02]  /*2d00*/  LOP3.LUT R18, R10, 0xf000f, RZ, 0xc0, !PT ;  /* 0x000f000f0a127812 */ /* 0x000fe400078ec0ff */
[----:B------:R-:W-:Y:S01]  /*2d10*/  LOP3.LUT R25, R11, 0xf000f, RZ, 0xc0, !PT ;  /* 0x000f000f0b197812 */ /* 0x000fe200078ec0ff */
[----:B------:R-:W-:Y:S01]  /*2d20*/  FFMA.FTZ R36, R28, R36, R21 ;  /* 0x000000241c247223 */ /* 0x000fe20000010015 */
[----:B------:R-:W-:-:S02]  /*2d30*/  LOP3.LUT R18, R18, 0x64006400, RZ, 0xfc, !PT ;  /* 0x6400640012127812 */ /* 0x000fc400078efcff */
[----:B------:R-:W-:-:S03]  /*2d40*/  LOP3.LUT R25, R25, 0x64006400, RZ, 0xfc, !PT ;  /* 0x6400640019197812 */ /* 0x000fc600078efcff */
[----:B------:R-:W-:Y:S02]  /*2d50*/  HADD2 R18, R18, -1032, -1032 ;  /* 0xe408e40812127430 */ /* 0x000fe40000000000 */
[----:B------:R-:W-:-:S03]  /*2d60*/  HADD2 R22, R25, -1032, -1032 ;  /* 0xe408e40819167430 */ /* 0x000fc60000000000 */
[----:B------:R-:W-:Y:S02]  /*2d70*/  HADD2.F32 R28, -RZ, R18.H0_H0 ;  /* 0x20000012ff1c7230 */ /* 0x000fe40000004100 */
[----:B------:R-:W-:Y:S02]  /*2d80*/  HADD2.F32 R25, -RZ, R22.H0_H0 ;  /* 0x20000016ff197230 */ /* 0x000fe40000004100 */
[----:B------:R-:W-:Y:S02]  /*2d90*/  HADD2.F32 R18, -RZ, R18.H1_H1 ;  /* 0x30000012ff127230 */ /* 0x000fe40000004100 */
[----:B------:R-:W-:Y:S01]  /*2da0*/  FFMA.FTZ R21, R29, R28, R31 ;  /* 0x0000001c1d157223 */ /* 0x000fe2000001001f */
[----:B------:R-:W-:Y:S01]  /*2db0*/  LOP3.LUT R28, R9, 0x64006400, RZ, 0xfc, !PT ;  /* 0x64006400091c7812 */ /* 0x000fe200078efcff */
[----:B------:R-:W-:Y:S01]  /*2dc0*/  FFMA.FTZ R29, R29, R25, R36 ;  /* 0x000000191d1d7223 */ /* 0x000fe20000010024 */
[----:B------:R-:W-:Y:S01]  /*2dd0*/  LOP3.LUT R25, R10, 0xf000f0, RZ, 0xc0, !PT ;  /* 0x00f000f00a197812 */ /* 0x000fe200078ec0ff */
[----:B------:R-:W-:Y:S01]  /*2de0*/  FFMA.FTZ R21, R34, R18, R21 ;  /* 0x0000001222157223 */ /* 0x000fe20000010015 */
[----:B------:R-:W-:-:S02]  /*2df0*/  HADD2.F32 R10, -RZ, R23.H0_H0 ;  /* 0x20000017ff0a7230 */ /* 0x000fc40000004100 */
[-C--:B------:R-:W-:Y:S01]  /*2e00*/  HFMA2 R9, R28, R3.reuse.H1_H1, -72, -72 ;  /* 0xd480d4801c097431 */ /* 0x080fe20000060003 */
[----:B------:R-:W-:Y:S01]  /*2e10*/  LOP3.LUT R30, R25, 0x64006400, RZ, 0xfc, !PT ;  /* 0x64006400191e7812 */ /* 0x000fe200078efcff */
[----:B------:R-:W-:Y:S01]  /*2e20*/  HADD2.F32 R31, -RZ, R8.H0_H0 ;  /* 0x20000008ff1f7230 */ /* 0x000fe20000004100 */
[----:B------:R-:W-:Y:S01]  /*2e30*/  LOP3.LUT R25, R11, 0xf000f0, RZ, 0xc0, !PT ;  /* 0x00f000f00b197812 */ /* 0x000fe200078ec0ff */
[----:B------:R-:W-:Y:S02]  /*2e40*/  HADD2.F32 R23, -RZ, R23.H1_H1 ;  /* 0x30000017ff177230 */ /* 0x000fe40000004100 */
[----:B------:R-:W-:Y:S01]  /*2e50*/  HFMA2 R11, R30, R3.H1_H1, -72, -72 ;  /* 0xd480d4801e0b7431 */ /* 0x000fe20000060003 */
[----:B------:R-:W-:Y:S01]  /*2e60*/  LOP3.LUT R18, R25, 0x64006400, RZ, 0xfc, !PT ;  /* 0x6400640019127812 */ /* 0x000fe200078efcff */
[----:B------:R-:W-:Y:S02]  /*2e70*/  HADD2.F32 R25, -RZ, R22.H1_H1 ;  /* 0x30000016ff197230 */ /* 0x000fe40000004100 */
[----:B------:R-:W-:Y:S01]  /*2e80*/  FFMA.FTZ R32, R31, R10, R32 ;  /* 0x0000000a1f207223 */ /* 0x000fe20000010020 */
[----:B------:R-:W-:-:S02]  /*2e90*/  HADD2.F32 R22, -RZ, R9.H0_H0 ;  /* 0x20000009ff167230 */ /* 0x000fc40000004100 */
[----:B------:R-:W-:Y:S02]  /*2ea0*/  HFMA2 R18, R18, R3.H1_H1, -72, -72 ;  /* 0xd480d48012127431 */ /* 0x000fe40000060003 */
[----:B------:R-:W-:Y:S02]  /*2eb0*/  HADD2.F32 R28, -RZ, R11.H0_H0 ;  /* 0x2000000bff1c7230 */ /* 0x000fe40000004100 */
[----:B------:R-:W-:Y:S01]  /*2ec0*/  FFMA.FTZ R25, R34, R25, R29 ;  /* 0x0000001922197223 */ /* 0x000fe2000001001d */
[C---:B------:R-:W-:Y:S01]  /*2ed0*/  FFMA.FTZ R22, R10.reuse, R22, R19 ;  /* 0x000000160a167223 */ /* 0x040fe20000010013 */
        /* <DEDUP_REMOVED lines=9> */
[----:B------:R-:W-:Y:S01]  /*2f70*/  FMUL.FTZ R19, R12, R19 ;  /* 0x000000130c137220 */ /* 0x000fe20000410000 */
[C---:B------:R-:W-:Y:S01]  /*2f80*/  FFMA.FTZ R21, R23.reuse, R28, R21 ;  /* 0x0000001c17157223 */ /* 0x040fe20000010015 */
        /* <DEDUP_REMOVED lines=12> */
.L_x_4982:
[----:B------:R-:W-:Y:S01]  /*3050*/  IADD3 R24, R24, 0x20, RZ ;  /* 0x0000002018187810 */ /* 0x000fe20007ffe0ff */
[----:B------:R-:W-:Y:S01]  /*3060*/  UIADD3 UR4, UR4, 0x40, URZ ;  /* 0x0000004004047890 */ /* 0x000fe2000fffe03f */
[----:B------:R-:W-:Y:S02]  /*3070*/  LEA R26, P1, R17, R26, 0x4 ;  /* 0x0000001a111a7211 */ /* 0x000fe400078220ff */
[C---:B------:R-:W-:Y:S02]  /*3080*/  ISETP.GE.AND P0, PT, R24.reuse, UR5, PT ;  /* 0x0000000518007c0c */ /* 0x040fe4000bf06270 */
[----:B------:R-:W-:Y:S02]  /*3090*/  ISETP.LT.AND P3, PT, R24, R7, PT ;  /* 0x000000071800720c */ /* 0x000fe40003f61270 */
[----:B------:R-:W-:-:S11]  /*30a0*/  IADD3.X R27, R27, R16, RZ, P1, !PT ;  /* 0x000000101b1b7210 */ /* 0x000fd60000ffe4ff */
[----:B------:R-:W-:Y:S05]  /*30b0*/  @!P0 BRA P3, `(.L_x_4986) ;  /* 0xffffffdc00008947 */ /* 0x000fea000183ffff */
.L_x_4981:
[----:B------:R-:W-:Y:S01]  /*30c0*/  ISETP.GE.AND P0, PT, R24, R7, PT ;  /* 0x000000071800720c */ /* 0x000fe20003f06270 */
[----:B------:R-:W-:-:S03]  /*30d0*/  ULDC UR5, c[0x0][0x26c] ;  /* 0x00009b0000057ab9 */ /* 0x000fc60000000800 */
[----:B------:R-:W-:-:S13]  /*30e0*/  ISETP.GE.OR P0, PT, R24, UR5, P0 ;  /* 0x0000000518007c0c */ /* 0x000fda0008706670 */
[----:B------:R-:W-:Y:S05]  /*30f0*/  @P0 BRA `(.L_x_4987) ;  /* 0x0000000800940947 */ /* 0x000fea0003800000 */
[----:B------:R-:W1:Y:S01]  /*3100*/  LDC R21, c[0x0][0x23c] ;  /* 0x00008f00ff157b82 */ /* 0x000e620000000800 */
[----:B------:R-:W-:Y:S01]  /*3110*/  PRMT R8, R20, 0x9910, RZ ;  /* 0x0000991014087816 */ /* 0x000fe200000000ff */
[----:B------:R-:W-:-:S03]  /*3120*/  ULDC UR5, c[0x0][0x26c] ;  /* 0x00009b0000057ab9 */ /* 0x000fc60000000800 */
[----:B------:R-:W-:Y:S02]  /*3130*/  ISETP.EQ.OR P3, PT, R8, RZ, !P2 ;  /* 0x000000ff0800720c */ /* 0x000fe40005762670 */
[----:B-1----:R-:W-:-:S04]  /*3140*/  SHF.R.S32.HI R22, RZ, 0x1f, R21 ;  /* 0x0000001fff167819 */ /* 0x002fc80000011415 */
[----:B------:R-:W-:-:S07]  /*3150*/  SHF.L.U64.HI R22, R21, 0x2, R22 ;  /* 0x0000000215167819 */ /* 0x000fce0000010216 */
.L_x_4989:
[----:B------:R-:W-:-:S04]  /*3160*/  IADD3 R24, R24, 0x10, RZ ;  /* 0x0000001018187810 */ /* 0x000fc80007ffe0ff */
[C---:B------:R-:W-:Y:S02]  /*3170*/  ISETP.GE.AND P0, PT, R24.reuse, UR5, PT ;  /* 0x0000000518007c0c */ /* 0x040fe4000bf06270 */
[----:B------:R-:W-:Y:S01]  /*3180*/  ISETP.LT.AND P4, PT, R24, R7, PT ;  /* 0x000000071800720c */ /* 0x000fe20003f81270 */
[----:B------:R-:W-:-:S12]  /*3190*/  @P3 BRA `(.L_x_4988) ;  /* 0x00000008005c3947 */ /* 0x000fd80003800000 */
[----:B------:R-:W2:Y:S01]  /*31a0*/  LDG.E.128.CONSTANT R8, desc[UR6][R26.64] ;  /* 0x000000061a087981 */ /* 0x000ea2000c1e9d00 */
[----:B------:R-:W-:Y:S01]  /*31b0*/  HFMA2.MMA R17, -RZ, RZ, 0, 0.0625 ;  /* 0x00002c00ff117435 */ /* 0x000fe200000001ff */
[----:B------:R-:W-:Y:S02]  /*31c0*/  MOV R16, 0x3400 ;  /* 0x0000340000107802 */ /* 0x000fe40000000f00 */
[----:B------:R-:W1:Y:S01]  /*31d0*/  LDS.128 R12, [UR4] ;  /* 0x00000004ff0c7984 */ /* 0x000e620008000c00 */
[----:B------:R-:W-:Y:S02]  /*31e0*/  MOV R18, 0x2400 ;  /* 0x0000240000127802 */ /* 0x000fe40000000f00 */
[----:B0-----:R-:W-:Y:S02]  /*31f0*/  PRMT R5, R5, 0x5410, R16 ;  /* 0x0000541005057816 */ /* 0x001fe40000000010 */
[----:B------:R-:W-:Y:S02]  /*3200*/  PRMT R3, R3, 0x5410, R18 ;  /* 0x0000541003037816 */ /* 0x000fe40000000012 */
[----:B------:R-:W-:-:S02]  /*3210*/  PRMT R4, R4, 0x5410, R17 ;  /* 0x0000541004047816 */ /* 0x000fc40000000011 */
[----:B------:R-:W-:Y:S02]  /*3220*/  PRMT R6, R6, 0x5410, R5 ;  /* 0x0000541006067816 */ /* 0x000fe40000000005 */
[C---:B--2---:R-:W-:Y:S02]  /*3230*/  LOP3.LUT R17, R8.reuse, 0xc000c, RZ, 0xc0, !PT ;  /* 0x000c000c08117812 */ /* 0x044fe400078ec0ff */
[----:B------:R-:W-:Y:S02]  /*3240*/  LOP3.LUT R16, R8, 0x30003, RZ, 0xc0, !PT ;  /* 0x0003000308107812 */ /* 0x000fe400078ec0ff */
[----:B------:R-:W-:Y:S02]  /*3250*/  LOP3.LUT R23, R10, 0x30003, RZ, 0xc0, !PT ;  /* 0x000300030a177812 */ /* 0x000fe400078ec0ff */
[C---:B------:R-:W-:Y:S02]  /*3260*/  LOP3.LUT R19, R9.reuse, 0xc000c, RZ, 0xc0, !PT ;  /* 0x000c000c09137812 */ /* 0x040fe400078ec0ff */
[----:B------:R-:W-:-:S02]  /*3270*/  LOP3.LUT R18, R9, 0x30003, RZ, 0xc0, !PT ;  /* 0x0003000309127812 */ /* 0x000fc400078ec0ff */
[----:B------:R-:W-:Y:S02]  /*3280*/  LOP3.LUT R28, R17, 0x64006400, RZ, 0xfc, !PT ;  /* 0x64006400111c7812 */ /* 0x000fe400078efcff */
[----:B------:R-:W-:Y:S02]  /*3290*/  LOP3.LUT R17, R16, 0x64006400, RZ, 0xfc, !PT ;  /* 0x6400640010117812 */ /* 0x000fe400078efcff */
[----:B------:R-:W-:Y:S01]  /*32a0*/  LOP3.LUT R25, R10, 0xc000c, RZ, 0xc0, !PT ;  /* 0x000c000c0a197812 */ /* 0x000fe200078ec0ff */
[----:B------:R-:W-:Y:S01]  /*32b0*/  HFMA2 R28, R28, R5.H1_H1, -258, -258 ;  /* 0xdc08dc081c1c7431 */ /* 0x000fe20000060005 */
        /* <DEDUP_REMOVED lines=8> */
[-C--:B-1----:R-:W-:Y:S01]  /*3340*/  HFMA2.MMA R23, R17, R12.reuse, RZ ;  /* 0x0000000c11177235 */ /* 0x082fe200000000ff */
[-C--:B------:R-:W-:Y:S01]  /*3350*/  HFMA2 R18, R18, R5.reuse.H1_H1, -258, -258 ;  /* 0xdc08dc0812127431 */ /* 0x080fe20000060005 */
[----:B------:R-:W-:Y:S01]  /*3360*/  LOP3.LUT R29, R29, 0x64006400, RZ, 0xfc, !PT ;  /* 0x640064001d1d7812 */ /* 0x000fe200078efcff */
[-C--:B------:R-:W-:Y:S01]  /*3370*/  HFMA2 R17, R19, R12.reuse, RZ.H0_H0 ;  /* 0x0000000c13117231 */ /* 0x080fe200000400ff */
[----:B------:R-:W-:Y:S01]  /*3380*/  HFMA2.MMA R25, R25, R12, RZ ;  /* 0x0000000c19197235 */ /* 0x000fe200000000ff */
[C---:B------:R-:W-:Y:S01]  /*3390*/  LOP3.LUT R19, R11.reuse, 0xc000c, RZ, 0xc0, !PT ;  /* 0x000c000c0b137812 */ /* 0x040fe200078ec0ff */
[----:B------:R-:W-:Y:S01]  /*33a0*/  HFMA2 R16, R16, R5.H1_H1, -258, -258 ;  /* 0xdc08dc0810107431 */ /* 0x000fe20000060005 */
[----:B------:R-:W-:Y:S01]  /*33b0*/  LOP3.LUT R31, R11, 0x300030, RZ, 0xc0, !PT ;  /* 0x003000300b1f7812 */ /* 0x000fe200078ec0ff */
[----:B------:R-:W-:Y:S01]  /*33c0*/  HADD2 R29, R29, -1026, -1026 ;  /* 0xe402e4021d1d7430 */ /* 0x000fe20000000000 */
[----:B------:R-:W-:Y:S01]  /*33d0*/  LOP3.LUT R30, R19, 0x64006400, RZ, 0xfc, !PT ;  /* 0x64006400131e7812 */ /* 0x000fe200078efcff */
[----:B------:R-:W-:Y:S01]  /*33e0*/  HFMA2 R17, R16, R13, R17 ;  /* 0x0000000d10117231 */ /* 0x000fe20000000011 */
[-C--:B------:R-:W-:Y:S01]  /*33f0*/  HFMA2.MMA R23, R28, R13.reuse, R23 ;  /* 0x0000000d1c177235 */ /* 0x080fe20000000017 */
[----:B------:R-:W-:Y:S01]  /*3400*/  HFMA2 R12, R29, R12, RZ.H0_H0 ;  /* 0x0000000c1d0c7231 */ /* 0x000fe200000400ff */
[----:B------:R-:W-:Y:S01]  /*3410*/  HFMA2.MMA R16, R18, R13, R25 ;  /* 0x0000000d12107235 */ /* 0x000fe20000000019 */
[----:B------:R-:W-:Y:S01]  /*3420*/  LOP3.LUT R18, R8, 0x300030, RZ, 0xc0, !PT ;  /* 0x0030003008127812 */ /* 0x000fe200078ec0ff */
[----:B------:R-:W-:Y:S01]  /*3430*/  HFMA2 R33, R30, R5.H1_H1, -258, -258 ;  /* 0xdc08dc081e217431 */ /* 0x000fe20000060005 */
[----:B------:R-:W-:-:S02]  /*3440*/  LOP3.LUT R28, R10, 0x300030, RZ, 0xc0, !PT ;  /* 0x003000300a1c7812 */ /* 0x000fc400078ec0ff */
[----:B------:R-:W-:Y:S02]  /*3450*/  LOP3.LUT R25, R9, 0x300030, RZ, 0xc0, !PT ;  /* 0x0030003009197812 */ /* 0x000fe400078ec0ff */
[----:B------:R-:W-:Y:S01]  /*3460*/  LOP3.LUT R19, R18, 0x64006400, RZ, 0xfc, !PT ;  /* 0x6400640012137812 */ /* 0x000fe200078efcff */
[----:B------:R-:W-:Y:S01]  /*3470*/  HFMA2.MMA R18, R33, R13, R12 ;  /* 0x0000000d21127235 */ /* 0x000fe2000000000c */
        /* <DEDUP_REMOVED lines=14> */
[----:B------:R-:W0:Y:S01]  /*3560*/  LDS.128 R16, [UR4+0x10] ;  /* 0x00001004ff107984 */ /* 0x000e220008000c00 */
[----:B------:R-:W-:-:S02]  /*3570*/  SHF.R.U32.HI R29, RZ, 0x8, R9 ;  /* 0x00000008ff1d7819 */ /* 0x000fc40000011609 */
[----:B------:R-:W-:Y:S01]  /*3580*/  SHF.R.U32.HI R30, RZ, 0x8, R11 ;  /* 0x00000008ff1e7819 */ /* 0x000fe2000001160b */
[----:B------:R-:W-:Y:S01]  /*3590*/  HFMA2 R36, R36, R3.H1_H1, -18, -18 ;  /* 0xcc80cc8024247431 */ /* 0x000fe20000060003 */
[----:B------:R-:W-:Y:S02]  /*35a0*/  LOP3.LUT R9, R9, 0xc000c0, RZ, 0xc0, !PT ;  /* 0x00c000c009097812 */ /* 0x000fe400078ec0ff */
[----:B------:R-:W-:Y:S02]  /*35b0*/  LOP3.LUT R11, R11, 0xc000c0, RZ, 0xc0, !PT ;  /* 0x00c000c00b0b7812 */ /* 0x000fe400078ec0ff */
[----:B------:R-:W-:Y:S01]  /*35c0*/  SHF.R.U32.HI R25, RZ, 0x8, R8 ;  /* 0x00000008ff197819 */ /* 0x000fe20000011608 */
[----:B------:R-:W-:Y:S01]  /*35d0*/  HFMA2.MMA R23, R36, R15, R23 ;  /* 0x0000000f24177235 */ /* 0x000fe20000000017 */
[----:B------:R-:W-:Y:S02]  /*35e0*/  LOP3.LUT R36, R33, 0x64006400, RZ, 0xfc, !PT ;  /* 0x6400640021247812 */ /* 0x000fe400078efcff */
[----:B------:R-:W-:-:S02]  /*35f0*/  SHF.R.U32.HI R8, RZ, 0x8, R10 ;  /* 0x00000008ff087819 */ /* 0x000fc4000001160a */
[----:B------:R-:W-:Y:S01]  /*3600*/  LOP3.LUT R10, R9, 0x64006400, RZ, 0xfc, !PT ;  /* 0x64006400090a7812 */ /* 0x000fe200078efcff */
[-C--:B------:R-:W-:Y:S01]  /*3610*/  HFMA2 R9, R36, R3.reuse.H1_H1, -18, -18 ;  /* 0xcc80cc8024097431 */ /* 0x080fe20000060003 */
[----:B------:R-:W-:Y:S02]  /*3620*/  LOP3.LUT R11, R11, 0x64006400, RZ, 0xfc, !PT ;  /* 0x640064000b0b7812 */ /* 0x000fe400078efcff */
[C---:B------:R-:W-:Y:S01]  /*3630*/  LOP3.LUT R36, R25.reuse, 0x30003, RZ, 0xc0, !PT ;  /* 0x0003000319247812 */ /* 0x040fe200078ec0ff */
[-C--:B------:R-:W-:Y:S01]  /*3640*/  HFMA2 R10, R10, R3.reuse.H1_H1, -18, -18 ;  /* 0xcc80cc800a0a7431 */ /* 0x080fe20000060003 */
[----:B------:R-:W-:Y:S01]  /*3650*/  LOP3.LUT R32, R25, 0xc000c, RZ, 0xc0, !PT ;  /* 0x000c000c19207812 */ /* 0x000fe200078ec0ff */
[----:B------:R-:W-:Y:S01]  /*3660*/  HFMA2 R11, R11, R3.H1_H1, -18, -18 ;  /* 0xcc80cc800b0b7431 */ /* 0x000fe20000060003 */
[----:B------:R-:W-:Y:S01]  /*3670*/  LOP3.LUT R36, R36, 0x64006400, RZ, 0xfc, !PT ;  /* 0x6400640024247812 */ /* 0x000fe200078efcff */
[----:B------:R-:W-:Y:S01]  /*3680*/  HFMA2 R12, R9, R15, R12 ;  /* 0x0000000f090c7231 */ /* 0x000fe2000000000c */
[----:B------:R-:W-:Y:S01]  /*3690*/  LOP3.LUT R9, R8, 0x30003, RZ, 0xc0, !PT ;  /* 0x0003000308097812 */ /* 0x000fe200078ec0ff */
[-C--:B------:R-:W-:Y:S01]  /*36a0*/  HFMA2.MMA R13, R10, R15.reuse, R13 ;  /* 0x0000000f0a0d7235 */ /* 0x080fe2000000000d */
[----:B------:R-:W-:Y:S01]  /*36b0*/  LOP3.LUT R10, R29, 0x30003, RZ, 0xc0, !PT ;  /* 0x000300031d0a7812 */ /* 0x000fe200078ec0ff */
[----:B------:R-:W-:Y:S01]  /*36c0*/  HFMA2.MMA R14, R11, R15, R14 ;  /* 0x0000000f0b0e7235 */ /* 0x000fe2000000000e */
        /* <DEDUP_REMOVED lines=8> */
[-C--:B0-----:R-:W-:Y:S01]  /*3750*/  HFMA2 R12, R9, R16.reuse, R12 ;  /* 0x00000010090c7231 */ /* 0x081fe2000000000c */
[----:B------:R-:W-:Y:S01]  /*3760*/  LOP3.LUT R34, R34, 0x64006400, RZ, 0xfc, !PT ;  /* 0x6400640022227812 */ /* 0x000fe200078efcff */
[----:B------:R-:W-:Y:S01]  /*3770*/  HADD2 R10, R10, -1026, -1026 ;  /* 0xe402e4020a0a7430 */ /* 0x000fe20000000000 */
[----:B------:R-:W-:Y:S01]  /*3780*/  LOP3.LUT R9, R25, 0x300030, RZ, 0xc0, !PT ;  /* 0x0030003019097812 */ /* 0x000fe200078ec0ff */
[----:B------:R-:W-:Y:S01]  /*3790*/  HADD2 R11, R11, -1026, -1026 ;  /* 0xe402e4020b0b7430 */ /* 0x000fe20000000000 */
[----:B------:R-:W-:Y:S01]  /*37a0*/  LOP3.LUT R15, R8, 0x300030, RZ, 0xc0, !PT ;  /* 0x00300030080f7812 */ /* 0x000fe200078ec0ff */
[-C--:B------:R-:W-:Y:S01]  /*37b0*/  HFMA2 R32, R32, R5.reuse.H1_H1, -258, -258 ;  /* 0xdc08dc0820207431 */ /* 0x080fe20000060005 */
[----:B------:R-:W-:Y:S01]  /*37c0*/  LOP3.LUT R9, R9, 0x64006400, RZ, 0xfc, !PT ;  /* 0x6400640009097812 */ /* 0x000fe200078efcff */
[----:B------:R-:W-:Y:S01]  /*37d0*/  HFMA2 R23, R36, R16, R23 ;  /* 0x0000001024177231 */ /* 0x000fe20000000017 */
[-C--:B------:R-:W-:Y:S01]  /*37e0*/  HFMA2.MMA R13, R10, R16.reuse, R13 ;  /* 0x000000100a0d7235 */ /* 0x080fe2000000000d */
[----:B------:R-:W-:Y:S01]  /*37f0*/  HFMA2 R34, R34, R5.H1_H1, -258, -258 ;  /* 0xdc08dc0822227431 */ /* 0x000fe20000060005 */
[----:B------:R-:W-:Y:S01]  /*3800*/  HFMA2.MMA R14, R11, R16, R14 ;  /* 0x000000100b0e7235 */ /* 0x000fe2000000000e */
[----:B------:R-:W-:-:S02]  /*3810*/  LOP3.LUT R16, R30, 0x300030, RZ, 0xc0, !PT ;  /* 0x003000301e107812 */ /* 0x000fc400078ec0ff */
[----:B------:R-:W-:Y:S01]  /*3820*/  LOP3.LUT R33, R15, 0x64006400, RZ, 0xfc, !PT ;  /* 0x640064000f217812 */ /* 0x000fe200078efcff */
[-C--:B------:R-:W-:Y:S01]  /*3830*/  HFMA2.MMA R23, R32, R17.reuse, R23 ;  /* 0x0000001120177235 */ /* 0x080fe20000000017 */
[----:B------:R-:W-:Y:S01]  /*3840*/  LOP3.LUT R28, R29, 0xc000c, RZ, 0xc0, !PT ;  /* 0x000c000c1d1c7812 */ /* 0x000fe200078ec0ff */
[-C--:B------:R-:W-:Y:S01]  /*3850*/  HFMA2 R15, R9, R4.reuse.H1_H1, -66, -66 ;  /* 0xd420d420090f7431 */ /* 0x080fe20000060004 */
[----:B------:R-:W-:Y:S01]  /*3860*/  LOP3.LUT R25, R25, 0xc000c0, RZ, 0xc0, !PT ;  /* 0x00c000c019197812 */ /* 0x000fe200078ec0ff */
[----:B------:R-:W-:Y:S01]  /*3870*/  HFMA2.MMA R12, R34, R17, R12 ;  /* 0x00000011220c7235 */ /* 0x000fe2000000000c */
[----:B------:R-:W-:Y:S01]  /*3880*/  LOP3.LUT R31, R30, 0xc000c, RZ, 0xc0, !PT ;  /* 0x000c000c1e1f7812 */ /* 0x000fe200078ec0ff */
[----:B------:R-:W-:Y:S01]  /*3890*/  HFMA2 R9, R33, R4.H1_H1, -66, -66 ;  /* 0xd420d42021097431 */ /* 0x000fe20000060004 */
[----:B------:R-:W-:Y:S01]  /*38a0*/  LOP3.LUT R35, R16, 0x64006400, RZ, 0xfc, !PT ;  /* 0x6400640010237812 */ /* 0x000fe200078efcff */
[----:B------:R-:W-:Y:S01]  /*38b0*/  HFMA2.MMA R23, R15, R18, R23 ;  /* 0x000000120f177235 */ /* 0x000fe20000000017 */
[----:B------:R-:W-:-:S02]  /*38c0*/  LOP3.LUT R8, R8, 0xc000c0, RZ, 0xc0, !PT ;  /* 0x00c000c008087812 */ /* 0x000fc400078ec0ff */
[----:B------:R-:W-:Y:S01]  /*38d0*/  LOP3.LUT R28, R28, 0x64006400, RZ, 0xfc, !PT ;  /* 0x640064001c1c7812 */ /* 0x000fe200078efcff */
[----:B------:R-:W-:Y:S01]  /*38e0*/  HFMA2.MMA R12, R9, R18, R12 ;  /* 0x00000012090c7235 */ /* 0x000fe2000000000c */
[----:B------:R-:W-:Y:S01]  /*38f0*/  LOP3.LUT R10, R29, 0x300030, RZ, 0xc0, !PT ;  /* 0x003000301d0a7812 */ /* 0x000fe200078ec0ff */
[-C--:B------:R-:W-:Y:S01]  /*3900*/  HFMA2 R33, R35, R4.reuse.H1_H1, -66, -66 ;  /* 0xd420d42023217431 */ /* 0x080fe20000060004 */
[----:B------:R-:W-:Y:S01]  /*3910*/  LOP3.LUT R16, R25, 0x64006400, RZ, 0xfc, !PT ;  /* 0x6400640019107812 */ /* 0x000fe200078efcff */
[----:B------:R-:W-:Y:S01]  /*3920*/  HFMA2 R28, R28, R5.H1_H1, -258, -258 ;  /* 0xdc08dc081c1c7431 */ /* 0x000fe20000060005 */
[----:B------:R-:W-:Y:S02]  /*3930*/  LOP3.LUT R31, R31, 0x64006400, RZ, 0xfc, !PT ;  /* 0x640064001f1f7812 */ /* 0x000fe400078efcff */
[----:B------:R-:W-:Y:S01]  /*3940*/  LOP3.LUT R8, R8, 0x64006400, RZ, 0xfc, !PT ;  /* 0x6400640008087812 */ /* 0x000fe200078efcff */
[----:B------:R-:W-:Y:S01]  /*3950*/  HFMA2 R16, R16, R3.H1_H1, -18, -18 ;  /* 0xcc80cc8010107431 */ /* 0x000fe20000060003 */
[----:B------:R-:W-:Y:S01]  /*3960*/  LOP3.LUT R11, R10, 0x64006400, RZ, 0xfc, !PT ;  /* 0x640064000a0b7812 */ /* 0x000fe200078efcff */
[----:B------:R-:W-:Y:S01]  /*3970*/  HFMA2 R31, R31, R5.H1_H1, -258, -258 ;  /* 0xdc08dc081f1f7431 */ /* 0x000fe20000060005 */
[----:B------:R-:W-:Y:S01]  /*3980*/  LOP3.LUT R29, R29, 0xc000c0, RZ, 0xc0, !PT ;  /* 0x00c000c01d1d7812 */ /* 0x000fe200078ec0ff */
[----:B------:R-:W-:Y:S01]  /*3990*/  HFMA2 R8, R8, R3.H1_H1, -18, -18 ;  /* 0xcc80cc8008087431 */ /* 0x000fe20000060003 */
[----:B------:R-:W-:Y:S01]  /*39a0*/  LOP3.LUT R30, R30, 0xc000c0, RZ, 0xc0, !PT ;  /* 0x00c000c01e1e7812 */ /* 0x000fe200078ec0ff */
[----:B------:R-:W-:Y:S01]  /*39b0*/  HFMA2 R11, R11, R4.H1_H1, -66, -66 ;  /* 0xd420d4200b0b7431 */ /* 0x000fe20000060004 */
[----:B------:R-:W-:Y:S01]  /*39c0*/  LOP3.LUT R10, R29, 0x64006400, RZ, 0xfc, !PT ;  /* 0x640064001d0a7812 */ /* 0x000fe200078efcff */
[-C--:B------:R-:W-:Y:S01]  /*39d0*/  HFMA2 R13, R28, R17.reuse, R13 ;  /* 0x000000111c0d7231 */ /* 0x080fe2000000000d */
[----:B------:R-:W-:Y:S01]  /*39e0*/  LOP3.LUT R30, R30, 0x64006400, RZ, 0xfc, !PT ;  /* 0x640064001e1e7812 */ /* 0x000fe200078efcff */
[-C--:B------:R-:W-:Y:S01]  /*39f0*/  HFMA2.MMA R23, R16, R19.reuse, R23 ;  /* 0x0000001310177235 */ /* 0x080fe20000000017 */
[----:B------:R-:W-:Y:S01]  /*3a00*/  HFMA2 R14, R31, R17, R14 ;  /* 0x000000111f0e7231 */ /* 0x000fe2000000000e */
[----:B------:R-:W-:Y:S01]  /*3a10*/  HFMA2.MMA R12, R8, R19, R12 ;  /* 0x00000013080c7235 */ /* 0x000fe2000000000c */
[----:B------:R-:W-:Y:S01]  /*3a20*/  HFMA2 R10, R10, R3.H1_H1, -18, -18 ;  /* 0xcc80cc800a0a7431 */ /* 0x000fe20000060003 */
[----:B------:R-:W-:Y:S01]  /*3a30*/  PRMT R4, R4, 0x5410, R3 ;  /* 0x0000541004047816 */ /* 0x000fe20000000003 */
[----:B------:R-:W-:-:S02]  /*3a40*/  HFMA2 R13, R11, R18, R13 ;  /* 0x000000120b0d7231 */ /* 0x000fc4000000000d */
[----:B------:R-:W-:Y:S02]  /*3a50*/  HFMA2 R28, R30, R3.H1_H1, -18, -18 ;  /* 0xcc80cc801e1c7431 */ /* 0x000fe40000060003 */
[----:B------:R-:W-:Y:S02]  /*3a60*/  HFMA2 R14, R33, R18, R14 ;  /* 0x00000012210e7231 */ /* 0x000fe4000000000e */
        /* <DEDUP_REMOVED lines=10> */
.L_x_4988:
[----:B------:R-:W-:Y:S01]  /*3b10*/  LEA R26, P1, R21, R26, 0x2 ;  /* 0x0000001a151a7211 */ /* 0x000fe200078210ff */
[----:B------:R-:W-:-:S03]  /*3b20*/  UIADD3 UR4, UR4, 0x20, URZ ;  /* 0x0000002004047890 */ /* 0x000fc6000fffe03f */
[----:B------:R-:W-:Y:S01]  /*3b30*/  IADD3.X R27, R27, R22, RZ, P1, !PT ;  /* 0x000000161b1b7210 */ /* 0x000fe20000ffe4ff */
[----:B------:R-:W-:Y:S08]  /*3b40*/  @!P0 BRA P4, `(.L_x_4989) ;  /* 0xfffffff400848947 */ /* 0x000ff0000203ffff */
.L_x_4987:
[----:B------:R-:W-:Y:S05]  /*3b50*/  @!P2 EXIT ;  /* 0x000000000000a94d */ /* 0x000fea0003800000 */
        /* <DEDUP_REMOVED lines=18> */
.L_x_4993:
[----:B------:R-:W0:Y:S02]  /*3c80*/  LDS R6, [R2] ;  /* 0x0000000002067984 */ /* 0x000e240000000800 */
[----:B0-----:R-:W-:-:S06]  /*3c90*/  HADD2 R7, R6, R9 ;  /* 0x0000000906077230 */ /* 0x001fcc0000000000 */
[----:B------:R-:W0:Y:S02]  /*3ca0*/  ATOMS.CAST.SPIN R7, [R2], R6, R7 ;  /* 0x000000060207738d */ /* 0x000e240001800007 */
[----:B0-----:R-:W-:-:S13]  /*3cb0*/  ISETP.EQ.U32.AND P0, PT, R7, 0x1, PT ;  /* 0x000000010700780c */ /* 0x001fda0003f02070 */
[----:B------:R-:W-:Y:S05]  /*3cc0*/  @!P0 BRA `(.L_x_4993) ;  /* 0xfffffffc00ec8947 */ /* 0x000fea000383ffff */
[----:B------:R-:W-:Y:S05]  /*3cd0*/  BRA `(.L_x_4991) ;  /* 0x00000000000c7947 */ /* 0x000fea0003800000 */
.L_x_4992:
[----:B------:R-:W2:Y:S02]  /*3ce0*/  LD.E R0, desc[UR6][R4.64] ;  /* 0x0000000604007980 */ /* 0x000ea4000c101900 */
[----:B--2---:R-:W-:-:S05]  /*3cf0*/  IADD3 R3, R9, R0, RZ ;  /* 0x0000000009037210 */ /* 0x004fca0007ffe0ff */
[----:B------:R0:W-:Y:S02]  /*3d00*/  ST.E desc[UR6][R4.64], R3 ;  /* 0x0000000304007985 */ /* 0x0001e4000c101906 */
.L_x_4991:
[----:B------:R-:W-:Y:S05]  /*3d10*/  BSYNC B0 ;  /* 0x0000000000007941 */ /* 0x000fea0003800000 */
.L_x_4990:
[----:B------:R1:W-:Y:S02]  /*3d20*/  ATOM.E.ADD.F16x2.RN.STRONG.GPU P0, RZ, desc[UR6][R4.64+0x4], R11 ;  /* 0x0000040b04ff79a2 */ /* 0x0003e4000810e1c6 */
[----:B-1----:R-:W-:Y:S05]  /*3d30*/  @P0 EXIT ;  /* 0x000000000000094d */ /* 0x002fea0003800000 */
[----:B------:R-:W1:Y:S02]  /*3d40*/  QSPC.E.S P0, RZ, [R4+0x4] ;  /* 0x0000040004ff73aa */ /* 0x000e640000000500 */
[----:B-1----:R-:W-:Y:S05]  /*3d50*/  @!P0 BRA `(.L_x_4994) ;  /* 0x0000000000208947 */ /* 0x002fea0003800000 */
[----:B------:R-:W-:-:S04]  /*3d60*/  MOV R2, R4 ;  /* 0x0000000400027202 */ /* 0x000fc80000000f00 */
[----:B------:R-:W-:-:S07]  /*3d70*/  MOV R2, R2 ;  /* 0x0000000200027202 */ /* 0x000fce0000000f00 */
.L_x_4995:
[----:B0-----:R-:W0:Y:S02]  /*3d80*/  LDS R4, [R2+0x4] ;  /* 0x0000040002047984 */ /* 0x001e240000000800 */
[----:B0-----:R-:W-:-:S10]  /*3d90*/  HFMA2.MMA R5, R4, 1, 1, R11 ;  /* 0x3c003c0004057835 */ /* 0x001fd4000000000b */
[----:B------:R-:W0:Y:S02]  /*3da0*/  ATOMS.CAST.SPIN R5, [R2+0x4], R4, R5 ;  /* 0x000004040205738d */ /* 0x000e240001800005 */
[----:B0-----:R-:W-:-:S13]  /*3db0*/  ISETP.EQ.U32.AND P0, PT, R5, 0x1, PT ;  /* 0x000000010500780c */ /* 0x001fda0003f02070 */
[----:B------:R-:W-:Y:S05]  /*3dc0*/  @!P0 BRA `(.L_x_4995) ;  /* 0xfffffffc00ec8947 */ /* 0x000fea000383ffff */
[----:B------:R-:W-:Y:S05]  /*3dd0*/  EXIT ;  /* 0x000000000000794d */ /* 0x000fea0003800000 */
.L_x_4994:
[----:B------:R-:W0:Y:S02]  /*3de0*/  LD.E R0, desc[UR6][R4.64+0x4] ;  /* 0x0000040604007980 */ /* 0x000e24000c101900 */
[----:B0-----:R-:W-:-:S05]  /*3df0*/  IADD3 R3, R11, R0, RZ ;  /* 0x000000000b037210 */ /* 0x001fca0007ffe0ff */
[----:B------:R-:W-:Y:S01]  /*3e00*/  ST.E desc[UR6][R4.64+0x4], R3 ;  /* 0x0000040304007985 */ /* 0x000fe2000c101906 */
[----:B------:R-:W-:Y:S05]  /*3e10*/  EXIT ;  /* 0x000000000000794d */ /* 0x000fea0003800000 */
.L_x_4996:
        /* <DEDUP_REMOVED lines=14> */
.L_x_5264:


//--------------------- .text._Z23gemm_half_q_half_kernelILi1ELi172ELb1ELb1ELi32EEvPK6__halfPKjS4_S2_PS0_iiiiPKtS7_iiiiiibS2_i --------------------------
	.section	.text._Z23gemm_half_q_half_kernelILi1ELi172ELb1ELb1ELi32EEvPK6__halfPKjS4_S2_PS0_iiiiPKtS7_iiiiiibS2_i,"ax",@progbits
	.align	128
        .global         _Z23gemm_half_q_half_kernelILi1ELi172ELb1ELb1ELi32EEvPK6__halfPKjS4_S2_PS0_iiiiPKtS7_iiiiiibS2_i
        .type           _Z23gemm_half_q_half_kernelILi1ELi172ELb1ELb1ELi32EEvPK6__halfPKjS4_S2_PS0_iiiiPKtS7_iiiiiibS2_i,@function
        .size           _Z23gemm_half_q_half_kernelILi1ELi172ELb1ELb1ELi32EEvPK6__halfPKjS4_S2_PS0_iiiiPKtS7_iiiiiibS2_i,(.L_x_5265 - _Z23gemm_half_q_half_kernelILi1ELi172ELb1ELb1ELi32EEvPK6__halfPKjS4_S2_PS0_iiiiPKtS7_iiiiiibS2_i)
        .other          _Z23gemm_half_q_half_kernelILi1ELi172ELb1ELb1ELi32EEvPK6__halfPKjS4_S2_PS0_iiiiPKtS7_iiiiiibS2_i,@"STO_CUDA_ENTRY STV_DEFAULT"
_Z23gemm_half_q_half_kernelILi1ELi172ELb1ELb1ELi32EEvPK6__halfPKjS4_S2_PS0_iiiiPKtS7_iiiiiibS2_i:
.text._Z23gemm_half_q_half_kernelILi1ELi172ELb1ELb1ELi32EEvPK6__halfPKjS4_S2_PS0_iiiiPKtS7_iiiiiibS2_i:
        /* <DEDUP_REMOVED lines=49> */
.L_x_4998:
[----:B------:R-:W-:Y:S05]  /*0310*/  BSYNC B0 ;  /* 0x0000000000007941 */ /* 0x000fea0003800000 */
.L_x_4997:
[----:B------:R-:W-:Y:S01]  /*0320*/  ULDC UR4, c[0x0][0x23c] ;  /* 0x00008f0000047ab9 */ /* 0x000fe20000000800 */
[----:B------:R-:W-:Y:S02]  /*0330*/  SHF.L.U32 R14, R14, 0x2, RZ ;  /* 0x000000020e0e7819 */ /* 0x000fe400000006ff */
[----:B------:R-:W-:-:S04]  /*0340*/  MOV R29, UR4 ;  /* 0x00000004001d7c02 */ /* 0x000fc80008000f00 */
[----:B------:R-:W-:-:S13]  /*0350*/  ISETP.GE.AND P0, PT, R14, R29, PT ;  /* 0x0000001d0e00720c */ /* 0x000fda0003f06270 */
[----:B------:R-:W-:Y:S05]  /*0360*/  @P0 EXIT ;  /* 0x000000000000094d */ /* 0x000fea0003800000 */
[----:B0-----:R-:W0:Y:S01]  /*0370*/  LDC.U8 R2, c[0x0][0x270] ;  /* 0x00009c00ff027b82 */ /* 0x001e220000000000 */
[----:B------:R-:W-:-:S07]  /*0380*/  ISETP.GE.AND P2, PT, R25, R28, PT ;  /* 0x0000001c1900720c */ /* 0x000fce0003f46270 */
[----:B------:R-:W1:Y:S08]  /*0390*/  LDC R6, c[0x0][0x25c] ;  /* 0x00009700ff067b82 */ /* 0x000e700000000800 */
[----:B------:R-:W2:Y:S01]  /*03a0*/  LDC R16, c[0x0][0x264] ;  /* 0x00009900ff107b82 */ /* 0x000ea20000000800 */
[----:B0-----:R-:W-:-:S04]  /*03b0*/  PRMT R2, R2, 0x8880, RZ ;  /* 0x0000888002027816 */ /* 0x001fc800000000ff */
[----:B------:R-:W-:-:S04]  /*03c0*/  ISETP.NE.AND P0, PT, R2, RZ, PT ;  /* 0x000000ff0200720c */ /* 0x000fc80003f05270 */
[----:B------:R-:W-:-:S04]  /*03d0*/  ISETP.NE.OR P0, PT, R10, RZ, !P0 ;  /* 0x000000ff0a00720c */ /* 0x000fc80004705670 */
[----:B------:R-:W-:-:S13]  /*03e0*/  ISETP.LT.OR P0, PT, R0, 0x1, P0 ;  /* 0x000000010000780c */ /* 0x000fda0000701670 */
        /* <DEDUP_REMOVED lines=19> */
.L_x_5000:
        /* <DEDUP_REMOVED lines=40> */
.L_x_4999:
        /* <DEDUP_REMOVED lines=13> */
.L_x_5001:
        /* <DEDUP_REMOVED lines=8> */
.L_x_5002:
        /* <DEDUP_REMOVED lines=13> */
.L_x_5003:
        /* <DEDUP_REMOVED lines=8> */
.L_x_5004:
        /* <DEDUP_REMOVED lines=11> */
.L_x_5005:
[C---:B------:R-:W-:Y:S01]  /*0af0*/  VIMNMX R11, R25.reuse, UR8, PT ;  /* 0x00000008190b7c48 */ /* 0x040fe2000bfe0100 */
[----:B------:R-:W1:Y:S01]  /*0b00*/  S2UR UR5, SR_CgaCtaId ;  /* 0x00000000000579c3 */ /* 0x000e620000008800 */
[C---:B------:R-:W-:Y:S01]  /*0b10*/  ISETP.GE.AND P0, PT, R25.reuse, R28, PT ;  /* 0x0000001c1900720c */ /* 0x040fe20003f06270 */
[----:B------:R-:W-:Y:S01]  /*0b20*/  ULDC.64 UR10, c[0x0][0x218] ;  /* 0x00008600000a7ab9 */ /* 0x000fe20000000a00 */
[----:B------:R-:W-:Y:S01]  /*0b30*/  SHF.R.S32.HI R12, RZ, 0x1f, R11 ;  /* 0x0000001fff0c7819 */ /* 0x000fe2000001140b */
[----:B------:R-:W-:Y:S01]  /*0b40*/  UMOV UR4, 0x400 ;  /* 0x0000040000047882 */ /* 0x000fe20000000000 */
[----:B------:R-:W-:Y:S02]  /*0b50*/  ISETP.GE.OR P0, PT, R25, UR8, P0 ;  /* 0x0000000819007c0c */ /* 0x000fe40008706670 */
[----:B------:R-:W-:-:S04]  /*0b60*/  LEA.HI R12, R12, R11, RZ, 0x5 ;  /* 0x0000000b0c0c7211 */ /* 0x000fc800078f28ff */
[----:B------:R-:W-:-:S04]  /*0b70*/  SHF.R.S32.HI R11, RZ, 0x5, R12 ;  /* 0x00000005ff0b7819 */ /* 0x000fc8000001140c */
[----:B------:R-:W-:-:S04]  /*0b80*/  LEA R8, R11, R8, 0x3 ;  /* 0x000000080b087211 */ /* 0x000fc800078e18ff */
[----:B------:R-:W-:Y:S02]  /*0b90*/  IADD3 R5, R10, R8, R5 ;  /* 0x000000080a057210 */ /* 0x000fe40007ffe005 */
[----:B------:R-:W-:Y:S02]  /*0ba0*/  SHF.R.S32.HI R8, RZ, 0x1f, R14 ;  /* 0x0000001fff087819 */ /* 0x000fe4000001140e */
[----:B------:R-:W-:Y:S01]  /*0bb0*/  IADD3 R6, R9, R5, R6 ;  /* 0x0000000509067210 */ /* 0x000fe20007ffe006 */
[----:B-1----:R-:W-:Y:S01]  /*0bc0*/  ULEA UR4, UR5, UR4, 0x18 ;  /* 0x0000000405047291 */ /* 0x002fe2000f8ec03f */
[----:B------:R-:W-:-:S03]  /*0bd0*/  PRMT R5, RZ, 0x5410, RZ ;  /* 0x00005410ff057816 */ /* 0x000fc600000000ff */
        /* <DEDUP_REMOVED lines=20> */
.L_x_5011:
[----:B------:R-:W1:Y:S01]  /*0d20*/  LDC R29, c[0x0][0x23c] ;  /* 0x00008f00ff1d7b82 */ /* 0x000e620000000800 */
[----:B------:R-:W-:Y:S02]  /*0d30*/  MOV R8, R30 ;  /* 0x0000001e00087202 */ /* 0x000fe40000000f00 */
[----:B------:R-:W-:-:S03]  /*0d40*/  MOV R9, R27 ;  /* 0x0000001b00097202 */ /* 0x000fc60000000f00 */
[----:B-1----:R-:W-:-:S04]  /*0d50*/  IMAD.WIDE R32, R29, 0x8, R8 ;  /* 0x000000081d207825 */ /* 0x002fc800078e0208 */
[----:B------:R-:W-:-:S04]  /*0d60*/  IMAD.WIDE R16, R29, 0x8, R12 ;  /* 0x000000081d107825 */ /* 0x000fc800078e020c */
[----:B------:R-:W-:Y:S01]  /*0d70*/  IMAD.WIDE R26, R29, 0x8, R32 ;  /* 0x000000081d1a7825 */ /* 0x000fe200078e0220 */
[----:B------:R-:W-:Y:S06]  /*0d80*/  @!P1 BRA `(.L_x_5007) ;  /* 0x0000000c00009947 */ /* 0x000fec0003800000 */
[----:B------:R-:W2:Y:S04]  /*0d90*/  LDG.E.128.CONSTANT R8, desc[UR6][R8.64] ;  /* 0x0000000608087981 */ /* 0x000ea8000c1e9d00 */
[----:B------:R-:W3:Y:S04]  /*0da0*/  LDG.E.128.CONSTANT R12, desc[UR6][R12.64] ;  /* 0x000000060c0c7981 */ /* 0x000ee8000c1e9d00 */
[----:B------:R-:W1:Y:S01]  /*0db0*/  LDS.64 R18, [UR4] ;  /* 0x00000004ff127984 */ /* 0x000e620008000a00 */
[----:B--2---:R-:W-:Y:S02]  /*0dc0*/  LOP3.LUT R31, R9, 0xff, RZ, 0xc0, !PT ;  /* 0x000000ff091f7812 */ /* 0x004fe400078ec0ff */
[----:B------:R-:W-:-:S02]  /*0dd0*/  LOP3.LUT R24, R8, 0xff, RZ, 0xc0, !PT ;  /* 0x000000ff08187812 */ /* 0x000fc400078ec0ff */
[----:B------:R-:W-:Y:S02]  /*0de0*/  IADD3 R45, R31, -0x80, RZ ;  /* 0xffffff801f2d7810 */ /* 0x000fe40007ffe0ff */
[----:B------:R-:W-:Y:S02]  /*0df0*/  LOP3.LUT R31, R10, 0xff, RZ, 0xc0, !PT ;  /* 0x000000ff0a1f7812 */ /* 0x000fe400078ec0ff */
[----:B------:R-:W-:Y:S02]  /*0e00*/  LOP3.LUT R39, R11, 0xff, RZ, 0xc0, !PT ;  /* 0x000000ff0b277812 */ /* 0x000fe400078ec0ff */
[----:B------:R-:W-:Y:S01]  /*0e10*/  IADD3 R35, R31, -0x80, RZ ;  /* 0xffffff801f237810 */ /* 0x000fe20007ffe0ff */
[----:B------:R-:W2:Y:S01]  /*0e20*/  I2F.F16 R45, R45 ;  /* 0x0000002d002d7306 */ /* 0x000ea20000200c00 */
[----:B------:R-:W-:Y:S02]  /*0e30*/  IADD3 R24, R24, -0x80, RZ ;  /* 0xffffff8018187810 */ /* 0x000fe40007ffe0ff */
[----:B------:R-:W-:-:S02]  /*0e40*/  SHF.R.U32.HI R31, RZ, 0x8, R8 ;  /* 0x00000008ff1f7819 */ /* 0x000fc40000011608 */
[----:B------:R-:W-:Y:S02]  /*0e50*/  IADD3 R42, R39, -0x80, RZ ;  /* 0xffffff80272a7810 */ /* 0x000fe40007ffe0ff */
[----:B------:R-:W-:Y:S01]  /*0e60*/  LOP3.LUT R39, R31, 0xff, RZ, 0xc0, !PT ;  /* 0x000000ff1f277812 */ /* 0x000fe200078ec0ff */
[----:B------:R4:W5:Y:S01]  /*0e70*/  I2F.F16 R37, R24 ;  /* 0x0000001800257306 */ /* 0x0009620000200c00 */
[----:B------:R-:W-:Y:S02]  /*0e80*/  SHF.R.U32.HI R41, RZ, 0x8, R10 ;  /* 0x00000008ff297819 */ /* 0x000fe4000001160a */
[----:B------:R-:W-:Y:S01]  /*0e90*/  LEA.HI R38, R8, 0xffffff80, RZ, 0x8 ;  /* 0xffffff8008267811 */ /* 0x000fe200078f40ff */
[----:B------:R-:W-:Y:S01]  /*0ea0*/  VIADD R40, R39, 0xffffff80 ;  /* 0xffffff8027287836 */ /* 0x000fe20000000000 */
[----:B------:R-:W-:Y:S01]  /*0eb0*/  LOP3.LUT R41, R41, 0xff, RZ, 0xc0, !PT ;  /* 0x000000ff29297812 */ /* 0x000fe200078ec0ff */
[----:B--2---:R-:W-:Y:S02]  /*0ec0*/  HADD2.F32 R45, -RZ, R45.H0_H0 ;  /* 0x2000002dff2d7230 */ /* 0x004fe40000004100 */
[----:B------:R-:W2:Y:S01]  /*0ed0*/  I2F.F16 R35, R35 ;  /* 0x0000002300237306 */ /* 0x000ea20000200c00 */
[----:B----4-:R-:W-:-:S02]  /*0ee0*/  SHF.R.U32.HI R24, RZ, 0x8, R9 ;  /* 0x00000008ff187819 */ /* 0x010fc40000011609 */
[----:B------:R-:W-:Y:S02]  /*0ef0*/  IADD3 R41, R41, -0x80, RZ ;  /* 0xffffff8029297810 */ /* 0x000fe40007ffe0ff */
[----:B------:R-:W-:Y:S01]  /*0f00*/  LOP3.LUT R24, R24, 0xff, RZ, 0xc0, !PT ;  /* 0x000000ff18187812 */ /* 0x000fe200078ec0ff */
[----:B-----5:R-:W-:Y:S02]  /*0f10*/  HADD2.F32 R37, -RZ, R37.H0_H0 ;  /* 0x20000025ff257230 */ /* 0x020fe40000004100 */
[----:B------:R-:W4:Y:S01]  /*0f20*/  I2F.F16 R40, R40 ;  /* 0x0000002800287306 */ /* 0x000f220000200c00 */
[----:B------:R-:W-:Y:S01]  /*0f30*/  IADD3 R39, R24, -0x80, RZ ;  /* 0xffffff8018277810 */ /* 0x000fe20007ffe0ff */
[----:B-1----:R-:W-:Y:S01]  /*0f40*/  HADD2.F32 R24, -RZ, R18.H0_H0 ;  /* 0x20000012ff187230 */ /* 0x002fe20000004100 */
[----:B------:R-:W-:Y:S02]  /*0f50*/  LEA.HI R30, R9, 0xffffff80, RZ, 0x8 ;  /* 0xffffff80091e7811 */ /* 0x000fe400078f40ff */
[----:B------:R-:W-:-:S02]  /*0f60*/  SHF.R.U32.HI R9, RZ, 0x10, R9 ;  /* 0x00000010ff097819 */ /* 0x000fc40000011609 */
[----:B------:R-:W-:Y:S01]  /*0f70*/  FFMA.FTZ R43, R37, R24, RZ ;  /* 0x00000018252b7223 */ /* 0x000fe200000100ff */
[----:B------:R-:W1:Y:S01]  /*0f80*/  I2F.F16 R39, R39 ;  /* 0x0000002700277306 */ /* 0x000e620000200c00 */
[----:B--2---:R-:W-:Y:S02]  /*0f90*/  HADD2.F32 R35, -RZ, R35.H0_H0 ;  /* 0x20000023ff237230 */ /* 0x004fe40000004100 */
[----:B------:R-:W-:Y:S01]  /*0fa0*/  FFMA.FTZ R37, R24, R45, RZ ;  /* 0x0000002d18257223 */ /* 0x000fe200000100ff */
[----:B------:R-:W-:Y:S02]  /*0fb0*/  LOP3.LUT R9, R9, 0xff, RZ, 0xc0, !PT ;  /* 0x000000ff09097812 */ /* 0x000fe400078ec0ff */
[----:B------:R-:W-:Y:S01]  /*0fc0*/  LEA.HI R34, R10, 0xffffff80, RZ, 0x8 ;  /* 0xffffff800a227811 */ /* 0x000fe200078f40ff */
[----:B------:R-:W-:Y:S01]  /*0fd0*/  FFMA.FTZ R35, R24, R35, RZ ;  /* 0x0000002318237223 */ /* 0x000fe200000100ff */
[----:B----4-:R-:W-:Y:S01]  /*0fe0*/  HADD2.F32 R40, -RZ, R40.H0_H0 ;  /* 0x20000028ff287230 */ /* 0x010fe20000004100 */
[----:B------:R-:W2:Y:S01]  /*0ff0*/  I2F.F16 R41, R41 ;  /* 0x0000002900297306 */ /* 0x000ea20000200c00 */
[----:B------:R-:W-:-:S02]  /*1000*/  SHF.R.U32.HI R10, RZ, 0x10, R10 ;  /* 0x00000010ff0a7819 */ /* 0x000fc4000001160a */
[----:B------:R-:W-:Y:S02]  /*1010*/  LEA.HI R36, R11, 0xffffff80, RZ, 0x8 ;  /* 0xffffff800b247811 */ /* 0x000fe400078f40ff */
[----:B------:R-:W-:Y:S01]  /*1020*/  LOP3.LUT R10, R10, 0xff, RZ, 0xc0, !PT ;  /* 0x000000ff0a0a7812 */ /* 0x000fe200078ec0ff */
[----:B-1----:R-:W-:Y:S02]  /*1030*/  HADD2.F32 R39, -RZ, R39.H0_H0 ;  /* 0x20000027ff277230 */ /* 0x002fe40000004100 */
[----:B------:R1:W4:Y:S01]  /*1040*/  I2F.F16 R31, R42 ;  /* 0x0000002a001f7306 */ /* 0x0003220000200c00 */
[----:B---3--:R-:W-:-:S07]  /*1050*/  LEA.HI R44, R14, 0xffffff80, RZ, 0x8 ;  /* 0xffffff800e2c7811 */ /* 0x008fce00078f40ff */
[----:B------:R-:W3:Y:S01]  /*1060*/  I2F.F16 R30, R30 ;  /* 0x0000001e001e7306 */ /* 0x000ee20000200c00 */
[----:B-1----:R-:W-:Y:S01]  /*1070*/  HADD2.F32 R42, -RZ, R18.H1_H1 ;  /* 0x30000012ff2a7230 */ /* 0x002fe20000004100 */
[----:B------:R-:W-:-:S04]  /*1080*/  LEA.HI R18, R12, 0xffffff80, RZ, 0x8 ;  /* 0xffffff800c127811 */ /* 0x000fc800078f40ff */
[----:B------:R-:W-:Y:S01]  /*1090*/  FFMA.FTZ R43, R40, R42, R43 ;  /* 0x0000002a282b7223 */ /* 0x000fe2000001002b */
[----:B--2---:R-:W-:Y:S02]  /*10a0*/  HADD2.F32 R40, -RZ, R41.H0_H0 ;  /* 0x20000029ff287230 */ /* 0x004fe40000004100 */
[C---:B------:R-:W-:Y:S01]  /*10b0*/  FFMA.FTZ R37, R42.reuse, R39, R37 ;  /* 0x000000272a257223 */ /* 0x040fe20000010025 */
[----:B------:R-:W-:Y:S01]  /*10c0*/  SHF.R.U32.HI R39, RZ, 0x10, R8 ;  /* 0x00000010ff277819 */ /* 0x000fe20000011608 */
[----:B----4-:R-:W-:Y:S01]  /*10d0*/  HADD2.F32 R31, -RZ, R31.H0_H0 ;  /* 0x2000001fff1f7230 */ /* 0x010fe20000004100 */
[----:B------:R-:W-:Y:S01]  /*10e0*/  I2F.F16 R34, R34 ;  /* 0x0000002200227306 */ /* 0x000fe20000200c00 */
[----:B------:R-:W-:Y:S01]  /*10f0*/  FFMA.FTZ R8, R42, R40, R35 ;  /* 0x000000282a087223 */ /* 0x000fe20000010023 */
[----:B------:R-:W-:Y:S02]  /*1100*/  SHF.R.U32.HI R40, RZ, 0x8, R11 ;  /* 0x00000008ff287819 */ /* 0x000fe4000001160b */
[----:B------:R-:W-:Y:S01]  /*1110*/  LOP3.LUT R39, R39, 0xff, RZ, 0xc0, !PT ;  /* 0x000000ff27277812 */ /* 0x000fe200078ec0ff */
[----:B------:R-:W-:Y:S01]  /*1120*/  FFMA.FTZ R31, R24, R31, RZ ;  /* 0x0000001f181f7223 */ /* 0x000fe200000100ff */
[----:B------:R-:W-:Y:S01]  /*1130*/  LOP3.LUT R40, R40, 0xff, RZ, 0xc0, !PT ;  /* 0x000000ff28287812 */ /* 0x000fe200078ec0ff */
[----:B---3--:R-:W-:Y:S01]  /*1140*/  HADD2.F32 R30, -RZ, R30.H0_H0 ;  /* 0x2000001eff1e7230 */ /* 0x008fe20000004100 */
[----:B------:R-:W-:Y:S01]  /*1150*/  IADD3 R39, R39, -0x80, RZ ;  /* 0xffffff8027277810 */ /* 0x000fe20007ffe0ff */
[----:B------:R1:W-:Y:S01]  /*1160*/  I2F.F16 R35, R44 ;  /* 0x0000002c00237306 */ /* 0x0003e20000200c00 */
[----:B------:R-:W-:-:S02]  /*1170*/  IADD3 R41, R40, -0x80, RZ ;  /* 0xffffff8028297810 */ /* 0x000fc40007ffe0ff */
[----:B------:R-:W-:Y:S02]  /*1180*/  IADD3 R40, R9, -0x80, RZ ;  /* 0xffffff8009287810 */ /* 0x000fe40007ffe0ff */
[----:B------:R-:W-:Y:S02]  /*1190*/  SHF.R.U32.HI R11, RZ, 0x10, R11 ;  /* 0x00000010ff0b7819 */ /* 0x000fe4000001160b */
[----:B------:R-:W-:Y:S01]  /*11a0*/  IADD3 R9, R10, -0x80, RZ ;  /* 0xffffff800a097810 */ /* 0x000fe20007ffe0ff */
[----:B------:R-:W2:Y:S01]  /*11b0*/  I2F.F16 R41, R41 ;  /* 0x0000002900297306 */ /* 0x000ea20000200c00 */
[----:B------:R-:W-:Y:S02]  /*11c0*/  LOP3.LUT R11, R11, 0xff, RZ, 0xc0, !PT ;  /* 0x000000ff0b0b7812 */ /* 0x000fe400078ec0ff */
[----:B------:R-:W-:Y:S02]  /*11d0*/  LEA.HI R24, R13, 0xffffff80, RZ, 0x8 ;  /* 0xffffff800d187811 */ /* 0x000fe400078f40ff */
[----:B-1----:R-:W-:-:S02]  /*11e0*/  IADD3 R44, R11, -0x80, RZ ;  /* 0xffffff800b2c7810 */ /* 0x002fc40007ffe0ff */
[----:B------:R-:W-:Y:S01]  /*11f0*/  LOP3.LUT R11, R13, 0xff, RZ, 0xc0, !PT ;  /* 0x000000ff0d0b7812 */ /* 0x000fe200078ec0ff */
[----:B------:R-:W1:Y:S03]  /*1200*/  I2F.F16 R40, R40 ;  /* 0x0000002800287306 */ /* 0x000e660000200c00 */
[----:B------:R-:W-:Y:S01]  /*1210*/  IADD3 R11, R11, -0x80, RZ ;  /* 0xffffff800b0b7810 */ /* 0x000fe20007ffe0ff */
[----:B--2---:R-:W-:-:S04]  /*1220*/  HADD2.F32 R10, -RZ, R41.H0_H0 ;  /* 0x20000029ff0a7230 */ /* 0x004fc80000004100 */
[----:B------:R-:W2:Y:S01]  /*1230*/  I2F.F16 R39, R39 ;  /* 0x0000002700277306 */ /* 0x000ea20000200c00 */
[----:B------:R-:W-:Y:S02]  /*1240*/  HADD2.F32 R41, -RZ, R19.H0_H0 ;  /* 0x20000013ff297230 */ /* 0x000fe40000004100 */
[----:B------:R-:W-:Y:S01]  /*1250*/  FFMA.FTZ R42, R42, R10, R31 ;  /* 0x0000000a2a2a7223 */ /* 0x000fe2000001001f */
[----:B------:R-:W-:Y:S01]  /*1260*/  LOP3.LUT R10, R12, 0xff, RZ, 0xc0, !PT ;  /* 0x000000ff0c0a7812 */ /* 0x000fe200078ec0ff */
[----:B-1----:R-:W-:-:S03]  /*1270*/  HADD2.F32 R40, -RZ, R40.H0_H0 ;  /* 0x20000028ff287230 */ /* 0x002fc60000004100 */
[----:B------:R-:W1:Y:S01]  /*1280*/  I2F.F16 R9, R9 ;  /* 0x0000000900097306 */ /* 0x000e620000200c00 */
[----:B------:R-:W-:Y:S01]  /*1290*/  IADD3 R10, R10, -0x80, RZ ;  /* 0xffffff800a0a7810 */ /* 0x000fe20007ffe0ff */
[----:B------:R-:W-:Y:S01]  /*12a0*/  FFMA.FTZ R37, R41, R40, R37 ;  /* 0x0000002829257223 */ /* 0x000fe20000010025 */
[----:B--2---:R-:W-:-:S05]  /*12b0*/  HADD2.F32 R46, -RZ, R39.H0_H0 ;  /* 0x20000027ff2e7230 */ /* 0x004fca0000004100 */
[----:B------:R2:W3:Y:S01]  /*12c0*/  I2F.F16 R31, R44 ;  /* 0x0000002c001f7306 */ /* 0x0004e20000200c00 */
[----:B------:R-:W-:Y:S01]  /*12d0*/  FFMA.FTZ R39, R46, R41, R43 ;  /* 0x000000292e277223 */ /* 0x000fe2000001002b */
[----:B-1----:R-:W-:Y:S01]  /*12e0*/  HADD2.F32 R40, -RZ, R9.H0_H0 ;  /* 0x20000009ff287230 */ /* 0x002fe20000004100 */
[----:B------:R-:W-:-:S05]  /*12f0*/  LOP3.LUT R9, R14, 0xff, RZ, 0xc0, !PT ;  /* 0x000000ff0e097812 */ /* 0x000fca00078ec0ff */
[----:B------:R-:W-:Y:S01]  /*1300*/  I2F.F16 R36, R36 ;  /* 0x0000002400247306 */ /* 0x000fe20000200c00 */
[----:B--2---:R-:W-:Y:S01]  /*1310*/  IADD3 R44, R9, -0x80, RZ ;  /* 0xffffff80092c7810 */ /* 0x004fe20007ffe0ff */
[----:B---3--:R-:W-:Y:S02]  /*1320*/  HADD2.F32 R43, -RZ, R31.H0_H0 ;  /* 0x2000001fff2b7230 */ /* 0x008fe40000004100 */
[C---:B------:R-:W-:Y:S01]  /*1330*/  FFMA.FTZ R31, R41.reuse, R40, R8 ;  /* 0x00000028291f7223 */ /* 0x040fe20000010008 */
[----:B------:R-:W-:Y:S01]  /*1340*/  HADD2.F32 R40, -RZ, R19.H1_H1 ;  /* 0x30000013ff287230 */ /* 0x000fe20000004100 */
[----:B------:R-:W1:Y:S02]  /*1350*/  LDS.64 R8, [UR4+0x8] ;  /* 0x00000804ff087984 */ /* 0x000e640008000a00 */
[----:B------:R-:W2:Y:S01]  /*1360*/  I2F.F16 R38, R38 ;  /* 0x0000002600267306 */ /* 0x000ea20000200c00 */
[----:B------:R-:W-:Y:S01]  /*1370*/  FFMA.FTZ R19, R41, R43, R42 ;  /* 0x0000002b29137223 */ /* 0x000fe2000001002a */
[----:B------:R-:W-:Y:S01]  /*1380*/  LOP3.LUT R42, R15, 0xff, RZ, 0xc0, !PT ;  /* 0x000000ff0f2a7812 */ /* 0x000fe200078ec0ff */
[----:B------:R-:W-:Y:S01]  /*1390*/  FFMA.FTZ R37, R40, R30, R37 ;  /* 0x0000001e28257223 */ /* 0x000fe20000010025 */
[----:B------:R-:W-:-:S02]  /*13a0*/  SHF.R.U32.HI R41, RZ, 0x8, R12 ;  /* 0x00000008ff297819 */ /* 0x000fc4000001160c */
[----:B------:R-:W-:Y:S02]  /*13b0*/  IADD3 R45, R42, -0x80, RZ ;  /* 0xffffff802a2d7810 */ /* 0x000fe40007ffe0ff */
[----:B------:R-:W-:Y:S01]  /*13c0*/  LOP3.LUT R42, R41, 0xff, RZ, 0xc0, !PT ;  /* 0x000000ff292a7812 */ /* 0x000fe200078ec0ff */
[----:B------:R-:W-:Y:S01]  /*13d0*/  I2F.F16 R10, R10 ;  /* 0x0000000a000a7306 */ /* 0x000fe20000200c00 */
[----:B------:R-:W-:Y:S02]  /*13e0*/  SHF.R.U32.HI R43, RZ, 0x10, R12 ;  /* 0x00000010ff2b7819 */ /* 0x000fe4000001160c */
[----:B------:R-:W-:Y:S02]  /*13f0*/  IADD3 R12, R42, -0x80, RZ ;  /* 0xffffff802a0c7810 */ /* 0x000fe40007ffe0ff */
[----:B------:R-:W-:Y:S01]  /*1400*/  SHF.R.U32.HI R42, RZ, 0x8, R13 ;  /* 0x00000008ff2a7819 */ /* 0x000fe2000001160d */
[----:B--2---:R-:W-:Y:S01]  /*1410*/  HADD2.F32 R46, -RZ, R38.H0_H0 ;  /* 0x20000026ff2e7230 */ /* 0x004fe20000004100 */
[----:B------:R-:W-:Y:S01]  /*1420*/  LOP3.LUT R43, R43, 0xff, RZ, 0xc0, !PT ;  /* 0x000000ff2b2b7812 */ /* 0x000fe200078ec0ff */
[----:B------:R-:W2:Y:S01]  /*1430*/  I2F.F16 R38, R44 ;  /* 0x0000002c00267306 */ /* 0x000ea20000200c00 */
[----:B------:R-:W-:-:S02]  /*1440*/  LOP3.LUT R42, R42, 0xff, RZ, 0xc0, !PT ;  /* 0x000000ff2a2a7812 */ /* 0x000fc400078ec0ff */
[----:B------:R-:W-:Y:S01]  /*1450*/  IADD3 R30, R43, -0x80, RZ ;  /* 0xffffff802b1e7810 */ /* 0x000fe20007ffe0ff */
[----:B------:R-:W-:Y:S01]  /*1460*/  HADD2.F32 R43, -RZ, R34.H0_H0 ;  /* 0x20000022ff2b7230 */ /* 0x000fe20000004100 */
[----:B------:R-:W-:Y:S01]  /*1470*/  SHF.R.U32.HI R34, RZ, 0x10, R13 ;  /* 0x00000010ff227819 */ /* 0x000fe2000001160d */
[----:B------:R-:W-:Y:S01]  /*1480*/  FFMA.FTZ R39, R46, R40, R39 ;  /* 0x000000282e277223 */ /* 0x000fe20000010027 */
[----:B------:R-:W-:Y:S01]  /*1490*/  IADD3 R13, R42, -0x80, RZ ;  /* 0xffffff802a0d7810 */ /* 0x000fe20007ffe0ff */
[----:B------:R-:W-:Y:S01]  /*14a0*/  HADD2.F32 R42, -RZ, R36.H0_H0 ;  /* 0x20000024ff2a7230 */ /* 0x000fe20000004100 */
[--C-:B------:R-:W-:Y:S01]  /*14b0*/  SHF.R.U32.HI R36, RZ, 0x8, R14.reuse ;  /* 0x00000008ff247819 */ /* 0x100fe2000001160e */
[C---:B------:R-:W-:Y:S01]  /*14c0*/  FFMA.FTZ R31, R40.reuse, R43, R31 ;  /* 0x0000002b281f7223 */ /* 0x040fe2000001001f */
[----:B------:R-:W3:Y:S01]  /*14d0*/  I2F.F16 R11, R11 ;  /* 0x0000000b000b7306 */ /* 0x000ee20000200c00 */
[----:B------:R-:W-:Y:S01]  /*14e0*/  SHF.R.U32.HI R43, RZ, 0x8, R15 ;  /* 0x00000008ff2b7819 */ /* 0x000fe2000001160f */
[----:B------:R-:W-:Y:S01]  /*14f0*/  FFMA.FTZ R19, R40, R42, R19 ;  /* 0x0000002a28137223 */ /* 0x000fe20000010013 */
[----:B------:R-:W-:Y:S01]  /*1500*/  LOP3.LUT R36, R36, 0xff, RZ, 0xc0, !PT ;  /* 0x000000ff24247812 */ /* 0x000fe200078ec0ff */
[----:B--2---:R-:W-:Y:S01]  /*1510*/  HADD2.F32 R38, -RZ, R38.H0_H0 ;  /* 0x20000026ff267230 */ /* 0x004fe20000004100 */
[----:B------:R-:W-:-:S02]  /*1520*/  SHF.R.U32.HI R40, RZ, 0x10, R14 ;  /* 0x00000010ff287819 */ /* 0x000fc4000001160e */
[----:B------:R-:W-:Y:S01]  /*1530*/  IADD3 R42, R36, -0x80, RZ ;  /* 0xffffff80242a7810 */ /* 0x000fe20007ffe0ff */
[----:B------:R-:W-:Y:S01]  /*1540*/  HADD2.F32 R36, -RZ, R10.H0_H0 ;  /* 0x2000000aff247230 */ /* 0x000fe20000004100 */
[----:B------:R-:W-:Y:S01]  /*1550*/  LOP3.LUT R40, R40, 0xff, RZ, 0xc0, !PT ;  /* 0x000000ff28287812 */ /* 0x000fe200078ec0ff */
[----:B------:R-:W2:Y:S01]  /*1560*/  I2F.F16 R41, R45 ;  /* 0x0000002d00297306 */ /* 0x000ea20000200c00 */
[--C-:B-1----:R-:W-:Y:S01]  /*1570*/  HADD2.F32 R14, -RZ, R8.reuse.H0_H0 ;  /* 0x20000008ff0e7230 */ /* 0x102fe20000004100 */
[----:B------:R-:W-:Y:S01]  /*1580*/  LOP3.LUT R34, R34, 0xff, RZ, 0xc0, !PT ;  /* 0x000000ff22227812 */ /* 0x000fe200078ec0ff */
[----:B------:R-:W-:Y:S01]  /*1590*/  HADD2.F32 R8, -RZ, R8.H1_H1 ;  /* 0x30000008ff087230 */ /* 0x000fe20000004100 */
[----:B------:R-:W-:Y:S01]  /*15a0*/  LOP3.LUT R43, R43, 0xff, RZ, 0xc0, !PT ;  /* 0x000000ff2b2b7812 */ /* 0x000fe200078ec0ff */
[----:B---3--:R-:W-:Y:S02]  /*15b0*/  HADD2.F32 R44, -RZ, R11.H0_H0 ;  /* 0x2000000bff2c7230 */ /* 0x008fe40000004100 */
[----:B------:R-:W-:Y:S01]  /*15c0*/  FFMA.FTZ R39, R36, R14, R39 ;  /* 0x0000000e24277223 */ /* 0x000fe20000010027 */
[----:B------:R-:W-:Y:S01]  /*15d0*/  IADD3 R36, R40, -0x80, RZ ;  /* 0xffffff8028247810 */ /* 0x000fe20007ffe0ff */
[----:B------:R-:W-:Y:S01]  /*15e0*/  I2F.F16 R12, R12 ;  /* 0x0000000c000c7306 */ /* 0x000fe20000200c00 */
[----:B------:R-:W-:Y:S01]  /*15f0*/  SHF.R.U32.HI R40, RZ, 0x10, R15 ;  /* 0x00000010ff287819 */ /* 0x000fe2000001160f */
[----:B------:R-:W-:Y:S01]  /*1600*/  FFMA.FTZ R31, R14, R38, R31 ;  /* 0x000000260e1f7223 */ /* 0x000fe2000001001f */
[----:B------:R-:W-:Y:S01]  /*1610*/  IADD3 R34, R34, -0x80, RZ ;  /* 0xffffff8022227810 */ /* 0x000fe20007ffe0ff */
[----:B------:R-:W-:Y:S01]  /*1620*/  FFMA.FTZ R37, R14, R44, R37 ;  /* 0x0000002c0e257223 */ /* 0x000fe20000010025 */
[----:B------:R-:W-:-:S02]  /*1630*/  IADD3 R43, R43, -0x80, RZ ;  /* 0xffffff802b2b7810 */ /* 0x000fc40007ffe0ff */
[----:B------:R-:W-:Y:S01]  /*1640*/  LOP3.LUT R40, R40, 0xff, RZ, 0xc0, !PT ;  /* 0x000000ff28287812 */ /* 0x000fe200078ec0ff */
[----:B------:R-:W1:Y:S01]  /*1650*/  I2F.F16 R13, R13 ;  /* 0x0000000d000d7306 */ /* 0x000e620000200c00 */
[----:B------:R-:W-:Y:S01]  /*1660*/  LEA.HI R15, R15, 0xffffff80, RZ, 0x8 ;  /* 0xffffff800f0f7811 */ /* 0x000fe200078f40ff */
[----:B--2---:R-:W-:Y:S01]  /*1670*/  HADD2.F32 R41, -RZ, R41.H0_H0 ;  /* 0x20000029ff297230 */ /* 0x004fe20000004100 */
[----:B------:R-:W-:-:S04]  /*1680*/  IADD3 R40, R40, -0x80, RZ ;  /* 0xffffff8028287810 */ /* 0x000fc80007ffe0ff */
[----:B------:R-:W-:Y:S01]  /*1690*/  FFMA.FTZ R19, R14, R41, R19 ;  /* 0x000000290e137223 */ /* 0x000fe20000010013 */
[----:B------:R2:W3:Y:S01]  /*16a0*/  I2F.F16 R10, R42 ;  /* 0x0000002a000a7306 */ /* 0x0004e20000200c00 */
[----:B-1----:R-:W-:-:S07]  /*16b0*/  HADD2.F32 R13, -RZ, R13.H0_H0 ;  /* 0x2000000dff0d7230 */ /* 0x002fce0000004100 */
[----:B------:R-:W1:Y:S01]  /*16c0*/  I2F.F16 R11, R43 ;  /* 0x0000002b000b7306 */ /* 0x000e620000200c00 */
[----:B--2---:R-:W-:Y:S02]  /*16d0*/  HADD2.F32 R42, -RZ, R12.H0_H0 ;  /* 0x2000000cff2a7230 */ /* 0x004fe40000004100 */
[--C-:B------:R-:W-:Y:S02]  /*16e0*/  HADD2.F32 R12, -RZ, R9.reuse.H0_H0 ;  /* 0x20000009ff0c7230 */ /* 0x100fe40000004100 */
[----:B------:R-:W-:Y:S01]  /*16f0*/  FFMA.FTZ R37, R8, R13, R37 ;  /* 0x0000000d08257223 */ /* 0x000fe20000010025 */
[----:B------:R-:W-:Y:S02]  /*1700*/  HADD2.F32 R9, -RZ, R9.H1_H1 ;  /* 0x30000009ff097230 */ /* 0x000fe40000004100 */
[----:B------:R-:W-:Y:S01]  /*1710*/  FFMA.FTZ R39, R42, R8, R39 ;  /* 0x000000082a277223 */ /* 0x000fe20000010027 */
[----:B---3--:R-:W-:Y:S01]  /*1720*/  HADD2.F32 R10, -RZ, R10.H0_H0 ;  /* 0x2000000aff0a7230 */ /* 0x008fe20000004100 */
[----:B------:R-:W2:Y:S04]  /*1730*/  I2F.F16 R30, R30 ;  /* 0x0000001e001e7306 */ /* 0x000ea80000200c00 */
[----:B------:R-:W-:Y:S01]  /*1740*/  FFMA.FTZ R31, R8, R10, R31 ;  /* 0x0000000a081f7223 */ /* 0x000fe2000001001f */
[----:B-1----:R-:W-:-:S03]  /*1750*/  HADD2.F32 R14, -RZ, R11.H0_H0 ;  /* 0x2000000bff0e7230 */ /* 0x002fc60000004100 */
[----:B------:R-:W1:Y:S02]  /*1760*/  I2F.F16 R34, R34 ;  /* 0x0000002200227306 */ /* 0x000e640000200c00 */
[----:B------:R-:W-:Y:S01]  /*1770*/  FFMA.FTZ R19, R8, R14, R19 ;  /* 0x0000000e08137223 */ /* 0x000fe20000010013 */
[----:B------:R-:W-:Y:S02]  /*1780*/  HADD2.F32 R8, -RZ, R35.H0_H0 ;  /* 0x20000023ff087230 */ /* 0x000fe40000004100 */
[----:B--2---:R-:W-:-:S03]  /*1790*/  HADD2.F32 R30, -RZ, R30.H0_H0 ;  /* 0x2000001eff1e7230 */ /* 0x004fc60000004100 */
[----:B------:R-:W2:Y:S02]  /*17a0*/  I2F.F16 R36, R36 ;  /* 0x0000002400247306 */ /* 0x000ea40000200c00 */
[----:B------:R-:W-:Y:S01]  /*17b0*/  FFMA.FTZ R39, R30, R12, R39 ;  /* 0x0000000c1e277223 */ /* 0x000fe20000010027 */
[----:B-1----:R-:W-:-:S05]  /*17c0*/  HADD2.F32 R34, -RZ, R34.H0_H0 ;  /* 0x20000022ff227230 */ /* 0x002fca0000004100 */
[----:B------:R-:W1:Y:S01]  /*17d0*/  I2F.F16 R38, R40 ;  /* 0x0000002800267306 */ /* 0x000e620000200c00 */
[----:B------:R-:W-:Y:S01]  /*17e0*/  FFMA.FTZ R34, R12, R34, R37 ;  /* 0x000000220c227223 */ /* 0x000fe20000010025 */
[----:B--2---:R-:W-:-:S06]  /*17f0*/  HADD2.F32 R36, -RZ, R36.H0_H0 ;  /* 0x20000024ff247230 */ /* 0x004fcc0000004100 */
[----:B------:R-:W2:Y:S01]  /*1800*/  I2F.F16 R18, R18 ;  /* 0x0000001200127306 */ /* 0x000ea20000200c00 */
[----:B------:R-:W-:Y:S01]  /*1810*/  FFMA.FTZ R31, R12, R36, R31 ;  /* 0x000000240c1f7223 */ /* 0x000fe2000001001f */
[----:B-1----:R-:W-:-:S06]  /*1820*/  HADD2.F32 R38, -RZ, R38.H0_H0 ;  /* 0x20000026ff267230 */ /* 0x002fcc0000004100 */
[----:B------:R-:W1:Y:S01]  /*1830*/  I2F.F16 R24, R24 ;  /* 0x0000001800187306 */ /* 0x000e620000200c00 */
[----:B------:R-:W-:Y:S01]  /*1840*/  FFMA.FTZ R8, R9, R8, R31 ;  /* 0x0000000809087223 */ /* 0x000fe2000001001f */
[----:B------:R-:W-:-:S03]  /*1850*/  FFMA.FTZ R19, R12, R38, R19 ;  /* 0x000000260c137223 */ /* 0x000fc60000010013 */
[----:B------:R-:W-:Y:S01]  /*1860*/  FMUL.FTZ R8, R21, R8 ;  /* 0x0000000815087220 */ /* 0x000fe20000410000 */
[----:B--2---:R-:W-:Y:S02]  /*1870*/  HADD2.F32 R18, -RZ, R18.H0_H0 ;  /* 0x20000012ff127230 */ /* 0x004fe40000004100 */
[----:B------:R-:W2:Y:S02]  /*1880*/  I2F.F16 R15, R15 ;  /* 0x0000000f000f7306 */ /* 0x000ea40000200c00 */
[----:B------:R-:W-:Y:S01]  /*1890*/  F2FP.F16.F32.PACK_AB R8, RZ, R8 ;  /* 0x00000008ff08723e */ /* 0x000fe200000000ff */
[----:B------:R-:W-:Y:S01]  /*18a0*/  FFMA.FTZ R18, R18, R9, R39 ;  /* 0x0000000912127223 */ /* 0x000fe20000010027 */
[----:B-1----:R-:W-:-:S03]  /*18b0*/  HADD2.F32 R24, -RZ, R24.H0_H0 ;  /* 0x20000018ff187230 */ /* 0x002fc60000004100 */
[----:B------:R-:W-:Y:S02]  /*18c0*/  FMUL.FTZ R18, R23, R18 ;  /* 0x0000001217127220 */ /* 0x000fe40000410000 */
[----:B------:R-:W-:-:S03]  /*18d0*/  FFMA.FTZ R11, R9, R24, R34 ;  /* 0x00000018090b7223 */ /* 0x000fc60000010022 */
[----:B------:R-:W-:Y:S01]  /*18e0*/  F2FP.F16.F32.PACK_AB R18, RZ, R18 ;  /* 0x00000012ff12723e */ /* 0x000fe200000000ff */
[----:B--2---:R-:W-:Y:S02]  /*18f0*/  HADD2.F32 R10, -RZ, R15.H0_H0 ;  /* 0x2000000fff0a7230 */ /* 0x004fe40000004100 */
        /* <DEDUP_REMOVED lines=9> */
.L_x_5007:
[----:B------:R1:W5:Y:S01]  /*1990*/  LDG.E.128.CONSTANT R8, desc[UR6][R32.64] ;  /* 0x0000000620087981 */ /* 0x000362000c1e9d00 */
[----:B------:R-:W-:Y:S01]  /*19a0*/  IMAD.WIDE R30, R29, 0x8, R26 ;  /* 0x000000081d1e7825 */ /* 0x000fe200078e021a */
[----:B------:R-:W-:Y:S06]  /*19b0*/  @!P1 BRA `(.L_x_5008) ;  /* 0x0000000800fc9947 */ /* 0x000fec0003800000 */
[----:B------:R-:W2:Y:S01]  /*19c0*/  LDG.E.128.CONSTANT R12, desc[UR6][R16.64] ;  /* 0x00000006100c7981 */ /* 0x000ea2000c1e9d00 */
[----:B-1---5:R-:W-:Y:S02]  /*19d0*/  LOP3.LUT R33, R9, 0xff, RZ, 0xc0, !PT ;  /* 0x000000ff09217812 */ /* 0x022fe400078ec0ff */
[----:B------:R-:W-:Y:S01]  /*19e0*/  LOP3.LUT R24, R8, 0xff, RZ, 0xc0, !PT ;  /* 0x000000ff08187812 */ /* 0x000fe200078ec0ff */
[----:B------:R-:W1:Y:S01]  /*19f0*/  LDS.64 R18, [UR4+0x10] ;  /* 0x00001004ff127984 */ /* 0x000e620008000a00 */
[----:B------:R-:W-:Y:S02]  /*1a00*/  IADD3 R45, R33, -0x80, RZ ;  /* 0xffffff80212d7810 */ /* 0x000fe40007ffe0ff */
[----:B------:R-:W-:Y:S02]  /*1a10*/  LOP3.LUT R33, R10, 0xff, RZ, 0xc0, !PT ;  /* 0x000000ff0a217812 */ /* 0x000fe400078ec0ff */
[----:B------:R-:W-:Y:S02]  /*1a20*/  IADD3 R24, R24, -0x80, RZ ;  /* 0xffffff8018187810 */ /* 0x000fe40007ffe0ff */
[----:B------:R-:W-:Y:S01]  /*1a30*/  IADD3 R35, R33, -0x80, RZ ;  /* 0xffffff8021237810 */ /* 0x000fe20007ffe0ff */
[----:B------:R-:W3:Y:S01]  /*1a40*/  I2F.F16 R45, R45 ;  /* 0x0000002d002d7306 */ /* 0x000ee20000200c00 */
[----:B------:R-:W-:-:S02]  /*1a50*/  LOP3.LUT R39, R11, 0xff, RZ, 0xc0, !PT ;  /* 0x000000ff0b277812 */ /* 0x000fc400078ec0ff */
[----:B------:R-:W-:Y:S02]  /*1a60*/  SHF.R.U32.HI R33, RZ, 0x8, R8 ;  /* 0x00000008ff217819 */ /* 0x000fe40000011608 */
[----:B------:R-:W-:Y:S02]  /*1a70*/  IADD3 R42, R39, -0x80, RZ ;  /* 0xffffff80272a7810 */ /* 0x000fe40007ffe0ff */
[----:B------:R-:W-:Y:S01]  /*1a80*/  LOP3.LUT R39, R33, 0xff, RZ, 0xc0, !PT ;  /* 0x000000ff21277812 */ /* 0x000fe200078ec0ff */
[----:B------:R4:W0:Y:S01]  /*1a90*/  I2F.F16 R37, R24 ;  /* 0x0000001800257306 */ /* 0x0008220000200c00 */
[----:B------:R-:W-:Y:S02]  /*1aa0*/  SHF.R.U32.HI R41, RZ, 0x8, R10 ;  /* 0x00000008ff297819 */ /* 0x000fe4000001160a */
[----:B------:R-:W-:Y:S02]  /*1ab0*/  IADD3 R40, R39, -0x80, RZ ;  /* 0xffffff8027287810 */ /* 0x000fe40007ffe0ff */
[----:B------:R-:W-:Y:S01]  /*1ac0*/  LOP3.LUT R41, R41, 0xff, RZ, 0xc0, !PT ;  /* 0x000000ff29297812 */ /* 0x000fe200078ec0ff */
[----:B---3--:R-:W-:-:S02]  /*1ad0*/  HADD2.F32 R45, -RZ, R45.H0_H0 ;  /* 0x2000002dff2d7230 */ /* 0x008fc40000004100 */
[----:B------:R-:W3:Y:S01]  /*1ae0*/  I2F.F16 R35, R35 ;  /* 0x0000002300237306 */ /* 0x000ee20000200c00 */
[----:B----4-:R-:W-:Y:S02]  /*1af0*/  SHF.R.U32.HI R24, RZ, 0x8, R9 ;  /* 0x00000008ff187819 */ /* 0x010fe40000011609 */
[----:B------:R-:W-:Y:S02]  /*1b00*/  IADD3 R41, R41, -0x80, RZ ;  /* 0xffffff8029297810 */ /* 0x000fe40007ffe0ff */
[----:B------:R-:W-:Y:S01]  /*1b10*/  LOP3.LUT R24, R24, 0xff, RZ, 0xc0, !PT ;  /* 0x000000ff18187812 */ /* 0x000fe200078ec0ff */
[----:B0-----:R-:W-:Y:S02]  /*1b20*/  HADD2.F32 R37, -RZ, R37.H0_H0 ;  /* 0x20000025ff257230 */ /* 0x001fe40000004100 */
[----:B------:R-:W0:Y:S01]  /*1b30*/  I2F.F16 R40, R40 ;  /* 0x0000002800287306 */ /* 0x000e220000200c00 */
[----:B------:R-:W-:Y:S02]  /*1b40*/  IADD3 R39, R24, -0x80, RZ ;  /* 0xffffff8018277810 */ /* 0x000fe40007ffe0ff */
[----:B------:R-:W-:-:S02]  /*1b50*/  LEA.HI R38, R8, 0xffffff80, RZ, 0x8 ;  /* 0xffffff8008267811 */ /* 0x000fc400078f40ff */
[----:B------:R-:W-:Y:S01]  /*1b60*/  LEA.HI R32, R9, 0xffffff80, RZ, 0x8 ;  /* 0xffffff8009207811 */ /* 0x000fe200078f40ff */
[----:B---3--:R-:W-:Y:S02]  /*1b70*/  HADD2.F32 R35, -RZ, R35.H0_H0 ;  /* 0x20000023ff237230 */ /* 0x008fe40000004100 */
[----:B------:R-:W3:Y:S01]  /*1b80*/  I2F.F16 R39, R39 ;  /* 0x0000002700277306 */ /* 0x000ee20000200c00 */
[----:B-1----:R-:W-:Y:S01]  /*1b90*/  HADD2.F32 R24, -RZ, R18.H0_H0 ;  /* 0x20000012ff187230 */ /* 0x002fe20000004100 */
[----:B------:R-:W-:Y:S02]  /*1ba0*/  SHF.R.U32.HI R9, RZ, 0x10, R9 ;  /* 0x00000010ff097819 */ /* 0x000fe40000011609 */
[----:B------:R-:W-:Y:S02]  /*1bb0*/  LEA.HI R34, R10, 0xffffff80, RZ, 0x8 ;  /* 0xffffff800a227811 */ /* 0x000fe400078f40ff */
[----:B------:R-:W-:Y:S01]  /*1bc0*/  FFMA.FTZ R43, R37, R24, RZ ;  /* 0x00000018252b7223 */ /* 0x000fe200000100ff */
[----:B0-----:R-:W-:Y:S01]  /*1bd0*/  HADD2.F32 R40, -RZ, R40.H0_H0 ;  /* 0x20000028ff287230 */ /* 0x001fe20000004100 */
[----:B------:R-:W0:Y:S01]  /*1be0*/  I2F.F16 R41, R41 ;  /* 0x0000002900297306 */ /* 0x000e220000200c00 */
[C---:B------:R-:W-:Y:S01]  /*1bf0*/  FFMA.FTZ R37, R24.reuse, R45, RZ ;  /* 0x0000002d18257223 */ /* 0x040fe200000100ff */
[----:B------:R-:W-:Y:S01]  /*1c00*/  FFMA.FTZ R35, R24, R35, RZ ;  /* 0x0000002318237223 */ /* 0x000fe200000100ff */
[----:B------:R-:W-:-:S02]  /*1c10*/  LOP3.LUT R9, R9, 0xff, RZ, 0xc0, !PT ;  /* 0x000000ff09097812 */ /* 0x000fc400078ec0ff */
[----:B------:R-:W-:Y:S01]  /*1c20*/  SHF.R.U32.HI R10, RZ, 0x10, R10 ;  /* 0x00000010ff0a7819 */ /* 0x000fe2000001160a */
[----:B---3--:R-:W-:Y:S02]  /*1c30*/  HADD2.F32 R39, -RZ, R39.H0_H0 ;  /* 0x20000027ff277230 */ /* 0x008fe40000004100 */
[----:B------:R1:W3:Y:S01]  /*1c40*/  I2F.F16 R33, R42 ;  /* 0x0000002a00217306 */ /* 0x0002e20000200c00 */
[----:B------:R-:W-:Y:S02]  /*1c50*/  LOP3.LUT R10, R10, 0xff, RZ, 0xc0, !PT ;  /* 0x000000ff0a0a7812 */ /* 0x000fe400078ec0ff */
[----:B------:R-:W-:-:S05]  /*1c60*/  LEA.HI R36, R11, 0xffffff80, RZ, 0x8 ;  /* 0xffffff800b247811 */ /* 0x000fca00078f40ff */
[----:B------:R-:W4:Y:S01]  /*1c70*/  I2F.F16 R32, R32 ;  /* 0x0000002000207306 */ /* 0x000f220000200c00 */
[----:B-1----:R-:W-:-:S05]  /*1c80*/  HADD2.F32 R42, -RZ, R18.H1_H1 ;  /* 0x30000012ff2a7230 */ /* 0x002fca0000004100 */
[----:B------:R-:W-:Y:S01]  /*1c90*/  FFMA.FTZ R43, R40, R42, R43 ;  /* 0x0000002a282b7223 */ /* 0x000fe2000001002b */
[----:B0-----:R-:W-:Y:S02]  /*1ca0*/  HADD2.F32 R40, -RZ, R41.H0_H0 ;  /* 0x20000029ff287230 */ /* 0x001fe40000004100 */
[C---:B------:R-:W-:Y:S01]  /*1cb0*/  FFMA.FTZ R37, R42.reuse, R39, R37 ;  /* 0x000000272a257223 */ /* 0x040fe20000010025 */
[----:B------:R-:W-:Y:S01]  /*1cc0*/  SHF.R.U32.HI R39, RZ, 0x10, R8 ;  /* 0x00000010ff277819 */ /* 0x000fe20000011608 */
[----:B---3--:R-:W-:Y:S01]  /*1cd0*/  HADD2.F32 R33, -RZ, R33.H0_H0 ;  /* 0x20000021ff217230 */ /* 0x008fe20000004100 */
[----:B------:R-:W-:Y:S01]  /*1ce0*/  I2F.F16 R34, R34 ;  /* 0x0000002200227306 */ /* 0x000fe20000200c00 */
[----:B------:R-:W-:Y:S01]  /*1cf0*/  FFMA.FTZ R8, R42, R40, R35 ;  /* 0x000000282a087223 */ /* 0x000fe20000010023 */
[--C-:B------:R-:W-:Y:S02]  /*1d00*/  SHF.R.U32.HI R40, RZ, 0x8, R11.reuse ;  /* 0x00000008ff287819 */ /* 0x100fe4000001160b */
[----:B------:R-:W-:Y:S01]  /*1d10*/  LOP3.LUT R39, R39, 0xff, RZ, 0xc0, !PT ;  /* 0x000000ff27277812 */ /* 0x000fe200078ec0ff */
[----:B------:R-:W-:Y:S01]  /*1d20*/  FFMA.FTZ R33, R24, R33, RZ ;  /* 0x0000002118217223 */ /* 0x000fe200000100ff */
[----:B------:R-:W-:Y:S01]  /*1d30*/  LOP3.LUT R40, R40, 0xff, RZ, 0xc0, !PT ;  /* 0x000000ff28287812 */ /* 0x000fe200078ec0ff */
[----:B----4-:R-:W-:Y:S01]  /*1d40*/  HADD2.F32 R32, -RZ, R32.H0_H0 ;  /* 0x20000020ff207230 */ /* 0x010fe20000004100 */
[----:B------:R-:W-:Y:S01]  /*1d50*/  IADD3 R39, R39, -0x80, RZ ;  /* 0xffffff8027277810 */ /* 0x000fe20007ffe0ff */
[----:B------:R-:W-:Y:S01]  /*1d60*/  I2F.F16 R36, R36 ;  /* 0x0000002400247306 */ /* 0x000fe20000200c00 */
[----:B------:R-:W-:Y:S01]  /*1d70*/  IADD3 R41, R40, -0x80, RZ ;  /* 0xffffff8028297810 */ /* 0x000fe20007ffe0ff */
[----:B------:R-:W-:Y:S01]  /*1d80*/  VIADD R40, R9, 0xffffff80 ;  /* 0xffffff8009287836 */ /* 0x000fe20000000000 */
[----:B------:R-:W-:-:S02]  /*1d90*/  SHF.R.U32.HI R11, RZ, 0x10, R11 ;  /* 0x00000010ff0b7819 */ /* 0x000fc4000001160b */
[----:B------:R-:W-:Y:S02]  /*1da0*/  IADD3 R9, R10, -0x80, RZ ;  /* 0xffffff800a097810 */ /* 0x000fe40007ffe0ff */
[----:B------:R-:W-:Y:S01]  /*1db0*/  LOP3.LUT R11, R11, 0xff, RZ, 0xc0, !PT ;  /* 0x000000ff0b0b7812 */ /* 0x000fe200078ec0ff */
[----:B------:R-:W0:Y:S08]  /*1dc0*/  I2F.F16 R41, R41 ;  /* 0x0000002900297306 */ /* 0x000e300000200c00 */
[----:B------:R-:W1:Y:S01]  /*1dd0*/  I2F.F16 R40, R40 ;  /* 0x0000002800287306 */ /* 0x000e620000200c00 */
[----:B0-----:R-:W-:-:S07]  /*1de0*/  HADD2.F32 R10, -RZ, R41.H0_H0 ;  /* 0x20000029ff0a7230 */ /* 0x001fce0000004100 */
[----:B------:R-:W0:Y:S01]  /*1df0*/  I2F.F16 R39, R39 ;  /* 0x0000002700277306 */ /* 0x000e220000200c00 */
[----:B------:R-:W-:Y:S02]  /*1e00*/  HADD2.F32 R41, -RZ, R19.H0_H0 ;  /* 0x20000013ff297230 */ /* 0x000fe40000004100 */
[----:B------:R-:W-:Y:S01]  /*1e10*/  FFMA.FTZ R42, R42, R10, R33 ;  /* 0x0000000a2a2a7223 */ /* 0x000fe20000010021 */
[----:B-1----:R-:W-:-:S04]  /*1e20*/  HADD2.F32 R40, -RZ, R40.H0_H0 ;  /* 0x20000028ff287230 */ /* 0x002fc80000004100 */
[----:B------:R-:W1:Y:S01]  /*1e30*/  I2F.F16 R9, R9 ;  /* 0x0000000900097306 */ /* 0x000e620000200c00 */
[----:B------:R-:W-:Y:S01]  /*1e40*/  FFMA.FTZ R37, R41, R40, R37 ;  /* 0x0000002829257223 */ /* 0x000fe20000010025 */
[----:B0-----:R-:W-:-:S06]  /*1e50*/  HADD2.F32 R46, -RZ, R39.H0_H0 ;  /* 0x20000027ff2e7230 */ /* 0x001fcc0000004100 */
[----:B------:R-:W0:Y:S01]  /*1e60*/  I2F.F16 R38, R38 ;  /* 0x0000002600267306 */ /* 0x000e220000200c00 */
[----:B------:R-:W-:Y:S01]  /*1e70*/  FFMA.FTZ R39, R46, R41, R43 ;  /* 0x000000292e277223 */ /* 0x000fe2000001002b */
[----:B-1----:R-:W-:Y:S02]  /*1e80*/  HADD2.F32 R40, -RZ, R9.H0_H0 ;  /* 0x20000009ff287230 */ /* 0x002fe40000004100 */
[----:B0-----:R-:W-:Y:S01]  /*1e90*/  HADD2.F32 R46, -RZ, R38.H0_H0 ;  /* 0x20000026ff2e7230 */ /* 0x001fe20000004100 */
[C---:B--2---:R-:W-:Y:S02]  /*1ea0*/  LEA.HI R44, R14.reuse, 0xffffff80, RZ, 0x8 ;  /* 0xffffff800e2c7811 */ /* 0x044fe400078f40ff */
[----:B------:R-:W-:Y:S02]  /*1eb0*/  LOP3.LUT R9, R14, 0xff, RZ, 0xc0, !PT ;  /* 0x000000ff0e097812 */ /* 0x000fe400078ec0ff */
[----:B------:R0:W-:Y:S01]  /*1ec0*/  I2F.F16 R35, R44 ;  /* 0x0000002c00237306 */ /* 0x0001e20000200c00 */
[----:B------:R-:W-:-:S02]  /*1ed0*/  LOP3.LUT R10, R12, 0xff, RZ, 0xc0, !PT ;  /* 0x000000ff0c0a7812 */ /* 0x000fc400078ec0ff */
[----:B------:R-:W-:Y:S02]  /*1ee0*/  LEA.HI R18, R12, 0xffffff80, RZ, 0x8 ;  /* 0xffffff800c127811 */ /* 0x000fe400078f40ff */
[----:B------:R-:W-:Y:S02]  /*1ef0*/  IADD3 R10, R10, -0x80, RZ ;  /* 0xffffff800a0a7810 */ /* 0x000fe40007ffe0ff */
[----:B------:R-:W-:Y:S02]  /*1f00*/  LEA.HI R24, R13, 0xffffff80, RZ, 0x8 ;  /* 0xffffff800d187811 */ /* 0x000fe400078f40ff */
[----:B0-----:R-:W-:Y:S01]  /*1f10*/  IADD3 R44, R11, -0x80, RZ ;  /* 0xffffff800b2c7810 */ /* 0x001fe20007ffe0ff */
[----:B------:R-:W0:Y:S01]  /*1f20*/  I2F.F16 R18, R18 ;  /* 0x0000001200127306 */ /* 0x000e220000200c00 */
[----:B------:R-:W-:-:S04]  /*1f30*/  LOP3.LUT R11, R13, 0xff, RZ, 0xc0, !PT ;  /* 0x000000ff0d0b7812 */ /* 0x000fc800078ec0ff */
[----:B------:R-:W-:-:S03]  /*1f40*/  IADD3 R11, R11, -0x80, RZ ;  /* 0xffffff800b0b7810 */ /* 0x000fc60007ffe0ff */
[----:B------:R1:W2:Y:S01]  /*1f50*/  I2F.F16 R33, R44 ;  /* 0x0000002c00217306 */ /* 0x0002a20000200c00 */
[----:B0-----:R-:W-:-:S07]  /*1f60*/  HADD2.F32 R18, -RZ, R18.H0_H0 ;  /* 0x20000012ff127230 */ /* 0x001fce0000004100 */
[----:B------:R-:W-:Y:S01]  /*1f70*/  I2F.F16 R10, R10 ;  /* 0x0000000a000a7306 */ /* 0x000fe20000200c00 */
[----:B-1----:R-:W-:Y:S01]  /*1f80*/  IADD3 R44, R9, -0x80, RZ ;  /* 0xffffff80092c7810 */ /* 0x002fe20007ffe0ff */
[----:B--2---:R-:W-:Y:S02]  /*1f90*/  HADD2.F32 R43, -RZ, R33.H0_H0 ;  /* 0x20000021ff2b7230 */ /* 0x004fe40000004100 */
[C---:B------:R-:W-:Y:S01]  /*1fa0*/  FFMA.FTZ R33, R41.reuse, R40, R8 ;  /* 0x0000002829217223 */ /* 0x040fe20000010008 */
[----:B------:R-:W-:Y:S01]  /*1fb0*/  HADD2.F32 R40, -RZ, R19.H1_H1 ;  /* 0x30000013ff287230 */ /* 0x000fe20000004100 */
[----:B------:R-:W0:Y:S02]  /*1fc0*/  LDS.64 R8, [UR4+0x18] ;  /* 0x00001804ff087984 */ /* 0x000e240008000a00 */
[----:B------:R-:W1:Y:S01]  /*1fd0*/  I2F.F16 R38, R44 ;  /* 0x0000002c00267306 */ /* 0x000e620000200c00 */
[----:B------:R-:W-:Y:S01]  /*1fe0*/  FFMA.FTZ R19, R41, R43, R42 ;  /* 0x0000002b29137223 */ /* 0x000fe2000001002a */
[----:B------:R-:W-:Y:S01]  /*1ff0*/  LOP3.LUT R42, R15, 0xff, RZ, 0xc0, !PT ;  /* 0x000000ff0f2a7812 */ /* 0x000fe200078ec0ff */
[----:B------:R-:W-:Y:S01]  /*2000*/  FFMA.FTZ R37, R40, R32, R37 ;  /* 0x0000002028257223 */ /* 0x000fe20000010025 */
[----:B------:R-:W-:Y:S01]  /*2010*/  SHF.R.U32.HI R41, RZ, 0x8, R12 ;  /* 0x00000008ff297819 */ /* 0x000fe2000001160c */
[----:B------:R-:W-:Y:S01]  /*2020*/  FFMA.FTZ R39, R46, R40, R39 ;  /* 0x000000282e277223 */ /* 0x000fe20000010027 */
[----:B------:R-:W-:-:S02]  /*2030*/  IADD3 R45, R42, -0x80, RZ ;  /* 0xffffff802a2d7810 */ /* 0x000fc40007ffe0ff */
[----:B------:R-:W-:Y:S01]  /*2040*/  LOP3.LUT R42, R41, 0xff, RZ, 0xc0, !PT ;  /* 0x000000ff292a7812 */ /* 0x000fe200078ec0ff */
[----:B------:R-:W2:Y:S01]  /*2050*/  I2F.F16 R11, R11 ;  /* 0x0000000b000b7306 */ /* 0x000ea20000200c00 */
[----:B------:R-:W-:Y:S02]  /*2060*/  SHF.R.U32.HI R43, RZ, 0x10, R12 ;  /* 0x00000010ff2b7819 */ /* 0x000fe4000001160c */
[----:B------:R-:W-:Y:S02]  /*2070*/  IADD3 R12, R42, -0x80, RZ ;  /* 0xffffff802a0c7810 */ /* 0x000fe40007ffe0ff */
[----:B------:R-:W-:Y:S01]  /*2080*/  SHF.R.U32.HI R42, RZ, 0x8, R13 ;  /* 0x00000008ff2a7819 */ /* 0x000fe2000001160d */
[----:B-1----:R-:W-:Y:S01]  /*2090*/  HADD2.F32 R38, -RZ, R38.H0_H0 ;  /* 0x20000026ff267230 */ /* 0x002fe20000004100 */
[----:B------:R-:W-:Y:S01]  /*20a0*/  LOP3.LUT R43, R43, 0xff, RZ, 0xc0, !PT ;  /* 0x000000ff2b2b7812 */ /* 0x000fe200078ec0ff */
[----:B------:R-:W1:Y:S01]  /*20b0*/  I2F.F16 R41, R45 ;  /* 0x0000002d00297306 */ /* 0x000e620000200c00 */
[----:B------:R-:W-:-:S02]  /*20c0*/  LOP3.LUT R42, R42, 0xff, RZ, 0xc0, !PT ;  /* 0x000000ff2a2a7812 */ /* 0x000fc400078ec0ff */
[----:B------:R-:W-:Y:S01]  /*20d0*/  IADD3 R32, R43, -0x80, RZ ;  /* 0xffffff802b207810 */ /* 0x000fe20007ffe0ff */
[----:B------:R-:W-:Y:S01]  /*20e0*/  HADD2.F32 R43, -RZ, R34.H0_H0 ;  /* 0x20000022ff2b7230 */ /* 0x000fe20000004100 */
[----:B------:R-:W-:Y:S02]  /*20f0*/  SHF.R.U32.HI R34, RZ, 0x10, R13 ;  /* 0x00000010ff227819 */ /* 0x000fe4000001160d */
[----:B------:R-:W-:Y:S01]  /*2100*/  IADD3 R13, R42, -0x80, RZ ;  /* 0xffffff802a0d7810 */ /* 0x000fe20007ffe0ff */
[----:B------:R-:W-:Y:S01]  /*2110*/  HADD2.F32 R42, -RZ, R36.H0_H0 ;  /* 0x20000024ff2a7230 */ /* 0x000fe20000004100 */
[--C-:B------:R-:W-:Y:S01]  /*2120*/  SHF.R.U32.HI R36, RZ, 0x8, R14.reuse ;  /* 0x00000008ff247819 */ /* 0x100fe2000001160e */
[----:B------:R-:W-:Y:S01]  /*2130*/  FFMA.FTZ R33, R40, R43, R33 ;  /* 0x0000002b28217223 */ /* 0x000fe20000010021 */
[----:B------:R-:W-:Y:S01]  /*2140*/  SHF.R.U32.HI R43, RZ, 0x8, R15 ;  /* 0x00000008ff2b7819 */ /* 0x000fe2000001160f */
        /* <DEDUP_REMOVED lines=8> */
[----:B------:R-:W2:Y:S01]  /*21d0*/  I2F.F16 R13, R13 ;  /* 0x0000000d000d7306 */ /* 0x000ea20000200c00 */
[----:B------:R-:W-:Y:S01]  /*21e0*/  LOP3.LUT R34, R34, 0xff, RZ, 0xc0, !PT ;  /* 0x000000ff22227812 */ /* 0x000fe200078ec0ff */
[--C-:B0-----:R-:W-:Y:S01]  /*21f0*/  HADD2.F32 R14, -RZ, R8.reuse.H0_H0 ;  /* 0x20000008ff0e7230 */ /* 0x101fe20000004100 */
[----:B------:R-:W-:Y:S01]  /*2200*/  LOP3.LUT R43, R43, 0xff, RZ, 0xc0, !PT ;  /* 0x000000ff2b2b7812 */ /* 0x000fe200078ec0ff */
[----:B-1----:R-:W-:Y:S01]  /*2210*/  HADD2.F32 R41, -RZ, R41.H0_H0 ;  /* 0x20000029ff297230 */ /* 0x002fe20000004100 */
[----:B------:R-:W-:Y:S01]  /*2220*/  IADD3 R34, R34, -0x80, RZ ;  /* 0xffffff8022227810 */ /* 0x000fe20007ffe0ff */
[----:B------:R-:W-:-:S02]  /*2230*/  HADD2.F32 R8, -RZ, R8.H1_H1 ;  /* 0x30000008ff087230 */ /* 0x000fc40000004100 */
[----:B------:R-:W-:Y:S01]  /*2240*/  FFMA.FTZ R39, R36, R14, R39 ;  /* 0x0000000e24277223 */ /* 0x000fe20000010027 */
[----:B------:R-:W-:Y:S01]  /*2250*/  IADD3 R36, R40, -0x80, RZ ;  /* 0xffffff8028247810 */ /* 0x000fe20007ffe0ff */
[----:B------:R0:W1:Y:S01]  /*2260*/  I2F.F16 R10, R42 ;  /* 0x0000002a000a7306 */ /* 0x0000620000200c00 */
[----:B------:R-:W-:Y:S01]  /*2270*/  SHF.R.U32.HI R40, RZ, 0x10, R15 ;  /* 0x00000010ff287819 */ /* 0x000fe2000001160f */
[C---:B------:R-:W-:Y:S01]  /*2280*/  FFMA.FTZ R33, R14.reuse, R38, R33 ;  /* 0x000000260e217223 */ /* 0x040fe20000010021 */
[----:B------:R-:W-:Y:S01]  /*2290*/  IADD3 R43, R43, -0x80, RZ ;  /* 0xffffff802b2b7810 */ /* 0x000fe20007ffe0ff */
[----:B------:R-:W-:Y:S01]  /*22a0*/  FFMA.FTZ R37, R14, R44, R37 ;  /* 0x0000002c0e257223 */ /* 0x000fe20000010025 */
[----:B------:R-:W-:Y:S01]  /*22b0*/  LOP3.LUT R40, R40, 0xff, RZ, 0xc0, !PT ;  /* 0x000000ff28287812 */ /* 0x000fe200078ec0ff */
[----:B--2---:R-:W-:Y:S01]  /*22c0*/  HADD2.F32 R13, -RZ, R13.H0_H0 ;  /* 0x2000000dff0d7230 */ /* 0x004fe20000004100 */
[----:B------:R-:W-:Y:S01]  /*22d0*/  LEA.HI R15, R15, 0xffffff80, RZ, 0x8 ;  /* 0xffffff800f0f7811 */ /* 0x000fe200078f40ff */
[----:B------:R-:W2:Y:S01]  /*22e0*/  I2F.F16 R11, R43 ;  /* 0x0000002b000b7306 */ /* 0x000ea20000200c00 */
[----:B------:R-:W-:Y:S01]  /*22f0*/  IADD3 R40, R40, -0x80, RZ ;  /* 0xffffff8028287810 */ /* 0x000fe20007ffe0ff */
[----:B0-----:R-:W-:-:S02]  /*2300*/  HADD2.F32 R42, -RZ, R12.H0_H0 ;  /* 0x2000000cff2a7230 */ /* 0x001fc40000004100 */
[----:B------:R-:W-:Y:S01]  /*2310*/  FFMA.FTZ R19, R14, R41, R19 ;  /* 0x000000290e137223 */ /* 0x000fe20000010013 */
[--C-:B------:R-:W-:Y:S02]  /*2320*/  HADD2.F32 R12, -RZ, R9.reuse.H0_H0 ;  /* 0x20000009ff0c7230 */ /* 0x100fe40000004100 */
[----:B------:R-:W-:Y:S01]  /*2330*/  FFMA.FTZ R37, R8, R13, R37 ;  /* 0x0000000d08257223 */ /* 0x000fe20000010025 */
[----:B------:R-:W-:Y:S02]  /*2340*/  HADD2.F32 R9, -RZ, R9.H1_H1 ;  /* 0x30000009ff097230 */ /* 0x000fe40000004100 */
[----:B------:R-:W-:Y:S01]  /*2350*/  FFMA.FTZ R39, R42, R8, R39 ;  /* 0x000000082a277223 */ /* 0x000fe20000010027 */
[----:B------:R-:W0:Y:S01]  /*2360*/  I2F.F16 R32, R32 ;  /* 0x0000002000207306 */ /* 0x000e220000200c00 */
[----:B-1----:R-:W-:-:S05]  /*2370*/  HADD2.F32 R10, -RZ, R10.H0_H0 ;  /* 0x2000000aff0a7230 */ /* 0x002fca0000004100 */
[C---:B------:R-:W-:Y:S01]  /*2380*/  FFMA.FTZ R33, R8.reuse, R10, R33 ;  /* 0x0000000a08217223 */ /* 0x040fe20000010021 */
[----:B--2---:R-:W-:Y:S01]  /*2390*/  HADD2.F32 R14, -RZ, R11.H0_H0 ;  /* 0x2000000bff0e7230 */ /* 0x004fe20000004100 */
[----:B------:R-:W1:Y:S04]  /*23a0*/  I2F.F16 R34, R34 ;  /* 0x0000002200227306 */ /* 0x000e680000200c00 */
[----:B------:R-:W-:Y:S01]  /*23b0*/  FFMA.FTZ R19, R8, R14, R19 ;  /* 0x0000000e08137223 */ /* 0x000fe20000010013 */
[----:B------:R-:W-:Y:S02]  /*23c0*/  HADD2.F32 R8, -RZ, R35.H0_H0 ;  /* 0x20000023ff087230 */ /* 0x000fe40000004100 */
[----:B0-----:R-:W-:Y:S01]  /*23d0*/  HADD2.F32 R32, -RZ, R32.H0_H0 ;  /* 0x20000020ff207230 */ /* 0x001fe20000004100 */
[----:B------:R-:W0:Y:S04]  /*23e0*/  I2F.F16 R36, R36 ;  /* 0x0000002400247306 */ /* 0x000e280000200c00 */
[----:B------:R-:W-:Y:S01]  /*23f0*/  FFMA.FTZ R39, R32, R12, R39 ;  /* 0x0000000c20277223 */ /* 0x000fe20000010027 */
[----:B-1----:R-:W-:-:S03]  /*2400*/  HADD2.F32 R34, -RZ, R34.H0_H0 ;  /* 0x20000022ff227230 */ /* 0x002fc60000004100 */
        /* <DEDUP_REMOVED lines=11> */
[----:B------:R-:W-:-:S03]  /*24c0*/  FFMA.FTZ R19, R12, R38, R19 ;  /* 0x000000260c137223 */ /* 0x000fc60000010013 */
[----:B------:R-:W-:Y:S01]  /*24d0*/  FMUL.FTZ R8, R21, R8 ;  /* 0x0000000815087220 */ /* 0x000fe20000410000 */
[----:B0-----:R-:W-:-:S04]  /*24e0*/  HADD2.F32 R24, -RZ, R24.H0_H0 ;  /* 0x20000018ff187230 */ /* 0x001fc80000004100 */
[----:B------:R-:W-:Y:S01]  /*24f0*/  F2FP.F16.F32.PACK_AB R8, RZ, R8 ;  /* 0x00000008ff08723e */ /* 0x000fe200000000ff */
[----:B------:R-:W-:Y:S01]  /*2500*/  FFMA.FTZ R11, R9, R24, R34 ;  /* 0x00000018090b7223 */ /* 0x000fe20000010022 */
[----:B-1----:R-:W-:-:S03]  /*2510*/  HADD2.F32 R10, -RZ, R15.H0_H0 ;  /* 0x2000000fff0a7230 */ /* 0x002fc60000004100 */
[----:B------:R-:W-:Y:S02]  /*2520*/  FMUL.FTZ R11, R20, R11 ;  /* 0x0000000b140b7220 */ /* 0x000fe40000410000 */
[----:B------:R-:W-:-:S03]  /*2530*/  FFMA.FTZ R19, R9, R10, R19 ;  /* 0x0000000a09137223 */ /* 0x000fc60000010013 */
[----:B------:R-:W-:Y:S01]  /*2540*/  F2FP.F16.F32.PACK_AB R11, RZ, R11 ;  /* 0x0000000bff0b723e */ /* 0x000fe200000000ff */
[----:B------:R-:W-:-:S03]  /*2550*/  FMUL.FTZ R19, R22, R19 ;  /* 0x0000001316137220 */ /* 0x000fc60000410000 */
[----:B------:R-:W-:Y:S02]  /*2560*/  PRMT R18, R18, 0x5410, R11 ;  /* 0x0000541012127816 */ /* 0x000fe4000000000b */
[----:B------:R-:W-:-:S04]  /*2570*/  F2FP.F16.F32.PACK_AB R19, RZ, R19 ;  /* 0x00000013ff13723e */ /* 0x000fc800000000ff */
[----:B------:R-:W-:Y:S01]  /*2580*/  HFMA2.MMA R6, R18, 1, 1, R6 ;  /* 0x3c003c0012067835 */ /* 0x000fe20000000006 */
[----:B------:R-:W-:-:S05]  /*2590*/  PRMT R8, R8, 0x5410, R19 ;  /* 0x0000541008087816 */ /* 0x000fca0000000013 */
[----:B------:R-:W-:-:S07]  /*25a0*/  HADD2 R5, R8, R5 ;  /* 0x0000000508057230 */ /* 0x000fce0000000000 */
.L_x_5008:
[----:B-----5:R2:W5:Y:S04]  /*25b0*/  LDG.E.128.CONSTANT R8, desc[UR6][R30.64] ;  /* 0x000000061e087981 */ /* 0x020568000c1e9d00 */
[----:B------:R2:W5:Y:S01]  /*25c0*/  LDG.E.128.CONSTANT R12, desc[UR6][R26.64] ;  /* 0x000000061a0c7981 */ /* 0x000562000c1e9d00 */
[----:B-1----:R-:W-:Y:S01]  /*25d0*/  IMAD.WIDE R32, R29, 0x8, R16 ;  /* 0x000000081d207825 */ /* 0x002fe200078e0210 */
[----:B------:R-:W-:Y:S06]  /*25e0*/  @!P1 BRA `(.L_x_5009) ;  /* 0x0000000800fc9947 */ /* 0x000fec0003800000 */
[----:B------:R-:W3:Y:S01]  /*25f0*/  LDG.E.128.CONSTANT R16, desc[UR6][R32.64] ;  /* 0x0000000620107981 */ /* 0x000ee2000c1e9d00 */
[----:B-----5:R-:W-:Y:S02]  /*2600*/  LOP3.LUT R35, R13, 0xff, RZ, 0xc0, !PT ;  /* 0x000000ff0d237812 */ /* 0x020fe400078ec0ff */
[----:B------:R-:W-:Y:S01]  /*2610*/  LOP3.LUT R24, R12, 0xff, RZ, 0xc0, !PT ;  /* 0x000000ff0c187812 */ /* 0x000fe200078ec0ff */
[----:B--2---:R-:W1:Y:S01]  /*2620*/  LDS.64 R26, [UR4+0x20] ;  /* 0x00002004ff1a7984 */ /* 0x004e620008000a00 */
[----:B------:R-:W-:Y:S02]  /*2630*/  IADD3 R43, R35, -0x80, RZ ;  /* 0xffffff80232b7810 */ /* 0x000fe40007ffe0ff */
[----:B------:R-:W-:Y:S02]  /*2640*/  LOP3.LUT R35, R14, 0xff, RZ, 0xc0, !PT ;  /* 0x000000ff0e237812 */ /* 0x000fe400078ec0ff */
[----:B------:R-:W-:Y:S02]  /*2650*/  LOP3.LUT R38, R15, 0xff, RZ, 0xc0, !PT ;  /* 0x000000ff0f267812 */ /* 0x000fe400078ec0ff */
[----:B------:R-:W-:Y:S01]  /*2660*/  IADD3 R37, R35, -0x80, RZ ;  /* 0xffffff8023257810 */ /* 0x000fe20007ffe0ff */
[----:B------:R-:W2:Y:S01]  /*2670*/  I2F.F16 R43, R43 ;  /* 0x0000002b002b7306 */ /* 0x000ea20000200c00 */
[----:B------:R-:W-:-:S02]  /*2680*/  SHF.R.U32.HI R35, RZ, 0x8, R12 ;  /* 0x00000008ff237819 */ /* 0x000fc4000001160c */
[----:B------:R-:W-:Y:S02]  /*2690*/  IADD3 R24, R24, -0x80, RZ ;  /* 0xffffff8018187810 */ /* 0x000fe40007ffe0ff */
[----:B------:R-:W-:Y:S02]  /*26a0*/  IADD3 R42, R38, -0x80, RZ ;  /* 0xffffff80262a7810 */ /* 0x000fe40007ffe0ff */
[----:B------:R-:W-:Y:S01]  /*26b0*/  LOP3.LUT R38, R35, 0xff, RZ, 0xc0, !PT ;  /* 0x000000ff23267812 */ /* 0x000fe200078ec0ff */
[----:B------:R4:W0:Y:S01]  /*26c0*/  I2F.F16 R39, R24 ;  /* 0x0000001800277306 */ /* 0x0008220000200c00 */
[----:B------:R-:W-:Y:S02]  /*26d0*/  SHF.R.U32.HI R41, RZ, 0x8, R14 ;  /* 0x00000008ff297819 */ /* 0x000fe4000001160e */
[----:B------:R-:W-:Y:S02]  /*26e0*/  IADD3 R40, R38, -0x80, RZ ;  /* 0xffffff8026287810 */ /* 0x000fe40007ffe0ff */
[----:B------:R-:W-:Y:S01]  /*26f0*/  LOP3.LUT R41, R41, 0xff, RZ, 0xc0, !PT ;  /* 0x000000ff29297812 */ /* 0x000fe200078ec0ff */
[----:B--2---:R-:W-:-:S02]  /*2700*/  HADD2.F32 R43, -RZ, R43.H0_H0 ;  /* 0x2000002bff2b7230 */ /* 0x004fc40000004100 */
[----:B------:R-:W2:Y:S01]  /*2710*/  I2F.F16 R37, R37 ;  /* 0x0000002500257306 */ /* 0x000ea20000200c00 */
[----:B----4-:R-:W-:Y:S02]  /*2720*/  SHF.R.U32.HI R24, RZ, 0x8, R13 ;  /* 0x00000008ff187819 */ /* 0x010fe4000001160d */
[----:B------:R-:W-:Y:S02]  /*2730*/  IADD3 R41, R41, -0x80, RZ ;  /* 0xffffff8029297810 */ /* 0x000fe40007ffe0ff */
[----:B------:R-:W-:Y:S01]  /*2740*/  LOP3.LUT R24, R24, 0xff, RZ, 0xc0, !PT ;  /* 0x000000ff18187812 */ /* 0x000fe200078ec0ff */
[----:B0-----:R-:W-:Y:S02]  /*2750*/  HADD2.F32 R39, -RZ, R39.H0_H0 ;  /* 0x20000027ff277230 */ /* 0x001fe40000004100 */
[----:B------:R0:W4:Y:S01]  /*2760*/  I2F.F16 R35, R42 ;  /* 0x0000002a00237306 */ /* 0x0001220000200c00 */
[----:B------:R-:W-:Y:S02]  /*2770*/  IADD3 R38, R24, -0x80, RZ ;  /* 0xffffff8018267810 */ /* 0x000fe40007ffe0ff */
[----:B------:R-:W-:-:S02]  /*2780*/  LEA.HI R36, R12, 0xffffff80, RZ, 0x8 ;  /* 0xffffff800c247811 */ /* 0x000fc400078f40ff */
[----:B------:R-:W-:Y:S01]  /*2790*/  SHF.R.U32.HI R12, RZ, 0x10, R12 ;  /* 0x00000010ff0c7819 */ /* 0x000fe2000001160c */
[----:B--2---:R-:W-:Y:S02]  /*27a0*/  HADD2.F32 R37, -RZ, R37.H0_H0 ;  /* 0x20000025ff257230 */ /* 0x004fe40000004100 */
[----:B------:R-:W2:Y:S01]  /*27b0*/  I2F.F16 R40, R40 ;  /* 0x0000002800287306 */ /* 0x000ea20000200c00 */
[--C-:B-1----:R-:W-:Y:S01]  /*27c0*/  HADD2.F32 R24, -RZ, R26.reuse.H0_H0 ;  /* 0x2000001aff187230 */ /* 0x102fe20000004100 */
[----:B------:R-:W-:Y:S01]  /*27d0*/  LOP3.LUT R12, R12, 0xff, RZ, 0xc0, !PT ;  /* 0x000000ff0c0c7812 */ /* 0x000fe200078ec0ff */
[----:B------:R-:W-:Y:S01]  /*27e0*/  HADD2.F32 R44, -RZ, R26.H1_H1 ;  /* 0x3000001aff2c7230 */ /* 0x000fe20000004100 */
[----:B------:R-:W-:Y:S02]  /*27f0*/  LEA.HI R34, R13, 0xffffff80, RZ, 0x8 ;  /* 0xffffff800d227811 */ /* 0x000fe400078f40ff */
[----:B0-----:R-:W-:Y:S01]  /*2800*/  FFMA.FTZ R42, R39, R24, RZ ;  /* 0x00000018272a7223 */ /* 0x001fe200000100ff */
[----:B----4-:R-:W-:-:S02]  /*2810*/  HADD2.F32 R35, -RZ, R35.H0_H0 ;  /* 0x20000023ff237230 */ /* 0x010fc40000004100 */
[C---:B------:R-:W-:Y:S01]  /*2820*/  FFMA.FTZ R39, R24.reuse, R43, RZ ;  /* 0x0000002b18277223 */ /* 0x040fe200000100ff */
[----:B------:R-:W-:Y:S01]  /*2830*/  FFMA.FTZ R37, R24, R37, RZ ;  /* 0x0000002518257223 */ /* 0x000fe200000100ff */
[----:B------:R-:W0:Y:S01]  /*2840*/  I2F.F16 R38, R38 ;  /* 0x0000002600267306 */ /* 0x000e220000200c00 */
[----:B------:R-:W-:Y:S01]  /*2850*/  IADD3 R12, R12, -0x80, RZ ;  /* 0xffffff800c0c7810 */ /* 0x000fe20007ffe0ff */
[----:B------:R-:W-:Y:S01]  /*2860*/  FFMA.FTZ R35, R24, R35, RZ ;  /* 0x0000002318237223 */ /* 0x000fe200000100ff */
[----:B------:R-:W-:Y:S01]  /*2870*/  SHF.R.U32.HI R24, RZ, 0x8, R15 ;  /* 0x00000008ff187819 */ /* 0x000fe2000001160f */
[----:B--2---:R-:W-:Y:S01]  /*2880*/  HADD2.F32 R45, -RZ, R40.H0_H0 ;  /* 0x20000028ff2d7230 */ /* 0x004fe20000004100 */
[----:B------:R-:W-:Y:S02]  /*2890*/  SHF.R.U32.HI R13, RZ, 0x10, R13 ;  /* 0x00000010ff0d7819 */ /* 0x000fe4000001160d */
[----:B------:R-:W-:Y:S01]  /*28a0*/  LOP3.LUT R24, R24, 0xff, RZ, 0xc0, !PT ;  /* 0x000000ff18187812 */ /* 0x000fe200078ec0ff */
[----:B------:R-:W1:Y:S01]  /*28b0*/  I2F.F16 R41, R41 ;  /* 0x0000002900297306 */ /* 0x000e620000200c00 */
[----:B------:R-:W-:Y:S01]  /*28c0*/  FFMA.FTZ R40, R45, R44, R42 ;  /* 0x0000002c2d287223 */ /* 0x000fe2000001002a */
[----:B------:R-:W-:-:S02]  /*28d0*/  LOP3.LUT R13, R13, 0xff, RZ, 0xc0, !PT ;  /* 0x000000ff0d0d7812 */ /* 0x000fc400078ec0ff */
[----:B------:R-:W-:Y:S01]  /*28e0*/  IADD3 R43, R24, -0x80, RZ ;  /* 0xffffff80182b7810 */ /* 0x000fe20007ffe0ff */
[----:B0-----:R-:W-:Y:S01]  /*28f0*/  HADD2.F32 R38, -RZ, R38.H0_H0 ;  /* 0x20000026ff267230 */ /* 0x001fe20000004100 */
[----:B------:R-:W-:Y:S02]  /*2900*/  IADD3 R13, R13, -0x80, RZ ;  /* 0xffffff800d0d7810 */ /* 0x000fe40007ffe0ff */
[----:B------:R-:W0:Y:S01]  /*2910*/  I2F.F16 R42, R43 ;  /* 0x0000002b002a7306 */ /* 0x000e220000200c00 */
[----:B------:R-:W-:Y:S01]  /*2920*/  LEA.HI R24, R14, 0xffffff80, RZ, 0x8 ;  /* 0xffffff800e187811 */ /* 0x000fe200078f40ff */
[----:B------:R-:W-:Y:S01]  /*2930*/  FFMA.FTZ R39, R44, R38, R39 ;  /* 0x000000262c277223 */ /* 0x000fe20000010027 */
[----:B------:R-:W-:Y:S02]  /*2940*/  SHF.R.U32.HI R14, RZ, 0x10, R14 ;  /* 0x00000010ff0e7819 */ /* 0x000fe4000001160e */
[----:B------:R-:W-:Y:S01]  /*2950*/  LEA.HI R26, R15, 0xffffff80, RZ, 0x8 ;  /* 0xffffff800f1a7811 */ /* 0x000fe200078f40ff */
[----:B-1----:R-:W-:-:S02]  /*2960*/  HADD2.F32 R38, -RZ, R41.H0_H0 ;  /* 0x20000029ff267230 */ /* 0x002fc40000004100 */
[----:B------:R-:W1:Y:S01]  /*2970*/  I2F.F16 R12, R12 ;  /* 0x0000000c000c7306 */ /* 0x000e620000200c00 */
[----:B------:R-:W-:Y:S02]  /*2980*/  LOP3.LUT R14, R14, 0xff, RZ, 0xc0, !PT ;  /* 0x000000ff0e0e7812 */ /* 0x000fe400078ec0ff */
[----:B------:R-:W-:Y:S01]  /*2990*/  FFMA.FTZ R41, R44, R38, R37 ;  /* 0x000000262c297223 */ /* 0x000fe20000010025 */
[----:B0-----:R-:W-:-:S04]  /*29a0*/  HADD2.F32 R38, -RZ, R42.H0_H0 ;  /* 0x2000002aff267230 */ /* 0x001fc80000004100 */
[----:B------:R-:W0:Y:S01]  /*29b0*/  I2F.F16 R13, R13 ;  /* 0x0000000d000d7306 */ /* 0x000e220000200c00 */
[----:B------:R-:W-:Y:S01]  /*29c0*/  FFMA.FTZ R38, R44, R38, R35 ;  /* 0x000000262c267223 */ /* 0x000fe20000010023 */
[----:B------:R-:W-:Y:S02]  /*29d0*/  HADD2.F32 R44, -RZ, R27.H0_H0 ;  /* 0x2000001bff2c7230 */ /* 0x000fe40000004100 */
[----:B-1----:R-:W-:-:S04]  /*29e0*/  HADD2.F32 R43, -RZ, R12.H0_H0 ;  /* 0x2000000cff2b7230 */ /* 0x002fc80000004100 */
[----:B------:R-:W1:Y:S01]  /*29f0*/  I2F.F16 R36, R36 ;  /* 0x0000002400247306 */ /* 0x000e620000200c00 */
[----:B------:R-:W-:Y:S02]  /*2a00*/  HADD2.F32 R27, -RZ, R27.H1_H1 ;  /* 0x3000001bff1b7230 */ /* 0x000fe40000004100 */
[----:B------:R-:W-:-:S05]  /*2a10*/  FFMA.FTZ R46, R43, R44, R40 ;  /* 0x0000002c2b2e7223 */ /* 0x000fca0000010028 */
[----:B------:R-:W-:Y:S08]  /*2a20*/  I2F.F16 R34, R34 ;  /* 0x0000002200227306 */ /* 0x000ff00000200c00 */
[----:B------:R-:W-:Y:S08]  /*2a30*/  I2F.F16 R24, R24 ;  /* 0x0000001800187306 */ /* 0x000ff00000200c00 */
[----:B------:R-:W-:Y:S01]  /*2a40*/  I2F.F16 R26, R26 ;  /* 0x0000001a001a7306 */ /* 0x000fe20000200c00 */
[----:B---3--:R-:W-:-:S02]  /*2a50*/  LEA.HI R42, R16, 0xffffff80, RZ, 0x8 ;  /* 0xffffff80102a7811 */ /* 0x008fc400078f40ff */
[----:B------:R-:W-:-:S05]  /*2a60*/  LEA.HI R43, R18, 0xffffff80, RZ, 0x8 ;  /* 0xffffff80122b7811 */ /* 0x000fca00078f40ff */
[----:B------:R2:W-:Y:S01]  /*2a70*/  I2F.F16 R35, R42 ;  /* 0x0000002a00237306 */ /* 0x0005e20000200c00 */
[----:B------:R-:W-:-:S07]  /*2a80*/  LEA.HI R37, R17, 0xffffff80, RZ, 0x8 ;  /* 0xffffff8011257811 */ /* 0x000fce00078f40ff */
[----:B------:R-:W-:Y:S01]  /*2a90*/  I2F.F16 R37, R37 ;  /* 0x0000002500257306 */ /* 0x000fe20000200c00 */
[----:B--2---:R-:W-:Y:S02]  /*2aa0*/  SHF.R.U32.HI R42, RZ, 0x10, R15 ;  /* 0x00000010ff2a7819 */ /* 0x004fe4000001160f */
[----:B------:R-:W-:Y:S02]  /*2ab0*/  IADD3 R15, R14, -0x80, RZ ;  /* 0xffffff800e0f7810 */ /* 0x000fe40007ffe0ff */
[----:B------:R-:W-:-:S03]  /*2ac0*/  LOP3.LUT R42, R42, 0xff, RZ, 0xc0, !PT ;  /* 0x000000ff2a2a7812 */ /* 0x000fc600078ec0ff */
[----:B------:R2:W3:Y:S01]  /*2ad0*/  I2F.F16 R14, R15 ;  /* 0x0000000f000e7306 */ /* 0x0004e20000200c00 */
[----:B------:R-:W-:Y:S01]  /*2ae0*/  IADD3 R45, R42, -0x80, RZ ;  /* 0xffffff802a2d7810 */ /* 0x000fe20007ffe0ff */
[----:B0-----:R-:W-:Y:S01]  /*2af0*/  HADD2.F32 R42, -RZ, R13.H0_H0 ;  /* 0x2000000dff2a7230 */ /* 0x001fe20000004100 */
[----:B------:R-:W-:-:S04]  /*2b00*/  LOP3.LUT R13, R16, 0xff, RZ, 0xc0, !PT ;  /* 0x000000ff100d7812 */ /* 0x000fc800078ec0ff */
[----:B------:R-:W-:Y:S01]  /*2b10*/  FFMA.FTZ R42, R44, R42, R39 ;  /* 0x0000002a2c2a7223 */ /* 0x000fe20000010027 */
[----:B------:R-:W0:Y:S01]  /*2b20*/  I2F.F16 R12, R45 ;  /* 0x0000002d000c7306 */ /* 0x000e220000200c00 */
[----:B--2---:R-:W-:Y:S01]  /*2b30*/  IADD3 R15, R13, -0x80, RZ ;  /* 0xffffff800d0f7810 */ /* 0x004fe20007ffe0ff */
[----:B-1----:R-:W-:Y:S02]  /*2b40*/  HADD2.F32 R13, -RZ, R36.H0_H0 ;  /* 0x20000024ff0d7230 */ /* 0x002fe40000004100 */
[----:B---3--:R-:W-:-:S03]  /*2b50*/  HADD2.F32 R40, -RZ, R14.H0_H0 ;  /* 0x2000000eff287230 */ /* 0x008fc60000004100 */
[----:B------:R-:W-:Y:S01]  /*2b60*/  FFMA.FTZ R36, R13, R27, R46 ;  /* 0x0000001b0d247223 */ /* 0x000fe2000001002e */
[----:B------:R1:W2:Y:S01]  /*2b70*/  I2F.F16 R14, R43 ;  /* 0x0000002b000e7306 */ /* 0x0002a20000200c00 */
[----:B------:R-:W-:Y:S01]  /*2b80*/  FFMA.FTZ R40, R44, R40, R41 ;  /* 0x000000282c287223 */ /* 0x000fe20000010029 */
[----:B------:R-:W-:Y:S01]  /*2b90*/  LOP3.LUT R41, R19, 0xff, RZ, 0xc0, !PT ;  /* 0x000000ff13297812 */ /* 0x000fe200078ec0ff */
[----:B0-----:R-:W-:Y:S01]  /*2ba0*/  HADD2.F32 R39, -RZ, R12.H0_H0 ;  /* 0x2000000cff277230 */ /* 0x001fe20000004100 */
[----:B------:R-:W-:-:S04]  /*2bb0*/  LOP3.LUT R12, R17, 0xff, RZ, 0xc0, !PT ;  /* 0x000000ff110c7812 */ /* 0x000fc800078ec0ff */
[----:B------:R-:W-:Y:S01]  /*2bc0*/  I2F.F16 R15, R15 ;  /* 0x0000000f000f7306 */ /* 0x000fe20000200c00 */
[----:B------:R-:W-:Y:S02]  /*2bd0*/  IADD3 R45, R41, -0x80, RZ ;  /* 0xffffff80292d7810 */ /* 0x000fe40007ffe0ff */
[----:B-1----:R-:W-:Y:S01]  /*2be0*/  IADD3 R43, R12, -0x80, RZ ;  /* 0xffffff800c2b7810 */ /* 0x002fe20007ffe0ff */
[----:B------:R-:W-:Y:S01]  /*2bf0*/  FFMA.FTZ R44, R44, R39, R38 ;  /* 0x000000272c2c7223 */ /* 0x000fe20000010026 */
[----:B------:R-:W0:Y:S01]  /*2c00*/  LDS.64 R12, [UR4+0x28] ;  /* 0x00002804ff0c7984 */ /* 0x000e220008000a00 */
[----:B------:R-:W-:Y:S01]  /*2c10*/  HADD2.F32 R38, -RZ, R34.H0_H0 ;  /* 0x20000022ff267230 */ /* 0x000fe20000004100 */
[----:B------:R-:W-:Y:S01]  /*2c20*/  LOP3.LUT R39, R18, 0xff, RZ, 0xc0, !PT ;  /* 0x000000ff12277812 */ /* 0x000fe200078ec0ff */
[----:B------:R1:W3:Y:S01]  /*2c30*/  I2F.F16 R34, R43 ;  /* 0x0000002b00227306 */ /* 0x0002e20000200c00 */
[----:B--2---:R-:W-:Y:S02]  /*2c40*/  HADD2.F32 R14, -RZ, R14.H0_H0 ;  /* 0x2000000eff0e7230 */ /* 0x004fe40000004100 */
[----:B------:R-:W-:Y:S01]  /*2c50*/  FFMA.FTZ R38, R27, R38, R42 ;  /* 0x000000261b267223 */ /* 0x000fe2000001002a */
[----:B------:R-:W-:-:S02]  /*2c60*/  VIADD R42, R39, 0xffffff80 ;  /* 0xffffff80272a7836 */ /* 0x000fc40000000000 */
[----:B------:R-:W-:Y:S02]  /*2c70*/  HADD2.F32 R39, -RZ, R24.H0_H0 ;  /* 0x20000018ff277230 */ /* 0x000fe40000004100 */
[----:B------:R2:W-:Y:S01]  /*2c80*/  I2F.F16 R24, R42 ;  /* 0x0000002a00187306 */ /* 0x0005e20000200c00 */
[----:B-1----:R-:W-:Y:S01]  /*2c90*/  HADD2.F32 R43, -RZ, R26.H0_H0 ;  /* 0x2000001aff2b7230 */ /* 0x002fe20000004100 */
[----:B------:R-:W-:Y:S01]  /*2ca0*/  SHF.R.U32.HI R26, RZ, 0x10, R16 ;  /* 0x00000010ff1a7819 */ /* 0x000fe20000011610 */
[C---:B------:R-:W-:Y:S01]  /*2cb0*/  FFMA.FTZ R40, R27.reuse, R39, R40 ;  /* 0x000000271b287223 */ /* 0x040fe20000010028 */
[----:B------:R-:W-:Y:S02]  /*2cc0*/  SHF.R.U32.HI R39, RZ, 0x8, R16 ;  /* 0x00000008ff277819 */ /* 0x000fe40000011610 */
[----:B------:R-:W-:Y:S01]  /*2cd0*/  FFMA.FTZ R44, R27, R43, R44 ;  /* 0x0000002b1b2c7223 */ /* 0x000fe2000001002c */
[----:B------:R-:W-:Y:S01]  /*2ce0*/  SHF.R.U32.HI R27, RZ, 0x8, R17 ;  /* 0x00000008ff1b7819 */ /* 0x000fe20000011611 */
[----:B---3--:R-:W-:Y:S01]  /*2cf0*/  HADD2.F32 R34, -RZ, R34.H0_H0 ;  /* 0x20000022ff227230 */ /* 0x008fe20000004100 */
[----:B------:R-:W-:-:S02]  /*2d00*/  LOP3.LUT R41, R39, 0xff, RZ, 0xc0, !PT ;  /* 0x000000ff27297812 */ /* 0x000fc400078ec0ff */
[----:B------:R-:W-:Y:S01]  /*2d10*/  LOP3.LUT R27, R27, 0xff, RZ, 0xc0, !PT ;  /* 0x000000ff1b1b7812 */ /* 0x000fe200078ec0ff */
[----:B------:R-:W1:Y:S01]  /*2d20*/  I2F.F16 R39, R45 ;  /* 0x0000002d00277306 */ /* 0x000e620000200c00 */
[----:B--2---:R-:W-:Y:S02]  /*2d30*/  SHF.R.U32.HI R42, RZ, 0x10, R17 ;  /* 0x00000010ff2a7819 */ /* 0x004fe40000011611 */
[----:B------:R-:W-:Y:S02]  /*2d40*/  IADD3 R16, R41, -0x80, RZ ;  /* 0xffffff8029107810 */ /* 0x000fe40007ffe0ff */
[----:B------:R-:W-:Y:S01]  /*2d50*/  IADD3 R41, R27, -0x80, RZ ;  /* 0xffffff801b297810 */ /* 0x000fe20007ffe0ff */
[----:B------:R-:W-:Y:S01]  /*2d60*/  HADD2.F32 R27, -RZ, R15.H0_H0 ;  /* 0x2000000fff1b7230 */ /* 0x000fe20000004100 */
[----:B------:R-:W-:Y:S02]  /*2d70*/  SHF.R.U32.HI R43, RZ, 0x8, R18 ;  /* 0x00000008ff2b7819 */ /* 0x000fe40000011612 */
[----:B------:R-:W-:Y:S01]  /*2d80*/  LOP3.LUT R42, R42, 0xff, RZ, 0xc0, !PT ;  /* 0x000000ff2a2a7812 */ /* 0x000fe200078ec0ff */
[----:B------:R2:W-:Y:S01]  /*2d90*/  I2F.F16 R15, R41 ;  /* 0x00000029000f7306 */ /* 0x0005e20000200c00 */
[----:B------:R-:W-:-:S02]  /*2da0*/  LOP3.LUT R43, R43, 0xff, RZ, 0xc0, !PT ;  /* 0x000000ff2b2b7812 */ /* 0x000fc400078ec0ff */
[----:B------:R-:W-:Y:S01]  /*2db0*/  LOP3.LUT R26, R26, 0xff, RZ, 0xc0, !PT ;  /* 0x000000ff1a1a7812 */ /* 0x000fe200078ec0ff */
[----:B-1----:R-:W-:Y:S02]  /*2dc0*/  HADD2.F32 R39, -RZ, R39.H0_H0 ;  /* 0x20000027ff277230 */ /* 0x002fe40000004100 */
[----:B0-----:R-:W-:Y:S02]  /*2dd0*/  HADD2.F32 R17, -RZ, R12.H0_H0 ;  /* 0x2000000cff117230 */ /* 0x001fe40000004100 */
[----:B------:R-:W0:Y:S01]  /*2de0*/  I2F.F16 R16, R16 ;  /* 0x0000001000107306 */ /* 0x000e220000200c00 */
[----:B--2---:R-:W-:Y:S01]  /*2df0*/  HADD2.F32 R41, -RZ, R24.H0_H0 ;  /* 0x20000018ff297230 */ /* 0x004fe20000004100 */
[----:B------:R-:W-:Y:S01]  /*2e00*/  IADD3 R26, R26, -0x80, RZ ;  /* 0xffffff801a1a7810 */ /* 0x000fe20007ffe0ff */
[----:B------:R-:W-:Y:S01]  /*2e10*/  FFMA.FTZ R38, R17, R34, R38 ;  /* 0x0000002211267223 */ /* 0x000fe20000010026 */
[--C-:B------:R-:W-:Y:S01]  /*2e20*/  SHF.R.U32.HI R34, RZ, 0x8, R19.reuse ;  /* 0x00000008ff227819 */ /* 0x100fe20000011613 */
[----:B------:R-:W-:Y:S01]  /*2e30*/  FFMA.FTZ R36, R27, R17, R36 ;  /* 0x000000111b247223 */ /* 0x000fe20000010024 */
[----:B------:R-:W-:Y:S01]  /*2e40*/  IADD3 R27, R42, -0x80, RZ ;  /* 0xffffff802a1b7810 */ /* 0x000fe20007ffe0ff */
[C---:B------:R-:W-:Y:S01]  /*2e50*/  FFMA.FTZ R40, R17.reuse, R41, R40 ;  /* 0x0000002911287223 */ /* 0x040fe20000010028 */
[----:B------:R-:W-:Y:S01]  /*2e60*/  SHF.R.U32.HI R42, RZ, 0x10, R18 ;  /* 0x00000010ff2a7819 */ /* 0x000fe20000011612 */
[----:B------:R-:W-:Y:S01]  /*2e70*/  FFMA.FTZ R44, R17, R39, R44 ;  /* 0x00000027112c7223 */ /* 0x000fe2000001002c */
[----:B------:R-:W-:Y:S01]  /*2e80*/  LOP3.LUT R34, R34, 0xff, RZ, 0xc0, !PT ;  /* 0x000000ff22227812 */ /* 0x000fe200078ec0ff */
[----:B------:R-:W1:Y:S01]  /*2e90*/  I2F.F16 R26, R26 ;  /* 0x0000001a001a7306 */ /* 0x000e620000200c00 */
[----:B------:R-:W-:Y:S01]  /*2ea0*/  IADD3 R18, R43, -0x80, RZ ;  /* 0xffffff802b127810 */ /* 0x000fe20007ffe0ff */
[----:B------:R-:W-:Y:S01]  /*2eb0*/  HADD2.F32 R17, -RZ, R12.H1_H1 ;  /* 0x3000000cff117230 */ /* 0x000fe20000004100 */
[----:B------:R-:W-:Y:S01]  /*2ec0*/  LOP3.LUT R42, R42, 0xff, RZ, 0xc0, !PT ;  /* 0x000000ff2a2a7812 */ /* 0x000fe200078ec0ff */
[----:B0-----:R-:W-:Y:S01]  /*2ed0*/  HADD2.F32 R39, -RZ, R16.H0_H0 ;  /* 0x20000010ff277230 */ /* 0x001fe20000004100 */
[----:B------:R-:W-:-:S02]  /*2ee0*/  SHF.R.U32.HI R41, RZ, 0x10, R19 ;  /* 0x00000010ff297819 */ /* 0x000fc40000011613 */
[----:B------:R-:W-:Y:S01]  /*2ef0*/  IADD3 R34, R34, -0x80, RZ ;  /* 0xffffff8022227810 */ /* 0x000fe20007ffe0ff */
[----:B------:R-:W0:Y:S01]  /*2f00*/  I2F.F16 R18, R18 ;  /* 0x0000001200127306 */ /* 0x000e220000200c00 */
[----:B------:R-:W-:Y:S01]  /*2f10*/  IADD3 R42, R42, -0x80, RZ ;  /* 0xffffff802a2a7810 */ /* 0x000fe20007ffe0ff */
[----:B------:R-:W-:Y:S01]  /*2f20*/  FFMA.FTZ R36, R39, R17, R36 ;  /* 0x0000001127247223 */ /* 0x000fe20000010024 */
[----:B------:R-:W-:Y:S02]  /*2f30*/  LOP3.LUT R41, R41, 0xff, RZ, 0xc0, !PT ;  /* 0x000000ff29297812 */ /* 0x000fe400078ec0ff */
[----:B------:R-:W-:Y:S02]  /*2f40*/  LEA.HI R16, R19, 0xffffff80, RZ, 0x8 ;  /* 0xffffff8013107811 */ /* 0x000fe400078f40ff */
[----:B------:R-:W-:Y:S01]  /*2f50*/  IADD3 R41, R41, -0x80, RZ ;  /* 0xffffff8029297810 */ /* 0x000fe20007ffe0ff */
[----:B------:R-:W2:Y:S01]  /*2f60*/  I2F.F16 R34, R34 ;  /* 0x0000002200227306 */ /* 0x000ea20000200c00 */
[----:B-1----:R-:W-:-:S02]  /*2f70*/  HADD2.F32 R19, -RZ, R26.H0_H0 ;  /* 0x2000001aff137230 */ /* 0x002fc40000004100 */
[----:B0-----:R-:W-:-:S05]  /*2f80*/  HADD2.F32 R18, -RZ, R18.H0_H0 ;  /* 0x20000012ff127230 */ /* 0x001fca0000004100 */
[----:B------:R0:W1:Y:S01]  /*2f90*/  I2F.F16 R24, R42 ;  /* 0x0000002a00187306 */ /* 0x0000620000200c00 */
[----:B------:R-:W-:Y:S01]  /*2fa0*/  FFMA.FTZ R18, R17, R18, R40 ;  /* 0x0000001211127223 */ /* 0x000fe20000010028 */
[----:B--2---:R-:W-:-:S06]  /*2fb0*/  HADD2.F32 R43, -RZ, R34.H0_H0 ;  /* 0x20000022ff2b7230 */ /* 0x004fcc0000004100 */
[----:B------:R-:W2:Y:S01]  /*2fc0*/  I2F.F16 R27, R27 ;  /* 0x0000001b001b7306 */ /* 0x000ea20000200c00 */
[----:B0-----:R-:W-:Y:S02]  /*2fd0*/  HADD2.F32 R42, -RZ, R15.H0_H0 ;  /* 0x2000000fff2a7230 */ /* 0x001fe40000004100 */
[--C-:B------:R-:W-:Y:S02]  /*2fe0*/  HADD2.F32 R15, -RZ, R13.reuse.H0_H0 ;  /* 0x2000000dff0f7230 */ /* 0x100fe40000004100 */
[C---:B------:R-:W-:Y:S01]  /*2ff0*/  FFMA.FTZ R44, R17.reuse, R43, R44 ;  /* 0x0000002b112c7223 */ /* 0x040fe2000001002c */
[----:B------:R-:W-:Y:S02]  /*3000*/  HADD2.F32 R13, -RZ, R13.H1_H1 ;  /* 0x3000000dff0d7230 */ /* 0x000fe40000004100 */
[----:B------:R-:W-:Y:S01]  /*3010*/  FFMA.FTZ R38, R17, R42, R38 ;  /* 0x0000002a11267223 */ /* 0x000fe20000010026 */
[----:B-1----:R-:W-:Y:S01]  /*3020*/  HADD2.F32 R39, -RZ, R24.H0_H0 ;  /* 0x20000018ff277230 */ /* 0x002fe20000004100 */
[----:B------:R-:W0:Y:S01]  /*3030*/  I2F.F16 R12, R41 ;  /* 0x00000029000c7306 */ /* 0x000e220000200c00 */
[----:B------:R-:W-:-:S03]  /*3040*/  FFMA.FTZ R19, R19, R15, R36 ;  /* 0x0000000f13137223 */ /* 0x000fc60000010024 */
[----:B------:R-:W-:Y:S01]  /*3050*/  FFMA.FTZ R39, R15, R39, R18 ;  /* 0x000000270f277223 */ /* 0x000fe20000010012 */
[----:B------:R-:W-:Y:S02]  /*3060*/  HADD2.F32 R18, -RZ, R37.H0_H0 ;  /* 0x20000025ff127230 */ /* 0x000fe40000004100 */
[----:B--2---:R-:W-:Y:S01]  /*3070*/  HADD2.F32 R27, -RZ, R27.H0_H0 ;  /* 0x2000001bff1b7230 */ /* 0x004fe20000004100 */
[----:B------:R-:W1:Y:S01]  /*3080*/  I2F.F16 R16, R16 ;  /* 0x0000001000107306 */ /* 0x000e620000200c00 */
[----:B------:R-:W-:-:S03]  /*3090*/  FFMA.FTZ R14, R13, R14, R39 ;  /* 0x0000000e0d0e7223 */ /* 0x000fc60000010027 */
[----:B------:R-:W-:Y:S01]  /*30a0*/  FFMA.FTZ R38, R15, R27, R38 ;  /* 0x0000001b0f267223 */ /* 0x000fe20000010026 */
[----:B------:R-:W-:Y:S01]  /*30b0*/  FMUL.FTZ R14, R21, R14 ;  /* 0x0000000e150e7220 */ /* 0x000fe20000410000 */
[----:B0-----:R-:W-:Y:S02]  /*30c0*/  HADD2.F32 R17, -RZ, R12.H0_H0 ;  /* 0x2000000cff117230 */ /* 0x001fe40000004100 */
[----:B------:R-:W-:Y:S02]  /*30d0*/  HADD2.F32 R12, -RZ, R35.H0_H0 ;  /* 0x20000023ff0c7230 */ /* 0x000fe40000004100 */
[----:B------:R-:W-:Y:S01]  /*30e0*/  F2FP.F16.F32.PACK_AB R14, RZ, R14 ;  /* 0x0000000eff0e723e */ /* 0x000fe200000000ff */
[----:B------:R-:W-:Y:S01]  /*30f0*/  FFMA.FTZ R17, R15, R17, R44 ;  /* 0x000000110f117223 */ /* 0x000fe2000001002c */
[----:B------:R-:W-:Y:S01]  /*3100*/  FFMA.FTZ R15, R13, R18, R38 ;  /* 0x000000120d0f7223 */ /* 0x000fe20000010026 */
[----:B------:R-:W-:Y:S01]  /*3110*/  FFMA.FTZ R12, R12, R13, R19 ;  /* 0x0000000d0c0c7223 */ /* 0x000fe20000010013 */
[----:B-1----:R-:W-:-:S02]  /*3120*/  HADD2.F32 R16, -RZ, R16.H0_H0 ;  /* 0x20000010ff107230 */ /* 0x002fc40000004100 */
[----:B------:R-:W-:Y:S01]  /*3130*/  FMUL.FTZ R15, R20, R15 ;  /* 0x0000000f140f7220 */ /* 0x000fe20000410000 */
[----:B------:R-:W-:Y:S02]  /*3140*/  FMUL.FTZ R12, R23, R12 ;  /* 0x0000000c170c7220 */ /* 0x000fe40000410000 */
[----:B------:R-:W-:Y:S02]  /*3150*/  FFMA.FTZ R17, R13, R16, R17 ;  /* 0x000000100d117223 */ /* 0x000fe40000010011 */
[----:B------:R-:W-:Y:S02]  /*3160*/  F2FP.F16.F32.PACK_AB R15, RZ, R15 ;  /* 0x0000000fff0f723e */ /* 0x000fe400000000ff */
[----:B------:R-:W-:Y:S01]  /*3170*/  FMUL.FTZ R17, R22, R17 ;  /* 0x0000001116117220 */ /* 0x000fe20000410000 */
[----:B------:R-:W-:-:S04]  /*3180*/  F2FP.F16.F32.PACK_AB R12, RZ, R12 ;  /* 0x0000000cff0c723e */ /* 0x000fc800000000ff */
[----:B------:R-:W-:Y:S02]  /*3190*/  F2FP.F16.F32.PACK_AB R17, RZ, R17 ;  /* 0x00000011ff11723e */ /* 0x000fe400000000ff */
[----:B------:R-:W-:Y:S02]  /*31a0*/  PRMT R12, R12, 0x5410, R15 ;  /* 0x000054100c0c7816 */ /* 0x000fe4000000000f */
[----:B------:R-:W-:-:S04]  /*31b0*/  PRMT R14, R14, 0x5410, R17 ;  /* 0x000054100e0e7816 */ /* 0x000fc80000000011 */
[----:B------:R-:W-:Y:S01]  /*31c0*/  HFMA2.MMA R6, R12, 1, 1, R6 ;  /* 0x3c003c000c067835 */ /* 0x000fe20000000006 */
[----:B------:R-:W-:-:S10]  /*31d0*/  HADD2 R5, R14, R5 ;  /* 0x000000050e057230 */ /* 0x000fd40000000000 */
.L_x_5009:
[----:B------:R-:W-:Y:S01]  /*31e0*/  IMAD.WIDE R32, R29, 0x8, R32 ;  /* 0x000000081d207825 */ /* 0x000fe200078e0220 */
[----:B------:R-:W-:Y:S06]  /*31f0*/  @!P1 BRA `(.L_x_5010) ;  /* 0x0000000800fc9947 */ /* 0x000fec0003800000 */
[----:B-----5:R-:W3:Y:S01]  /*3200*/  LDG.E.128.CONSTANT R12, desc[UR6][R32.64] ;  /* 0x00000006200c7981 */ /* 0x020ee2000c1e9d00 */
[----:B------:R-:W-:Y:S02]  /*3210*/  LOP3.LUT R16, R8, 0xff, RZ, 0xc0, !PT ;  /* 0x000000ff08107812 */ /* 0x000fe400078ec0ff */
[----:B------:R-:W-:Y:S02]  /*3220*/  SHF.R.U32.HI R24, RZ, 0x8, R8 ;  /* 0x00000008ff187819 */ /* 0x000fe40000011608 */
[----:B--2---:R-:W-:Y:S02]  /*3230*/  IADD3 R27, R16, -0x80, RZ ;  /* 0xffffff80101b7810 */ /* 0x004fe40007ffe0ff */
[----:B------:R-:W-:Y:S02]  /*3240*/  LOP3.LUT R16, R9, 0xff, RZ, 0xc0, !PT ;  /* 0x000000ff09107812 */ /* 0x000fe400078ec0ff */
[----:B------:R-:W-:Y:S02]  /*3250*/  LOP3.LUT R38, R24, 0xff, RZ, 0xc0, !PT ;  /* 0x000000ff18267812 */ /* 0x000fe400078ec0ff */
[----:B------:R-:W-:Y:S01]  /*3260*/  IADD3 R43, R16, -0x80, RZ ;  /* 0xffffff80102b7810 */ /* 0x000fe20007ffe0ff */
[----:B------:R-:W1:Y:S01]  /*3270*/  I2F.F16 R27, R27 ;  /* 0x0000001b001b7306 */ /* 0x000e620000200c00 */
[----:B------:R-:W-:-:S02]  /*3280*/  LOP3.LUT R16, R10, 0xff, RZ, 0xc0, !PT ;  /* 0x000000ff0a107812 */ /* 0x000fc400078ec0ff */
[----:B------:R-:W-:Y:S02]  /*3290*/  LEA.HI R35, R8, 0xffffff80, RZ, 0x8 ;  /* 0xffffff8008237811 */ /* 0x000fe400078f40ff */
[----:B------:R-:W-:Y:S02]  /*32a0*/  IADD3 R40, R16, -0x80, RZ ;  /* 0xffffff8010287810 */ /* 0x000fe40007ffe0ff */
[----:B------:R-:W2:Y:S01]  /*32b0*/  LDS.64 R16, [UR4+0x30] ;  /* 0x00003004ff107984 */ /* 0x000ea20008000a00 */
[----:B------:R-:W4:Y:S01]  /*32c0*/  I2F.F16 R43, R43 ;  /* 0x0000002b002b7306 */ /* 0x000f220000200c00 */
[----:B------:R-:W-:Y:S02]  /*32d0*/  SHF.R.U32.HI R8, RZ, 0x10, R8 ;  /* 0x00000010ff087819 */ /* 0x000fe40000011608 */
[----:B------:R-:W-:Y:S02]  /*32e0*/  LOP3.LUT R19, R11, 0xff, RZ, 0xc0, !PT ;  /* 0x000000ff0b137812 */ /* 0x000fe400078ec0ff */
[----:B------:R-:W-:-:S02]  /*32f0*/  IADD3 R38, R38, -0x80, RZ ;  /* 0xffffff8026267810 */ /* 0x000fc40007ffe0ff */
[----:B------:R-:W-:Y:S01]  /*3300*/  LOP3.LUT R8, R8, 0xff, RZ, 0xc0, !PT ;  /* 0x000000ff08087812 */ /* 0x000fe200078ec0ff */
[----:B------:R-:W0:Y:S01]  /*3310*/  I2F.F16 R40, R40 ;  /* 0x0000002800287306 */ /* 0x000e220000200c00 */
[----:B------:R-:W-:Y:S01]  /*3320*/  IADD3 R19, R19, -0x80, RZ ;  /* 0xffffff8013137810 */ /* 0x000fe20007ffe0ff */
[----:B-1----:R-:W-:Y:S01]  /*3330*/  HADD2.F32 R27, -RZ, R27.H0_H0 ;  /* 0x2000001bff1b7230 */ /* 0x002fe20000004100 */
[----:B------:R-:W-:Y:S02]  /*3340*/  IADD3 R39, R8, -0x80, RZ ;  /* 0xffffff8008277810 */ /* 0x000fe40007ffe0ff */
[----:B------:R-:W-:Y:S01]  /*3350*/  SHF.R.U32.HI R41, RZ, 0x8, R9 ;  /* 0x00000008ff297819 */ /* 0x000fe20000011609 */
[----:B----4-:R-:W-:Y:S02]  /*3360*/  HADD2.F32 R43, -RZ, R43.H0_H0 ;  /* 0x2000002bff2b7230 */ /* 0x010fe40000004100 */
[----:B------:R-:W1:Y:S01]  /*3370*/  I2F.F16 R38, R38 ;  /* 0x0000002600267306 */ /* 0x000e620000200c00 */
[----:B------:R-:W-:-:S02]  /*3380*/  LOP3.LUT R44, R41, 0xff, RZ, 0xc0, !PT ;  /* 0x000000ff292c7812 */ /* 0x000fc400078ec0ff */
[----:B------:R-:W-:Y:S02]  /*3390*/  LEA.HI R36, R9, 0xffffff80, RZ, 0x8 ;  /* 0xffffff8009247811 */ /* 0x000fe400078f40ff */
[----:B------:R-:W-:Y:S02]  /*33a0*/  SHF.R.U32.HI R9, RZ, 0x10, R9 ;  /* 0x00000010ff097819 */ /* 0x000fe40000011609 */
[----:B------:R-:W-:Y:S01]  /*33b0*/  IADD3 R44, R44, -0x80, RZ ;  /* 0xffffff802c2c7810 */ /* 0x000fe20007ffe0ff */
[----:B------:R-:W4:Y:S01]  /*33c0*/  I2F.F16 R19, R19 ;  /* 0x0000001300137306 */ /* 0x000f220000200c00 */
[----:B------:R-:W-:Y:S01]  /*33d0*/  LOP3.LUT R41, R9, 0xff, RZ, 0xc0, !PT ;  /* 0x000000ff09297812 */ /* 0x000fe200078ec0ff */
[----:B0-----:R-:W-:Y:S01]  /*33e0*/  HADD2.F32 R9, -RZ, R40.H0_H0 ;  /* 0x20000028ff097230 */ /* 0x001fe20000004100 */
[----:B------:R-:W-:Y:S02]  /*33f0*/  LEA.HI R18, R10, 0xffffff80, RZ, 0x8 ;  /* 0xffffff800a127811 */ /* 0x000fe400078f40ff */
[----:B------:R-:W-:Y:S01]  /*3400*/  LEA.HI R37, R11, 0xffffff80, RZ, 0x8 ;  /* 0xffffff800b257811 */ /* 0x000fe200078f40ff */
[----:B-1----:R-:W-:-:S02]  /*3410*/  HADD2.F32 R46, -RZ, R38.H0_H0 ;  /* 0x20000026ff2e7230 */ /* 0x002fc40000004100 */
[----:B------:R-:W0:Y:S01]  /*3420*/  I2F.F16 R40, R44 ;  /* 0x0000002c00287306 */ /* 0x000e220000200c00 */
[----:B--2---:R-:W-:-:S07]  /*3430*/  HADD2.F32 R8, -RZ, R16.H0_H0 ;  /* 0x20000010ff087230 */ /* 0x004fce0000004100 */
[----:B------:R-:W-:Y:S01]  /*3440*/  I2F.F16 R39, R39 ;  /* 0x0000002700277306 */ /* 0x000fe20000200c00 */
[----:B----4-:R-:W-:Y:S02]  /*3450*/  HADD2.F32 R19, -RZ, R19.H0_H0 ;  /* 0x20000013ff137230 */ /* 0x010fe40000004100 */
[----:B------:R-:W-:Y:S02]  /*3460*/  HADD2.F32 R16, -RZ, R16.H1_H1 ;  /* 0x30000010ff107230 */ /* 0x000fe40000004100 */
[----:B------:R-:W-:Y:S01]  /*3470*/  FFMA.FTZ R27, R27, R8, RZ ;  /* 0x000000081b1b7223 */ /* 0x000fe200000100ff */
[C---:B------:R-:W-:Y:S01]  /*3480*/  FFMA.FTZ R9, R8.reuse, R9, RZ ;  /* 0x0000000908097223 */ /* 0x040fe200000100ff */
[----:B------:R-:W-:Y:S01]  /*3490*/  FFMA.FTZ R19, R8, R19, RZ ;  /* 0x0000001308137223 */ /* 0x000fe200000100ff */
[----:B0-----:R-:W-:Y:S01]  /*34a0*/  HADD2.F32 R45, -RZ, R40.H0_H0 ;  /* 0x20000028ff2d7230 */ /* 0x001fe20000004100 */
[----:B------:R-:W-:Y:S08]  /*34b0*/  I2F.F16 R35, R35 ;  /* 0x0000002300237306 */ /* 0x000ff00000200c00 */
[----:B------:R-:W-:Y:S08]  /*34c0*/  I2F.F16 R36, R36 ;  /* 0x0000002400247306 */ /* 0x000ff00000200c00 */
[----:B------:R-:W0:Y:S08]  /*34d0*/  I2F.F16 R18, R18 ;  /* 0x0000001200127306 */ /* 0x000e300000200c00 */
[----:B------:R-:W1:Y:S01]  /*34e0*/  I2F.F16 R37, R37 ;  /* 0x0000002500257306 */ /* 0x000e620000200c00 */
[----:B0-----:R-:W-:-:S02]  /*34f0*/  HADD2.F32 R18, -RZ, R18.H0_H0 ;  /* 0x20000012ff127230 */ /* 0x001fc40000004100 */
[----:B-1----:R-:W-:Y:S01]  /*3500*/  HADD2.F32 R37, -RZ, R37.H0_H0 ;  /* 0x20000025ff257230 */ /* 0x002fe20000004100 */
[----:B---3--:R-:W-:Y:S02]  /*3510*/  LEA.HI R42, R14, 0xffffff80, RZ, 0x8 ;  /* 0xffffff800e2a7811 */ /* 0x008fe400078f40ff */
[----:B------:R-:W-:Y:S02]  /*3520*/  LEA.HI R34, R12, 0xffffff80, RZ, 0x8 ;  /* 0xffffff800c227811 */ /* 0x000fe400078f40ff */
[----:B------:R0:W1:Y:S01]  /*3530*/  I2F.F16 R24, R42 ;  /* 0x0000002a00187306 */ /* 0x0000620000200c00 */
[----:B------:R-:W-:-:S07]  /*3540*/  LEA.HI R26, R13, 0xffffff80, RZ, 0x8 ;  /* 0xffffff800d1a7811 */ /* 0x000fce00078f40ff */
[----:B------:R-:W2:Y:S01]  /*3550*/  I2F.F16 R34, R34 ;  /* 0x0000002200227306 */ /* 0x000ea20000200c00 */
[----:B0-----:R-:W-:Y:S01]  /*3560*/  FFMA.FTZ R42, R8, R43, RZ ;  /* 0x0000002b082a7223 */ /* 0x001fe200000100ff */
[--C-:B------:R-:W-:Y:S02]  /*3570*/  SHF.R.U32.HI R43, RZ, 0x8, R10.reuse ;  /* 0x00000008ff2b7819 */ /* 0x100fe4000001160a */
[----:B------:R-:W-:Y:S01]  /*3580*/  SHF.R.U32.HI R10, RZ, 0x10, R10 ;  /* 0x00000010ff0a7819 */ /* 0x000fe2000001160a */
[----:B------:R-:W-:Y:S01]  /*3590*/  FFMA.FTZ R42, R16, R45, R42 ;  /* 0x0000002d102a7223 */ /* 0x000fe2000001002a */
[----:B------:R-:W-:Y:S01]  /*35a0*/  LOP3.LUT R43, R43, 0xff, RZ, 0xc0, !PT ;  /* 0x000000ff2b2b7812 */ /* 0x000fe200078ec0ff */
[----:B-1----:R-:W-:Y:S01]  /*35b0*/  HADD2.F32 R24, -RZ, R24.H0_H0 ;  /* 0x20000018ff187230 */ /* 0x002fe20000004100 */
[----:B------:R-:W-:Y:S01]  /*35c0*/  LOP3.LUT R10, R10, 0xff, RZ, 0xc0, !PT ;  /* 0x000000ff0a0a7812 */ /* 0x000fe200078ec0ff */
[----:B------:R-:W0:Y:S01]  /*35d0*/  I2F.F16 R26, R26 ;  /* 0x0000001a001a7306 */ /* 0x000e220000200c00 */
[----:B------:R-:W-:-:S02]  /*35e0*/  IADD3 R38, R43, -0x80, RZ ;  /* 0xffffff802b267810 */ /* 0x000fc40007ffe0ff */
[----:B------:R-:W-:Y:S02]  /*35f0*/  SHF.R.U32.HI R43, RZ, 0x8, R11 ;  /* 0x00000008ff2b7819 */ /* 0x000fe4000001160b */
[----:B------:R-:W-:Y:S01]  /*3600*/  IADD3 R8, R41, -0x80, RZ ;  /* 0xffffff8029087810 */ /* 0x000fe20007ffe0ff */
[----:B------:R-:W-:Y:S01]  /*3610*/  FFMA.FTZ R41, R46, R16, R27 ;  /* 0x000000102e297223 */ /* 0x000fe2000001001b */
[----:B------:R-:W-:Y:S01]  /*3620*/  LOP3.LUT R43, R43, 0xff, RZ, 0xc0, !PT ;  /* 0x000000ff2b2b7812 */ /* 0x000fe200078ec0ff */
[----:B------:R-:W1:Y:S01]  /*3630*/  I2F.F16 R38, R38 ;  /* 0x0000002600267306 */ /* 0x000e620000200c00 */
[----:B------:R-:W-:Y:S01]  /*3640*/  SHF.R.U32.HI R11, RZ, 0x10, R11 ;  /* 0x00000010ff0b7819 */ /* 0x000fe2000001160b */
[----:B--2---:R-:W-:Y:S01]  /*3650*/  HADD2.F32 R34, -RZ, R34.H0_H0 ;  /* 0x20000022ff227230 */ /* 0x004fe20000004100 */
[----:B------:R-:W-:Y:S02]  /*3660*/  IADD3 R43, R43, -0x80, RZ ;  /* 0xffffff802b2b7810 */ /* 0x000fe40007ffe0ff */
[----:B------:R-:W-:-:S02]  /*3670*/  IADD3 R27, R10, -0x80, RZ ;  /* 0xffffff800a1b7810 */ /* 0x000fc40007ffe0ff */
[----:B------:R-:W-:Y:S01]  /*3680*/  LOP3.LUT R11, R11, 0xff, RZ, 0xc0, !PT ;  /* 0x000000ff0b0b7812 */ /* 0x000fe200078ec0ff */
[----:B------:R2:W3:Y:S01]  /*3690*/  I2F.F16 R10, R43 ;  /* 0x0000002b000a7306 */ /* 0x0004e20000200c00 */
[----:B0-----:R-:W-:Y:S02]  /*36a0*/  HADD2.F32 R26, -RZ, R26.H0_H0 ;  /* 0x2000001aff1a7230 */ /* 0x001fe40000004100 */
[----:B------:R-:W-:Y:S02]  /*36b0*/  IADD3 R40, R11, -0x80, RZ ;  /* 0xffffff800b287810 */ /* 0x000fe40007ffe0ff */
[----:B------:R-:W-:Y:S01]  /*36c0*/  LOP3.LUT R11, R12, 0xff, RZ, 0xc0, !PT ;  /* 0x000000ff0c0b7812 */ /* 0x000fe200078ec0ff */
[----:B-1----:R-:W-:Y:S02]  /*36d0*/  HADD2.F32 R44, -RZ, R38.H0_H0 ;  /* 0x20000026ff2c7230 */ /* 0x002fe40000004100 */
[----:B------:R-:W0:Y:S01]  /*36e0*/  I2F.F16 R8, R8 ;  /* 0x0000000800087306 */ /* 0x000e220000200c00 */
[----:B--2---:R-:W-:Y:S01]  /*36f0*/  HADD2.F32 R43, -RZ, R17.H0_H0 ;  /* 0x20000011ff2b7230 */ /* 0x004fe20000004100 */
[----:B------:R-:W-:Y:S01]  /*3700*/  IADD3 R38, R11, -0x80, RZ ;  /* 0xffffff800b267810 */ /* 0x000fe20007ffe0ff */
[----:B------:R-:W-:Y:S01]  /*3710*/  FFMA.FTZ R9, R16, R44, R9 ;  /* 0x0000002c10097223 */ /* 0x000fe20000010009 */
[----:B------:R-:W-:Y:S01]  /*3720*/  LOP3.LUT R11, R13, 0xff, RZ, 0xc0, !PT ;  /* 0x000000ff0d0b7812 */ /* 0x000fe200078ec0ff */
[----:B---3--:R-:W-:-:S03]  /*3730*/  HADD2.F32 R44, -RZ, R10.H0_H0 ;  /* 0x2000000aff2c7230 */ /* 0x008fc60000004100 */
[----:B------:R-:W1:Y:S01]  /*3740*/  I2F.F16 R27, R27 ;  /* 0x0000001b001b7306 */ /* 0x000e620000200c00 */
[----:B------:R-:W-:Y:S01]  /*3750*/  IADD3 R11, R11, -0x80, RZ ;  /* 0xffffff800b0b7810 */ /* 0x000fe20007ffe0ff */
        /* <DEDUP_REMOVED lines=8> */
[----:B------:R-:W-:Y:S01]  /*37e0*/  SHF.R.U32.HI R8, RZ, 0x8, R12 ;  /* 0x00000008ff087819 */ /* 0x000fe2000001160c */
[----:B-1----:R-:W-:-:S03]  /*37f0*/  HADD2.F32 R46, -RZ, R27.H0_H0 ;  /* 0x2000001bff2e7230 */ /* 0x002fc60000004100 */
[----:B------:R-:W1:Y:S01]  /*3800*/  I2F.F16 R10, R38 ;  /* 0x00000026000a7306 */ /* 0x000e620000200c00 */
[----:B------:R-:W-:Y:S02]  /*3810*/  SHF.R.U32.HI R42, RZ, 0x10, R12 ;  /* 0x00000010ff2a7819 */ /* 0x000fe4000001160c */
[----:B------:R-:W-:Y:S01]  /*3820*/  LOP3.LUT R27, R15, 0xff, RZ, 0xc0, !PT ;  /* 0x000000ff0f1b7812 */ /* 0x000fe200078ec0ff */
[C---:B------:R-:W-:Y:S01]  /*3830*/  FFMA.FTZ R19, R43.reuse, R46, R9 ;  /* 0x0000002e2b137223 */ /* 0x040fe20000010009 */
[----:B------:R-:W-:Y:S01]  /*3840*/  LOP3.LUT R42, R42, 0xff, RZ, 0xc0, !PT ;  /* 0x000000ff2a2a7812 */ /* 0x000fe200078ec0ff */
[----:B0-----:R-:W-:Y:S01]  /*3850*/  HADD2.F32 R45, -RZ, R40.H0_H0 ;  /* 0x20000028ff2d7230 */ /* 0x001fe20000004100 */
[----:B------:R-:W-:Y:S01]  /*3860*/  LOP3.LUT R40, R8, 0xff, RZ, 0xc0, !PT ;  /* 0x000000ff08287812 */ /* 0x000fe200078ec0ff */
[----:B------:R0:W2:Y:S01]  /*3870*/  I2F.F16 R38, R44 ;  /* 0x0000002c00267306 */ /* 0x0000a20000200c00 */
[----:B------:R-:W3:Y:S01]  /*3880*/  LDS.64 R8, [UR4+0x38] ;  /* 0x00003804ff087984 */ /* 0x000ee20008000a00 */
[----:B------:R-:W-:Y:S01]  /*3890*/  IADD3 R42, R42, -0x80, RZ ;  /* 0xffffff802a2a7810 */ /* 0x000fe20007ffe0ff */
[----:B------:R-:W-:Y:S01]  /*38a0*/  FFMA.FTZ R16, R43, R45, R16 ;  /* 0x0000002d2b107223 */ /* 0x000fe20000010010 */
[----:B------:R-:W-:-:S02]  /*38b0*/  SHF.R.U32.HI R43, RZ, 0x8, R13 ;  /* 0x00000008ff2b7819 */ /* 0x000fc4000001160d */
[----:B------:R-:W-:Y:S01]  /*38c0*/  IADD3 R12, R40, -0x80, RZ ;  /* 0xffffff80280c7810 */ /* 0x000fe20007ffe0ff */
[----:B------:R-:W-:Y:S01]  /*38d0*/  HADD2.F32 R40, -RZ, R17.H1_H1 ;  /* 0x30000011ff287230 */ /* 0x000fe20000004100 */
[----:B------:R-:W-:Y:S01]  /*38e0*/  LOP3.LUT R43, R43, 0xff, RZ, 0xc0, !PT ;  /* 0x000000ff2b2b7812 */ /* 0x000fe200078ec0ff */
[----:B0-----:R-:W-:Y:S01]  /*38f0*/  HADD2.F32 R44, -RZ, R35.H0_H0 ;  /* 0x20000023ff2c7230 */ /* 0x001fe20000004100 */
[----:B------:R-:W-:Y:S01]  /*3900*/  SHF.R.U32.HI R35, RZ, 0x10, R13 ;  /* 0x00000010ff237819 */ /* 0x000fe2000001160d */
[----:B------:R-:W0:Y:S01]  /*3910*/  I2F.F16 R11, R11 ;  /* 0x0000000b000b7306 */ /* 0x000e220000200c00 */
[----:B------:R-:W-:Y:S01]  /*3920*/  IADD3 R13, R43, -0x80, RZ ;  /* 0xffffff802b0d7810 */ /* 0x000fe20007ffe0ff */
[----:B------:R-:W-:Y:S01]  /*3930*/  HADD2.F32 R43, -RZ, R36.H0_H0 ;  /* 0x20000024ff2b7230 */ /* 0x000fe20000004100 */
[----:B------:R-:W-:Y:S01]  /*3940*/  SHF.R.U32.HI R36, RZ, 0x8, R14 ;  /* 0x00000008ff247819 */ /* 0x000fe2000001160e */
[----:B------:R-:W-:Y:S01]  /*3950*/  FFMA.FTZ R41, R44, R40, R41 ;  /* 0x000000282c297223 */ /* 0x000fe20000010029 */
[----:B------:R-:W-:Y:S01]  /*3960*/  IADD3 R27, R27, -0x80, RZ ;  /* 0xffffff801b1b7810 */ /* 0x000fe20007ffe0ff */
[C---:B------:R-:W-:Y:S01]  /*3970*/  FFMA.FTZ R19, R40.reuse, R18, R19 ;  /* 0x0000001228137223 */ /* 0x040fe20000010013 */
[C---:B------:R-:W-:Y:S01]  /*3980*/  FFMA.FTZ R39, R40.reuse, R43, R39 ;  /* 0x0000002b28277223 */ /* 0x040fe20000010027 */
[--C-:B------:R-:W-:Y:S01]  /*3990*/  SHF.R.U32.HI R43, RZ, 0x8, R15.reuse ;  /* 0x00000008ff2b7819 */ /* 0x100fe2000001160f */
[----:B------:R4:W-:Y:S01]  /*39a0*/  I2F.F16 R17, R42 ;  /* 0x0000002a00117306 */ /* 0x0009e20000200c00 */
[----:B------:R-:W-:Y:S01]  /*39b0*/  LOP3.LUT R35, R35, 0xff, RZ, 0xc0, !PT ;  /* 0x000000ff23237812 */ /* 0x000fe200078ec0ff */
[----:B------:R-:W-:Y:S01]  /*39c0*/  FFMA.FTZ R16, R40, R37, R16 ;  /* 0x0000002528107223 */ /* 0x000fe20000010010 */
[----:B------:R-:W-:Y:S01]  /*39d0*/  LOP3.LUT R43, R43, 0xff, RZ, 0xc0, !PT ;  /* 0x000000ff2b2b7812 */ /* 0x000fe200078ec0ff */
[----:B-1----:R-:W-:Y:S01]  /*39e0*/  HADD2.F32 R40, -RZ, R10.H0_H0 ;  /* 0x2000000aff287230 */ /* 0x002fe20000004100 */
[----:B------:R-:W-:Y:S01]  /*39f0*/  LOP3.LUT R36, R36, 0xff, RZ, 0xc0, !PT ;  /* 0x000000ff24247812 */ /* 0x000fe200078ec0ff */
[----:B------:R-:W-:Y:S01]  /*3a00*/  VIADD R35, R35, 0xffffff80 ;  /* 0xffffff8023237836 */ /* 0x000fe20000000000 */
[----:B------:R-:W-:Y:S01]  /*3a10*/  SHF.R.U32.HI R37, RZ, 0x10, R15 ;  /* 0x00000010ff257819 */ /* 0x000fe2000001160f */
[----:B------:R-:W1:Y:S01]  /*3a20*/  I2F.F16 R12, R12 ;  /* 0x0000000c000c7306 */ /* 0x000e620000200c00 */
[----:B----4-:R-:W-:Y:S01]  /*3a30*/  SHF.R.U32.HI R42, RZ, 0x10, R14 ;  /* 0x00000010ff2a7819 */ /* 0x010fe2000001160e */
[----:B--2---:R-:W-:Y:S01]  /*3a40*/  HADD2.F32 R38, -RZ, R38.H0_H0 ;  /* 0x20000026ff267230 */ /* 0x004fe20000004100 */
[----:B------:R-:W-:-:S02]  /*3a50*/  IADD3 R10, R43, -0x80, RZ ;  /* 0xffffff802b0a7810 */ /* 0x000fc40007ffe0ff */
[----:B------:R-:W-:Y:S02]  /*3a60*/  IADD3 R14, R36, -0x80, RZ ;  /* 0xffffff80240e7810 */ /* 0x000fe40007ffe0ff */
[----:B------:R-:W-:Y:S01]  /*3a70*/  LOP3.LUT R42, R42, 0xff, RZ, 0xc0, !PT ;  /* 0x000000ff2a2a7812 */ /* 0x000fe200078ec0ff */
[----:B------:R-:W2:Y:S01]  /*3a80*/  I2F.F16 R27, R27 ;  /* 0x0000001b001b7306 */ /* 0x000ea20000200c00 */
[----:B------:R-:W-:Y:S02]  /*3a90*/  LOP3.LUT R37, R37, 0xff, RZ, 0xc0, !PT ;  /* 0x000000ff25257812 */ /* 0x000fe400078ec0ff */
[----:B------:R-:W-:Y:S02]  /*3aa0*/  IADD3 R18, R42, -0x80, RZ ;  /* 0xffffff802a127810 */ /* 0x000fe40007ffe0ff */
[----:B------:R-:W-:Y:S01]  /*3ab0*/  IADD3 R42, R37, -0x80, RZ ;  /* 0xffffff80252a7810 */ /* 0x000fe20007ffe0ff */
[----:B---3--:R-:W-:Y:S01]  /*3ac0*/  HADD2.F32 R36, -RZ, R8.H0_H0 ;  /* 0x20000008ff247230 */ /* 0x008fe20000004100 */
[----:B------:R-:W-:Y:S01]  /*3ad0*/  LEA.HI R15, R15, 0xffffff80, RZ, 0x8 ;  /* 0xffffff800f0f7811 */ /* 0x000fe200078f40ff */
[----:B------:R-:W3:Y:S01]  /*3ae0*/  I2F.F16 R13, R13 ;  /* 0x0000000d000d7306 */ /* 0x000ee20000200c00 */
[----:B0-----:R-:W-:-:S02]  /*3af0*/  HADD2.F32 R37, -RZ, R11.H0_H0 ;  /* 0x2000000bff257230 */ /* 0x001fc40000004100 */
[----:B------:R-:W-:Y:S01]  /*3b00*/  FFMA.FTZ R41, R40, R36, R41 ;  /* 0x0000002428297223 */ /* 0x000fe20000010029 */
[----:B------:R-:W-:Y:S02]  /*3b10*/  HADD2.F32 R40, -RZ, R8.H1_H1 ;  /* 0x30000008ff287230 */ /* 0x000fe40000004100 */
[C---:B------:R-:W-:Y:S01]  /*3b20*/  FFMA.FTZ R19, R36.reuse, R38, R19 ;  /* 0x0000002624137223 */ /* 0x040fe20000010013 */
[----:B-1----:R-:W-:Y:S02]  /*3b30*/  HADD2.F32 R12, -RZ, R12.H0_H0 ;  /* 0x2000000cff0c7230 */ /* 0x002fe40000004100 */
[----:B------:R-:W-:Y:S01]  /*3b40*/  FFMA.FTZ R37, R36, R37, R39 ;  /* 0x0000002524257223 */ /* 0x000fe20000010027 */
[----:B------:R-:W0:Y:S01]  /*3b50*/  I2F.F16 R10, R10 ;  /* 0x0000000a000a7306 */ /* 0x000e220000200c00 */
[----:B--2---:R-:W-:Y:S02]  /*3b60*/  HADD2.F32 R27, -RZ, R27.H0_H0 ;  /* 0x2000001bff1b7230 */ /* 0x004fe40000004100 */
[----:B------:R-:W-:Y:S01]  /*3b70*/  FFMA.FTZ R41, R12, R40, R41 ;  /* 0x000000280c297223 */ /* 0x000fe20000010029 */
[----:B------:R-:W-:-:S02]  /*3b80*/  HADD2.F32 R8, -RZ, R9.H0_H0 ;  /* 0x20000009ff087230 */ /* 0x000fc40000004100 */
[----:B------:R-:W-:Y:S01]  /*3b90*/  FFMA.FTZ R27, R36, R27, R16 ;  /* 0x0000001b241b7223 */ /* 0x000fe20000010010 */
[----:B---3--:R-:W-:Y:S01]  /*3ba0*/  HADD2.F32 R13, -RZ, R13.H0_H0 ;  /* 0x2000000dff0d7230 */ /* 0x008fe20000004100 */
[----:B------:R-:W1:Y:S01]  /*3bb0*/  I2F.F16 R14, R14 ;  /* 0x0000000e000e7306 */ /* 0x000e620000200c00 */
[----:B------:R-:W-:-:S03]  /*3bc0*/  HADD2.F32 R9, -RZ, R9.H1_H1 ;  /* 0x30000009ff097230 */ /* 0x000fc60000004100 */
[----:B------:R-:W-:Y:S01]  /*3bd0*/  FFMA.FTZ R13, R40, R13, R37 ;  /* 0x0000000d280d7223 */ /* 0x000fe20000010025 */
[----:B0-----:R-:W-:-:S03]  /*3be0*/  HADD2.F32 R12, -RZ, R10.H0_H0 ;  /* 0x2000000aff0c7230 */ /* 0x001fc60000004100 */
[----:B------:R-:W0:Y:S01]  /*3bf0*/  I2F.F16 R35, R35 ;  /* 0x0000002300237306 */ /* 0x000e220000200c00 */
[----:B------:R-:W-:Y:S02]  /*3c00*/  HADD2.F32 R10, -RZ, R17.H0_H0 ;  /* 0x20000011ff0a7230 */ /* 0x000fe40000004100 */
[----:B------:R-:W-:-:S03]  /*3c10*/  FFMA.FTZ R27, R40, R12, R27 ;  /* 0x0000000c281b7223 */ /* 0x000fc6000001001b */
[----:B------:R-:W-:Y:S01]  /*3c20*/  FFMA.FTZ R41, R10, R8, R41 ;  /* 0x000000080a297223 */ /* 0x000fe20000010029 */
[----:B-1----:R-:W-:Y:S01]  /*3c30*/  HADD2.F32 R14, -RZ, R14.H0_H0 ;  /* 0x2000000eff0e7230 */ /* 0x002fe20000004100 */
[----:B------:R-:W1:Y:S02]  /*3c40*/  I2F.F16 R18, R18 ;  /* 0x0000001200127306 */ /* 0x000e640000200c00 */
[----:B------:R-:W-:Y:S02]  /*3c50*/  FFMA.FTZ R34, R34, R9, R41 ;  /* 0x0000000922227223 */ /* 0x000fe40000010029 */
[----:B------:R-:W-:Y:S02]  /*3c60*/  FFMA.FTZ R19, R40, R14, R19 ;  /* 0x0000000e28137223 */ /* 0x000fe40000010013 */
[----:B------:R-:W-:Y:S01]  /*3c70*/  FMUL.FTZ R34, R23, R34 ;  /* 0x0000002217227220 */ /* 0x000fe20000410000 */
[----:B0-----:R-:W-:Y:S01]  /*3c80*/  HADD2.F32 R35, -RZ, R35.H0_H0 ;  /* 0x20000023ff237230 */ /* 0x001fe20000004100 */
[----:B------:R-:W0:Y:S03]  /*3c90*/  I2F.F16 R11, R42 ;  /* 0x0000002a000b7306 */ /* 0x000e260000200c00 */
[----:B------:R-:W-:Y:S01]  /*3ca0*/  F2FP.F16.F32.PACK_AB R34, RZ, R34 ;  /* 0x00000022ff22723e */ /* 0x000fe200000000ff */
[----:B------:R-:W-:Y:S01]  /*3cb0*/  FFMA.FTZ R10, R8, R35, R13 ;  /* 0x00000023080a7223 */ /* 0x000fe2000001000d */
[----:B-1----:R-:W-:-:S03]  /*3cc0*/  HADD2.F32 R18, -RZ, R18.H0_H0 ;  /* 0x20000012ff127230 */ /* 0x002fc60000004100 */
[----:B------:R-:W1:Y:S02]  /*3cd0*/  I2F.F16 R15, R15 ;  /* 0x0000000f000f7306 */ /* 0x000e640000200c00 */
[----:B------:R-:W-:Y:S01]  /*3ce0*/  FFMA.FTZ R19, R8, R18, R19 ;  /* 0x0000001208137223 */ /* 0x000fe20000010013 */
[----:B0-----:R-:W-:-:S03]  /*3cf0*/  HADD2.F32 R11, -RZ, R11.H0_H0 ;  /* 0x2000000bff0b7230 */ /* 0x001fc60000004100 */
[C---:B------:R-:W-:Y:S02]  /*3d00*/  FFMA.FTZ R24, R9.reuse, R24, R19 ;  /* 0x0000001809187223 */ /* 0x040fe40000010013 */
[----:B------:R-:W-:Y:S01]  /*3d10*/  FFMA.FTZ R27, R8, R11, R27 ;  /* 0x0000000b081b7223 */ /* 0x000fe2000001001b */
[----:B------:R-:W-:Y:S01]  /*3d20*/  FFMA.FTZ R11, R9, R26, R10 ;  /* 0x0000001a090b7223 */ /* 0x000fe2000001000a */
[----:B------:R-:W-:Y:S01]  /*3d30*/  FMUL.FTZ R24, R21, R24 ;  /* 0x0000001815187220 */ /* 0x000fe20000410000 */
[----:B-1----:R-:W-:Y:S02]  /*3d40*/  HADD2.F32 R12, -RZ, R15.H0_H0 ;  /* 0x2000000fff0c7230 */ /* 0x002fe40000004100 */
[----:B------:R-:W-:Y:S02]  /*3d50*/  FMUL.FTZ R11, R20, R11 ;  /* 0x0000000b140b7220 */ /* 0x000fe40000410000 */
[----:B------:R-:W-:Y:S01]  /*3d60*/  F2FP.F16.F32.PACK_AB R24, RZ, R24 ;  /* 0x00000018ff18723e */ /* 0x000fe200000000ff */
[----:B------:R-:W-:-:S02]  /*3d70*/  FFMA.FTZ R27, R9, R12, R27 ;  /* 0x0000000c091b7223 */ /* 0x000fc4000001001b */
[----:B------:R-:W-:Y:S02]  /*3d80*/  F2FP.F16.F32.PACK_AB R11, RZ, R11 ;  /* 0x0000000bff0b723e */ /* 0x000fe400000000ff */
[----:B------:R-:W-:Y:S02]  /*3d90*/  FMUL.FTZ R27, R22, R27 ;  /* 0x0000001b161b7220 */ /* 0x000fe40000410000 */
[----:B------:R-:W-:-:S03]  /*3da0*/  PRMT R34, R34, 0x5410, R11 ;  /* 0x0000541022227816 */ /* 0x000fc6000000000b */
[----:B------:R-:W-:-:S03]  /*3db0*/  F2FP.F16.F32.PACK_AB R27, RZ, R27 ;  /* 0x0000001bff1b723e */ /* 0x000fc600000000ff */
[----:B------:R-:W-:Y:S01]  /*3dc0*/  HFMA2.MMA R6, R34, 1, 1, R6 ;  /* 0x3c003c0022067835 */ /* 0x000fe20000000006 */
[----:B------:R-:W-:-:S05]  /*3dd0*/  PRMT R24, R24, 0x5410, R27 ;  /* 0x0000541018187816 */ /* 0x000fca000000001b */
[----:B------:R-:W-:-:S07]  /*3de0*/  HADD2 R5, R24, R5 ;  /* 0x0000000518057230 */ /* 0x000fce0000000000 */
.L_x_5010:
[----:B------:R-:W-:Y:S01]  /*3df0*/  IADD3 R25, R25, 0x20, RZ ;  /* 0x0000002019197810 */ /* 0x000fe20007ffe0ff */
[----:B------:R-:W-:Y:S01]  /*3e00*/  IMAD.WIDE R32, R29, 0x8, R32 ;  /* 0x000000081d207825 */ /* 0x000fe200078e0220 */
[----:B------:R-:W-:Y:S02]  /*3e10*/  UIADD3 UR4, UR4, 0x40, URZ ;  /* 0x0000004004047890 */ /* 0x000fe4000fffe03f */
[----:B------:R-:W-:Y:S01]  /*3e20*/  ISETP.GE.AND P0, PT, R25, UR5, PT ;  /* 0x0000000519007c0c */ /* 0x000fe2000bf06270 */
[----:B--2---:R-:W-:Y:S01]  /*3e30*/  IMAD.WIDE R30, R29, 0x8, R30 ;  /* 0x000000081d1e7825 */ /* 0x004fe200078e021e */
[----:B------:R-:W-:Y:S02]  /*3e40*/  ISETP.LT.AND P2, PT, R25, R28, PT ;  /* 0x0000001c1900720c */ /* 0x000fe40003f41270 */
[----:B-----5:R-:W-:Y:S02]  /*3e50*/  MOV R12, R32 ;  /* 0x00000020000c7202 */ /* 0x020fe40000000f00 */
[----:B------:R-:W-:-:S02]  /*3e60*/  MOV R13, R33 ;  /* 0x00000021000d7202 */ /* 0x000fc40000000f00 */
[----:B------:R-:W-:-:S07]  /*3e70*/  MOV R27, R31 ;  /* 0x0000001f001b7202 */ /* 0x000fce0000000f00 */
[----:B------:R-:W-:Y:S05]  /*3e80*/  @!P0 BRA P2, `(.L_x_5011) ;  /* 0xffffffcc00a48947 */ /* 0x000fea000103ffff */
.L_x_5006:
[----:B------:R-:W-:Y:S01]  /*3e90*/  ISETP.GE.AND P0, PT, R25, R28, PT ;  /* 0x0000001c1900720c */ /* 0x000fe20003f06270 */
[----:B------:R-:W-:-:S03]  /*3ea0*/  ULDC UR5, c[0x0][0x25c] ;  /* 0x0000970000057ab9 */ /* 0x000fc60000000800 */
[----:B------:R-:W-:-:S13]  /*3eb0*/  ISETP.GE.OR P0, PT, R25, UR5, P0 ;  /* 0x0000000519007c0c */ /* 0x000fda0008706670 */
[----:B------:R-:W-:Y:S05]  /*3ec0*/  @P0 BRA `(.L_x_5012) ;  /* 0x0000001400f00947 */ /* 0x000fea0003800000 */
[----:B------:R-:W1:Y:S01]  /*3ed0*/  LDC R24, c[0x0][0x23c] ;  /* 0x00008f00ff187b82 */ /* 0x000e620000000800 */
[----:B------:R-:W-:Y:S01]  /*3ee0*/  SHF.R.S32.HI R26, RZ, 0x1f, R29 ;  /* 0x0000001fff1a7819 */ /* 0x000fe2000001141d */
[----:B------:R-:W-:-:S06]  /*3ef0*/  ULDC UR5, c[0x0][0x25c] ;  /* 0x0000970000057ab9 */ /* 0x000fcc0000000800 */
.L_x_5015:
[----:B------:R-:W-:-:S05]  /*3f00*/  MOV R31, R27 ;  /* 0x0000001b001f7202 */ /* 0x000fca0000000f00 */
[----:B-----5:R2:W5:Y:S01]  /*3f10*/  LDG.E.128.CONSTANT R8, desc[UR6][R30.64] ;  /* 0x000000061e087981 */ /* 0x020562000c1e9d00 */
[----:B-1----:R-:W-:Y:S01]  /*3f20*/  MOV R29, R24 ;  /* 0x00000018001d7202 */ /* 0x002fe20000000f00 */
[----:B------:R-:W-:Y:S06]  /*3f30*/  @!P1 BRA `(.L_x_5013) ;  /* 0x0000000800d09947 */ /* 0x000fec0003800000 */
[C---:B------:R-:W-:Y:S01]  /*3f40*/  IMAD.WIDE R34, R29.reuse, 0x4, R30 ;  /* 0x000000041d227825 */ /* 0x040fe200078e021e */
[----:B------:R-:W1:Y:S04]  /*3f50*/  LDS.128 R20, [UR4] ;  /* 0x00000004ff147984 */ /* 0x000e680008000c00 */
[----:B------:R3:W4:Y:S01]  /*3f60*/  LDG.E.128.CONSTANT R12, desc[UR6][R34.64] ;  /* 0x00000006220c7981 */ /* 0x000722000c1e9d00 */
[----:B------:R-:W-:-:S06]  /*3f70*/  IMAD.WIDE R16, R29, 0x4, R34 ;  /* 0x000000041d107825 */ /* 0x000fcc00078e0222 */
[----:B------:R-:W2:Y:S01]  /*3f80*/  LDG.E.128.CONSTANT R16, desc[UR6][R16.64] ;  /* 0x0000000610107981 */ /* 0x000ea2000c1e9d00 */
[----:B-----5:R-:W-:Y:S02]  /*3f90*/  LOP3.LUT R36, R8, 0x3f003f, RZ, 0xc0, !PT ;  /* 0x003f003f08247812 */ /* 0x020fe400078ec0ff */
[--C-:B------:R-:W-:Y:S02]  /*3fa0*/  SHF.R.U32.HI R27, RZ, 0xc, R8.reuse ;  /* 0x0000000cff1b7819 */ /* 0x100fe40000011608 */
[----:B------:R-:W-:Y:S02]  /*3fb0*/  SHF.R.U32.HI R8, RZ, 0x6, R8 ;  /* 0x00000006ff087819 */ /* 0x000fe40000011608 */
[----:B------:R-:W-:Y:S02]  /*3fc0*/  LOP3.LUT R36, R36, 0x64006400, RZ, 0xfc, !PT ;  /* 0x6400640024247812 */ /* 0x000fe400078efcff */
[----:B------:R-:W-:Y:S02]  /*3fd0*/  LOP3.LUT R37, R9, 0x3f003f, RZ, 0xc0, !PT ;  /* 0x003f003f09257812 */ /* 0x000fe400078ec0ff */
[----:B------:R-:W-:Y:S01]  /*3fe0*/  SHF.R.U32.HI R32, RZ, 0xc, R9 ;  /* 0x0000000cff207819 */ /* 0x000fe20000011609 */
[----:B------:R-:W-:Y:S01]  /*3ff0*/  HADD2 R41, R36, -1056, -1056 ;  /* 0xe420e42024297430 */ /* 0x000fe20000000000 */
[----:B---3--:R-:W-:-:S02]  /*4000*/  LOP3.LUT R35, R11, 0x3f003f, RZ, 0xc0, !PT ;  /* 0x003f003f0b237812 */ /* 0x008fc400078ec0ff */
        /* <DEDUP_REMOVED lines=9> */
[----:B-1----:R-:W-:Y:S01]  /*40a0*/  HFMA2.MMA R36, R41, R20, RZ ;  /* 0x0000001429247235 */ /* 0x002fe200000000ff */
[----:B------:R-:W-:Y:S01]  /*40b0*/  LOP3.LUT R35, R35, 0x64006400, RZ, 0xfc, !PT ;  /* 0x6400640023237812 */ /* 0x000fe200078efcff */
[----:B------:R-:W-:Y:S01]  /*40c0*/  HADD2 R37, R37, -1056, -1056 ;  /* 0xe420e42025257430 */ /* 0x000fe20000000000 */
[--C-:B------:R-:W-:Y:S01]  /*40d0*/  SHF.R.U32.HI R33, RZ, 0xc, R10.reuse ;  /* 0x0000000cff217819 */ /* 0x100fe2000001160a */
[----:B------:R-:W-:Y:S01]  /*40e0*/  HADD2 R9, R9, -1056, -1056 ;  /* 0xe420e42009097430 */ /* 0x000fe20000000000 */
[----:B------:R-:W-:Y:S01]  /*40f0*/  SHF.R.U32.HI R10, RZ, 0x6, R10 ;  /* 0x00000006ff0a7819 */ /* 0x000fe2000001160a */
[----:B------:R-:W-:Y:S01]  /*4100*/  HADD2 R43, R38, -1056, -1056 ;  /* 0xe420e420262b7430 */ /* 0x000fe20000000000 */
[--C-:B------:R-:W-:Y:S01]  /*4110*/  SHF.R.U32.HI R34, RZ, 0xc, R11.reuse ;  /* 0x0000000cff227819 */ /* 0x100fe2000001160b */
[----:B------:R-:W-:Y:S01]  /*4120*/  HADD2 R38, R35, -1056, -1056 ;  /* 0xe420e42023267430 */ /* 0x000fe20000000000 */
[----:B------:R-:W-:Y:S01]  /*4130*/  SHF.R.U32.HI R11, RZ, 0x6, R11 ;  /* 0x00000006ff0b7819 */ /* 0x000fe2000001160b */
[-C--:B------:R-:W-:Y:S01]  /*4140*/  HFMA2 R37, R37, R20.reuse, RZ.H0_H0 ;  /* 0x0000001425257231 */ /* 0x080fe200000400ff */
[----:B------:R-:W-:Y:S01]  /*4150*/  LOP3.LUT R35, R10, 0x3f003f, RZ, 0xc0, !PT ;  /* 0x003f003f0a237812 */ /* 0x000fe200078ec0ff */
[----:B------:R-:W-:Y:S01]  /*4160*/  HFMA2.MMA R9, R9, R21, R36 ;  /* 0x0000001509097235 */ /* 0x000fe20000000024 */
[----:B------:R-:W-:Y:S01]  /*4170*/  LOP3.LUT R11, R11, 0x3f003f, RZ, 0xc0, !PT ;  /* 0x003f003f0b0b7812 */ /* 0x000fe200078ec0ff */
[----:B------:R-:W-:Y:S01]  /*4180*/  HFMA2 R10, R38, R21, R37 ;  /* 0x00000015260a7231 */ /* 0x000fe20000000025 */
[----:B------:R-:W-:Y:S01]  /*4190*/  LOP3.LUT R36, R35, 0x64006400, RZ, 0xfc, !PT ;  /* 0x6400640023247812 */ /* 0x000fe200078efcff */
[----:B------:R-:W-:Y:S01]  /*41a0*/  HFMA2.MMA R8, R43, R20, RZ ;  /* 0x000000142b087235 */ /* 0x000fe200000000ff */
[----:B------:R-:W-:Y:S01]  /*41b0*/  LOP3.LUT R38, R11, 0x64006400, RZ, 0xfc, !PT ;  /* 0x640064000b267812 */ /* 0x000fe200078efcff */
[----:B------:R-:W-:Y:S01]  /*41c0*/  HFMA2 R20, R39, R20, RZ.H0_H0 ;  /* 0x0000001427147231 */ /* 0x000fe200000400ff */
[----:B------:R-:W-:Y:S01]  /*41d0*/  PRMT R0, R0, 0x5410, R2 ;  /* 0x0000541000007816 */ /* 0x000fe20000000002 */
[----:B------:R-:W-:Y:S01]  /*41e0*/  HADD2 R39, R36, -1056, -1056 ;  /* 0xe420e42024277430 */ /* 0x000fe20000000000 */
[----:B0-----:R-:W-:-:S05]  /*41f0*/  PRMT R3, R3, 0x5410, R4 ;  /* 0x0000541003037816 */ /* 0x001fca0000000004 */
[----:B------:R-:W-:Y:S01]  /*4200*/  HFMA2.MMA R36, R39, R21, R8 ;  /* 0x0000001527247235 */ /* 0x000fe20000000008 */
[----:B------:R-:W-:Y:S01]  /*4210*/  HADD2 R39, R38, -1056, -1056 ;  /* 0xe420e42026277430 */ /* 0x000fe20000000000 */
[----:B------:R-:W-:Y:S02]  /*4220*/  LOP3.LUT R38, R34, 0xf000f, RZ, 0xc0, !PT ;  /* 0x000f000f22267812 */ /* 0x000fe400078ec0ff */
[----:B----4-:R-:W-:Y:S02]  /*4230*/  LOP3.LUT R11, R12, 0x3f003f, RZ, 0xc0, !PT ;  /* 0x003f003f0c0b7812 */ /* 0x010fe400078ec0ff */
[----:B------:R-:W-:Y:S02]  /*4240*/  LOP3.LUT R35, R13, 0x3f003f, RZ, 0xc0, !PT ;  /* 0x003f003f0d237812 */ /* 0x000fe400078ec0ff */
[----:B------:R-:W-:Y:S02]  /*4250*/  LOP3.LUT R37, R14, 0x3f003f, RZ, 0xc0, !PT ;  /* 0x003f003f0e257812 */ /* 0x000fe400078ec0ff */
[----:B------:R-:W-:-:S02]  /*4260*/  LOP3.LUT R11, R11, 0x64006400, RZ, 0xfc, !PT ;  /* 0x640064000b0b7812 */ /* 0x000fc400078efcff */
[----:B------:R-:W-:Y:S02]  /*4270*/  LOP3.LUT R35, R35, 0x64006400, RZ, 0xfc, !PT ;  /* 0x6400640023237812 */ /* 0x000fe400078efcff */
[----:B------:R-:W-:Y:S01]  /*4280*/  LOP3.LUT R37, R37, 0x64006400, RZ, 0xfc, !PT ;  /* 0x6400640025257812 */ /* 0x000fe200078efcff */
[----:B------:R-:W-:Y:S01]  /*4290*/  HADD2 R8, R11, -1056, -1056 ;  /* 0xe420e4200b087430 */ /* 0x000fe20000000000 */
[----:B--2---:R-:W-:Y:S01]  /*42a0*/  SHF.R.U32.HI R34, RZ, 0x8, R17 ;  /* 0x00000008ff227819 */ /* 0x004fe20000011611 */
[----:B------:R-:W-:Y:S01]  /*42b0*/  HADD2 R35, R35, -1056, -1056 ;  /* 0xe420e42023237430 */ /* 0x000fe20000000000 */
[----:B------:R-:W-:Y:S01]  /*42c0*/  SHF.R.U32.HI R40, RZ, 0xa, R19 ;  /* 0x0000000aff287819 */ /* 0x000fe20000011613 */
[----:B------:R-:W-:Y:S02]  /*42d0*/  HADD2 R37, R37, -1056, -1056 ;  /* 0xe420e42025257430 */ /* 0x000fe40000000000 */
        /* <DEDUP_REMOVED lines=24> */
[----:B------:R-:W-:Y:S01]  /*4460*/  HFMA2 R11, R36, R22, R11 ;  /* 0x00000016240b7231 */ /* 0x000fe2000000000b */
        /* <DEDUP_REMOVED lines=9> */
[----:B------:R-:W-:Y:S02]  /*4500*/  LOP3.LUT R12, R37, 0x300030, R12, 0xf8, !PT ;  /* 0x00300030250c7812 */ /* 0x000fe400078ef80c */
        /* <DEDUP_REMOVED lines=9> */
[----:B------:R-:W-:Y:S02]  /*45a0*/  LOP3.LUT R33, R32, 0x300030, R33, 0xf8, !PT ;  /* 0x0030003020217812 */ /* 0x000fe400078ef821 */
[----:B------:R-:W-:-:S02]  /*45b0*/  LOP3.LUT R34, R37, 0x300030, R34, 0xf8, !PT ;  /* 0x0030003025227812 */ /* 0x000fc400078ef822 */
[----:B------:R-:W-:Y:S02]  /*45c0*/  LOP3.LUT R32, R38, 0x300030, R35, 0xf8, !PT ;  /* 0x0030003026207812 */ /* 0x000fe400078ef823 */
[----:B------:R-:W-:Y:S02]  /*45d0*/  SHF.R.U32.HI R16, RZ, 0x6, R16 ;  /* 0x00000006ff107819 */ /* 0x000fe40000011610 */
[----:B------:R-:W-:Y:S02]  /*45e0*/  SHF.R.U32.HI R38, RZ, 0xa, R17 ;  /* 0x0000000aff267819 */ /* 0x000fe40000011611 */
[----:B------:R-:W-:Y:S02]  /*45f0*/  SHF.R.U32.HI R37, RZ, 0xa, R18 ;  /* 0x0000000aff257819 */ /* 0x000fe40000011612 */
[----:B------:R-:W-:Y:S02]  /*4600*/  LOP3.LUT R41, R27, 0xf000f, RZ, 0xc0, !PT ;  /* 0x000f000f1b297812 */ /* 0x000fe400078ec0ff */
[----:B------:R-:W-:-:S02]  /*4610*/  LOP3.LUT R39, R39, 0x64006400, RZ, 0xfc, !PT ;  /* 0x6400640027277812 */ /* 0x000fc400078efcff */
[----:B------:R-:W-:Y:S02]  /*4620*/  LOP3.LUT R35, R17, 0x3f003f, RZ, 0xc0, !PT ;  /* 0x003f003f11237812 */ /* 0x000fe400078ec0ff */
[----:B------:R-:W-:Y:S01]  /*4630*/  SHF.R.U32.HI R18, RZ, 0x6, R18 ;  /* 0x00000006ff127819 */ /* 0x000fe20000011612 */
[----:B------:R-:W-:Y:S01]  /*4640*/  HADD2 R39, R39, -1056, -1056 ;  /* 0xe420e42027277430 */ /* 0x000fe20000000000 */
[----:B------:R-:W-:Y:S02]  /*4650*/  LOP3.LUT R36, R36, 0x64006400, RZ, 0xfc, !PT ;  /* 0x6400640024247812 */ /* 0x000fe400078efcff */
[----:B------:R-:W-:Y:S02]  /*4660*/  LOP3.LUT R27, R19, 0x3f003f, RZ, 0xc0, !PT ;  /* 0x003f003f131b7812 */ /* 0x000fe400078ec0ff */
[----:B------:R-:W-:Y:S01]  /*4670*/  SHF.R.U32.HI R17, RZ, 0x6, R17 ;  /* 0x00000006ff117819 */ /* 0x000fe20000011611 */
[----:B------:R-:W-:Y:S01]  /*4680*/  HADD2 R36, R36, -1056, -1056 ;  /* 0xe420e42024247430 */ /* 0x000fe20000000000 */
[----:B------:R-:W-:Y:S01]  /*4690*/  SHF.R.U32.HI R19, RZ, 0x6, R19 ;  /* 0x00000006ff137819 */ /* 0x000fe20000011613 */
[----:B0-----:R-:W-:Y:S01]  /*46a0*/  HFMA2.MMA R22, R39, R8, R22 ;  /* 0x0000000827167235 */ /* 0x001fe20000000016 */
[----:B------:R-:W-:-:S02]  /*46b0*/  LOP3.LUT R42, R14, 0xf000f, RZ, 0xc0, !PT ;  /* 0x000f000f0e2a7812 */ /* 0x000fc400078ec0ff */
[----:B------:R-:W-:Y:S01]  /*46c0*/  LOP3.LUT R14, R41, 0x300030, R38, 0xf8, !PT ;  /* 0x00300030290e7812 */ /* 0x000fe200078ef826 */
[----:B------:R-:W-:Y:S01]  /*46d0*/  HFMA2.MMA R21, R36, R8, R21 ;  /* 0x0000000824157235 */ /* 0x000fe20000000015 */
[----:B------:R-:W-:Y:S02]  /*46e0*/  LOP3.LUT R16, R16, 0x3f003f, RZ, 0xc0, !PT ;  /* 0x003f003f10107812 */ /* 0x000fe400078ec0ff */
[----:B------:R-:W-:Y:S02]  /*46f0*/  LOP3.LUT R38, R35, 0x64006400, RZ, 0xfc, !PT ;  /* 0x6400640023267812 */ /* 0x000fe400078efcff */
[----:B------:R-:W-:Y:S02]  /*4700*/  LOP3.LUT R18, R18, 0x3f003f, RZ, 0xc0, !PT ;  /* 0x003f003f12127812 */ /* 0x000fe400078ec0ff */
[----:B------:R-:W-:Y:S02]  /*4710*/  LOP3.LUT R27, R27, 0x64006400, RZ, 0xfc, !PT ;  /* 0x640064001b1b7812 */ /* 0x000fe400078efcff */
[----:B------:R-:W-:-:S02]  /*4720*/  LOP3.LUT R17, R17, 0x3f003f, RZ, 0xc0, !PT ;  /* 0x003f003f11117812 */ /* 0x000fc400078ec0ff */
[----:B------:R-:W-:Y:S02]  /*4730*/  LOP3.LUT R19, R19, 0x3f003f, RZ, 0xc0, !PT ;  /* 0x003f003f13137812 */ /* 0x000fe400078ec0ff */
[----:B------:R-:W-:Y:S02]  /*4740*/  LOP3.LUT R16, R16, 0x64006400, RZ, 0xfc, !PT ;  /* 0x6400640010107812 */ /* 0x000fe400078efcff */
[----:B------:R-:W-:Y:S01]  /*4750*/  LOP3.LUT R35, R42, 0x300030, R37, 0xf8, !PT ;  /* 0x003000302a237812 */ /* 0x000fe200078ef825 */
        /* <DEDUP_REMOVED lines=11> */
[-C--:B------:R-:W-:Y:S01]  /*4810*/  HFMA2.MMA R22, R27, R9.reuse, R22 ;  /* 0x000000091b167235 */ /* 0x080fe20000000016 */
[----:B------:R-:W-:Y:S01]  /*4820*/  HADD2 R17, R17, -1056, -1056 ;  /* 0xe420e42011117430 */ /* 0x000fe20000000000 */
[----:B------:R-:W-:Y:S01]  /*4830*/  HFMA2.MMA R21, R18, R9, R21 ;  /* 0x0000000912157235 */ /* 0x000fe20000000015 */
[----:B------:R-:W-:Y:S01]  /*4840*/  HADD2 R8, R19, -1056, -1056 ;  /* 0xe420e42013087430 */ /* 0x000fe20000000000 */
[----:B------:R-:W-:Y:S01]  /*4850*/  SHF.R.U32.HI R15, RZ, 0xc, R15 ;  /* 0x0000000cff0f7819 */ /* 0x000fe2000001160f */
        /* <DEDUP_REMOVED lines=11> */
[----:B------:R-:W-:Y:S01]  /*4910*/  LOP3.LUT R15, R15, 0x300030, R40, 0xf8, !PT ;  /* 0x003000300f0f7812 */ /* 0x000fe200078ef828 */
        /* <DEDUP_REMOVED lines=22> */
.L_x_5013:
[----:B------:R-:W-:Y:S05]  /*4a80*/  @!P1 BRA `(.L_x_5014) ;  /* 0x0000000800e09947 */ /* 0x000fea0003800000 */
[----:B-----5:R-:W-:Y:S01]  /*4a90*/  IMAD R9, R26, 0xc, RZ ;  /* 0x0000000c1a097824 */ /* 0x020fe200078e02ff */
[----:B------:R-:W1:Y:S01]  /*4aa0*/  LDS.128 R20, [UR4+0x20] ;  /* 0x00002004ff147984 */ /* 0x000e620008000c00 */
[----:B------:R-:W-:-:S05]  /*4ab0*/  IMAD.WIDE.U32 R34, R29, 0xc, R30 ;  /* 0x0000000c1d227825 */ /* 0x000fca00078e001e */
[----:B------:R-:W-:-:S05]  /*4ac0*/  IADD3 R35, R35, R9, RZ ;  /* 0x0000000923237210 */ /* 0x000fca0007ffe0ff */
[----:B------:R-:W3:Y:S01]  /*4ad0*/  LDG.E.128.CONSTANT R8, desc[UR6][R34.64] ;  /* 0x0000000622087981 */ /* 0x000ee2000c1e9d00 */
[----:B------:R-:W-:-:S05]  /*4ae0*/  IMAD.WIDE R36, R29, 0x4, R34 ;  /* 0x000000041d247825 */ /* 0x000fca00078e0222 */
[----:B------:R4:W2:Y:S01]  /*4af0*/  LDG.E.128.CONSTANT R12, desc[UR6][R36.64] ;  /* 0x00000006240c7981 */ /* 0x0008a2000c1e9d00 */
[----:B------:R-:W-:-:S06]  /*4b00*/  IMAD.WIDE R16, R29, 0x4, R36 ;  /* 0x000000041d107825 */ /* 0x000fcc00078e0224 */
[----:B------:R-:W2:Y:S01]  /*4b10*/  LDG.E.128.CONSTANT R16, desc[UR6][R16.64] ;  /* 0x0000000610107981 */ /* 0x000ea2000c1e9d00 */
[----:B------:R-:W-:Y:S02]  /*4b20*/  PRMT R0, R0, 0x5410, R2 ;  /* 0x0000541000007816 */ /* 0x000fe40000000002 */
[----:B0-----:R-:W-:Y:S02]  /*4b30*/  PRMT R3, R3, 0x5410, R4 ;  /* 0x0000541003037816 */ /* 0x001fe40000000004 */
[----:B---3--:R-:W-:Y:S02]  /*4b40*/  LOP3.LUT R38, R8, 0x3f003f, RZ, 0xc0, !PT ;  /* 0x003f003f08267812 */ /* 0x008fe400078ec0ff */
[--C-:B------:R-:W-:Y:S02]  /*4b50*/  SHF.R.U32.HI R32, RZ, 0xc, R8.reuse ;  /* 0x0000000cff207819 */ /* 0x100fe40000011608 */
[----:B------:R-:W-:Y:S02]  /*4b60*/  SHF.R.U32.HI R8, RZ, 0x6, R8 ;  /* 0x00000006ff087819 */ /* 0x000fe40000011608 */
[----:B------:R-:W-:-:S02]  /*4b70*/  LOP3.LUT R39, R9, 0x3f003f, RZ, 0xc0, !PT ;  /* 0x003f003f09277812 */ /* 0x000fc400078ec0ff */
[----:B------:R-:W-:Y:S02]  /*4b80*/  LOP3.LUT R38, R38, 0x64006400, RZ, 0xfc, !PT ;  /* 0x6400640026267812 */ /* 0x000fe400078efcff */
[--C-:B------:R-:W-:Y:S02]  /*4b90*/  SHF.R.U32.HI R27, RZ, 0xc, R9.reuse ;  /* 0x0000000cff1b7819 */ /* 0x100fe40000011609 */
[----:B------:R-:W-:Y:S01]  /*4ba0*/  LOP3.LUT R35, R10, 0x3f003f, RZ, 0xc0, !PT ;  /* 0x003f003f0a237812 */ /* 0x000fe200078ec0ff */
[----:B----4-:R-:W-:Y:S01]  /*4bb0*/  HADD2 R37, R38, -1056, -1056 ;  /* 0xe420e42026257430 */ /* 0x010fe20000000000 */
[----:B------:R-:W-:Y:S02]  /*4bc0*/  LOP3.LUT R8, R8, 0x3f003f, RZ, 0xc0, !PT ;  /* 0x003f003f08087812 */ /* 0x000fe400078ec0ff */
        /* <DEDUP_REMOVED lines=10> */
[----:B-1----:R-:W-:Y:S01]  /*4c70*/  HFMA2.MMA R8, R37, R20, RZ ;  /* 0x0000001425087235 */ /* 0x002fe200000000ff */
[----:B------:R-:W-:-:S02]  /*4c80*/  LOP3.LUT R9, R9, 0x64006400, RZ, 0xfc, !PT ;  /* 0x6400640009097812 */ /* 0x000fc400078efcff */
[--C-:B------:R-:W-:Y:S01]  /*4c90*/  SHF.R.U32.HI R33, RZ, 0xc, R10.reuse ;  /* 0x0000000cff217819 */ /* 0x100fe2000001160a */
[----:B------:R-:W-:Y:S01]  /*4ca0*/  HADD2 R45, R36, -1056, -1056 ;  /* 0xe420e420242d7430 */ /* 0x000fe20000000000 */
[----:B------:R-:W-:Y:S01]  /*4cb0*/  SHF.R.U32.HI R10, RZ, 0x6, R10 ;  /* 0x00000006ff0a7819 */ /* 0x000fe2000001160a */
[----:B------:R-:W-:Y:S01]  /*4cc0*/  HADD2 R43, R9, -1056, -1056 ;  /* 0xe420e420092b7430 */ /* 0x000fe20000000000 */
[----:B------:R-:W-:Y:S01]  /*4cd0*/  HFMA2.MMA R9, R35, R20, RZ ;  /* 0x0000001423097235 */ /* 0x000fe200000000ff */
[-C--:B------:R-:W-:Y:S01]  /*4ce0*/  HFMA2 R36, R41, R20.reuse, RZ.H0_H0 ;  /* 0x0000001429247231 */ /* 0x080fe200000400ff */
[----:B------:R-:W-:Y:S01]  /*4cf0*/  LOP3.LUT R35, R10, 0x3f003f, RZ, 0xc0, !PT ;  /* 0x003f003f0a237812 */ /* 0x000fe200078ec0ff */
[----:B------:R-:W-:Y:S01]  /*4d00*/  HFMA2.MMA R10, R39, R21, R8 ;  /* 0x00000015270a7235 */ /* 0x000fe20000000008 */
[--C-:B------:R-:W-:Y:S01]  /*4d10*/  SHF.R.U32.HI R34, RZ, 0xc, R11.reuse ;  /* 0x0000000cff227819 */ /* 0x100fe2000001160b */
[----:B------:R-:W-:Y:S01]  /*4d20*/  HFMA2 R8, R43, R21, R36 ;  /* 0x000000152b087231 */ /* 0x000fe20000000024 */
[----:B------:R-:W-:Y:S01]  /*4d30*/  SHF.R.U32.HI R11, RZ, 0x6, R11 ;  /* 0x00000006ff0b7819 */ /* 0x000fe2000001160b */
[----:B------:R-:W-:Y:S01]  /*4d40*/  HFMA2 R20, R45, R20, RZ.H0_H0 ;  /* 0x000000142d147231 */ /* 0x000fe200000400ff */
[----:B------:R-:W-:-:S02]  /*4d50*/  LOP3.LUT R36, R35, 0x64006400, RZ, 0xfc, !PT ;  /* 0x6400640023247812 */ /* 0x000fc400078efcff */
[----:B------:R-:W-:Y:S02]  /*4d60*/  LOP3.LUT R38, R11, 0x3f003f, RZ, 0xc0, !PT ;  /* 0x003f003f0b267812 */ /* 0x000fe400078ec0ff */
[----:B--2---:R-:W-:Y:S01]  /*4d70*/  LOP3.LUT R37, R14, 0x3f003f, RZ, 0xc0, !PT ;  /* 0x003f003f0e257812 */ /* 0x004fe200078ec0ff */
        /* <DEDUP_REMOVED lines=14> */
[----:B------:R-:W-:Y:S01]  /*4e60*/  SHF.R.U32.HI R34, RZ, 0x8, R17 ;  /* 0x00000008ff227819 */ /* 0x000fe20000011611 */
[----:B------:R-:W-:Y:S01]  /*4e70*/  HFMA2 R11, R39, R21, R20 ;  /* 0x00000015270b7231 */ /* 0x000fe20000000014 */
[-C--:B------:R-:W-:Y:S01]  /*4e80*/  HFMA2.MMA R21, R37, R22.reuse, R36 ;  /* 0x0000001625157235 */ /* 0x080fe20000000024 */
[----:B------:R-:W-:Y:S01]  /*4e90*/  HFMA2 R8, R35, R22, R8 ;  /* 0x0000001623087231 */ /* 0x000fe20000000008 */
[----:B------:R-:W-:Y:S01]  /*4ea0*/  HFMA2.MMA R9, R9, R22, R10 ;  /* 0x0000001609097235 */ /* 0x000fe2000000000a */
[----:B------:R-:W-:-:S02]  /*4eb0*/  LOP3.LUT R36, R15, 0x3f003f, RZ, 0xc0, !PT ;  /* 0x003f003f0f247812 */ /* 0x000fc400078ec0ff */
[----:B------:R-:W-:Y:S02]  /*4ec0*/  SHF.R.U32.HI R10, RZ, 0x6, R12 ;  /* 0x00000006ff0a7819 */ /* 0x000fe4000001160c */
[----:B------:R-:W-:Y:S02]  /*4ed0*/  SHF.R.U32.HI R35, RZ, 0x6, R14 ;  /* 0x00000006ff237819 */ /* 0x000fe4000001160e */
[----:B------:R-:W-:Y:S02]  /*4ee0*/  SHF.R.U32.HI R20, RZ, 0x6, R13 ;  /* 0x00000006ff147819 */ /* 0x000fe4000001160d */
[----:B------:R-:W-:Y:S02]  /*4ef0*/  SHF.R.U32.HI R37, RZ, 0x6, R15 ;  /* 0x00000006ff257819 */ /* 0x000fe4000001160f */
        /* <DEDUP_REMOVED lines=31> */
[----:B------:R-:W-:Y:S02]  /*50f0*/  LOP3.LUT R39, R16, 0x3f003f, RZ, 0xc0, !PT ;  /* 0x003f003f10277812 */ /* 0x000fe400078ec0ff */
[----:B------:R-:W-:Y:S02]  /*5100*/  SHF.R.U32.HI R14, RZ, 0xc, R14 ;  /* 0x0000000cff0e7819 */ /* 0x000fe4000001160e */
[----:B------:R-:W-:Y:S02]  /*5110*/  LOP3.LUT R12, R37, 0x300030, R12, 0xf8, !PT ;  /* 0x00300030250c7812 */ /* 0x000fe400078ef80c */
[----:B------:R-:W-:Y:S02]  /*5120*/  LOP3.LUT R34, R27, 0x300030, R34, 0xf8, !PT ;  /* 0x003000301b227812 */ /* 0x000fe400078ef822 */
[----:B------:R-:W-:-:S02]  /*5130*/  LOP3.LUT R33, R38, 0x300030, R33, 0xf8, !PT ;  /* 0x0030003026217812 */ /* 0x000fc400078ef821 */
[----:B------:R-:W-:Y:S02]  /*5140*/  LOP3.LUT R27, R40, 0x300030, R35, 0xf8, !PT ;  /* 0x00300030281b7812 */ /* 0x000fe400078ef823 */
[----:B------:R-:W-:Y:S02]  /*5150*/  SHF.R.U32.HI R38, RZ, 0xa, R17 ;  /* 0x0000000aff267819 */ /* 0x000fe40000011611 */
[--C-:B------:R-:W-:Y:S02]  /*5160*/  SHF.R.U32.HI R37, RZ, 0xa, R18.reuse ;  /* 0x0000000aff257819 */ /* 0x100fe40000011612 */
[----:B------:R-:W-:Y:S02]  /*5170*/  LOP3.LUT R41, R32, 0xf000f, RZ, 0xc0, !PT ;  /* 0x000f000f20297812 */ /* 0x000fe400078ec0ff */
[----:B------:R-:W-:Y:S02]  /*5180*/  LOP3.LUT R35, R17, 0x3f003f, RZ, 0xc0, !PT ;  /* 0x003f003f11237812 */ /* 0x000fe400078ec0ff */
[----:B------:R-:W-:-:S02]  /*5190*/  SHF.R.U32.HI R18, RZ, 0x6, R18 ;  /* 0x00000006ff127819 */ /* 0x000fc40000011612 */
[----:B------:R-:W-:Y:S02]  /*51a0*/  LOP3.LUT R36, R36, 0x64006400, RZ, 0xfc, !PT ;  /* 0x6400640024247812 */ /* 0x000fe400078efcff */
[----:B------:R-:W-:Y:S02]  /*51b0*/  SHF.R.U32.HI R16, RZ, 0x6, R16 ;  /* 0x00000006ff107819 */ /* 0x000fe40000011610 */
[----:B------:R-:W-:Y:S01]  /*51c0*/  LOP3.LUT R39, R39, 0x64006400, RZ, 0xfc, !PT ;  /* 0x6400640027277812 */ /* 0x000fe200078efcff */
[----:B------:R-:W-:Y:S01]  /*51d0*/  HADD2 R36, R36, -1056, -1056 ;  /* 0xe420e42024247430 */ /* 0x000fe20000000000 */
[--C-:B------:R-:W-:Y:S02]  /*51e0*/  SHF.R.U32.HI R40, RZ, 0xa, R19.reuse ;  /* 0x0000000aff287819 */ /* 0x100fe40000011613 */
[----:B------:R-:W-:Y:S01]  /*51f0*/  LOP3.LUT R32, R19, 0x3f003f, RZ, 0xc0, !PT ;  /* 0x003f003f13207812 */ /* 0x000fe200078ec0ff */
[----:B------:R-:W-:Y:S01]  /*5200*/  HADD2 R39, R39, -1056, -1056 ;  /* 0xe420e42027277430 */ /* 0x000fe20000000000 */
[----:B------:R-:W-:Y:S01]  /*5210*/  LOP3.LUT R42, R14, 0xf000f, RZ, 0xc0, !PT ;  /* 0x000f000f0e2a7812 */ /* 0x000fe200078ec0ff */
[----:B0-----:R-:W-:Y:S01]  /*5220*/  HFMA2.MMA R21, R36, R8, R21 ;  /* 0x0000000824157235 */ /* 0x001fe20000000015 */
[----:B------:R-:W-:-:S02]  /*5230*/  SHF.R.U32.HI R19, RZ, 0x6, R19 ;  /* 0x00000006ff137819 */ /* 0x000fc40000011613 */
[----:B------:R-:W-:Y:S01]  /*5240*/  LOP3.LUT R14, R41, 0x300030, R38, 0xf8, !PT ;  /* 0x00300030290e7812 */ /* 0x000fe200078ef826 */
[----:B------:R-:W-:Y:S01]  /*5250*/  HFMA2.MMA R22, R39, R8, R22 ;  /* 0x0000000827167235 */ /* 0x000fe20000000016 */
[----:B------:R-:W-:Y:S02]  /*5260*/  SHF.R.U32.HI R17, RZ, 0x6, R17 ;  /* 0x00000006ff117819 */ /* 0x000fe40000011611 */
[----:B------:R-:W-:Y:S02]  /*5270*/  LOP3.LUT R38, R35, 0x64006400, RZ, 0xfc, !PT ;  /* 0x6400640023267812 */ /* 0x000fe400078efcff */
[----:B------:R-:W-:Y:S02]  /*5280*/  LOP3.LUT R18, R18, 0x3f003f, RZ, 0xc0, !PT ;  /* 0x003f003f12127812 */ /* 0x000fe400078ec0ff */
[----:B------:R-:W-:Y:S02]  /*5290*/  LOP3.LUT R16, R16, 0x3f003f, RZ, 0xc0, !PT ;  /* 0x003f003f10107812 */ /* 0x000fe400078ec0ff */
[----:B------:R-:W-:-:S02]  /*52a0*/  LOP3.LUT R32, R32, 0x64006400, RZ, 0xfc, !PT ;  /* 0x6400640020207812 */ /* 0x000fc400078efcff */
[----:B------:R-:W-:Y:S02]  /*52b0*/  LOP3.LUT R19, R19, 0x3f003f, RZ, 0xc0, !PT ;  /* 0x003f003f13137812 */ /* 0x000fe400078ec0ff */
[----:B------:R-:W-:Y:S01]  /*52c0*/  LOP3.LUT R35, R42, 0x300030, R37, 0xf8, !PT ;  /* 0x003000302a237812 */ /* 0x000fe200078ef825 */
        /* <DEDUP_REMOVED lines=21> */
[----:B------:R-:W-:Y:S01]  /*5420*/  SHF.R.U32.HI R15, RZ, 0xc, R15 ;  /* 0x0000000cff0f7819 */ /* 0x000fe2000001160f */
[----:B------:R-:W-:Y:S01]  /*5430*/  HADD2 R9, R12, -1056, -1056 ;  /* 0xe420e4200c097430 */ /* 0x000fe20000000000 */
[----:B------:R-:W-:-:S02]  /*5440*/  LOP3.LUT R13, R13, 0x64006400, RZ, 0xfc, !PT ;  /* 0x640064000d0d7812 */ /* 0x000fc400078efcff */
[----:B------:R-:W-:Y:S01]  /*5450*/  LOP3.LUT R15, R15, 0xf000f, RZ, 0xc0, !PT ;  /* 0x000f000f0f0f7812 */ /* 0x000fe200078ec0ff */
[-C--:B------:R-:W-:Y:S01]  /*5460*/  HFMA2.MMA R21, R8, R10.reuse, R21 ;  /* 0x0000000a08157235 */ /* 0x080fe20000000015 */
[----:B------:R-:W-:Y:S01]  /*5470*/  HADD2 R8, R27, -1056, -1056 ;  /* 0xe420e4201b087430 */ /* 0x000fe20000000000 */
[----:B------:R-:W-:Y:S01]  /*5480*/  HFMA2.MMA R22, R9, R10, R22 ;  /* 0x0000000a09167235 */ /* 0x000fe20000000016 */
[----:B------:R-:W-:Y:S01]  /*5490*/  LOP3.LUT R35, R35, 0x64006400, RZ, 0xfc, !PT ;  /* 0x6400640023237812 */ /* 0x000fe200078efcff */
[----:B------:R-:W-:Y:S01]  /*54a0*/  HADD2 R13, R13, -1056, -1056 ;  /* 0xe420e4200d0d7430 */ /* 0x000fe20000000000 */
[----:B------:R-:W-:Y:S01]  /*54b0*/  LOP3.LUT R34, R34, 0x64006400, RZ, 0xfc, !PT ;  /* 0x6400640022227812 */ /* 0x000fe200078efcff */
[----:B------:R-:W-:Y:S01]  /*54c0*/  HFMA2 R23, R8, R10, R23 ;  /* 0x0000000a08177231 */ /* 0x000fe20000000017 */
[----:B------:R-:W-:Y:S01]  /*54d0*/  LOP3.LUT R15, R15, 0x300030, R40, 0xf8, !PT ;  /* 0x003000300f0f7812 */ /* 0x000fe200078ef828 */
[----:B------:R-:W-:Y:S01]  /*54e0*/  HADD2 R8, R35, -1056, -1056 ;  /* 0xe420e42023087430 */ /* 0x000fe20000000000 */
[----:B------:R-:W-:Y:S01]  /*54f0*/  LOP3.LUT R14, R14, 0x64006400, RZ, 0xfc, !PT ;  /* 0x640064000e0e7812 */ /* 0x000fe200078efcff */
[----:B------:R-:W-:Y:S01]  /*5500*/  HADD2 R17, R34, -1056, -1056 ;  /* 0xe420e42022117430 */ /* 0x000fe20000000000 */
[----:B------:R-:W-:Y:S01]  /*5510*/  LOP3.LUT R15, R15, 0x64006400, RZ, 0xfc, !PT ;  /* 0x640064000f0f7812 */ /* 0x000fe200078efcff */
[----:B------:R-:W-:-:S02]  /*5520*/  HFMA2.MMA R22, R13, R11, R22 ;  /* 0x0000000b0d167235 */ /* 0x000fc40000000016 */
        /* <DEDUP_REMOVED lines=14> */
.L_x_5014:
[----:B------:R-:W-:Y:S01]  /*5610*/  IADD3 R25, R25, 0x20, RZ ;  /* 0x0000002019197810 */ /* 0x000fe20007ffe0ff */
[----:B--2---:R-:W-:Y:S01]  /*5620*/  IMAD.WIDE.U32 R30, R29, 0x18, R30 ;  /* 0x000000181d1e7825 */ /* 0x004fe200078e001e */
[----:B------:R-:W-:Y:S02]  /*5630*/  UIADD3 UR4, UR4, 0x40, URZ ;  /* 0x0000004004047890 */ /* 0x000fe4000fffe03f */
[C---:B------:R-:W-:Y:S01]  /*5640*/  ISETP.GE.AND P0, PT, R25.reuse, UR5, PT ;  /* 0x0000000519007c0c */ /* 0x040fe2000bf06270 */
[----:B------:R-:W-:Y:S01]  /*5650*/  IMAD R27, R26, 0x18, RZ ;  /* 0x000000181a1b7824 */ /* 0x000fe200078e02ff */
[----:B------:R-:W-:-:S04]  /*5660*/  ISETP.LT.AND P2, PT, R25, R28, PT ;  /* 0x0000001c1900720c */ /* 0x000fc80003f41270 */
[----:B------:R-:W-:-:S09]  /*5670*/  IADD3 R27, R31, R27, RZ ;  /* 0x0000001b1f1b7210 */ /* 0x000fd20007ffe0ff */
[----:B------:R-:W-:Y:S05]  /*5680*/  @!P0 BRA P2, `(.L_x_5015) ;  /* 0xffffffe8001c8947 */ /* 0x000fea000103ffff */
.L_x_5012:
        /* <DEDUP_REMOVED lines=10> */
.L_x_5018:
[----:B------:R-:W-:Y:S05]  /*5730*/  @!P1 BRA `(.L_x_5017) ;  /* 0x0000002000d49947 */ /* 0x000fea0003800000 */
[-C--:B-----5:R-:W-:Y:S01]  /*5740*/  MOV R8, R30.reuse ;  /* 0x0000001e00087202 */ /* 0x0a0fe20000000f00 */
[----:B------:R-:W1:Y:S01]  /*5750*/  LDC R37, c[0x0][0x23c] ;  /* 0x00008f00ff257b82 */ /* 0x000e620000000800 */
[----:B------:R-:W-:Y:S01]  /*5760*/  MOV R9, R27 ;  /* 0x0000001b00097202 */ /* 0x000fe20000000f00 */
[----:B------:R-:W2:Y:S04]  /*5770*/  LDS.64 R32, [UR4] ;  /* 0x00000004ff207984 */ /* 0x000ea80008000a00 */
[----:B------:R-:W3:Y:S01]  /*5780*/  LDG.E.128.CONSTANT R16, desc[UR6][R8.64] ;  /* 0x0000000608107981 */ /* 0x000ee2000c1e9d00 */
[----:B-1----:R-:W-:-:S04]  /*5790*/  LEA R46, P0, R37, R30, 0x2 ;  /* 0x0000001e252e7211 */ /* 0x002fc800078010ff */
[----:B------:R-:W-:-:S05]  /*57a0*/  LEA.HI.X R47, R37, R27, R24, 0x2, P0 ;  /* 0x0000001b252f7211 */ /* 0x000fca00000f1418 */
[----:B------:R1:W4:Y:S01]  /*57b0*/  LDG.E.128.CONSTANT R12, desc[UR6][R46.64] ;  /* 0x000000062e0c7981 */ /* 0x000322000c1e9d00 */
[----:B------:R-:W-:Y:S01]  /*57c0*/  HFMA2.MMA R23, -RZ, RZ, 0, 0.0625 ;  /* 0x00002c00ff177435 */ /* 0x000fe200000001ff */
[----:B-1----:R-:W-:-:S09]  /*57d0*/  IMAD.WIDE R46, R37, 0x4, R46 ;  /* 0x00000004252e7825 */ /* 0x002fd200078e022e */
[----:B------:R-:W-:Y:S02]  /*57e0*/  PRMT R0, R0, 0x5410, R23 ;  /* 0x0000541000007816 */ /* 0x000fe40000000017 */
[----:B---3--:R-:W-:Y:S02]  /*57f0*/  LOP3.LUT R10, R16, 0xf000f, RZ, 0xc0, !PT ;  /* 0x000f000f100a7812 */ /* 0x008fe400078ec0ff */
        /* <DEDUP_REMOVED lines=9> */
[----:B------:R-:W-:Y:S02]  /*5890*/  HADD2.F32 R8, -RZ, R10.H0_H0 ;  /* 0x2000000aff087230 */ /* 0x000fe40000004100 */
[----:B------:R-:W-:Y:S02]  /*58a0*/  HADD2 R11, R9, -1032, -1032 ;  /* 0xe408e408090b7430 */ /* 0x000fe40000000000 */
[----:B--2---:R-:W-:Y:S02]  /*58b0*/  HADD2.F32 R9, -RZ, R32.H0_H0 ;  /* 0x20000020ff097230 */ /* 0x004fe40000004100 */
[----:B------:R-:W-:Y:S02]  /*58c0*/  HADD2 R23, R22, -1032, -1032 ;  /* 0xe408e40816177430 */ /* 0x000fe40000000000 */
[----:B------:R-:W-:-:S02]  /*58d0*/  HADD2.F32 R39, -RZ, R10.H1_H1 ;  /* 0x3000000aff277230 */ /* 0x000fc40000004100 */
[----:B------:R-:W-:Y:S02]  /*58e0*/  HADD2.F32 R32, -RZ, R32.H1_H1 ;  /* 0x30000020ff207230 */ /* 0x000fe40000004100 */
[----:B------:R-:W-:Y:S01]  /*58f0*/  FFMA.FTZ R8, R8, R9, RZ ;  /* 0x0000000908087223 */ /* 0x000fe200000100ff */
[----:B------:R-:W-:Y:S02]  /*5900*/  HADD2.F32 R22, -RZ, R11.H0_H0 ;  /* 0x2000000bff167230 */ /* 0x000fe40000004100 */
[----:B------:R-:W-:Y:S02]  /*5910*/  HADD2.F32 R34, -RZ, R29.H0_H0 ;  /* 0x2000001dff227230 */ /* 0x000fe40000004100 */
[----:B------:R-:W-:Y:S01]  /*5920*/  FFMA.FTZ R36, R39, R32, R8 ;  /* 0x0000002027247223 */ /* 0x000fe20000010008 */
[----:B------:R-:W-:Y:S01]  /*5930*/  HADD2.F32 R10, -RZ, R23.H0_H0 ;  /* 0x20000017ff0a7230 */ /* 0x000fe20000004100 */
[----:B------:R-:W-:Y:S01]  /*5940*/  LOP3.LUT R8, R16, 0xf000f0, RZ, 0xc0, !PT ;  /* 0x00f000f010087812 */ /* 0x000fe200078ec0ff */
[----:B------:R-:W-:-:S02]  /*5950*/  HADD2.F32 R35, -RZ, R29.H1_H1 ;  /* 0x3000001dff237230 */ /* 0x000fc40000004100 */
[C---:B------:R-:W-:Y:S01]  /*5960*/  FFMA.FTZ R29, R9.reuse, R22, RZ ;  /* 0x00000016091d7223 */ /* 0x040fe200000100ff */
[C---:B------:R-:W-:Y:S01]  /*5970*/  FFMA.FTZ R41, R9.reuse, R34, RZ ;  /* 0x0000002209297223 */ /* 0x040fe200000100ff */
[----:B------:R-:W-:Y:S02]  /*5980*/  HADD2.F32 R22, -RZ, R23.H1_H1 ;  /* 0x30000017ff167230 */ /* 0x000fe40000004100 */
[----:B------:R-:W-:Y:S01]  /*5990*/  FFMA.FTZ R43, R9, R10, RZ ;  /* 0x0000000a092b7223 */ /* 0x000fe200000100ff */
[----:B------:R-:W-:Y:S01]  /*59a0*/  HADD2.F32 R34, -RZ, R11.H1_H1 ;  /* 0x3000000bff227230 */ /* 0x000fe20000004100 */
[----:B------:R-:W-:Y:S01]  /*59b0*/  LOP3.LUT R23, R8, 0x64006400, RZ, 0xfc, !PT ;  /* 0x6400640008177812 */ /* 0x000fe200078efcff */
[C---:B------:R-:W-:Y:S01]  /*59c0*/  FFMA.FTZ R42, R32.reuse, R35, R41 ;  /* 0x00000023202a7223 */ /* 0x040fe20000010029 */
[C---:B------:R-:W-:Y:S01]  /*59d0*/  FFMA.FTZ R43, R32.reuse, R22, R43 ;  /* 0x00000016202b7223 */ /* 0x040fe2000001002b */
[----:B------:R1:W2:Y:S01]  /*59e0*/  LDG.E.128.CONSTANT R8, desc[UR6][R46.64] ;  /* 0x000000062e087981 */ /* 0x0002a2000c1e9d00 */
[----:B------:R-:W-:Y:S01]  /*59f0*/  FFMA.FTZ R32, R32, R34, R29 ;  /* 0x0000002220207223 */ /* 0x000fe2000001001d */
[----:B------:R-:W-:-:S02]  /*5a00*/  HFMA2 R34, R23, R0.H1_H1, -72, -72 ;  /* 0xd480d48017227431 */ /* 0x000fc40000060000 */
[--C-:B------:R-:W-:Y:S01]  /*5a10*/  HADD2.F32 R39, -RZ, R33.reuse.H0_H0 ;  /* 0x20000021ff277230 */ /* 0x100fe20000004100 */
[----:B------:R-:W-:Y:S01]  /*5a20*/  LOP3.LUT R29, R17, 0xf000f0, RZ, 0xc0, !PT ;  /* 0x00f000f0111d7812 */ /* 0x000fe200078ec0ff */
[----:B------:R-:W-:Y:S01]  /*5a30*/  HADD2.F32 R33, -RZ, R33.H1_H1 ;  /* 0x30000021ff217230 */ /* 0x000fe20000004100 */
[----:B------:R-:W-:Y:S01]  /*5a40*/  LOP3.LUT R41, R18, 0xf000f0, RZ, 0xc0, !PT ;  /* 0x00f000f012297812 */ /* 0x000fe200078ec0ff */
[----:B------:R-:W-:Y:S01]  /*5a50*/  HADD2.F32 R23, -RZ, R34.H0_H0 ;  /* 0x20000022ff177230 */ /* 0x000fe20000004100 */
[----:B------:R-:W-:Y:S02]  /*5a60*/  LOP3.LUT R35, R19, 0xf000f0, RZ, 0xc0, !PT ;  /* 0x00f000f013237812 */ /* 0x000fe400078ec0ff */
[----:B------:R-:W-:Y:S02]  /*5a70*/  LOP3.LUT R29, R29, 0x64006400, RZ, 0xfc, !PT ;  /* 0x640064001d1d7812 */ /* 0x000fe400078efcff */
[----:B------:R-:W-:Y:S01]  /*5a80*/  FFMA.FTZ R36, R23, R39, R36 ;  /* 0x0000002717247223 */ /* 0x000fe20000010024 */
[----:B------:R-:W-:Y:S01]  /*5a90*/  LOP3.LUT R41, R41, 0x64006400, RZ, 0xfc, !PT ;  /* 0x6400640029297812 */ /* 0x000fe200078efcff */
[----:B------:R-:W3:Y:S01]  /*5aa0*/  LDS.64 R22, [UR4+0x8] ;  /* 0x00000804ff167984 */ /* 0x000ee20008000a00 */
[----:B------:R-:W-:Y:S01]  /*5ab0*/  LOP3.LUT R35, R35, 0x64006400, RZ, 0xfc, !PT ;  /* 0x6400640023237812 */ /* 0x000fe200078efcff */
[-C--:B------:R-:W-:Y:S01]  /*5ac0*/  HFMA2 R38, R29, R0.reuse.H1_H1, -72, -72 ;  /* 0xd480d4801d267431 */ /* 0x080fe20000060000 */
[----:B------:R-:W-:Y:S01]  /*5ad0*/  SHF.R.U32.HI R17, RZ, 0x8, R17 ;  /* 0x00000008ff117819 */ /* 0x000fe20000011611 */
[-C--:B------:R-:W-:Y:S01]  /*5ae0*/  HFMA2 R29, R41, R0.reuse.H1_H1, -72, -72 ;  /* 0xd480d480291d7431 */ /* 0x080fe20000060000 */
[----:B------:R-:W-:Y:S01]  /*5af0*/  SHF.R.U32.HI R16, RZ, 0x8, R16 ;  /* 0x00000008ff107819 */ /* 0x000fe20000011610 */
[----:B------:R-:W-:-:S02]  /*5b00*/  HFMA2 R35, R35, R0.H1_H1, -72, -72 ;  /* 0xd480d48023237431 */ /* 0x000fc40000060000 */
[--C-:B------:R-:W-:Y:S01]  /*5b10*/  HADD2.F32 R44, -RZ, R38.reuse.H0_H0 ;  /* 0x20000026ff2c7230 */ /* 0x100fe20000004100 */
[----:B------:R-:W-:Y:S01]  /*5b20*/  SHF.R.U32.HI R18, RZ, 0x8, R18 ;  /* 0x00000008ff127819 */ /* 0x000fe20000011612 */
[----:B------:R-:W-:Y:S01]  /*5b30*/  HADD2.F32 R40, -RZ, R29.H0_H0 ;  /* 0x2000001dff287230 */ /* 0x000fe20000004100 */
[----:B------:R-:W-:Y:S01]  /*5b40*/  SHF.R.U32.HI R19, RZ, 0x8, R19 ;  /* 0x00000008ff137819 */ /* 0x000fe20000011613 */
        /* <DEDUP_REMOVED lines=26> */
[----:B---3--:R-:W-:Y:S02]  /*5cf0*/  HADD2.F32 R45, -RZ, R22.H0_H0 ;  /* 0x20000016ff2d7230 */ /* 0x008fe40000004100 */
[----:B------:R-:W-:Y:S02]  /*5d00*/  HADD2.F32 R39, -RZ, R34.H0_H0 ;  /* 0x20000022ff277230 */ /* 0x000fe40000004100 */
[----:B------:R-:W-:Y:S02]  /*5d10*/  HADD2.F32 R49, -RZ, R35.H0_H0 ;  /* 0x20000023ff317230 */ /* 0x000fe40000004100 */
[----:B------:R-:W-:Y:S02]  /*5d20*/  HADD2.F32 R22, -RZ, R22.H1_H1 ;  /* 0x30000016ff167230 */ /* 0x000fe40000004100 */
[----:B------:R-:W-:Y:S01]  /*5d30*/  FFMA.FTZ R39, R45, R39, R42 ;  /* 0x000000272d277223 */ /* 0x000fe2000001002a */
[----:B------:R-:W-:Y:S02]  /*5d40*/  HADD2.F32 R34, -RZ, R34.H1_H1 ;  /* 0x30000022ff227230 */ /* 0x000fe40000004100 */
[----:B------:R-:W-:Y:S01]  /*5d50*/  FFMA.FTZ R36, R49, R45, R36 ;  /* 0x0000002d31247223 */ /* 0x000fe20000010024 */
[----:B------:R-:W-:-:S02]  /*5d60*/  HADD2.F32 R41, -RZ, R33.H0_H0 ;  /* 0x20000021ff297230 */ /* 0x000fc40000004100 */
[----:B------:R-:W-:Y:S02]  /*5d70*/  HADD2.F32 R35, -RZ, R35.H1_H1 ;  /* 0x30000023ff237230 */ /* 0x000fe40000004100 */
[----:B------:R-:W-:Y:S01]  /*5d80*/  FFMA.FTZ R39, R22, R34, R39 ;  /* 0x0000002216277223 */ /* 0x000fe20000010027 */
[----:B------:R-:W-:Y:S01]  /*5d90*/  LOP3.LUT R34, R17, 0xf000f0, RZ, 0xc0, !PT ;  /* 0x00f000f011227812 */ /* 0x000fe200078ec0ff */
[----:B------:R-:W-:Y:S01]  /*5da0*/  FFMA.FTZ R40, R45, R41, R40 ;  /* 0x000000292d287223 */ /* 0x000fe20000010028 */
[----:B------:R-:W-:Y:S01]  /*5db0*/  LOP3.LUT R17, R16, 0x64006400, RZ, 0xfc, !PT ;  /* 0x6400640010117812 */ /* 0x000fe200078efcff */
[----:B------:R-:W-:Y:S01]  /*5dc0*/  FFMA.FTZ R36, R35, R22, R36 ;  /* 0x0000001623247223 */ /* 0x000fe20000010024 */
[--C-:B------:R-:W-:Y:S01]  /*5dd0*/  HADD2.F32 R43, -RZ, R29.reuse.H0_H0 ;  /* 0x2000001dff2b7230 */ /* 0x100fe20000004100 */
[----:B------:R-:W-:Y:S01]  /*5de0*/  LOP3.LUT R35, R34, 0x64006400, RZ, 0xfc, !PT ;  /* 0x6400640022237812 */ /* 0x000fe200078efcff */
[----:B------:R-:W-:Y:S01]  /*5df0*/  HADD2.F32 R29, -RZ, R29.H1_H1 ;  /* 0x3000001dff1d7230 */ /* 0x000fe20000004100 */
[----:B------:R-:W-:Y:S01]  /*5e00*/  LOP3.LUT R41, R18, 0x64006400, RZ, 0xfc, !PT ;  /* 0x6400640012297812 */ /* 0x000fe200078efcff */
[----:B------:R-:W-:Y:S01]  /*5e10*/  HADD2.F32 R33, -RZ, R33.H1_H1 ;  /* 0x30000021ff217230 */ /* 0x000fe20000004100 */
[----:B------:R-:W-:Y:S01]  /*5e20*/  LOP3.LUT R18, R19, 0xf000f0, RZ, 0xc0, !PT ;  /* 0x00f000f013127812 */ /* 0x000fe200078ec0ff */
[----:B------:R-:W-:-:S02]  /*5e30*/  HFMA2 R19, R17, R0.H1_H1, -72, -72 ;  /* 0xd480d48011137431 */ /* 0x000fc40000060000 */
[----:B------:R-:W-:Y:S01]  /*5e40*/  FFMA.FTZ R43, R45, R43, R32 ;  /* 0x0000002b2d2b7223 */ /* 0x000fe20000010020 */
[-C--:B------:R-:W-:Y:S01]  /*5e50*/  HFMA2 R17, R35, R0.reuse.H1_H1, -72, -72 ;  /* 0xd480d48023117431 */ /* 0x080fe20000060000 */
[----:B------:R-:W-:Y:S01]  /*5e60*/  LOP3.LUT R35, R18, 0x64006400, RZ, 0xfc, !PT ;  /* 0x6400640012237812 */ /* 0x000fe200078efcff */
[-C--:B------:R-:W-:Y:S02]  /*5e70*/  HFMA2 R16, R41, R0.reuse.H1_H1, -72, -72 ;  /* 0xd480d48029107431 */ /* 0x080fe40000060000 */
[C---:B------:R-:W-:Y:S01]  /*5e80*/  FFMA.FTZ R43, R22.reuse, R29, R43 ;  /* 0x0000001d162b7223 */ /* 0x040fe2000001002b */
[----:B------:R-:W-:Y:S01]  /*5e90*/  FFMA.FTZ R40, R22, R33, R40 ;  /* 0x0000002116287223 */ /* 0x000fe20000010028 */
[----:B------:R-:W-:Y:S02]  /*5ea0*/  HADD2.F32 R18, -RZ, R23.H0_H0 ;  /* 0x20000017ff127230 */ /* 0x000fe40000004100 */
[----:B------:R-:W-:Y:S02]  /*5eb0*/  HFMA2 R22, R35, R0.H1_H1, -72, -72 ;  /* 0xd480d48023167431 */ /* 0x000fe40000060000 */
[----:B------:R-:W-:Y:S01]  /*5ec0*/  HADD2.F32 R29, -RZ, R16.H0_H0 ;  /* 0x20000010ff1d7230 */ /* 0x000fe20000004100 */
[----:B------:R-:W3:Y:S01]  /*5ed0*/  LDS.64 R32, [UR4+0x10] ;  /* 0x00001004ff207984 */ /* 0x000ee20008000a00 */
[----:B------:R-:W-:-:S02]  /*5ee0*/  HADD2.F32 R41, -RZ, R19.H0_H0 ;  /* 0x20000013ff297230 */ /* 0x000fc40000004100 */
[----:B------:R-:W-:Y:S02]  /*5ef0*/  HADD2.F32 R34, -RZ, R17.H0_H0 ;  /* 0x20000011ff227230 */ /* 0x000fe40000004100 */
[C---:B------:R-:W-:Y:S01]  /*5f00*/  FFMA.FTZ R40, R18.reuse, R29, R40 ;  /* 0x0000001d12287223 */ /* 0x040fe20000010028 */
[----:B------:R-:W-:Y:S02]  /*5f10*/  HADD2.F32 R29, -RZ, R22.H0_H0 ;  /* 0x20000016ff1d7230 */ /* 0x000fe40000004100 */
[----:B------:R-:W-:Y:S01]  /*5f20*/  FFMA.FTZ R36, R41, R18, R36 ;  /* 0x0000001229247223 */ /* 0x000fe20000010024 */
[----:B------:R-:W-:Y:S02]  /*5f30*/  HADD2.F32 R23, -RZ, R23.H1_H1 ;  /* 0x30000017ff177230 */ /* 0x000fe40000004100 */
[C---:B------:R-:W-:Y:S01]  /*5f40*/  FFMA.FTZ R34, R18.reuse, R34, R39 ;  /* 0x0000002212227223 */ /* 0x040fe20000010027 */
[----:B------:R-:W-:Y:S02]  /*5f50*/  HADD2.F32 R19, -RZ, R19.H1_H1 ;  /* 0x30000013ff137230 */ /* 0x000fe40000004100 */
[----:B------:R-:W-:Y:S01]  /*5f60*/  FFMA.FTZ R43, R18, R29, R43 ;  /* 0x0000001d122b7223 */ /* 0x000fe2000001002b */
[----:B------:R-:W-:Y:S01]  /*5f70*/  HADD2.F32 R17, -RZ, R17.H1_H1 ;  /* 0x30000011ff117230 */ /* 0x000fe20000004100 */
[----:B----4-:R-:W-:Y:S01]  /*5f80*/  LOP3.LUT R18, R12, 0xf000f, RZ, 0xc0, !PT ;  /* 0x000f000f0c127812 */ /* 0x010fe200078ec0ff */
[----:B------:R-:W-:-:S02]  /*5f90*/  HADD2.F32 R35, -RZ, R16.H1_H1 ;  /* 0x30000010ff237230 */ /* 0x000fc40000004100 */
[----:B------:R-:W-:Y:S01]  /*5fa0*/  FFMA.FTZ R29, R19, R23, R36 ;  /* 0x00000017131d7223 */ /* 0x000fe20000010024 */
[----:B------:R-:W-:Y:S01]  /*5fb0*/  LOP3.LUT R19, R13, 0xf000f, RZ, 0xc0, !PT ;  /* 0x000f000f0d137812 */ /* 0x000fe200078ec0ff */
[----:B------:R-:W-:Y:S01]  /*5fc0*/  FFMA.FTZ R36, R23, R17, R34 ;  /* 0x0000001117247223 */ /* 0x000fe20000010022 */
[----:B------:R-:W-:Y:S01]  /*5fd0*/  IMAD.WIDE R16, R37, 0x4, R46 ;  /* 0x0000000425107825 */ /* 0x000fe200078e022e */
[----:B------:R-:W-:-:S03]  /*5fe0*/  LOP3.LUT R18, R18, 0x64006400, RZ, 0xfc, !PT ;  /* 0x6400640012127812 */ /* 0x000fc600078efcff */
[----:B------:R-:W-:Y:S01]  /*5ff0*/  FFMA.FTZ R34, R23, R35, R40 ;  /* 0x0000002317227223 */ /* 0x000fe20000010028 */
[----:B------:R-:W-:Y:S01]  /*6000*/  LOP3.LUT R19, R19, 0x64006400, RZ, 0xfc, !PT ;  /* 0x6400640013137812 */ /* 0x000fe200078efcff */
[----:B------:R-:W-:Y:S02]  /*6010*/  HADD2.F32 R22, -RZ, R22.H1_H1 ;  /* 0x30000016ff167230 */ /* 0x000fe40000004100 */
[----:B------:R-:W-:Y:S02]  /*6020*/  HADD2 R41, R18, -1032, -1032 ;  /* 0xe408e40812297430 */ /* 0x000fe40000000000 */
[----:B------:R-:W-:Y:S02]  /*6030*/  HADD2 R39, R19, -1032, -1032 ;  /* 0xe408e40813277430 */ /* 0x000fe40000000000 */
[----:B------:R-:W-:Y:S01]  /*6040*/  FFMA.FTZ R35, R23, R22, R43 ;  /* 0x0000001617237223 */ /* 0x000fe2000001002b */
[----:B------:R-:W4:Y:S01]  /*6050*/  LDG.E.128.CONSTANT R16, desc[UR6][R16.64] ;  /* 0x0000000610107981 */ /* 0x000f22000c1e9d00 */
[----:B------:R-:W-:-:S02]  /*6060*/  LOP3.LUT R22, R14, 0xf000f, RZ, 0xc0, !PT ;  /* 0x000f000f0e167812 */ /* 0x000fc400078ec0ff */
[----:B------:R-:W-:Y:S02]  /*6070*/  LOP3.LUT R23, R15, 0xf000f, RZ, 0xc0, !PT ;  /* 0x000f000f0f177812 */ /* 0x000fe400078ec0ff */
[----:B------:R-:W-:Y:S02]  /*6080*/  LOP3.LUT R38, R22, 0x64006400, RZ, 0xfc, !PT ;  /* 0x6400640016267812 */ /* 0x000fe400078efcff */
[----:B------:R-:W-:-:S03]  /*6090*/  LOP3.LUT R23, R23, 0x64006400, RZ, 0xfc, !PT ;  /* 0x6400640017177812 */ /* 0x000fc600078efcff */
[----:B------:R-:W-:Y:S02]  /*60a0*/  HADD2 R38, R38, -1032, -1032 ;  /* 0xe408e40826267430 */ /* 0x000fe40000000000 */
[----:B------:R-:W-:Y:S02]  /*60b0*/  HADD2 R37, R23, -1032, -1032 ;  /* 0xe408e40817257430 */ /* 0x000fe40000000000 */
[----:B---3--:R-:W-:Y:S02]  /*60c0*/  HADD2.F32 R22, -RZ, R32.H0_H0 ;  /* 0x20000020ff167230 */ /* 0x008fe40000004100 */
[----:B------:R-:W-:Y:S02]  /*60d0*/  HADD2.F32 R45, -RZ, R41.H0_H0 ;  /* 0x20000029ff2d7230 */ /* 0x000fe40000004100 */
[----:B-1----:R-:W-:Y:S02]  /*60e0*/  HADD2.F32 R47, -RZ, R39.H0_H0 ;  /* 0x20000027ff2f7230 */ /* 0x002fe40000004100 */
[----:B------:R-:W-:-:S02]  /*60f0*/  HADD2.F32 R43, -RZ, R38.H0_H0 ;  /* 0x20000026ff2b7230 */ /* 0x000fc40000004100 */
[----:B------:R-:W-:Y:S02]  /*6100*/  HADD2.F32 R23, -RZ, R37.H0_H0 ;  /* 0x20000025ff177230 */ /* 0x000fe40000004100 */
[----:B------:R-:W-:Y:S01]  /*6110*/  FFMA.FTZ R42, R45, R22, RZ ;  /* 0x000000162d2a7223 */ /* 0x000fe200000100ff */
[C---:B------:R-:W-:Y:S01]  /*6120*/  FFMA.FTZ R45, R22.reuse, R47, RZ ;  /* 0x0000002f162d7223 */ /* 0x040fe200000100ff */
[C---:B------:R-:W-:Y:S01]  /*6130*/  FFMA.FTZ R40, R22.reuse, R43, RZ ;  /* 0x0000002b16287223 */ /* 0x040fe200000100ff */
[----:B------:R-:W-:Y:S01]  /*6140*/  FFMA.FTZ R22, R22, R23, RZ ;  /* 0x0000001716167223 */ /* 0x000fe200000100ff */
[----:B------:R-:W-:Y:S02]  /*6150*/  HADD2.F32 R23, -RZ, R41.H1_H1 ;  /* 0x30000029ff177230 */ /* 0x000fe40000004100 */
[----:B------:R-:W-:Y:S02]  /*6160*/  HADD2.F32 R41, -RZ, R32.H1_H1 ;  /* 0x30000020ff297230 */ /* 0x000fe40000004100 */
[----:B------:R-:W-:-:S02]  /*6170*/  HADD2.F32 R32, -RZ, R39.H1_H1 ;  /* 0x30000027ff207230 */ /* 0x000fc40000004100 */
[----:B------:R-:W-:Y:S01]  /*6180*/  HADD2.F32 R39, -RZ, R38.H1_H1 ;  /* 0x30000026ff277230 */ /* 0x000fe20000004100 */
[----:B------:R-:W-:Y:S02]  /*6190*/  LOP3.LUT R38, R12, 0xf000f0, RZ, 0xc0, !PT ;  /* 0x00f000f00c267812 */ /* 0x000fe400078ec0ff */
[C---:B------:R-:W-:Y:S02]  /*61a0*/  FFMA.FTZ R45, R41.reuse, R32, R45 ;  /* 0x00000020292d7223 */ /* 0x040fe4000001002d */
[----:B------:R-:W-:Y:S01]  /*61b0*/  FFMA.FTZ R32, R41, R39, R40 ;  /* 0x0000002729207223 */ /* 0x000fe20000010028 */
[----:B------:R-:W-:Y:S01]  /*61c0*/  LOP3.LUT R39, R38, 0x64006400, RZ, 0xfc, !PT ;  /* 0x6400640026277812 */ /* 0x000fe200078efcff */
[----:B------:R-:W-:-:S04]  /*61d0*/  HADD2.F32 R37, -RZ, R37.H1_H1 ;  /* 0x30000025ff257230 */ /* 0x000fc80000004100 */
[----:B------:R-:W-:Y:S02]  /*61e0*/  HFMA2 R38, R39, R0.H1_H1, -72, -72 ;  /* 0xd480d48027267431 */ /* 0x000fe40000060000 */
[----:B------:R-:W-:Y:S01]  /*61f0*/  FFMA.FTZ R37, R41, R37, R22 ;  /* 0x0000002529257223 */ /* 0x000fe20000010016 */
[----:B------:R-:W-:Y:S01]  /*6200*/  FFMA.FTZ R23, R23, R41, R42 ;  /* 0x0000002917177223 */ /* 0x000fe2000001002a */
[----:B------:R-:W-:Y:S01]  /*6210*/  LOP3.LUT R22, R13, 0xf000f0, RZ, 0xc0, !PT ;  /* 0x00f000f00d167812 */ /* 0x000fe200078ec0ff */
[----:B------:R-:W-:Y:S02]  /*6220*/  HADD2.F32 R46, -RZ, R33.H0_H0 ;  /* 0x20000021ff2e7230 */ /* 0x000fe40000004100 */
[----:B------:R-:W-:Y:S01]  /*6230*/  HADD2.F32 R40, -RZ, R38.H0_H0 ;  /* 0x20000026ff287230 */ /* 0x000fe20000004100 */
[----:B------:R-:W-:Y:S02]  /*6240*/  LOP3.LUT R39, R22, 0x64006400, RZ, 0xfc, !PT ;  /* 0x6400640016277812 */ /* 0x000fe400078efcff */
[----:B------:R-:W-:-:S02]  /*6250*/  LOP3.LUT R43, R15, 0xf000f0, RZ, 0xc0, !PT ;  /* 0x00f000f00f2b7812 */ /* 0x000fc400078ec0ff */
[----:B------:R-:W-:Y:S02]  /*6260*/  FFMA.FTZ R40, R40, R46, R23 ;  /* 0x0000002e28287223 */ /* 0x000fe40000010017 */
[----:B------:R-:W1:Y:S01]  /*6270*/  LDS.64 R22, [UR4+0x18] ;  /* 0x00001804ff167984 */ /* 0x000e620008000a00 */
[----:B------:R-:W-:Y:S01]  /*6280*/  LOP3.LUT R43, R43, 0x64006400, RZ, 0xfc, !PT ;  /* 0x640064002b2b7812 */ /* 0x000fe200078efcff */
[----:B------:R-:W-:-:S04]  /*6290*/  HFMA2 R39, R39, R0.H1_H1, -72, -72 ;  /* 0xd480d48027277431 */ /* 0x000fc80000060000 */
[----:B------:R-:W-:Y:S01]  /*62a0*/  HFMA2 R42, R43, R0.H1_H1, -72, -72 ;  /* 0xd480d4802b2a7431 */ /* 0x000fe20000060000 */
[----:B------:R-:W-:Y:S01]  /*62b0*/  LOP3.LUT R41, R14, 0xf000f0, RZ, 0xc0, !PT ;  /* 0x00f000f00e297812 */ /* 0x000fe200078ec0ff */
[----:B------:R-:W-:-:S03]  /*62c0*/  HADD2.F32 R43, -RZ, R39.H0_H0 ;  /* 0x20000027ff2b7230 */ /* 0x000fc60000004100 */
[----:B------:R-:W-:Y:S01]  /*62d0*/  HADD2.F32 R44, -RZ, R42.H0_H0 ;  /* 0x2000002aff2c7230 */ /* 0x000fe20000004100 */
[----:B------:R-:W-:Y:S01]  /*62e0*/  LOP3.LUT R41, R41, 0x64006400, RZ, 0xfc, !PT ;  /* 0x6400640029297812 */ /* 0x000fe200078efcff */
[----:B------:R-:W-:Y:S02]  /*62f0*/  HADD2.F32 R39, -RZ, R39.H1_H1 ;  /* 0x30000027ff277230 */ /* 0x000fe40000004100 */
[C---:B------:R-:W-:Y:S01]  /*6300*/  FFMA.FTZ R43, R46.reuse, R43, R45 ;  /* 0x0000002b2e2b7223 */ /* 0x040fe2000001002d */
[----:B------:R-:W-:Y:S01]  /*6310*/  FFMA.FTZ R37, R46, R44, R37 ;  /* 0x0000002c2e257223 */ /* 0x000fe20000010025 */
[----:B------:R-:W-:Y:S01]  /*6320*/  HADD2.F32 R44, -RZ, R33.H1_H1 ;  /* 0x30000021ff2c7230 */ /* 0x000fe20000004100 */
[----:B------:R-:W-:Y:S01]  /*6330*/  SHF.R.U32.HI R13, RZ, 0x8, R13 ;  /* 0x00000008ff0d7819 */ /* 0x000fe2000001160d */
[----:B------:R-:W-:Y:S01]  /*6340*/  HADD2.F32 R33, -RZ, R38.H1_H1 ;  /* 0x30000026ff217230 */ /* 0x000fe20000004100 */
[----:B------:R-:W-:Y:S01]  /*6350*/  SHF.R.U32.HI R12, RZ, 0x8, R12 ;  /* 0x00000008ff0c7819 */ /* 0x000fe2000001160c */
[----:B------:R-:W-:-:S02]  /*6360*/  HFMA2 R41, R41, R0.H1_H1, -72, -72 ;  /* 0xd480d48029297431 */ /* 0x000fc40000060000 */
[----:B------:R-:W-:Y:S01]  /*6370*/  FFMA.FTZ R43, R44, R39, R43 ;  /* 0x000000272c2b7223 */ /* 0x000fe2000001002b */
[----:B------:R-:W-:Y:S01]  /*6380*/  LOP3.LUT R39, R13, 0xf000f, RZ, 0xc0, !PT ;  /* 0x000f000f0d277812 */ /* 0x000fe200078ec0ff */
[----:B------:R-:W-:Y:S01]  /*6390*/  FFMA.FTZ R40, R33, R44, R40 ;  /* 0x0000002c21287223 */ /* 0x000fe20000010028 */
[----:B------:R-:W-:Y:S01]  /*63a0*/  LOP3.LUT R33, R12, 0xf000f, RZ, 0xc0, !PT ;  /* 0x000f000f0c217812 */ /* 0x000fe200078ec0ff */
[--C-:B------:R-:W-:Y:S01]  /*63b0*/  HADD2.F32 R45, -RZ, R41.reuse.H0_H0 ;  /* 0x20000029ff2d7230 */ /* 0x100fe20000004100 */
[----:B------:R-:W-:Y:S02]  /*63c0*/  SHF.R.U32.HI R14, RZ, 0x8, R14 ;  /* 0x00000008ff0e7819 */ /* 0x000fe4000001160e */
[----:B------:R-:W-:Y:S02]  /*63d0*/  LOP3.LUT R39, R39, 0x64006400, RZ, 0xfc, !PT ;  /* 0x6400640027277812 */ /* 0x000fe400078efcff */
[----:B------:R-:W-:Y:S01]  /*63e0*/  LOP3.LUT R38, R33, 0x64006400, RZ, 0xfc, !PT ;  /* 0x6400640021267812 */ /* 0x000fe200078efcff */
[----:B------:R-:W-:Y:S01]  /*63f0*/  HADD2.F32 R41, -RZ, R41.H1_H1 ;  /* 0x30000029ff297230 */ /* 0x000fe20000004100 */
[----:B------:R-:W-:Y:S01]  /*6400*/  SHF.R.U32.HI R33, RZ, 0x8, R15 ;  /* 0x00000008ff217819 */ /* 0x000fe2000001160f */
[----:B------:R-:W-:Y:S01]  /*6410*/  HADD2.F32 R42, -RZ, R42.H1_H1 ;  /* 0x3000002aff2a7230 */ /* 0x000fe20000004100 */
[----:B------:R-:W-:Y:S01]  /*6420*/  LOP3.LUT R15, R14, 0xf000f, RZ, 0xc0, !PT ;  /* 0x000f000f0e0f7812 */ /* 0x000fe200078ec0ff */
[----:B------:R-:W-:Y:S01]  /*6430*/  FFMA.FTZ R32, R46, R45, R32 ;  /* 0x0000002d2e207223 */ /* 0x000fe20000010020 */
[----:B------:R-:W-:-:S02]  /*6440*/  HADD2 R39, R39, -1032, -1032 ;  /* 0xe408e40827277430 */ /* 0x000fc40000000000 */
[----:B------:R-:W-:Y:S01]  /*6450*/  HADD2 R38, R38, -1032, -1032 ;  /* 0xe408e40826267430 */ /* 0x000fe20000000000 */
[----:B------:R-:W-:Y:S01]  /*6460*/  LOP3.LUT R15, R15, 0x64006400, RZ, 0xfc, !PT ;  /* 0x640064000f0f7812 */ /* 0x000fe200078efcff */
[C---:B------:R-:W-:Y:S01]  /*6470*/  FFMA.FTZ R32, R44.reuse, R41, R32 ;  /* 0x000000292c207223 */ /* 0x040fe20000010020 */
[----:B------:R-:W-:Y:S01]  /*6480*/  FFMA.FTZ R37, R44, R42, R37 ;  /* 0x0000002a2c257223 */ /* 0x000fe20000010025 */
[----:B-1----:R-:W-:Y:S02]  /*6490*/  HADD2.F32 R42, -RZ, R22.H0_H0 ;  /* 0x20000016ff2a7230 */ /* 0x002fe40000004100 */
[----:B------:R-:W-:Y:S02]  /*64a0*/  HADD2.F32 R44, -RZ, R39.H0_H0 ;  /* 0x20000027ff2c7230 */ /* 0x000fe40000004100 */
[----:B------:R-:W-:Y:S02]  /*64b0*/  HADD2 R15, R15, -1032, -1032 ;  /* 0xe408e4080f0f7430 */ /* 0x000fe40000000000 */
[----:B------:R-:W-:Y:S01]  /*64c0*/  HADD2.F32 R45, -RZ, R38.H0_H0 ;  /* 0x20000026ff2d7230 */ /* 0x000fe20000004100 */
[----:B------:R-:W-:Y:S01]  /*64d0*/  LOP3.LUT R41, R33, 0xf000f, RZ, 0xc0, !PT ;  /* 0x000f000f21297812 */ /* 0x000fe200078ec0ff */
[----:B------:R-:W-:-:S02]  /*64e0*/  HADD2.F32 R22, -RZ, R22.H1_H1 ;  /* 0x30000016ff167230 */ /* 0x000fc40000004100 */
[----:B------:R-:W-:Y:S01]  /*64f0*/  FFMA.FTZ R43, R42, R44, R43 ;  /* 0x0000002c2a2b7223 */ /* 0x000fe2000001002b */
[----:B------:R-:W-:Y:S02]  /*6500*/  HADD2.F32 R39, -RZ, R39.H1_H1 ;  /* 0x30000027ff277230 */ /* 0x000fe40000004100 */
[----:B------:R-:W-:Y:S01]  /*6510*/  FFMA.FTZ R46, R45, R42, R40 ;  /* 0x0000002a2d2e7223 */ /* 0x000fe20000010028 */
[----:B------:R-:W-:Y:S01]  /*6520*/  LOP3.LUT R41, R41, 0x64006400, RZ, 0xfc, !PT ;  /* 0x6400640029297812 */ /* 0x000fe200078efcff */
[--C-:B------:R-:W-:Y:S01]  /*6530*/  HADD2.F32 R45, -RZ, R15.reuse.H0_H0 ;  /* 0x2000000fff2d7230 */ /* 0x100fe20000004100 */
[----:B------:R-:W-:Y:S01]  /*6540*/  LOP3.LUT R12, R12, 0xf000f0, RZ, 0xc0, !PT ;  /* 0x00f000f00c0c7812 */ /* 0x000fe200078ec0ff */
[----:B------:R-:W-:Y:S01]  /*6550*/  FFMA.FTZ R43, R22, R39, R43 ;  /* 0x00000027162b7223 */ /* 0x000fe2000001002b */
[----:B------:R-:W-:Y:S01]  /*6560*/  HADD2.F32 R39, -RZ, R15.H1_H1 ;  /* 0x3000000fff277230 */ /* 0x000fe20000004100 */
[----:B------:R-:W-:Y:S01]  /*6570*/  LOP3.LUT R15, R13, 0xf000f0, RZ, 0xc0, !PT ;  /* 0x00f000f00d0f7812 */ /* 0x000fe200078ec0ff */
[----:B------:R-:W-:-:S02]  /*6580*/  HADD2 R41, R41, -1032, -1032 ;  /* 0xe408e40829297430 */ /* 0x000fc40000000000 */
[----:B------:R-:W-:Y:S01]  /*6590*/  FFMA.FTZ R32, R42, R45, R32 ;  /* 0x0000002d2a207223 */ /* 0x000fe20000010020 */
[----:B------:R-:W-:Y:S02]  /*65a0*/  LOP3.LUT R14, R14, 0xf000f0, RZ, 0xc0, !PT ;  /* 0x00f000f00e0e7812 */ /* 0x000fe400078ec0ff */
[----:B------:R-:W-:Y:S02]  /*65b0*/  LOP3.LUT R13, R12, 0x64006400, RZ, 0xfc, !PT ;  /* 0x640064000c0d7812 */ /* 0x000fe400078efcff */
[----:B------:R-:W-:Y:S01]  /*65c0*/  LOP3.LUT R15, R15, 0x64006400, RZ, 0xfc, !PT ;  /* 0x640064000f0f7812 */ /* 0x000fe200078efcff */
[----:B------:R-:W-:Y:S01]  /*65d0*/  FFMA.FTZ R32, R22, R39, R32 ;  /* 0x0000002716207223 */ /* 0x000fe20000010020 */
[----:B------:R-:W-:Y:S01]  /*65e0*/  LOP3.LUT R33, R33, 0xf000f0, RZ, 0xc0, !PT ;  /* 0x00f000f021217812 */ /* 0x000fe200078ec0ff */
[----:B------:R-:W-:Y:S01]  /*65f0*/  HADD2.F32 R40, -RZ, R41.H0_H0 ;  /* 0x20000029ff287230 */ /* 0x000fe20000004100 */
[----:B------:R-:W-:Y:S01]  /*6600*/  LOP3.LUT R39, R14, 0x64006400, RZ, 0xfc, !PT ;  /* 0x640064000e277812 */ /* 0x000fe200078efcff */
[----:B------:R-:W-:-:S02]  /*6610*/  HFMA2 R12, R13, R0.H1_H1, -72, -72 ;  /* 0xd480d4800d0c7431 */ /* 0x000fc40000060000 */
[-C--:B------:R-:W-:Y:S01]  /*6620*/  HFMA2 R13, R15, R0.reuse.H1_H1, -72, -72 ;  /* 0xd480d4800f0d7431 */ /* 0x080fe20000060000 */
[----:B------:R-:W-:Y:S01]  /*6630*/  LOP3.LUT R15, R33, 0x64006400, RZ, 0xfc, !PT ;  /* 0x64006400210f7812 */ /* 0x000fe200078efcff */
[----:B------:R-:W-:Y:S02]  /*6640*/  HADD2.F32 R45, -RZ, R38.H1_H1 ;  /* 0x30000026ff2d7230 */ /* 0x000fe40000004100 */
[----:B------:R-:W-:Y:S01]  /*6650*/  FFMA.FTZ R37, R42, R40, R37 ;  /* 0x000000282a257223 */ /* 0x000fe20000010025 */
[----:B------:R-:W-:Y:S02]  /*6660*/  HADD2.F32 R41, -RZ, R41.H1_H1 ;  /* 0x30000029ff297230 */ /* 0x000fe40000004100 */
[-C--:B------:R-:W-:Y:S02]  /*6670*/  HFMA2 R14, R39, R0.reuse.H1_H1, -72, -72 ;  /* 0xd480d480270e7431 */ /* 0x080fe40000060000 */
[----:B------:R-:W-:Y:S02]  /*6680*/  HFMA2 R15, R15, R0.H1_H1, -72, -72 ;  /* 0xd480d4800f0f7431 */ /* 0x000fe40000060000 */
[----:B------:R-:W-:Y:S01]  /*6690*/  FFMA.FTZ R46, R45, R22, R46 ;  /* 0x000000162d2e7223 */ /* 0x000fe2000001002e */
[----:B------:R-:W-:Y:S01]  /*66a0*/  FFMA.FTZ R37, R22, R41, R37 ;  /* 0x0000002916257223 */ /* 0x000fe20000010025 */
[----:B------:R-:W-:-:S02]  /*66b0*/  HADD2.F32 R22, -RZ, R23.H0_H0 ;  /* 0x20000017ff167230 */ /* 0x000fc40000004100 */
[----:B------:R-:W-:Y:S02]  /*66c0*/  HADD2.F32 R39, -RZ, R12.H0_H0 ;  /* 0x2000000cff277230 */ /* 0x000fe40000004100 */
[----:B------:R-:W-:Y:S02]  /*66d0*/  HADD2.F32 R33, -RZ, R14.H0_H0 ;  /* 0x2000000eff217230 */ /* 0x000fe40000004100 */
[----:B------:R-:W-:Y:S02]  /*66e0*/  HADD2.F32 R38, -RZ, R13.H0_H0 ;  /* 0x2000000dff267230 */ /* 0x000fe40000004100 */
[----:B------:R-:W-:Y:S02]  /*66f0*/  HADD2.F32 R40, -RZ, R15.H0_H0 ;  /* 0x2000000fff287230 */ /* 0x000fe40000004100 */
[----:B------:R-:W-:Y:S01]  /*6700*/  FFMA.FTZ R46, R39, R22, R46 ;  /* 0x00000016272e7223 */ /* 0x000fe2000001002e */
[----:B------:R-:W-:Y:S01]  /*6710*/  FFMA.FTZ R32, R22, R33, R32 ;  /* 0x0000002116207223 */ /* 0x000fe20000010020 */
[----:B------:R-:W-:-:S02]  /*6720*/  HADD2.F32 R23, -RZ, R23.H1_H1 ;  /* 0x30000017ff177230 */ /* 0x000fc40000004100 */
[C---:B------:R-:W-:Y:S01]  /*6730*/  FFMA.FTZ R38, R22.reuse, R38, R43 ;  /* 0x0000002616267223 */ /* 0x040fe2000001002b */
[----:B------:R-:W-:Y:S02]  /*6740*/  HADD2.F32 R33, -RZ, R12.H1_H1 ;  /* 0x3000000cff217230 */ /* 0x000fe40000004100 */
[----:B------:R-:W-:Y:S02]  /*6750*/  HADD2.F32 R13, -RZ, R13.H1_H1 ;  /* 0x3000000dff0d7230 */ /* 0x000fe40000004100 */
[----:B------:R-:W-:Y:S02]  /*6760*/  HADD2.F32 R39, -RZ, R14.H1_H1 ;  /* 0x3000000eff277230 */ /* 0x000fe40000004100 */
[----:B------:R-:W-:Y:S01]  /*6770*/  FFMA.FTZ R37, R22, R40, R37 ;  /* 0x0000002816257223 */ /* 0x000fe20000010025 */
[----:B------:R-:W-:Y:S02]  /*6780*/  HADD2.F32 R12, -RZ, R15.H1_H1 ;  /* 0x3000000fff0c7230 */ /* 0x000fe40000004100 */
[----:B------:R-:W-:Y:S01]  /*6790*/  FMUL.FTZ R29, R26, R29 ;  /* 0x0000001d1a1d7220 */ /* 0x000fe20000410000 */
[----:B------:R-:W-:Y:S01]  /*67a0*/  FMUL.FTZ R36, R31, R36 ;  /* 0x000000241f247220 */ /* 0x000fe20000410000 */
[----:B------:R-:W-:Y:S01]  /*67b0*/  FFMA.FTZ R15, R33, R23, R46 ;  /* 0x00000017210f7223 */ /* 0x000fe2000001002e */
[C---:B------:R-:W-:Y:S01]  /*67c0*/  FFMA.FTZ R14, R23.reuse, R13, R38 ;  /* 0x0000000d170e7223 */ /* 0x040fe20000010026 */
[----:B------:R-:W-:Y:S01]  /*67d0*/  FFMA.FTZ R22, R23, R39, R32 ;  /* 0x0000002717167223 */ /* 0x000fe20000010020 */
[----:B------:R-:W-:Y:S01]  /*67e0*/  FMUL.FTZ R34, R21, R34 ;  /* 0x0000002215227220 */ /* 0x000fe20000410000 */
[----:B------:R-:W-:Y:S01]  /*67f0*/  FFMA.FTZ R23, R23, R12, R37 ;  /* 0x0000000c17177223 */ /* 0x000fe20000010025 */
[----:B------:R-:W-:Y:S01]  /*6800*/  F2FP.F16.F32.PACK_AB R33, RZ, R29 ;  /* 0x0000001dff21723e */ /* 0x000fe200000000ff */
[----:B------:R-:W1:Y:S01]  /*6810*/  LDS.64 R12, [UR4+0x20] ;  /* 0x00002004ff0c7984 */ /* 0x000e620008000a00 */
[----:B------:R-:W-:Y:S01]  /*6820*/  F2FP.F16.F32.PACK_AB R36, RZ, R36 ;  /* 0x00000024ff24723e */ /* 0x000fe200000000ff */
[----:B------:R-:W-:Y:S01]  /*6830*/  FMUL.FTZ R32, R20, R35 ;  /* 0x0000002314207220 */ /* 0x000fe20000410000 */
[----:B------:R-:W-:Y:S01]  /*6840*/  F2FP.F16.F32.PACK_AB R29, RZ, R34 ;  /* 0x00000022ff1d723e */ /* 0x000fe200000000ff */
[----:B------:R-:W-:Y:S01]  /*6850*/  FMUL.FTZ R15, R26, R15 ;  /* 0x0000000f1a0f7220 */ /* 0x000fe20000410000 */
[----:B------:R-:W-:Y:S01]  /*6860*/  PRMT R34, R33, 0x5410, R36 ;  /* 0x0000541021227816 */ /* 0x000fe20000000024 */
[----:B------:R-:W-:Y:S01]  /*6870*/  FMUL.FTZ R14, R31, R14 ;  /* 0x0000000e1f0e7220 */ /* 0x000fe20000410000 */
[----:B------:R-:W-:Y:S01]  /*6880*/  FMUL.FTZ R33, R21, R22 ;  /* 0x0000001615217220 */ /* 0x000fe20000410000 */
[----:B------:R-:W-:Y:S01]  /*6890*/  FMUL.FTZ R23, R20, R23 ;  /* 0x0000001714177220 */ /* 0x000fe20000410000 */
[----:B------:R-:W-:-:S02]  /*68a0*/  F2FP.F16.F32.PACK_AB R32, RZ, R32 ;  /* 0x00000020ff20723e */ /* 0x000fc400000000ff */
[----:B------:R-:W-:Y:S02]  /*68b0*/  F2FP.F16.F32.PACK_AB R15, RZ, R15 ;  /* 0x0000000fff0f723e */ /* 0x000fe400000000ff */
[----:B------:R-:W-:Y:S02]  /*68c0*/  F2FP.F16.F32.PACK_AB R14, RZ, R14 ;  /* 0x0000000eff0e723e */ /* 0x000fe400000000ff */
[----:B------:R-:W-:Y:S02]  /*68d0*/  F2FP.F16.F32.PACK_AB R33, RZ, R33 ;  /* 0x00000021ff21723e */ /* 0x000fe400000000ff */
[----:B------:R-:W-:Y:S02]  /*68e0*/  F2FP.F16.F32.PACK_AB R23, RZ, R23 ;  /* 0x00000017ff17723e */ /* 0x000fe400000000ff */
[----:B------:R-:W-:Y:S02]  /*68f0*/  PRMT R29, R29, 0x5410, R32 ;  /* 0x000054101d1d7816 */ /* 0x000fe40000000020 */
[----:B------:R-:W-:-:S02]  /*6900*/  PRMT R15, R15, 0x5410, R14 ;  /* 0x000054100f0f7816 */ /* 0x000fc4000000000e */
[----:B------:R-:W-:Y:S01]  /*6910*/  PRMT R33, R33, 0x5410, R23 ;  /* 0x0000541021217816 */ /* 0x000fe20000000017 */
[----:B------:R-:W-:Y:S01]  /*6920*/  HADD2 R14, R29, R5 ;  /* 0x000000051d0e7230 */ /* 0x000fe20000000000 */
[C---:B--2---:R-:W-:Y:S02]  /*6930*/  LOP3.LUT R5, R8.reuse, 0xf000f, RZ, 0xc0, !PT ;  /* 0x000f000f08057812 */ /* 0x044fe400078ec0ff */
[----:B------:R-:W-:Y:S01]  /*6940*/  LOP3.LUT R23, R8, 0xf000f0, RZ, 0xc0, !PT ;  /* 0x00f000f008177812 */ /* 0x000fe200078ec0ff */
[----:B------:R-:W-:Y:S01]  /*6950*/  HADD2 R14, R33, R14 ;  /* 0x0000000e210e7230 */ /* 0x000fe20000000000 */
[----:B------:R-:W-:Y:S02]  /*6960*/  SHF.R.U32.HI R29, RZ, 0x8, R8 ;  /* 0x00000008ff1d7819 */ /* 0x000fe40000011608 */
[C---:B------:R-:W-:Y:S02]  /*6970*/  LOP3.LUT R8, R9.reuse, 0xf000f, RZ, 0xc0, !PT ;  /* 0x000f000f09087812 */ /* 0x040fe400078ec0ff */
[----:B------:R-:W-:-:S02]  /*6980*/  LOP3.LUT R32, R9, 0xf000f0, RZ, 0xc0, !PT ;  /* 0x00f000f009207812 */ /* 0x000fc400078ec0ff */
[----:B------:R-:W-:Y:S02]  /*6990*/  SHF.R.U32.HI R33, RZ, 0x8, R9 ;  /* 0x00000008ff217819 */ /* 0x000fe40000011609 */
[----:B------:R-:W-:Y:S02]  /*69a0*/  LOP3.LUT R9, R10, 0xf000f, RZ, 0xc0, !PT ;  /* 0x000f000f0a097812 */ /* 0x000fe400078ec0ff */
[----:B------:R-:W-:Y:S02]  /*69b0*/  LOP3.LUT R8, R8, 0x64006400, RZ, 0xfc, !PT ;  /* 0x6400640008087812 */ /* 0x000fe400078efcff */
[----:B------:R-:W-:Y:S01]  /*69c0*/  LOP3.LUT R9, R9, 0x64006400, RZ, 0xfc, !PT ;  /* 0x6400640009097812 */ /* 0x000fe200078efcff */
[----:B------:R-:W-:Y:S01]  /*69d0*/  HFMA2.MMA R22, R34, 1, 1, R6 ;  /* 0x3c003c0022167835 */ /* 0x000fe20000000006 */
[----:B------:R-:W-:Y:S01]  /*69e0*/  LOP3.LUT R5, R5, 0x64006400, RZ, 0xfc, !PT ;  /* 0x6400640005057812 */ /* 0x000fe200078efcff */
[----:B------:R-:W-:Y:S02]  /*69f0*/  HADD2 R40, R8, -1032, -1032 ;  /* 0xe408e40808287430 */ /* 0x000fe40000000000 */
[----:B------:R-:W-:-:S02]  /*6a00*/  HADD2 R38, R9, -1032, -1032 ;  /* 0xe408e40809267430 */ /* 0x000fc40000000000 */
[----:B------:R-:W2:Y:S01]  /*6a10*/  LDS.64 R8, [UR4+0x28] ;  /* 0x00002804ff087984 */ /* 0x000ea20008000a00 */
[----:B------:R-:W-:Y:S01]  /*6a20*/  HADD2 R6, R5, -1032, -1032 ;  /* 0xe408e40805067430 */ /* 0x000fe20000000000 */
[----:B------:R-:W-:Y:S01]  /*6a30*/  HFMA2.MMA R22, R15, 1, 1, R22 ;  /* 0x3c003c000f167835 */ /* 0x000fe20000000016 */
[----:B------:R-:W-:Y:S01]  /*6a40*/  LOP3.LUT R15, R11, 0xf000f, RZ, 0xc0, !PT ;  /* 0x000f000f0b0f7812 */ /* 0x000fe200078ec0ff */
[----:B------:R-:W-:Y:S02]  /*6a50*/  HADD2.F32 R41, -RZ, R40.H0_H0 ;  /* 0x20000028ff297230 */ /* 0x000fe40000004100 */
[--C-:B------:R-:W-:Y:S01]  /*6a60*/  HADD2.F32 R5, -RZ, R6.reuse.H0_H0 ;  /* 0x20000006ff057230 */ /* 0x100fe20000004100 */
[----:B------:R-:W-:Y:S01]  /*6a70*/  LOP3.LUT R15, R15, 0x64006400, RZ, 0xfc, !PT ;  /* 0x640064000f0f7812 */ /* 0x000fe200078efcff */
[----:B------:R-:W-:Y:S02]  /*6a80*/  HADD2.F32 R39, -RZ, R6.H1_H1 ;  /* 0x30000006ff277230 */ /* 0x000fe40000004100 */
[----:B-1----:R-:W-:Y:S01]  /*6a90*/  HADD2.F32 R6, -RZ, R12.H0_H0 ;  /* 0x2000000cff067230 */ /* 0x002fe20000004100 */
[----:B------:R-:W-:Y:S01]  /*6aa0*/  LOP3.LUT R34, R10, 0xf000f0, RZ, 0xc0, !PT ;  /* 0x00f000f00a227812 */ /* 0x000fe200078ec0ff */
[----:B------:R-:W-:Y:S01]  /*6ab0*/  HADD2 R37, R15, -1032, -1032 ;  /* 0xe408e4080f257430 */ /* 0x000fe20000000000 */
[----:B------:R-:W-:-:S02]  /*6ac0*/  LOP3.LUT R36, R11, 0xf000f0, RZ, 0xc0, !PT ;  /* 0x00f000f00b247812 */ /* 0x000fc400078ec0ff */
[----:B------:R-:W-:Y:S01]  /*6ad0*/  FFMA.FTZ R42, R5, R6, RZ ;  /* 0x00000006052a7223 */ /* 0x000fe200000100ff */
[----:B------:R-:W-:Y:S01]  /*6ae0*/  FFMA.FTZ R5, R6, R41, RZ ;  /* 0x0000002906057223 */ /* 0x000fe200000100ff */
[----:B------:R-:W-:Y:S02]  /*6af0*/  LOP3.LUT R23, R23, 0x64006400, RZ, 0xfc, !PT ;  /* 0x6400640017177812 */ /* 0x000fe400078efcff */
[----:B------:R-:W-:Y:S01]  /*6b00*/  LOP3.LUT R41, R32, 0x64006400, RZ, 0xfc, !PT ;  /* 0x6400640020297812 */ /* 0x000fe200078efcff */
[----:B------:R-:W-:Y:S01]  /*6b10*/  HADD2.F32 R15, -RZ, R38.H0_H0 ;  /* 0x20000026ff0f7230 */ /* 0x000fe20000004100 */
[----:B------:R-:W-:Y:S01]  /*6b20*/  SHF.R.U32.HI R35, RZ, 0x8, R10 ;  /* 0x00000008ff237819 */ /* 0x000fe2000001160a */
[----:B------:R-:W-:Y:S01]  /*6b30*/  HADD2.F32 R12, -RZ, R12.H1_H1 ;  /* 0x3000000cff0c7230 */ /* 0x000fe20000004100 */
[----:B------:R-:W-:Y:S01]  /*6b40*/  SHF.R.U32.HI R10, RZ, 0x8, R11 ;  /* 0x00000008ff0a7819 */ /* 0x000fe2000001160b */
[----:B------:R-:W-:Y:S01]  /*6b50*/  HADD2.F32 R11, -RZ, R37.H0_H0 ;  /* 0x20000025ff0b7230 */ /* 0x000fe20000004100 */
[----:B------:R-:W-:Y:S01]  /*6b60*/  LOP3.LUT R43, R34, 0x64006400, RZ, 0xfc, !PT ;  /* 0x64006400222b7812 */ /* 0x000fe200078efcff */
[----:B------:R-:W-:Y:S01]  /*6b70*/  HADD2.F32 R40, -RZ, R40.H1_H1 ;  /* 0x30000028ff287230 */ /* 0x000fe20000004100 */
[----:B------:R-:W-:Y:S01]  /*6b80*/  LOP3.LUT R45, R36, 0x64006400, RZ, 0xfc, !PT ;  /* 0x64006400242d7812 */ /* 0x000fe200078efcff */
[----:B------:R-:W-:-:S02]  /*6b90*/  HFMA2 R23, R23, R0.H1_H1, -72, -72 ;  /* 0xd480d48017177431 */ /* 0x000fc40000060000 */
[----:B------:R-:W-:Y:S02]  /*6ba0*/  HADD2.F32 R38, -RZ, R38.H1_H1 ;  /* 0x30000026ff267230 */ /* 0x000fe40000004100 */
[-C--:B------:R-:W-:Y:S02]  /*6bb0*/  HFMA2 R32, R41, R0.reuse.H1_H1, -72, -72 ;  /* 0xd480d48029207431 */ /* 0x080fe40000060000 */
[C---:B------:R-:W-:Y:S01]  /*6bc0*/  FFMA.FTZ R15, R6.reuse, R15, RZ ;  /* 0x0000000f060f7223 */ /* 0x040fe200000100ff */
[-C--:B------:R-:W-:Y:S02]  /*6bd0*/  HFMA2 R34, R43, R0.reuse.H1_H1, -72, -72 ;  /* 0xd480d4802b227431 */ /* 0x080fe40000060000 */
[----:B------:R-:W-:Y:S01]  /*6be0*/  FFMA.FTZ R11, R6, R11, RZ ;  /* 0x0000000b060b7223 */ /* 0x000fe200000100ff */
[----:B------:R-:W-:Y:S01]  /*6bf0*/  FFMA.FTZ R5, R12, R40, R5 ;  /* 0x000000280c057223 */ /* 0x000fe20000010005 */
[----:B------:R-:W-:Y:S02]  /*6c00*/  HADD2.F32 R41, -RZ, R37.H1_H1 ;  /* 0x30000025ff297230 */ /* 0x000fe40000004100 */
[----:B------:R-:W-:-:S02]  /*6c10*/  HFMA2 R36, R45, R0.H1_H1, -72, -72 ;  /* 0xd480d4802d247431 */ /* 0x000fc40000060000 */
[----:B------:R-:W-:Y:S02]  /*6c20*/  HADD2.F32 R6, -RZ, R13.H0_H0 ;  /* 0x2000000dff067230 */ /* 0x000fe40000004100 */
        /* <DEDUP_REMOVED lines=9> */
[----:B------:R-:W-:Y:S01]  /*6cc0*/  LOP3.LUT R5, R29, 0xf000f, RZ, 0xc0, !PT ;  /* 0x000f000f1d057812 */ /* 0x000fe200078ec0ff */
[C---:B------:R-:W-:Y:S01]  /*6cd0*/  FFMA.FTZ R38, R6.reuse, R38, R15 ;  /* 0x0000002606267223 */ /* 0x040fe2000001000f */
[----:B------:R-:W-:Y:S02]  /*6ce0*/  HADD2.F32 R13, -RZ, R13.H1_H1 ;  /* 0x3000000dff0d7230 */ /* 0x000fe40000004100 */
[----:B------:R-:W-:Y:S01]  /*6cf0*/  FFMA.FTZ R37, R6, R42, R11 ;  /* 0x0000002a06257223 */ /* 0x000fe2000001000b */
[----:B------:R-:W-:Y:S01]  /*6d00*/  HADD2.F32 R15, -RZ, R23.H1_H1 ;  /* 0x30000017ff0f7230 */ /* 0x000fe20000004100 */
[----:B------:R-:W-:Y:S01]  /*6d10*/  LOP3.LUT R5, R5, 0x64006400, RZ, 0xfc, !PT ;  /* 0x6400640005057812 */ /* 0x000fe200078efcff */
[----:B------:R-:W-:Y:S02]  /*6d20*/  HADD2.F32 R23, -RZ, R32.H1_H1 ;  /* 0x30000020ff177230 */ /* 0x000fe40000004100 */
[----:B------:R-:W-:-:S02]  /*6d30*/  HADD2.F32 R11, -RZ, R34.H1_H1 ;  /* 0x30000022ff0b7230 */ /* 0x000fc40000004100 */
[----:B------:R-:W-:Y:S01]  /*6d40*/  HADD2.F32 R36, -RZ, R36.H1_H1 ;  /* 0x30000024ff247230 */ /* 0x000fe20000004100 */
[----:B------:R-:W-:Y:S01]  /*6d50*/  LOP3.LUT R6, R33, 0xf000f, RZ, 0xc0, !PT ;  /* 0x000f000f21067812 */ /* 0x000fe200078ec0ff */
[----:B------:R-:W-:Y:S01]  /*6d60*/  FFMA.FTZ R15, R15, R13, R12 ;  /* 0x0000000d0f0f7223 */ /* 0x000fe2000001000c */
[C---:B------:R-:W-:Y:S01]  /*6d70*/  FFMA.FTZ R23, R13.reuse, R23, R40 ;  /* 0x000000170d177223 */ /* 0x040fe20000010028 */
[C---:B------:R-:W-:Y:S01]  /*6d80*/  FFMA.FTZ R32, R13.reuse, R11, R38 ;  /* 0x0000000b0d207223 */ /* 0x040fe20000010026 */
[--C-:B--2---:R-:W-:Y:S02]  /*6d90*/  HADD2.F32 R34, -RZ, R8.reuse.H0_H0 ;  /* 0x20000008ff227230 */ /* 0x104fe40000004100 */
[----:B------:R-:W-:Y:S01]  /*6da0*/  FFMA.FTZ R13, R13, R36, R37 ;  /* 0x000000240d0d7223 */ /* 0x000fe20000010025 */
[----:B------:R-:W-:Y:S02]  /*6db0*/  HADD2.F32 R12, -RZ, R8.H1_H1 ;  /* 0x30000008ff0c7230 */ /* 0x000fe40000004100 */
[----:B------:R-:W-:Y:S01]  /*6dc0*/  HADD2 R8, R5, -1032, -1032 ;  /* 0xe408e40805087430 */ /* 0x000fe20000000000 */
[----:B------:R-:W-:-:S02]  /*6dd0*/  LOP3.LUT R11, R35, 0xf000f, RZ, 0xc0, !PT ;  /* 0x000f000f230b7812 */ /* 0x000fc400078ec0ff */
[----:B------:R-:W-:Y:S02]  /*6de0*/  LOP3.LUT R37, R6, 0x64006400, RZ, 0xfc, !PT ;  /* 0x6400640006257812 */ /* 0x000fe400078efcff */
[----:B------:R-:W-:Y:S01]  /*6df0*/  LOP3.LUT R36, R10, 0xf000f, RZ, 0xc0, !PT ;  /* 0x000f000f0a247812 */ /* 0x000fe200078ec0ff */
[----:B------:R-:W-:Y:S01]  /*6e00*/  HADD2.F32 R38, -RZ, R8.H0_H0 ;  /* 0x20000008ff267230 */ /* 0x000fe20000004100 */
[----:B------:R-:W-:Y:S01]  /*6e10*/  LOP3.LUT R11, R11, 0x64006400, RZ, 0xfc, !PT ;  /* 0x640064000b0b7812 */ /* 0x000fe200078efcff */
[----:B------:R-:W-:Y:S01]  /*6e20*/  HADD2 R37, R37, -1032, -1032 ;  /* 0xe408e40825257430 */ /* 0x000fe20000000000 */
[----:B------:R-:W-:Y:S01]  /*6e30*/  LOP3.LUT R5, R36, 0x64006400, RZ, 0xfc, !PT ;  /* 0x6400640024057812 */ /* 0x000fe200078efcff */
[----:B------:R-:W-:Y:S02]  /*6e40*/  HADD2.F32 R6, -RZ, R9.H0_H0 ;  /* 0x20000009ff067230 */ /* 0x000fe40000004100 */
[----:B------:R-:W-:Y:S01]  /*6e50*/  FFMA.FTZ R38, R38, R34, R15 ;  /* 0x0000002226267223 */ /* 0x000fe2000001000f */
[----:B------:R-:W-:-:S02]  /*6e60*/  HADD2 R36, R11, -1032, -1032 ;  /* 0xe408e4080b247430 */ /* 0x000fc40000000000 */
[----:B------:R-:W-:Y:S02]  /*6e70*/  HADD2.F32 R11, -RZ, R9.H1_H1 ;  /* 0x30000009ff0b7230 */ /* 0x000fe40000004100 */
[----:B------:R-:W-:Y:S02]  /*6e80*/  HADD2 R5, R5, -1032, -1032 ;  /* 0xe408e40805057430 */ /* 0x000fe40000000000 */
[----:B------:R-:W-:Y:S02]  /*6e90*/  HADD2.F32 R15, -RZ, R37.H0_H0 ;  /* 0x20000025ff0f7230 */ /* 0x000fe40000004100 */
[----:B------:R-:W-:Y:S01]  /*6ea0*/  HADD2.F32 R9, -RZ, R8.H1_H1 ;  /* 0x30000008ff097230 */ /* 0x000fe20000004100 */
[----:B------:R-:W-:Y:S01]  /*6eb0*/  LOP3.LUT R29, R29, 0xf000f0, RZ, 0xc0, !PT ;  /* 0x00f000f01d1d7812 */ /* 0x000fe200078ec0ff */
[----:B------:R-:W-:Y:S02]  /*6ec0*/  HADD2.F32 R41, -RZ, R36.H0_H0 ;  /* 0x20000024ff297230 */ /* 0x000fe40000004100 */
[----:B------:R-:W-:Y:S01]  /*6ed0*/  FFMA.FTZ R15, R34, R15, R23 ;  /* 0x0000000f220f7223 */ /* 0x000fe20000010017 */
[----:B------:R-:W-:-:S02]  /*6ee0*/  HADD2.F32 R40, -RZ, R5.H0_H0 ;  /* 0x20000005ff287230 */ /* 0x000fc40000004100 */
[----:B------:R-:W-:Y:S01]  /*6ef0*/  FFMA.FTZ R23, R9, R12, R38 ;  /* 0x0000000c09177223 */ /* 0x000fe20000010026 */
[----:B------:R-:W-:Y:S01]  /*6f00*/  LOP3.LUT R33, R33, 0xf000f0, RZ, 0xc0, !PT ;  /* 0x00f000f021217812 */ /* 0x000fe200078ec0ff */
[----:B------:R-:W1:Y:S01]  /*6f10*/  LDS.64 R8, [UR4+0x30] ;  /* 0x00003004ff087984 */ /* 0x000e620008000a00 */
[----:B------:R-:W-:Y:S01]  /*6f20*/  LOP3.LUT R29, R29, 0x64006400, RZ, 0xfc, !PT ;  /* 0x640064001d1d7812 */ /* 0x000fe200078efcff */
[----:B------:R-:W-:Y:S01]  /*6f30*/  HADD2.F32 R39, -RZ, R37.H1_H1 ;  /* 0x30000025ff277230 */ /* 0x000fe20000004100 */
[----:B------:R-:W-:Y:S01]  /*6f40*/  LOP3.LUT R35, R35, 0xf000f0, RZ, 0xc0, !PT ;  /* 0x00f000f023237812 */ /* 0x000fe200078ec0ff */
[C---:B------:R-:W-:Y:S01]  /*6f50*/  FFMA.FTZ R37, R34.reuse, R41, R32 ;  /* 0x0000002922257223 */ /* 0x040fe20000010020 */
[----:B------:R-:W-:Y:S01]  /*6f60*/  LOP3.LUT R33, R33, 0x64006400, RZ, 0xfc, !PT ;  /* 0x6400640021217812 */ /* 0x000fe200078efcff */
[----:B------:R-:W-:Y:S01]  /*6f70*/  FFMA.FTZ R13, R34, R40, R13 ;  /* 0x00000028220d7223 */ /* 0x000fe2000001000d */
[----:B------:R-:W-:Y:S01]  /*6f80*/  LOP3.LUT R34, R10, 0xf000f0, RZ, 0xc0, !PT ;  /* 0x00f000f00a227812 */ /* 0x000fe200078ec0ff */
[-C--:B------:R-:W-:Y:S01]  /*6f90*/  HFMA2 R32, R29, R0.reuse.H1_H1, -72, -72 ;  /* 0xd480d4801d207431 */ /* 0x080fe20000060000 */
[----:B------:R-:W-:Y:S01]  /*6fa0*/  LOP3.LUT R35, R35, 0x64006400, RZ, 0xfc, !PT ;  /* 0x6400640023237812 */ /* 0x000fe200078efcff */
[----:B------:R-:W-:Y:S01]  /*6fb0*/  HFMA2 R29, R33, R0.H1_H1, -72, -72 ;  /* 0xd480d480211d7431 */ /* 0x000fe20000060000 */
[----:B------:R-:W-:Y:S01]  /*6fc0*/  LOP3.LUT R33, R34, 0x64006400, RZ, 0xfc, !PT ;  /* 0x6400640022217812 */ /* 0x000fe200078efcff */
[----:B------:R-:W-:-:S02]  /*6fd0*/  HADD2.F32 R36, -RZ, R36.H1_H1 ;  /* 0x30000024ff247230 */ /* 0x000fc40000004100 */
[-C--:B------:R-:W-:Y:S02]  /*6fe0*/  HFMA2 R10, R35, R0.reuse.H1_H1, -72, -72 ;  /* 0xd480d480230a7431 */ /* 0x080fe40000060000 */
[----:B------:R-:W-:Y:S02]  /*6ff0*/  HADD2.F32 R34, -RZ, R32.H0_H0 ;  /* 0x20000020ff227230 */ /* 0x000fe40000004100 */
[C---:B------:R-:W-:Y:S01]  /*7000*/  FFMA.FTZ R15, R12.reuse, R39, R15 ;  /* 0x000000270c0f7223 */ /* 0x040fe2000001000f */
[----:B------:R-:W-:Y:S02]  /*7010*/  HADD2.F32 R38, -RZ, R5.H1_H1 ;  /* 0x30000005ff267230 */ /* 0x000fe40000004100 */
[----:B------:R-:W-:Y:S02]  /*7020*/  HFMA2 R5, R33, R0.H1_H1, -72, -72 ;  /* 0xd480d48021057431 */ /* 0x000fe40000060000 */
        /* <DEDUP_REMOVED lines=8> */
[----:B------:R-:W-:Y:S01]  /*70b0*/  FFMA.FTZ R37, R6, R36, R37 ;  /* 0x0000002406257223 */ /* 0x000fe20000010025 */
[----:B------:R-:W-:Y:S02]  /*70c0*/  HADD2.F32 R12, -RZ, R29.H1_H1 ;  /* 0x3000001dff0c7230 */ /* 0x000fe40000004100 */
[----:B------:R-:W-:-:S02]  /*70d0*/  HADD2.F32 R10, -RZ, R10.H1_H1 ;  /* 0x3000000aff0a7230 */ /* 0x000fc40000004100 */
[----:B------:R-:W-:Y:S01]  /*70e0*/  FFMA.FTZ R13, R6, R15, R13 ;  /* 0x0000000f060d7223 */ /* 0x000fe2000001000d */
[----:B------:R-:W-:Y:S02]  /*70f0*/  HADD2.F32 R36, -RZ, R5.H1_H1 ;  /* 0x30000005ff247230 */ /* 0x000fe40000004100 */
[----:B------:R-:W-:Y:S01]  /*7100*/  FFMA.FTZ R15, R32, R11, R23 ;  /* 0x0000000b200f7223 */ /* 0x000fe20000010017 */
[C---:B------:R-:W-:Y:S01]  /*7110*/  FFMA.FTZ R32, R11.reuse, R12, R34 ;  /* 0x0000000c0b207223 */ /* 0x040fe20000010022 */
[----:B----4-:R-:W-:Y:S01]  /*7120*/  LOP3.LUT R6, R16, 0xf000f, RZ, 0xc0, !PT ;  /* 0x000f000f10067812 */ /* 0x010fe200078ec0ff */
        /* <DEDUP_REMOVED lines=13> */
[--C-:B-1----:R-:W-:Y:S01]  /*7200*/  HADD2.F32 R5, -RZ, R8.reuse.H0_H0 ;  /* 0x20000008ff057230 */ /* 0x102fe20000004100 */
[----:B------:R-:W-:Y:S01]  /*7210*/  LOP3.LUT R33, R18, 0xf000f0, RZ, 0xc0, !PT ;  /* 0x00f000f012217812 */ /* 0x000fe200078ec0ff */
[----:B------:R-:W-:Y:S01]  /*7220*/  HADD2.F32 R10, -RZ, R41.H0_H0 ;  /* 0x20000029ff0a7230 */ /* 0x000fe20000004100 */
[----:B------:R-:W1:Y:S01]  /*7230*/  LDS.64 R12, [UR4+0x38] ;  /* 0x00003804ff0c7984 */ /* 0x000e620008000a00 */
[----:B------:R-:W-:Y:S02]  /*7240*/  HADD2.F32 R36, -RZ, R8.H1_H1 ;  /* 0x30000008ff247230 */ /* 0x000fe40000004100 */
[----:B------:R-:W-:-:S02]  /*7250*/  HADD2.F32 R42, -RZ, R38.H0_H0 ;  /* 0x20000026ff2a7230 */ /* 0x000fc40000004100 */
[----:B------:R-:W-:Y:S02]  /*7260*/  HADD2.F32 R8, -RZ, R40.H0_H0 ;  /* 0x20000028ff087230 */ /* 0x000fe40000004100 */
[----:B------:R-:W-:Y:S01]  /*7270*/  HADD2.F32 R6, -RZ, R39.H0_H0 ;  /* 0x20000027ff067230 */ /* 0x000fe20000004100 */
[----:B------:R-:W-:Y:S01]  /*7280*/  LOP3.LUT R23, R16, 0xf000f0, RZ, 0xc0, !PT ;  /* 0x00f000f010177812 */ /* 0x000fe200078ec0ff */
[----:B------:R-:W-:Y:S01]  /*7290*/  HADD2.F32 R41, -RZ, R41.H1_H1 ;  /* 0x30000029ff297230 */ /* 0x000fe20000004100 */
[----:B------:R-:W-:Y:S01]  /*72a0*/  SHF.R.U32.HI R29, RZ, 0x8, R16 ;  /* 0x00000008ff1d7819 */ /* 0x000fe20000011610 */
[----:B------:R-:W-:Y:S01]  /*72b0*/  FFMA.FTZ R10, R10, R5, RZ ;  /* 0x000000050a0a7223 */ /* 0x000fe200000100ff */
[----:B------:R-:W-:Y:S01]  /*72c0*/  LOP3.LUT R16, R17, 0xf000f0, RZ, 0xc0, !PT ;  /* 0x00f000f011107812 */ /* 0x000fe200078ec0ff */
[C---:B------:R-:W-:Y:S01]  /*72d0*/  FFMA.FTZ R43, R5.reuse, R42, RZ ;  /* 0x0000002a052b7223 */ /* 0x040fe200000100ff */
[C---:B------:R-:W-:Y:S01]  /*72e0*/  FFMA.FTZ R45, R5.reuse, R8, RZ ;  /* 0x00000008052d7223 */ /* 0x040fe200000100ff */
[----:B------:R-:W-:Y:S01]  /*72f0*/  FFMA.FTZ R5, R5, R6, RZ ;  /* 0x0000000605057223 */ /* 0x000fe200000100ff */
[----:B------:R-:W-:Y:S01]  /*7300*/  LOP3.LUT R33, R33, 0x64006400, RZ, 0xfc, !PT ;  /* 0x6400640021217812 */ /* 0x000fe200078efcff */
[----:B------:R-:W-:Y:S01]  /*7310*/  FFMA.FTZ R6, R41, R36, R10 ;  /* 0x0000002429067223 */ /* 0x000fe2000001000a */
[----:B------:R-:W-:-:S02]  /*7320*/  LOP3.LUT R23, R23, 0x64006400, RZ, 0xfc, !PT ;  /* 0x6400640017177812 */ /* 0x000fc400078efcff */
[----:B------:R-:W-:Y:S01]  /*7330*/  LOP3.LUT R41, R16, 0x64006400, RZ, 0xfc, !PT ;  /* 0x6400640010297812 */ /* 0x000fe200078efcff */
[-C--:B------:R-:W-:Y:S02]  /*7340*/  HFMA2 R33, R33, R0.reuse.H1_H1, -72, -72 ;  /* 0xd480d48021217431 */ /* 0x080fe40000060000 */
[----:B------:R-:W-:Y:S02]  /*7350*/  HADD2.F32 R10, -RZ, R40.H1_H1 ;  /* 0x30000028ff0a7230 */ /* 0x000fe40000004100 */
[-C--:B------:R-:W-:Y:S01]  /*7360*/  HFMA2 R16, R23, R0.reuse.H1_H1, -72, -72 ;  /* 0xd480d48017107431 */ /* 0x080fe20000060000 */
[----:B------:R-:W-:Y:S01]  /*7370*/  LOP3.LUT R35, R19, 0xf000f0, RZ, 0xc0, !PT ;  /* 0x00f000f013237812 */ /* 0x000fe200078ec0ff */
[----:B------:R-:W-:Y:S02]  /*7380*/  HFMA2 R23, R41, R0.H1_H1, -72, -72 ;  /* 0xd480d48029177431 */ /* 0x000fe40000060000 */
[----:B------:R-:W-:Y:S02]  /*7390*/  HADD2.F32 R8, -RZ, R38.H1_H1 ;  /* 0x30000026ff087230 */ /* 0x000fe40000004100 */
[----:B------:R-:W-:-:S02]  /*73a0*/  HADD2.F32 R40, -RZ, R39.H1_H1 ;  /* 0x30000027ff287230 */ /* 0x000fc40000004100 */
[C---:B------:R-:W-:Y:S01]  /*73b0*/  FFMA.FTZ R10, R36.reuse, R10, R45 ;  /* 0x0000000a240a7223 */ /* 0x040fe2000001002d */
[----:B------:R-:W-:Y:S01]  /*73c0*/  HADD2.F32 R37, -RZ, R9.H0_H0 ;  /* 0x20000009ff257230 */ /* 0x000fe20000004100 */
[----:B------:R-:W-:Y:S01]  /*73d0*/  LOP3.LUT R35, R35, 0x64006400, RZ, 0xfc, !PT ;  /* 0x6400640023237812 */ /* 0x000fe200078efcff */
[----:B------:R-:W-:Y:S02]  /*73e0*/  HADD2.F32 R39, -RZ, R33.H0_H0 ;  /* 0x20000021ff277230 */ /* 0x000fe40000004100 */
[C---:B------:R-:W-:Y:S01]  /*73f0*/  FFMA.FTZ R8, R36.reuse, R8, R43 ;  /* 0x0000000824087223 */ /* 0x040fe2000001002b */
[----:B------:R-:W-:Y:S02]  /*7400*/  HADD2.F32 R41, -RZ, R16.H0_H0 ;  /* 0x20000010ff297230 */ /* 0x000fe40000004100 */
[----:B------:R-:W-:Y:S02]  /*7410*/  HADD2.F32 R38, -RZ, R23.H0_H0 ;  /* 0x20000017ff267230 */ /* 0x000fe40000004100 */
[----:B------:R-:W-:Y:S01]  /*7420*/  FFMA.FTZ R36, R36, R40, R5 ;  /* 0x0000002824247223 */ /* 0x000fe20000010005 */
[----:B------:R-:W-:Y:S01]  /*7430*/  FFMA.FTZ R39, R37, R39, R10 ;  /* 0x0000002725277223 */ /* 0x000fe2000001000a */
[----:B------:R-:W-:-:S02]  /*7440*/  HADD2.F32 R9, -RZ, R9.H1_H1 ;  /* 0x30000009ff097230 */ /* 0x000fc40000004100 */
[----:B------:R-:W-:Y:S02]  /*7450*/  HFMA2 R35, R35, R0.H1_H1, -72, -72 ;  /* 0xd480d48023237431 */ /* 0x000fe40000060000 */
[----:B------:R-:W-:Y:S02]  /*7460*/  HADD2.F32 R5, -RZ, R16.H1_H1 ;  /* 0x30000010ff057230 */ /* 0x000fe40000004100 */
[----:B------:R-:W-:Y:S01]  /*7470*/  FFMA.FTZ R6, R41, R37, R6 ;  /* 0x0000002529067223 */ /* 0x000fe20000010006 */
[----:B------:R-:W-:Y:S02]  /*7480*/  HADD2.F32 R10, -RZ, R23.H1_H1 ;  /* 0x30000017ff0a7230 */ /* 0x000fe40000004100 */
[----:B------:R-:W-:Y:S01]  /*7490*/  FFMA.FTZ R8, R37, R38, R8 ;  /* 0x0000002625087223 */ /* 0x000fe20000010008 */
[----:B------:R-:W-:Y:S01]  /*74a0*/  HADD2.F32 R16, -RZ, R33.H1_H1 ;  /* 0x30000021ff107230 */ /* 0x000fe20000004100 */
[----:B------:R-:W-:Y:S01]  /*74b0*/  SHF.R.U32.HI R18, RZ, 0x8, R18 ;  /* 0x00000008ff127819 */ /* 0x000fe20000011612 */
[----:B------:R-:W-:-:S02]  /*74c0*/  HADD2.F32 R38, -RZ, R35.H0_H0 ;  /* 0x20000023ff267230 */ /* 0x000fc40000004100 */
[----:B------:R-:W-:Y:S01]  /*74d0*/  FFMA.FTZ R23, R5, R9, R6 ;  /* 0x0000000905177223 */ /* 0x000fe20000010006 */
[C---:B------:R-:W-:Y:S01]  /*74e0*/  FFMA.FTZ R33, R9.reuse, R10, R8 ;  /* 0x0000000a09217223 */ /* 0x040fe20000010008 */
[----:B------:R-:W-:Y:S01]  /*74f0*/  FFMA.FTZ R8, R9, R16, R39 ;  /* 0x0000001009087223 */ /* 0x000fe20000010027 */
[----:B------:R-:W-:Y:S02]  /*7500*/  LOP3.LUT R5, R29, 0xf000f, RZ, 0xc0, !PT ;  /* 0x000f000f1d057812 */ /* 0x000fe400078ec0ff */
[----:B------:R-:W-:Y:S01]  /*7510*/  LOP3.LUT R16, R18, 0xf000f, RZ, 0xc0, !PT ;  /* 0x000f000f12107812 */ /* 0x000fe200078ec0ff */
[----:B------:R-:W-:Y:S01]  /*7520*/  FFMA.FTZ R37, R37, R38, R36 ;  /* 0x0000002625257223 */ /* 0x000fe20000010024 */
[----:B------:R-:W-:Y:S02]  /*7530*/  SHF.R.U32.HI R17, RZ, 0x8, R17 ;  /* 0x00000008ff117819 */ /* 0x000fe40000011611 */
[----:B------:R-:W-:Y:S02]  /*7540*/  LOP3.LUT R5, R5, 0x64006400, RZ, 0xfc, !PT ;  /* 0x6400640005057812 */ /* 0x000fe400078efcff */
[----:B------:R-:W-:-:S02]  /*7550*/  SHF.R.U32.HI R19, RZ, 0x8, R19 ;  /* 0x00000008ff137819 */ /* 0x000fc40000011613 */
[----:B------:R-:W-:Y:S01]  /*7560*/  LOP3.LUT R36, R16, 0x64006400, RZ, 0xfc, !PT ;  /* 0x6400640010247812 */ /* 0x000fe200078efcff */
[----:B------:R-:W-:Y:S01]  /*7570*/  HADD2.F32 R40, -RZ, R35.H1_H1 ;  /* 0x30000023ff287230 */ /* 0x000fe20000004100 */
[----:B------:R-:W-:Y:S01]  /*7580*/  LOP3.LUT R6, R17, 0xf000f, RZ, 0xc0, !PT ;  /* 0x000f000f11067812 */ /* 0x000fe200078ec0ff */
[----:B------:R-:W-:Y:S01]  /*7590*/  HADD2 R16, R5, -1032, -1032 ;  /* 0xe408e40805107430 */ /* 0x000fe20000000000 */
[----:B------:R-:W-:Y:S01]  /*75a0*/  LOP3.LUT R35, R19, 0xf000f, RZ, 0xc0, !PT ;  /* 0x000f000f13237812 */ /* 0x000fe200078ec0ff */
[----:B------:R-:W-:Y:S02]  /*75b0*/  HADD2 R36, R36, -1032, -1032 ;  /* 0xe408e40824247430 */ /* 0x000fe40000000000 */
[----:B------:R-:W-:Y:S01]  /*75c0*/  FFMA.FTZ R9, R9, R40, R37 ;  /* 0x0000002809097223 */ /* 0x000fe20000010025 */
[----:B------:R-:W-:Y:S01]  /*75d0*/  LOP3.LUT R6, R6, 0x64006400, RZ, 0xfc, !PT ;  /* 0x6400640006067812 */ /* 0x000fe200078efcff */
[----:B-1----:R-:W-:Y:S01]  /*75e0*/  HADD2.F32 R10, -RZ, R12.H0_H0 ;  /* 0x2000000cff0a7230 */ /* 0x002fe20000004100 */
[----:B------:R-:W-:Y:S01]  /*75f0*/  LOP3.LUT R37, R35, 0x64006400, RZ, 0xfc, !PT ;  /* 0x6400640023257812 */ /* 0x000fe200078efcff */
[----:B------:R-:W-:-:S02]  /*7600*/  HADD2.F32 R38, -RZ, R16.H0_H0 ;  /* 0x20000010ff267230 */ /* 0x000fc40000004100 */
[----:B------:R-:W-:Y:S02]  /*7610*/  HADD2.F32 R41, -RZ, R36.H0_H0 ;  /* 0x20000024ff297230 */ /* 0x000fe40000004100 */
[----:B------:R-:W-:Y:S02]  /*7620*/  HADD2 R35, R6, -1032, -1032 ;  /* 0xe408e40806237430 */ /* 0x000fe40000000000 */
[----:B------:R-:W-:Y:S02]  /*7630*/  HADD2 R6, R37, -1032, -1032 ;  /* 0xe408e40825067430 */ /* 0x000fe40000000000 */
[----:B------:R-:W-:Y:S01]  /*7640*/  FFMA.FTZ R37, R38, R10, R23 ;  /* 0x0000000a26257223 */ /* 0x000fe20000010017 */
[----:B------:R-:W-:Y:S01]  /*7650*/  FFMA.FTZ R23, R10, R41, R8 ;  /* 0x000000290a177223 */ /* 0x000fe20000010008 */
[----:B------:R-:W-:Y:S02]  /*7660*/  HADD2.F32 R8, -RZ, R16.H1_H1 ;  /* 0x30000010ff087230 */ /* 0x000fe40000004100 */
[----:B------:R-:W-:-:S02]  /*7670*/  HADD2.F32 R12, -RZ, R12.H1_H1 ;  /* 0x3000000cff0c7230 */ /* 0x000fc40000004100 */
[----:B------:R-:W-:Y:S01]  /*7680*/  HADD2.F32 R16, -RZ, R36.H1_H1 ;  /* 0x30000024ff107230 */ /* 0x000fe20000004100 */
[----:B------:R-:W-:Y:S02]  /*7690*/  LOP3.LUT R29, R29, 0xf000f0, RZ, 0xc0, !PT ;  /* 0x00f000f01d1d7812 */ /* 0x000fe400078ec0ff */
[----:B------:R-:W-:Y:S01]  /*76a0*/  LOP3.LUT R17, R17, 0xf000f0, RZ, 0xc0, !PT ;  /* 0x00f000f011117812 */ /* 0x000fe200078ec0ff */
[----:B------:R-:W-:Y:S02]  /*76b0*/  HADD2.F32 R39, -RZ, R35.H0_H0 ;  /* 0x20000023ff277230 */ /* 0x000fe40000004100 */
[----:B------:R-:W-:Y:S01]  /*76c0*/  FFMA.FTZ R16, R12, R16, R23 ;  /* 0x000000100c107223 */ /* 0x000fe20000010017 */
[----:B------:R-:W-:Y:S01]  /*76d0*/  HADD2.F32 R40, -RZ, R6.H0_H0 ;  /* 0x20000006ff287230 */ /* 0x000fe20000004100 */
[----:B------:R-:W-:Y:S02]  /*76e0*/  LOP3.LUT R29, R29, 0x64006400, RZ, 0xfc, !PT ;  /* 0x640064001d1d7812 */ /* 0x000fe400078efcff */
[----:B------:R-:W-:-:S02]  /*76f0*/  LOP3.LUT R23, R18, 0xf000f0, RZ, 0xc0, !PT ;  /* 0x00f000f012177812 */ /* 0x000fc400078ec0ff */
[----:B------:R-:W-:Y:S02]  /*7700*/  LOP3.LUT R19, R19, 0xf000f0, RZ, 0xc0, !PT ;  /* 0x00f000f013137812 */ /* 0x000fe400078ec0ff */
[----:B------:R-:W-:Y:S01]  /*7710*/  LOP3.LUT R17, R17, 0x64006400, RZ, 0xfc, !PT ;  /* 0x6400640011117812 */ /* 0x000fe200078efcff */
[C---:B------:R-:W-:Y:S01]  /*7720*/  FFMA.FTZ R33, R10.reuse, R39, R33 ;  /* 0x000000270a217223 */ /* 0x040fe20000010021 */
[----:B------:R-:W-:Y:S01]  /*7730*/  LOP3.LUT R23, R23, 0x64006400, RZ, 0xfc, !PT ;  /* 0x6400640017177812 */ /* 0x000fe200078efcff */
[----:B------:R-:W-:Y:S01]  /*7740*/  FFMA.FTZ R9, R10, R40, R9 ;  /* 0x000000280a097223 */ /* 0x000fe20000010009 */
[-C--:B------:R-:W-:Y:S01]  /*7750*/  HFMA2 R18, R29, R0.reuse.H1_H1, -72, -72 ;  /* 0xd480d4801d127431 */ /* 0x080fe20000060000 */
[----:B------:R-:W-:Y:S01]  /*7760*/  LOP3.LUT R19, R19, 0x64006400, RZ, 0xfc, !PT ;  /* 0x6400640013137812 */ /* 0x000fe200078efcff */
[----:B------:R-:W-:Y:S02]  /*7770*/  HADD2.F32 R10, -RZ, R35.H1_H1 ;  /* 0x30000023ff0a7230 */ /* 0x000fe40000004100 */
[----:B------:R-:W-:-:S02]  /*7780*/  HFMA2 R17, R17, R0.H1_H1, -72, -72 ;  /* 0xd480d48011117431 */ /* 0x000fc40000060000 */
[----:B------:R-:W-:Y:S02]  /*7790*/  HADD2.F32 R35, -RZ, R6.H1_H1 ;  /* 0x30000006ff237230 */ /* 0x000fe40000004100 */
[-C--:B------:R-:W-:Y:S02]  /*77a0*/  HFMA2 R23, R23, R0.reuse.H1_H1, -72, -72 ;  /* 0xd480d48017177431 */ /* 0x080fe40000060000 */
[----:B------:R-:W-:Y:S02]  /*77b0*/  HADD2.F32 R5, -RZ, R13.H0_H0 ;  /* 0x2000000dff057230 */ /* 0x000fe40000004100 */
[----:B------:R-:W-:Y:S02]  /*77c0*/  HFMA2 R6, R19, R0.H1_H1, -72, -72 ;  /* 0xd480d48013067431 */ /* 0x000fe40000060000 */
[----:B------:R-:W-:Y:S02]  /*77d0*/  HADD2.F32 R29, -RZ, R18.H0_H0 ;  /* 0x20000012ff1d7230 */ /* 0x000fe40000004100 */
        /* <DEDUP_REMOVED lines=9> */
[----:B------:R-:W-:Y:S01]  /*7870*/  FMUL.FTZ R15, R26, R15 ;  /* 0x0000000f1a0f7220 */ /* 0x000fe20000410000 */
[----:B------:R-:W-:-:S02]  /*7880*/  HADD2.F32 R18, -RZ, R18.H1_H1 ;  /* 0x30000012ff127230 */ /* 0x000fc40000004100 */
[----:B------:R-:W-:Y:S01]  /*7890*/  FMUL.FTZ R32, R31, R32 ;  /* 0x000000201f207220 */ /* 0x000fe20000410000 */
[----:B------:R-:W-:Y:S02]  /*78a0*/  HADD2.F32 R8, -RZ, R17.H1_H1 ;  /* 0x30000011ff087230 */ /* 0x000fe40000004100 */
[C---:B------:R-:W-:Y:S01]  /*78b0*/  FFMA.FTZ R9, R5.reuse, R9, R16 ;  /* 0x0000000905097223 */ /* 0x040fe20000010010 */
[----:B------:R-:W-:Y:S02]  /*78c0*/  HADD2.F32 R12, -RZ, R23.H1_H1 ;  /* 0x30000017ff0c7230 */ /* 0x000fe40000004100 */
[----:B------:R-:W-:Y:S01]  /*78d0*/  FFMA.FTZ R36, R5, R19, R36 ;  /* 0x0000001305247223 */ /* 0x000fe20000010024 */
[----:B------:R-:W-:Y:S02]  /*78e0*/  HADD2.F32 R6, -RZ, R6.H1_H1 ;  /* 0x30000006ff067230 */ /* 0x000fe40000004100 */
        /* <DEDUP_REMOVED lines=26> */
.L_x_5017:
[----:B------:R-:W1:Y:S01]  /*7a90*/  LDC R29, c[0x0][0x23c] ;  /* 0x00008f00ff1d7b82 */ /* 0x000e620000000800 */
[----:B------:R-:W-:Y:S01]  /*7aa0*/  IADD3 R25, R25, 0x20, RZ ;  /* 0x0000002019197810 */ /* 0x000fe20007ffe0ff */
[----:B------:R-:W-:-:S03]  /*7ab0*/  UIADD3 UR4, UR4, 0x40, URZ ;  /* 0x0000004004047890 */ /* 0x000fc6000fffe03f */
[C---:B------:R-:W-:Y:S02]  /*7ac0*/  ISETP.GE.AND P0, PT, R25.reuse, UR5, PT ;  /* 0x0000000519007c0c */ /* 0x040fe4000bf06270 */
[----:B------:R-:W-:Y:S02]  /*7ad0*/  ISETP.LT.AND P3, PT, R25, R28, PT ;  /* 0x0000001c1900720c */ /* 0x000fe40003f61270 */
[----:B-1----:R-:W-:-:S04]  /*7ae0*/  LEA R30, P2, R29, R30, 0x4 ;  /* 0x0000001e1d1e7211 */ /* 0x002fc800078420ff */
[----:B------:R-:W-:-:S07]  /*7af0*/  LEA.HI.X R27, R29, R27, R24, 0x4, P2 ;  /* 0x0000001b1d1b7211 */ /* 0x000fce00010f2418 */
[----:B------:R-:W-:Y:S05]  /*7b00*/  @!P0 BRA P3, `(.L_x_5018) ;  /* 0xffffffdc00088947 */ /* 0x000fea000183ffff */
.L_x_5016:
[----:B------:R-:W-:Y:S01]  /*7b10*/  ISETP.GE.AND P0, PT, R25, R28, PT ;  /* 0x0000001c1900720c */ /* 0x000fe20003f06270 */
[----:B------:R-:W-:-:S03]  /*7b20*/  ULDC UR5, c[0x0][0x268] ;  /* 0x00009a0000057ab9 */ /* 0x000fc60000000800 */
[----:B------:R-:W-:Y:S01]  /*7b30*/  ISETP.GE.OR P0, PT, R25, UR5, P0 ;  /* 0x0000000519007c0c */ /* 0x000fe20008706670 */
[----:B------:R-:W-:-:S12]  /*7b40*/  ULDC UR5, c[0x0][0x268] ;  /* 0x00009a0000057ab9 */ /* 0x000fd80000000800 */
[----:B------:R-:W-:Y:S05]  /*7b50*/  @P0 BRA `(.L_x_5019) ;  /* 0x0000001400080947 */ /* 0x000fea0003800000 */
.L_x_5021:
[----:B------:R-:W1:Y:S01]  /*7b60*/  LDC R29, c[0x0][0x23c] ;  /* 0x00008f00ff1d7b82 */ /* 0x000e620000000800 */
[----:B------:R-:W-:-:S05]  /*7b70*/  MOV R26, R30 ;  /* 0x0000001e001a7202 */ /* 0x000fca0000000f00 */
[----:B-----5:R2:W5:Y:S01]  /*7b80*/  LDG.E.128.CONSTANT R8, desc[UR6][R26.64] ;  /* 0x000000061a087981 */ /* 0x020562000c1e9d00 */
[----:B-1----:R-:W-:-:S05]  /*7b90*/  IMAD.WIDE R16, R29, 0x4, R26 ;  /* 0x000000041d107825 */ /* 0x002fca00078e021a */
[----:B------:R2:W5:Y:S01]  /*7ba0*/  LDG.E.128.CONSTANT R12, desc[UR6][R16.64] ;  /* 0x00000006100c7981 */ /* 0x000562000c1e9d00 */
[----:B------:R-:W-:Y:S01]  /*7bb0*/  IMAD.WIDE R18, R29, 0x4, R16 ;  /* 0x000000041d127825 */ /* 0x000fe200078e0210 */
[----:B------:R-:W-:-:S04]  /*7bc0*/  IADD3 R33, R25, 0x20, RZ ;  /* 0x0000002019217810 */ /* 0x000fc80007ffe0ff */
[----:B------:R-:W-:Y:S01]  /*7bd0*/  ISETP.GE.AND P0, PT, R33, UR5, PT ;  /* 0x0000000521007c0c */ /* 0x000fe2000bf06270 */
[----:B------:R-:W-:Y:S01]  /*7be0*/  IMAD.WIDE R30, R29, 0x4, R18 ;  /* 0x000000041d1e7825 */ /* 0x000fe200078e0212 */
[----:B------:R-:W-:Y:S11]  /*7bf0*/  @!P1 BRA `(.L_x_5020) ;  /* 0x0000001000cc9947 */ /* 0x000ff60003800000 */
[----:B--2---:R-:W2:Y:S01]  /*7c00*/  LDG.E.128.CONSTANT R16, desc[UR6][R18.64] ;  /* 0x0000000612107981 */ /* 0x004ea2000c1e9d00 */
[----:B------:R-:W-:Y:S01]  /*7c10*/  HFMA2.MMA R26, -RZ, RZ, 0, 0.125 ;  /* 0x00003000ff1a7435 */ /* 0x000fe200000001ff */
[----:B-----5:R-:W-:Y:S02]  /*7c20*/  SHF.R.U32.HI R24, RZ, 0xf, R9 ;  /* 0x0000000fff187819 */ /* 0x020fe40000011609 */
[----:B------:R-:W1:Y:S01]  /*7c30*/  LDS.128 R20, [UR4] ;  /* 0x00000004ff147984 */ /* 0x000e620008000c00 */
[----:B------:R-:W-:Y:S02]  /*7c40*/  MOV R27, 0x2400 ;  /* 0x00002400001b7802 */ /* 0x000fe40000000f00 */
[----:B------:R-:W-:Y:S02]  /*7c50*/  SHF.R.U32.HI R25, RZ, 0xe, R13 ;  /* 0x0000000eff197819 */ /* 0x000fe4000001160d */
[----:B------:R-:W-:Y:S02]  /*7c60*/  LOP3.LUT R24, R24, 0x10001, RZ, 0xc0, !PT ;  /* 0x0001000118187812 */ /* 0x000fe400078ec0ff */
[----:B0-----:R-:W-:-:S02]  /*7c70*/  PRMT R2, R2, 0x5410, R26 ;  /* 0x0000541002027816 */ /* 0x001fc4000000001a */
[----:B------:R-:W-:Y:S02]  /*7c80*/  SHF.R.U32.HI R26, RZ, 0xf, R10 ;  /* 0x0000000fff1a7819 */ /* 0x000fe4000001160a */
[----:B------:R-:W-:Y:S02]  /*7c90*/  PRMT R0, R0, 0x5410, R27 ;  /* 0x0000541000007816 */ /* 0x000fe4000000001b */
[----:B------:R-:W-:Y:S02]  /*7ca0*/  SHF.R.U32.HI R32, RZ, 0xf, R11 ;  /* 0x0000000fff207819 */ /* 0x000fe4000001160b */
[----:B------:R-:W-:Y:S02]  /*7cb0*/  LOP3.LUT R27, R24, 0x20002, R25, 0xf8, !PT ;  /* 0x00020002181b7812 */ /* 0x000fe400078ef819 */
[----:B------:R-:W-:Y:S02]  /*7cc0*/  SHF.R.U32.HI R24, RZ, 0xf, R8 ;  /* 0x0000000fff187819 */ /* 0x000fe40000011608 */
[----:B------:R-:W-:-:S02]  /*7cd0*/  SHF.R.U32.HI R35, RZ, 0xe, R14 ;  /* 0x0000000eff237819 */ /* 0x000fc4000001160e */
[----:B------:R-:W-:Y:S02]  /*7ce0*/  LOP3.LUT R26, R26, 0x10001, RZ, 0xc0, !PT ;  /* 0x000100011a1a7812 */ /* 0x000fe400078ec0ff */
[----:B------:R-:W-:Y:S02]  /*7cf0*/  SHF.R.U32.HI R37, RZ, 0xe, R15 ;  /* 0x0000000eff257819 */ /* 0x000fe4000001160f */
[----:B------:R-:W-:Y:S02]  /*7d00*/  LOP3.LUT R34, R32, 0x10001, RZ, 0xc0, !PT ;  /* 0x0001000120227812 */ /* 0x000fe400078ec0ff */
        /* <DEDUP_REMOVED lines=18> */
[-C--:B-1----:R-:W-:Y:S01]  /*7e30*/  HFMA2.MMA R37, R41, R20.reuse, RZ ;  /* 0x0000001429257235 */ /* 0x082fe200000000ff */
[----:B------:R-:W-:Y:S01]  /*7e40*/  HADD2 R45, R38, -1028, -1028 ;  /* 0xe404e404262d7430 */ /* 0x000fe20000000000 */
[----:B------:R-:W-:Y:S01]  /*7e50*/  HFMA2.MMA R40, R43, R20, RZ ;  /* 0x000000142b287235 */ /* 0x000fe200000000ff */
[-C--:B------:R-:W-:Y:S01]  /*7e60*/  HFMA2 R39, R39, R20.reuse, RZ.H0_H0 ;  /* 0x0000001427277231 */ /* 0x080fe200000400ff */
[----:B------:R-:W-:Y:S01]  /*7e70*/  SHF.R.U32.HI R9, RZ, 0x6, R9 ;  /* 0x00000006ff097819 */ /* 0x000fe20000011609 */
[----:B------:R-:W-:Y:S01]  /*7e80*/  HFMA2 R38, R45, R20, RZ.H0_H0 ;  /* 0x000000142d267231 */ /* 0x000fe200000400ff */
[----:B------:R-:W-:Y:S01]  /*7e90*/  LOP3.LUT R20, R10, 0x380038, RZ, 0xc0, !PT ;  /* 0x003800380a147812 */ /* 0x000fe200078ec0ff */
[----:B------:R-:W-:Y:S01]  /*7ea0*/  HFMA2 R24, R25, R2.H1_H1, -132, -132 ;  /* 0xd820d82019187431 */ /* 0x000fe20000060002 */
[----:B------:R-:W-:-:S02]  /*7eb0*/  SHF.R.U32.HI R10, RZ, 0x6, R10 ;  /* 0x00000006ff0a7819 */ /* 0x000fc4000001160a */
[----:B------:R-:W-:Y:S02]  /*7ec0*/  LOP3.LUT R25, R20, 0x64006400, RZ, 0xfc, !PT ;  /* 0x6400640014197812 */ /* 0x000fe400078efcff */
[----:B------:R-:W-:Y:S01]  /*7ed0*/  LOP3.LUT R20, R9, 0x70007, RZ, 0xc0, !PT ;  /* 0x0007000709147812 */ /* 0x000fe200078ec0ff */
[----:B------:R-:W-:Y:S01]  /*7ee0*/  HFMA2.MMA R37, R24, R21, R37 ;  /* 0x0000001518257235 */ /* 0x000fe20000000025 */
[----:B------:R-:W-:Y:S02]  /*7ef0*/  LOP3.LUT R24, R11, 0x380038, RZ, 0xc0, !PT ;  /* 0x003800380b187812 */ /* 0x000fe400078ec0ff */
[----:B------:R-:W-:Y:S02]  /*7f00*/  LOP3.LUT R20, R20, 0x64006400, RZ, 0xfc, !PT ;  /* 0x6400640014147812 */ /* 0x000fe400078efcff */
[----:B------:R-:W-:Y:S02]  /*7f10*/  SHF.R.U32.HI R11, RZ, 0x6, R11 ;  /* 0x00000006ff0b7819 */ /* 0x000fe4000001160b */
[----:B------:R-:W-:-:S02]  /*7f20*/  PRMT R3, R3, 0x5410, R4 ;  /* 0x0000541003037816 */ /* 0x000fc40000000004 */
[----:B--2---:R-:W-:-:S04]  /*7f30*/  SHF.R.U32.HI R32, RZ, 0xd, R17 ;  /* 0x0000000dff207819 */ /* 0x004fc80000011611 */
[----:B------:R-:W-:Y:S02]  /*7f40*/  LOP3.LUT R32, R27, 0x40004, R32, 0xf8, !PT ;  /* 0x000400041b207812 */ /* 0x000fe400078ef820 */
[----:B------:R-:W-:Y:S02]  /*7f50*/  LOP3.LUT R27, R8, 0x380038, RZ, 0xc0, !PT ;  /* 0x00380038081b7812 */ /* 0x000fe400078ec0ff */
[----:B------:R-:W-:Y:S02]  /*7f60*/  SHF.R.U32.HI R8, RZ, 0x6, R8 ;  /* 0x00000006ff087819 */ /* 0x000fe40000011608 */
[----:B------:R-:W-:Y:S02]  /*7f70*/  LOP3.LUT R27, R27, 0x64006400, RZ, 0xfc, !PT ;  /* 0x640064001b1b7812 */ /* 0x000fe400078efcff */
[----:B------:R-:W-:Y:S02]  /*7f80*/  LOP3.LUT R42, R8, 0x70007, RZ, 0xc0, !PT ;  /* 0x00070007082a7812 */ /* 0x000fe400078ec0ff */
[----:B------:R-:W-:Y:S01]  /*7f90*/  LOP3.LUT R32, R32, 0x64006400, RZ, 0xfc, !PT ;  /* 0x6400640020207812 */ /* 0x000fe200078efcff */
[-C--:B------:R-:W-:Y:S01]  /*7fa0*/  HFMA2 R26, R27, R2.reuse.H1_H1, -132, -132 ;  /* 0xd820d8201b1a7431 */ /* 0x080fe20000060002 */
[----:B------:R-:W-:Y:S01]  /*7fb0*/  LOP3.LUT R42, R42, 0x64006400, RZ, 0xfc, !PT ;  /* 0x640064002a2a7812 */ /* 0x000fe200078efcff */
[----:B------:R-:W-:Y:S01]  /*7fc0*/  HFMA2 R27, R25, R2.H1_H1, -132, -132 ;  /* 0xd820d820191b7431 */ /* 0x000fe20000060002 */
[----:B------:R-:W-:Y:S01]  /*7fd0*/  LOP3.LUT R25, R24, 0x64006400, RZ, 0xfc, !PT ;  /* 0x6400640018197812 */ /* 0x000fe200078efcff */
[----:B------:R-:W-:Y:S01]  /*7fe0*/  HADD2 R24, R20, -1028, -1028 ;  /* 0xe404e40414187430 */ /* 0x000fe20000000000 */
[----:B------:R-:W-:Y:S01]  /*7ff0*/  LOP3.LUT R20, R10, 0x70007, RZ, 0xc0, !PT ;  /* 0x000700070a147812 */ /* 0x000fe200078ec0ff */
[----:B------:R-:W-:-:S02]  /*8000*/  HFMA2 R39, R26, R21, R39 ;  /* 0x000000151a277231 */ /* 0x000fc40000000027 */
[----:B------:R-:W-:Y:S01]  /*8010*/  HFMA2 R25, R25, R2.H1_H1, -132, -132 ;  /* 0xd820d82019197431 */ /* 0x000fe20000060002 */
[----:B------:R-:W-:Y:S01]  /*8020*/  LOP3.LUT R20, R20, 0x64006400, RZ, 0xfc, !PT ;  /* 0x6400640014147812 */ /* 0x000fe200078efcff */
[-C--:B------:R-:W-:Y:S01]  /*8030*/  HFMA2.MMA R40, R27, R21.reuse, R40 ;  /* 0x000000151b287235 */ /* 0x080fe20000000028 */
[----:B------:R-:W-:Y:S02]  /*8040*/  HADD2 R42, R42, -1028, -1028 ;  /* 0xe404e4042a2a7430 */ /* 0x000fe40000000000 */
[-C--:B------:R-:W-:Y:S01]  /*8050*/  HFMA2 R37, R24, R22.reuse, R37 ;  /* 0x0000001618257231 */ /* 0x080fe20000000025 */
[----:B------:R-:W-:Y:S01]  /*8060*/  HFMA2.MMA R38, R25, R21, R38 ;  /* 0x0000001519267235 */ /* 0x000fe20000000026 */
[----:B------:R-:W-:Y:S01]  /*8070*/  SHF.R.U32.HI R21, RZ, 0xd, R16 ;  /* 0x0000000dff157819 */ /* 0x000fe20000011610 */
[----:B------:R-:W0:Y:S01]  /*8080*/  LDS.128 R24, [UR4+0x10] ;  /* 0x00001004ff187984 */ /* 0x000e220008000c00 */
[----:B------:R-:W-:Y:S01]  /*8090*/  HADD2 R41, R20, -1028, -1028 ;  /* 0xe404e40414297430 */ /* 0x000fe20000000000 */
[----:B------:R-:W-:Y:S01]  /*80a0*/  HFMA2.MMA R39, R42, R22, R39 ;  /* 0x000000162a277235 */ /* 0x000fe20000000027 */
[----:B------:R-:W-:Y:S01]  /*80b0*/  LOP3.LUT R20, R36, 0x40004, R21, 0xf8, !PT ;  /* 0x0004000424147812 */ /* 0x000fe200078ef815 */
[----:B------:R-:W-:Y:S01]  /*80c0*/  HADD2 R32, R32, -1028, -1028 ;  /* 0xe404e40420207430 */ /* 0x000fe20000000000 */
[----:B------:R-:W-:Y:S01]  /*80d0*/  LOP3.LUT R36, R11, 0x70007, RZ, 0xc0, !PT ;  /* 0x000700070b247812 */ /* 0x000fe200078ec0ff */
[----:B------:R-:W-:Y:S01]  /*80e0*/  HFMA2 R40, R41, R22, R40 ;  /* 0x0000001629287231 */ /* 0x000fe20000000028 */
[----:B------:R-:W-:-:S02]  /*80f0*/  SHF.R.U32.HI R42, RZ, 0xd, R18 ;  /* 0x0000000dff2a7819 */ /* 0x000fc40000011612 */
[----:B------:R-:W-:Y:S02]  /*8100*/  LOP3.LUT R36, R36, 0x64006400, RZ, 0xfc, !PT ;  /* 0x6400640024247812 */ /* 0x000fe400078efcff */
[----:B------:R-:W-:Y:S02]  /*8110*/  LOP3.LUT R41, R9, 0x380038, RZ, 0xc0, !PT ;  /* 0x0038003809297812 */ /* 0x000fe400078ec0ff */
[----:B------:R-:W-:Y:S01]  /*8120*/  LOP3.LUT R21, R35, 0x40004, R42, 0xf8, !PT ;  /* 0x0004000423157812 */ /* 0x000fe200078ef82a */
[----:B------:R-:W-:Y:S01]  /*8130*/  HADD2 R43, R36, -1028, -1028 ;  /* 0xe404e404242b7430 */ /* 0x000fe20000000000 */
[----:B------:R-:W-:Y:S02]  /*8140*/  SHF.R.U32.HI R35, RZ, 0xd, R19 ;  /* 0x0000000dff237819 */ /* 0x000fe40000011613 */
[----:B------:R-:W-:Y:S02]  /*8150*/  LOP3.LUT R41, R41, 0x64006400, RZ, 0xfc, !PT ;  /* 0x6400640029297812 */ /* 0x000fe400078efcff */
[----:B------:R-:W-:Y:S01]  /*8160*/  LOP3.LUT R34, R34, 0x40004, R35, 0xf8, !PT ;  /* 0x0004000422227812 */ /* 0x000fe200078ef823 */
[----:B------:R-:W-:Y:S01]  /*8170*/  HFMA2.MMA R38, R43, R22, R38 ;  /* 0x000000162b267235 */ /* 0x000fe20000000026 */
[----:B------:R-:W-:Y:S01]  /*8180*/  LOP3.LUT R35, R8, 0x380038, RZ, 0xc0, !PT ;  /* 0x0038003808237812 */ /* 0x000fe200078ec0ff */
[----:B------:R-:W-:Y:S01]  /*8190*/  HFMA2 R36, R41, R2.H1_H1, -132, -132 ;  /* 0xd820d82029247431 */ /* 0x000fe20000060002 */
[----:B------:R-:W-:-:S02]  /*81a0*/  LOP3.LUT R22, R11, 0x380038, RZ, 0xc0, !PT ;  /* 0x003800380b167812 */ /* 0x000fc400078ec0ff */
[----:B------:R-:W-:Y:S01]  /*81b0*/  LOP3.LUT R35, R35, 0x64006400, RZ, 0xfc, !PT ;  /* 0x6400640023237812 */ /* 0x000fe200078efcff */
[----:B------:R-:W-:Y:S01]  /*81c0*/  HFMA2 R37, R36, R23, R37 ;  /* 0x0000001724257231 */ /* 0x000fe20000000025 */
[----:B------:R-:W-:Y:S02]  /*81d0*/  LOP3.LUT R36, R9, 0x1c001c0, RZ, 0xc0, !PT ;  /* 0x01c001c009247812 */ /* 0x000fe400078ec0ff */
[----:B------:R-:W-:Y:S01]  /*81e0*/  LOP3.LUT R9, R22, 0x64006400, RZ, 0xfc, !PT ;  /* 0x6400640016097812 */ /* 0x000fe200078efcff */
[-C--:B------:R-:W-:Y:S01]  /*81f0*/  HFMA2 R22, R35, R2.reuse.H1_H1, -132, -132 ;  /* 0xd820d82023167431 */ /* 0x080fe20000060002 */
[----:B------:R-:W-:Y:S02]  /*8200*/  LOP3.LUT R8, R8, 0x1c001c0, RZ, 0xc0, !PT ;  /* 0x01c001c008087812 */ /* 0x000fe400078ec0ff */
[----:B------:R-:W-:Y:S01]  /*8210*/  LOP3.LUT R41, R10, 0x380038, RZ, 0xc0, !PT ;  /* 0x003800380a297812 */ /* 0x000fe200078ec0ff */
[----:B------:R-:W-:Y:S01]  /*8220*/  HFMA2 R9, R9, R2.H1_H1, -132, -132 ;  /* 0xd820d82009097431 */ /* 0x000fe20000060002 */
[----:B------:R-:W-:Y:S01]  /*8230*/  LOP3.LUT R35, R8, 0x64006400, RZ, 0xfc, !PT ;  /* 0x6400640008237812 */ /* 0x000fe200078efcff */
[----:B------:R-:W-:Y:S01]  /*8240*/  HFMA2.MMA R39, R22, R23, R39 ;  /* 0x0000001716277235 */ /* 0x000fe20000000027 */
[----:B------:R-:W-:-:S02]  /*8250*/  LOP3.LUT R41, R41, 0x64006400, RZ, 0xfc, !PT ;  /* 0x6400640029297812 */ /* 0x000fc400078efcff */
[----:B------:R-:W-:Y:S01]  /*8260*/  LOP3.LUT R10, R10, 0x1c001c0, RZ, 0xc0, !PT ;  /* 0x01c001c00a0a7812 */ /* 0x000fe200078ec0ff */
[----:B------:R-:W-:Y:S01]  /*8270*/  HFMA2 R8, R35, R0.H1_H1, -20, -20 ;  /* 0xcd00cd0023087431 */ /* 0x000fe20000060000 */
[----:B------:R-:W-:Y:S01]  /*8280*/  LOP3.LUT R22, R11, 0x1c001c0, RZ, 0xc0, !PT ;  /* 0x01c001c00b167812 */ /* 0x000fe200078ec0ff */
[----:B------:R-:W-:Y:S01]  /*8290*/  HFMA2 R43, R41, R2.H1_H1, -132, -132 ;  /* 0xd820d820292b7431 */ /* 0x000fe20000060002 */
[----:B------:R-:W-:Y:S01]  /*82a0*/  LOP3.LUT R11, R10, 0x64006400, RZ, 0xfc, !PT ;  /* 0x640064000a0b7812 */ /* 0x000fe200078efcff */
[-C--:B------:R-:W-:Y:S01]  /*82b0*/  HFMA2.MMA R38, R9, R23.reuse, R38 ;  /* 0x0000001709267235 */ /* 0x080fe20000000026 */
[----:B------:R-:W-:Y:S01]  /*82c0*/  LOP3.LUT R41, R36, 0x64006400, RZ, 0xfc, !PT ;  /* 0x6400640024297812 */ /* 0x000fe200078efcff */
[----:B0-----:R-:W-:Y:S01]  /*82d0*/  HFMA2 R35, R8, R24, R39 ;  /* 0x0000001808237231 */ /* 0x001fe20000000027 */
[----:B------:R-:W-:Y:S01]  /*82e0*/  LOP3.LUT R8, R12, 0x70007, RZ, 0xc0, !PT ;  /* 0x000700070c087812 */ /* 0x000fe200078ec0ff */
[----:B------:R-:W-:Y:S01]  /*82f0*/  HFMA2.MMA R40, R43, R23, R40 ;  /* 0x000000172b287235 */ /* 0x000fe20000000028 */
[-C--:B------:R-:W-:Y:S01]  /*8300*/  HFMA2 R11, R11, R0.reuse.H1_H1, -20, -20 ;  /* 0xcd00cd000b0b7431 */ /* 0x080fe20000060000 */
[----:B------:R-:W-:Y:S01]  /*8310*/  LOP3.LUT R10, R14, 0x70007, RZ, 0xc0, !PT ;  /* 0x000700070e0a7812 */ /* 0x000fe200078ec0ff */
[----:B------:R-:W-:Y:S01]  /*8320*/  HFMA2 R36, R41, R0.H1_H1, -20, -20 ;  /* 0xcd00cd0029247431 */ /* 0x000fe20000060000 */
[----:B------:R-:W-:-:S02]  /*8330*/  LOP3.LUT R8, R8, 0x64006400, RZ, 0xfc, !PT ;  /* 0x6400640008087812 */ /* 0x000fc400078efcff */
[----:B------:R-:W-:Y:S02]  /*8340*/  LOP3.LUT R23, R22, 0x64006400, RZ, 0xfc, !PT ;  /* 0x6400640016177812 */ /* 0x000fe400078efcff */
[-C--:B------:R-:W-:Y:S01]  /*8350*/  HFMA2.MMA R40, R11, R24.reuse, R40 ;  /* 0x000000180b287235 */ /* 0x080fe20000000028 */
[----:B------:R-:W-:Y:S01]  /*8360*/  HADD2 R8, R8, -1028, -1028 ;  /* 0xe404e40408087430 */ /* 0x000fe20000000000 */
[----:B------:R-:W-:Y:S01]  /*8370*/  LOP3.LUT R9, R13, 0x70007, RZ, 0xc0, !PT ;  /* 0x000700070d097812 */ /* 0x000fe200078ec0ff */
[----:B------:R-:W-:Y:S01]  /*8380*/  HFMA2 R11, R23, R0.H1_H1, -20, -20 ;  /* 0xcd00cd00170b7431 */ /* 0x000fe20000060000 */
[----:B------:R-:W-:Y:S01]  /*8390*/  LOP3.LUT R10, R10, 0x64006400, RZ, 0xfc, !PT ;  /* 0x640064000a0a7812 */ /* 0x000fe200078efcff */
[-C--:B------:R-:W-:Y:S01]  /*83a0*/  HFMA2 R35, R8, R25.reuse, R35 ;  /* 0x0000001908237231 */ /* 0x080fe20000000023 */
[----:B------:R-:W-:Y:S01]  /*83b0*/  LOP3.LUT R8, R15, 0x70007, RZ, 0xc0, !PT ;  /* 0x000700070f087812 */ /* 0x000fe200078ec0ff */
        /* <DEDUP_REMOVED lines=9> */
[----:B------:R-:W-:Y:S01]  /*8450*/  LOP3.LUT R40, R12, 0x380038, RZ, 0xc0, !PT ;  /* 0x003800380c287812 */ /* 0x000fe200078ec0ff */
[----:B------:R-:W-:Y:S01]  /*8460*/  HADD2 R41, R22, -1028, -1028 ;  /* 0xe404e40416297430 */ /* 0x000fe20000000000 */
[----:B------:R-:W-:Y:S01]  /*8470*/  SHF.R.U32.HI R22, RZ, 0x6, R15 ;  /* 0x00000006ff167819 */ /* 0x000fe2000001160f */
[-C--:B------:R-:W-:Y:S01]  /*8480*/  HFMA2.MMA R36, R9, R25.reuse, R36 ;  /* 0x0000001909247235 */ /* 0x080fe20000000024 */
[----:B------:R-:W-:Y:S01]  /*8490*/  LOP3.LUT R15, R40, 0x64006400, RZ, 0xfc, !PT ;  /* 0x64006400280f7812 */ /* 0x000fe200078efcff */
[----:B------:R-:W0:Y:S01]  /*84a0*/  LDS.128 R8, [UR4+0x20] ;  /* 0x00002004ff087984 */ /* 0x000e220008000c00 */
[----:B------:R-:W-:Y:S01]  /*84b0*/  SHF.R.U32.HI R12, RZ, 0x6, R12 ;  /* 0x00000006ff0c7819 */ /* 0x000fe2000001160c */
[----:B------:R-:W-:Y:S01]  /*84c0*/  HFMA2.MMA R24, R41, R25, R24 ;  /* 0x0000001929187235 */ /* 0x000fe20000000018 */
[----:B------:R-:W-:Y:S01]  /*84d0*/  LOP3.LUT R39, R14, 0x380038, RZ, 0xc0, !PT ;  /* 0x003800380e277812 */ /* 0x000fe200078ec0ff */
[----:B------:R-:W-:Y:S01]  /*84e0*/  HFMA2 R40, R15, R2.H1_H1, -132, -132 ;  /* 0xd820d8200f287431 */ /* 0x000fe20000060002 */
[----:B------:R-:W-:-:S02]  /*84f0*/  LOP3.LUT R25, R12, 0x70007, RZ, 0xc0, !PT ;  /* 0x000700070c197812 */ /* 0x000fc400078ec0ff */
[----:B------:R-:W-:Y:S02]  /*8500*/  LOP3.LUT R37, R37, 0x64006400, RZ, 0xfc, !PT ;  /* 0x6400640025257812 */ /* 0x000fe400078efcff */
[----:B------:R-:W-:Y:S01]  /*8510*/  LOP3.LUT R41, R38, 0x64006400, RZ, 0xfc, !PT ;  /* 0x6400640026297812 */ /* 0x000fe200078efcff */
[-C--:B------:R-:W-:Y:S01]  /*8520*/  HFMA2.MMA R15, R40, R26.reuse, R35 ;  /* 0x0000001a280f7235 */ /* 0x080fe20000000023 */
[----:B------:R-:W-:Y:S01]  /*8530*/  LOP3.LUT R39, R39, 0x64006400, RZ, 0xfc, !PT ;  /* 0x6400640027277812 */ /* 0x000fe200078efcff */
[-C--:B------:R-:W-:Y:S01]  /*8540*/  HFMA2 R37, R37, R2.reuse.H1_H1, -132, -132 ;  /* 0xd820d82025257431 */ /* 0x080fe20000060002 */
[----:B------:R-:W-:Y:S01]  /*8550*/  LOP3.LUT R25, R25, 0x64006400, RZ, 0xfc, !PT ;  /* 0x6400640019197812 */ /* 0x000fe200078efcff */
[-C--:B------:R-:W-:Y:S01]  /*8560*/  HFMA2 R41, R41, R2.reuse.H1_H1, -132, -132 ;  /* 0xd820d82029297431 */ /* 0x080fe20000060002 */
[----:B------:R-:W-:Y:S01]  /*8570*/  SHF.R.U32.HI R13, RZ, 0x6, R13 ;  /* 0x00000006ff0d7819 */ /* 0x000fe2000001160d */
[----:B------:R-:W-:Y:S01]  /*8580*/  HFMA2 R40, R39, R2.H1_H1, -132, -132 ;  /* 0xd820d82027287431 */ /* 0x000fe20000060002 */
[----:B------:R-:W-:Y:S01]  /*8590*/  SHF.R.U32.HI R14, RZ, 0x6, R14 ;  /* 0x00000006ff0e7819 */ /* 0x000fe2000001160e */
[----:B------:R-:W-:Y:S01]  /*85a0*/  HADD2 R38, R25, -1028, -1028 ;  /* 0xe404e40419267430 */ /* 0x000fe20000000000 */
[----:B------:R-:W-:Y:S01]  /*85b0*/  LOP3.LUT R25, R13, 0x70007, RZ, 0xc0, !PT ;  /* 0x000700070d197812 */ /* 0x000fe200078ec0ff */
[-C--:B------:R-:W-:Y:S01]  /*85c0*/  HFMA2.MMA R36, R37, R26.reuse, R36 ;  /* 0x0000001a25247235 */ /* 0x080fe20000000024 */
[----:B------:R-:W-:Y:S01]  /*85d0*/  HFMA2 R23, R40, R26, R23 ;  /* 0x0000001a28177231 */ /* 0x000fe20000000017 */
[----:B------:R-:W-:Y:S01]  /*85e0*/  HFMA2.MMA R24, R41, R26, R24 ;  /* 0x0000001a29187235 */ /* 0x000fe20000000018 */
[----:B------:R-:W-:Y:S01]  /*85f0*/  HFMA2 R15, R38, R27, R15 ;  /* 0x0000001b260f7231 */ /* 0x000fe2000000000f */
        /* <DEDUP_REMOVED lines=11> */
[-C--:B------:R-:W-:Y:S01]  /*86b0*/  HFMA2.MMA R26, R39, R27.reuse, R36 ;  /* 0x0000001b271a7235 */ /* 0x080fe20000000024 */
[----:B------:R-:W-:Y:S01]  /*86c0*/  HFMA2 R36, R25, R2.H1_H1, -132, -132 ;  /* 0xd820d82019247431 */ /* 0x000fe20000060002 */
[----:B------:R-:W-:Y:S01]  /*86d0*/  LOP3.LUT R25, R14, 0x380038, RZ, 0xc0, !PT ;  /* 0x003800380e197812 */ /* 0x000fe200078ec0ff */
[----:B------:R-:W-:Y:S01]  /*86e0*/  HFMA2 R23, R40, R27, R23 ;  /* 0x0000001b28177231 */ /* 0x000fe20000000017 */
[----:B------:R-:W-:Y:S01]  /*86f0*/  LOP3.LUT R35, R35, 0x64006400, RZ, 0xfc, !PT ;  /* 0x6400640023237812 */ /* 0x000fe200078efcff */
[----:B------:R-:W-:Y:S01]  /*8700*/  HFMA2.MMA R24, R37, R27, R24 ;  /* 0x0000001b25187235 */ /* 0x000fe20000000018 */
[----:B------:R-:W-:Y:S01]  /*8710*/  LOP3.LUT R27, R25, 0x64006400, RZ, 0xfc, !PT ;  /* 0x64006400191b7812 */ /* 0x000fe200078efcff */
[----:B0-----:R-:W-:Y:S01]  /*8720*/  HFMA2 R15, R36, R8, R15 ;  /* 0x00000008240f7231 */ /* 0x001fe2000000000f */
[----:B------:R-:W-:Y:S01]  /*8730*/  LOP3.LUT R25, R13, 0x1c001c0, RZ, 0xc0, !PT ;  /* 0x01c001c00d197812 */ /* 0x000fe200078ec0ff */
[-C--:B------:R-:W-:Y:S01]  /*8740*/  HFMA2 R35, R35, R2.reuse.H1_H1, -132, -132 ;  /* 0xd820d82023237431 */ /* 0x080fe20000060002 */
[----:B------:R-:W-:Y:S01]  /*8750*/  LOP3.LUT R12, R12, 0x1c001c0, RZ, 0xc0, !PT ;  /* 0x01c001c00c0c7812 */ /* 0x000fe200078ec0ff */
[----:B------:R-:W-:Y:S01]  /*8760*/  HFMA2 R36, R27, R2.H1_H1, -132, -132 ;  /* 0xd820d8201b247431 */ /* 0x000fe20000060002 */
[----:B------:R-:W-:-:S02]  /*8770*/  LOP3.LUT R14, R14, 0x1c001c0, RZ, 0xc0, !PT ;  /* 0x01c001c00e0e7812 */ /* 0x000fc400078ec0ff */
[----:B------:R-:W-:Y:S01]  /*8780*/  LOP3.LUT R25, R25, 0x64006400, RZ, 0xfc, !PT ;  /* 0x6400640019197812 */ /* 0x000fe200078efcff */
[-C--:B------:R-:W-:Y:S01]  /*8790*/  HFMA2.MMA R26, R35, R8.reuse, R26 ;  /* 0x00000008231a7235 */ /* 0x080fe2000000001a */
[----:B------:R-:W-:Y:S02]  /*87a0*/  LOP3.LUT R35, R22, 0x380038, RZ, 0xc0, !PT ;  /* 0x0038003816237812 */ /* 0x000fe400078ec0ff */
[----:B------:R-:W-:Y:S01]  /*87b0*/  LOP3.LUT R13, R12, 0x64006400, RZ, 0xfc, !PT ;  /* 0x640064000c0d7812 */ /* 0x000fe200078efcff */
[----:B------:R-:W-:Y:S01]  /*87c0*/  HFMA2.MMA R12, R36, R8, R23 ;  /* 0x00000008240c7235 */ /* 0x000fe20000000017 */
[----:B------:R-:W-:Y:S01]  /*87d0*/  LOP3.LUT R27, R14, 0x64006400, RZ, 0xfc, !PT ;  /* 0x640064000e1b7812 */ /* 0x000fe200078efcff */
[-C--:B------:R-:W-:Y:S01]  /*87e0*/  HFMA2 R25, R25, R0.reuse.H1_H1, -20, -20 ;  /* 0xcd00cd0019197431 */ /* 0x080fe20000060000 */
[----:B------:R-:W-:Y:S01]  /*87f0*/  LOP3.LUT R35, R35, 0x64006400, RZ, 0xfc, !PT ;  /* 0x6400640023237812 */ /* 0x000fe200078efcff */
[-C--:B------:R-:W-:Y:S01]  /*8800*/  HFMA2 R14, R13, R0.reuse.H1_H1, -20, -20 ;  /* 0xcd00cd000d0e7431 */ /* 0x080fe20000060000 */
[----:B------:R-:W-:Y:S01]  /*8810*/  LOP3.LUT R40, R22, 0x1c001c0, RZ, 0xc0, !PT ;  /* 0x01c001c016287812 */ /* 0x000fe200078ec0ff */
[----:B------:R-:W-:Y:S01]  /*8820*/  HFMA2 R13, R27, R0.H1_H1, -20, -20 ;  /* 0xcd00cd001b0d7431 */ /* 0x000fe20000060000 */
[----:B------:R-:W-:Y:S01]  /*8830*/  LOP3.LUT R38, R16, 0x70007, RZ, 0xc0, !PT ;  /* 0x0007000710267812 */ /* 0x000fe200078ec0ff */
[----:B------:R-:W-:Y:S01]  /*8840*/  HFMA2 R23, R35, R2.H1_H1, -132, -132 ;  /* 0xd820d82023177431 */ /* 0x000fe20000060002 */
[----:B------:R-:W-:Y:S01]  /*8850*/  HFMA2.MMA R26, R25, R9, R26 ;  /* 0x00000009191a7235 */ /* 0x000fe2000000001a */
[-C--:B------:R-:W-:Y:S01]  /*8860*/  HFMA2 R27, R14, R9.reuse, R15 ;  /* 0x000000090e1b7231 */ /* 0x080fe2000000000f */
[----:B------:R-:W-:Y:S01]  /*8870*/  LOP3.LUT R41, R40, 0x64006400, RZ, 0xfc, !PT ;  /* 0x6400640028297812 */ /* 0x000fe200078efcff */
[----:B------:R-:W-:Y:S01]  /*8880*/  HFMA2 R25, R13, R9, R12 ;  /* 0x000000090d197231 */ /* 0x000fe2000000000c */
[----:B------:R-:W-:Y:S01]  /*8890*/  LOP3.LUT R35, R17, 0x380038, RZ, 0xc0, !PT ;  /* 0x0038003811237812 */ /* 0x000fe200078ec0ff */
[----:B------:R-:W0:Y:S01]  /*88a0*/  LDS.128 R12, [UR4+0x30] ;  /* 0x00003004ff0c7984 */ /* 0x000e220008000c00 */
[----:B------:R-:W-:Y:S01]  /*88b0*/  HFMA2.MMA R23, R23, R8, R24 ;  /* 0x0000000817177235 */ /* 0x000fe20000000018 */
[----:B------:R-:W-:Y:S01]  /*88c0*/  LOP3.LUT R24, R16, 0x380038, RZ, 0xc0, !PT ;  /* 0x0038003810187812 */ /* 0x000fe200078ec0ff */
[----:B------:R-:W-:Y:S01]  /*88d0*/  HFMA2 R40, R41, R0.H1_H1, -20, -20 ;  /* 0xcd00cd0029287431 */ /* 0x000fe20000060000 */
[----:B------:R-:W-:-:S02]  /*88e0*/  SHF.R.U32.HI R8, RZ, 0x6, R16 ;  /* 0x00000006ff087819 */ /* 0x000fc40000011610 */
[----:B------:R-:W-:Y:S02]  /*88f0*/  SHF.R.U32.HI R16, RZ, 0x6, R17 ;  /* 0x00000006ff107819 */ /* 0x000fe40000011611 */
[----:B------:R-:W-:Y:S01]  /*8900*/  LOP3.LUT R37, R17, 0x70007, RZ, 0xc0, !PT ;  /* 0x0007000711257812 */ /* 0x000fe200078ec0ff */
[----:B------:R-:W-:Y:S01]  /*8910*/  HFMA2.MMA R9, R40, R9, R23 ;  /* 0x0000000928097235 */ /* 0x000fe20000000017 */
[C---:B------:R-:W-:Y:S02]  /*8920*/  LOP3.LUT R22, R18.reuse, 0x380038, RZ, 0xc0, !PT ;  /* 0x0038003812167812 */ /* 0x040fe400078ec0ff */
[----:B------:R-:W-:Y:S02]  /*8930*/  SHF.R.U32.HI R17, RZ, 0x6, R18 ;  /* 0x00000006ff117819 */ /* 0x000fe40000011612 */
[----:B------:R-:W-:Y:S02]  /*8940*/  LOP3.LUT R39, R18, 0x70007, RZ, 0xc0, !PT ;  /* 0x0007000712277812 */ /* 0x000fe400078ec0ff */
[----:B------:R-:W-:-:S02]  /*8950*/  LOP3.LUT R36, R19, 0x380038, RZ, 0xc0, !PT ;  /* 0x0038003813247812 */ /* 0x000fc400078ec0ff */
[----:B------:R-:W-:Y:S02]  /*8960*/  SHF.R.U32.HI R18, RZ, 0x6, R19 ;  /* 0x00000006ff127819 */ /* 0x000fe40000011613 */
        /* <DEDUP_REMOVED lines=14> */
[----:B------:R-:W-:Y:S01]  /*8a50*/  HFMA2 R24, R23, R2.H1_H1, -132, -132 ;  /* 0xd820d82017187431 */ /* 0x000fe20000060002 */
[----:B------:R-:W-:Y:S01]  /*8a60*/  HFMA2.MMA R9, R40, R10, R9 ;  /* 0x0000000a28097235 */ /* 0x000fe20000000009 */
[----:B------:R-:W-:Y:S01]  /*8a70*/  HFMA2 R25, R38, R10, R25 ;  /* 0x0000000a26197231 */ /* 0x000fe20000000019 */
[----:B------:R-:W-:Y:S01]  /*8a80*/  LOP3.LUT R10, R8, 0x70007, RZ, 0xc0, !PT ;  /* 0x00070007080a7812 */ /* 0x000fe200078ec0ff */
[----:B------:R-:W-:Y:S01]  /*8a90*/  HADD2 R34, R34, -1028, -1028 ;  /* 0xe404e40422227430 */ /* 0x000fe20000000000 */
[----:B------:R-:W-:Y:S01]  /*8aa0*/  LOP3.LUT R37, R36, 0x64006400, RZ, 0xfc, !PT ;  /* 0x6400640024257812 */ /* 0x000fe200078efcff */
[-C--:B------:R-:W-:Y:S01]  /*8ab0*/  HFMA2.MMA R27, R24, R11.reuse, R27 ;  /* 0x0000000b181b7235 */ /* 0x080fe2000000001b */
[----:B------:R-:W-:Y:S01]  /*8ac0*/  LOP3.LUT R23, R22, 0x64006400, RZ, 0xfc, !PT ;  /* 0x6400640016177812 */ /* 0x000fe200078efcff */
[-C--:B------:R-:W-:Y:S01]  /*8ad0*/  HFMA2 R24, R35, R2.reuse.H1_H1, -132, -132 ;  /* 0xd820d82023187431 */ /* 0x080fe20000060002 */
[----:B------:R-:W-:Y:S01]  /*8ae0*/  LOP3.LUT R10, R10, 0x64006400, RZ, 0xfc, !PT ;  /* 0x640064000a0a7812 */ /* 0x000fe200078efcff */
[-C--:B------:R-:W-:Y:S01]  /*8af0*/  HFMA2 R36, R37, R2.reuse.H1_H1, -132, -132 ;  /* 0xd820d82025247431 */ /* 0x080fe20000060002 */
[C---:B------:R-:W-:Y:S01]  /*8b00*/  LOP3.LUT R38, R18.reuse, 0x380038, RZ, 0xc0, !PT ;  /* 0x0038003812267812 */ /* 0x040fe200078ec0ff */
[----:B------:R-:W-:Y:S01]  /*8b10*/  HFMA2 R26, R23, R2.H1_H1, -132, -132 ;  /* 0xd820d820171a7431 */ /* 0x000fe20000060002 */
[----:B------:R-:W-:Y:S01]  /*8b20*/  LOP3.LUT R35, R17, 0x380038, RZ, 0xc0, !PT ;  /* 0x0038003811237812 */ /* 0x000fe200078ec0ff */
[----:B------:R-:W-:Y:S01]  /*8b30*/  HADD2 R22, R10, -1028, -1028 ;  /* 0xe404e4040a167430 */ /* 0x000fe20000000000 */
[-C--:B------:R-:W-:Y:S01]  /*8b40*/  HFMA2.MMA R19, R24, R11.reuse, R19 ;  /* 0x0000000b18137235 */ /* 0x080fe20000000013 */
[----:B------:R-:W-:Y:S01]  /*8b50*/  HFMA2 R10, R26, R11, R25 ;  /* 0x0000000b1a0a7231 */ /* 0x000fe20000000019 */
[----:B------:R-:W-:Y:S01]  /*8b60*/  HFMA2.MMA R11, R36, R11, R9 ;  /* 0x0000000b240b7235 */ /* 0x000fe20000000009 */
[----:B------:R-:W-:Y:S01]  /*8b70*/  LOP3.LUT R36, R18, 0x70007, RZ, 0xc0, !PT ;  /* 0x0007000712247812 */ /* 0x000fe200078ec0ff */
[----:B0-----:R-:W-:Y:S01]  /*8b80*/  HFMA2 R9, R22, R12, R27 ;  /* 0x0000000c16097231 */ /* 0x001fe2000000001b */
        /* <DEDUP_REMOVED lines=11> */
[-C--:B------:R-:W-:Y:S01]  /*8c40*/  HFMA2.MMA R11, R40, R12.reuse, R11 ;  /* 0x0000000c280b7235 */ /* 0x080fe2000000000b */
[----:B------:R-:W-:Y:S01]  /*8c50*/  LOP3.LUT R22, R8, 0x380038, RZ, 0xc0, !PT ;  /* 0x0038003808167812 */ /* 0x000fe200078ec0ff */
[-C--:B------:R-:W-:Y:S01]  /*8c60*/  HFMA2 R36, R39, R2.reuse.H1_H1, -132, -132 ;  /* 0xd820d82027247431 */ /* 0x080fe20000060002 */
[----:B------:R-:W-:Y:S01]  /*8c70*/  LOP3.LUT R35, R26, 0x64006400, RZ, 0xfc, !PT ;  /* 0x640064001a237812 */ /* 0x000fe200078efcff */
[----:B------:R-:W-:Y:S01]  /*8c80*/  HFMA2.MMA R19, R38, R12, R19 ;  /* 0x0000000c26137235 */ /* 0x000fe20000000013 */
[----:B------:R-:W-:Y:S01]  /*8c90*/  LOP3.LUT R18, R18, 0x1c001c0, RZ, 0xc0, !PT ;  /* 0x01c001c012127812 */ /* 0x000fe200078ec0ff */
[-C--:B------:R-:W-:Y:S01]  /*8ca0*/  HFMA2 R26, R37, R2.reuse.H1_H1, -132, -132 ;  /* 0xd820d820251a7431 */ /* 0x080fe20000060002 */
[----:B------:R-:W-:Y:S01]  /*8cb0*/  LOP3.LUT R23, R22, 0x64006400, RZ, 0xfc, !PT ;  /* 0x6400640016177812 */ /* 0x000fe200078efcff */
[----:B------:R-:W-:Y:S01]  /*8cc0*/  HADD2 R35, R35, -1028, -1028 ;  /* 0xe404e40423237430 */ /* 0x000fe20000000000 */
[----:B------:R-:W-:Y:S01]  /*8cd0*/  LOP3.LUT R16, R16, 0x1c001c0, RZ, 0xc0, !PT ;  /* 0x01c001c010107812 */ /* 0x000fe200078ec0ff */
[-C--:B------:R-:W-:Y:S01]  /*8ce0*/  HFMA2.MMA R11, R36, R13.reuse, R11 ;  /* 0x0000000d240b7235 */ /* 0x080fe2000000000b */
[----:B------:R-:W-:Y:S01]  /*8cf0*/  LOP3.LUT R27, R18, 0x64006400, RZ, 0xfc, !PT ;  /* 0x64006400121b7812 */ /* 0x000fe200078efcff */
[----:B------:R-:W-:Y:S01]  /*8d00*/  HFMA2 R22, R23, R2.H1_H1, -132, -132 ;  /* 0xd820d82017167431 */ /* 0x000fe20000060002 */
[----:B------:R-:W-:Y:S01]  /*8d10*/  LOP3.LUT R23, R16, 0x64006400, RZ, 0xfc, !PT ;  /* 0x6400640010177812 */ /* 0x000fe200078efcff */
[----:B------:R-:W-:Y:S01]  /*8d20*/  HFMA2 R10, R35, R12, R10 ;  /* 0x0000000c230a7231 */ /* 0x000fe2000000000a */
[----:B------:R-:W-:Y:S01]  /*8d30*/  LOP3.LUT R12, R17, 0x1c001c0, RZ, 0xc0, !PT ;  /* 0x01c001c0110c7812 */ /* 0x000fe200078ec0ff */
[-C--:B------:R-:W-:Y:S01]  /*8d40*/  HFMA2 R16, R27, R0.reuse.H1_H1, -20, -20 ;  /* 0xcd00cd001b107431 */ /* 0x080fe20000060000 */
[----:B------:R-:W-:Y:S01]  /*8d50*/  HFMA2.MMA R19, R24, R13, R19 ;  /* 0x0000000d18137235 */ /* 0x000fe20000000013 */
[----:B------:R-:W-:Y:S01]  /*8d60*/  LOP3.LUT R8, R8, 0x1c001c0, RZ, 0xc0, !PT ;  /* 0x01c001c008087812 */ /* 0x000fe200078ec0ff */
[-C--:B------:R-:W-:Y:S01]  /*8d70*/  HFMA2 R10, R26, R13.reuse, R10 ;  /* 0x0000000d1a0a7231 */ /* 0x080fe2000000000a */
[----:B------:R-:W-:Y:S01]  /*8d80*/  LOP3.LUT R25, R12, 0x64006400, RZ, 0xfc, !PT ;  /* 0x640064000c197812 */ /* 0x000fe200078efcff */
[-C--:B------:R-:W-:Y:S01]  /*8d90*/  HFMA2 R12, R23, R0.reuse.H1_H1, -20, -20 ;  /* 0xcd00cd00170c7431 */ /* 0x080fe20000060000 */
[-C--:B------:R-:W-:Y:S01]  /*8da0*/  HFMA2.MMA R11, R16, R14.reuse, R11 ;  /* 0x0000000e100b7235 */ /* 0x080fe2000000000b */
[----:B------:R-:W-:Y:S01]  /*8db0*/  LOP3.LUT R17, R8, 0x64006400, RZ, 0xfc, !PT ;  /* 0x6400640008117812 */ /* 0x000fe200078efcff */
[----:B------:R-:W-:Y:S01]  /*8dc0*/  HFMA2 R9, R22, R13, R9 ;  /* 0x0000000d16097231 */ /* 0x000fe20000000009 */
[----:B------:R-:W-:Y:S01]  /*8dd0*/  LOP3.LUT R21, R21, 0x64006400, RZ, 0xfc, !PT ;  /* 0x6400640015157812 */ /* 0x000fe200078efcff */
[-C--:B------:R-:W-:Y:S01]  /*8de0*/  HFMA2 R25, R25, R0.reuse.H1_H1, -20, -20 ;  /* 0xcd00cd0019197431 */ /* 0x080fe20000060000 */
[----:B------:R-:W-:Y:S01]  /*8df0*/  HFMA2.MMA R19, R12, R14, R19 ;  /* 0x0000000e0c137235 */ /* 0x000fe20000000013 */
[----:B------:R-:W-:Y:S01]  /*8e00*/  LOP3.LUT R20, R20, 0x64006400, RZ, 0xfc, !PT ;  /* 0x6400640014147812 */ /* 0x000fe200078efcff */
[----:B------:R-:W-:Y:S01]  /*8e10*/  HFMA2 R8, R17, R0.H1_H1, -20, -20 ;  /* 0xcd00cd0011087431 */ /* 0x000fe20000060000 */
[----:B------:R-:W-:Y:S01]  /*8e20*/  HFMA2.MMA R11, R34, R15, R11 ;  /* 0x0000000f220b7235 */ /* 0x000fe2000000000b */
[----:B------:R-:W-:Y:S01]  /*8e30*/  HFMA2 R10, R25, R14, R10 ;  /* 0x0000000e190a7231 */ /* 0x000fe2000000000a */
[----:B------:R-:W-:Y:S01]  /*8e40*/  PRMT R0, R0, 0x5410, R2 ;  /* 0x0000541000007816 */ /* 0x000fe20000000002 */
[----:B------:R-:W-:-:S02]  /*8e50*/  HADD2 R21, R21, -1028, -1028 ;  /* 0xe404e40415157430 */ /* 0x000fc40000000000 */
[----:B------:R-:W-:Y:S01]  /*8e60*/  HFMA2.MMA R19, R32, R15, R19 ;  /* 0x0000000f20137235 */ /* 0x000fe20000000013 */
        /* <DEDUP_REMOVED lines=12> */
.L_x_5020:
[----:B------:R-:W-:Y:S01]  /*8f30*/  ISETP.LT.AND P2, PT, R33, R28, PT ;  /* 0x0000001c2100720c */ /* 0x000fe20003f41270 */
[----:B------:R-:W-:Y:S01]  /*8f40*/  UIADD3 UR4, UR4, 0x40, URZ ;  /* 0x0000004004047890 */ /* 0x000fe2000fffe03f */
[----:B--2---:R-:W-:Y:S02]  /*8f50*/  MOV R27, R31 ;  /* 0x0000001f001b7202 */ /* 0x004fe40000000f00 */
[----:B------:R-:W-:-:S09]  /*8f60*/  MOV R25, R33 ;  /* 0x0000002100197202 */ /* 0x000fd20000000f00 */
[----:B------:R-:W-:Y:S05]  /*8f70*/  @!P0 BRA P2, `(.L_x_5021) ;  /* 0xffffffe800f88947 */ /* 0x000fea000103ffff */
.L_x_5019:
[----:B------:R-:W-:Y:S05]  /*8f80*/  @!P1 EXIT ;  /* 0x000000000000994d */ /* 0x000fea0003800000 */
[----:B------:R-:W1:Y:S01]  /*8f90*/  S2R R0, SR_CTAID.X ;  /* 0x0000000000007919 */ /* 0x000e620000002500 */
[----:B------:R-:W2:Y:S01]  /*8fa0*/  S2UR UR4, SR_CTAID.Y ;  /* 0x00000000000479c3 */ /* 0x000ea20000002600 */
[----:B-----5:R-:W-:Y:S01]  /*8fb0*/  HMUL2 R11, R6, R7.H0_H0 ;  /* 0x20000007060b7232 */ /* 0x020fe20000000000 */
[----:B------:R-:W1:Y:S06]  /*8fc0*/  S2R R9, SR_TID.X ;  /* 0x0000000000097919 */ /* 0x000e6c0000002100 */
        /* <DEDUP_REMOVED lines=13> */
.L_x_5025:
[----:B------:R-:W0:Y:S02]  /*90a0*/  LDS R2, [R0] ;  /* 0x0000000000027984 */ /* 0x000e240000000800 */
[----:B0-----:R-:W-:-:S06]  /*90b0*/  HADD2 R3, R2, R11 ;  /* 0x0000000b02037230 */ /* 0x001fcc0000000000 */
[----:B------:R-:W0:Y:S02]  /*90c0*/  ATOMS.CAST.SPIN R3, [R0], R2, R3 ;  /* 0x000000020003738d */ /* 0x000e240001800003 */
[----:B0-----:R-:W-:-:S13]  /*90d0*/  ISETP.EQ.U32.AND P0, PT, R3, 0x1, PT ;  /* 0x000000010300780c */ /* 0x001fda0003f02070 */
[----:B------:R-:W-:Y:S05]  /*90e0*/  @!P0 BRA `(.L_x_5025) ;  /* 0xfffffffc00ec8947 */ /* 0x000fea000383ffff */
[----:B------:R-:W-:Y:S05]  /*90f0*/  BRA `(.L_x_5023) ;  /* 0x00000000000c7947 */ /* 0x000fea0003800000 */
.L_x_5024:
[----:B------:R-:W2:Y:S02]  /*9100*/  LD.E R0, desc[UR6][R8.64] ;  /* 0x0000000608007980 */ /* 0x000ea4000c101900 */
[----:B--2---:R-:W-:-:S05]  /*9110*/  IADD3 R3, R11, R0, RZ ;  /* 0x000000000b037210 */ /* 0x004fca0007ffe0ff */
[----:B------:R0:W-:Y:S02]  /*9120*/  ST.E desc[UR6][R8.64], R3 ;  /* 0x0000000308007985 */ /* 0x0001e4000c101906 */
.L_x_5023:
[----:B------:R-:W-:Y:S05]  /*9130*/  BSYNC B0 ;  /* 0x0000000000007941 */ /* 0x000fea0003800000 */
.L_x_5022:
[----:B------:R1:W-:Y:S02]  /*9140*/  ATOM.E.ADD.F16x2.RN.STRONG.GPU P0, RZ, desc[UR6][R8.64+0x4], R5 ;  /* 0x0000040508ff79a2 */ /* 0x0003e4000810e1c6 */
[----:B-1----:R-:W-:Y:S05]  /*9150*/  @P0 EXIT ;  /* 0x000000000000094d */ /* 0x002fea0003800000 */
[----:B------:R-:W1:Y:S02]  /*9160*/  QSPC.E.S P0, RZ, [R8+0x4] ;  /* 0x0000040008ff73aa */ /* 0x000e640000000500 */
[----:B-1----:R-:W-:Y:S05]  /*9170*/  @!P0 BRA `(.L_x_5026) ;  /* 0x0000000000208947 */ /* 0x002fea0003800000 */
[----:B------:R-:W-:-:S04]  /*9180*/  MOV R2, R8 ;  /* 0x0000000800027202 */ /* 0x000fc80000000f00 */
[----:B------:R-:W-:-:S07]  /*9190*/  MOV R0, R2 ;  /* 0x0000000200007202 */ /* 0x000fce0000000f00 */
.L_x_5027:
[----:B------:R-:W0:Y:S02]  /*91a0*/  LDS R2, [R0+0x4] ;  /* 0x0000040000027984 */ /* 0x000e240000000800 */
[----:B0-----:R-:W-:-:S10]  /*91b0*/  HFMA2.MMA R3, R2, 1, 1, R5 ;  /* 0x3c003c0002037835 */ /* 0x001fd40000000005 */
[----:B------:R-:W0:Y:S02]  /*91c0*/  ATOMS.CAST.SPIN R3, [R0+0x4], R2, R3 ;  /* 0x000004020003738d */ /* 0x000e240001800003 */
[----:B0-----:R-:W-:-:S13]  /*91d0*/  ISETP.EQ.U32.AND P0, PT, R3, 0x1, PT ;  /* 0x000000010300780c */ /* 0x001fda0003f02070 */
[----:B------:R-:W-:Y:S05]  /*91e0*/  @!P0 BRA `(.L_x_5027) ;  /* 0xfffffffc00ec8947 */ /* 0x000fea000383ffff */
[----:B------:R-:W-:Y:S05]  /*91f0*/  EXIT ;  /* 0x000000000000794d */ /* 0x000fea0003800000 */
.L_x_5026:
[----:B------:R-:W0:Y:S02]  /*9200*/  LD.E R0, desc[UR6][R8.64+0x4] ;  /* 0x0000040608007980 */ /* 0x000e24000c101900 */
[----:B0-----:R-:W-:-:S05]  /*9210*/  IADD3 R3, R5, R0, RZ ;  /* 0x0000000005037210 */ /* 0x001fca0007ffe0ff */
[----:B------:R-:W-:Y:S01]  /*9220*/  ST.E desc[UR6][R8.64+0x4], R3 ;  /* 0x0000040308007985 */ /* 0x000fe2000c101906 */
[----:B------:R-:W-:Y:S05]  /*9230*/  EXIT ;  /* 0x000000000000794d */ /* 0x000fea0003800000 */
.L_x_5028:
        /* <DEDUP_REMOVED lines=12> */
.L_x_5265:


//--------------------- .text._Z23gemm_half_q_half_kernelILi1ELi176ELb1ELb1ELi32EEvPK6__halfPKjS4_S2_PS0_iiiiPKtS7_iiiiiibS2_i --------------------------
	.section	.text._Z23gemm_half_q_half_kernelILi1ELi176ELb1ELb1ELi32EEvPK6__halfPKjS4_S2_PS0_iiiiPKtS7_iiiiiibS2_i,"ax",@progbits
	.align	128
        .global         _Z23gemm_half_q_half_kernelILi1ELi176ELb1ELb1ELi32EEvPK6__halfPKjS4_S2_PS0_iiiiPKtS7_iiiiiibS2_i
        .type           _Z23gemm_half_q_half_kernelILi1ELi176ELb1ELb1ELi32EEvPK6__halfPKjS4_S2_PS0_iiiiPKtS7_iiiiiibS2_i,@function
        .size           _Z23gemm_half_q_half_kernelILi1ELi176ELb1ELb1ELi32EEvPK6__halfPKjS4_S2_PS0_iiiiPKtS7_iiiiiibS2_i,(.L_x_5266 - _Z23gemm_half_q_half_kernelILi1ELi176ELb1ELb1ELi32EEvPK6__halfPKjS4_S2_PS0_iiiiPKtS7_iiiiiibS2_i)
        .other          _Z23gemm_half_q_half_kernelILi1ELi176ELb1ELb1ELi32EEvPK6__halfPKjS4_S2_PS0_iiiiPKtS7_iiiiiibS2_i,@"STO_CUDA_ENTRY STV_DEFAULT"
_Z23gemm_half_q_half_kernelILi1ELi176ELb1ELb1ELi32EEvPK6__halfPKjS4_S2_PS0_iiiiPKtS7_iiiiiibS2_i:
.text._Z23gemm_half_q_half_kernelILi1ELi176ELb1ELb1ELi32EEvPK6__halfPKjS4_S2_PS0_iiiiPKtS7_iiiiiibS2_i:
[----:B------:R-:W-:Y:S08]  /*0000*/  LDC R1, c[0x0][0x28] ;  /* 0x00000a00ff017b82 */ /* 0x000ff00000000800 */
[----:B------:R-:W0:Y:S01]  /*0010*/  S2UR UR8, SR_CTAID.Y ;  /* 0x00000000000879c3 */ /* 0x000e220000002600 */
[----:B------:R-:W-:Y:S01]  /*0020*/  PRMT R32, RZ, 0x7610, R32 ;  /* 0x00007610ff207816 */ /* 0x000fe20000000020 */
[----:B------:R-:W-:-:S06]  /*0030*/  ULDC.64 UR6, c[0x0][0x208] ;  /* 0x0000820000067ab9 */ /* 0x000fcc0000000a00 */
[----:B------:R-:W0:Y:S02]  /*0040*/  LDC R8, c[0x0][0x238] ;  /* 0x00008e00ff087b82 */ /* 0x000e240000000800 */
[----:B0-----:R-:W-:-:S05]  /*0050*/  VIADD R8, R8, -UR8 ;  /* 0x8000000808087c36 */ /* 0x001fca0008000000 */
        /* <DEDUP_REMOVED lines=43> */
.L_x_5030:
[----:B------:R-:W-:Y:S05]  /*0310*/  BSYNC B0 ;  /* 0x0000000000007941 */ /* 0x000fea0003800000 */
.L_x_5029:
[----:B------:R-:W-:Y:S01]  /*0320*/  ULDC UR4, c[0x0][0x23c] ;  /* 0x00008f0000047ab9 */ /* 0x000fe20000000800 */
[----:B------:R-:W-:Y:S02]  /*0330*/  IMAD.SHL.U32 R13, R13, 0x4, RZ ;  /* 0x000000040d0d7824 */ /* 0x000fe400078e00ff */
        /* <DEDUP_REMOVED lines=30> */
.L_x_5032:
[----:B-----5:R-:W-:-:S04]  /*0520*/  VIADD R5, R12, UR4 ;  /* 0x000000040c057c36 */ /* 0x020fc80008000000 */
[----:B-1----:R-:W-:-:S05]  /*0530*/  IMAD R2, R5, R0, RZ ;  /* 0x0000000005027224 */ /* 0x002fca00078e02ff */
        /* <DEDUP_REMOVED lines=15> */
[----:B------:R-:W-:Y:S02]  /*0630*/  SHF.R.U32.HI R19, RZ, 0xc, R19 ;  /* 0x0000000cff137819 */ /* 0x000fe40000011613 */
[----:B------:R-:W-:Y:S01]  /*0640*/  LOP3.LUT R2, R2, 0xf, RZ, 0xc0, !PT ;  /* 0x0000000f02027812 */ /* 0x000fe200078ec0ff */
[----:B------:R-:W-:Y:S01]  /*0650*/  VIADD R22, R22, 0x1 ;  /* 0x0000000116167836 */ /* 0x000fe20000000000 */
[----:B------:R-:W-:Y:S01]  /*0660*/  LOP3.LUT R23, R23, 0xf, RZ, 0xc0, !PT ;  /* 0x0000000f17177812 */ /* 0x000fe200078ec0ff */
[----:B----4-:R-:W-:Y:S01]  /*0670*/  IMAD.IADD R14, R21, 0x1, R14 ;  /* 0x00000001150e7824 */ /* 0x010fe200078e020e */
[----:B------:R-:W-:Y:S01]  /*0680*/  LOP3.LUT R19, R19, 0xf, RZ, 0xc0, !PT ;  /* 0x0000000f13137812 */ /* 0x000fe200078ec0ff */
[----:B------:R-:W-:Y:S01]  /*0690*/  IMAD R22, R22, R22, RZ ;  /* 0x0000001616167224 */ /* 0x000fe200078e02ff */
[----:B------:R-:W-:Y:S01]  /*06a0*/  IADD3 R2, R2, 0x1, RZ ;  /* 0x0000000102027810 */ /* 0x000fe20007ffe0ff */
[----:B------:R-:W-:Y:S01]  /*06b0*/  VIADD R23, R23, 0x1 ;  /* 0x0000000117177836 */ /* 0x000fe20000000000 */
[----:B------:R-:W-:Y:S01]  /*06c0*/  ISETP.GE.AND P2, PT, R14, R33, PT ;  /* 0x000000210e00720c */ /* 0x000fe20003f46270 */
[----:B------:R-:W-:-:S02]  /*06d0*/  VIADD R19, R19, 0x1 ;  /* 0x0000000113137836 */ /* 0x000fc40000000000 */
[----:B------:R-:W-:Y:S01]  /*06e0*/  IMAD R20, R2, R2, RZ ;  /* 0x0000000202147224 */ /* 0x000fe200078e02ff */
[----:B------:R-:W2:Y:S01]  /*06f0*/  I2F.F16 R22, R22 ;  /* 0x0000001600167306 */ /* 0x000ea20000200c00 */
[----:B------:R-:W-:Y:S02]  /*0700*/  IMAD R23, R23, R23, RZ ;  /* 0x0000001717177224 */ /* 0x000fe400078e02ff */
[----:B------:R-:W-:-:S05]  /*0710*/  IMAD R19, R19, R19, RZ ;  /* 0x0000001313137224 */ /* 0x000fca00078e02ff */
[----:B0-----:R-:W0:Y:S01]  /*0720*/  I2F.F16 R4, R23 ;  /* 0x0000001700047306 */ /* 0x001e220000200c00 */
[----:B--2---:R-:W-:-:S07]  /*0730*/  HMUL2 R2, R22.H0_H0, R5.H0_H0 ;  /* 0x2000000516027232 */ /* 0x004fce0000000800 */
[----:B------:R-:W1:Y:S01]  /*0740*/  I2F.F16 R20, R20 ;  /* 0x0000001400147306 */ /* 0x000e620000200c00 */
[----:B0-----:R-:W-:-:S07]  /*0750*/  HMUL2 R3, R4.H0_H0, R5.H0_H0 ;  /* 0x2000000504037232 */ /* 0x001fce0000000800 */
[----:B------:R-:W0:Y:S01]  /*0760*/  I2F.F16 R24, R19 ;  /* 0x0000001300187306 */ /* 0x000e220000200c00 */
[-C--:B-1----:R-:W-:Y:S02]  /*0770*/  HMUL2 R4, R20.H0_H0, R5.reuse.H0_H0 ;  /* 0x2000000514047232 */ /* 0x082fe40000000800 */
[----:B0-----:R-:W-:Y:S01]  /*0780*/  HMUL2 R5, R24.H0_H0, R5.H0_H0 ;  /* 0x2000000518057232 */ /* 0x001fe20000000800 */
[----:B------:R-:W-:Y:S06]  /*0790*/  @!P2 BRA `(.L_x_5032) ;  /* 0xfffffffc0060a947 */ /* 0x000fec000383ffff */
.L_x_5031:
        /* <DEDUP_REMOVED lines=12> */
.L_x_5033:
        /* <DEDUP_REMOVED lines=8> */
.L_x_5034:
        /* <DEDUP_REMOVED lines=12> */
.L_x_5035:
        /* <DEDUP_REMOVED lines=8> */
.L_x_5036:
        /* <DEDUP_REMOVED lines=11> */
.L_x_5037:
[C---:B------:R-:W-:Y:S01]  /*0ad0*/  VIMNMX R10, R34.reuse, UR8, PT ;  /* 0x00000008220a7c48 */ /* 0x040fe2000bfe0100 */
[----:B------:R-:W1:Y:S01]  /*0ae0*/  S2UR UR5, SR_CgaCtaId ;  /* 0x00000000000579c3 */ /* 0x000e620000008800 */
[----:B------:R-:W-:Y:S01]  /*0af0*/  ISETP.GE.OR P0, PT, R34, UR8, P0 ;  /* 0x0000000822007c0c */ /* 0x000fe20008706670 */
[----:B------:R-:W-:Y:S01]  /*0b00*/  ULDC.64 UR10, c[0x0][0x218] ;  /* 0x00008600000a7ab9 */ /* 0x000fe20000000a00 */
[----:B------:R-:W-:Y:S01]  /*0b10*/  SHF.R.S32.HI R15, RZ, 0x1f, R10 ;  /* 0x0000001fff0f7819 */ /* 0x000fe2000001140a */
[----:B------:R-:W-:-:S03]  /*0b20*/  UMOV UR4, 0x400 ;  /* 0x0000040000047882 */ /* 0x000fc60000000000 */
[----:B------:R-:W-:-:S04]  /*0b30*/  LEA.HI R15, R15, R10, RZ, 0x5 ;  /* 0x0000000a0f0f7211 */ /* 0x000fc800078f28ff */
[----:B------:R-:W-:-:S05]  /*0b40*/  SHF.R.S32.HI R10, RZ, 0x5, R15 ;  /* 0x00000005ff0a7819 */ /* 0x000fca000001140f */
[----:B------:R-:W-:-:S05]  /*0b50*/  IMAD R7, R10, 0x8, R7 ;  /* 0x000000080a077824 */ /* 0x000fca00078e0207 */
[----:B------:R-:W-:Y:S02]  /*0b60*/  IADD3 R6, R9, R7, R6 ;  /* 0x0000000709067210 */ /* 0x000fe40007ffe006 */
[----:B------:R-:W-:Y:S01]  /*0b70*/  PRMT R7, RZ, 0x5410, RZ ;  /* 0x00005410ff077816 */ /* 0x000fe200000000ff */
[----:B-1----:R-:W-:Y:S01]  /*0b80*/  ULEA UR4, UR5, UR4, 0x18 ;  /* 0x0000000405047291 */ /* 0x002fe2000f8ec03f */
[----:B------:R-:W-:Y:S02]  /*0b90*/  IADD3 R11, R11, R6, R8 ;  /* 0x000000060b0b7210 */ /* 0x000fe40007ffe008 */
[----:B------:R-:W-:-:S03]  /*0ba0*/  SHF.R.S32.HI R8, RZ, 0x1f, R13 ;  /* 0x0000001fff087819 */ /* 0x000fc6000001140d */
[----:B------:R-:W-:-:S05]  /*0bb0*/  IMAD R10, R11, R0, RZ ;  /* 0x000000000b0a7224 */ /* 0x000fca00078e02ff */
[----:B------:R-:W-:Y:S02]  /*0bc0*/  SHF.R.S32.HI R9, RZ, 0x1f, R10 ;  /* 0x0000001fff097819 */ /* 0x000fe4000001140a */
[----:B------:R-:W-:-:S05]  /*0bd0*/  IADD3 R27, P2, R13, R10, RZ ;  /* 0x0000000a0d1b7210 */ /* 0x000fca0007f5e0ff */
[----:B------:R-:W-:Y:S01]  /*0be0*/  IMAD.X R6, R9, 0x1, R8, P2 ;  /* 0x0000000109067824 */ /* 0x000fe200010e0608 */
        /* <DEDUP_REMOVED lines=16> */
.L_x_5043:
[----:B------:R-:W1:Y:S01]  /*0cf0*/  LDC R0, c[0x0][0x23c] ;  /* 0x00008f00ff007b82 */ /* 0x000e620000000800 */
[----:B------:R-:W-:Y:S02]  /*0d00*/  IMAD.MOV.U32 R20, RZ, RZ, R26 ;  /* 0x000000ffff147224 */ /* 0x000fe400078e001a */
[----:B------:R-:W-:Y:S02]  /*0d10*/  IMAD.MOV.U32 R21, RZ, RZ, R27 ;  /* 0x000000ffff157224 */ /* 0x000fe400078e001b */
        /* <DEDUP_REMOVED lines=16> */
[----:B------:R-:W-:Y:S01]  /*0e20*/  VIADD R39, R39, 0xffffff80 ;  /* 0xffffff8027277836 */ /* 0x000fe20000000000 */
[----:B------:R-:W-:Y:S01]  /*0e30*/  LOP3.LUT R46, R23, 0xff, RZ, 0xc0, !PT ;  /* 0x000000ff172e7812 */ /* 0x000fe200078ec0ff */
[----:B------:R-:W-:Y:S01]  /*0e40*/  VIADD R47, R45, 0xffffff80 ;  /* 0xffffff802d2f7836 */ /* 0x000fe20000000000 */
[----:B------:R-:W-:Y:S01]  /*0e50*/  SHF.R.U32.HI R48, RZ, 0x8, R21 ;  /* 0x00000008ff307819 */ /* 0x000fe20000011615 */
[----:B------:R-:W-:Y:S01]  /*0e60*/  VIADD R44, R44, 0xffffff80 ;  /* 0xffffff802c2c7836 */ /* 0x000fe20000000000 */
[----:B------:R-:W-:Y:S01]  /*0e70*/  SHF.R.U32.HI R49, RZ, 0x8, R22 ;  /* 0x00000008ff317819 */ /* 0x000fe20000011616 */
[----:B------:R-:W-:Y:S01]  /*0e80*/  VIADD R46, R46, 0xffffff80 ;  /* 0xffffff802e2e7836 */ /* 0x000fe20000000000 */
[----:B------:R-:W-:Y:S01]  /*0e90*/  LOP3.LUT R45, R48, 0xff, RZ, 0xc0, !PT ;  /* 0x000000ff302d7812 */ /* 0x000fe200078ec0ff */
[----:B------:R-:W2:Y:S01]  /*0ea0*/  I2F.F16 R39, R39 ;  /* 0x0000002700277306 */ /* 0x000ea20000200c00 */
[----:B------:R-:W-:-:S02]  /*0eb0*/  LOP3.LUT R48, R49, 0xff, RZ, 0xc0, !PT ;  /* 0x000000ff31307812 */ /* 0x000fc400078ec0ff */
[----:B------:R-:W-:Y:S02]  /*0ec0*/  IADD3 R45, R45, -0x80, RZ ;  /* 0xffffff802d2d7810 */ /* 0x000fe40007ffe0ff */
[----:B------:R-:W-:Y:S01]  /*0ed0*/  LEA.HI R43, R20, 0xffffff80, RZ, 0x8 ;  /* 0xffffff80142b7811 */ /* 0x000fe200078f40ff */
[----:B------:R-:W-:Y:S01]  /*0ee0*/  VIADD R49, R48, 0xffffff80 ;  /* 0xffffff8030317836 */ /* 0x000fe20000000000 */
[----:B------:R-:W-:Y:S01]  /*0ef0*/  LEA.HI R51, R23, 0xffffff80, RZ, 0x8 ;  /* 0xffffff8017337811 */ /* 0x000fe200078f40ff */
[----:B------:R-:W0:Y:S01]  /*0f00*/  I2F.F16 R42, R42 ;  /* 0x0000002a002a7306 */ /* 0x000e220000200c00 */
[----:B--2---:R-:W-:-:S07]  /*0f10*/  HADD2.F32 R52, -RZ, R39.H0_H0 ;  /* 0x20000027ff347230 */ /* 0x004fce0000004100 */
[----:B------:R-:W2:Y:S01]  /*0f20*/  I2F.F16 R44, R44 ;  /* 0x0000002c002c7306 */ /* 0x000ea20000200c00 */
[----:B----4-:R-:W-:Y:S02]  /*0f30*/  HADD2.F32 R39, -RZ, R36.H0_H0 ;  /* 0x20000024ff277230 */ /* 0x010fe40000004100 */
[----:B0-----:R-:W-:-:S05]  /*0f40*/  HADD2.F32 R42, -RZ, R42.H0_H0 ;  /* 0x2000002aff2a7230 */ /* 0x001fca0000004100 */
[----:B------:R-:W0:Y:S01]  /*0f50*/  I2F.F16 R46, R46 ;  /* 0x0000002e002e7306 */ /* 0x000e220000200c00 */
[----:B------:R-:W-:Y:S01]  /*0f60*/  FFMA.FTZ R50, R42, R39, RZ ;  /* 0x000000272a327223 */ /* 0x000fe200000100ff */
[----:B------:R-:W-:Y:S01]  /*0f70*/  FFMA.FTZ R42, R39, R52, RZ ;  /* 0x00000034272a7223 */ /* 0x000fe200000100ff */
[----:B--2---:R-:W-:-:S05]  /*0f80*/  HADD2.F32 R44, -RZ, R44.H0_H0 ;  /* 0x2000002cff2c7230 */ /* 0x004fca0000004100 */
[----:B------:R-:W2:Y:S01]  /*0f90*/  I2F.F16 R47, R47 ;  /* 0x0000002f002f7306 */ /* 0x000ea20000200c00 */
[----:B------:R-:W-:Y:S01]  /*0fa0*/  FFMA.FTZ R48, R39, R44, RZ ;  /* 0x0000002c27307223 */ /* 0x000fe200000100ff */
[----:B------:R-:W-:Y:S01]  /*0fb0*/  LEA.HI R44, R21, 0xffffff80, RZ, 0x8 ;  /* 0xffffff80152c7811 */ /* 0x000fe200078f40ff */
[----:B0-----:R-:W-:-:S05]  /*0fc0*/  HADD2.F32 R46, -RZ, R46.H0_H0 ;  /* 0x2000002eff2e7230 */ /* 0x001fca0000004100 */
[----:B------:R-:W0:Y:S01]  /*0fd0*/  I2F.F16 R49, R49 ;  /* 0x0000003100317306 */ /* 0x000e220000200c00 */
[----:B------:R-:W-:Y:S01]  /*0fe0*/  SHF.R.U32.HI R21, RZ, 0x10, R21 ;  /* 0x00000010ff157819 */ /* 0x000fe20000011615 */
[----:B------:R-:W-:Y:S01]  /*0ff0*/  FFMA.FTZ R46, R39, R46, RZ ;  /* 0x0000002e272e7223 */ /* 0x000fe200000100ff */
[----:B------:R-:W-:Y:S01]  /*1000*/  HADD2.F32 R39, -RZ, R36.H1_H1 ;  /* 0x30000024ff277230 */ /* 0x000fe20000004100 */
[----:B------:R-:W-:Y:S01]  /*1010*/  SHF.R.U32.HI R36, RZ, 0x10, R20 ;  /* 0x00000010ff247819 */ /* 0x000fe20000011614 */
[----:B--2---:R-:W-:-:S03]  /*1020*/  HADD2.F32 R47, -RZ, R47.H0_H0 ;  /* 0x2000002fff2f7230 */ /* 0x004fc60000004100 */
[----:B------:R-:W2:Y:S01]  /*1030*/  I2F.F16 R45, R45 ;  /* 0x0000002d002d7306 */ /* 0x000ea20000200c00 */
[----:B------:R-:W-:Y:S01]  /*1040*/  LOP3.LUT R21, R21, 0xff, RZ, 0xc0, !PT ;  /* 0x000000ff15157812 */ /* 0x000fe200078ec0ff */
[----:B------:R-:W-:Y:S01]  /*1050*/  FFMA.FTZ R47, R47, R39, R50 ;  /* 0x000000272f2f7223 */ /* 0x000fe20000010032 */
[----:B------:R-:W-:-:S03]  /*1060*/  LEA.HI R50, R22, 0xffffff80, RZ, 0x8 ;  /* 0xffffff8016327811 */ /* 0x000fc600078f40ff */
[----:B------:R-:W-:Y:S01]  /*1070*/  VIADD R21, R21, 0xffffff80 ;  /* 0xffffff8015157836 */ /* 0x000fe20000000000 */
[----:B------:R-:W-:Y:S01]  /*1080*/  SHF.R.U32.HI R22, RZ, 0x10, R22 ;  /* 0x00000010ff167819 */ /* 0x000fe20000011616 */
[----:B0-----:R-:W-:Y:S01]  /*1090*/  HADD2.F32 R52, -RZ, R49.H0_H0 ;  /* 0x20000031ff347230 */ /* 0x001fe20000004100 */
[--C-:B------:R-:W-:Y:S01]  /*10a0*/  SHF.R.U32.HI R49, RZ, 0x8, R23.reuse ;  /* 0x00000008ff317819 */ /* 0x100fe20000011617 */
[----:B------:R-:W0:Y:S01]  /*10b0*/  I2F.F16 R43, R43 ;  /* 0x0000002b002b7306 */ /* 0x000e220000200c00 */
[----:B------:R-:W-:Y:S02]  /*10c0*/  SHF.R.U32.HI R23, RZ, 0x10, R23 ;  /* 0x00000010ff177819 */ /* 0x000fe40000011617 */
[----:B------:R-:W-:Y:S01]  /*10d0*/  FFMA.FTZ R20, R39, R52, R48 ;  /* 0x0000003427147223 */ /* 0x000fe20000010030 */
[----:B------:R-:W-:Y:S01]  /*10e0*/  LOP3.LUT R49, R49, 0xff, RZ, 0xc0, !PT ;  /* 0x000000ff31317812 */ /* 0x000fe200078ec0ff */
[----:B--2---:R-:W-:Y:S01]  /*10f0*/  HADD2.F32 R45, -RZ, R45.H0_H0 ;  /* 0x2000002dff2d7230 */ /* 0x004fe20000004100 */
[----:B------:R-:W-:-:S02]  /*1100*/  LOP3.LUT R48, R36, 0xff, RZ, 0xc0, !PT ;  /* 0x000000ff24307812 */ /* 0x000fc400078ec0ff */
[----:B------:R-:W-:Y:S01]  /*1110*/  LOP3.LUT R22, R22, 0xff, RZ, 0xc0, !PT ;  /* 0x000000ff16167812 */ /* 0x000fe200078ec0ff */
[----:B------:R-:W-:Y:S01]  /*1120*/  VIADD R49, R49, 0xffffff80 ;  /* 0xffffff8031317836 */ /* 0x000fe20000000000 */
[----:B------:R-:W-:Y:S01]  /*1130*/  LOP3.LUT R23, R23, 0xff, RZ, 0xc0, !PT ;  /* 0x000000ff17177812 */ /* 0x000fe200078ec0ff */
[----:B------:R-:W-:Y:S02]  /*1140*/  VIADD R48, R48, 0xffffff80 ;  /* 0xffffff8030307836 */ /* 0x000fe40000000000 */
[----:B------:R-:W-:Y:S01]  /*1150*/  FFMA.FTZ R45, R39, R45, R42 ;  /* 0x0000002d272d7223 */ /* 0x000fe2000001002a */
[----:B------:R-:W-:Y:S01]  /*1160*/  IADD3 R22, R22, -0x80, RZ ;  /* 0xffffff8016167810 */ /* 0x000fe20007ffe0ff */
[----:B------:R2:W4:Y:S01]  /*1170*/  I2F.F16 R42, R50 ;  /* 0x00000032002a7306 */ /* 0x0005220000200c00 */
[----:B0-----:R-:W-:-:S07]  /*1180*/  HADD2.F32 R43, -RZ, R43.H0_H0 ;  /* 0x2000002bff2b7230 */ /* 0x001fce0000004100 */
[----:B------:R-:W-:Y:S01]  /*1190*/  I2F.F16 R49, R49 ;  /* 0x0000003100317306 */ /* 0x000fe20000200c00 */
[----:B--2---:R-:W-:Y:S01]  /*11a0*/  VIADD R50, R23, 0xffffff80 ;  /* 0xffffff8017327836 */ /* 0x004fe20000000000 */
[----:B---3--:R-:W-:Y:S01]  /*11b0*/  LEA.HI R23, R25, 0xffffff80, RZ, 0x8 ;  /* 0xffffff8019177811 */ /* 0x008fe200078f40ff */
[----:B----4-:R-:W-:-:S05]  /*11c0*/  HADD2.F32 R42, -RZ, R42.H0_H0 ;  /* 0x2000002aff2a7230 */ /* 0x010fca0000004100 */
[----:B------:R-:W0:Y:S08]  /*11d0*/  I2F.F16 R48, R48 ;  /* 0x0000003000307306 */ /* 0x000e300000200c00 */
[----:B------:R-:W2:Y:S01]  /*11e0*/  I2F.F16 R21, R21 ;  /* 0x0000001500157306 */ /* 0x000ea20000200c00 */
[----:B0-----:R-:W-:-:S07]  /*11f0*/  HADD2.F32 R48, -RZ, R48.H0_H0 ;  /* 0x20000030ff307230 */ /* 0x001fce0000004100 */
[----:B------:R-:W0:Y:S01]  /*1200*/  I2F.F16 R22, R22 ;  /* 0x0000001600167306 */ /* 0x000e220000200c00 */
[----:B--2---:R-:W-:-:S07]  /*1210*/  HADD2.F32 R52, -RZ, R21.H0_H0 ;  /* 0x20000015ff347230 */ /* 0x004fce0000004100 */
[----:B------:R-:W2:Y:S01]  /*1220*/  I2F.F16 R50, R50 ;  /* 0x0000003200327306 */ /* 0x000ea20000200c00 */
[----:B0-----:R-:W-:-:S07]  /*1230*/  HADD2.F32 R21, -RZ, R22.H0_H0 ;  /* 0x20000016ff157230 */ /* 0x001fce0000004100 */
[----:B------:R0:W-:Y:S01]  /*1240*/  I2F.F16 R36, R51 ;  /* 0x0000003300247306 */ /* 0x0001e20000200c00 */
[----:B------:R-:W-:-:S07]  /*1250*/  LEA.HI R22, R26, 0xffffff80, RZ, 0x8 ;  /* 0xffffff801a167811 */ /* 0x000fce00078f40ff */
[----:B------:R-:W3:Y:S01]  /*1260*/  I2F.F16 R44, R44 ;  /* 0x0000002c002c7306 */ /* 0x000ee20000200c00 */
[----:B0-----:R-:W-:Y:S02]  /*1270*/  HADD2.F32 R51, -RZ, R49.H0_H0 ;  /* 0x20000031ff337230 */ /* 0x001fe40000004100 */
[----:B------:R-:W-:-:S03]  /*1280*/  HADD2.F32 R49, -RZ, R37.H0_H0 ;  /* 0x20000025ff317230 */ /* 0x000fc60000004100 */
[----:B------:R-:W-:Y:S01]  /*1290*/  FFMA.FTZ R46, R39, R51, R46 ;  /* 0x00000033272e7223 */ /* 0x000fe2000001002e */
[----:B------:R-:W-:Y:S01]  /*12a0*/  LEA.HI R39, R24, 0xffffff80, RZ, 0x8 ;  /* 0xffffff8018277811 */ /* 0x000fe200078f40ff */
[----:B------:R-:W-:Y:S01]  /*12b0*/  FFMA.FTZ R48, R48, R49, R47 ;  /* 0x0000003130307223 */ /* 0x000fe2000001002f */
[----:B--2---:R-:W-:Y:S02]  /*12c0*/  HADD2.F32 R47, -RZ, R50.H0_H0 ;  /* 0x20000032ff2f7230 */ /* 0x004fe40000004100 */
[C---:B------:R-:W-:Y:S01]  /*12d0*/  FFMA.FTZ R50, R49.reuse, R21, R20 ;  /* 0x0000001531327223 */ /* 0x040fe20000010014 */
[C---:B------:R-:W-:Y:S01]  /*12e0*/  FFMA.FTZ R52, R49.reuse, R52, R45 ;  /* 0x0000003431347223 */ /* 0x040fe2000001002d */
[----:B------:R-:W0:Y:S01]  /*12f0*/  LDS.64 R20, [UR4+0x8] ;  /* 0x00000804ff147984 */ /* 0x000e220008000a00 */
[----:B------:R-:W-:Y:S01]  /*1300*/  LOP3.LUT R45, R24, 0xff, RZ, 0xc0, !PT ;  /* 0x000000ff182d7812 */ /* 0x000fe200078ec0ff */
[----:B------:R-:W-:Y:S01]  /*1310*/  FFMA.FTZ R46, R49, R47, R46 ;  /* 0x0000002f312e7223 */ /* 0x000fe2000001002e */
[----:B------:R-:W-:Y:S01]  /*1320*/  HADD2.F32 R47, -RZ, R37.H1_H1 ;  /* 0x30000025ff2f7230 */ /* 0x000fe20000004100 */
[----:B------:R-:W-:Y:S01]  /*1330*/  LOP3.LUT R37, R25, 0xff, RZ, 0xc0, !PT ;  /* 0x000000ff19257812 */ /* 0x000fe200078ec0ff */
[----:B---3--:R-:W-:Y:S01]  /*1340*/  HADD2.F32 R44, -RZ, R44.H0_H0 ;  /* 0x2000002cff2c7230 */ /* 0x008fe20000004100 */
[----:B------:R-:W-:Y:S01]  /*1350*/  I2F.F16 R39, R39 ;  /* 0x0000002700277306 */ /* 0x000fe20000200c00 */
[----:B------:R-:W-:-:S02]  /*1360*/  VIADD R49, R45, 0xffffff80 ;  /* 0xffffff802d317836 */ /* 0x000fc40000000000 */
[----:B------:R-:W-:Y:S01]  /*1370*/  FFMA.FTZ R45, R43, R47, R48 ;  /* 0x0000002f2b2d7223 */ /* 0x000fe20000010030 */
[----:B------:R-:W-:Y:S02]  /*1380*/  VIADD R43, R37, 0xffffff80 ;  /* 0xffffff80252b7836 */ /* 0x000fe40000000000 */
[C---:B------:R-:W-:Y:S01]  /*1390*/  FFMA.FTZ R37, R47.reuse, R44, R52 ;  /* 0x0000002c2f257223 */ /* 0x040fe20000010034 */
[----:B------:R-:W-:Y:S01]  /*13a0*/  LOP3.LUT R44, R26, 0xff, RZ, 0xc0, !PT ;  /* 0x000000ff1a2c7812 */ /* 0x000fe200078ec0ff */
[----:B------:R-:W-:Y:S01]  /*13b0*/  FFMA.FTZ R42, R47, R42, R50 ;  /* 0x0000002a2f2a7223 */ /* 0x000fe20000010032 */
[----:B------:R2:W3:Y:S03]  /*13c0*/  I2F.F16 R48, R49 ;  /* 0x0000003100307306 */ /* 0x0004e60000200c00 */
[----:B------:R-:W-:Y:S02]  /*13d0*/  VIADD R50, R44, 0xffffff80 ;  /* 0xffffff802c327836 */ /* 0x000fe40000000000 */
[----:B------:R-:W-:-:S03]  /*13e0*/  HADD2.F32 R44, -RZ, R36.H0_H0 ;  /* 0x20000024ff2c7230 */ /* 0x000fc60000004100 */
[----:B------:R-:W4:Y:S01]  /*13f0*/  I2F.F16 R43, R43 ;  /* 0x0000002b002b7306 */ /* 0x000f220000200c00 */
[----:B--2---:R-:W-:Y:S01]  /*1400*/  LOP3.LUT R49, R27, 0xff, RZ, 0xc0, !PT ;  /* 0x000000ff1b317812 */ /* 0x004fe200078ec0ff */
[----:B------:R-:W-:Y:S01]  /*1410*/  FFMA.FTZ R46, R47, R44, R46 ;  /* 0x0000002c2f2e7223 */ /* 0x000fe2000001002e */
[--C-:B------:R-:W-:Y:S02]  /*1420*/  SHF.R.U32.HI R44, RZ, 0x8, R24.reuse ;  /* 0x00000008ff2c7819 */ /* 0x100fe40000011618 */
[----:B------:R-:W-:Y:S02]  /*1430*/  IADD3 R51, R49, -0x80, RZ ;  /* 0xffffff8031337810 */ /* 0x000fe40007ffe0ff */
[----:B------:R-:W-:Y:S01]  /*1440*/  LOP3.LUT R49, R44, 0xff, RZ, 0xc0, !PT ;  /* 0x000000ff2c317812 */ /* 0x000fe200078ec0ff */
[----:B---3--:R-:W-:Y:S01]  /*1450*/  HADD2.F32 R52, -RZ, R48.H0_H0 ;  /* 0x20000030ff347230 */ /* 0x008fe20000004100 */
[----:B------:R-:W-:Y:S01]  /*1460*/  SHF.R.U32.HI R48, RZ, 0x10, R24 ;  /* 0x00000010ff307819 */ /* 0x000fe20000011618 */
[----:B------:R2:W3:Y:S02]  /*1470*/  I2F.F16 R36, R50 ;  /* 0x0000003200247306 */ /* 0x0004e40000200c00 */
[----:B------:R-:W-:Y:S01]  /*1480*/  VIADD R24, R49, 0xffffff80 ;  /* 0xffffff8031187836 */ /* 0x000fe20000000000 */
[----:B------:R-:W-:-:S02]  /*1490*/  SHF.R.U32.HI R49, RZ, 0x8, R25 ;  /* 0x00000008ff317819 */ /* 0x000fc40000011619 */
[----:B------:R-:W-:Y:S02]  /*14a0*/  LOP3.LUT R48, R48, 0xff, RZ, 0xc0, !PT ;  /* 0x000000ff30307812 */ /* 0x000fe400078ec0ff */
[----:B------:R-:W-:Y:S01]  /*14b0*/  LOP3.LUT R49, R49, 0xff, RZ, 0xc0, !PT ;  /* 0x000000ff31317812 */ /* 0x000fe200078ec0ff */
[----:B------:R-:W1:Y:S01]  /*14c0*/  I2F.F16 R44, R51 ;  /* 0x00000033002c7306 */ /* 0x000e620000200c00 */
[----:B--2---:R-:W-:Y:S01]  /*14d0*/  SHF.R.U32.HI R50, RZ, 0x10, R25 ;  /* 0x00000010ff327819 */ /* 0x004fe20000011619 */
[----:B0-----:R-:W-:Y:S02]  /*14e0*/  HADD2.F32 R47, -RZ, R20.H0_H0 ;  /* 0x20000014ff2f7230 */ /* 0x001fe40000004100 */
[----:B------:R-:W-:Y:S01]  /*14f0*/  VIADD R25, R49, 0xffffff80 ;  /* 0xffffff8031197836 */ /* 0x000fe20000000000 */
[----:B------:R-:W-:Y:S01]  /*1500*/  LOP3.LUT R50, R50, 0xff, RZ, 0xc0, !PT ;  /* 0x000000ff32327812 */ /* 0x000fe200078ec0ff */
[----:B------:R-:W-:Y:S01]  /*1510*/  VIADD R48, R48, 0xffffff80 ;  /* 0xffffff8030307836 */ /* 0x000fe20000000000 */
[----:B------:R-:W-:Y:S01]  /*1520*/  SHF.R.U32.HI R49, RZ, 0x8, R26 ;  /* 0x00000008ff317819 */ /* 0x000fe2000001161a */
[----:B------:R-:W-:Y:S01]  /*1530*/  FFMA.FTZ R45, R52, R47, R45 ;  /* 0x0000002f342d7223 */ /* 0x000fe2000001002d */
[----:B----4-:R-:W-:Y:S01]  /*1540*/  HADD2.F32 R52, -RZ, R43.H0_H0 ;  /* 0x2000002bff347230 */ /* 0x010fe20000004100 */
[----:B------:R-:W0:Y:S01]  /*1550*/  I2F.F16 R24, R24 ;  /* 0x0000001800187306 */ /* 0x000e220000200c00 */
[----:B------:R-:W-:Y:S01]  /*1560*/  LOP3.LUT R49, R49, 0xff, RZ, 0xc0, !PT ;  /* 0x000000ff31317812 */ /* 0x000fe200078ec0ff */
[----:B------:R-:W-:-:S02]  /*1570*/  VIADD R43, R50, 0xffffff80 ;  /* 0xffffff80322b7836 */ /* 0x000fc40000000000 */
[----:B---3--:R-:W-:Y:S01]  /*1580*/  HADD2.F32 R50, -RZ, R36.H0_H0 ;  /* 0x20000024ff327230 */ /* 0x008fe20000004100 */
[----:B------:R-:W-:Y:S01]  /*1590*/  SHF.R.U32.HI R36, RZ, 0x10, R26 ;  /* 0x00000010ff247819 */ /* 0x000fe2000001161a */
[----:B------:R-:W-:Y:S01]  /*15a0*/  FFMA.FTZ R37, R47, R52, R37 ;  /* 0x000000342f257223 */ /* 0x000fe20000010025 */
[----:B------:R-:W-:Y:S01]  /*15b0*/  IADD3 R26, R49, -0x80, RZ ;  /* 0xffffff80311a7810 */ /* 0x000fe20007ffe0ff */
[----:B-1----:R-:W-:Y:S01]  /*15c0*/  HADD2.F32 R49, -RZ, R44.H0_H0 ;  /* 0x2000002cff317230 */ /* 0x002fe20000004100 */
[--C-:B------:R-:W-:Y:S01]  /*15d0*/  SHF.R.U32.HI R44, RZ, 0x8, R27.reuse ;  /* 0x00000008ff2c7819 */ /* 0x100fe2000001161b */
[C---:B------:R-:W-:Y:S01]  /*15e0*/  FFMA.FTZ R42, R47.reuse, R50, R42 ;  /* 0x000000322f2a7223 */ /* 0x040fe2000001002a */
[----:B------:R-:W-:Y:S01]  /*15f0*/  LOP3.LUT R36, R36, 0xff, RZ, 0xc0, !PT ;  /* 0x000000ff24247812 */ /* 0x000fe200078ec0ff */
[----:B------:R-:W1:Y:S01]  /*1600*/  I2F.F16 R25, R25 ;  /* 0x0000001900197306 */ /* 0x000e620000200c00 */
[----:B------:R-:W-:Y:S01]  /*1610*/  LOP3.LUT R44, R44, 0xff, RZ, 0xc0, !PT ;  /* 0x000000ff2c2c7812 */ /* 0x000fe200078ec0ff */
[----:B------:R-:W-:Y:S01]  /*1620*/  FFMA.FTZ R46, R47, R49, R46 ;  /* 0x000000312f2e7223 */ /* 0x000fe2000001002e */
[----:B------:R-:W-:Y:S01]  /*1630*/  SHF.R.U32.HI R47, RZ, 0x10, R27 ;  /* 0x00000010ff2f7819 */ /* 0x000fe2000001161b */
[----:B------:R-:W-:Y:S01]  /*1640*/  VIADD R36, R36, 0xffffff80 ;  /* 0xffffff8024247836 */ /* 0x000fe20000000000 */
[----:B------:R-:W-:Y:S01]  /*1650*/  LEA.HI R27, R27, 0xffffff80, RZ, 0x8 ;  /* 0xffffff801b1b7811 */ /* 0x000fe200078f40ff */
[----:B------:R-:W-:Y:S01]  /*1660*/  VIADD R44, R44, 0xffffff80 ;  /* 0xffffff802c2c7836 */ /* 0x000fe20000000000 */
[----:B------:R-:W-:Y:S01]  /*1670*/  LOP3.LUT R47, R47, 0xff, RZ, 0xc0, !PT ;  /* 0x000000ff2f2f7812 */ /* 0x000fe200078ec0ff */
[----:B------:R-:W2:Y:S01]  /*1680*/  I2F.F16 R26, R26 ;  /* 0x0000001a001a7306 */ /* 0x000ea20000200c00 */
[----:B0-----:R-:W-:-:S02]  /*1690*/  HADD2.F32 R50, -RZ, R24.H0_H0 ;  /* 0x20000018ff327230 */ /* 0x001fc40000004100 */
[----:B------:R-:W-:Y:S02]  /*16a0*/  HADD2.F32 R20, -RZ, R20.H1_H1 ;  /* 0x30000014ff147230 */ /* 0x000fe40000004100 */
[----:B------:R-:W-:Y:S02]  /*16b0*/  VIADD R47, R47, 0xffffff80 ;  /* 0xffffff802f2f7836 */ /* 0x000fe40000000000 */
[----:B-1----:R-:W-:Y:S01]  /*16c0*/  HADD2.F32 R52, -RZ, R25.H0_H0 ;  /* 0x20000019ff347230 */ /* 0x002fe20000004100 */
[----:B------:R-:W0:Y:S01]  /*16d0*/  I2F.F16 R44, R44 ;  /* 0x0000002c002c7306 */ /* 0x000e220000200c00 */
[----:B------:R-:W-:Y:S01]  /*16e0*/  FFMA.FTZ R50, R50, R20, R45 ;  /* 0x0000001432327223 */ /* 0x000fe2000001002d */
[--C-:B------:R-:W-:Y:S02]  /*16f0*/  HADD2.F32 R25, -RZ, R21.reuse.H0_H0 ;  /* 0x20000015ff197230 */ /* 0x100fe40000004100 */
[----:B------:R-:W-:Y:S01]  /*1700*/  FFMA.FTZ R52, R20, R52, R37 ;  /* 0x0000003414347223 */ /* 0x000fe20000010025 */
[----:B------:R-:W-:-:S02]  /*1710*/  HADD2.F32 R21, -RZ, R21.H1_H1 ;  /* 0x30000015ff157230 */ /* 0x000fc40000004100 */
        /* <DEDUP_REMOVED lines=18> */
[C---:B------:R-:W-:Y:S01]  /*1840*/  FFMA.FTZ R47, R25.reuse, R47, R42 ;  /* 0x0000002f192f7223 */ /* 0x040fe2000001002a */
[----:B0-----:R-:W-:Y:S01]  /*1850*/  HADD2.F32 R26, -RZ, R24.H0_H0 ;  /* 0x20000018ff1a7230 */ /* 0x001fe20000004100 */
[----:B------:R-:W0:Y:S04]  /*1860*/  I2F.F16 R22, R22 ;  /* 0x0000001600167306 */ /* 0x000e280000200c00 */
[----:B------:R-:W-:Y:S01]  /*1870*/  FFMA.FTZ R25, R25, R26, R46 ;  /* 0x0000001a19197223 */ /* 0x000fe2000001002e */
[----:B--2---:R-:W-:-:S03]  /*1880*/  HADD2.F32 R24, -RZ, R23.H0_H0 ;  /* 0x20000017ff187230 */ /* 0x004fc60000004100 */
        /* <DEDUP_REMOVED lines=16> */
.L_x_5039:
[----:B------:R-:W-:Y:S01]  /*1990*/  IMAD.WIDE R40, R0, 0x8, R40 ;  /* 0x0000000800287825 */ /* 0x000fe200078e0228 */
[----:B------:R-:W-:Y:S06]  /*19a0*/  @!P1 BRA `(.L_x_5040) ;  /* 0x0000000800fc9947 */ /* 0x000fec0003800000 */
[----:B------:R-:W2:Y:S01]  /*19b0*/  LDG.E.128.CONSTANT R20, desc[UR6][R40.64] ;  /* 0x0000000628147981 */ /* 0x000ea2000c1e9d00 */
[----:B-----5:R-:W-:Y:S02]  /*19c0*/  LOP3.LUT R24, R8, 0xff, RZ, 0xc0, !PT ;  /* 0x000000ff08187812 */ /* 0x020fe400078ec0ff */
[----:B------:R-:W-:Y:S01]  /*19d0*/  LOP3.LUT R37, R9, 0xff, RZ, 0xc0, !PT ;  /* 0x000000ff09257812 */ /* 0x000fe200078ec0ff */
[----:B------:R-:W3:Y:S01]  /*19e0*/  LDS.64 R26, [UR4+0x10] ;  /* 0x00001004ff1a7984 */ /* 0x000ee20008000a00 */
[----:B------:R-:W-:Y:S01]  /*19f0*/  SHF.R.U32.HI R49, RZ, 0x8, R9 ;  /* 0x00000008ff317819 */ /* 0x000fe20000011609 */
[----:B------:R-:W-:Y:S01]  /*1a00*/  VIADD R24, R24, 0xffffff80 ;  /* 0xffffff8018187836 */ /* 0x000fe20000000000 */
[----:B------:R-:W-:Y:S02]  /*1a10*/  IADD3 R47, R37, -0x80, RZ ;  /* 0xffffff80252f7810 */ /* 0x000fe40007ffe0ff */
[----:B------:R-:W-:Y:S01]  /*1a20*/  LOP3.LUT R49, R49, 0xff, RZ, 0xc0, !PT ;  /* 0x000000ff31317812 */ /* 0x000fe200078ec0ff */
[----:B------:R4:W0:Y:S01]  /*1a30*/  I2F.F16 R25, R24 ;  /* 0x0000001800197306 */ /* 0x0008220000200c00 */
[----:B------:R-:W-:-:S02]  /*1a40*/  LOP3.LUT R37, R10, 0xff, RZ, 0xc0, !PT ;  /* 0x000000ff0a257812 */ /* 0x000fc400078ec0ff */
[----:B------:R-:W-:Y:S02]  /*1a50*/  IADD3 R50, R49, -0x80, RZ ;  /* 0xffffff8031327810 */ /* 0x000fe40007ffe0ff */
[----:B------:R-:W-:Y:S01]  /*1a60*/  LEA.HI R36, R8, 0xffffff80, RZ, 0x8 ;  /* 0xffffff8008247811 */ /* 0x000fe200078f40ff */
[----:B------:R-:W-:Y:S01]  /*1a70*/  VIADD R37, R37, 0xffffff80 ;  /* 0xffffff8025257836 */ /* 0x000fe20000000000 */
[----:B------:R-:W-:Y:S01]  /*1a80*/  LEA.HI R45, R9, 0xffffff80, RZ, 0x8 ;  /* 0xffffff80092d7811 */ /* 0x000fe200078f40ff */
[----:B------:R-:W1:Y:S01]  /*1a90*/  I2F.F16 R47, R47 ;  /* 0x0000002f002f7306 */ /* 0x000e620000200c00 */
[--C-:B----4-:R-:W-:Y:S02]  /*1aa0*/  SHF.R.U32.HI R24, RZ, 0x8, R8.reuse ;  /* 0x00000008ff187819 */ /* 0x110fe40000011608 */
[----:B------:R-:W-:Y:S02]  /*1ab0*/  SHF.R.U32.HI R8, RZ, 0x10, R8 ;  /* 0x00000010ff087819 */ /* 0x000fe40000011608 */
[----:B------:R-:W-:Y:S01]  /*1ac0*/  LOP3.LUT R24, R24, 0xff, RZ, 0xc0, !PT ;  /* 0x000000ff18187812 */ /* 0x000fe200078ec0ff */
[----:B0-----:R-:W-:-:S02]  /*1ad0*/  HADD2.F32 R25, -RZ, R25.H0_H0 ;  /* 0x20000019ff197230 */ /* 0x001fc40000004100 */
[----:B------:R-:W0:Y:S01]  /*1ae0*/  I2F.F16 R37, R37 ;  /* 0x0000002500257306 */ /* 0x000e220000200c00 */
[----:B------:R-:W-:Y:S01]  /*1af0*/  LOP3.LUT R8, R8, 0xff, RZ, 0xc0, !PT ;  /* 0x000000ff08087812 */ /* 0x000fe200078ec0ff */
[----:B------:R-:W-:Y:S01]  /*1b00*/  VIADD R48, R24, 0xffffff80 ;  /* 0xffffff8018307836 */ /* 0x000fe20000000000 */
[----:B------:R-:W-:Y:S02]  /*1b10*/  LEA.HI R46, R10, 0xffffff80, RZ, 0x8 ;  /* 0xffffff800a2e7811 */ /* 0x000fe400078f40ff */
[----:B------:R-:W-:Y:S01]  /*1b20*/  SHF.R.U32.HI R9, RZ, 0x10, R9 ;  /* 0x00000010ff097819 */ /* 0x000fe20000011609 */
[----:B------:R-:W-:Y:S01]  /*1b30*/  VIADD R8, R8, 0xffffff80 ;  /* 0xffffff8008087836 */ /* 0x000fe20000000000 */
[----:B------:R-:W-:Y:S01]  /*1b40*/  LOP3.LUT R39, R11, 0xff, RZ, 0xc0, !PT ;  /* 0x000000ff0b277812 */ /* 0x000fe200078ec0ff */
[----:B------:R-:W4:Y:S01]  /*1b50*/  I2F.F16 R48, R48 ;  /* 0x0000003000307306 */ /* 0x000f220000200c00 */
[----:B-1----:R-:W-:Y:S01]  /*1b60*/  HADD2.F32 R51, -RZ, R47.H0_H0 ;  /* 0x2000002fff337230 */ /* 0x002fe20000004100 */
[----:B------:R-:W-:-:S02]  /*1b70*/  LOP3.LUT R9, R9, 0xff, RZ, 0xc0, !PT ;  /* 0x000000ff09097812 */ /* 0x000fc400078ec0ff */
[----:B------:R-:W-:Y:S01]  /*1b80*/  LEA.HI R44, R11, 0xffffff80, RZ, 0x8 ;  /* 0xffffff800b2c7811 */ /* 0x000fe200078f40ff */
[----:B------:R-:W-:Y:S02]  /*1b90*/  VIADD R39, R39, 0xffffff80 ;  /* 0xffffff8027277836 */ /* 0x000fe40000000000 */
[----:B------:R-:W-:Y:S01]  /*1ba0*/  VIADD R9, R9, 0xffffff80 ;  /* 0xffffff8009097836 */ /* 0x000fe20000000000 */
[----:B------:R1:W1:Y:S01]  /*1bb0*/  I2F.F16 R47, R50 ;  /* 0x00000032002f7306 */ /* 0x0002620000200c00 */
[----:B0-----:R-:W-:Y:S02]  /*1bc0*/  HADD2.F32 R37, -RZ, R37.H0_H0 ;  /* 0x20000025ff257230 */ /* 0x001fe40000004100 */
[--C-:B---3--:R-:W-:Y:S02]  /*1bd0*/  HADD2.F32 R24, -RZ, R26.reuse.H0_H0 ;  /* 0x2000001aff187230 */ /* 0x108fe40000004100 */
[----:B------:R-:W-:Y:S02]  /*1be0*/  HADD2.F32 R26, -RZ, R26.H1_H1 ;  /* 0x3000001aff1a7230 */ /* 0x000fe40000004100 */
[----:B----4-:R-:W-:-:S02]  /*1bf0*/  HADD2.F32 R48, -RZ, R48.H0_H0 ;  /* 0x20000030ff307230 */ /* 0x010fc40000004100 */
[----:B------:R-:W-:Y:S01]  /*1c00*/  FFMA.FTZ R49, R25, R24, RZ ;  /* 0x0000001819317223 */ /* 0x000fe200000100ff */
[----:B------:R-:W-:Y:S01]  /*1c10*/  FFMA.FTZ R25, R24, R51, RZ ;  /* 0x0000003318197223 */ /* 0x000fe200000100ff */
[----:B-1----:R-:W-:Y:S01]  /*1c20*/  SHF.R.U32.HI R50, RZ, 0x8, R11 ;  /* 0x00000008ff327819 */ /* 0x002fe2000001160b */
[----:B------:R-:W-:Y:S01]  /*1c30*/  I2F.F16 R8, R8 ;  /* 0x0000000800087306 */ /* 0x000fe20000200c00 */
[----:B------:R-:W-:Y:S01]  /*1c40*/  FFMA.FTZ R48, R48, R26, R49 ;  /* 0x0000001a30307223 */ /* 0x000fe20000010031 */
[--C-:B------:R-:W-:Y:S01]  /*1c50*/  SHF.R.U32.HI R49, RZ, 0x8, R10.reuse ;  /* 0x00000008ff317819 */ /* 0x100fe2000001160a */
[----:B------:R-:W-:Y:S01]  /*1c60*/  FFMA.FTZ R37, R24, R37, RZ ;  /* 0x0000002518257223 */ /* 0x000fe200000100ff */
[----:B------:R-:W-:Y:S01]  /*1c70*/  HADD2.F32 R47, -RZ, R47.H0_H0 ;  /* 0x2000002fff2f7230 */ /* 0x000fe20000004100 */
[----:B------:R-:W-:Y:S02]  /*1c80*/  LOP3.LUT R50, R50, 0xff, RZ, 0xc0, !PT ;  /* 0x000000ff32327812 */ /* 0x000fe400078ec0ff */
[----:B------:R-:W-:Y:S01]  /*1c90*/  LOP3.LUT R49, R49, 0xff, RZ, 0xc0, !PT ;  /* 0x000000ff31317812 */ /* 0x000fe200078ec0ff */
[----:B------:R-:W0:Y:S01]  /*1ca0*/  I2F.F16 R39, R39 ;  /* 0x0000002700277306 */ /* 0x000e220000200c00 */
[----:B------:R-:W-:Y:S01]  /*1cb0*/  FFMA.FTZ R25, R26, R47, R25 ;  /* 0x0000002f1a197223 */ /* 0x000fe20000010019 */
[----:B------:R-:W-:-:S02]  /*1cc0*/  SHF.R.U32.HI R10, RZ, 0x10, R10 ;  /* 0x00000010ff0a7819 */ /* 0x000fc4000001160a */
[----:B------:R-:W-:Y:S01]  /*1cd0*/  VIADD R47, R49, 0xffffff80 ;  /* 0xffffff80312f7836 */ /* 0x000fe20000000000 */
[----:B------:R-:W-:Y:S02]  /*1ce0*/  IADD3 R50, R50, -0x80, RZ ;  /* 0xffffff8032327810 */ /* 0x000fe40007ffe0ff */
[----:B------:R-:W-:Y:S01]  /*1cf0*/  LOP3.LUT R49, R10, 0xff, RZ, 0xc0, !PT ;  /* 0x000000ff0a317812 */ /* 0x000fe200078ec0ff */
[----:B------:R-:W-:Y:S01]  /*1d00*/  I2F.F16 R9, R9 ;  /* 0x0000000900097306 */ /* 0x000fe20000200c00 */
[----:B------:R-:W-:-:S03]  /*1d10*/  SHF.R.U32.HI R51, RZ, 0x10, R11 ;  /* 0x00000010ff337819 */ /* 0x000fc6000001160b */
[----:B------:R-:W-:Y:S01]  /*1d20*/  VIADD R11, R49, 0xffffff80 ;  /* 0xffffff80310b7836 */ /* 0x000fe20000000000 */
[----:B------:R-:W-:Y:S01]  /*1d30*/  LOP3.LUT R51, R51, 0xff, RZ, 0xc0, !PT ;  /* 0x000000ff33337812 */ /* 0x000fe200078ec0ff */
[----:B0-----:R-:W-:Y:S02]  /*1d40*/  HADD2.F32 R39, -RZ, R39.H0_H0 ;  /* 0x20000027ff277230 */ /* 0x001fe40000004100 */
[----:B------:R-:W0:Y:S02]  /*1d50*/  I2F.F16 R47, R47 ;  /* 0x0000002f002f7306 */ /* 0x000e240000200c00 */
[----:B------:R-:W-:Y:S02]  /*1d60*/  VIADD R51, R51, 0xffffff80 ;  /* 0xffffff8033337836 */ /* 0x000fe40000000000 */
[----:B------:R-:W-:-:S04]  /*1d70*/  FFMA.FTZ R39, R24, R39, RZ ;  /* 0x0000002718277223 */ /* 0x000fc800000100ff */
        /* <DEDUP_REMOVED lines=16> */
[----:B------:R-:W-:Y:S01]  /*1e80*/  LOP3.LUT R26, R21, 0xff, RZ, 0xc0, !PT ;  /* 0x000000ff151a7812 */ /* 0x000fe200078ec0ff */
[----:B------:R-:W-:Y:S01]  /*1e90*/  VIADD R10, R47, 0xffffff80 ;  /* 0xffffff802f0a7836 */ /* 0x000fe20000000000 */
[----:B------:R-:W-:Y:S01]  /*1ea0*/  LEA.HI R42, R21, 0xffffff80, RZ, 0x8 ;  /* 0xffffff80152a7811 */ /* 0x000fe200078f40ff */
[----:B------:R-:W-:Y:S01]  /*1eb0*/  HADD2.F32 R47, -RZ, R8.H0_H0 ;  /* 0x20000008ff2f7230 */ /* 0x000fe20000004100 */
[----:B------:R-:W-:Y:S01]  /*1ec0*/  IADD3 R26, R26, -0x80, RZ ;  /* 0xffffff801a1a7810 */ /* 0x000fe20007ffe0ff */
[----:B------:R-:W-:Y:S01]  /*1ed0*/  HADD2.F32 R8, -RZ, R27.H0_H0 ;  /* 0x2000001bff087230 */ /* 0x000fe20000004100 */
[C---:B------:R-:W-:Y:S01]  /*1ee0*/  LEA.HI R24, R22.reuse, 0xffffff80, RZ, 0x8 ;  /* 0xffffff8016187811 */ /* 0x040fe200078f40ff */
[----:B------:R-:W2:Y:S03]  /*1ef0*/  I2F.F16 R10, R10 ;  /* 0x0000000a000a7306 */ /* 0x000ea60000200c00 */
[----:B------:R-:W-:Y:S01]  /*1f00*/  FFMA.FTZ R47, R47, R8, R48 ;  /* 0x000000082f2f7223 */ /* 0x000fe20000010030 */
[----:B------:R-:W-:Y:S01]  /*1f10*/  HADD2.F32 R48, -RZ, R9.H0_H0 ;  /* 0x20000009ff307230 */ /* 0x000fe20000004100 */
[----:B------:R-:W-:Y:S01]  /*1f20*/  LOP3.LUT R9, R22, 0xff, RZ, 0xc0, !PT ;  /* 0x000000ff16097812 */ /* 0x000fe200078ec0ff */
[----:B------:R-:W-:-:S02]  /*1f30*/  FFMA.FTZ R37, R8, R37, R39 ;  /* 0x0000002508257223 */ /* 0x000fc40000010027 */
[----:B------:R-:W4:Y:S01]  /*1f40*/  I2F.F16 R26, R26 ;  /* 0x0000001a001a7306 */ /* 0x000f220000200c00 */
[C---:B------:R-:W-:Y:S01]  /*1f50*/  FFMA.FTZ R48, R8.reuse, R48, R25 ;  /* 0x0000003008307223 */ /* 0x040fe20000010019 */
[----:B------:R-:W-:Y:S01]  /*1f60*/  FFMA.FTZ R25, R8, R50, R49 ;  /* 0x0000003208197223 */ /* 0x000fe20000010031 */
[----:B------:R-:W-:Y:S01]  /*1f70*/  VIADD R11, R9, 0xffffff80 ;  /* 0xffffff80090b7836 */ /* 0x000fe20000000000 */
[----:B------:R-:W-:Y:S01]  /*1f80*/  LOP3.LUT R49, R23, 0xff, RZ, 0xc0, !PT ;  /* 0x000000ff17317812 */ /* 0x000fe200078ec0ff */
[----:B------:R-:W-:Y:S01]  /*1f90*/  HADD2.F32 R50, -RZ, R27.H1_H1 ;  /* 0x3000001bff327230 */ /* 0x000fe20000004100 */
[--C-:B------:R-:W-:Y:S02]  /*1fa0*/  SHF.R.U32.HI R9, RZ, 0x8, R20.reuse ;  /* 0x00000008ff097819 */ /* 0x100fe40000011614 */
[----:B------:R-:W-:Y:S01]  /*1fb0*/  SHF.R.U32.HI R27, RZ, 0x10, R20 ;  /* 0x00000010ff1b7819 */ /* 0x000fe20000011614 */
[----:B------:R-:W-:Y:S01]  /*1fc0*/  VIADD R51, R49, 0xffffff80 ;  /* 0xffffff8031337836 */ /* 0x000fe20000000000 */
[----:B------:R-:W-:Y:S01]  /*1fd0*/  LOP3.LUT R49, R9, 0xff, RZ, 0xc0, !PT ;  /* 0x000000ff09317812 */ /* 0x000fe200078ec0ff */
[----:B------:R-:W-:Y:S01]  /*1fe0*/  FFMA.FTZ R47, R36, R50, R47 ;  /* 0x00000032242f7223 */ /* 0x000fe2000001002f */
[----:B------:R-:W4:Y:S01]  /*1ff0*/  LDS.64 R8, [UR4+0x18] ;  /* 0x00001804ff087984 */ /* 0x000f220008000a00 */
[--C-:B------:R-:W-:Y:S01]  /*2000*/  SHF.R.U32.HI R36, RZ, 0x8, R21.reuse ;  /* 0x00000008ff247819 */ /* 0x100fe20000011615 */
[----:B------:R-:W-:Y:S01]  /*2010*/  I2F.F16 R11, R11 ;  /* 0x0000000b000b7306 */ /* 0x000fe20000200c00 */
[----:B------:R-:W-:Y:S01]  /*2020*/  VIADD R20, R49, 0xffffff80 ;  /* 0xffffff8031147836 */ /* 0x000fe20000000000 */
[----:B------:R-:W-:Y:S01]  /*2030*/  LOP3.LUT R27, R27, 0xff, RZ, 0xc0, !PT ;  /* 0x000000ff1b1b7812 */ /* 0x000fe200078ec0ff */
[----:B-1----:R-:W-:Y:S01]  /*2040*/  HADD2.F32 R49, -RZ, R45.H0_H0 ;  /* 0x2000002dff317230 */ /* 0x002fe20000004100 */
[----:B------:R-:W-:-:S02]  /*2050*/  SHF.R.U32.HI R45, RZ, 0x10, R21 ;  /* 0x00000010ff2d7819 */ /* 0x000fc40000011615 */
[----:B------:R-:W-:Y:S02]  /*2060*/  LOP3.LUT R36, R36, 0xff, RZ, 0xc0, !PT ;  /* 0x000000ff24247812 */ /* 0x000fe400078ec0ff */
[----:B------:R-:W-:Y:S01]  /*2070*/  LOP3.LUT R45, R45, 0xff, RZ, 0xc0, !PT ;  /* 0x000000ff2d2d7812 */ /* 0x000fe200078ec0ff */
[----:B------:R-:W-:Y:S01]  /*2080*/  FFMA.FTZ R48, R50, R49, R48 ;  /* 0x0000003132307223 */ /* 0x000fe20000010030 */
[----:B0-----:R-:W-:Y:S01]  /*2090*/  HADD2.F32 R49, -RZ, R46.H0_H0 ;  /* 0x2000002eff317230 */ /* 0x001fe20000004100 */
[--C-:B------:R-:W-:Y:S01]  /*20a0*/  SHF.R.U32.HI R46, RZ, 0x8, R22.reuse ;  /* 0x00000008ff2e7819 */ /* 0x100fe20000011616 */
[----:B------:R-:W-:Y:S01]  /*20b0*/  VIADD R21, R36, 0xffffff80 ;  /* 0xffffff8024157836 */ /* 0x000fe20000000000 */
[----:B------:R-:W-:Y:S01]  /*20c0*/  I2F.F16 R20, R20 ;  /* 0x0000001400147306 */ /* 0x000fe20000200c00 */
[----:B------:R-:W-:Y:S01]  /*20d0*/  VIADD R36, R45, 0xffffff80 ;  /* 0xffffff802d247836 */ /* 0x000fe20000000000 */
[----:B------:R-:W-:Y:S01]  /*20e0*/  LOP3.LUT R46, R46, 0xff, RZ, 0xc0, !PT ;  /* 0x000000ff2e2e7812 */ /* 0x000fe200078ec0ff */
[----:B---3--:R-:W-:Y:S01]  /*20f0*/  HADD2.F32 R45, -RZ, R44.H0_H0 ;  /* 0x2000002cff2d7230 */ /* 0x008fe20000004100 */
[----:B------:R-:W-:Y:S01]  /*2100*/  SHF.R.U32.HI R44, RZ, 0x10, R22 ;  /* 0x00000010ff2c7819 */ /* 0x000fe20000011616 */
[----:B------:R-:W-:Y:S01]  /*2110*/  FFMA.FTZ R25, R50, R49, R25 ;  /* 0x0000003132197223 */ /* 0x000fe20000010019 */
[----:B------:R-:W-:Y:S01]  /*2120*/  SHF.R.U32.HI R49, RZ, 0x8, R23 ;  /* 0x00000008ff317819 */ /* 0x000fe20000011617 */
[----:B------:R-:W-:-:S02]  /*2130*/  VIADD R22, R46, 0xffffff80 ;  /* 0xffffff802e167836 */ /* 0x000fc40000000000 */
[----:B------:R-:W-:Y:S01]  /*2140*/  FFMA.FTZ R37, R50, R45, R37 ;  /* 0x0000002d32257223 */ /* 0x000fe20000010025 */
[----:B------:R-:W-:Y:S01]  /*2150*/  LOP3.LUT R45, R44, 0xff, RZ, 0xc0, !PT ;  /* 0x000000ff2c2d7812 */ /* 0x000fe200078ec0ff */
[----:B--2---:R-:W-:Y:S01]  /*2160*/  HADD2.F32 R50, -RZ, R10.H0_H0 ;  /* 0x2000000aff327230 */ /* 0x004fe20000004100 */
[----:B------:R-:W-:Y:S01]  /*2170*/  LOP3.LUT R49, R49, 0xff, RZ, 0xc0, !PT ;  /* 0x000000ff31317812 */ /* 0x000fe200078ec0ff */
[----:B------:R4:W0:Y:S01]  /*2180*/  I2F.F16 R39, R51 ;  /* 0x0000003300277306 */ /* 0x0008220000200c00 */
[----:B------:R-:W-:Y:S02]  /*2190*/  IADD3 R46, R45, -0x80, RZ ;  /* 0xffffff802d2e7810 */ /* 0x000fe40007ffe0ff */
[----:B------:R-:W-:Y:S01]  /*21a0*/  SHF.R.U32.HI R45, RZ, 0x10, R23 ;  /* 0x00000010ff2d7819 */ /* 0x000fe20000011617 */
[----:B------:R-:W-:Y:S01]  /*21b0*/  VIADD R49, R49, 0xffffff80 ;  /* 0xffffff8031317836 */ /* 0x000fe20000000000 */
[----:B------:R-:W-:Y:S02]  /*21c0*/  IADD3 R27, R27, -0x80, RZ ;  /* 0xffffff801b1b7810 */ /* 0x000fe40007ffe0ff */
[----:B------:R-:W-:Y:S01]  /*21d0*/  LEA.HI R23, R23, 0xffffff80, RZ, 0x8 ;  /* 0xffffff8017177811 */ /* 0x000fe200078f40ff */
[----:B------:R-:W-:Y:S01]  /*21e0*/  I2F.F16 R22, R22 ;  /* 0x0000001600167306 */ /* 0x000fe20000200c00 */
[----:B----4-:R-:W-:-:S02]  /*21f0*/  HADD2.F32 R51, -RZ, R26.H0_H0 ;  /* 0x2000001aff337230 */ /* 0x010fc40000004100 */
[----:B------:R-:W-:Y:S02]  /*2200*/  HADD2.F32 R44, -RZ, R8.H0_H0 ;  /* 0x20000008ff2c7230 */ /* 0x000fe40000004100 */
[----:B0-----:R-:W-:-:S03]  /*2210*/  HADD2.F32 R52, -RZ, R39.H0_H0 ;  /* 0x20000027ff347230 */ /* 0x001fc60000004100 */
[----:B------:R-:W0:Y:S01]  /*2220*/  I2F.F16 R21, R21 ;  /* 0x0000001500157306 */ /* 0x000e220000200c00 */
[----:B------:R-:W-:Y:S01]  /*2230*/  FFMA.FTZ R47, R50, R44, R47 ;  /* 0x0000002c322f7223 */ /* 0x000fe2000001002f */
[----:B------:R-:W-:Y:S01]  /*2240*/  LOP3.LUT R50, R45, 0xff, RZ, 0xc0, !PT ;  /* 0x000000ff2d327812 */ /* 0x000fe200078ec0ff */
[----:B------:R-:W-:Y:S01]  /*2250*/  FFMA.FTZ R48, R44, R51, R48 ;  /* 0x000000332c307223 */ /* 0x000fe20000010030 */
[----:B------:R-:W-:Y:S02]  /*2260*/  HADD2.F32 R51, -RZ, R11.H0_H0 ;  /* 0x2000000bff337230 */ /* 0x000fe40000004100 */
[----:B------:R-:W-:Y:S02]  /*2270*/  HADD2.F32 R45, -RZ, R8.H1_H1 ;  /* 0x30000008ff2d7230 */ /* 0x000fe40000004100 */
[----:B------:R1:W2:Y:S01]  /*2280*/  I2F.F16 R10, R46 ;  /* 0x0000002e000a7306 */ /* 0x0002a20000200c00 */
[----:B------:R-:W-:Y:S02]  /*2290*/  VIADD R50, R50, 0xffffff80 ;  /* 0xffffff8032327836 */ /* 0x000fe40000000000 */
[----:B------:R-:W-:-:S02]  /*22a0*/  HADD2.F32 R8, -RZ, R9.H0_H0 ;  /* 0x20000009ff087230 */ /* 0x000fc40000004100 */
[----:B------:R-:W-:Y:S02]  /*22b0*/  HADD2.F32 R9, -RZ, R9.H1_H1 ;  /* 0x30000009ff097230 */ /* 0x000fe40000004100 */
[----:B0-----:R-:W-:Y:S01]  /*22c0*/  HADD2.F32 R21, -RZ, R21.H0_H0 ;  /* 0x20000015ff157230 */ /* 0x001fe20000004100 */
        /* <DEDUP_REMOVED lines=11> */
[----:B0-----:R-:W-:Y:S02]  /*2380*/  HADD2.F32 R37, -RZ, R26.H0_H0 ;  /* 0x2000001aff257230 */ /* 0x001fe40000004100 */
[----:B------:R-:W0:Y:S03]  /*2390*/  I2F.F16 R36, R36 ;  /* 0x0000002400247306 */ /* 0x000e260000200c00 */
[----:B------:R-:W-:Y:S01]  /*23a0*/  FFMA.FTZ R37, R45, R37, R44 ;  /* 0x000000252d257223 */ /* 0x000fe2000001002c */
        /* <DEDUP_REMOVED lines=22> */
[----:B------:R-:W-:Y:S01]  /*2510*/  FMUL.FTZ R24, R31, R24 ;  /* 0x000000181f187220 */ /* 0x000fe20000410000 */
[----:B------:R-:W-:Y:S02]  /*2520*/  PRMT R47, R47, 0x5410, R36 ;  /* 0x000054102f2f7816 */ /* 0x000fe40000000024 */
[----:B------:R-:W-:Y:S02]  /*2530*/  FFMA.FTZ R11, R9, R20, R11 ;  /* 0x00000014090b7223 */ /* 0x000fe4000001000b */
[----:B------:R-:W-:-:S02]  /*2540*/  F2FP.F16.F32.PACK_AB R24, RZ, R24 ;  /* 0x00000018ff18723e */ /* 0x000fc400000000ff */
[----:B------:R-:W-:Y:S01]  /*2550*/  HFMA2.MMA R7, R47, 1, 1, R7 ;  /* 0x3c003c002f077835 */ /* 0x000fe20000000007 */
[----:B------:R-:W-:-:S05]  /*2560*/  FMUL.FTZ R11, R30, R11 ;  /* 0x0000000b1e0b7220 */ /* 0x000fca0000410000 */
[----:B------:R-:W-:-:S04]  /*2570*/  F2FP.F16.F32.PACK_AB R11, RZ, R11 ;  /* 0x0000000bff0b723e */ /* 0x000fc800000000ff */
[----:B------:R-:W-:-:S05]  /*2580*/  PRMT R24, R24, 0x5410, R11 ;  /* 0x0000541018187816 */ /* 0x000fca000000000b */
[----:B------:R-:W-:-:S07]  /*2590*/  HADD2 R6, R24, R6 ;  /* 0x0000000618067230 */ /* 0x000fce0000000000 */
.L_x_5040:
[----:B------:R-:W-:Y:S01]  /*25a0*/  IMAD.WIDE R40, R0, 0x8, R40 ;  /* 0x0000000800287825 */ /* 0x000fe200078e0228 */
[----:B------:R-:W-:Y:S06]  /*25b0*/  @!P1 BRA `(.L_x_5041) ;  /* 0x0000000800fc9947 */ /* 0x000fec0003800000 */
[----:B-----5:R-:W2:Y:S01]  /*25c0*/  LDG.E.128.CONSTANT R8, desc[UR6][R40.64] ;  /* 0x0000000628087981 */ /* 0x020ea2000c1e9d00 */
[C---:B------:R-:W-:Y:S02]  /*25d0*/  LOP3.LUT R20, R12.reuse, 0xff, RZ, 0xc0, !PT ;  /* 0x000000ff0c147812 */ /* 0x040fe400078ec0ff */
[----:B------:R-:W-:Y:S02]  /*25e0*/  LOP3.LUT R21, R13, 0xff, RZ, 0xc0, !PT ;  /* 0x000000ff0d157812 */ /* 0x000fe400078ec0ff */
[----:B------:R-:W-:Y:S01]  /*25f0*/  LEA.HI R37, R12, 0xffffff80, RZ, 0x8 ;  /* 0xffffff800c257811 */ /* 0x000fe200078f40ff */
[----:B------:R-:W-:Y:S01]  /*2600*/  VIADD R20, R20, 0xffffff80 ;  /* 0xffffff8014147836 */ /* 0x000fe20000000000 */
[----:B------:R-:W-:Y:S02]  /*2610*/  IADD3 R21, R21, -0x80, RZ ;  /* 0xffffff8015157810 */ /* 0x000fe40007ffe0ff */
[----:B------:R-:W-:Y:S01]  /*2620*/  SHF.R.U32.HI R39, RZ, 0x8, R13 ;  /* 0x00000008ff277819 */ /* 0x000fe2000001160d */
[----:B------:R3:W-:Y:S01]  /*2630*/  I2F.F16 R49, R20 ;  /* 0x0000001400317306 */ /* 0x0007e20000200c00 */
[----:B------:R-:W-:-:S02]  /*2640*/  LOP3.LUT R23, R14, 0xff, RZ, 0xc0, !PT ;  /* 0x000000ff0e177812 */ /* 0x000fc400078ec0ff */
[----:B------:R-:W-:Y:S02]  /*2650*/  LOP3.LUT R42, R39, 0xff, RZ, 0xc0, !PT ;  /* 0x000000ff272a7812 */ /* 0x000fe400078ec0ff */
[----:B------:R-:W-:Y:S01]  /*2660*/  LEA.HI R36, R13, 0xffffff80, RZ, 0x8 ;  /* 0xffffff800d247811 */ /* 0x000fe200078f40ff */
[----:B------:R-:W-:Y:S01]  /*2670*/  VIADD R43, R23, 0xffffff80 ;  /* 0xffffff80172b7836 */ /* 0x000fe20000000000 */
[----:B------:R-:W-:Y:S01]  /*2680*/  LOP3.LUT R23, R15, 0xff, RZ, 0xc0, !PT ;  /* 0x000000ff0f177812 */ /* 0x000fe200078ec0ff */
[----:B------:R4:W0:Y:S01]  /*2690*/  I2F.F16 R48, R21 ;  /* 0x0000001500307306 */ /* 0x0008220000200c00 */
[--C-:B---3--:R-:W-:Y:S01]  /*26a0*/  SHF.R.U32.HI R20, RZ, 0x8, R12.reuse ;  /* 0x00000008ff147819 */ /* 0x108fe2000001160c */
[----:B------:R-:W-:Y:S01]  /*26b0*/  VIADD R45, R42, 0xffffff80 ;  /* 0xffffff802a2d7836 */ /* 0x000fe20000000000 */
[----:B------:R-:W-:Y:S01]  /*26c0*/  SHF.R.U32.HI R12, RZ, 0x10, R12 ;  /* 0x00000010ff0c7819 */ /* 0x000fe2000001160c */
[----:B------:R-:W-:Y:S01]  /*26d0*/  VIADD R23, R23, 0xffffff80 ;  /* 0xffffff8017177836 */ /* 0x000fe20000000000 */
[----:B------:R-:W-:-:S02]  /*26e0*/  LOP3.LUT R20, R20, 0xff, RZ, 0xc0, !PT ;  /* 0x000000ff14147812 */ /* 0x000fc400078ec0ff */
[----:B------:R-:W-:Y:S01]  /*26f0*/  LOP3.LUT R12, R12, 0xff, RZ, 0xc0, !PT ;  /* 0x000000ff0c0c7812 */ /* 0x000fe200078ec0ff */
[----:B------:R-:W3:Y:S01]  /*2700*/  I2F.F16 R43, R43 ;  /* 0x0000002b002b7306 */ /* 0x000ee20000200c00 */
[----:B------:R-:W-:Y:S01]  /*2710*/  SHF.R.U32.HI R42, RZ, 0x8, R14 ;  /* 0x00000008ff2a7819 */ /* 0x000fe2000001160e */
[----:B------:R-:W-:Y:S01]  /*2720*/  VIADD R44, R20, 0xffffff80 ;  /* 0xffffff80142c7836 */ /* 0x000fe20000000000 */
[----:B------:R-:W-:Y:S01]  /*2730*/  IADD3 R12, R12, -0x80, RZ ;  /* 0xffffff800c0c7810 */ /* 0x000fe20007ffe0ff */
[----:B----4-:R-:W4:Y:S01]  /*2740*/  LDS.64 R20, [UR4+0x20] ;  /* 0x00002004ff147984 */ /* 0x010f220008000a00 */
[----:B------:R-:W-:Y:S02]  /*2750*/  SHF.R.U32.HI R13, RZ, 0x10, R13 ;  /* 0x00000010ff0d7819 */ /* 0x000fe4000001160d */
[----:B------:R-:W-:Y:S01]  /*2760*/  LOP3.LUT R46, R42, 0xff, RZ, 0xc0, !PT ;  /* 0x000000ff2a2e7812 */ /* 0x000fe200078ec0ff */
[----:B------:R1:W-:Y:S01]  /*2770*/  I2F.F16 R39, R12 ;  /* 0x0000000c00277306 */ /* 0x0003e20000200c00 */
[----:B------:R-:W-:Y:S01]  /*2780*/  LEA.HI R22, R15, 0xffffff80, RZ, 0x8 ;  /* 0xffffff800f167811 */ /* 0x000fe200078f40ff */
[----:B0-----:R-:W-:Y:S01]  /*2790*/  HADD2.F32 R53, -RZ, R48.H0_H0 ;  /* 0x20000030ff357230 */ /* 0x001fe20000004100 */
[----:B------:R-:W-:Y:S01]  /*27a0*/  LOP3.LUT R13, R13, 0xff, RZ, 0xc0, !PT ;  /* 0x000000ff0d0d7812 */ /* 0x000fe200078ec0ff */
[----:B------:R-:W-:Y:S01]  /*27b0*/  VIADD R46, R46, 0xffffff80 ;  /* 0xffffff802e2e7836 */ /* 0x000fe20000000000 */
[----:B------:R-:W-:-:S02]  /*27c0*/  LEA.HI R26, R14, 0xffffff80, RZ, 0x8 ;  /* 0xffffff800e1a7811 */ /* 0x000fc400078f40ff */
[----:B------:R-:W-:Y:S01]  /*27d0*/  SHF.R.U32.HI R14, RZ, 0x10, R14 ;  /* 0x00000010ff0e7819 */ /* 0x000fe2000001160e */
[----:B------:R-:W0:Y:S01]  /*27e0*/  I2F.F16 R45, R45 ;  /* 0x0000002d002d7306 */ /* 0x000e220000200c00 */
[--C-:B-1----:R-:W-:Y:S01]  /*27f0*/  SHF.R.U32.HI R12, RZ, 0x8, R15.reuse ;  /* 0x00000008ff0c7819 */ /* 0x102fe2000001160f */
[----:B------:R-:W-:Y:S01]  /*2800*/  VIADD R13, R13, 0xffffff80 ;  /* 0xffffff800d0d7836 */ /* 0x000fe20000000000 */
[----:B------:R-:W-:Y:S02]  /*2810*/  SHF.R.U32.HI R15, RZ, 0x10, R15 ;  /* 0x00000010ff0f7819 */ /* 0x000fe4000001160f */
[----:B------:R-:W-:Y:S02]  /*2820*/  LOP3.LUT R12, R12, 0xff, RZ, 0xc0, !PT ;  /* 0x000000ff0c0c7812 */ /* 0x000fe400078ec0ff */
[----:B------:R-:W-:Y:S01]  /*2830*/  LOP3.LUT R15, R15, 0xff, RZ, 0xc0, !PT ;  /* 0x000000ff0f0f7812 */ /* 0x000fe200078ec0ff */
[----:B------:R-:W1:Y:S01]  /*2840*/  I2F.F16 R23, R23 ;  /* 0x0000001700177306 */ /* 0x000e620000200c00 */
[----:B------:R-:W-:Y:S01]  /*2850*/  LOP3.LUT R14, R14, 0xff, RZ, 0xc0, !PT ;  /* 0x000000ff0e0e7812 */ /* 0x000fe200078ec0ff */
[----:B------:R-:W-:-:S02]  /*2860*/  VIADD R47, R12, 0xffffff80 ;  /* 0xffffff800c2f7836 */ /* 0x000fc40000000000 */
[----:B------:R-:W-:Y:S01]  /*2870*/  VIADD R51, R15, 0xffffff80 ;  /* 0xffffff800f337836 */ /* 0x000fe20000000000 */
[----:B------:R-:W-:Y:S01]  /*2880*/  IADD3 R14, R14, -0x80, RZ ;  /* 0xffffff800e0e7810 */ /* 0x000fe20007ffe0ff */
[----:B---3--:R-:W-:Y:S02]  /*2890*/  HADD2.F32 R15, -RZ, R43.H0_H0 ;  /* 0x2000002bff0f7230 */ /* 0x008fe40000004100 */
[----:B------:R3:W-:Y:S01]  /*28a0*/  I2F.F16 R42, R13 ;  /* 0x0000000d002a7306 */ /* 0x0007e20000200c00 */
[----:B0-----:R-:W-:Y:S02]  /*28b0*/  HADD2.F32 R45, -RZ, R45.H0_H0 ;  /* 0x2000002dff2d7230 */ /* 0x001fe40000004100 */
[----:B------:R-:W-:Y:S02]  /*28c0*/  HADD2.F32 R39, -RZ, R39.H0_H0 ;  /* 0x20000027ff277230 */ /* 0x000fe40000004100 */
[----:B-1----:R-:W-:-:S03]  /*28d0*/  HADD2.F32 R23, -RZ, R23.H0_H0 ;  /* 0x20000017ff177230 */ /* 0x002fc60000004100 */
[----:B------:R-:W-:Y:S01]  /*28e0*/  I2F.F16 R46, R46 ;  /* 0x0000002e002e7306 */ /* 0x000fe20000200c00 */
[----:B---3--:R-:W-:Y:S02]  /*28f0*/  HADD2.F32 R13, -RZ, R49.H0_H0 ;  /* 0x20000031ff0d7230 */ /* 0x008fe40000004100 */
[----:B----4-:R-:W-:-:S05]  /*2900*/  HADD2.F32 R12, -RZ, R20.H0_H0 ;  /* 0x20000014ff0c7230 */ /* 0x010fca0000004100 */
[----:B------:R-:W0:Y:S01]  /*2910*/  I2F.F16 R47, R47 ;  /* 0x0000002f002f7306 */ /* 0x000e220000200c00 */
[----:B------:R-:W-:Y:S01]  /*2920*/  FFMA.FTZ R49, R13, R12, RZ ;  /* 0x0000000c0d317223 */ /* 0x000fe200000100ff */
[C---:B------:R-:W-:Y:S01]  /*2930*/  FFMA.FTZ R13, R12.reuse, R15, RZ ;  /* 0x0000000f0c0d7223 */ /* 0x040fe200000100ff */
[C---:B------:R-:W-:Y:S01]  /*2940*/  FFMA.FTZ R48, R12.reuse, R53, RZ ;  /* 0x000000350c307223 */ /* 0x040fe200000100ff */
[----:B------:R-:W-:-:S04]  /*2950*/  FFMA.FTZ R12, R12, R23, RZ ;  /* 0x000000170c0c7223 */ /* 0x000fc800000100ff */
[----:B------:R-:W1:Y:S01]  /*2960*/  I2F.F16 R44, R44 ;  /* 0x0000002c002c7306 */ /* 0x000e620000200c00 */
[----:B0-----:R-:W-:-:S07]  /*2970*/  HADD2.F32 R47, -RZ, R47.H0_H0 ;  /* 0x2000002fff2f7230 */ /* 0x001fce0000004100 */
[----:B------:R-:W-:Y:S01]  /*2980*/  I2F.F16 R14, R14 ;  /* 0x0000000e000e7306 */ /* 0x000fe20000200c00 */
[----:B-1----:R-:W-:-:S07]  /*2990*/  HADD2.F32 R44, -RZ, R44.H0_H0 ;  /* 0x2000002cff2c7230 */ /* 0x002fce0000004100 */
        /* <DEDUP_REMOVED lines=10> */
[C---:B------:R-:W-:Y:S01]  /*2a40*/  LEA.HI R25, R9.reuse, 0xffffff80, RZ, 0x8 ;  /* 0xffffff8009197811 */ /* 0x040fe200078f40ff */
[----:B------:R-:W-:Y:S01]  /*2a50*/  VIADD R15, R50, 0xffffff80 ;  /* 0xffffff80320f7836 */ /* 0x000fe20000000000 */
[----:B------:R-:W-:Y:S01]  /*2a60*/  SHF.R.U32.HI R37, RZ, 0x8, R10 ;  /* 0x00000008ff257819 */ /* 0x000fe2000001160a */
[----:B------:R-:W-:Y:S01]  /*2a70*/  HADD2.F32 R50, -RZ, R20.H1_H1 ;  /* 0x30000014ff327230 */ /* 0x000fe20000004100 */
[----:B------:R-:W-:Y:S01]  /*2a80*/  LOP3.LUT R20, R9, 0xff, RZ, 0xc0, !PT ;  /* 0x000000ff09147812 */ /* 0x000fe200078ec0ff */
[----:B------:R-:W-:Y:S01]  /*2a90*/  I2F.F16 R27, R27 ;  /* 0x0000001b001b7306 */ /* 0x000fe20000200c00 */
[----:B------:R-:W-:Y:S02]  /*2aa0*/  LOP3.LUT R23, R10, 0xff, RZ, 0xc0, !PT ;  /* 0x000000ff0a177812 */ /* 0x000fe400078ec0ff */
[----:B------:R-:W-:Y:S01]  /*2ab0*/  FFMA.FTZ R48, R50, R45, R48 ;  /* 0x0000002d32307223 */ /* 0x000fe20000010030 */
[----:B------:R-:W-:-:S02]  /*2ac0*/  HADD2.F32 R45, -RZ, R46.H0_H0 ;  /* 0x2000002eff2d7230 */ /* 0x000fc40000004100 */
[----:B------:R-:W-:Y:S01]  /*2ad0*/  FFMA.FTZ R46, R50, R47, R12 ;  /* 0x0000002f322e7223 */ /* 0x000fe2000001000c */
[----:B------:R-:W-:Y:S01]  /*2ae0*/  SHF.R.U32.HI R12, RZ, 0x8, R8 ;  /* 0x00000008ff0c7819 */ /* 0x000fe20000011608 */
[----:B------:R-:W-:Y:S01]  /*2af0*/  FFMA.FTZ R52, R44, R50, R49 ;  /* 0x000000322c347223 */ /* 0x000fe20000010031 */
[----:B------:R-:W-:Y:S02]  /*2b00*/  HADD2.F32 R47, -RZ, R21.H0_H0 ;  /* 0x20000015ff2f7230 */ /* 0x000fe40000004100 */
[----:B------:R-:W-:Y:S01]  /*2b10*/  FFMA.FTZ R45, R50, R45, R13 ;  /* 0x0000002d322d7223 */ /* 0x000fe2000001000d */
[----:B------:R-:W-:Y:S01]  /*2b20*/  LOP3.LUT R13, R11, 0xff, RZ, 0xc0, !PT ;  /* 0x000000ff0b0d7812 */ /* 0x000fe200078ec0ff */
[----:B------:R-:W-:Y:S01]  /*2b30*/  HADD2.F32 R50, -RZ, R42.H0_H0 ;  /* 0x2000002aff327230 */ /* 0x000fe20000004100 */
[----:B------:R-:W-:Y:S01]  /*2b40*/  LOP3.LUT R12, R12, 0xff, RZ, 0xc0, !PT ;  /* 0x000000ff0c0c7812 */ /* 0x000fe200078ec0ff */
[----:B------:R-:W-:Y:S01]  /*2b50*/  FFMA.FTZ R42, R39, R47, R52 ;  /* 0x0000002f272a7223 */ /* 0x000fe20000010034 */
[----:B------:R-:W0:Y:S01]  /*2b60*/  I2F.F16 R15, R15 ;  /* 0x0000000f000f7306 */ /* 0x000e220000200c00 */
[----:B------:R-:W-:Y:S01]  /*2b70*/  VIADD R44, R13, 0xffffff80 ;  /* 0xffffff800d2c7836 */ /* 0x000fe20000000000 */
[----:B------:R-:W-:Y:S01]  /*2b80*/  SHF.R.U32.HI R13, RZ, 0x10, R8 ;  /* 0x00000010ff0d7819 */ /* 0x000fe20000011608 */
[----:B------:R-:W-:-:S02]  /*2b90*/  VIADD R8, R12, 0xffffff80 ;  /* 0xffffff800c087836 */ /* 0x000fc40000000000 */
[----:B------:R-:W-:Y:S01]  /*2ba0*/  FFMA.FTZ R39, R47, R50, R48 ;  /* 0x000000322f277223 */ /* 0x000fe20000010030 */
[----:B------:R-:W-:Y:S01]  /*2bb0*/  HADD2.F32 R50, -RZ, R14.H0_H0 ;  /* 0x2000000eff327230 */ /* 0x000fe20000004100 */
[----:B------:R-:W-:Y:S01]  /*2bc0*/  LOP3.LUT R49, R13, 0xff, RZ, 0xc0, !PT ;  /* 0x000000ff0d317812 */ /* 0x000fe200078ec0ff */
[----:B------:R-:W-:Y:S01]  /*2bd0*/  VIADD R23, R23, 0xffffff80 ;  /* 0xffffff8017177836 */ /* 0x000fe20000000000 */
[----:B------:R-:W1:Y:S01]  /*2be0*/  LDS.64 R12, [UR4+0x28] ;  /* 0x00002804ff0c7984 */ /* 0x000e620008000a00 */
[----:B------:R-:W-:Y:S01]  /*2bf0*/  SHF.R.U32.HI R48, RZ, 0x8, R9 ;  /* 0x00000008ff307819 */ /* 0x000fe20000011609 */
[C---:B------:R-:W-:Y:S01]  /*2c00*/  FFMA.FTZ R45, R47.reuse, R50, R45 ;  /* 0x000000322f2d7223 */ /* 0x040fe2000001002d */
[----:B------:R-:W-:Y:S01]  /*2c10*/  SHF.R.U32.HI R50, RZ, 0x10, R9 ;  /* 0x00000010ff327819 */ /* 0x000fe20000011609 */
[----:B------:R-:W-:Y:S01]  /*2c20*/  FFMA.FTZ R47, R47, R51, R46 ;  /* 0x000000332f2f7223 */ /* 0x000fe2000001002e */
[----:B------:R-:W-:Y:S01]  /*2c30*/  LOP3.LUT R48, R48, 0xff, RZ, 0xc0, !PT ;  /* 0x000000ff30307812 */ /* 0x000fe200078ec0ff */
[----:B------:R-:W-:Y:S01]  /*2c40*/  HADD2.F32 R46, -RZ, R26.H0_H0 ;  /* 0x2000001aff2e7230 */ /* 0x000fe20000004100 */
[----:B------:R-:W-:Y:S01]  /*2c50*/  LOP3.LUT R50, R50, 0xff, RZ, 0xc0, !PT ;  /* 0x000000ff32327812 */ /* 0x000fe200078ec0ff */
[----:B------:R-:W2:Y:S01]  /*2c60*/  I2F.F16 R23, R23 ;  /* 0x0000001700177306 */ /* 0x000ea20000200c00 */
[----:B------:R-:W-:Y:S01]  /*2c70*/  IADD3 R20, R20, -0x80, RZ ;  /* 0xffffff8014147810 */ /* 0x000fe20007ffe0ff */
[----:B------:R-:W-:Y:S01]  /*2c80*/  VIADD R9, R48, 0xffffff80 ;  /* 0xffffff8030097836 */ /* 0x000fe20000000000 */
[----:B------:R-:W-:Y:S01]  /*2c90*/  LOP3.LUT R37, R37, 0xff, RZ, 0xc0, !PT ;  /* 0x000000ff25257812 */ /* 0x000fe200078ec0ff */
[----:B------:R-:W-:Y:S01]  /*2ca0*/  HADD2.F32 R48, -RZ, R21.H1_H1 ;  /* 0x30000015ff307230 */ /* 0x000fe20000004100 */
[----:B------:R-:W-:Y:S01]  /*2cb0*/  LEA.HI R24, R10, 0xffffff80, RZ, 0x8 ;  /* 0xffffff800a187811 */ /* 0x000fe200078f40ff */
[----:B------:R-:W-:Y:S01]  /*2cc0*/  VIADD R21, R50, 0xffffff80 ;  /* 0xffffff8032157836 */ /* 0x000fe20000000000 */
[----:B------:R-:W-:Y:S01]  /*2cd0*/  IADD3 R49, R49, -0x80, RZ ;  /* 0xffffff8031317810 */ /* 0x000fe20007ffe0ff */
[----:B------:R-:W-:-:S02]  /*2ce0*/  HADD2.F32 R50, -RZ, R22.H0_H0 ;  /* 0x20000016ff327230 */ /* 0x000fc40000004100 */
[----:B------:R-:W-:Y:S01]  /*2cf0*/  FFMA.FTZ R42, R43, R48, R42 ;  /* 0x000000302b2a7223 */ /* 0x000fe2000001002a */
[----:B------:R-:W-:Y:S01]  /*2d00*/  SHF.R.U32.HI R43, RZ, 0x10, R10 ;  /* 0x00000010ff2b7819 */ /* 0x000fe2000001160a */
[----:B------:R-:W-:Y:S01]  /*2d10*/  I2F.F16 R20, R20 ;  /* 0x0000001400147306 */ /* 0x000fe20000200c00 */
[----:B------:R-:W-:Y:S01]  /*2d20*/  SHF.R.U32.HI R22, RZ, 0x8, R11 ;  /* 0x00000008ff167819 */ /* 0x000fe2000001160b */
[----:B------:R-:W-:Y:S01]  /*2d30*/  VIADD R10, R37, 0xffffff80 ;  /* 0xffffff80250a7836 */ /* 0x000fe20000000000 */
[----:B------:R-:W-:Y:S01]  /*2d40*/  LOP3.LUT R43, R43, 0xff, RZ, 0xc0, !PT ;  /* 0x000000ff2b2b7812 */ /* 0x000fe200078ec0ff */
[----:B------:R-:W-:Y:S01]  /*2d50*/  FFMA.FTZ R45, R48, R46, R45 ;  /* 0x0000002e302d7223 */ /* 0x000fe2000001002d */
[----:B------:R-:W-:Y:S01]  /*2d60*/  LOP3.LUT R37, R22, 0xff, RZ, 0xc0, !PT ;  /* 0x000000ff16257812 */ /* 0x000fe200078ec0ff */
[C---:B------:R-:W-:Y:S01]  /*2d70*/  FFMA.FTZ R39, R48.reuse, R36, R39 ;  /* 0x0000002430277223 */ /* 0x040fe20000010027 */
[----:B------:R-:W-:Y:S01]  /*2d80*/  LEA.HI R22, R11, 0xffffff80, RZ, 0x8 ;  /* 0xffffff800b167811 */ /* 0x000fe200078f40ff */
[----:B------:R-:W3:Y:S01]  /*2d90*/  I2F.F16 R44, R44 ;  /* 0x0000002c002c7306 */ /* 0x000ee20000200c00 */
[----:B------:R-:W-:Y:S01]  /*2da0*/  SHF.R.U32.HI R11, RZ, 0x10, R11 ;  /* 0x00000010ff0b7819 */ /* 0x000fe2000001160b */
[----:B------:R-:W-:Y:S01]  /*2db0*/  FFMA.FTZ R47, R48, R50, R47 ;  /* 0x00000032302f7223 */ /* 0x000fe2000001002f */
[----:B------:R-:W-:Y:S01]  /*2dc0*/  IADD3 R26, R43, -0x80, RZ ;  /* 0xffffff802b1a7810 */ /* 0x000fe20007ffe0ff */
[----:B------:R-:W-:Y:S01]  /*2dd0*/  VIADD R43, R37, 0xffffff80 ;  /* 0xffffff80252b7836 */ /* 0x000fe20000000000 */
[----:B------:R-:W-:Y:S01]  /*2de0*/  LOP3.LUT R46, R11, 0xff, RZ, 0xc0, !PT ;  /* 0x000000ff0b2e7812 */ /* 0x000fe200078ec0ff */
[----:B0-----:R-:W-:-:S02]  /*2df0*/  HADD2.F32 R37, -RZ, R15.H0_H0 ;  /* 0x2000000fff257230 */ /* 0x001fc40000004100 */
[----:B------:R-:W0:Y:S01]  /*2e00*/  I2F.F16 R8, R8 ;  /* 0x0000000800087306 */ /* 0x000e220000200c00 */
[----:B--2---:R-:W-:Y:S02]  /*2e10*/  HADD2.F32 R48, -RZ, R23.H0_H0 ;  /* 0x20000017ff307230 */ /* 0x004fe40000004100 */
[----:B------:R-:W-:Y:S02]  /*2e20*/  VIADD R46, R46, 0xffffff80 ;  /* 0xffffff802e2e7836 */ /* 0x000fe40000000000 */
[--C-:B-1----:R-:W-:Y:S02]  /*2e30*/  HADD2.F32 R36, -RZ, R12.reuse.H0_H0 ;  /* 0x2000000cff247230 */ /* 0x102fe40000004100 */
[----:B------:R-:W-:Y:S01]  /*2e40*/  HADD2.F32 R12, -RZ, R12.H1_H1 ;  /* 0x3000000cff0c7230 */ /* 0x000fe20000004100 */
[----:B------:R-:W1:Y:S01]  /*2e50*/  I2F.F16 R9, R9 ;  /* 0x0000000900097306 */ /* 0x000e620000200c00 */
[----:B---3--:R-:W-:Y:S02]  /*2e60*/  HADD2.F32 R44, -RZ, R44.H0_H0 ;  /* 0x2000002cff2c7230 */ /* 0x008fe40000004100 */
[----:B------:R-:W-:Y:S01]  /*2e70*/  FFMA.FTZ R37, R37, R36, R42 ;  /* 0x0000002425257223 */ /* 0x000fe2000001002a */
[----:B------:R-:W-:-:S02]  /*2e80*/  HADD2.F32 R42, -RZ, R20.H0_H0 ;  /* 0x20000014ff2a7230 */ /* 0x000fc40000004100 */
[C---:B------:R-:W-:Y:S01]  /*2e90*/  FFMA.FTZ R45, R36.reuse, R48, R45 ;  /* 0x00000030242d7223 */ /* 0x040fe2000001002d */
[--C-:B------:R-:W-:Y:S02]  /*2ea0*/  HADD2.F32 R11, -RZ, R13.reuse.H0_H0 ;  /* 0x2000000dff0b7230 */ /* 0x100fe40000004100 */
[C---:B------:R-:W-:Y:S01]  /*2eb0*/  FFMA.FTZ R44, R36.reuse, R44, R47 ;  /* 0x0000002c242c7223 */ /* 0x040fe2000001002f */
[----:B0-----:R-:W-:Y:S01]  /*2ec0*/  HADD2.F32 R8, -RZ, R8.H0_H0 ;  /* 0x20000008ff087230 */ /* 0x001fe20000004100 */
[----:B------:R-:W0:Y:S01]  /*2ed0*/  I2F.F16 R10, R10 ;  /* 0x0000000a000a7306 */ /* 0x000e220000200c00 */
[----:B------:R-:W-:Y:S01]  /*2ee0*/  FFMA.FTZ R39, R36, R42, R39 ;  /* 0x0000002a24277223 */ /* 0x000fe20000010027 */
[----:B------:R-:W-:Y:S02]  /*2ef0*/  HADD2.F32 R13, -RZ, R13.H1_H1 ;  /* 0x3000000dff0d7230 */ /* 0x000fe40000004100 */
        /* <DEDUP_REMOVED lines=26> */
[----:B0-----:R-:W-:-:S06]  /*30a0*/  HADD2.F32 R10, -RZ, R25.H0_H0 ;  /* 0x20000019ff0a7230 */ /* 0x001fcc0000004100 */
        /* <DEDUP_REMOVED lines=16> */
.L_x_5041:
[----:B------:R-:W-:Y:S01]  /*31b0*/  IMAD.WIDE R40, R0, 0x8, R40 ;  /* 0x0000000800287825 */ /* 0x000fe200078e0228 */
[----:B------:R-:W-:Y:S06]  /*31c0*/  @!P1 BRA `(.L_x_5042) ;  /* 0x0000000800fc9947 */ /* 0x000fec0003800000 */
[----:B-----5:R-:W2:Y:S01]  /*31d0*/  LDG.E.128.CONSTANT R8, desc[UR6][R40.64] ;  /* 0x0000000628087981 */ /* 0x020ea2000c1e9d00 */
[----:B------:R-:W-:Y:S02]  /*31e0*/  LOP3.LUT R20, R18, 0xff, RZ, 0xc0, !PT ;  /* 0x000000ff12147812 */ /* 0x000fe400078ec0ff */
[----:B------:R-:W-:Y:S02]  /*31f0*/  LOP3.LUT R12, R16, 0xff, RZ, 0xc0, !PT ;  /* 0x000000ff100c7812 */ /* 0x000fe400078ec0ff */
[----:B------:R-:W-:Y:S01]  /*3200*/  LOP3.LUT R21, R19, 0xff, RZ, 0xc0, !PT ;  /* 0x000000ff13157812 */ /* 0x000fe200078ec0ff */
[----:B------:R-:W-:Y:S01]  /*3210*/  VIADD R20, R20, 0xffffff80 ;  /* 0xffffff8014147836 */ /* 0x000fe20000000000 */
[----:B------:R-:W-:Y:S01]  /*3220*/  SHF.R.U32.HI R36, RZ, 0x8, R18 ;  /* 0x00000008ff247819 */ /* 0x000fe20000011612 */
[----:B------:R-:W-:Y:S01]  /*3230*/  VIADD R12, R12, 0xffffff80 ;  /* 0xffffff800c0c7836 */ /* 0x000fe20000000000 */
[----:B------:R-:W-:Y:S01]  /*3240*/  LOP3.LUT R15, R17, 0xff, RZ, 0xc0, !PT ;  /* 0x000000ff110f7812 */ /* 0x000fe200078ec0ff */
[----:B------:R3:W-:Y:S01]  /*3250*/  I2F.F16 R49, R20 ;  /* 0x0000001400317306 */ /* 0x0007e20000200c00 */
[----:B------:R-:W-:Y:S01]  /*3260*/  VIADD R21, R21, 0xffffff80 ;  /* 0xffffff8015157836 */ /* 0x000fe20000000000 */
[----:B------:R-:W-:-:S02]  /*3270*/  LEA.HI R26, R17, 0xffffff80, RZ, 0x8 ;  /* 0xffffff80111a7811 */ /* 0x000fc400078f40ff */
[----:B------:R-:W-:Y:S02]  /*3280*/  LEA.HI R14, R19, 0xffffff80, RZ, 0x8 ;  /* 0xffffff80130e7811 */ /* 0x000fe400078f40ff */
[----:B------:R-:W-:Y:S02]  /*3290*/  IADD3 R15, R15, -0x80, RZ ;  /* 0xffffff800f0f7810 */ /* 0x000fe40007ffe0ff */
[----:B------:R4:W0:Y:S01]  /*32a0*/  I2F.F16 R13, R12 ;  /* 0x0000000c000d7306 */ /* 0x0008220000200c00 */
[--C-:B---3--:R-:W-:Y:S02]  /*32b0*/  SHF.R.U32.HI R20, RZ, 0x8, R17.reuse ;  /* 0x00000008ff147819 */ /* 0x108fe40000011611 */
[----:B------:R-:W-:Y:S02]  /*32c0*/  SHF.R.U32.HI R17, RZ, 0x10, R17 ;  /* 0x00000010ff117819 */ /* 0x000fe40000011611 */
[----:B------:R-:W-:Y:S02]  /*32d0*/  LOP3.LUT R20, R20, 0xff, RZ, 0xc0, !PT ;  /* 0x000000ff14147812 */ /* 0x000fe400078ec0ff */
[----:B------:R-:W-:Y:S01]  /*32e0*/  LOP3.LUT R17, R17, 0xff, RZ, 0xc0, !PT ;  /* 0x000000ff11117812 */ /* 0x000fe200078ec0ff */
[----:B------:R3:W-:Y:S01]  /*32f0*/  I2F.F16 R45, R21 ;  /* 0x00000015002d7306 */ /* 0x0007e20000200c00 */
[----:B----4-:R-:W-:Y:S01]  /*3300*/  SHF.R.U32.HI R12, RZ, 0x8, R16 ;  /* 0x00000008ff0c7819 */ /* 0x010fe20000011610 */
[----:B------:R-:W-:Y:S01]  /*3310*/  VIADD R42, R20, 0xffffff80 ;  /* 0xffffff80142a7836 */ /* 0x000fe20000000000 */
[----:B------:R-:W-:Y:S01]  /*3320*/  LEA.HI R24, R16, 0xffffff80, RZ, 0x8 ;  /* 0xffffff8010187811 */ /* 0x000fe200078f40ff */
[----:B------:R-:W-:Y:S01]  /*3330*/  VIADD R17, R17, 0xffffff80 ;  /* 0xffffff8011117836 */ /* 0x000fe20000000000 */
[----:B------:R-:W-:Y:S01]  /*3340*/  LOP3.LUT R12, R12, 0xff, RZ, 0xc0, !PT ;  /* 0x000000ff0c0c7812 */ /* 0x000fe200078ec0ff */
[----:B0-----:R-:W-:-:S02]  /*3350*/  HADD2.F32 R13, -RZ, R13.H0_H0 ;  /* 0x2000000dff0d7230 */ /* 0x001fc40000004100 */
[----:B------:R-:W0:Y:S01]  /*3360*/  I2F.F16 R15, R15 ;  /* 0x0000000f000f7306 */ /* 0x000e220000200c00 */
[----:B---3--:R-:W3:Y:S01]  /*3370*/  LDS.64 R20, [UR4+0x30] ;  /* 0x00003004ff147984 */ /* 0x008ee20008000a00 */
[----:B------:R-:W-:Y:S01]  /*3380*/  VIADD R12, R12, 0xffffff80 ;  /* 0xffffff800c0c7836 */ /* 0x000fe20000000000 */
[----:B------:R-:W-:Y:S02]  /*3390*/  LEA.HI R27, R18, 0xffffff80, RZ, 0x8 ;  /* 0xffffff80121b7811 */ /* 0x000fe400078f40ff */
[----:B------:R-:W-:Y:S02]  /*33a0*/  SHF.R.U32.HI R16, RZ, 0x10, R16 ;  /* 0x00000010ff107819 */ /* 0x000fe40000011610 */
[----:B------:R-:W-:Y:S01]  /*33b0*/  SHF.R.U32.HI R18, RZ, 0x10, R18 ;  /* 0x00000010ff127819 */ /* 0x000fe20000011612 */
[----:B------:R4:W1:Y:S01]  /*33c0*/  I2F.F16 R43, R12 ;  /* 0x0000000c002b7306 */ /* 0x0008620000200c00 */
[----:B------:R-:W-:Y:S02]  /*33d0*/  LOP3.LUT R16, R16, 0xff, RZ, 0xc0, !PT ;  /* 0x000000ff10107812 */ /* 0x000fe400078ec0ff */
[----:B------:R-:W-:-:S02]  /*33e0*/  LOP3.LUT R18, R18, 0xff, RZ, 0xc0, !PT ;  /* 0x000000ff12127812 */ /* 0x000fc400078ec0ff */
[----:B------:R-:W-:Y:S01]  /*33f0*/  IADD3 R16, R16, -0x80, RZ ;  /* 0xffffff8010107810 */ /* 0x000fe20007ffe0ff */
[----:B0-----:R-:W-:Y:S02]  /*3400*/  HADD2.F32 R51, -RZ, R15.H0_H0 ;  /* 0x2000000fff337230 */ /* 0x001fe40000004100 */
[----:B------:R-:W-:Y:S01]  /*3410*/  I2F.F16 R42, R42 ;  /* 0x0000002a002a7306 */ /* 0x000fe20000200c00 */
[----:B----4-:R-:W-:Y:S01]  /*3420*/  LOP3.LUT R12, R36, 0xff, RZ, 0xc0, !PT ;  /* 0x000000ff240c7812 */ /* 0x010fe200078ec0ff */
[----:B------:R-:W-:Y:S01]  /*3430*/  HADD2.F32 R15, -RZ, R49.H0_H0 ;  /* 0x20000031ff0f7230 */ /* 0x000fe20000004100 */
[----:B------:R-:W-:-:S03]  /*3440*/  IADD3 R18, R18, -0x80, RZ ;  /* 0xffffff8012127810 */ /* 0x000fc60007ffe0ff */
[----:B------:R-:W-:Y:S01]  /*3450*/  VIADD R44, R12, 0xffffff80 ;  /* 0xffffff800c2c7836 */ /* 0x000fe20000000000 */
[--C-:B------:R-:W-:Y:S01]  /*3460*/  SHF.R.U32.HI R12, RZ, 0x8, R19.reuse ;  /* 0x00000008ff0c7819 */ /* 0x100fe20000011613 */
[----:B------:R-:W-:Y:S01]  /*3470*/  I2F.F16 R36, R17 ;  /* 0x0000001100247306 */ /* 0x000fe20000200c00 */
[----:B------:R-:W-:Y:S01]  /*3480*/  SHF.R.U32.HI R19, RZ, 0x10, R19 ;  /* 0x00000010ff137819 */ /* 0x000fe20000011613 */
[----:B-1----:R-:W-:Y:S01]  /*3490*/  HADD2.F32 R43, -RZ, R43.H0_H0 ;  /* 0x2000002bff2b7230 */ /* 0x002fe20000004100 */
[----:B------:R-:W-:Y:S02]  /*34a0*/  LOP3.LUT R12, R12, 0xff, RZ, 0xc0, !PT ;  /* 0x000000ff0c0c7812 */ /* 0x000fe400078ec0ff */
[----:B------:R-:W-:-:S03]  /*34b0*/  LOP3.LUT R19, R19, 0xff, RZ, 0xc0, !PT ;  /* 0x000000ff13137812 */ /* 0x000fc600078ec0ff */
[----:B------:R-:W-:Y:S01]  /*34c0*/  VIADD R46, R12, 0xffffff80 ;  /* 0xffffff800c2e7836 */ /* 0x000fe20000000000 */
[----:B------:R-:W-:Y:S01]  /*34d0*/  I2F.F16 R44, R44 ;  /* 0x0000002c002c7306 */ /* 0x000fe20000200c00 */
[----:B------:R-:W-:-:S07]  /*34e0*/  VIADD R37, R19, 0xffffff80 ;  /* 0xffffff8013257836 */ /* 0x000fce0000000000 */
[----:B------:R-:W-:Y:S01]  /*34f0*/  I2F.F16 R46, R46 ;  /* 0x0000002e002e7306 */ /* 0x000fe20000200c00 */
[----:B---3--:R-:W-:-:S07]  /*3500*/  HADD2.F32 R47, -RZ, R20.H1_H1 ;  /* 0x30000014ff2f7230 */ /* 0x008fce0000004100 */
        /* <DEDUP_REMOVED lines=11> */
[----:B------:R-:W-:Y:S01]  /*35c0*/  LEA.HI R25, R8, 0xffffff80, RZ, 0x8 ;  /* 0xffffff8008197811 */ /* 0x000fe200078f40ff */
[----:B------:R-:W-:Y:S01]  /*35d0*/  VIADD R19, R12, 0xffffff80 ;  /* 0xffffff800c137836 */ /* 0x000fe20000000000 */
[----:B------:R-:W-:Y:S02]  /*35e0*/  LOP3.LUT R12, R9, 0xff, RZ, 0xc0, !PT ;  /* 0x000000ff090c7812 */ /* 0x000fe400078ec0ff */
[----:B------:R-:W-:Y:S02]  /*35f0*/  LOP3.LUT R48, R11, 0xff, RZ, 0xc0, !PT ;  /* 0x000000ff0b307812 */ /* 0x000fe400078ec0ff */
[----:B------:R-:W-:Y:S01]  /*3600*/  IADD3 R39, R12, -0x80, RZ ;  /* 0xffffff800c277810 */ /* 0x000fe20007ffe0ff */
[----:B------:R-:W-:Y:S01]  /*3610*/  HADD2.F32 R12, -RZ, R20.H0_H0 ;  /* 0x20000014ff0c7230 */ /* 0x000fe20000004100 */
[----:B------:R-:W-:Y:S01]  /*3620*/  LEA.HI R23, R9, 0xffffff80, RZ, 0x8 ;  /* 0xffffff8009177811 */ /* 0x000fe200078f40ff */
        /* <DEDUP_REMOVED lines=13> */
[----:B------:R-:W-:Y:S01]  /*3700*/  SHF.R.U32.HI R44, RZ, 0x8, R9 ;  /* 0x00000008ff2c7819 */ /* 0x000fe20000011609 */
[----:B------:R-:W-:-:S02]  /*3710*/  VIADD R8, R13, 0xffffff80 ;  /* 0xffffff800d087836 */ /* 0x000fc40000000000 */
[C---:B------:R-:W-:Y:S01]  /*3720*/  FFMA.FTZ R52, R47.reuse, R43, R52 ;  /* 0x0000002b2f347223 */ /* 0x040fe20000010034 */
[----:B------:R-:W-:Y:S02]  /*3730*/  HADD2.F32 R13, -RZ, R46.H0_H0 ;  /* 0x2000002eff0d7230 */ /* 0x000fe40000004100 */
[C---:B------:R-:W-:Y:S01]  /*3740*/  FFMA.FTZ R50, R47.reuse, R45, R50 ;  /* 0x0000002d2f327223 */ /* 0x040fe20000010032 */
[----:B------:R-:W-:Y:S01]  /*3750*/  LOP3.LUT R42, R42, 0xff, RZ, 0xc0, !PT ;  /* 0x000000ff2a2a7812 */ /* 0x000fe200078ec0ff */
[----:B------:R-:W-:Y:S01]  /*3760*/  HADD2.F32 R46, -RZ, R16.H0_H0 ;  /* 0x20000010ff2e7230 */ /* 0x000fe20000004100 */
[----:B------:R-:W-:Y:S01]  /*3770*/  LOP3.LUT R44, R44, 0xff, RZ, 0xc0, !PT ;  /* 0x000000ff2c2c7812 */ /* 0x000fe200078ec0ff */
[----:B------:R-:W-:Y:S01]  /*3780*/  FFMA.FTZ R47, R47, R13, R12 ;  /* 0x0000000d2f2f7223 */ /* 0x000fe2000001000c */
[----:B------:R-:W-:Y:S01]  /*3790*/  IADD3 R42, R42, -0x80, RZ ;  /* 0xffffff802a2a7810 */ /* 0x000fe20007ffe0ff */
[----:B------:R-:W0:Y:S01]  /*37a0*/  LDS.64 R12, [UR4+0x38] ;  /* 0x00003804ff0c7984 */ /* 0x000e220008000a00 */
[----:B------:R-:W-:Y:S01]  /*37b0*/  SHF.R.U32.HI R45, RZ, 0x10, R9 ;  /* 0x00000010ff2d7819 */ /* 0x000fe20000011609 */
[----:B------:R-:W-:Y:S01]  /*37c0*/  VIADD R9, R44, 0xffffff80 ;  /* 0xffffff802c097836 */ /* 0x000fe20000000000 */
[----:B------:R1:W-:Y:S01]  /*37d0*/  I2F.F16 R16, R42 ;  /* 0x0000002a00107306 */ /* 0x0003e20000200c00 */
[----:B------:R-:W-:Y:S01]  /*37e0*/  VIADD R15, R48, 0xffffff80 ;  /* 0xffffff80300f7836 */ /* 0x000fe20000000000 */
[----:B------:R-:W-:Y:S01]  /*37f0*/  LOP3.LUT R45, R45, 0xff, RZ, 0xc0, !PT ;  /* 0x000000ff2d2d7812 */ /* 0x000fe200078ec0ff */
[----:B------:R-:W-:-:S02]  /*3800*/  HADD2.F32 R43, -RZ, R21.H0_H0 ;  /* 0x20000015ff2b7230 */ /* 0x000fc40000004100 */
[----:B------:R-:W-:Y:S01]  /*3810*/  HADD2.F32 R44, -RZ, R18.H0_H0 ;  /* 0x20000012ff2c7230 */ /* 0x000fe20000004100 */
[----:B------:R-:W-:Y:S01]  /*3820*/  SHF.R.U32.HI R18, RZ, 0x8, R10 ;  /* 0x00000008ff127819 */ /* 0x000fe2000001160a */
[----:B------:R-:W-:Y:S02]  /*3830*/  HADD2.F32 R48, -RZ, R36.H0_H0 ;  /* 0x20000024ff307230 */ /* 0x000fe40000004100 */
[----:B------:R-:W-:Y:S01]  /*3840*/  FFMA.FTZ R36, R46, R43, R17 ;  /* 0x0000002b2e247223 */ /* 0x000fe20000010011 */
[----:B-1----:R-:W-:Y:S02]  /*3850*/  HADD2.F32 R42, -RZ, R37.H0_H0 ;  /* 0x20000025ff2a7230 */ /* 0x002fe40000004100 */
[C---:B------:R-:W-:Y:S01]  /*3860*/  FFMA.FTZ R50, R43.reuse, R44, R50 ;  /* 0x0000002c2b327223 */ /* 0x040fe20000010032 */
[----:B------:R-:W-:Y:S02]  /*3870*/  HADD2.F32 R21, -RZ, R21.H1_H1 ;  /* 0x30000015ff157230 */ /* 0x000fe40000004100 */
[C---:B------:R-:W-:Y:S01]  /*3880*/  FFMA.FTZ R52, R43.reuse, R48, R52 ;  /* 0x000000302b347223 */ /* 0x040fe20000010034 */
[----:B------:R-:W-:Y:S01]  /*3890*/  HADD2.F32 R37, -RZ, R24.H0_H0 ;  /* 0x20000018ff257230 */ /* 0x000fe20000004100 */
[----:B------:R-:W-:Y:S01]  /*38a0*/  LOP3.LUT R24, R18, 0xff, RZ, 0xc0, !PT ;  /* 0x000000ff12187812 */ /* 0x000fe200078ec0ff */
[----:B------:R-:W-:Y:S01]  /*38b0*/  FFMA.FTZ R18, R43, R42, R47 ;  /* 0x0000002a2b127223 */ /* 0x000fe2000001002f */
[----:B------:R-:W-:Y:S01]  /*38c0*/  HADD2.F32 R43, -RZ, R14.H0_H0 ;  /* 0x2000000eff2b7230 */ /* 0x000fe20000004100 */
[--C-:B------:R-:W-:Y:S01]  /*38d0*/  SHF.R.U32.HI R14, RZ, 0x8, R11.reuse ;  /* 0x00000008ff0e7819 */ /* 0x100fe2000001160b */
[----:B------:R-:W-:Y:S01]  /*38e0*/  FFMA.FTZ R36, R37, R21, R36 ;  /* 0x0000001525247223 */ /* 0x000fe20000010024 */
[----:B------:R-:W-:Y:S01]  /*38f0*/  SHF.R.U32.HI R37, RZ, 0x10, R10 ;  /* 0x00000010ff257819 */ /* 0x000fe2000001160a */
[----:B------:R-:W1:Y:S01]  /*3900*/  I2F.F16 R19, R19 ;  /* 0x0000001300137306 */ /* 0x000e620000200c00 */
[----:B------:R-:W-:Y:S01]  /*3910*/  VIADD R10, R24, 0xffffff80 ;  /* 0xffffff80180a7836 */ /* 0x000fe20000000000 */
[----:B------:R-:W-:Y:S01]  /*3920*/  LOP3.LUT R24, R14, 0xff, RZ, 0xc0, !PT ;  /* 0x000000ff0e187812 */ /* 0x000fe200078ec0ff */
[----:B------:R-:W-:Y:S01]  /*3930*/  FFMA.FTZ R52, R21, R26, R52 ;  /* 0x0000001a15347223 */ /* 0x000fe20000010034 */
[----:B------:R-:W-:Y:S01]  /*3940*/  LOP3.LUT R37, R37, 0xff, RZ, 0xc0, !PT ;  /* 0x000000ff25257812 */ /* 0x000fe200078ec0ff */
[----:B------:R-:W-:Y:S01]  /*3950*/  VIADD R17, R45, 0xffffff80 ;  /* 0xffffff802d117836 */ /* 0x000fe20000000000 */
[----:B------:R-:W-:Y:S01]  /*3960*/  SHF.R.U32.HI R26, RZ, 0x10, R11 ;  /* 0x00000010ff1a7819 */ /* 0x000fe2000001160b */
[----:B------:R-:W-:Y:S01]  /*3970*/  VIADD R24, R24, 0xffffff80 ;  /* 0xffffff8018187836 */ /* 0x000fe20000000000 */
[----:B------:R-:W-:Y:S01]  /*3980*/  I2F.F16 R20, R20 ;  /* 0x0000001400147306 */ /* 0x000fe20000200c00 */
[----:B------:R-:W-:Y:S01]  /*3990*/  IADD3 R37, R37, -0x80, RZ ;  /* 0xffffff8025257810 */ /* 0x000fe20007ffe0ff */
[C---:B------:R-:W-:Y:S01]  /*39a0*/  FFMA.FTZ R50, R21.reuse, R27, R50 ;  /* 0x0000001b15327223 */ /* 0x040fe20000010032 */
[----:B------:R-:W-:Y:S01]  /*39b0*/  LOP3.LUT R26, R26, 0xff, RZ, 0xc0, !PT ;  /* 0x000000ff1a1a7812 */ /* 0x000fe200078ec0ff */
[----:B------:R-:W-:Y:S01]  /*39c0*/  FFMA.FTZ R21, R21, R43, R18 ;  /* 0x0000002b15157223 */ /* 0x000fe20000010012 */
[----:B------:R-:W-:Y:S01]  /*39d0*/  LEA.HI R14, R11, 0xffffff80, RZ, 0x8 ;  /* 0xffffff800b0e7811 */ /* 0x000fe200078f40ff */
[----:B-1----:R-:W-:-:S02]  /*39e0*/  HADD2.F32 R27, -RZ, R19.H0_H0 ;  /* 0x20000013ff1b7230 */ /* 0x002fc40000004100 */
[----:B------:R-:W-:Y:S01]  /*39f0*/  I2F.F16 R15, R15 ;  /* 0x0000000f000f7306 */ /* 0x000fe20000200c00 */
[----:B------:R-:W-:Y:S02]  /*3a00*/  VIADD R26, R26, 0xffffff80 ;  /* 0xffffff801a1a7836 */ /* 0x000fe40000000000 */
[--C-:B0-----:R-:W-:Y:S02]  /*3a10*/  HADD2.F32 R11, -RZ, R12.reuse.H0_H0 ;  /* 0x2000000cff0b7230 */ /* 0x101fe40000004100 */
[----:B------:R-:W-:Y:S02]  /*3a20*/  HADD2.F32 R12, -RZ, R12.H1_H1 ;  /* 0x3000000cff0c7230 */ /* 0x000fe40000004100 */
[--C-:B------:R-:W-:Y:S01]  /*3a30*/  HADD2.F32 R19, -RZ, R13.reuse.H0_H0 ;  /* 0x2000000dff137230 */ /* 0x100fe20000004100 */
[----:B------:R-:W0:Y:S01]  /*3a40*/  I2F.F16 R39, R39 ;  /* 0x0000002700277306 */ /* 0x000e220000200c00 */
[----:B------:R-:W-:Y:S01]  /*3a50*/  FFMA.FTZ R36, R27, R11, R36 ;  /* 0x0000000b1b247223 */ /* 0x000fe20000010024 */
[----:B------:R-:W-:-:S06]  /*3a60*/  HADD2.F32 R13, -RZ, R13.H1_H1 ;  /* 0x3000000dff0d7230 */ /* 0x000fcc0000004100 */
        /* <DEDUP_REMOVED lines=53> */
.L_x_5042:
[----:B------:R-:W-:Y:S01]  /*3dc0*/  VIADD R34, R34, 0x20 ;  /* 0x0000002022227836 */ /* 0x000fe20000000000 */
[----:B------:R-:W-:Y:S01]  /*3dd0*/  UIADD3 UR4, UR4, 0x40, URZ ;  /* 0x0000004004047890 */ /* 0x000fe2000fffe03f */
[----:B-1----:R-:W-:-:S03]  /*3de0*/  IMAD.WIDE R28, R0, 0x8, R28 ;  /* 0x00000008001c7825 */ /* 0x002fc600078e021c */
[----:B------:R-:W-:Y:S01]  /*3df0*/  ISETP.GE.AND P0, PT, R34, UR5, PT ;  /* 0x0000000522007c0c */ /* 0x000fe2000bf06270 */
[----:B------:R-:W-:Y:S01]  /*3e00*/  IMAD.WIDE R40, R0, 0x8, R40 ;  /* 0x0000000800287825 */ /* 0x000fe200078e0228 */
[----:B------:R-:W-:Y:S02]  /*3e10*/  ISETP.LT.AND P2, PT, R34, R33, PT ;  /* 0x000000212200720c */ /* 0x000fe40003f41270 */
[----:B------:R-:W-:Y:S01]  /*3e20*/  MOV R26, R28 ;  /* 0x0000001c001a7202 */ /* 0x000fe20000000f00 */
[----:B------:R-:W-:-:S10]  /*3e30*/  IMAD.MOV.U32 R27, RZ, RZ, R29 ;  /* 0x000000ffff1b7224 */ /* 0x000fd400078e001d */
[----:B------:R-:W-:Y:S05]  /*3e40*/  @!P0 BRA P2, `(.L_x_5043) ;  /* 0xffffffcc00a88947 */ /* 0x000fea000103ffff */
.L_x_5038:
[----:B------:R-:W-:Y:S01]  /*3e50*/  ISETP.GE.AND P0, PT, R34, R33, PT ;  /* 0x000000212200720c */ /* 0x000fe20003f06270 */
[----:B------:R-:W-:-:S03]  /*3e60*/  ULDC UR5, c[0x0][0x25c] ;  /* 0x0000970000057ab9 */ /* 0x000fc60000000800 */
[----:B------:R-:W-:-:S13]  /*3e70*/  ISETP.GE.OR P0, PT, R34, UR5, P0 ;  /* 0x0000000522007c0c */ /* 0x000fda0008706670 */
[----:B------:R-:W-:Y:S05]  /*3e80*/  @P0 BRA `(.L_x_5044) ;  /* 0x0000001400ec0947 */ /* 0x000fea0003800000 */
[----:B------:R-:W1:Y:S01]  /*3e90*/  LDC R25, c[0x0][0x23c] ;  /* 0x00008f00ff197b82 */ /* 0x000e620000000800 */
[----:B------:R-:W-:Y:S01]  /*3ea0*/  SHF.R.S32.HI R24, RZ, 0x1f, R0 ;  /* 0x0000001fff187819 */ /* 0x000fe20000011400 */
[----:B------:R-:W-:-:S06]  /*3eb0*/  ULDC UR5, c[0x0][0x25c] ;  /* 0x0000970000057ab9 */ /* 0x000fcc0000000800 */
.L_x_5047:
[----:B-----5:R2:W5:Y:S01]  /*3ec0*/  LDG.E.128.CONSTANT R8, desc[UR6][R26.64] ;  /* 0x000000061a087981 */ /* 0x020562000c1e9d00 */
[----:B-1----:R-:W-:Y:S01]  /*3ed0*/  IMAD.MOV.U32 R0, RZ, RZ, R25 ;  /* 0x000000ffff007224 */ /* 0x002fe200078e0019 */
        /* <DEDUP_REMOVED lines=11> */
[----:B------:R-:W-:-:S02]  /*3f90*/  LOP3.LUT R38, R9, 0x3f003f, RZ, 0xc0, !PT ;  /* 0x003f003f09267812 */ /* 0x000fc400078ec0ff */
[--C-:B------:R-:W-:Y:S01]  /*3fa0*/  SHF.R.U32.HI R28, RZ, 0xc, R9.reuse ;  /* 0x0000000cff1c7819 */ /* 0x100fe20000011609 */
[----:B------:R-:W-:Y:S01]  /*3fb0*/  HADD2 R35, R35, -1056, -1056 ;  /* 0xe420e42023237430 */ /* 0x000fe20000000000 */
[----:B---3--:R-:W-:Y:S02]  /*3fc0*/  LOP3.LUT R36, R11, 0x3f003f, RZ, 0xc0, !PT ;  /* 0x003f003f0b247812 */ /* 0x008fe400078ec0ff */
        /* <DEDUP_REMOVED lines=9> */
[-C--:B-1----:R-:W-:Y:S01]  /*4060*/  HFMA2.MMA R35, R35, R20.reuse, RZ ;  /* 0x0000001423237235 */ /* 0x082fe200000000ff */
        /* <DEDUP_REMOVED lines=26> */
[----:B----4-:R-:W-:Y:S02]  /*4210*/  LOP3.LUT R9, R12, 0x3f003f, RZ, 0xc0, !PT ;  /* 0x003f003f0c097812 */ /* 0x010fe400078ec0ff */
        /* <DEDUP_REMOVED lines=8> */
[----:B--2---:R-:W-:Y:S01]  /*42a0*/  SHF.R.U32.HI R44, RZ, 0x8, R16 ;  /* 0x00000008ff2c7819 */ /* 0x004fe20000011610 */
        /* <DEDUP_REMOVED lines=120> */
.L_x_5045:
[----:B------:R-:W-:Y:S05]  /*4a30*/  @!P1 BRA `(.L_x_5046) ;  /* 0x0000000800e09947 */ /* 0x000fea0003800000 */
[----:B-----5:R-:W-:Y:S01]  /*4a40*/  IMAD R9, R24, 0xc, RZ ;  /* 0x0000000c18097824 */ /* 0x020fe200078e02ff */
[----:B------:R-:W1:Y:S01]  /*4a50*/  LDS.128 R20, [UR4+0x20] ;  /* 0x00002004ff147984 */ /* 0x000e620008000c00 */
[----:B------:R-:W-:-:S04]  /*4a60*/  IMAD.WIDE.U32 R36, R0, 0xc, R26 ;  /* 0x0000000c00247825 */ /* 0x000fc800078e001a */
[----:B------:R-:W-:-:S05]  /*4a70*/  IMAD.IADD R37, R37, 0x1, R9 ;  /* 0x0000000125257824 */ /* 0x000fca00078e0209 */
[----:B------:R-:W3:Y:S01]  /*4a80*/  LDG.E.128.CONSTANT R8, desc[UR6][R36.64] ;  /* 0x0000000624087981 */ /* 0x000ee2000c1e9d00 */
[----:B------:R-:W-:-:S05]  /*4a90*/  IMAD.WIDE R38, R0, 0x4, R36 ;  /* 0x0000000400267825 */ /* 0x000fca00078e0224 */
[----:B------:R4:W2:Y:S01]  /*4aa0*/  LDG.E.128.CONSTANT R12, desc[UR6][R38.64] ;  /* 0x00000006260c7981 */ /* 0x0008a2000c1e9d00 */
[----:B------:R-:W-:-:S06]  /*4ab0*/  IMAD.WIDE R16, R0, 0x4, R38 ;  /* 0x0000000400107825 */ /* 0x000fcc00078e0226 */
[----:B------:R-:W2:Y:S01]  /*4ac0*/  LDG.E.128.CONSTANT R16, desc[UR6][R16.64] ;  /* 0x0000000610107981 */ /* 0x000ea2000c1e9d00 */
[----:B0-----:R-:W-:Y:S02]  /*4ad0*/  PRMT R2, R2, 0x5410, R3 ;  /* 0x0000541002027816 */ /* 0x001fe40000000003 */
[----:B------:R-:W-:Y:S02]  /*4ae0*/  PRMT R4, R4, 0x5410, R5 ;  /* 0x0000541004047816 */ /* 0x000fe40000000005 */
[----:B---3--:R-:W-:Y:S02]  /*4af0*/  LOP3.LUT R35, R8, 0x3f003f, RZ, 0xc0, !PT ;  /* 0x003f003f08237812 */ /* 0x008fe400078ec0ff */
[--C-:B------:R-:W-:Y:S02]  /*4b00*/  SHF.R.U32.HI R31, RZ, 0xc, R8.reuse ;  /* 0x0000000cff1f7819 */ /* 0x100fe40000011608 */
[----:B------:R-:W-:Y:S02]  /*4b10*/  SHF.R.U32.HI R8, RZ, 0x6, R8 ;  /* 0x00000006ff087819 */ /* 0x000fe40000011608 */
[----:B------:R-:W-:-:S02]  /*4b20*/  LOP3.LUT R37, R11, 0x3f003f, RZ, 0xc0, !PT ;  /* 0x003f003f0b257812 */ /* 0x000fc400078ec0ff */
[----:B------:R-:W-:Y:S02]  /*4b30*/  LOP3.LUT R35, R35, 0x64006400, RZ, 0xfc, !PT ;  /* 0x6400640023237812 */ /* 0x000fe400078efcff */
[----:B------:R-:W-:Y:S02]  /*4b40*/  LOP3.LUT R40, R9, 0x3f003f, RZ, 0xc0, !PT ;  /* 0x003f003f09287812 */ /* 0x000fe400078ec0ff */
[--C-:B------:R-:W-:Y:S01]  /*4b50*/  SHF.R.U32.HI R28, RZ, 0xc, R9.reuse ;  /* 0x0000000cff1c7819 */ /* 0x100fe20000011609 */
        /* <DEDUP_REMOVED lines=11> */
[----:B-1----:R-:W-:Y:S01]  /*4c10*/  HFMA2.MMA R8, R35, R20, RZ ;  /* 0x0000001423087235 */ /* 0x002fe200000000ff */
[----:B------:R-:W-:-:S02]  /*4c20*/  SHF.R.U32.HI R10, RZ, 0x6, R10 ;  /* 0x00000006ff0a7819 */ /* 0x000fc4000001160a */
[----:B------:R-:W-:Y:S01]  /*4c30*/  LOP3.LUT R36, R36, 0x64006400, RZ, 0xfc, !PT ;  /* 0x6400640024247812 */ /* 0x000fe200078efcff */
[----:B----4-:R-:W-:Y:S01]  /*4c40*/  HADD2 R39, R40, -1056, -1056 ;  /* 0xe420e42028277430 */ /* 0x010fe20000000000 */
        /* <DEDUP_REMOVED lines=12> */
[----:B--2---:R-:W-:Y:S01]  /*4d10*/  LOP3.LUT R11, R14, 0x3f003f, RZ, 0xc0, !PT ;  /* 0x003f003f0e0b7812 */ /* 0x004fe200078ec0ff */
        /* <DEDUP_REMOVED lines=138> */
.L_x_5046:
[----:B------:R-:W-:Y:S01]  /*55c0*/  IADD3 R34, R34, 0x20, RZ ;  /* 0x0000002022227810 */ /* 0x000fe20007ffe0ff */
[----:B--2---:R-:W-:Y:S01]  /*55d0*/  IMAD.WIDE.U32 R26, R0, 0x18, R26 ;  /* 0x00000018001a7825 */ /* 0x004fe200078e001a */
[----:B------:R-:W-:Y:S02]  /*55e0*/  UIADD3 UR4, UR4, 0x40, URZ ;  /* 0x0000004004047890 */ /* 0x000fe4000fffe03f */
[----:B------:R-:W-:Y:S01]  /*55f0*/  ISETP.GE.AND P0, PT, R34, UR5, PT ;  /* 0x0000000522007c0c */ /* 0x000fe2000bf06270 */
[----:B-----5:R-:W-:Y:S01]  /*5600*/  IMAD R9, R24, 0x18, RZ ;  /* 0x0000001818097824 */ /* 0x020fe200078e02ff */
[----:B------:R-:W-:-:S03]  /*5610*/  ISETP.LT.AND P2, PT, R34, R33, PT ;  /* 0x000000212200720c */ /* 0x000fc60003f41270 */
[----:B------:R-:W-:-:S10]  /*5620*/  IMAD.IADD R27, R27, 0x1, R9 ;  /* 0x000000011b1b7824 */ /* 0x000fd400078e0209 */
[----:B------:R-:W-:Y:S05]  /*5630*/  @!P0 BRA P2, `(.L_x_5047) ;  /* 0xffffffe800208947 */ /* 0x000fea000103ffff */
.L_x_5044:
[----:B------:R-:W-:Y:S01]  /*5640*/  ISETP.GE.AND P0, PT, R34, R33, PT ;  /* 0x000000212200720c */ /* 0x000fe20003f06270 */
[----:B------:R-:W-:-:S03]  /*5650*/  ULDC UR5, c[0x0][0x260] ;  /* 0x0000980000057ab9 */ /* 0x000fc60000000800 */
[----:B------:R-:W-:Y:S01]  /*5660*/  ISETP.GE.OR P0, PT, R34, UR5, P0 ;  /* 0x0000000522007c0c */ /* 0x000fe20008706670 */
[----:B------:R-:W-:-:S12]  /*5670*/  ULDC UR5, c[0x0][0x260] ;  /* 0x0000980000057ab9 */ /* 0x000fd80000000800 */
[----:B------:R-:W-:Y:S05]  /*5680*/  @P0 BRA `(.L_x_5048) ;  /* 0x0000001400780947 */ /* 0x000fea0003800000 */
.L_x_5050:
[----:B-1----:R-:W1:Y:S01]  /*5690*/  LDC R0, c[0x0][0x23c] ;  /* 0x00008f00ff007b82 */ /* 0x002e620000000800 */
[----:B------:R-:W-:Y:S02]  /*56a0*/  IMAD.MOV.U32 R28, RZ, RZ, R26 ;  /* 0x000000ffff1c7224 */ /* 0x000fe400078e001a */
[----:B------:R-:W-:Y:S02]  /*56b0*/  IMAD.MOV.U32 R29, RZ, RZ, R27 ;  /* 0x000000ffff1d7224 */ /* 0x000fe400078e001b */
[----:B-1----:R-:W-:-:S04]  /*56c0*/  IMAD.WIDE R24, R0, 0x4, R28 ;  /* 0x0000000400187825 */ /* 0x002fc800078e021c */
[----:B-----5:R-:W5:Y:S01]  /*56d0*/  LDG.E.128.CONSTANT R28, desc[UR6][R28.64] ;  /* 0x000000061c1c7981 */ /* 0x020f62000c1e9d00 */
[----:B------:R-:W-:-:S03]  /*56e0*/  IMAD.WIDE R16, R0, 0x4, R24 ;  /* 0x0000000400107825 */ /* 0x000fc600078e0218 */
[----:B------:R-:W5:Y:S01]  /*56f0*/  LDG.E.128.CONSTANT R24, desc[UR6][R24.64] ;  /* 0x0000000618187981 */ /* 0x000f62000c1e9d00 */
[----:B------:R-:W-:-:S03]  /*5700*/  IMAD.WIDE R8, R0, 0x4, R16 ;  /* 0x0000000400087825 */ /* 0x000fc600078e0210 */
        /* <DEDUP_REMOVED lines=8> */
[----:B-----5:R-:W-:Y:S01]  /*5790*/  SHF.R.U32.HI R37, RZ, 0xf, R28 ;  /* 0x0000000fff257819 */ /* 0x020fe2000001161c */
[----:B------:R-:W-:Y:S01]  /*57a0*/  IMAD.MOV.U32 R39, RZ, RZ, 0x2800 ;  /* 0x00002800ff277424 */ /* 0x000fe200078e00ff */
[----:B------:R-:W-:Y:S01]  /*57b0*/  SHF.R.U32.HI R38, RZ, 0xe, R24 ;  /* 0x0000000eff267819 */ /* 0x000fe20000011618 */
[----:B-1----:R-:W1:Y:S01]  /*57c0*/  LDS.128 R8, [UR4] ;  /* 0x00000004ff087984 */ /* 0x002e620008000c00 */
[----:B------:R-:W-:Y:S02]  /*57d0*/  LOP3.LUT R37, R37, 0x10001, RZ, 0xc0, !PT ;  /* 0x0001000125257812 */ /* 0x000fe400078ec0ff */
[----:B0-----:R-:W-:Y:S02]  /*57e0*/  PRMT R2, R2, 0x5410, R39 ;  /* 0x0000541002027816 */ /* 0x001fe40000000027 */
[----:B------:R-:W-:Y:S02]  /*57f0*/  SHF.R.U32.HI R39, RZ, 0xf, R30 ;  /* 0x0000000fff277819 */ /* 0x000fe4000001161e */
[----:B------:R-:W-:-:S02]  /*5800*/  LOP3.LUT R42, R37, 0x20002, R38, 0xf8, !PT ;  /* 0x00020002252a7812 */ /* 0x000fc400078ef826 */
[----:B------:R-:W-:Y:S02]  /*5810*/  SHF.R.U32.HI R37, RZ, 0xf, R29 ;  /* 0x0000000fff257819 */ /* 0x000fe4000001161d */
[----:B------:R-:W-:Y:S02]  /*5820*/  SHF.R.U32.HI R41, RZ, 0xe, R26 ;  /* 0x0000000eff297819 */ /* 0x000fe4000001161a */
[----:B------:R-:W-:Y:S02]  /*5830*/  SHF.R.U32.HI R43, RZ, 0xf, R31 ;  /* 0x0000000fff2b7819 */ /* 0x000fe4000001161f */
[----:B------:R-:W-:Y:S02]  /*5840*/  LOP3.LUT R40, R39, 0x10001, RZ, 0xc0, !PT ;  /* 0x0001000127287812 */ /* 0x000fe400078ec0ff */
[----:B------:R-:W-:Y:S02]  /*5850*/  SHF.R.U32.HI R38, RZ, 0xe, R25 ;  /* 0x0000000eff267819 */ /* 0x000fe40000011619 */
[----:B------:R-:W-:-:S02]  /*5860*/  LOP3.LUT R37, R37, 0x10001, RZ, 0xc0, !PT ;  /* 0x0001000125257812 */ /* 0x000fc400078ec0ff */
[----:B------:R-:W-:Y:S02]  /*5870*/  SHF.R.U32.HI R44, RZ, 0xe, R27 ;  /* 0x0000000eff2c7819 */ /* 0x000fe4000001161b */
[----:B------:R-:W-:Y:S02]  /*5880*/  LOP3.LUT R43, R43, 0x10001, RZ, 0xc0, !PT ;  /* 0x000100012b2b7812 */ /* 0x000fe400078ec0ff */
[----:B------:R-:W-:Y:S02]  /*5890*/  LOP3.LUT R40, R40, 0x20002, R41, 0xf8, !PT ;  /* 0x0002000228287812 */ /* 0x000fe400078ef829 */
[----:B------:R-:W-:Y:S02]  /*58a0*/  SHF.R.U32.HI R39, RZ, 0xd, R16 ;  /* 0x0000000dff277819 */ /* 0x000fe40000011610 */
[----:B------:R-:W-:Y:S02]  /*58b0*/  LOP3.LUT R41, R28, 0x1f001f, RZ, 0xc0, !PT ;  /* 0x001f001f1c297812 */ /* 0x000fe400078ec0ff */
[----:B------:R-:W-:-:S02]  /*58c0*/  LOP3.LUT R38, R37, 0x20002, R38, 0xf8, !PT ;  /* 0x0002000225267812 */ /* 0x000fc400078ef826 */
[----:B------:R-:W-:Y:S02]  /*58d0*/  LOP3.LUT R37, R43, 0x20002, R44, 0xf8, !PT ;  /* 0x000200022b257812 */ /* 0x000fe400078ef82c */
[----:B------:R-:W-:Y:S02]  /*58e0*/  LOP3.LUT R39, R42, 0x40004, R39, 0xf8, !PT ;  /* 0x000400042a277812 */ /* 0x000fe400078ef827 */
[----:B------:R-:W-:Y:S02]  /*58f0*/  LOP3.LUT R44, R30, 0x1f001f, RZ, 0xc0, !PT ;  /* 0x001f001f1e2c7812 */ /* 0x000fe400078ec0ff */
        /* <DEDUP_REMOVED lines=305> */
.L_x_5049:
[----:B------:R-:W-:Y:S01]  /*6c10*/  ISETP.LT.AND P2, PT, R36, R33, PT ;  /* 0x000000212400720c */ /* 0x000fe20003f41270 */
[----:B------:R-:W-:Y:S01]  /*6c20*/  UIADD3 UR4, UR4, 0x40, URZ ;  /* 0x0000004004047890 */ /* 0x000fe2000fffe03f */
[----:B-----5:R-:W-:Y:S01]  /*6c30*/  IMAD.MOV.U32 R26, RZ, RZ, R34 ;  /* 0x000000ffff1a7224 */ /* 0x020fe200078e0022 */
[----:B------:R-:W-:Y:S01]  /*6c40*/  MOV R34, R36 ;  /* 0x0000002400227202 */ /* 0x000fe20000000f00 */
[----:B------:R-:W-:-:S09]  /*6c50*/  IMAD.MOV.U32 R27, RZ, RZ, R35 ;  /* 0x000000ffff1b7224 */ /* 0x000fd200078e0023 */
[----:B------:R-:W-:Y:S05]  /*6c60*/  @!P0 BRA P2, `(.L_x_5050) ;  /* 0xffffffe800888947 */ /* 0x000fea000103ffff */
.L_x_5048:
[----:B------:R-:W-:Y:S05]  /*6c70*/  @!P1 EXIT ;  /* 0x000000000000994d */ /* 0x000fea0003800000 */
[----:B------:R-:W2:Y:S01]  /*6c80*/  S2R R4, SR_CTAID.X ;  /* 0x0000000000047919 */ /* 0x000ea20000002500 */
[----:B------:R-:W3:Y:S01]  /*6c90*/  S2UR UR4, SR_CTAID.Y ;  /* 0x00000000000479c3 */ /* 0x000ee20000002600 */
[----:B------:R-:W-:Y:S01]  /*6ca0*/  HMUL2 R7, R7, R32.H0_H0 ;  /* 0x2000002007077232 */ /* 0x000fe20000000000 */
[----:B------:R-:W2:Y:S06]  /*6cb0*/  S2R R5, SR_TID.X ;  /* 0x0000000000057919 */ /* 0x000eac0000002100 */
[----:B0-----:R-:W0:Y:S01]  /*6cc0*/  LDC.64 R2, c[0x0][0x230] ;  /* 0x00008c00ff027b82 */ /* 0x001e220000000a00 */
[----:B--2---:R-:W-:-:S04]  /*6cd0*/  IMAD R4, R4, 0x20, R5 ;  /* 0x0000002004047824 */ /* 0x004fc800078e0205 */
[----:B------:R-:W-:-:S04]  /*6ce0*/  IMAD.SHL.U32 R5, R4, 0x4, RZ ;  /* 0x0000000404057824 */ /* 0x000fc800078e00ff */
[----:B---3--:R-:W-:-:S04]  /*6cf0*/  IMAD R5, R0, UR4, R5 ;  /* 0x0000000400057c24 */ /* 0x008fc8000f8e0205 */
[----:B0-----:R-:W-:-:S05]  /*6d00*/  IMAD.WIDE R4, R5, 0x2, R2 ;  /* 0x0000000205047825 */ /* 0x001fca00078e0202 */
[----:B------:R0:W-:Y:S01]  /*6d10*/  ATOM.E.ADD.F16x2.RN.STRONG.GPU P0, RZ, desc[UR6][R4.64], R7 ;  /* 0x0000000704ff79a2 */ /* 0x0001e2000810e1c6 */
[----:B------:R-:W-:Y:S01]  /*6d20*/  BSSY B0, `(.L_x_5051) ;  /* 0x0000010000007945 */ /* 0x000fe20003800000 */
[----:B-1---5:R-:W-:-:S03]  /*6d30*/  HMUL2 R9, R6, R32.H0_H0 ;  /* 0x2000002006097232 */ /* 0x022fc60000000000 */
[----:B0-----:R-:W-:Y:S05]  /*6d40*/  @P0 BRA `(.L_x_5052) ;  /* 0x0000000000340947 */ /* 0x001fea0003800000 */
[----:B------:R-:W0:Y:S02]  /*6d50*/  QSPC.E.S P0, RZ, [R4] ;  /* 0x0000000004ff73aa */ /* 0x000e240000000500 */
[----:B0-----:R-:W-:Y:S05]  /*6d60*/  @!P0 BRA `(.L_x_5053) ;  /* 0x0000000000208947 */ /* 0x001fea0003800000 */
[----:B------:R-:W-:-:S05]  /*6d70*/  IMAD.MOV.U32 R2, RZ, RZ, R4 ;  /* 0x000000ffff027224 */ /* 0x000fca00078e0004 */
[----:B------:R-:W-:-:S07]  /*6d80*/  MOV R0, R2 ;  /* 0x0000000200007202 */ /* 0x000fce0000000f00 */
.L_x_5054:
[----:B------:R-:W0:Y:S02]  /*6d90*/  LDS R2, [R0] ;  /* 0x0000000000027984 */ /* 0x000e240000000800 */
[----:B0-----:R-:W-:-:S06]  /*6da0*/  HADD2 R3, R2, R7 ;  /* 0x0000000702037230 */ /* 0x001fcc0000000000 */
[----:B------:R-:W0:Y:S02]  /*6db0*/  ATOMS.CAST.SPIN R3, [R0], R2, R3 ;  /* 0x000000020003738d */ /* 0x000e240001800003 */
[----:B0-----:R-:W-:-:S13]  /*6dc0*/  ISETP.EQ.U32.AND P0, PT, R3, 0x1, PT ;  /* 0x000000010300780c */ /* 0x001fda0003f02070 */
[----:B------:R-:W-:Y:S05]  /*6dd0*/  @!P0 BRA `(.L_x_5054) ;  /* 0xfffffffc00ec8947 */ /* 0x000fea000383ffff */
[----:B------:R-:W-:Y:S05]  /*6de0*/  BRA `(.L_x_5052) ;  /* 0x00000000000c7947 */ /* 0x000fea0003800000 */
.L_x_5053:
[----:B------:R-:W2:Y:S02]  /*6df0*/  LD.E R0, desc[UR6][R4.64] ;  /* 0x0000000604007980 */ /* 0x000ea4000c101900 */
[----:B--2---:R-:W-:-:S05]  /*6e00*/  IADD3 R3, R7, R0, RZ ;  /* 0x0000000007037210 */ /* 0x004fca0007ffe0ff */
[----:B------:R0:W-:Y:S02]  /*6e10*/  ST.E desc[UR6][R4.64], R3 ;  /* 0x0000000304007985 */ /* 0x0001e4000c101906 */
.L_x_5052:
[----:B------:R-:W-:Y:S05]  /*6e20*/  BSYNC B0 ;  /* 0x0000000000007941 */ /* 0x000fea0003800000 */
.L_x_5051:
[----:B------:R1:W-:Y:S02]  /*6e30*/  ATOM.E.ADD.F16x2.RN.STRONG.GPU P0, RZ, desc[UR6][R4.64+0x4], R9 ;  /* 0x0000040904ff79a2 */ /* 0x0003e4000810e1c6 */
[----:B-1----:R-:W-:Y:S05]  /*6e40*/  @P0 EXIT ;  /* 0x000000000000094d */ /* 0x002fea0003800000 */
[----:B------:R-:W1:Y:S02]  /*6e50*/  QSPC.E.S P0, RZ, [R4+0x4] ;  /* 0x0000040004ff73aa */ /* 0x000e640000000500 */
[----:B-1----:R-:W-:Y:S05]  /*6e60*/  @!P0 BRA `(.L_x_5055) ;  /* 0x0000000000208947 */ /* 0x002fea0003800000 */
[----:B------:R-:W-:-:S05]  /*6e70*/  IMAD.MOV.U32 R2, RZ, RZ, R4 ;  /* 0x000000ffff027224 */ /* 0x000fca00078e0004 */
[----:B------:R-:W-:-:S07]  /*6e80*/  MOV R0, R2 ;  /* 0x0000000200007202 */ /* 0x000fce0000000f00 */
.L_x_5056:
[----:B------:R-:W0:Y:S02]  /*6e90*/  LDS R2, [R0+0x4] ;  /* 0x0000040000027984 */ /* 0x000e240000000800 */
[----:B0-----:R-:W-:-:S10]  /*6ea0*/  HFMA2.MMA R3, R2, 1, 1, R9 ;  /* 0x3c003c0002037835 */ /* 0x001fd40000000009 */
[----:B------:R-:W0:Y:S02]  /*6eb0*/  ATOMS.CAST.SPIN R3, [R0+0x4], R2, R3 ;  /* 0x000004020003738d */ /* 0x000e240001800003 */
[----:B0-----:R-:W-:-:S13]  /*6ec0*/  ISETP.EQ.U32.AND P0, PT, R3, 0x1, PT ;  /* 0x000000010300780c */ /* 0x001fda0003f02070 */
[----:B------:R-:W-:Y:S05]  /*6ed0*/  @!P0 BRA `(.L_x_5056) ;  /* 0xfffffffc00ec8947 */ /* 0x000fea000383ffff */
[----:B------:R-:W-:Y:S05]  /*6ee0*/  EXIT ;  /* 0x000000000000794d */ /* 0x000fea0003800000 */
.L_x_5055:
[----:B------:R-:W0:Y:S02]  /*6ef0*/  LD.E R0, desc[UR6][R4.64+0x4] ;  /* 0x0000040604007980 */ /* 0x000e24000c101900 */
[----:B0-----:R-:W-:-:S05]  /*6f00*/  IMAD.IADD R3, R9, 0x1, R0 ;  /* 0x0000000109037824 */ /* 0x001fca00078e0200 */
[----:B------:R-:W-:Y:S01]  /*6f10*/  ST.E desc[UR6][R4.64+0x4], R3 ;  /* 0x0000040304007985 */ /* 0x000fe2000c101906 */
[----:B------:R-:W-:Y:S05]  /*6f20*/  EXIT ;  /* 0x000000000000794d */ /* 0x000fea0003800000 */
.L_x_5057:
        /* <DEDUP_REMOVED lines=13> */
.L_x_5266:


//--------------------- .text._Z23gemm_half_q_half_kernelILi1ELi152ELb1ELb1ELi32EEvPK6__halfPKjS4_S2_PS0_iiiiPKtS7_iiiiiibS2_i --------------------------
	.section	.text._Z23gemm_half_q_half_kernelILi1ELi152ELb1ELb1ELi32EEvPK6__halfPKjS4_S2_PS0_iiiiPKtS7_iiiiiibS2_i,"ax",@progbits
	.align	128
        .global         _Z23gemm_half_q_half_kernelILi1ELi152ELb1ELb1ELi32EEvPK6__halfPKjS4_S2_PS0_iiiiPKtS7_iiiiiibS2_i
        .type           _Z23gemm_half_q_half_kernelILi1ELi152ELb1ELb1ELi32EEvPK6__halfPKjS4_S2_PS0_iiiiPKtS7_iiiiiibS2_i,@function
        .size           _Z23gemm_half_q_half_kernelILi1ELi152ELb1ELb1ELi32EEvPK6__halfPKjS4_S2_PS0_iiiiPKtS7_iiiiiibS2_i,(.L_x_5267 - _Z23gemm_half_q_half_kernelILi1ELi152ELb1ELb1ELi32EEvPK6__halfPKjS4_S2_PS0_iiiiPKtS7_iiiiiibS2_i)
        .other          _Z23gemm_half_q_half_kernelILi1ELi152ELb1ELb1ELi32EEvPK6__halfPKjS4_S2_PS0_iiiiPKtS7_iiiiiibS2_i,@"STO_CUDA_ENTRY STV_DEFAULT"
_Z23gemm_half_q_half_kernelILi1ELi152ELb1ELb1ELi32EEvPK6__halfPKjS4_S2_PS0_iiiiPKtS7_iiiiiibS2_i:
.text._Z23gemm_half_q_half_kernelILi1ELi152ELb1ELb1ELi32EEvPK6__halfPKjS4_S2_PS0_iiiiPKtS7_iiiiiibS2_i:
        /* <DEDUP_REMOVED lines=49> */
.L_x_5059:
[----:B------:R-:W-:Y:S05]  /*0310*/  BSYNC B0 ;  /* 0x0000000000007941 */ /* 0x000fea0003800000 */
.L_x_5058:
[----:B------:R-:W-:Y:S01]  /*0320*/  ULDC UR4, c[0x0][0x23c] ;  /* 0x00008f0000047ab9 */ /* 0x000fe20000000800 */
[----:B------:R-:W-:Y:S02]  /*0330*/  SHF.L.U32 R15, R15, 0x2, RZ ;  /* 0x000000020f0f7819 */ /* 0x000fe400000006ff */
[----:B0-----:R-:W-:-:S04]  /*0340*/  MOV R2, UR4 ;  /* 0x0000000400027c02 */ /* 0x001fc80008000f00 */
        /* <DEDUP_REMOVED lines=29> */
.L_x_5061:
        /* <DEDUP_REMOVED lines=40> */
.L_x_5060:
        /* <DEDUP_REMOVED lines=12> */
.L_x_5062:
        /* <DEDUP_REMOVED lines=8> */
.L_x_5063:
        /* <DEDUP_REMOVED lines=13> */
.L_x_5064:
        /* <DEDUP_REMOVED lines=8> */
.L_x_5065:
        /* <DEDUP_REMOVED lines=11> */
.L_x_5066:
[C---:B------:R-:W-:Y:S01]  /*0ae0*/  VIMNMX R12, R34.reuse, UR8, PT ;  /* 0x00000008220c7c48 */ /* 0x040fe2000bfe0100 */
[----:B------:R-:W1:Y:S01]  /*0af0*/  S2UR UR5, SR_CgaCtaId ;  /* 0x00000000000579c3 */ /* 0x000e620000008800 */
[----:B------:R-:W-:Y:S01]  /*0b00*/  ISETP.GE.OR P0, PT, R34, UR8, P0 ;  /* 0x0000000822007c0c */ /* 0x000fe20008706670 */
[----:B------:R-:W-:Y:S01]  /*0b10*/  UMOV UR4, 0x400 ;  /* 0x0000040000047882 */ /* 0x000fe20000000000 */
[----:B------:R-:W-:Y:S01]  /*0b20*/  SHF.R.S32.HI R13, RZ, 0x1f, R12 ;  /* 0x0000001fff0d7819 */ /* 0x000fe2000001140c */
[----:B------:R-:W-:Y:S01]  /*0b30*/  ULDC.64 UR10, c[0x0][0x218] ;  /* 0x00008600000a7ab9 */ /* 0x000fe20000000a00 */
[----:B------:R-:W-:Y:S02]  /*0b40*/  PRMT R32, RZ, 0x5410, RZ ;  /* 0x00005410ff207816 */ /* 0x000fe400000000ff */
[----:B------:R-:W-:-:S04]  /*0b50*/  LEA.HI R13, R13, R12, RZ, 0x5 ;  /* 0x0000000c0d0d7211 */ /* 0x000fc800078f28ff */
[----:B------:R-:W-:-:S04]  /*0b60*/  SHF.R.S32.HI R12, RZ, 0x5, R13 ;  /* 0x00000005ff0c7819 */ /* 0x000fc8000001140d */
[----:B------:R-:W-:-:S04]  /*0b70*/  LEA R9, R12, R9, 0x3 ;  /* 0x000000090c097211 */ /* 0x000fc800078e18ff */
[----:B------:R-:W-:-:S04]  /*0b80*/  IADD3 R8, R11, R9, R8 ;  /* 0x000000090b087210 */ /* 0x000fc80007ffe008 */
[----:B------:R-:W-:Y:S01]  /*0b90*/  IADD3 R7, R10, R8, R7 ;  /* 0x000000080a077210 */ /* 0x000fe20007ffe007 */
[----:B-1----:R-:W-:Y:S01]  /*0ba0*/  ULEA UR5, UR5, UR4, 0x18 ;  /* 0x0000000405057291 */ /* 0x002fe2000f8ec03f */
[----:B------:R-:W-:-:S03]  /*0bb0*/  SHF.R.S32.HI R8, RZ, 0x1f, R15 ;  /* 0x0000001fff087819 */ /* 0x000fc6000001140f */
[----:B------:R-:W-:Y:S01]  /*0bc0*/  IMAD R14, R7, R2, RZ ;  /* 0x00000002070e7224 */ /* 0x000fe200078e02ff */
[----:B------:R-:W-:Y:S02]  /*0bd0*/  PRMT R7, RZ, 0x5410, RZ ;  /* 0x00005410ff077816 */ /* 0x000fe400000000ff */
[----:B------:R-:W-:Y:S02]  /*0be0*/  UMOV UR4, UR5 ;  /* 0x0000000500047c82 */ /* 0x000fe40008000000 */
[----:B------:R-:W-:Y:S02]  /*0bf0*/  SHF.R.S32.HI R9, RZ, 0x1f, R14 ;  /* 0x0000001fff097819 */ /* 0x000fe4000001140e */
[----:B------:R-:W-:-:S04]  /*0c00*/  IADD3 R11, P2, R15, R14, RZ ;  /* 0x0000000e0f0b7210 */ /* 0x000fc80007f5e0ff */
[----:B------:R-:W-:Y:S02]  /*0c10*/  IADD3.X R12, R9, R8, RZ, P2, !PT ;  /* 0x00000008090c7210 */ /* 0x000fe400017fe4ff */
[----:B------:R-:W-:-:S04]  /*0c20*/  LEA R10, P2, R11, UR10, 0x2 ;  /* 0x0000000a0b0a7c11 */ /* 0x000fc8000f8410ff */
[----:B------:R-:W-:Y:S01]  /*0c30*/  LEA.HI.X R11, R11, UR11, R12, 0x2, P2 ;  /* 0x0000000b0b0b7c11 */ /* 0x000fe200090f140c */
[----:B------:R-:W-:Y:S08]  /*0c40*/  @P0 BRA `(.L_x_5067) ;  /* 0x00000030008c0947 */ /* 0x000ff00003800000 */
        /* <DEDUP_REMOVED lines=12> */
.L_x_5072:
[----:B------:R-:W-:Y:S01]  /*0d10*/  MOV R16, R10 ;  /* 0x0000000a00107202 */ /* 0x000fe20000000f00 */
[----:B-1----:R-:W1:Y:S01]  /*0d20*/  LDC R2, c[0x0][0x23c] ;  /* 0x00008f00ff027b82 */ /* 0x002e620000000800 */
[----:B------:R-:W-:Y:S02]  /*0d30*/  MOV R17, R11 ;  /* 0x0000000b00117202 */ /* 0x000fe40000000f00 */
[----:B------:R-:W2:Y:S04]  /*0d40*/  LDG.E.128.CONSTANT R8, desc[UR6][R20.64] ;  /* 0x0000000614087981 */ /* 0x000ea8000c1e9d00 */
[----:B------:R-:W3:Y:S01]  /*0d50*/  LDG.E.128.CONSTANT R12, desc[UR6][R16.64] ;  /* 0x00000006100c7981 */ /* 0x000ee2000c1e9d00 */
[----:B-1----:R-:W-:-:S04]  /*0d60*/  IMAD.WIDE R18, R2, 0x8, R16 ;  /* 0x0000000802127825 */ /* 0x002fc800078e0210 */
[----:B------:R-:W-:-:S04]  /*0d70*/  IMAD.WIDE R38, R2, 0x8, R18 ;  /* 0x0000000802267825 */ /* 0x000fc800078e0212 */
[----:B------:R-:W-:Y:S01]  /*0d80*/  IMAD.WIDE R24, R2, 0x8, R38 ;  /* 0x0000000802187825 */ /* 0x000fe200078e0226 */
[----:B--2---:R-:W-:Y:S02]  /*0d90*/  LEA.HI R42, R8, 0xffffff80, RZ, 0x8 ;  /* 0xffffff80082a7811 */ /* 0x004fe400078f40ff */
[----:B------:R-:W-:Y:S02]  /*0da0*/  LEA.HI R41, R9, 0xffffff80, RZ, 0x8 ;  /* 0xffffff8009297811 */ /* 0x000fe400078f40ff */
[----:B---3--:R-:W-:Y:S02]  /*0db0*/  LEA.HI R35, R12, 0xffffff80, RZ, 0x8 ;  /* 0xffffff800c237811 */ /* 0x008fe400078f40ff */
[----:B------:R-:W-:Y:S02]  /*0dc0*/  LEA.HI R26, R13, 0xffffff80, RZ, 0x8 ;  /* 0xffffff800d1a7811 */ /* 0x000fe400078f40ff */
[----:B------:R-:W-:Y:S02]  /*0dd0*/  LEA.HI R45, R14, 0xffffff80, RZ, 0x8 ;  /* 0xffffff800e2d7811 */ /* 0x000fe400078f40ff */
[----:B------:R-:W-:-:S02]  /*0de0*/  LEA.HI R44, R15, 0xffffff80, RZ, 0x8 ;  /* 0xffffff800f2c7811 */ /* 0x000fc400078f40ff */
[----:B------:R-:W-:Y:S02]  /*0df0*/  LEA.HI R40, R10, 0xffffff80, RZ, 0x8 ;  /* 0xffffff800a287811 */ /* 0x000fe400078f40ff */
[----:B------:R-:W-:Y:S01]  /*0e00*/  LEA.HI R22, R11, 0xffffff80, RZ, 0x8 ;  /* 0xffffff800b167811 */ /* 0x000fe200078f40ff */
[----:B------:R-:W-:Y:S06]  /*0e10*/  @!P1 BRA `(.L_x_5068) ;  /* 0x0000000800d89947 */ /* 0x000fec0003800000 */
[----:B------:R-:W1:Y:S01]  /*0e20*/  LDS.64 R36, [UR5] ;  /* 0x00000005ff247984 */ /* 0x000e620008000a00 */
[----:B------:R-:W-:Y:S01]  /*0e30*/  LOP3.LUT R16, R13, 0xff, RZ, 0xc0, !PT ;  /* 0x000000ff0d107812 */ /* 0x000fe200078ec0ff */
[----:B------:R-:W-:Y:S01]  /*0e40*/  I2F.F16 R35, R35 ;  /* 0x0000002300237306 */ /* 0x000fe20000200c00 */
[----:B------:R-:W-:Y:S02]  /*0e50*/  LOP3.LUT R23, R8, 0xff, RZ, 0xc0, !PT ;  /* 0x000000ff08177812 */ /* 0x000fe400078ec0ff */
[----:B------:R-:W-:Y:S02]  /*0e60*/  IADD3 R51, R16, -0x80, RZ ;  /* 0xffffff8010337810 */ /* 0x000fe40007ffe0ff */
[----:B------:R-:W-:Y:S02]  /*0e70*/  LOP3.LUT R16, R12, 0xff, RZ, 0xc0, !PT ;  /* 0x000000ff0c107812 */ /* 0x000fe400078ec0ff */
[----:B------:R-:W-:Y:S01]  /*0e80*/  IADD3 R43, R23, -0x80, RZ ;  /* 0xffffff80172b7810 */ /* 0x000fe20007ffe0ff */
[----:B------:R-:W-:Y:S01]  /*0e90*/  I2F.F16 R26, R26 ;  /* 0x0000001a001a7306 */ /* 0x000fe20000200c00 */
[----:B------:R-:W-:-:S02]  /*0ea0*/  IADD3 R16, R16, -0x80, RZ ;  /* 0xffffff8010107810 */ /* 0x000fc40007ffe0ff */
[----:B------:R-:W-:Y:S02]  /*0eb0*/  LOP3.LUT R23, R14, 0xff, RZ, 0xc0, !PT ;  /* 0x000000ff0e177812 */ /* 0x000fe400078ec0ff */
[----:B------:R-:W-:Y:S02]  /*0ec0*/  SHF.R.U32.HI R49, RZ, 0x8, R14 ;  /* 0x00000008ff317819 */ /* 0x000fe4000001160e */
[----:B------:R-:W-:Y:S01]  /*0ed0*/  IADD3 R23, R23, -0x80, RZ ;  /* 0xffffff8017177810 */ /* 0x000fe20007ffe0ff */
[----:B------:R2:W3:Y:S01]  /*0ee0*/  I2F.F16 R17, R16 ;  /* 0x0000001000117306 */ /* 0x0004e20000200c00 */
[----:B------:R-:W-:Y:S02]  /*0ef0*/  LOP3.LUT R49, R49, 0xff, RZ, 0xc0, !PT ;  /* 0x000000ff31317812 */ /* 0x000fe400078ec0ff */
[----:B------:R-:W-:Y:S02]  /*0f00*/  LOP3.LUT R46, R15, 0xff, RZ, 0xc0, !PT ;  /* 0x000000ff0f2e7812 */ /* 0x000fe400078ec0ff */
[----:B------:R-:W-:-:S02]  /*0f10*/  IADD3 R49, R49, -0x80, RZ ;  /* 0xffffff8031317810 */ /* 0x000fc40007ffe0ff */
[----:B------:R-:W-:Y:S01]  /*0f20*/  SHF.R.U32.HI R31, RZ, 0x8, R13 ;  /* 0x00000008ff1f7819 */ /* 0x000fe2000001160d */
[----:B------:R-:W4:Y:S01]  /*0f30*/  I2F.F16 R23, R23 ;  /* 0x0000001700177306 */ /* 0x000f220000200c00 */
[----:B--2---:R-:W-:Y:S02]  /*0f40*/  SHF.R.U32.HI R16, RZ, 0x8, R12 ;  /* 0x00000008ff107819 */ /* 0x004fe4000001160c */
[----:B------:R-:W-:Y:S02]  /*0f50*/  IADD3 R48, R46, -0x80, RZ ;  /* 0xffffff802e307810 */ /* 0x000fe40007ffe0ff */
[----:B------:R-:W-:Y:S01]  /*0f60*/  LOP3.LUT R16, R16, 0xff, RZ, 0xc0, !PT ;  /* 0x000000ff10107812 */ /* 0x000fe200078ec0ff */
[----:B---3--:R-:W-:Y:S02]  /*0f70*/  HADD2.F32 R17, -RZ, R17.H0_H0 ;  /* 0x20000011ff117230 */ /* 0x008fe40000004100 */
[----:B------:R-:W-:Y:S01]  /*0f80*/  I2F.F16 R49, R49 ;  /* 0x0000003100317306 */ /* 0x000fe20000200c00 */
[----:B------:R-:W-:-:S02]  /*0f90*/  IADD3 R47, R16, -0x80, RZ ;  /* 0xffffff80102f7810 */ /* 0x000fc40007ffe0ff */
[----:B------:R-:W-:Y:S02]  /*0fa0*/  LOP3.LUT R46, R31, 0xff, RZ, 0xc0, !PT ;  /* 0x000000ff1f2e7812 */ /* 0x000fe400078ec0ff */
[----:B------:R-:W-:Y:S01]  /*0fb0*/  SHF.R.U32.HI R13, RZ, 0x10, R13 ;  /* 0x00000010ff0d7819 */ /* 0x000fe2000001160d */
[----:B-1----:R-:W-:Y:S01]  /*0fc0*/  HADD2.F32 R16, -RZ, R36.H0_H0 ;  /* 0x20000024ff107230 */ /* 0x002fe20000004100 */
[----:B------:R-:W-:Y:S01]  /*0fd0*/  IADD3 R46, R46, -0x80, RZ ;  /* 0xffffff802e2e7810 */ /* 0x000fe20007ffe0ff */
[----:B------:R-:W1:Y:S01]  /*0fe0*/  I2F.F16 R47, R47 ;  /* 0x0000002f002f7306 */ /* 0x000e620000200c00 */
[----:B----4-:R-:W-:Y:S01]  /*0ff0*/  HADD2.F32 R23, -RZ, R23.H0_H0 ;  /* 0x20000017ff177230 */ /* 0x010fe20000004100 */
[----:B------:R-:W-:Y:S01]  /*1000*/  SHF.R.U32.HI R12, RZ, 0x10, R12 ;  /* 0x00000010ff0c7819 */ /* 0x000fe2000001160c */
[----:B------:R-:W-:-:S03]  /*1010*/  FFMA.FTZ R17, R17, R16, RZ ;  /* 0x0000001011117223 */ /* 0x000fc600000100ff */
[----:B------:R-:W-:Y:S02]  /*1020*/  FFMA.FTZ R23, R16, R23, RZ ;  /* 0x0000001710177223 */ /* 0x000fe400000100ff */
[----:B------:R2:W3:Y:S01]  /*1030*/  I2F.F16 R31, R48 ;  /* 0x00000030001f7306 */ /* 0x0004e20000200c00 */
[----:B-1----:R-:W-:-:S07]  /*1040*/  HADD2.F32 R50, -RZ, R47.H0_H0 ;  /* 0x2000002fff327230 */ /* 0x002fce0000004100 */
[----:B------:R-:W1:Y:S01]  /*1050*/  I2F.F16 R51, R51 ;  /* 0x0000003300337306 */ /* 0x000e620000200c00 */
[----:B--2---:R-:W-:Y:S01]  /*1060*/  HADD2.F32 R48, -RZ, R36.H1_H1 ;  /* 0x30000024ff307230 */ /* 0x004fe20000004100 */
[----:B------:R-:W-:-:S04]  /*1070*/  LOP3.LUT R36, R10, 0xff, RZ, 0xc0, !PT ;  /* 0x000000ff0a247812 */ /* 0x000fc800078ec0ff */
[----:B------:R-:W-:Y:S01]  /*1080*/  FFMA.FTZ R47, R50, R48, R17 ;  /* 0x00000030322f7223 */ /* 0x000fe20000010011 */
[----:B------:R-:W-:Y:S01]  /*1090*/  IADD3 R17, R36, -0x80, RZ ;  /* 0xffffff8024117810 */ /* 0x000fe20007ffe0ff */
[----:B------:R-:W-:Y:S01]  /*10a0*/  HADD2.F32 R36, -RZ, R49.H0_H0 ;  /* 0x20000031ff247230 */ /* 0x000fe20000004100 */
[----:B------:R-:W2:Y:S01]  /*10b0*/  I2F.F16 R46, R46 ;  /* 0x0000002e002e7306 */ /* 0x000ea20000200c00 */
[----:B------:R-:W-:Y:S01]  /*10c0*/  LOP3.LUT R49, R11, 0xff, RZ, 0xc0, !PT ;  /* 0x000000ff0b317812 */ /* 0x000fe200078ec0ff */
[----:B---3--:R-:W-:Y:S02]  /*10d0*/  HADD2.F32 R31, -RZ, R31.H0_H0 ;  /* 0x2000001fff1f7230 */ /* 0x008fe40000004100 */
[----:B------:R-:W-:Y:S01]  /*10e0*/  FFMA.FTZ R36, R48, R36, R23 ;  /* 0x0000002430247223 */ /* 0x000fe20000010017 */
[--C-:B------:R-:W-:Y:S01]  /*10f0*/  SHF.R.U32.HI R23, RZ, 0x8, R15.reuse ;  /* 0x00000008ff177819 */ /* 0x100fe2000001160f */
[----:B-1----:R-:W-:Y:S01]  /*1100*/  HADD2.F32 R51, -RZ, R51.H0_H0 ;  /* 0x20000033ff337230 */ /* 0x002fe20000004100 */
[----:B------:R-:W-:Y:S01]  /*1110*/  IADD3 R53, R49, -0x80, RZ ;  /* 0xffffff8031357810 */ /* 0x000fe20007ffe0ff */
[C---:B------:R-:W-:Y:S01]  /*1120*/  FFMA.FTZ R31, R16.reuse, R31, RZ ;  /* 0x0000001f101f7223 */ /* 0x040fe200000100ff */
[----:B------:R-:W-:Y:S01]  /*1130*/  LOP3.LUT R49, R23, 0xff, RZ, 0xc0, !PT ;  /* 0x000000ff17317812 */ /* 0x000fe200078ec0ff */
[----:B------:R-:W1:Y:S01]  /*1140*/  I2F.F16 R45, R45 ;  /* 0x0000002d002d7306 */ /* 0x000e620000200c00 */
[----:B------:R-:W-:Y:S01]  /*1150*/  FFMA.FTZ R51, R16, R51, RZ ;  /* 0x0000003310337223 */ /* 0x000fe200000100ff */
[----:B------:R-:W-:-:S02]  /*1160*/  SHF.R.U32.HI R15, RZ, 0x10, R15 ;  /* 0x00000010ff0f7819 */ /* 0x000fc4000001160f */
[----:B------:R-:W-:Y:S01]  /*1170*/  IADD3 R52, R49, -0x80, RZ ;  /* 0xffffff8031347810 */ /* 0x000fe20007ffe0ff */
[----:B--2---:R-:W-:Y:S01]  /*1180*/  HADD2.F32 R46, -RZ, R46.H0_H0 ;  /* 0x2000002eff2e7230 */ /* 0x004fe20000004100 */
[----:B------:R-:W-:Y:S02]  /*1190*/  LOP3.LUT R49, R13, 0xff, RZ, 0xc0, !PT ;  /* 0x000000ff0d317812 */ /* 0x000fe400078ec0ff */
[----:B------:R-:W2:Y:S01]  /*11a0*/  I2F.F16 R13, R52 ;  /* 0x00000034000d7306 */ /* 0x000ea20000200c00 */
[----:B------:R-:W-:Y:S01]  /*11b0*/  LOP3.LUT R16, R9, 0xff, RZ, 0xc0, !PT ;  /* 0x000000ff09107812 */ /* 0x000fe200078ec0ff */
[----:B------:R-:W-:Y:S01]  /*11c0*/  FFMA.FTZ R46, R48, R46, R51 ;  /* 0x0000002e302e7223 */ /* 0x000fe20000010033 */
[----:B------:R-:W-:Y:S02]  /*11d0*/  IADD3 R50, R49, -0x80, RZ ;  /* 0xffffff8031327810 */ /* 0x000fe40007ffe0ff */
[----:B------:R-:W-:Y:S02]  /*11e0*/  LOP3.LUT R49, R12, 0xff, RZ, 0xc0, !PT ;  /* 0x000000ff0c317812 */ /* 0x000fe400078ec0ff */
[----:B------:R-:W-:Y:S01]  /*11f0*/  SHF.R.U32.HI R51, RZ, 0x10, R14 ;  /* 0x00000010ff337819 */ /* 0x000fe2000001160e */
[----:B------:R-:W3:Y:S01]  /*1200*/  I2F.F16 R12, R50 ;  /* 0x00000032000c7306 */ /* 0x000ee20000200c00 */
[----:B------:R-:W-:Y:S01]  /*1210*/  IADD3 R14, R49, -0x80, RZ ;  /* 0xffffff80310e7810 */ /* 0x000fe20007ffe0ff */
[----:B-1----:R-:W-:Y:S01]  /*1220*/  HADD2.F32 R45, -RZ, R45.H0_H0 ;  /* 0x2000002dff2d7230 */ /* 0x002fe20000004100 */
[----:B------:R-:W-:-:S02]  /*1230*/  LOP3.LUT R51, R51, 0xff, RZ, 0xc0, !PT ;  /* 0x000000ff33337812 */ /* 0x000fc400078ec0ff */
[----:B------:R-:W-:Y:S02]  /*1240*/  LOP3.LUT R49, R15, 0xff, RZ, 0xc0, !PT ;  /* 0x000000ff0f317812 */ /* 0x000fe400078ec0ff */
[----:B------:R-:W-:Y:S01]  /*1250*/  IADD3 R51, R51, -0x80, RZ ;  /* 0xffffff8033337810 */ /* 0x000fe20007ffe0ff */
[----:B------:R-:W1:Y:S01]  /*1260*/  I2F.F16 R14, R14 ;  /* 0x0000000e000e7306 */ /* 0x000e620000200c00 */
[----:B--2---:R-:W-:Y:S01]  /*1270*/  HADD2.F32 R52, -RZ, R13.H0_H0 ;  /* 0x2000000dff347230 */ /* 0x004fe20000004100 */
[----:B------:R-:W-:Y:S02]  /*1280*/  SHF.R.U32.HI R15, RZ, 0x8, R8 ;  /* 0x00000008ff0f7819 */ /* 0x000fe40000011608 */
[----:B------:R-:W-:Y:S02]  /*1290*/  IADD3 R16, R16, -0x80, RZ ;  /* 0xffffff8010107810 */ /* 0x000fe40007ffe0ff */
[----:B------:R-:W-:Y:S01]  /*12a0*/  FFMA.FTZ R31, R48, R52, R31 ;  /* 0x00000034301f7223 */ /* 0x000fe2000001001f */
[----:B------:R-:W-:Y:S01]  /*12b0*/  IADD3 R48, R49, -0x80, RZ ;  /* 0xffffff8031307810 */ /* 0x000fe20007ffe0ff */
[----:B------:R2:W4:Y:S01]  /*12c0*/  I2F.F16 R13, R51 ;  /* 0x00000033000d7306 */ /* 0x0005220000200c00 */
[----:B---3--:R-:W-:Y:S01]  /*12d0*/  HADD2.F32 R12, -RZ, R12.H0_H0 ;  /* 0x2000000cff0c7230 */ /* 0x008fe20000004100 */
[----:B------:R-:W-:Y:S01]  /*12e0*/  LOP3.LUT R15, R15, 0xff, RZ, 0xc0, !PT ;  /* 0x000000ff0f0f7812 */ /* 0x000fe200078ec0ff */
[----:B------:R-:W-:-:S02]  /*12f0*/  HADD2.F32 R49, -RZ, R37.H0_H0 ;  /* 0x20000025ff317230 */ /* 0x000fc40000004100 */
[----:B------:R-:W-:Y:S02]  /*1300*/  HADD2.F32 R37, -RZ, R37.H1_H1 ;  /* 0x30000025ff257230 */ /* 0x000fe40000004100 */
[----:B-1----:R-:W-:Y:S02]  /*1310*/  HADD2.F32 R14, -RZ, R14.H0_H0 ;  /* 0x2000000eff0e7230 */ /* 0x002fe40000004100 */
[----:B------:R-:W-:Y:S01]  /*1320*/  FFMA.FTZ R46, R49, R12, R46 ;  /* 0x0000000c312e7223 */ /* 0x000fe2000001002e */
[----:B------:R-:W-:Y:S01]  /*1330*/  SHF.R.U32.HI R12, RZ, 0x10, R8 ;  /* 0x00000010ff0c7819 */ /* 0x000fe20000011608 */
[----:B------:R-:W1:Y:S01]  /*1340*/  I2F.F16 R48, R48 ;  /* 0x0000003000307306 */ /* 0x000e620000200c00 */
[----:B------:R-:W-:Y:S01]  /*1350*/  IADD3 R8, R15, -0x80, RZ ;  /* 0xffffff800f087810 */ /* 0x000fe20007ffe0ff */
[----:B------:R-:W-:Y:S01]  /*1360*/  FFMA.FTZ R14, R14, R49, R47 ;  /* 0x000000310e0e7223 */ /* 0x000fe2000001002f */
[----:B------:R-:W-:Y:S01]  /*1370*/  LOP3.LUT R15, R12, 0xff, RZ, 0xc0, !PT ;  /* 0x000000ff0c0f7812 */ /* 0x000fe200078ec0ff */
[----:B--2---:R-:W-:-:S02]  /*1380*/  HADD2.F32 R51, -RZ, R35.H0_H0 ;  /* 0x20000023ff337230 */ /* 0x004fc40000004100 */
[----:B----4-:R-:W-:Y:S01]  /*1390*/  HADD2.F32 R47, -RZ, R13.H0_H0 ;  /* 0x2000000dff2f7230 */ /* 0x010fe20000004100 */
[----:B------:R-:W-:Y:S01]  /*13a0*/  IADD3 R15, R15, -0x80, RZ ;  /* 0xffffff800f0f7810 */ /* 0x000fe20007ffe0ff */
[----:B------:R-:W2:Y:S01]  /*13b0*/  LDS.64 R12, [UR5+0x8] ;  /* 0x00000805ff0c7984 */ /* 0x000ea20008000a00 */
[----:B------:R-:W3:Y:S01]  /*13c0*/  I2F.F16 R44, R44 ;  /* 0x0000002c002c7306 */ /* 0x000ee20000200c00 */
[----:B------:R-:W-:Y:S01]  /*13d0*/  FFMA.FTZ R14, R51, R37, R14 ;  /* 0x00000025330e7223 */ /* 0x000fe2000001000e */
[----:B------:R-:W-:Y:S01]  /*13e0*/  FFMA.FTZ R36, R49, R47, R36 ;  /* 0x0000002f31247223 */ /* 0x000fe20000010024 */
[----:B------:R-:W-:Y:S01]  /*13f0*/  SHF.R.U32.HI R47, RZ, 0x8, R9 ;  /* 0x00000008ff2f7819 */ /* 0x000fe20000011609 */
[----:B-1----:R-:W-:-:S03]  /*1400*/  HADD2.F32 R50, -RZ, R48.H0_H0 ;  /* 0x20000030ff327230 */ /* 0x002fc60000004100 */
[----:B------:R-:W-:Y:S01]  /*1410*/  LOP3.LUT R47, R47, 0xff, RZ, 0xc0, !PT ;  /* 0x000000ff2f2f7812 */ /* 0x000fe200078ec0ff */
[----:B------:R-:W1:Y:S01]  /*1420*/  I2F.F16 R43, R43 ;  /* 0x0000002b002b7306 */ /* 0x000e620000200c00 */
[----:B------:R-:W-:Y:S01]  /*1430*/  SHF.R.U32.HI R48, RZ, 0x10, R9 ;  /* 0x00000010ff307819 */ /* 0x000fe20000011609 */
[----:B------:R-:W-:Y:S01]  /*1440*/  FFMA.FTZ R36, R37, R45, R36 ;  /* 0x0000002d25247223 */ /* 0x000fe20000010024 */
[----:B------:R-:W-:Y:S01]  /*1450*/  IADD3 R9, R47, -0x80, RZ ;  /* 0xffffff802f097810 */ /* 0x000fe20007ffe0ff */
[----:B------:R-:W-:Y:S01]  /*1460*/  FFMA.FTZ R31, R49, R50, R31 ;  /* 0x00000032311f7223 */ /* 0x000fe2000001001f */
[--C-:B------:R-:W-:Y:S01]  /*1470*/  SHF.R.U32.HI R47, RZ, 0x8, R10.reuse ;  /* 0x00000008ff2f7819 */ /* 0x100fe2000001160a */
[----:B------:R-:W-:Y:S01]  /*1480*/  HADD2.F32 R50, -RZ, R26.H0_H0 ;  /* 0x2000001aff327230 */ /* 0x000fe20000004100 */
[----:B------:R-:W-:Y:S01]  /*1490*/  SHF.R.U32.HI R49, RZ, 0x10, R10 ;  /* 0x00000010ff317819 */ /* 0x000fe2000001160a */
[----:B---3--:R-:W-:Y:S01]  /*14a0*/  HADD2.F32 R44, -RZ, R44.H0_H0 ;  /* 0x2000002cff2c7230 */ /* 0x008fe20000004100 */
[----:B------:R-:W-:Y:S01]  /*14b0*/  LOP3.LUT R47, R47, 0xff, RZ, 0xc0, !PT ;  /* 0x000000ff2f2f7812 */ /* 0x000fe200078ec0ff */
[----:B------:R-:W3:Y:S01]  /*14c0*/  I2F.F16 R16, R16 ;  /* 0x0000001000107306 */ /* 0x000ee20000200c00 */
[----:B------:R-:W-:Y:S01]  /*14d0*/  FFMA.FTZ R46, R37, R50, R46 ;  /* 0x00000032252e7223 */ /* 0x000fe2000001002e */
[----:B------:R-:W-:Y:S01]  /*14e0*/  LOP3.LUT R49, R49, 0xff, RZ, 0xc0, !PT ;  /* 0x000000ff31317812 */ /* 0x000fe200078ec0ff */
[----:B------:R-:W-:Y:S01]  /*14f0*/  FFMA.FTZ R31, R37, R44, R31 ;  /* 0x0000002c251f7223 */ /* 0x000fe2000001001f */
[----:B------:R-:W-:Y:S01]  /*1500*/  IADD3 R10, R47, -0x80, RZ ;  /* 0xffffff802f0a7810 */ /* 0x000fe20007ffe0ff */
[----:B-1----:R-:W-:Y:S01]  /*1510*/  HADD2.F32 R45, -RZ, R43.H0_H0 ;  /* 0x2000002bff2d7230 */ /* 0x002fe20000004100 */
[----:B------:R-:W-:-:S02]  /*1520*/  SHF.R.U32.HI R47, RZ, 0x8, R11 ;  /* 0x00000008ff2f7819 */ /* 0x000fc4000001160b */
[----:B------:R-:W-:Y:S01]  /*1530*/  SHF.R.U32.HI R11, RZ, 0x10, R11 ;  /* 0x00000010ff0b7819 */ /* 0x000fe2000001160b */
[----:B------:R-:W1:Y:S01]  /*1540*/  I2F.F16 R17, R17 ;  /* 0x0000001100117306 */ /* 0x000e620000200c00 */
[----:B------:R-:W-:Y:S02]  /*1550*/  LOP3.LUT R47, R47, 0xff, RZ, 0xc0, !PT ;  /* 0x000000ff2f2f7812 */ /* 0x000fe400078ec0ff */
[----:B------:R-:W-:Y:S02]  /*1560*/  LOP3.LUT R48, R48, 0xff, RZ, 0xc0, !PT ;  /* 0x000000ff30307812 */ /* 0x000fe400078ec0ff */
[----:B------:R-:W-:Y:S01]  /*1570*/  LOP3.LUT R44, R11, 0xff, RZ, 0xc0, !PT ;  /* 0x000000ff0b2c7812 */ /* 0x000fe200078ec0ff */
[----:B---3--:R-:W-:Y:S01]  /*1580*/  HADD2.F32 R16, -RZ, R16.H0_H0 ;  /* 0x20000010ff107230 */ /* 0x008fe20000004100 */
[----:B------:R-:W-:Y:S01]  /*1590*/  IADD3 R35, R49, -0x80, RZ ;  /* 0xffffff8031237810 */ /* 0x000fe20007ffe0ff */
[----:B------:R-:W3:Y:S01]  /*15a0*/  I2F.F16 R9, R9 ;  /* 0x0000000900097306 */ /* 0x000ee20000200c00 */
[----:B------:R-:W-:-:S02]  /*15b0*/  IADD3 R47, R47, -0x80, RZ ;  /* 0xffffff802f2f7810 */ /* 0x000fc40007ffe0ff */
[----:B------:R-:W-:Y:S01]  /*15c0*/  IADD3 R48, R48, -0x80, RZ ;  /* 0xffffff8030307810 */ /* 0x000fe20007ffe0ff */
[--C-:B--2---:R-:W-:Y:S02]  /*15d0*/  HADD2.F32 R37, -RZ, R12.reuse.H0_H0 ;  /* 0x2000000cff257230 */ /* 0x104fe40000004100 */
[----:B------:R-:W-:Y:S02]  /*15e0*/  HADD2.F32 R12, -RZ, R12.H1_H1 ;  /* 0x3000000cff0c7230 */ /* 0x000fe40000004100 */
[----:B------:R-:W2:Y:S01]  /*15f0*/  I2F.F16 R8, R8 ;  /* 0x0000000800087306 */ /* 0x000ea20000200c00 */
[----:B------:R-:W-:Y:S01]  /*1600*/  FFMA.FTZ R45, R45, R37, R14 ;  /* 0x000000252d2d7223 */ /* 0x000fe2000001000e */
[----:B------:R-:W-:Y:S01]  /*1610*/  IADD3 R14, R44, -0x80, RZ ;  /* 0xffffff802c0e7810 */ /* 0x000fe20007ffe0ff */
[----:B-1----:R-:W-:Y:S02]  /*1620*/  HADD2.F32 R49, -RZ, R17.H0_H0 ;  /* 0x20000011ff317230 */ /* 0x002fe40000004100 */
[----:B------:R-:W-:Y:S01]  /*1630*/  FFMA.FTZ R17, R37, R16, R46 ;  /* 0x0000001025117223 */ /* 0x000fe2000001002e */
[----:B------:R-:W-:-:S02]  /*1640*/  HADD2.F32 R11, -RZ, R13.H0_H0 ;  /* 0x2000000dff0b7230 */ /* 0x000fc40000004100 */
[----:B---3--:R-:W-:Y:S01]  /*1650*/  HADD2.F32 R9, -RZ, R9.H0_H0 ;  /* 0x20000009ff097230 */ /* 0x008fe20000004100 */
[----:B------:R-:W1:Y:S01]  /*1660*/  I2F.F16 R23, R53 ;  /* 0x0000003500177306 */ /* 0x000e620000200c00 */
[----:B------:R-:W-:Y:S01]  /*1670*/  FFMA.FTZ R49, R37, R49, R36 ;  /* 0x0000003125317223 */ /* 0x000fe20000010024 */
[----:B------:R-:W-:Y:S02]  /*1680*/  HADD2.F32 R13, -RZ, R13.H1_H1 ;  /* 0x3000000dff0d7230 */ /* 0x000fe40000004100 */
[----:B------:R-:W-:Y:S01]  /*1690*/  FFMA.FTZ R16, R12, R9, R17 ;  /* 0x000000090c107223 */ /* 0x000fe20000010011 */
        /* <DEDUP_REMOVED lines=29> */
[----:B------:R-:W-:Y:S01]  /*1870*/  FMUL.FTZ R42, R27, R42 ;  /* 0x0000002a1b2a7220 */ /* 0x000fe20000410000 */
[----:B------:R-:W-:-:S04]  /*1880*/  FFMA.FTZ R9, R13, R8, R16 ;  /* 0x000000080d097223 */ /* 0x000fc80000010010 */
[----:B------:R-:W-:Y:S01]  /*1890*/  F2FP.F16.F32.PACK_AB R42, RZ, R42 ;  /* 0x0000002aff2a723e */ /* 0x000fe200000000ff */
[----:B--2---:R-:W-:Y:S02]  /*18a0*/  HADD2.F32 R40, -RZ, R40.H0_H0 ;  /* 0x20000028ff287230 */ /* 0x004fe40000004100 */
        /* <DEDUP_REMOVED lines=13> */
.L_x_5068:
[----:B------:R1:W5:Y:S04]  /*1980*/  LDG.E.128.CONSTANT R8, desc[UR6][R38.64] ;  /* 0x0000000626087981 */ /* 0x000368000c1e9d00 */
[----:B------:R1:W5:Y:S04]  /*1990*/  LDG.E.128.CONSTANT R12, desc[UR6][R24.64] ;  /* 0x00000006180c7981 */ /* 0x000368000c1e9d00 */
[----:B------:R-:W5:Y:S01]  /*19a0*/  LDG.E.128.CONSTANT R16, desc[UR6][R18.64] ;  /* 0x0000000612107981 */ /* 0x000f62000c1e9d00 */
[----:B------:R-:W-:Y:S01]  /*19b0*/  UIADD3 UR4, UR5, 0x40, URZ ;  /* 0x0000004005047890 */ /* 0x000fe2000fffe03f */
[----:B------:R-:W-:Y:S01]  /*19c0*/  IMAD.WIDE R40, R2, 0x8, R20 ;  /* 0x0000000802287825 */ /* 0x000fe200078e0214 */
[----:B------:R-:W-:Y:S10]  /*19d0*/  @!P1 BRA `(.L_x_5069) ;  /* 0x0000000800fc9947 */ /* 0x000ff40003800000 */
        /* <DEDUP_REMOVED lines=10> */
[----:B-1----:R-:W-:Y:S01]  /*1a80*/  LOP3.LUT R39, R19, 0xff, RZ, 0xc0, !PT ;  /* 0x000000ff13277812 */ /* 0x002fe200078ec0ff */
[----:B------:R-:W1:Y:S01]  /*1a90*/  I2F.F16 R47, R47 ;  /* 0x0000002f002f7306 */ /* 0x000e620000200c00 */
[----:B----4-:R-:W-:Y:S02]  /*1aa0*/  SHF.R.U32.HI R26, RZ, 0x8, R16 ;  /* 0x00000008ff1a7819 */ /* 0x010fe40000011610 */
[----:B------:R-:W-:Y:S02]  /*1ab0*/  IADD3 R50, R49, -0x80, RZ ;  /* 0xffffff8031327810 */ /* 0x000fe40007ffe0ff */
[----:B------:R-:W-:Y:S01]  /*1ac0*/  LOP3.LUT R26, R26, 0xff, RZ, 0xc0, !PT ;  /* 0x000000ff1a1a7812 */ /* 0x000fe200078ec0ff */
[----:B0-----:R-:W-:Y:S01]  /*1ad0*/  HADD2.F32 R31, -RZ, R31.H0_H0 ;  /* 0x2000001fff1f7230 */ /* 0x001fe20000004100 */
[----:B------:R-:W-:-:S02]  /*1ae0*/  IADD3 R35, R35, -0x80, RZ ;  /* 0xffffff8023237810 */ /* 0x000fc40007ffe0ff */
[----:B------:R-:W-:Y:S02]  /*1af0*/  IADD3 R48, R26, -0x80, RZ ;  /* 0xffffff801a307810 */ /* 0x000fe40007ffe0ff */
[----:B------:R-:W-:Y:S02]  /*1b00*/  IADD3 R39, R39, -0x80, RZ ;  /* 0xffffff8027277810 */ /* 0x000fe40007ffe0ff */
[----:B------:R-:W-:Y:S01]  /*1b10*/  LEA.HI R38, R16, 0xffffff80, RZ, 0x8 ;  /* 0xffffff8010267811 */ /* 0x000fe200078f40ff */
[----:B-1----:R-:W-:Y:S01]  /*1b20*/  HADD2.F32 R51, -RZ, R47.H0_H0 ;  /* 0x2000002fff337230 */ /* 0x002fe20000004100 */
[----:B------:R-:W0:Y:S01]  /*1b30*/  I2F.F16 R48, R48 ;  /* 0x0000003000307306 */ /* 0x000e220000200c00 */
[----:B------:R-:W-:Y:S02]  /*1b40*/  SHF.R.U32.HI R16, RZ, 0x10, R16 ;  /* 0x00000010ff107819 */ /* 0x000fe40000011610 */
[----:B------:R-:W-:Y:S02]  /*1b50*/  LEA.HI R46, R18, 0xffffff80, RZ, 0x8 ;  /* 0xffffff80122e7811 */ /* 0x000fe400078f40ff */
[----:B------:R-:W-:-:S02]  /*1b60*/  LOP3.LUT R16, R16, 0xff, RZ, 0xc0, !PT ;  /* 0x000000ff10107812 */ /* 0x000fc400078ec0ff */
[----:B------:R-:W-:Y:S01]  /*1b70*/  LEA.HI R45, R17, 0xffffff80, RZ, 0x8 ;  /* 0xffffff80112d7811 */ /* 0x000fe200078f40ff */
[----:B------:R1:W4:Y:S01]  /*1b80*/  I2F.F16 R47, R50 ;  /* 0x00000032002f7306 */ /* 0x0003220000200c00 */
[----:B------:R-:W-:Y:S01]  /*1b90*/  SHF.R.U32.HI R17, RZ, 0x10, R17 ;  /* 0x00000010ff117819 */ /* 0x000fe20000011611 */
[--C-:B---3--:R-:W-:Y:S01]  /*1ba0*/  HADD2.F32 R26, -RZ, R36.reuse.H0_H0 ;  /* 0x20000024ff1a7230 */ /* 0x108fe20000004100 */
[----:B------:R-:W-:Y:S01]  /*1bb0*/  IADD3 R16, R16, -0x80, RZ ;  /* 0xffffff8010107810 */ /* 0x000fe20007ffe0ff */
[----:B------:R-:W-:Y:S01]  /*1bc0*/  HADD2.F32 R36, -RZ, R36.H1_H1 ;  /* 0x30000024ff247230 */ /* 0x000fe20000004100 */
[----:B------:R-:W-:Y:S01]  /*1bd0*/  LOP3.LUT R17, R17, 0xff, RZ, 0xc0, !PT ;  /* 0x000000ff11117812 */ /* 0x000fe200078ec0ff */
[----:B0-----:R-:W-:Y:S02]  /*1be0*/  HADD2.F32 R48, -RZ, R48.H0_H0 ;  /* 0x20000030ff307230 */ /* 0x001fe40000004100 */
[----:B------:R-:W-:Y:S01]  /*1bf0*/  FFMA.FTZ R49, R31, R26, RZ ;  /* 0x0000001a1f317223 */ /* 0x000fe200000100ff */
[----:B------:R-:W-:Y:S01]  /*1c00*/  FFMA.FTZ R31, R26, R51, RZ ;  /* 0x000000331a1f7223 */ /* 0x000fe200000100ff */
[----:B-1----:R-:W-:Y:S01]  /*1c10*/  SHF.R.U32.HI R50, RZ, 0x8, R19 ;  /* 0x00000008ff327819 */ /* 0x002fe20000011613 */
[----:B------:R-:W0:Y:S01]  /*1c20*/  I2F.F16 R35, R35 ;  /* 0x0000002300237306 */ /* 0x000e220000200c00 */
[----:B------:R-:W-:Y:S01]  /*1c30*/  FFMA.FTZ R48, R48, R36, R49 ;  /* 0x0000002430307223 */ /* 0x000fe20000010031 */
[----:B------:R-:W-:Y:S01]  /*1c40*/  SHF.R.U32.HI R49, RZ, 0x8, R18 ;  /* 0x00000008ff317819 */ /* 0x000fe20000011612 */
[----:B----4-:R-:W-:Y:S01]  /*1c50*/  HADD2.F32 R47, -RZ, R47.H0_H0 ;  /* 0x2000002fff2f7230 */ /* 0x010fe20000004100 */
[----:B------:R-:W-:-:S02]  /*1c60*/  LOP3.LUT R50, R50, 0xff, RZ, 0xc0, !PT ;  /* 0x000000ff32327812 */ /* 0x000fc400078ec0ff */
[----:B------:R-:W-:Y:S02]  /*1c70*/  LOP3.LUT R49, R49, 0xff, RZ, 0xc0, !PT ;  /* 0x000000ff31317812 */ /* 0x000fe400078ec0ff */
[----:B------:R-:W1:Y:S01]  /*1c80*/  I2F.F16 R39, R39 ;  /* 0x0000002700277306 */ /* 0x000e620000200c00 */
[----:B------:R-:W-:Y:S01]  /*1c90*/  FFMA.FTZ R31, R36, R47, R31 ;  /* 0x0000002f241f7223 */ /* 0x000fe2000001001f */
[----:B------:R-:W-:Y:S02]  /*1ca0*/  SHF.R.U32.HI R18, RZ, 0x10, R18 ;  /* 0x00000010ff127819 */ /* 0x000fe40000011612 */
[----:B------:R-:W-:Y:S02]  /*1cb0*/  IADD3 R47, R49, -0x80, RZ ;  /* 0xffffff80312f7810 */ /* 0x000fe40007ffe0ff */
[----:B------:R-:W-:Y:S01]  /*1cc0*/  IADD3 R51, R50, -0x80, RZ ;  /* 0xffffff8032337810 */ /* 0x000fe20007ffe0ff */
[----:B0-----:R-:W-:Y:S01]  /*1cd0*/  HADD2.F32 R35, -RZ, R35.H0_H0 ;  /* 0x20000023ff237230 */ /* 0x001fe20000004100 */
[----:B------:R-:W-:Y:S01]  /*1ce0*/  LOP3.LUT R49, R18, 0xff, RZ, 0xc0, !PT ;  /* 0x000000ff12317812 */ /* 0x000fe200078ec0ff */
[----:B------:R-:W-:Y:S01]  /*1cf0*/  I2F.F16 R16, R16 ;  /* 0x0000001000107306 */ /* 0x000fe20000200c00 */
[----:B------:R-:W-:-:S02]  /*1d00*/  SHF.R.U32.HI R50, RZ, 0x10, R19 ;  /* 0x00000010ff327819 */ /* 0x000fc40000011613 */
[----:B------:R-:W-:Y:S01]  /*1d10*/  LEA.HI R44, R19, 0xffffff80, RZ, 0x8 ;  /* 0xffffff80132c7811 */ /* 0x000fe200078f40ff */
[----:B------:R-:W-:Y:S01]  /*1d20*/  FFMA.FTZ R35, R26, R35, RZ ;  /* 0x000000231a237223 */ /* 0x000fe200000100ff */
[----:B------:R-:W-:Y:S01]  /*1d30*/  IADD3 R17, R17, -0x80, RZ ;  /* 0xffffff8011117810 */ /* 0x000fe20007ffe0ff */
[----:B-1----:R-:W-:Y:S01]  /*1d40*/  HADD2.F32 R39, -RZ, R39.H0_H0 ;  /* 0x20000027ff277230 */ /* 0x002fe20000004100 */
[----:B------:R-:W-:Y:S01]  /*1d50*/  IADD3 R19, R49, -0x80, RZ ;  /* 0xffffff8031137810 */ /* 0x000fe20007ffe0ff */
[----:B------:R-:W0:Y:S01]  /*1d60*/  I2F.F16 R47, R47 ;  /* 0x0000002f002f7306 */ /* 0x000e220000200c00 */
[----:B------:R-:W-:Y:S02]  /*1d70*/  LOP3.LUT R50, R50, 0xff, RZ, 0xc0, !PT ;  /* 0x000000ff32327812 */ /* 0x000fe400078ec0ff */
[----:B------:R-:W-:Y:S02]  /*1d80*/  FFMA.FTZ R39, R26, R39, RZ ;  /* 0x000000271a277223 */ /* 0x000fe400000100ff */
[----:B------:R-:W-:-:S03]  /*1d90*/  IADD3 R49, R50, -0x80, RZ ;  /* 0xffffff8032317810 */ /* 0x000fc60007ffe0ff */
[----:B------:R-:W1:Y:S01]  /*1da0*/  I2F.F16 R18, R51 ;  /* 0x0000003300127306 */ /* 0x000e620000200c00 */
[----:B0-----:R-:W-:-:S07]  /*1db0*/  HADD2.F32 R52, -RZ, R47.H0_H0 ;  /* 0x2000002fff347230 */ /* 0x001fce0000004100 */
[----:B------:R-:W0:Y:S01]  /*1dc0*/  I2F.F16 R17, R17 ;  /* 0x0000001100117306 */ /* 0x000e220000200c00 */
[----:B------:R-:W-:Y:S01]  /*1dd0*/  FFMA.FTZ R50, R36, R52, R35 ;  /* 0x0000003424327223 */ /* 0x000fe20000010023 */
[----:B-1----:R-:W-:-:S06]  /*1de0*/  HADD2.F32 R47, -RZ, R18.H0_H0 ;  /* 0x20000012ff2f7230 */ /* 0x002fcc0000004100 */
[----:B------:R-:W1:Y:S01]  /*1df0*/  I2F.F16 R19, R19 ;  /* 0x0000001300137306 */ /* 0x000e620000200c00 */
[----:B------:R-:W-:Y:S01]  /*1e00*/  FFMA.FTZ R36, R36, R47, R39 ;  /* 0x0000002f24247223 */ /* 0x000fe20000010027 */
[----:B------:R-:W-:Y:S02]  /*1e10*/  HADD2.F32 R47, -RZ, R16.H0_H0 ;  /* 0x20000010ff2f7230 */ /* 0x000fe40000004100 */
[----:B------:R-:W-:-:S04]  /*1e20*/  HADD2.F32 R39, -RZ, R37.H0_H0 ;  /* 0x20000025ff277230 */ /* 0x000fc80000004100 */
[----:B------:R-:W3:Y:S01]  /*1e30*/  I2F.F16 R49, R49 ;  /* 0x0000003100317306 */ /* 0x000ee20000200c00 */
[----:B------:R-:W-:Y:S02]  /*1e40*/  HADD2.F32 R37, -RZ, R37.H1_H1 ;  /* 0x30000025ff257230 */ /* 0x000fe40000004100 */
[----:B------:R-:W-:Y:S01]  /*1e50*/  FFMA.FTZ R47, R47, R39, R48 ;  /* 0x000000272f2f7223 */ /* 0x000fe20000010030 */
[----:B0-----:R-:W-:Y:S02]  /*1e60*/  HADD2.F32 R48, -RZ, R17.H0_H0 ;  /* 0x20000011ff307230 */ /* 0x001fe40000004100 */
[----:B-1----:R-:W-:Y:S02]  /*1e70*/  HADD2.F32 R17, -RZ, R19.H0_H0 ;  /* 0x20000013ff117230 */ /* 0x002fe40000004100 */
[----:B------:R-:W0:Y:S01]  /*1e80*/  I2F.F16 R38, R38 ;  /* 0x0000002600267306 */ /* 0x000e220000200c00 */
[C---:B------:R-:W-:Y:S02]  /*1e90*/  FFMA.FTZ R48, R39.reuse, R48, R31 ;  /* 0x0000003027307223 */ /* 0x040fe4000001001f */
[----:B------:R-:W-:Y:S01]  /*1ea0*/  FFMA.FTZ R31, R39, R17, R50 ;  /* 0x00000011271f7223 */ /* 0x000fe20000010032 */
[----:B---3--:R-:W-:-:S04]  /*1eb0*/  HADD2.F32 R49, -RZ, R49.H0_H0 ;  /* 0x20000031ff317230 */ /* 0x008fc80000004100 */
[----:B------:R-:W1:Y:S01]  /*1ec0*/  I2F.F16 R45, R45 ;  /* 0x0000002d002d7306 */ /* 0x000e620000200c00 */
[----:B------:R-:W-:Y:S01]  /*1ed0*/  FFMA.FTZ R36, R39, R49, R36 ;  /* 0x0000003127247223 */ /* 0x000fe20000010024 */
[----:B0-----:R-:W-:-:S06]  /*1ee0*/  HADD2.F32 R38, -RZ, R38.H0_H0 ;  /* 0x20000026ff267230 */ /* 0x001fcc0000004100 */
[----:B------:R-:W-:Y:S01]  /*1ef0*/  I2F.F16 R46, R46 ;  /* 0x0000002e002e7306 */ /* 0x000fe20000200c00 */
[----:B------:R-:W-:-:S07]  /*1f00*/  FFMA.FTZ R47, R38, R37, R47 ;  /* 0x00000025262f7223 */ /* 0x000fce000001002f */
[----:B------:R-:W-:Y:S01]  /*1f10*/  I2F.F16 R44, R44 ;  /* 0x0000002c002c7306 */ /* 0x000fe20000200c00 */
[----:B--2---:R-:W-:Y:S02]  /*1f20*/  LOP3.LUT R16, R22, 0xff, RZ, 0xc0, !PT ;  /* 0x000000ff16107812 */ /* 0x004fe400078ec0ff */
[----:B------:R-:W-:Y:S02]  /*1f30*/  LOP3.LUT R17, R23, 0xff, RZ, 0xc0, !PT ;  /* 0x000000ff17117812 */ /* 0x000fe400078ec0ff */
[----:B------:R-:W-:Y:S02]  /*1f40*/  IADD3 R19, R16, -0x80, RZ ;  /* 0xffffff8010137810 */ /* 0x000fe40007ffe0ff */
[--C-:B------:R-:W-:Y:S02]  /*1f50*/  SHF.R.U32.HI R16, RZ, 0x8, R20.reuse ;  /* 0x00000008ff107819 */ /* 0x100fe40000011614 */
[----:B------:R-:W-:Y:S02]  /*1f60*/  IADD3 R51, R17, -0x80, RZ ;  /* 0xffffff8011337810 */ /* 0x000fe40007ffe0ff */
[----:B------:R-:W-:Y:S01]  /*1f70*/  LOP3.LUT R49, R16, 0xff, RZ, 0xc0, !PT ;  /* 0x000000ff10317812 */ /* 0x000fe200078ec0ff */
[----:B------:R-:W0:Y:S01]  /*1f80*/  I2F.F16 R19, R19 ;  /* 0x0000001300137306 */ /* 0x000e220000200c00 */
[----:B------:R-:W2:Y:S01]  /*1f90*/  LDS.64 R16, [UR5+0x18] ;  /* 0x00001805ff107984 */ /* 0x000ea20008000a00 */
[----:B------:R-:W-:-:S02]  /*1fa0*/  SHF.R.U32.HI R50, RZ, 0x10, R20 ;  /* 0x00000010ff327819 */ /* 0x000fc40000011614 */
[----:B------:R-:W-:Y:S02]  /*1fb0*/  LOP3.LUT R35, R20, 0xff, RZ, 0xc0, !PT ;  /* 0x000000ff14237812 */ /* 0x000fe400078ec0ff */
[----:B------:R-:W-:Y:S02]  /*1fc0*/  LOP3.LUT R50, R50, 0xff, RZ, 0xc0, !PT ;  /* 0x000000ff32327812 */ /* 0x000fe400078ec0ff */
[----:B------:R-:W-:Y:S01]  /*1fd0*/  IADD3 R18, R35, -0x80, RZ ;  /* 0xffffff8023127810 */ /* 0x000fe20007ffe0ff */
[----:B------:R-:W3:Y:S01]  /*1fe0*/  I2F.F16 R39, R51 ;  /* 0x0000003300277306 */ /* 0x000ee20000200c00 */
[----:B------:R-:W-:Y:S01]  /*1ff0*/  IADD3 R38, R50, -0x80, RZ ;  /* 0xffffff8032267810 */ /* 0x000fe20007ffe0ff */
[----:B-1----:R-:W-:Y:S01]  /*2000*/  HADD2.F32 R50, -RZ, R45.H0_H0 ;  /* 0x2000002dff327230 */ /* 0x002fe20000004100 */
[----:B------:R-:W-:Y:S02]  /*2010*/  LEA.HI R43, R20, 0xffffff80, RZ, 0x8 ;  /* 0xffffff80142b7811 */ /* 0x000fe400078f40ff */
[----:B------:R-:W-:Y:S01]  /*2020*/  LOP3.LUT R35, R21, 0xff, RZ, 0xc0, !PT ;  /* 0x000000ff15237812 */ /* 0x000fe200078ec0ff */
[----:B0-----:R-:W-:Y:S01]  /*2030*/  HADD2.F32 R52, -RZ, R19.H0_H0 ;  /* 0x20000013ff347230 */ /* 0x001fe20000004100 */
[----:B------:R-:W-:Y:S01]  /*2040*/  IADD3 R20, R49, -0x80, RZ ;  /* 0xffffff8031147810 */ /* 0x000fe20007ffe0ff */
[----:B------:R-:W0:Y:S01]  /*2050*/  I2F.F16 R18, R18 ;  /* 0x0000001200127306 */ /* 0x000e220000200c00 */
[----:B------:R-:W-:Y:S01]  /*2060*/  SHF.R.U32.HI R49, RZ, 0x8, R21 ;  /* 0x00000008ff317819 */ /* 0x000fe20000011615 */
[----:B------:R-:W-:Y:S01]  /*2070*/  FFMA.FTZ R48, R37, R50, R48 ;  /* 0x0000003225307223 */ /* 0x000fe20000010030 */
[----:B------:R-:W-:Y:S01]  /*2080*/  IADD3 R35, R35, -0x80, RZ ;  /* 0xffffff8023237810 */ /* 0x000fe20007ffe0ff */
[----:B------:R-:W-:Y:S01]  /*2090*/  HADD2.F32 R50, -RZ, R46.H0_H0 ;  /* 0x2000002eff327230 */ /* 0x000fe20000004100 */
[----:B------:R-:W-:-:S02]  /*20a0*/  LOP3.LUT R49, R49, 0xff, RZ, 0xc0, !PT ;  /* 0x000000ff31317812 */ /* 0x000fc400078ec0ff */
[--C-:B------:R-:W-:Y:S01]  /*20b0*/  SHF.R.U32.HI R46, RZ, 0x8, R22.reuse ;  /* 0x00000008ff2e7819 */ /* 0x100fe20000011616 */
[----:B------:R-:W-:Y:S01]  /*20c0*/  I2F.F16 R20, R20 ;  /* 0x0000001400147306 */ /* 0x000fe20000200c00 */
[----:B------:R-:W-:Y:S01]  /*20d0*/  LEA.HI R42, R21, 0xffffff80, RZ, 0x8 ;  /* 0xffffff80152a7811 */ /* 0x000fe200078f40ff */
[----:B------:R-:W-:Y:S01]  /*20e0*/  FFMA.FTZ R31, R37, R50, R31 ;  /* 0x00000032251f7223 */ /* 0x000fe2000001001f */
[----:B------:R-:W-:Y:S01]  /*20f0*/  SHF.R.U32.HI R45, RZ, 0x10, R21 ;  /* 0x00000010ff2d7819 */ /* 0x000fe20000011615 */
[----:B---3--:R-:W-:Y:S01]  /*2100*/  HADD2.F32 R39, -RZ, R39.H0_H0 ;  /* 0x20000027ff277230 */ /* 0x008fe20000004100 */
[----:B------:R-:W-:Y:S01]  /*2110*/  IADD3 R21, R49, -0x80, RZ ;  /* 0xffffff8031157810 */ /* 0x000fe20007ffe0ff */
[----:B------:R-:W-:Y:S01]  /*2120*/  HADD2.F32 R49, -RZ, R44.H0_H0 ;  /* 0x2000002cff317230 */ /* 0x000fe20000004100 */
[----:B------:R-:W-:Y:S01]  /*2130*/  LOP3.LUT R46, R46, 0xff, RZ, 0xc0, !PT ;  /* 0x000000ff2e2e7812 */ /* 0x000fe200078ec0ff */
[----:B------:R-:W1:Y:S01]  /*2140*/  I2F.F16 R35, R35 ;  /* 0x0000002300237306 */ /* 0x000e620000200c00 */
[----:B------:R-:W-:Y:S01]  /*2150*/  LEA.HI R26, R22, 0xffffff80, RZ, 0x8 ;  /* 0xffffff80161a7811 */ /* 0x000fe200078f40ff */
[----:B0-----:R-:W-:Y:S01]  /*2160*/  HADD2.F32 R50, -RZ, R18.H0_H0 ;  /* 0x20000012ff327230 */ /* 0x001fe20000004100 */
[----:B------:R-:W-:Y:S01]  /*2170*/  SHF.R.U32.HI R44, RZ, 0x10, R22 ;  /* 0x00000010ff2c7819 */ /* 0x000fe20000011616 */
[----:B------:R-:W-:Y:S01]  /*2180*/  FFMA.FTZ R36, R37, R49, R36 ;  /* 0x0000003125247223 */ /* 0x000fe20000010024 */
[----:B------:R-:W-:-:S02]  /*2190*/  IADD3 R22, R46, -0x80, RZ ;  /* 0xffffff802e167810 */ /* 0x000fc40007ffe0ff */
[----:B------:R-:W-:Y:S01]  /*21a0*/  SHF.R.U32.HI R46, RZ, 0x8, R23 ;  /* 0x00000008ff2e7819 */ /* 0x000fe20000011617 */
[--C-:B--2---:R-:W-:Y:S01]  /*21b0*/  HADD2.F32 R37, -RZ, R16.reuse.H0_H0 ;  /* 0x20000010ff257230 */ /* 0x104fe20000004100 */
[----:B------:R-:W-:Y:S01]  /*21c0*/  LOP3.LUT R45, R45, 0xff, RZ, 0xc0, !PT ;  /* 0x000000ff2d2d7812 */ /* 0x000fe200078ec0ff */
[----:B------:R-:W0:Y:S01]  /*21d0*/  I2F.F16 R21, R21 ;  /* 0x0000001500157306 */ /* 0x000e220000200c00 */
[----:B------:R-:W-:Y:S02]  /*21e0*/  LOP3.LUT R44, R44, 0xff, RZ, 0xc0, !PT ;  /* 0x000000ff2c2c7812 */ /* 0x000fe400078ec0ff */
[----:B------:R-:W-:Y:S01]  /*21f0*/  LOP3.LUT R46, R46, 0xff, RZ, 0xc0, !PT ;  /* 0x000000ff2e2e7812 */ /* 0x000fe200078ec0ff */
[----:B------:R-:W-:Y:S01]  /*2200*/  FFMA.FTZ R47, R50, R37, R47 ;  /* 0x00000025322f7223 */ /* 0x000fe2000001002f */
[----:B------:R-:W-:Y:S01]  /*2210*/  SHF.R.U32.HI R49, RZ, 0x10, R23 ;  /* 0x00000010ff317819 */ /* 0x000fe20000011617 */
[----:B-1----:R-:W-:Y:S01]  /*2220*/  HADD2.F32 R51, -RZ, R35.H0_H0 ;  /* 0x20000023ff337230 */ /* 0x002fe20000004100 */
[----:B------:R-:W-:Y:S01]  /*2230*/  IADD3 R45, R45, -0x80, RZ ;  /* 0xffffff802d2d7810 */ /* 0x000fe20007ffe0ff */
[----:B------:R-:W1:Y:S01]  /*2240*/  I2F.F16 R22, R22 ;  /* 0x0000001600167306 */ /* 0x000e620000200c00 */
[----:B------:R-:W-:Y:S01]  /*2250*/  IADD3 R44, R44, -0x80, RZ ;  /* 0xffffff802c2c7810 */ /* 0x000fe20007ffe0ff */
[C---:B------:R-:W-:Y:S01]  /*2260*/  FFMA.FTZ R36, R37.reuse, R39, R36 ;  /* 0x0000002725247223 */ /* 0x040fe20000010024 */
[----:B------:R-:W-:Y:S01]  /*2270*/  IADD3 R46, R46, -0x80, RZ ;  /* 0xffffff802e2e7810 */ /* 0x000fe20007ffe0ff */
[----:B------:R-:W-:Y:S01]  /*2280*/  FFMA.FTZ R48, R37, R51, R48 ;  /* 0x0000003325307223 */ /* 0x000fe20000010030 */
[----:B------:R-:W-:Y:S01]  /*2290*/  LOP3.LUT R50, R49, 0xff, RZ, 0xc0, !PT ;  /* 0x000000ff31327812 */ /* 0x000fe200078ec0ff */
[----:B------:R-:W-:Y:S01]  /*22a0*/  HADD2.F32 R49, -RZ, R16.H1_H1 ;  /* 0x30000010ff317230 */ /* 0x000fe20000004100 */
[----:B------:R-:W-:Y:S01]  /*22b0*/  LEA.HI R23, R23, 0xffffff80, RZ, 0x8 ;  /* 0xffffff8017177811 */ /* 0x000fe200078f40ff */
[----:B------:R2:W3:Y:S01]  /*22c0*/  I2F.F16 R18, R44 ;  /* 0x0000002c00127306 */ /* 0x0004e20000200c00 */
[----:B------:R-:W-:Y:S01]  /*22d0*/  IADD3 R50, R50, -0x80, RZ ;  /* 0xffffff8032327810 */ /* 0x000fe20007ffe0ff */
[----:B0-----:R-:W-:-:S02]  /*22e0*/  HADD2.F32 R21, -RZ, R21.H0_H0 ;  /* 0x20000015ff157230 */ /* 0x001fc40000004100 */
[--C-:B------:R-:W-:Y:S02]  /*22f0*/  HADD2.F32 R16, -RZ, R17.reuse.H0_H0 ;  /* 0x20000011ff107230 */ /* 0x100fe40000004100 */
[----:B------:R-:W-:Y:S02]  /*2300*/  HADD2.F32 R17, -RZ, R17.H1_H1 ;  /* 0x30000011ff117230 */ /* 0x000fe40000004100 */
[----:B------:R-:W-:Y:S01]  /*2310*/  FFMA.FTZ R21, R49, R21, R48 ;  /* 0x0000001531157223 */ /* 0x000fe20000010030 */
[----:B------:R-:W0:Y:S01]  /*2320*/  I2F.F16 R35, R46 ;  /* 0x0000002e00237306 */ /* 0x000e220000200c00 */
[----:B--2---:R-:W-:Y:S02]  /*2330*/  HADD2.F32 R44, -RZ, R20.H0_H0 ;  /* 0x20000014ff2c7230 */ /* 0x004fe40000004100 */
[----:B------:R-:W-:Y:S01]  /*2340*/  FFMA.FTZ R20, R37, R52, R31 ;  /* 0x0000003425147223 */ /* 0x000fe2000001001f */
[----:B-1----:R-:W-:Y:S02]  /*2350*/  HADD2.F32 R22, -RZ, R22.H0_H0 ;  /* 0x20000016ff167230 */ /* 0x002fe40000004100 */
[----:B------:R-:W-:Y:S01]  /*2360*/  FFMA.FTZ R47, R44, R49, R47 ;  /* 0x000000312c2f7223 */ /* 0x000fe2000001002f */
[----:B---3--:R-:W-:Y:S01]  /*2370*/  HADD2.F32 R18, -RZ, R18.H0_H0 ;  /* 0x20000012ff127230 */ /* 0x008fe20000004100 */
        /* <DEDUP_REMOVED lines=37> */
.L_x_5069:
        /* <DEDUP_REMOVED lines=8> */
[----:B-1----:R-:W-:-:S02]  /*2650*/  LEA.HI R38, R8, 0xffffff80, RZ, 0x8 ;  /* 0xffffff8008267811 */ /* 0x002fc400078f40ff */
[----:B------:R-:W-:Y:S02]  /*2660*/  LOP3.LUT R23, R10, 0xff, RZ, 0xc0, !PT ;  /* 0x000000ff0a177812 */ /* 0x000fe400078ec0ff */
[----:B------:R-:W-:Y:S02]  /*2670*/  SHF.R.U32.HI R39, RZ, 0x8, R9 ;  /* 0x00000008ff277819 */ /* 0x000fe40000011609 */
[----:B------:R-:W-:Y:S01]  /*2680*/  IADD3 R43, R23, -0x80, RZ ;  /* 0xffffff80172b7810 */ /* 0x000fe20007ffe0ff */
[----:B------:R1:W4:Y:S01]  /*2690*/  I2F.F16 R48, R21 ;  /* 0x0000001500307306 */ /* 0x0003220000200c00 */
[--C-:B---3--:R-:W-:Y:S02]  /*26a0*/  SHF.R.U32.HI R20, RZ, 0x8, R8.reuse ;  /* 0x00000008ff147819 */ /* 0x108fe40000011608 */
[----:B------:R-:W-:Y:S02]  /*26b0*/  SHF.R.U32.HI R8, RZ, 0x10, R8 ;  /* 0x00000010ff087819 */ /* 0x000fe40000011608 */
[----:B------:R-:W-:-:S02]  /*26c0*/  LOP3.LUT R20, R20, 0xff, RZ, 0xc0, !PT ;  /* 0x000000ff14147812 */ /* 0x000fc400078ec0ff */
[----:B------:R-:W-:Y:S01]  /*26d0*/  LOP3.LUT R8, R8, 0xff, RZ, 0xc0, !PT ;  /* 0x000000ff08087812 */ /* 0x000fe200078ec0ff */
[----:B------:R-:W-:Y:S01]  /*26e0*/  I2F.F16 R43, R43 ;  /* 0x0000002b002b7306 */ /* 0x000fe20000200c00 */
[----:B------:R-:W-:Y:S02]  /*26f0*/  IADD3 R44, R20, -0x80, RZ ;  /* 0xffffff80142c7810 */ /* 0x000fe40007ffe0ff */
[----:B-1----:R-:W1:Y:S01]  /*2700*/  LDS.64 R20, [UR5+0x20] ;  /* 0x00002005ff147984 */ /* 0x002e620008000a00 */
[----:B------:R-:W-:Y:S02]  /*2710*/  LOP3.LUT R42, R39, 0xff, RZ, 0xc0, !PT ;  /* 0x000000ff272a7812 */ /* 0x000fe400078ec0ff */
[----:B------:R-:W-:Y:S01]  /*2720*/  IADD3 R8, R8, -0x80, RZ ;  /* 0xffffff8008087810 */ /* 0x000fe20007ffe0ff */
[----:B----4-:R-:W-:Y:S01]  /*2730*/  HADD2.F32 R53, -RZ, R48.H0_H0 ;  /* 0x20000030ff357230 */ /* 0x010fe20000004100 */
[----:B------:R-:W-:Y:S01]  /*2740*/  IADD3 R45, R42, -0x80, RZ ;  /* 0xffffff802a2d7810 */ /* 0x000fe20007ffe0ff */
[----:B------:R-:W3:Y:S01]  /*2750*/  I2F.F16 R44, R44 ;  /* 0x0000002c002c7306 */ /* 0x000ee20000200c00 */
[----:B------:R-:W-:-:S02]  /*2760*/  SHF.R.U32.HI R42, RZ, 0x8, R10 ;  /* 0x00000008ff2a7819 */ /* 0x000fc4000001160a */
[----:B------:R-:W-:Y:S02]  /*2770*/  LEA.HI R37, R9, 0xffffff80, RZ, 0x8 ;  /* 0xffffff8009257811 */ /* 0x000fe400078f40ff */
[----:B------:R-:W-:Y:S02]  /*2780*/  LOP3.LUT R23, R11, 0xff, RZ, 0xc0, !PT ;  /* 0x000000ff0b177812 */ /* 0x000fe400078ec0ff */
[----:B------:R-:W-:Y:S01]  /*2790*/  SHF.R.U32.HI R9, RZ, 0x10, R9 ;  /* 0x00000010ff097819 */ /* 0x000fe20000011609 */
[----:B------:R4:W0:Y:S01]  /*27a0*/  I2F.F16 R39, R8 ;  /* 0x0000000800277306 */ /* 0x0008220000200c00 */
[----:B------:R-:W-:Y:S02]  /*27b0*/  LOP3.LUT R46, R42, 0xff, RZ, 0xc0, !PT ;  /* 0x000000ff2a2e7812 */ /* 0x000fe400078ec0ff */
[----:B------:R-:W-:Y:S02]  /*27c0*/  IADD3 R23, R23, -0x80, RZ ;  /* 0xffffff8017177810 */ /* 0x000fe40007ffe0ff */
[----:B------:R-:W-:-:S02]  /*27d0*/  LEA.HI R22, R11, 0xffffff80, RZ, 0x8 ;  /* 0xffffff800b167811 */ /* 0x000fc400078f40ff */
[----:B------:R-:W-:Y:S01]  /*27e0*/  LOP3.LUT R9, R9, 0xff, RZ, 0xc0, !PT ;  /* 0x000000ff09097812 */ /* 0x000fe200078ec0ff */
[----:B------:R-:W1:Y:S01]  /*27f0*/  I2F.F16 R45, R45 ;  /* 0x0000002d002d7306 */ /* 0x000e620000200c00 */
[--C-:B----4-:R-:W-:Y:S01]  /*2800*/  SHF.R.U32.HI R8, RZ, 0x8, R11.reuse ;  /* 0x00000008ff087819 */ /* 0x110fe2000001160b */
[----:B---3--:R-:W-:Y:S01]  /*2810*/  HADD2.F32 R44, -RZ, R44.H0_H0 ;  /* 0x2000002cff2c7230 */ /* 0x008fe20000004100 */
[----:B------:R-:W-:Y:S02]  /*2820*/  SHF.R.U32.HI R11, RZ, 0x10, R11 ;  /* 0x00000010ff0b7819 */ /* 0x000fe4000001160b */
[----:B------:R-:W-:Y:S02]  /*2830*/  LOP3.LUT R8, R8, 0xff, RZ, 0xc0, !PT ;  /* 0x000000ff08087812 */ /* 0x000fe400078ec0ff */
[----:B------:R-:W-:Y:S01]  /*2840*/  IADD3 R46, R46, -0x80, RZ ;  /* 0xffffff802e2e7810 */ /* 0x000fe20007ffe0ff */
[----:B------:R-:W3:Y:S01]  /*2850*/  I2F.F16 R23, R23 ;  /* 0x0000001700177306 */ /* 0x000ee20000200c00 */
[----:B------:R-:W-:Y:S01]  /*2860*/  IADD3 R47, R8, -0x80, RZ ;  /* 0xffffff80082f7810 */ /* 0x000fe20007ffe0ff */
[----:B0-----:R-:W-:Y:S01]  /*2870*/  HADD2.F32 R39, -RZ, R39.H0_H0 ;  /* 0x20000027ff277230 */ /* 0x001fe20000004100 */
[----:B------:R-:W-:-:S02]  /*2880*/  IADD3 R9, R9, -0x80, RZ ;  /* 0xffffff8009097810 */ /* 0x000fc40007ffe0ff */
[----:B------:R-:W-:Y:S01]  /*2890*/  LOP3.LUT R11, R11, 0xff, RZ, 0xc0, !PT ;  /* 0x000000ff0b0b7812 */ /* 0x000fe200078ec0ff */
[----:B-1----:R-:W-:Y:S02]  /*28a0*/  HADD2.F32 R45, -RZ, R45.H0_H0 ;  /* 0x2000002dff2d7230 */ /* 0x002fe40000004100 */
[----:B------:R0:W-:Y:S01]  /*28b0*/  I2F.F16 R42, R9 ;  /* 0x00000009002a7306 */ /* 0x0001e20000200c00 */
[----:B------:R-:W-:Y:S01]  /*28c0*/  IADD3 R51, R11, -0x80, RZ ;  /* 0xffffff800b337810 */ /* 0x000fe20007ffe0ff */
[----:B------:R-:W-:Y:S01]  /*28d0*/  HADD2.F32 R8, -RZ, R20.H0_H0 ;  /* 0x20000014ff087230 */ /* 0x000fe20000004100 */
[----:B------:R-:W-:Y:S01]  /*28e0*/  LEA.HI R35, R10, 0xffffff80, RZ, 0x8 ;  /* 0xffffff800a237811 */ /* 0x000fe200078f40ff */
[----:B------:R-:W-:Y:S01]  /*28f0*/  HADD2.F32 R11, -RZ, R43.H0_H0 ;  /* 0x2000002bff0b7230 */ /* 0x000fe20000004100 */
[----:B------:R-:W-:Y:S02]  /*2900*/  SHF.R.U32.HI R10, RZ, 0x10, R10 ;  /* 0x00000010ff0a7819 */ /* 0x000fe4000001160a */
[----:B------:R-:W-:Y:S01]  /*2910*/  FFMA.FTZ R48, R8, R53, RZ ;  /* 0x0000003508307223 */ /* 0x000fe200000100ff */
[----:B------:R-:W-:Y:S01]  /*2920*/  I2F.F16 R46, R46 ;  /* 0x0000002e002e7306 */ /* 0x000fe20000200c00 */
[----:B0-----:R-:W-:Y:S01]  /*2930*/  HADD2.F32 R9, -RZ, R49.H0_H0 ;  /* 0x20000031ff097230 */ /* 0x001fe20000004100 */
[----:B------:R-:W-:Y:S01]  /*2940*/  LOP3.LUT R10, R10, 0xff, RZ, 0xc0, !PT ;  /* 0x000000ff0a0a7812 */ /* 0x000fe200078ec0ff */
[----:B---3--:R-:W-:-:S03]  /*2950*/  HADD2.F32 R23, -RZ, R23.H0_H0 ;  /* 0x20000017ff177230 */ /* 0x008fc60000004100 */
[----:B------:R-:W-:Y:S01]  /*2960*/  FFMA.FTZ R49, R9, R8, RZ ;  /* 0x0000000809317223 */ /* 0x000fe200000100ff */
[C---:B------:R-:W-:Y:S01]  /*2970*/  FFMA.FTZ R9, R8.reuse, R11, RZ ;  /* 0x0000000b08097223 */ /* 0x040fe200000100ff */
[----:B------:R-:W0:Y:S01]  /*2980*/  I2F.F16 R47, R47 ;  /* 0x0000002f002f7306 */ /* 0x000e220000200c00 */
[----:B------:R-:W-:Y:S01]  /*2990*/  FFMA.FTZ R8, R8, R23, RZ ;  /* 0x0000001708087223 */ /* 0x000fe200000100ff */
[----:B------:R-:W-:-:S06]  /*29a0*/  IADD3 R10, R10, -0x80, RZ ;  /* 0xffffff800a0a7810 */ /* 0x000fcc0007ffe0ff */
[----:B------:R-:W-:Y:S01]  /*29b0*/  I2F.F16 R10, R10 ;  /* 0x0000000a000a7306 */ /* 0x000fe20000200c00 */
[----:B0-----:R-:W-:-:S07]  /*29c0*/  HADD2.F32 R47, -RZ, R47.H0_H0 ;  /* 0x2000002fff2f7230 */ /* 0x001fce0000004100 */
[----:B------:R-:W0:Y:S08]  /*29d0*/  I2F.F16 R43, R51 ;  /* 0x00000033002b7306 */ /* 0x000e300000200c00 */
[----:B------:R-:W1:Y:S01]  /*29e0*/  I2F.F16 R38, R38 ;  /* 0x0000002600267306 */ /* 0x000e620000200c00 */
[----:B0-----:R-:W-:-:S07]  /*29f0*/  HADD2.F32 R51, -RZ, R43.H0_H0 ;  /* 0x2000002bff337230 */ /* 0x001fce0000004100 */
[----:B------:R-:W0:Y:S01]  /*2a00*/  I2F.F16 R37, R37 ;  /* 0x0000002500257306 */ /* 0x000e220000200c00 */
[----:B-1----:R-:W-:-:S07]  /*2a10*/  HADD2.F32 R43, -RZ, R38.H0_H0 ;  /* 0x20000026ff2b7230 */ /* 0x002fce0000004100 */
[----:B------:R-:W-:Y:S01]  /*2a20*/  I2F.F16 R22, R22 ;  /* 0x0000001600167306 */ /* 0x000fe20000200c00 */
[----:B0-----:R-:W-:-:S07]  /*2a30*/  HADD2.F32 R37, -RZ, R37.H0_H0 ;  /* 0x20000025ff257230 */ /* 0x001fce0000004100 */
[----:B------:R-:W-:Y:S01]  /*2a40*/  I2F.F16 R35, R35 ;  /* 0x0000002300237306 */ /* 0x000fe20000200c00 */
[C---:B--2---:R-:W-:Y:S02]  /*2a50*/  LOP3.LUT R50, R16.reuse, 0xff, RZ, 0xc0, !PT ;  /* 0x000000ff10327812 */ /* 0x044fe400078ec0ff */
[----:B------:R-:W-:Y:S02]  /*2a60*/  LEA.HI R36, R16, 0xffffff80, RZ, 0x8 ;  /* 0xffffff8010247811 */ /* 0x000fe400078f40ff */
[----:B------:R-:W-:Y:S01]  /*2a70*/  IADD3 R11, R50, -0x80, RZ ;  /* 0xffffff80320b7810 */ /* 0x000fe20007ffe0ff */
[----:B------:R-:W-:Y:S01]  /*2a80*/  HADD2.F32 R50, -RZ, R20.H1_H1 ;  /* 0x30000014ff327230 */ /* 0x000fe20000004100 */
[C---:B------:R-:W-:Y:S02]  /*2a90*/  LEA.HI R31, R17.reuse, 0xffffff80, RZ, 0x8 ;  /* 0xffffff80111f7811 */ /* 0x040fe400078f40ff */
[----:B------:R-:W-:Y:S01]  /*2aa0*/  LOP3.LUT R20, R17, 0xff, RZ, 0xc0, !PT ;  /* 0x000000ff11147812 */ /* 0x000fe200078ec0ff */
[----:B------:R-:W0:Y:S01]  /*2ab0*/  I2F.F16 R36, R36 ;  /* 0x0000002400247306 */ /* 0x000e220000200c00 */
[----:B------:R-:W-:Y:S01]  /*2ac0*/  FFMA.FTZ R48, R50, R45, R48 ;  /* 0x0000002d32307223 */ /* 0x000fe20000010030 */
[----:B------:R-:W-:-:S02]  /*2ad0*/  HADD2.F32 R45, -RZ, R46.H0_H0 ;  /* 0x2000002eff2d7230 */ /* 0x000fc40000004100 */
[----:B------:R-:W-:Y:S01]  /*2ae0*/  FFMA.FTZ R46, R50, R47, R8 ;  /* 0x0000002f322e7223 */ /* 0x000fe20000010008 */
[----:B------:R-:W-:Y:S01]  /*2af0*/  SHF.R.U32.HI R8, RZ, 0x8, R16 ;  /* 0x00000008ff087819 */ /* 0x000fe20000011610 */
[----:B------:R-:W-:Y:S01]  /*2b00*/  FFMA.FTZ R52, R44, R50, R49 ;  /* 0x000000322c347223 */ /* 0x000fe20000010031 */
[--C-:B------:R-:W-:Y:S02]  /*2b10*/  HADD2.F32 R47, -RZ, R21.reuse.H0_H0 ;  /* 0x20000015ff2f7230 */ /* 0x100fe40000004100 */
        /* <DEDUP_REMOVED lines=13> */
[----:B------:R-:W0:Y:S01]  /*2bf0*/  LDS.64 R8, [UR5+0x28] ;  /* 0x00002805ff087984 */ /* 0x000e220008000a00 */
[----:B------:R-:W-:Y:S01]  /*2c00*/  SHF.R.U32.HI R48, RZ, 0x8, R17 ;  /* 0x00000008ff307819 */ /* 0x000fe20000011611 */
[C---:B------:R-:W-:Y:S01]  /*2c10*/  FFMA.FTZ R45, R47.reuse, R50, R45 ;  /* 0x000000322f2d7223 */ /* 0x040fe2000001002d */
[----:B------:R-:W-:Y:S01]  /*2c20*/  SHF.R.U32.HI R50, RZ, 0x10, R17 ;  /* 0x00000010ff327819 */ /* 0x000fe20000011611 */
[----:B------:R-:W-:Y:S01]  /*2c30*/  FFMA.FTZ R47, R47, R51, R46 ;  /* 0x000000332f2f7223 */ /* 0x000fe2000001002e */
[----:B------:R-:W-:Y:S01]  /*2c40*/  LOP3.LUT R48, R48, 0xff, RZ, 0xc0, !PT ;  /* 0x000000ff30307812 */ /* 0x000fe200078ec0ff */
[----:B------:R-:W-:Y:S01]  /*2c50*/  HADD2.F32 R46, -RZ, R22.H0_H0 ;  /* 0x20000016ff2e7230 */ /* 0x000fe20000004100 */
[----:B------:R-:W-:Y:S01]  /*2c60*/  SHF.R.U32.HI R38, RZ, 0x8, R18 ;  /* 0x00000008ff267819 */ /* 0x000fe20000011612 */
[----:B------:R-:W1:Y:S01]  /*2c70*/  I2F.F16 R44, R44 ;  /* 0x0000002c002c7306 */ /* 0x000e620000200c00 */
[----:B------:R-:W-:Y:S01]  /*2c80*/  IADD3 R17, R48, -0x80, RZ ;  /* 0xffffff8030117810 */ /* 0x000fe20007ffe0ff */
[----:B------:R-:W-:Y:S01]  /*2c90*/  HADD2.F32 R48, -RZ, R21.H1_H1 ;  /* 0x30000015ff307230 */ /* 0x000fe20000004100 */
[----:B------:R-:W-:-:S02]  /*2ca0*/  IADD3 R20, R20, -0x80, RZ ;  /* 0xffffff8014147810 */ /* 0x000fc40007ffe0ff */
[----:B------:R-:W-:Y:S02]  /*2cb0*/  LOP3.LUT R23, R18, 0xff, RZ, 0xc0, !PT ;  /* 0x000000ff12177812 */ /* 0x000fe400078ec0ff */
[----:B------:R-:W-:Y:S01]  /*2cc0*/  FFMA.FTZ R42, R43, R48, R42 ;  /* 0x000000302b2a7223 */ /* 0x000fe2000001002a */
[----:B------:R-:W-:Y:S01]  /*2cd0*/  SHF.R.U32.HI R43, RZ, 0x10, R18 ;  /* 0x00000010ff2b7819 */ /* 0x000fe20000011612 */
[----:B------:R-:W2:Y:S01]  /*2ce0*/  I2F.F16 R20, R20 ;  /* 0x0000001400147306 */ /* 0x000ea20000200c00 */
[----:B------:R-:W-:Y:S01]  /*2cf0*/  LOP3.LUT R38, R38, 0xff, RZ, 0xc0, !PT ;  /* 0x000000ff26267812 */ /* 0x000fe200078ec0ff */
[C---:B------:R-:W-:Y:S01]  /*2d00*/  FFMA.FTZ R39, R48.reuse, R37, R39 ;  /* 0x0000002530277223 */ /* 0x040fe20000010027 */
[----:B------:R-:W-:Y:S01]  /*2d10*/  SHF.R.U32.HI R22, RZ, 0x8, R19 ;  /* 0x00000008ff167819 */ /* 0x000fe20000011613 */
[----:B------:R-:W-:Y:S01]  /*2d20*/  FFMA.FTZ R47, R48, R46, R47 ;  /* 0x0000002e302f7223 */ /* 0x000fe2000001002f */
[----:B------:R-:W-:Y:S01]  /*2d30*/  LOP3.LUT R43, R43, 0xff, RZ, 0xc0, !PT ;  /* 0x000000ff2b2b7812 */ /* 0x000fe200078ec0ff */
[----:B-1----:R-:W-:Y:S01]  /*2d40*/  HADD2.F32 R44, -RZ, R44.H0_H0 ;  /* 0x2000002cff2c7230 */ /* 0x002fe20000004100 */
[----:B------:R-:W-:Y:S01]  /*2d50*/  LEA.HI R26, R18, 0xffffff80, RZ, 0x8 ;  /* 0xffffff80121a7811 */ /* 0x000fe200078f40ff */
[----:B------:R-:W-:Y:S01]  /*2d60*/  I2F.F16 R17, R17 ;  /* 0x0000001100117306 */ /* 0x000fe20000200c00 */
[----:B------:R-:W-:-:S02]  /*2d70*/  IADD3 R23, R23, -0x80, RZ ;  /* 0xffffff8017177810 */ /* 0x000fc40007ffe0ff */
[----:B------:R-:W-:Y:S01]  /*2d80*/  IADD3 R18, R38, -0x80, RZ ;  /* 0xffffff8026127810 */ /* 0x000fe20007ffe0ff */
[----:B------:R-:W-:Y:S01]  /*2d90*/  HADD2.F32 R38, -RZ, R35.H0_H0 ;  /* 0x20000023ff267230 */ /* 0x000fe20000004100 */
[----:B------:R-:W-:Y:S02]  /*2da0*/  LOP3.LUT R37, R22, 0xff, RZ, 0xc0, !PT ;  /* 0x000000ff16257812 */ /* 0x000fe400078ec0ff */
[----:B------:R-:W-:Y:S01]  /*2db0*/  LOP3.LUT R50, R50, 0xff, RZ, 0xc0, !PT ;  /* 0x000000ff32327812 */ /* 0x000fe200078ec0ff */
[----:B------:R-:W1:Y:S01]  /*2dc0*/  I2F.F16 R23, R23 ;  /* 0x0000001700177306 */ /* 0x000e620000200c00 */
[----:B------:R-:W-:Y:S01]  /*2dd0*/  IADD3 R35, R43, -0x80, RZ ;  /* 0xffffff802b237810 */ /* 0x000fe20007ffe0ff */
[----:B------:R-:W-:Y:S01]  /*2de0*/  FFMA.FTZ R45, R48, R38, R45 ;  /* 0x00000026302d7223 */ /* 0x000fe2000001002d */
[----:B------:R-:W-:Y:S02]  /*2df0*/  LEA.HI R22, R19, 0xffffff80, RZ, 0x8 ;  /* 0xffffff8013167811 */ /* 0x000fe400078f40ff */
[----:B------:R-:W-:-:S02]  /*2e00*/  SHF.R.U32.HI R43, RZ, 0x10, R19 ;  /* 0x00000010ff2b7819 */ /* 0x000fc40000011613 */
[----:B------:R-:W-:Y:S01]  /*2e10*/  IADD3 R19, R37, -0x80, RZ ;  /* 0xffffff8025137810 */ /* 0x000fe20007ffe0ff */
[----:B------:R-:W3:Y:S01]  /*2e20*/  I2F.F16 R16, R16 ;  /* 0x0000001000107306 */ /* 0x000ee20000200c00 */
[----:B------:R-:W-:Y:S01]  /*2e30*/  IADD3 R21, R50, -0x80, RZ ;  /* 0xffffff8032157810 */ /* 0x000fe20007ffe0ff */
[--C-:B0-----:R-:W-:Y:S01]  /*2e40*/  HADD2.F32 R38, -RZ, R8.reuse.H0_H0 ;  /* 0x20000008ff267230 */ /* 0x101fe20000004100 */
[----:B------:R-:W-:Y:S01]  /*2e50*/  LOP3.LUT R43, R43, 0xff, RZ, 0xc0, !PT ;  /* 0x000000ff2b2b7812 */ /* 0x000fe200078ec0ff */
[----:B------:R-:W-:Y:S01]  /*2e60*/  HADD2.F32 R37, -RZ, R11.H0_H0 ;  /* 0x2000000bff257230 */ /* 0x000fe20000004100 */
[----:B------:R-:W-:Y:S01]  /*2e70*/  IADD3 R49, R49, -0x80, RZ ;  /* 0xffffff8031317810 */ /* 0x000fe20007ffe0ff */
[----:B------:R-:W-:Y:S01]  /*2e80*/  HADD2.F32 R8, -RZ, R8.H1_H1 ;  /* 0x30000008ff087230 */ /* 0x000fe20000004100 */
[----:B------:R-:W-:Y:S01]  /*2e90*/  IADD3 R43, R43, -0x80, RZ ;  /* 0xffffff802b2b7810 */ /* 0x000fe20007ffe0ff */
[----:B------:R-:W0:Y:S01]  /*2ea0*/  I2F.F16 R18, R18 ;  /* 0x0000001200127306 */ /* 0x000e220000200c00 */
[----:B------:R-:W-:Y:S01]  /*2eb0*/  FFMA.FTZ R37, R37, R38, R42 ;  /* 0x0000002625257223 */ /* 0x000fe2000001002a */
[----:B--2---:R-:W-:-:S02]  /*2ec0*/  HADD2.F32 R42, -RZ, R20.H0_H0 ;  /* 0x20000014ff2a7230 */ /* 0x004fc40000004100 */
[C---:B------:R-:W-:Y:S01]  /*2ed0*/  FFMA.FTZ R44, R38.reuse, R44, R47 ;  /* 0x0000002c262c7223 */ /* 0x040fe2000001002f */
[----:B-1----:R-:W-:Y:S02]  /*2ee0*/  HADD2.F32 R46, -RZ, R23.H0_H0 ;  /* 0x20000017ff2e7230 */ /* 0x002fe40000004100 */
[----:B------:R-:W-:Y:S02]  /*2ef0*/  HADD2.F32 R17, -RZ, R17.H0_H0 ;  /* 0x20000011ff117230 */ /* 0x000fe40000004100 */
[C---:B------:R-:W-:Y:S01]  /*2f00*/  FFMA.FTZ R39, R38.reuse, R42, R39 ;  /* 0x0000002a26277223 */ /* 0x040fe20000010027 */
[----:B------:R-:W1:Y:S01]  /*2f10*/  I2F.F16 R19, R19 ;  /* 0x0000001300137306 */ /* 0x000e620000200c00 */
[----:B---3--:R-:W-:Y:S02]  /*2f20*/  HADD2.F32 R16, -RZ, R16.H0_H0 ;  /* 0x20000010ff107230 */ /* 0x008fe40000004100 */
[----:B------:R-:W-:Y:S01]  /*2f30*/  FFMA.FTZ R45, R38, R46, R45 ;  /* 0x0000002e262d7223 */ /* 0x000fe2000001002d */
[----:B------:R-:W-:Y:S01]  /*2f40*/  FFMA.FTZ R38, R8, R17, R39 ;  /* 0x0000001108267223 */ /* 0x000fe20000010027 */
[----:B------:R-:W-:-:S02]  /*2f50*/  HADD2.F32 R11, -RZ, R9.H0_H0 ;  /* 0x20000009ff0b7230 */ /* 0x000fc40000004100 */
[----:B------:R-:W-:Y:S01]  /*2f60*/  FFMA.FTZ R16, R16, R8, R37 ;  /* 0x0000000810107223 */ /* 0x000fe20000010025 */
[----:B0-----:R-:W-:Y:S01]  /*2f70*/  HADD2.F32 R23, -RZ, R18.H0_H0 ;  /* 0x20000012ff177230 */ /* 0x001fe20000004100 */
[----:B------:R-:W0:Y:S01]  /*2f80*/  I2F.F16 R10, R49 ;  /* 0x00000031000a7306 */ /* 0x000e220000200c00 */
[----:B------:R-:W-:Y:S02]  /*2f90*/  HADD2.F32 R9, -RZ, R9.H1_H1 ;  /* 0x30000009ff097230 */ /* 0x000fe40000004100 */
[----:B-1----:R-:W-:-:S05]  /*2fa0*/  HADD2.F32 R19, -RZ, R19.H0_H0 ;  /* 0x20000013ff137230 */ /* 0x002fca0000004100 */
[----:B------:R-:W1:Y:S01]  /*2fb0*/  I2F.F16 R21, R21 ;  /* 0x0000001500157306 */ /* 0x000e620000200c00 */
[----:B------:R-:W-:Y:S01]  /*2fc0*/  FFMA.FTZ R44, R8, R19, R44 ;  /* 0x00000013082c7223 */ /* 0x000fe2000001002c */
[----:B0-----:R-:W-:-:S06]  /*2fd0*/  HADD2.F32 R17, -RZ, R10.H0_H0 ;  /* 0x2000000aff117230 */ /* 0x001fcc0000004100 */
[----:B------:R-:W0:Y:S01]  /*2fe0*/  I2F.F16 R35, R35 ;  /* 0x0000002300237306 */ /* 0x000e220000200c00 */
[----:B------:R-:W-:Y:S01]  /*2ff0*/  FFMA.FTZ R10, R8, R23, R45 ;  /* 0x00000017080a7223 */ /* 0x000fe2000001002d */
[----:B------:R-:W-:Y:S01]  /*3000*/  FFMA.FTZ R17, R17, R11, R16 ;  /* 0x0000000b11117223 */ /* 0x000fe20000010010 */
[----:B-1----:R-:W-:-:S05]  /*3010*/  HADD2.F32 R21, -RZ, R21.H0_H0 ;  /* 0x20000015ff157230 */ /* 0x002fca0000004100 */
        /* <DEDUP_REMOVED lines=28> */
.L_x_5070:
[----:B------:R-:W-:Y:S01]  /*31e0*/  IMAD.WIDE R40, R2, 0x8, R40 ;  /* 0x0000000802287825 */ /* 0x000fe200078e0228 */
[----:B------:R-:W-:Y:S06]  /*31f0*/  @!P1 BRA `(.L_x_5071) ;  /* 0x0000000800fc9947 */ /* 0x000fec0003800000 */
[----:B-----5:R-:W2:Y:S01]  /*3200*/  LDG.E.128.CONSTANT R8, desc[UR6][R40.64] ;  /* 0x0000000628087981 */ /* 0x020ea2000c1e9d00 */
[----:B------:R-:W-:Y:S02]  /*3210*/  SHF.R.U32.HI R18, RZ, 0x8, R12 ;  /* 0x00000008ff127819 */ /* 0x000fe4000001160c */
[----:B------:R-:W-:Y:S02]  /*3220*/  LOP3.LUT R17, R12, 0xff, RZ, 0xc0, !PT ;  /* 0x000000ff0c117812 */ /* 0x000fe400078ec0ff */
[----:B------:R-:W-:Y:S02]  /*3230*/  LOP3.LUT R18, R18, 0xff, RZ, 0xc0, !PT ;  /* 0x000000ff12127812 */ /* 0x000fe400078ec0ff */
[----:B------:R-:W-:Y:S02]  /*3240*/  LEA.HI R22, R12, 0xffffff80, RZ, 0x8 ;  /* 0xffffff800c167811 */ /* 0x000fe400078f40ff */
[----:B------:R-:W-:Y:S02]  /*3250*/  IADD3 R43, R18, -0x80, RZ ;  /* 0xffffff80122b7810 */ /* 0x000fe40007ffe0ff */
[----:B------:R-:W-:-:S02]  /*3260*/  SHF.R.U32.HI R18, RZ, 0x8, R13 ;  /* 0x00000008ff127819 */ /* 0x000fc4000001160d */
[----:B------:R-:W-:Y:S01]  /*3270*/  IADD3 R50, R17, -0x80, RZ ;  /* 0xffffff8011327810 */ /* 0x000fe20007ffe0ff */
[----:B------:R-:W-:Y:S01]  /*3280*/  I2F.F16 R22, R22 ;  /* 0x0000001600167306 */ /* 0x000fe20000200c00 */
[----:B------:R-:W-:Y:S02]  /*3290*/  LOP3.LUT R18, R18, 0xff, RZ, 0xc0, !PT ;  /* 0x000000ff12127812 */ /* 0x000fe400078ec0ff */
[----:B------:R-:W-:Y:S02]  /*32a0*/  LOP3.LUT R17, R13, 0xff, RZ, 0xc0, !PT ;  /* 0x000000ff0d117812 */ /* 0x000fe400078ec0ff */
[----:B------:R-:W-:Y:S02]  /*32b0*/  IADD3 R42, R18, -0x80, RZ ;  /* 0xffffff80122a7810 */ /* 0x000fe40007ffe0ff */
[----:B------:R-:W3:Y:S01]  /*32c0*/  LDS.64 R18, [UR5+0x30] ;  /* 0x00003005ff127984 */ /* 0x000ee20008000a00 */
[----:B------:R-:W-:Y:S01]  /*32d0*/  SHF.R.U32.HI R12, RZ, 0x10, R12 ;  /* 0x00000010ff0c7819 */ /* 0x000fe2000001160c */
[----:B------:R-:W-:Y:S01]  /*32e0*/  I2F.F16 R50, R50 ;  /* 0x0000003200327306 */ /* 0x000fe20000200c00 */
[----:B------:R-:W-:-:S02]  /*32f0*/  IADD3 R48, R17, -0x80, RZ ;  /* 0xffffff8011307810 */ /* 0x000fc40007ffe0ff */
[----:B------:R-:W-:Y:S02]  /*3300*/  LOP3.LUT R12, R12, 0xff, RZ, 0xc0, !PT ;  /* 0x000000ff0c0c7812 */ /* 0x000fe400078ec0ff */
[----:B------:R-:W-:Y:S02]  /*3310*/  LOP3.LUT R17, R14, 0xff, RZ, 0xc0, !PT ;  /* 0x000000ff0e117812 */ /* 0x000fe400078ec0ff */
[----:B------:R-:W-:Y:S01]  /*3320*/  IADD3 R12, R12, -0x80, RZ ;  /* 0xffffff800c0c7810 */ /* 0x000fe20007ffe0ff */
[----:B------:R-:W4:Y:S01]  /*3330*/  I2F.F16 R48, R48 ;  /* 0x0000003000307306 */ /* 0x000f220000200c00 */
[----:B------:R-:W-:Y:S02]  /*3340*/  IADD3 R49, R17, -0x80, RZ ;  /* 0xffffff8011317810 */ /* 0x000fe40007ffe0ff */
[----:B------:R-:W-:Y:S02]  /*3350*/  LOP3.LUT R17, R15, 0xff, RZ, 0xc0, !PT ;  /* 0x000000ff0f117812 */ /* 0x000fe400078ec0ff */
[----:B------:R-:W-:-:S02]  /*3360*/  SHF.R.U32.HI R36, RZ, 0x8, R14 ;  /* 0x00000008ff247819 */ /* 0x000fc4000001160e */
[----:B------:R-:W-:Y:S01]  /*3370*/  IADD3 R17, R17, -0x80, RZ ;  /* 0xffffff8011117810 */ /* 0x000fe20007ffe0ff */
[----:B------:R0:W-:Y:S01]  /*3380*/  I2F.F16 R35, R12 ;  /* 0x0000000c00237306 */ /* 0x0001e20000200c00 */
[----:B------:R-:W-:Y:S02]  /*3390*/  LEA.HI R26, R13, 0xffffff80, RZ, 0x8 ;  /* 0xffffff800d1a7811 */ /* 0x000fe400078f40ff */
[----:B------:R-:W-:Y:S02]  /*33a0*/  SHF.R.U32.HI R13, RZ, 0x10, R13 ;  /* 0x00000010ff0d7819 */ /* 0x000fe4000001160d */
[----:B------:R-:W-:Y:S02]  /*33b0*/  LOP3.LUT R37, R36, 0xff, RZ, 0xc0, !PT ;  /* 0x000000ff24257812 */ /* 0x000fe400078ec0ff */
[----:B------:R-:W-:Y:S01]  /*33c0*/  LOP3.LUT R13, R13, 0xff, RZ, 0xc0, !PT ;  /* 0x000000ff0d0d7812 */ /* 0x000fe200078ec0ff */
[----:B------:R-:W-:Y:S01]  /*33d0*/  I2F.F16 R49, R49 ;  /* 0x0000003100317306 */ /* 0x000fe20000200c00 */
[----:B0-----:R-:W-:Y:S01]  /*33e0*/  SHF.R.U32.HI R12, RZ, 0x8, R15 ;  /* 0x00000008ff0c7819 */ /* 0x001fe2000001160f */
[----:B----4-:R-:W-:Y:S01]  /*33f0*/  HADD2.F32 R53, -RZ, R48.H0_H0 ;  /* 0x20000030ff357230 */ /* 0x010fe20000004100 */
[----:B------:R-:W-:-:S02]  /*3400*/  LEA.HI R16, R15, 0xffffff80, RZ, 0x8 ;  /* 0xffffff800f107811 */ /* 0x000fc400078f40ff */
[----:B------:R-:W-:Y:S02]  /*3410*/  LOP3.LUT R12, R12, 0xff, RZ, 0xc0, !PT ;  /* 0x000000ff0c0c7812 */ /* 0x000fe400078ec0ff */
[----:B------:R-:W-:Y:S01]  /*3420*/  IADD3 R37, R37, -0x80, RZ ;  /* 0xffffff8025257810 */ /* 0x000fe20007ffe0ff */
[----:B------:R-:W0:Y:S01]  /*3430*/  I2F.F16 R17, R17 ;  /* 0x0000001100117306 */ /* 0x000e220000200c00 */
[----:B------:R-:W-:Y:S02]  /*3440*/  IADD3 R45, R12, -0x80, RZ ;  /* 0xffffff800c2d7810 */ /* 0x000fe40007ffe0ff */
[----:B------:R-:W-:Y:S02]  /*3450*/  SHF.R.U32.HI R15, RZ, 0x10, R15 ;  /* 0x00000010ff0f7819 */ /* 0x000fe4000001160f */
[----:B------:R-:W-:Y:S01]  /*3460*/  IADD3 R13, R13, -0x80, RZ ;  /* 0xffffff800d0d7810 */ /* 0x000fe20007ffe0ff */
[----:B---3--:R-:W-:Y:S01]  /*3470*/  HADD2.F32 R46, -RZ, R18.H1_H1 ;  /* 0x30000012ff2e7230 */ /* 0x008fe20000004100 */
[----:B------:R-:W-:Y:S01]  /*3480*/  LOP3.LUT R15, R15, 0xff, RZ, 0xc0, !PT ;  /* 0x000000ff0f0f7812 */ /* 0x000fe200078ec0ff */
[----:B------:R-:W3:Y:S01]  /*3490*/  I2F.F16 R43, R43 ;  /* 0x0000002b002b7306 */ /* 0x000ee20000200c00 */
[----:B------:R-:W-:-:S02]  /*34a0*/  LEA.HI R31, R14, 0xffffff80, RZ, 0x8 ;  /* 0xffffff800e1f7811 */ /* 0x000fc400078f40ff */
[----:B------:R-:W-:Y:S02]  /*34b0*/  IADD3 R15, R15, -0x80, RZ ;  /* 0xffffff800f0f7810 */ /* 0x000fe40007ffe0ff */
[----:B------:R-:W-:Y:S01]  /*34c0*/  SHF.R.U32.HI R14, RZ, 0x10, R14 ;  /* 0x00000010ff0e7819 */ /* 0x000fe2000001160e */
[----:B0-----:R-:W-:Y:S02]  /*34d0*/  HADD2.F32 R17, -RZ, R17.H0_H0 ;  /* 0x20000011ff117230 */ /* 0x001fe40000004100 */
[----:B------:R-:W0:Y:S01]  /*34e0*/  I2F.F16 R44, R37 ;  /* 0x00000025002c7306 */ /* 0x000e220000200c00 */
[----:B------:R-:W-:-:S04]  /*34f0*/  LOP3.LUT R14, R14, 0xff, RZ, 0xc0, !PT ;  /* 0x000000ff0e0e7812 */ /* 0x000fc800078ec0ff */
[----:B------:R-:W-:Y:S01]  /*3500*/  IADD3 R14, R14, -0x80, RZ ;  /* 0xffffff800e0e7810 */ /* 0x000fe20007ffe0ff */
[----:B---3--:R-:W-:Y:S02]  /*3510*/  HADD2.F32 R51, -RZ, R43.H0_H0 ;  /* 0x2000002bff337230 */ /* 0x008fe40000004100 */
[----:B------:R-:W3:Y:S01]  /*3520*/  I2F.F16 R36, R13 ;  /* 0x0000000d00247306 */ /* 0x000ee20000200c00 */
[----:B0-----:R-:W-:-:S07]  /*3530*/  HADD2.F32 R44, -RZ, R44.H0_H0 ;  /* 0x2000002cff2c7230 */ /* 0x001fce0000004100 */
[----:B------:R-:W-:Y:S01]  /*3540*/  I2F.F16 R42, R42 ;  /* 0x0000002a002a7306 */ /* 0x000fe20000200c00 */
[----:B---3--:R-:W-:-:S07]  /*3550*/  HADD2.F32 R36, -RZ, R36.H0_H0 ;  /* 0x20000024ff247230 */ /* 0x008fce0000004100 */
[----:B-1----:R0:W-:Y:S08]  /*3560*/  I2F.F16 R38, R15 ;  /* 0x0000000f00267306 */ /* 0x0021f00000200c00 */
[----:B------:R-:W-:Y:S01]  /*3570*/  I2F.F16 R45, R45 ;  /* 0x0000002d002d7306 */ /* 0x000fe20000200c00 */
[----:B0-----:R-:W-:-:S07]  /*3580*/  HADD2.F32 R15, -RZ, R49.H0_H0 ;  /* 0x20000031ff0f7230 */ /* 0x001fce0000004100 */
[----:B------:R-:W-:Y:S08]  /*3590*/  I2F.F16 R14, R14 ;  /* 0x0000000e000e7306 */ /* 0x000ff00000200c00 */
[----:B------:R-:W0:Y:S08]  /*35a0*/  I2F.F16 R26, R26 ;  /* 0x0000001a001a7306 */ /* 0x000e300000200c00 */
[----:B------:R-:W-:Y:S01]  /*35b0*/  I2F.F16 R16, R16 ;  /* 0x0000001000107306 */ /* 0x000fe20000200c00 */
[----:B0-----:R-:W-:-:S07]  /*35c0*/  HADD2.F32 R26, -RZ, R26.H0_H0 ;  /* 0x2000001aff1a7230 */ /* 0x001fce0000004100 */
[----:B------:R-:W0:Y:S02]  /*35d0*/  I2F.F16 R31, R31 ;  /* 0x0000001f001f7306 */ /* 0x000e240000200c00 */
[----:B0-----:R-:W-:Y:S01]  /*35e0*/  HADD2.F32 R31, -RZ, R31.H0_H0 ;  /* 0x2000001fff1f7230 */ /* 0x001fe20000004100 */
[----:B--2---:R-:W-:Y:S02]  /*35f0*/  LOP3.LUT R12, R8, 0xff, RZ, 0xc0, !PT ;  /* 0x000000ff080c7812 */ /* 0x004fe400078ec0ff */
[----:B------:R-:W-:Y:S02]  /*3600*/  LOP3.LUT R13, R10, 0xff, RZ, 0xc0, !PT ;  /* 0x000000ff0a0d7812 */ /* 0x000fe400078ec0ff */
[----:B------:R-:W-:Y:S02]  /*3610*/  IADD3 R37, R12, -0x80, RZ ;  /* 0xffffff800c257810 */ /* 0x000fe40007ffe0ff */
[----:B------:R-:W-:Y:S02]  /*3620*/  LOP3.LUT R12, R9, 0xff, RZ, 0xc0, !PT ;  /* 0x000000ff090c7812 */ /* 0x000fe400078ec0ff */
[----:B------:R-:W-:-:S02]  /*3630*/  LOP3.LUT R47, R11, 0xff, RZ, 0xc0, !PT ;  /* 0x000000ff0b2f7812 */ /* 0x000fc400078ec0ff */
[----:B------:R-:W-:Y:S01]  /*3640*/  IADD3 R39, R12, -0x80, RZ ;  /* 0xffffff800c277810 */ /* 0x000fe20007ffe0ff */
[----:B------:R-:W-:Y:S01]  /*3650*/  HADD2.F32 R12, -RZ, R18.H0_H0 ;  /* 0x20000012ff0c7230 */ /* 0x000fe20000004100 */
[----:B------:R-:W-:Y:S01]  /*3660*/  IADD3 R18, R13, -0x80, RZ ;  /* 0xffffff800d127810 */ /* 0x000fe20007ffe0ff */
[----:B------:R-:W-:Y:S01]  /*3670*/  HADD2.F32 R13, -RZ, R50.H0_H0 ;  /* 0x20000032ff0d7230 */ /* 0x000fe20000004100 */
[----:B------:R-:W-:Y:S01]  /*3680*/  LEA.HI R23, R8, 0xffffff80, RZ, 0x8 ;  /* 0xffffff8008177811 */ /* 0x000fe200078f40ff */
[----:B------:R-:W-:Y:S01]  /*3690*/  I2F.F16 R37, R37 ;  /* 0x0000002500257306 */ /* 0x000fe20000200c00 */
[C---:B------:R-:W-:Y:S01]  /*36a0*/  FFMA.FTZ R49, R12.reuse, R53, RZ ;  /* 0x000000350c317223 */ /* 0x040fe200000100ff */
[C---:B------:R-:W-:Y:S01]  /*36b0*/  FFMA.FTZ R43, R12.reuse, R15, RZ ;  /* 0x0000000f0c2b7223 */ /* 0x040fe200000100ff */
[----:B------:R-:W-:Y:S01]  /*36c0*/  FFMA.FTZ R48, R13, R12, RZ ;  /* 0x0000000c0d307223 */ /* 0x000fe200000100ff */
[----:B------:R-:W-:Y:S01]  /*36d0*/  FFMA.FTZ R13, R12, R17, RZ ;  /* 0x000000110c0d7223 */ /* 0x000fe200000100ff */
[----:B------:R-:W-:Y:S01]  /*36e0*/  SHF.R.U32.HI R12, RZ, 0x8, R8 ;  /* 0x00000008ff0c7819 */ /* 0x000fe20000011608 */
[----:B------:R-:W-:Y:S01]  /*36f0*/  FFMA.FTZ R43, R46, R44, R43 ;  /* 0x0000002c2e2b7223 */ /* 0x000fe2000001002b */
[----:B------:R-:W-:Y:S01]  /*3700*/  IADD3 R15, R47, -0x80, RZ ;  /* 0xffffff802f0f7810 */ /* 0x000fe20007ffe0ff */
[----:B------:R-:W-:Y:S01]  /*3710*/  HADD2.F32 R47, -RZ, R42.H0_H0 ;  /* 0x2000002aff2f7230 */ /* 0x000fe20000004100 */
[----:B------:R-:W-:Y:S01]  /*3720*/  LOP3.LUT R12, R12, 0xff, RZ, 0xc0, !PT ;  /* 0x000000ff0c0c7812 */ /* 0x000fe200078ec0ff */
[----:B------:R-:W-:Y:S01]  /*3730*/  FFMA.FTZ R17, R51, R46, R48 ;  /* 0x0000002e33117223 */ /* 0x000fe20000010030 */
[----:B------:R-:W-:Y:S01]  /*3740*/  SHF.R.U32.HI R42, RZ, 0x10, R8 ;  /* 0x00000010ff2a7819 */ /* 0x000fe20000011608 */
[----:B------:R-:W-:Y:S01]  /*3750*/  HADD2.F32 R48, -RZ, R35.H0_H0 ;  /* 0x20000023ff307230 */ /* 0x000fe20000004100 */
[----:B------:R-:W-:Y:S01]  /*3760*/  IADD3 R8, R12, -0x80, RZ ;  /* 0xffffff800c087810 */ /* 0x000fe20007ffe0ff */
[----:B------:R-:W-:-:S02]  /*3770*/  HADD2.F32 R12, -RZ, R45.H0_H0 ;  /* 0x2000002dff0c7230 */ /* 0x000fc40000004100 */
[----:B------:R-:W-:Y:S01]  /*3780*/  FFMA.FTZ R49, R46, R47, R49 ;  /* 0x0000002f2e317223 */ /* 0x000fe20000010031 */
[----:B------:R-:W-:Y:S01]  /*3790*/  LOP3.LUT R42, R42, 0xff, RZ, 0xc0, !PT ;  /* 0x000000ff2a2a7812 */ /* 0x000fe200078ec0ff */
[----:B------:R-:W0:Y:S01]  /*37a0*/  I2F.F16 R18, R18 ;  /* 0x0000001200127306 */ /* 0x000e220000200c00 */
[----:B------:R-:W-:Y:S01]  /*37b0*/  SHF.R.U32.HI R44, RZ, 0x8, R9 ;  /* 0x00000008ff2c7819 */ /* 0x000fe20000011609 */
[----:B------:R-:W-:Y:S01]  /*37c0*/  FFMA.FTZ R46, R46, R12, R13 ;  /* 0x0000000c2e2e7223 */ /* 0x000fe2000001000d */
[----:B------:R-:W-:Y:S01]  /*37d0*/  IADD3 R45, R42, -0x80, RZ ;  /* 0xffffff802a2d7810 */ /* 0x000fe20007ffe0ff */
[----:B------:R-:W1:Y:S01]  /*37e0*/  LDS.64 R12, [UR5+0x38] ;  /* 0x00003805ff0c7984 */ /* 0x000e620008000a00 */
[--C-:B------:R-:W-:Y:S01]  /*37f0*/  HADD2.F32 R42, -RZ, R19.reuse.H0_H0 ;  /* 0x20000013ff2a7230 */ /* 0x100fe20000004100 */
[----:B------:R-:W-:Y:S01]  /*3800*/  LOP3.LUT R44, R44, 0xff, RZ, 0xc0, !PT ;  /* 0x000000ff2c2c7812 */ /* 0x000fe200078ec0ff */
[----:B------:R-:W-:Y:S01]  /*3810*/  HADD2.F32 R19, -RZ, R19.H1_H1 ;  /* 0x30000013ff137230 */ /* 0x000fe20000004100 */
[----:B------:R-:W-:Y:S01]  /*3820*/  SHF.R.U32.HI R47, RZ, 0x10, R9 ;  /* 0x00000010ff2f7819 */ /* 0x000fe20000011609 */
[----:B------:R2:W-:Y:S01]  /*3830*/  I2F.F16 R35, R45 ;  /* 0x0000002d00237306 */ /* 0x0005e20000200c00 */
[----:B------:R-:W-:Y:S01]  /*3840*/  LEA.HI R21, R9, 0xffffff80, RZ, 0x8 ;  /* 0xffffff8009157811 */ /* 0x000fe200078f40ff */
[----:B------:R-:W-:Y:S01]  /*3850*/  FFMA.FTZ R36, R42, R36, R49 ;  /* 0x000000242a247223 */ /* 0x000fe20000010031 */
[----:B------:R-:W-:Y:S01]  /*3860*/  IADD3 R9, R44, -0x80, RZ ;  /* 0xffffff802c097810 */ /* 0x000fe20007ffe0ff */
[----:B------:R-:W-:Y:S01]  /*3870*/  FFMA.FTZ R44, R48, R42, R17 ;  /* 0x0000002a302c7223 */ /* 0x000fe20000010011 */
[----:B------:R-:W-:Y:S01]  /*3880*/  LOP3.LUT R47, R47, 0xff, RZ, 0xc0, !PT ;  /* 0x000000ff2f2f7812 */ /* 0x000fe200078ec0ff */
[----:B------:R-:W-:Y:S01]  /*3890*/  HADD2.F32 R48, -RZ, R14.H0_H0 ;  /* 0x2000000eff307230 */ /* 0x000fe20000004100 */
[--C-:B------:R-:W-:Y:S01]  /*38a0*/  SHF.R.U32.HI R17, RZ, 0x8, R10.reuse ;  /* 0x00000008ff117819 */ /* 0x100fe2000001160a */
[----:B------:R-:W3:Y:S01]  /*38b0*/  I2F.F16 R15, R15 ;  /* 0x0000000f000f7306 */ /* 0x000ee20000200c00 */
[----:B------:R-:W-:Y:S01]  /*38c0*/  IADD3 R14, R47, -0x80, RZ ;  /* 0xffffff802f0e7810 */ /* 0x000fe20007ffe0ff */
[----:B------:R-:W-:Y:S01]  /*38d0*/  HADD2.F32 R47, -RZ, R38.H0_H0 ;  /* 0x20000026ff2f7230 */ /* 0x000fe20000004100 */
[----:B------:R-:W-:Y:S01]  /*38e0*/  SHF.R.U32.HI R38, RZ, 0x10, R10 ;  /* 0x00000010ff267819 */ /* 0x000fe2000001160a */
[----:B--2---:R-:W-:-:S02]  /*38f0*/  HADD2.F32 R45, -RZ, R22.H0_H0 ;  /* 0x20000016ff2d7230 */ /* 0x004fc40000004100 */
[----:B------:R-:W-:Y:S01]  /*3900*/  FFMA.FTZ R22, R42, R48, R43 ;  /* 0x000000302a167223 */ /* 0x000fe2000001002b */
[----:B------:R-:W-:Y:S01]  /*3910*/  LOP3.LUT R17, R17, 0xff, RZ, 0xc0, !PT ;  /* 0x000000ff11117812 */ /* 0x000fe200078ec0ff */
[----:B------:R-:W-:Y:S01]  /*3920*/  HADD2.F32 R43, -RZ, R16.H0_H0 ;  /* 0x20000010ff2b7230 */ /* 0x000fe20000004100 */
[--C-:B------:R-:W-:Y:S01]  /*3930*/  SHF.R.U32.HI R16, RZ, 0x8, R11.reuse ;  /* 0x00000008ff107819 */ /* 0x100fe2000001160b */
[----:B------:R-:W2:Y:S01]  /*3940*/  I2F.F16 R39, R39 ;  /* 0x0000002700277306 */ /* 0x000ea20000200c00 */
[----:B------:R-:W-:Y:S01]  /*3950*/  LOP3.LUT R38, R38, 0xff, RZ, 0xc0, !PT ;  /* 0x000000ff26267812 */ /* 0x000fe200078ec0ff */
[C---:B------:R-:W-:Y:S01]  /*3960*/  FFMA.FTZ R36, R19.reuse, R26, R36 ;  /* 0x0000001a13247223 */ /* 0x040fe20000010024 */
[----:B------:R-:W-:Y:S01]  /*3970*/  LEA.HI R20, R10, 0xffffff80, RZ, 0x8 ;  /* 0xffffff800a147811 */ /* 0x000fe200078f40ff */
[----:B------:R-:W-:Y:S01]  /*3980*/  FFMA.FTZ R22, R19, R31, R22 ;  /* 0x0000001f13167223 */ /* 0x000fe20000010016 */
[----:B------:R-:W-:Y:S01]  /*3990*/  IADD3 R10, R17, -0x80, RZ ;  /* 0xffffff80110a7810 */ /* 0x000fe20007ffe0ff */
[----:B------:R-:W-:Y:S01]  /*39a0*/  FFMA.FTZ R46, R42, R47, R46 ;  /* 0x0000002f2a2e7223 */ /* 0x000fe2000001002e */
[----:B------:R-:W-:Y:S01]  /*39b0*/  LOP3.LUT R26, R16, 0xff, RZ, 0xc0, !PT ;  /* 0x000000ff101a7812 */ /* 0x000fe200078ec0ff */
[----:B------:R-:W4:Y:S01]  /*39c0*/  I2F.F16 R8, R8 ;  /* 0x0000000800087306 */ /* 0x000f220000200c00 */
[----:B------:R-:W-:Y:S01]  /*39d0*/  IADD3 R17, R38, -0x80, RZ ;  /* 0xffffff8026117810 */ /* 0x000fe20007ffe0ff */
[----:B------:R-:W-:Y:S01]  /*39e0*/  FFMA.FTZ R44, R45, R19, R44 ;  /* 0x000000132d2c7223 */ /* 0x000fe2000001002c */
[----:B------:R-:W-:Y:S01]  /*39f0*/  SHF.R.U32.HI R38, RZ, 0x10, R11 ;  /* 0x00000010ff267819 */ /* 0x000fe2000001160b */
[----:B------:R-:W-:Y:S01]  /*3a00*/  FFMA.FTZ R19, R19, R43, R46 ;  /* 0x0000002b13137223 */ /* 0x000fe2000001002e */
[----:B------:R-:W-:Y:S01]  /*3a10*/  IADD3 R31, R26, -0x80, RZ ;  /* 0xffffff801a1f7810 */ /* 0x000fe20007ffe0ff */
[----:B0-----:R-:W-:Y:S01]  /*3a20*/  HADD2.F32 R43, -RZ, R18.H0_H0 ;  /* 0x20000012ff2b7230 */ /* 0x001fe20000004100 */
[----:B------:R-:W-:Y:S01]  /*3a30*/  LOP3.LUT R38, R38, 0xff, RZ, 0xc0, !PT ;  /* 0x000000ff26267812 */ /* 0x000fe200078ec0ff */
[----:B------:R-:W0:Y:S01]  /*3a40*/  I2F.F16 R10, R10 ;  /* 0x0000000a000a7306 */ /* 0x000e220000200c00 */
[----:B------:R-:W-:Y:S01]  /*3a50*/  LEA.HI R16, R11, 0xffffff80, RZ, 0x8 ;  /* 0xffffff800b107811 */ /* 0x000fe200078f40ff */
[----:B---3--:R-:W-:Y:S01]  /*3a60*/  HADD2.F32 R18, -RZ, R15.H0_H0 ;  /* 0x2000000fff127230 */ /* 0x008fe20000004100 */
[----:B------:R-:W-:Y:S01]  /*3a70*/  IADD3 R38, R38, -0x80, RZ ;  /* 0xffffff8026267810 */ /* 0x000fe20007ffe0ff */
[----:B-1----:R-:W-:-:S02]  /*3a80*/  HADD2.F32 R11, -RZ, R12.H0_H0 ;  /* 0x2000000cff0b7230 */ /* 0x002fc40000004100 */
[----:B------:R-:W-:Y:S02]  /*3a90*/  HADD2.F32 R37, -RZ, R37.H0_H0 ;  /* 0x20000025ff257230 */ /* 0x000fe40000004100 */
[----:B------:R-:W1:Y:S01]  /*3aa0*/  I2F.F16 R9, R9 ;  /* 0x0000000900097306 */ /* 0x000e620000200c00 */
[----:B--2---:R-:W-:Y:S02]  /*3ab0*/  HADD2.F32 R39, -RZ, R39.H0_H0 ;  /* 0x20000027ff277230 */ /* 0x004fe40000004100 */
[----:B------:R-:W-:Y:S01]  /*3ac0*/  FFMA.FTZ R43, R11, R43, R22 ;  /* 0x0000002b0b2b7223 */ /* 0x000fe20000010016 */
[----:B------:R-:W-:Y:S01]  /*3ad0*/  FFMA.FTZ R44, R37, R11, R44 ;  /* 0x0000000b252c7223 */ /* 0x000fe2000001002c */
[C---:B------:R-:W-:Y:S01]  /*3ae0*/  FFMA.FTZ R18, R11.reuse, R18, R19 ;  /* 0x000000120b127223 */ /* 0x040fe20000010013 */
[----:B------:R-:W-:Y:S02]  /*3af0*/  HADD2.F32 R12, -RZ, R12.H1_H1 ;  /* 0x3000000cff0c7230 */ /* 0x000fe40000004100 */
[----:B------:R-:W-:Y:S01]  /*3b00*/  FFMA.FTZ R39, R11, R39, R36 ;  /* 0x000000270b277223 */ /* 0x000fe20000010024 */
[----:B----4-:R-:W-:Y:S01]  /*3b10*/  HADD2.F32 R37, -RZ, R8.H0_H0 ;  /* 0x20000008ff257230 */ /* 0x010fe20000004100 */
[----:B------:R-:W2:Y:S01]  /*3b20*/  I2F.F16 R17, R17 ;  /* 0x0000001100117306 */ /* 0x000ea20000200c00 */
[----:B0-----:R-:W-:-:S02]  /*3b30*/  HADD2.F32 R11, -RZ, R10.H0_H0 ;  /* 0x2000000aff0b7230 */ /* 0x001fc40000004100 */
[----:B------:R-:W-:Y:S02]  /*3b40*/  HADD2.F32 R26, -RZ, R13.H0_H0 ;  /* 0x2000000dff1a7230 */ /* 0x000fe40000004100 */
[----:B------:R-:W-:Y:S01]  /*3b50*/  FFMA.FTZ R37, R37, R12, R44 ;  /* 0x0000000c25257223 */ /* 0x000fe2000001002c */
[----:B------:R-:W-:Y:S02]  /*3b60*/  HADD2.F32 R8, -RZ, R35.H0_H0 ;  /* 0x20000023ff087230 */ /* 0x000fe40000004100 */
[----:B------:R-:W-:Y:S01]  /*3b70*/  FFMA.FTZ R11, R12, R11, R43 ;  /* 0x0000000b0c0b7223 */ /* 0x000fe2000001002b */
[----:B-1----:R-:W-:Y:S01]  /*3b80*/  HADD2.F32 R9, -RZ, R9.H0_H0 ;  /* 0x20000009ff097230 */ /* 0x002fe20000004100 */
[----:B------:R-:W0:Y:S01]  /*3b90*/  I2F.F16 R31, R31 ;  /* 0x0000001f001f7306 */ /* 0x000e220000200c00 */
[----:B------:R-:W-:Y:S02]  /*3ba0*/  HADD2.F32 R13, -RZ, R13.H1_H1 ;  /* 0x3000000dff0d7230 */ /* 0x000fe40000004100 */
[----:B------:R-:W-:Y:S01]  /*3bb0*/  FFMA.FTZ R37, R8, R26, R37 ;  /* 0x0000001a08257223 */ /* 0x000fe20000010025 */
        /* <DEDUP_REMOVED lines=18> */
[----:B------:R-:W-:Y:S01]  /*3ce0*/  FMUL.FTZ R8, R27, R8 ;  /* 0x000000081b087220 */ /* 0x000fe20000410000 */
[----:B------:R-:W-:-:S04]  /*3cf0*/  FFMA.FTZ R9, R13, R10, R14 ;  /* 0x0000000a0d097223 */ /* 0x000fc8000001000e */
[----:B------:R-:W-:Y:S01]  /*3d00*/  F2FP.F16.F32.PACK_AB R8, RZ, R8 ;  /* 0x00000008ff08723e */ /* 0x000fe200000000ff */
[----:B-1----:R-:W-:Y:S02]  /*3d10*/  HADD2.F32 R20, -RZ, R20.H0_H0 ;  /* 0x20000014ff147230 */ /* 0x002fe40000004100 */
[----:B------:R-:W-:-:S03]  /*3d20*/  FMUL.FTZ R9, R28, R9 ;  /* 0x000000091c097220 */ /* 0x000fc60000410000 */
[----:B------:R-:W-:Y:S02]  /*3d30*/  FFMA.FTZ R20, R13, R20, R11 ;  /* 0x000000140d147223 */ /* 0x000fe4000001000b */
[----:B------:R-:W-:Y:S01]  /*3d40*/  F2FP.F16.F32.PACK_AB R9, RZ, R9 ;  /* 0x00000009ff09723e */ /* 0x000fe200000000ff */
[----:B0-----:R-:W-:Y:S02]  /*3d50*/  HADD2.F32 R12, -RZ, R16.H0_H0 ;  /* 0x20000010ff0c7230 */ /* 0x001fe40000004100 */
        /* <DEDUP_REMOVED lines=9> */
.L_x_5071:
[----:B------:R-:W-:Y:S01]  /*3df0*/  IADD3 R34, R34, 0x20, RZ ;  /* 0x0000002022227810 */ /* 0x000fe20007ffe0ff */
[----:B------:R-:W-:Y:S01]  /*3e00*/  IMAD.WIDE R40, R2, 0x8, R40 ;  /* 0x0000000802287825 */ /* 0x000fe200078e0228 */
[----:B------:R-:W-:Y:S02]  /*3e10*/  UMOV UR5, UR4 ;  /* 0x0000000400057c82 */ /* 0x000fe40008000000 */
[----:B------:R-:W-:Y:S01]  /*3e20*/  ISETP.GE.AND P0, PT, R34, UR8, PT ;  /* 0x0000000822007c0c */ /* 0x000fe2000bf06270 */
[----:B-----5:R-:W-:Y:S01]  /*3e30*/  IMAD.WIDE R10, R2, 0x8, R24 ;  /* 0x00000008020a7825 */ /* 0x020fe200078e0218 */
[----:B------:R-:W-:Y:S02]  /*3e40*/  ISETP.LT.AND P2, PT, R34, R33, PT ;  /* 0x000000212200720c */ /* 0x000fe40003f41270 */
[----:B------:R-:W-:Y:S02]  /*3e50*/  MOV R20, R40 ;  /* 0x0000002800147202 */ /* 0x000fe40000000f00 */
[----:B------:R-:W-:-:S09]  /*3e60*/  MOV R21, R41 ;  /* 0x0000002900157202 */ /* 0x000fd20000000f00 */
[----:B------:R-:W-:Y:S05]  /*3e70*/  @!P0 BRA P2, `(.L_x_5072) ;  /* 0xffffffcc00a48947 */ /* 0x000fea000103ffff */
.L_x_5067:
[----:B------:R-:W-:Y:S01]  /*3e80*/  ISETP.GE.AND P0, PT, R34, R33, PT ;  /* 0x000000212200720c */ /* 0x000fe20003f06270 */
[----:B------:R-:W-:-:S03]  /*3e90*/  ULDC UR5, c[0x0][0x260] ;  /* 0x0000980000057ab9 */ /* 0x000fc60000000800 */
[----:B------:R-:W-:Y:S01]  /*3ea0*/  ISETP.GE.OR P0, PT, R34, UR5, P0 ;  /* 0x0000000522007c0c */ /* 0x000fe20008706670 */
[----:B------:R-:W-:-:S12]  /*3eb0*/  ULDC UR5, c[0x0][0x260] ;  /* 0x0000980000057ab9 */ /* 0x000fd80000000800 */
[----:B------:R-:W-:Y:S05]  /*3ec0*/  @P0 BRA `(.L_x_5073) ;  /* 0x0000001400700947 */ /* 0x000fea0003800000 */
.L_x_5075:
[----:B------:R-:W1:Y:S01]  /*3ed0*/  LDC R2, c[0x0][0x23c] ;  /* 0x00008f00ff027b82 */ /* 0x000e620000000800 */
[----:B-----5:R2:W5:Y:S01]  /*3ee0*/  LDG.E.128.CONSTANT R28, desc[UR6][R10.64] ;  /* 0x000000060a1c7981 */ /* 0x020562000c1e9d00 */
[----:B-1----:R-:W-:-:S04]  /*3ef0*/  IMAD.WIDE R24, R2, 0x4, R10 ;  /* 0x0000000402187825 */ /* 0x002fc800078e020a */
        /* <DEDUP_REMOVED lines=10> */
[----:B------:R-:W3:Y:S01]  /*3fa0*/  LDG.E.128.CONSTANT R12, desc[UR6][R12.64] ;  /* 0x000000060c0c7981 */ /* 0x000ee2000c1e9d00 */
[----:B-----5:R-:W-:Y:S02]  /*3fb0*/  SHF.R.U32.HI R37, RZ, 0xf, R28 ;  /* 0x0000000fff257819 */ /* 0x020fe4000001161c */
[----:B------:R-:W-:Y:S01]  /*3fc0*/  MOV R39, 0x2800 ;  /* 0x0000280000277802 */ /* 0x000fe20000000f00 */
[----:B--2---:R-:W1:Y:S01]  /*3fd0*/  LDS.128 R8, [UR4] ;  /* 0x00000004ff087984 */ /* 0x004e620008000c00 */
[----:B------:R-:W-:Y:S02]  /*3fe0*/  SHF.R.U32.HI R38, RZ, 0xe, R24 ;  /* 0x0000000eff267819 */ /* 0x000fe40000011618 */
[----:B------:R-:W-:Y:S02]  /*3ff0*/  LOP3.LUT R37, R37, 0x10001, RZ, 0xc0, !PT ;  /* 0x0001000125257812 */ /* 0x000fe400078ec0ff */
[----:B------:R-:W-:Y:S02]  /*4000*/  PRMT R3, R3, 0x5410, R39 ;  /* 0x0000541003037816 */ /* 0x000fe40000000027 */
        /* <DEDUP_REMOVED lines=10> */
[----:B------:R-:W-:Y:S02]  /*40b0*/  SHF.R.U32.HI R39, RZ, 0xd, R16 ;  /* 0x0000000dff277819 */ /* 0x000fe40000011610 */
[----:B------:R-:W-:Y:S02]  /*40c0*/  LOP3.LUT R40, R40, 0x20002, R41, 0xf8, !PT ;  /* 0x0002000228287812 */ /* 0x000fe400078ef829 */
        /* <DEDUP_REMOVED lines=24> */
[----:B------:R-:W-:Y:S02]  /*4250*/  SHF.R.U32.HI R8, RZ, 0xa, R30 ;  /* 0x0000000aff087819 */ /* 0x000fe4000001161e */
[----:B------:R-:W-:Y:S02]  /*4260*/  LOP3.LUT R30, R41, 0x64006400, RZ, 0xfc, !PT ;  /* 0x64006400291e7812 */ /* 0x000fe400078efcff */
[----:B------:R-:W-:Y:S02]  /*4270*/  LOP3.LUT R47, R29, 0x3e003e0, RZ, 0xc0, !PT ;  /* 0x03e003e01d2f7812 */ /* 0x000fe400078ec0ff */
[----:B------:R-:W-:Y:S01]  /*4280*/  LOP3.LUT R28, R31, 0x3e003e0, RZ, 0xc0, !PT ;  /* 0x03e003e01f1c7812 */ /* 0x000fe200078ec0ff */
[----:B------:R-:W-:Y:S01]  /*4290*/  HFMA2 R30, R30, R3.H1_H1, -48, -48 ;  /* 0xd200d2001e1e7431 */ /* 0x000fe20000060003 */
[----:B------:R-:W-:Y:S02]  /*42a0*/  LOP3.LUT R46, R46, 0x1f001f, RZ, 0xc0, !PT ;  /* 0x001f001f2e2e7812 */ /* 0x000fe400078ec0ff */
[----:B------:R-:W-:-:S02]  /*42b0*/  LOP3.LUT R48, R47, 0x64006400, RZ, 0xfc, !PT ;  /* 0x640064002f307812 */ /* 0x000fc400078efcff */
[----:B------:R-:W-:Y:S01]  /*42c0*/  LOP3.LUT R28, R28, 0x64006400, RZ, 0xfc, !PT ;  /* 0x640064001c1c7812 */ /* 0x000fe200078efcff */
[-C--:B------:R-:W-:Y:S01]  /*42d0*/  HFMA2.MMA R45, R30, R9.reuse, R45 ;  /* 0x000000091e2d7235 */ /* 0x080fe2000000002d */
[----:B------:R-:W-:Y:S02]  /*42e0*/  LOP3.LUT R50, R49, 0x64006400, RZ, 0xfc, !PT ;  /* 0x6400640031327812 */ /* 0x000fe400078efcff */
[----:B------:R-:W-:Y:S01]  /*42f0*/  LOP3.LUT R46, R46, 0x64006400, RZ, 0xfc, !PT ;  /* 0x640064002e2e7812 */ /* 0x000fe200078efcff */
[-C--:B------:R-:W-:Y:S01]  /*4300*/  HFMA2 R47, R28, R3.reuse.H1_H1, -48, -48 ;  /* 0xd200d2001c2f7431 */ /* 0x080fe20000060003 */
[----:B------:R-:W-:Y:S01]  /*4310*/  SHF.R.U32.HI R41, RZ, 0xa, R31 ;  /* 0x0000000aff297819 */ /* 0x000fe2000001161f */
        /* <DEDUP_REMOVED lines=11> */
[----:B------:R-:W1:Y:S01]  /*43d0*/  LDS.128 R28, [UR4+0x10] ;  /* 0x00001004ff1c7984 */ /* 0x000e620008000c00 */
        /* <DEDUP_REMOVED lines=13> */
[-C--:B------:R-:W-:Y:S01]  /*44b0*/  HFMA2.MMA R41, R47, R10.reuse, R42 ;  /* 0x0000000a2f297235 */ /* 0x080fe2000000002a */
[----:B------:R-:W-:Y:S01]  /*44c0*/  HADD2 R46, R8, -1040, -1040 ;  /* 0xe410e410082e7430 */ /* 0x000fe20000000000 */
[----:B------:R-:W-:Y:S01]  /*44d0*/  LOP3.LUT R42, R26, 0x1f001f, RZ, 0xc0, !PT ;  /* 0x001f001f1a2a7812 */ /* 0x000fe200078ec0ff */
[----:B------:R-:W-:Y:S01]  /*44e0*/  HFMA2.MMA R44, R49, R10, R44 ;  /* 0x0000000a312c7235 */ /* 0x000fe2000000002c */
[----:B------:R-:W-:Y:S01]  /*44f0*/  HFMA2 R8, R48, R10, R43 ;  /* 0x0000000a30087231 */ /* 0x000fe2000000002b */
[----:B------:R-:W-:Y:S01]  /*4500*/  LOP3.LUT R47, R27, 0x1f001f, RZ, 0xc0, !PT ;  /* 0x001f001f1b2f7812 */ /* 0x000fe200078ec0ff */
[----:B------:R-:W-:Y:S01]  /*4510*/  HFMA2 R10, R46, R11, R9 ;  /* 0x0000000b2e0a7231 */ /* 0x000fe20000000009 */
[----:B------:R-:W-:-:S02]  /*4520*/  LOP3.LUT R46, R42, 0x64006400, RZ, 0xfc, !PT ;  /* 0x640064002a2e7812 */ /* 0x000fc400078efcff */
[----:B------:R-:W-:Y:S02]  /*4530*/  LOP3.LUT R43, R26, 0x3e003e0, RZ, 0xc0, !PT ;  /* 0x03e003e01a2b7812 */ /* 0x000fe400078ec0ff */
[----:B------:R-:W-:Y:S01]  /*4540*/  HFMA2.MMA R9, R45, R11, R44 ;  /* 0x0000000b2d097235 */ /* 0x000fe2000000002c */
[----:B------:R-:W-:Y:S01]  /*4550*/  LOP3.LUT R47, R47, 0x64006400, RZ, 0xfc, !PT ;  /* 0x640064002f2f7812 */ /* 0x000fe200078efcff */
[----:B------:R-:W-:Y:S01]  /*4560*/  HADD2 R49, R46, -1040, -1040 ;  /* 0xe410e4102e317430 */ /* 0x000fe20000000000 */
[----:B------:R-:W-:Y:S02]  /*4570*/  LOP3.LUT R44, R25, 0x3e003e0, RZ, 0xc0, !PT ;  /* 0x03e003e0192c7812 */ /* 0x000fe400078ec0ff */
[----:B------:R-:W-:Y:S02]  /*4580*/  LOP3.LUT R45, R24, 0x3e003e0, RZ, 0xc0, !PT ;  /* 0x03e003e0182d7812 */ /* 0x000fe400078ec0ff */
[----:B------:R-:W-:Y:S01]  /*4590*/  LOP3.LUT R48, R43, 0x64006400, RZ, 0xfc, !PT ;  /* 0x640064002b307812 */ /* 0x000fe200078efcff */
[----:B------:R-:W-:Y:S01]  /*45a0*/  HFMA2 R43, R49, R11, R8 ;  /* 0x0000000b312b7231 */ /* 0x000fe20000000008 */
[----:B------:R-:W-:Y:S01]  /*45b0*/  LOP3.LUT R42, R27, 0x3e003e0, RZ, 0xc0, !PT ;  /* 0x03e003e01b2a7812 */ /* 0x000fe200078ec0ff */
[----:B------:R-:W-:Y:S01]  /*45c0*/  HADD2 R8, R47, -1040, -1040 ;  /* 0xe410e4102f087430 */ /* 0x000fe20000000000 */
[----:B------:R-:W-:Y:S01]  /*45d0*/  SHF.R.U32.HI R25, RZ, 0xa, R25 ;  /* 0x0000000aff197819 */ /* 0x000fe20000011619 */
[----:B------:R-:W-:Y:S01]  /*45e0*/  HFMA2 R48, R48, R3.H1_H1, -48, -48 ;  /* 0xd200d20030307431 */ /* 0x000fe20000060003 */
[----:B------:R-:W-:-:S02]  /*45f0*/  LOP3.LUT R44, R44, 0x64006400, RZ, 0xfc, !PT ;  /* 0x640064002c2c7812 */ /* 0x000fc400078efcff */
[----:B------:R-:W-:Y:S01]  /*4600*/  LOP3.LUT R46, R45, 0x64006400, RZ, 0xfc, !PT ;  /* 0x640064002d2e7812 */ /* 0x000fe200078efcff */
[----:B------:R-:W-:Y:S01]  /*4610*/  HFMA2.MMA R41, R8, R11, R41 ;  /* 0x0000000b08297235 */ /* 0x000fe20000000029 */
[----:B------:R-:W-:Y:S01]  /*4620*/  SHF.R.U32.HI R24, RZ, 0xa, R24 ;  /* 0x0000000aff187819 */ /* 0x000fe20000011618 */
[-C--:B------:R-:W-:Y:S01]  /*4630*/  HFMA2 R44, R44, R3.reuse.H1_H1, -48, -48 ;  /* 0xd200d2002c2c7431 */ /* 0x080fe20000060003 */
[----:B------:R-:W-:Y:S01]  /*4640*/  SHF.R.U32.HI R27, RZ, 0xa, R27 ;  /* 0x0000000aff1b7819 */ /* 0x000fe2000001161b */
[-C--:B------:R-:W-:Y:S01]  /*4650*/  HFMA2 R45, R46, R3.reuse.H1_H1, -48, -48 ;  /* 0xd200d2002e2d7431 */ /* 0x080fe20000060003 */
[----:B------:R-:W-:Y:S01]  /*4660*/  LOP3.LUT R42, R42, 0x64006400, RZ, 0xfc, !PT ;  /* 0x640064002a2a7812 */ /* 0x000fe200078efcff */
[-C--:B-1----:R-:W-:Y:S01]  /*4670*/  HFMA2 R43, R48, R28.reuse, R43 ;  /* 0x0000001c302b7231 */ /* 0x082fe2000000002b */
[----:B------:R-:W-:Y:S01]  /*4680*/  LOP3.LUT R25, R25, 0x1f001f, RZ, 0xc0, !PT ;  /* 0x001f001f19197812 */ /* 0x000fe200078ec0ff */
[----:B------:R-:W-:Y:S01]  /*4690*/  HFMA2 R8, R45, R28, R10 ;  /* 0x0000001c2d087231 */ /* 0x000fe2000000000a */
[----:B------:R-:W-:Y:S01]  /*46a0*/  SHF.R.U32.HI R26, RZ, 0xa, R26 ;  /* 0x0000000aff1a7819 */ /* 0x000fe2000001161a */
[----:B------:R-:W-:Y:S01]  /*46b0*/  HFMA2 R42, R42, R3.H1_H1, -48, -48 ;  /* 0xd200d2002a2a7431 */ /* 0x000fe20000060003 */
[----:B------:R-:W-:Y:S01]  /*46c0*/  LOP3.LUT R24, R24, 0x1f001f, RZ, 0xc0, !PT ;  /* 0x001f001f18187812 */ /* 0x000fe200078ec0ff */
[----:B------:R-:W-:Y:S01]  /*46d0*/  HFMA2.MMA R10, R44, R28, R9 ;  /* 0x0000001c2c0a7235 */ /* 0x000fe20000000009 */
[----:B------:R-:W-:-:S02]  /*46e0*/  LOP3.LUT R27, R27, 0x1f001f, RZ, 0xc0, !PT ;  /* 0x001f001f1b1b7812 */ /* 0x000fc400078ec0ff */
[----:B------:R-:W-:Y:S01]  /*46f0*/  LOP3.LUT R25, R25, 0x64006400, RZ, 0xfc, !PT ;  /* 0x6400640019197812 */ /* 0x000fe200078efcff */
[----:B------:R-:W-:Y:S01]  /*4700*/  HFMA2.MMA R41, R42, R28, R41 ;  /* 0x0000001c2a297235 */ /* 0x000fe20000000029 */
        /* <DEDUP_REMOVED lines=8> */
[C---:B------:R-:W-:Y:S01]  /*4790*/  LOP3.LUT R49, R17.reuse, 0x1f001f, RZ, 0xc0, !PT ;  /* 0x001f001f11317812 */ /* 0x040fe200078ec0ff */
[----:B------:R-:W-:Y:S01]  /*47a0*/  HADD2 R26, R26, -1040, -1040 ;  /* 0xe410e4101a1a7430 */ /* 0x000fe20000000000 */
[----:B------:R-:W-:Y:S01]  /*47b0*/  LOP3.LUT R46, R17, 0x3e003e0, RZ, 0xc0, !PT ;  /* 0x03e003e0112e7812 */ /* 0x000fe200078ec0ff */
[-C--:B------:R-:W-:Y:S01]  /*47c0*/  HFMA2.MMA R10, R25, R29.reuse, R10 ;  /* 0x0000001d190a7235 */ /* 0x080fe2000000000a */
[----:B------:R-:W-:Y:S01]  /*47d0*/  LOP3.LUT R11, R16, 0x1f001f, RZ, 0xc0, !PT ;  /* 0x001f001f100b7812 */ /* 0x000fe200078ec0ff */
[-C--:B------:R-:W-:Y:S01]  /*47e0*/  HFMA2 R9, R9, R29.reuse, R8 ;  /* 0x0000001d09097231 */ /* 0x080fe20000000008 */
[----:B------:R-:W-:Y:S01]  /*47f0*/  LOP3.LUT R50, R50, 0x64006400, RZ, 0xfc, !PT ;  /* 0x6400640032327812 */ /* 0x000fe200078efcff */
[----:B------:R-:W-:Y:S01]  /*4800*/  HFMA2 R43, R26, R29, R43 ;  /* 0x0000001d1a2b7231 */ /* 0x000fe2000000002b */
[----:B------:R-:W-:Y:S01]  /*4810*/  SHF.R.U32.HI R51, RZ, 0xd, R18 ;  /* 0x0000000dff337819 */ /* 0x000fe20000011612 */
[----:B------:R-:W-:Y:S01]  /*4820*/  HFMA2.MMA R45, R24, R29, R41 ;  /* 0x0000001d182d7235 */ /* 0x000fe20000000029 */
        /* <DEDUP_REMOVED lines=9> */
[----:B------:R-:W-:Y:S01]  /*48c0*/  LOP3.LUT R11, R40, 0x40004, R51, 0xf8, !PT ;  /* 0x00040004280b7812 */ /* 0x000fe200078ef833 */
[----:B------:R-:W-:Y:S01]  /*48d0*/  HFMA2 R46, R52, R3.H1_H1, -48, -48 ;  /* 0xd200d200342e7431 */ /* 0x000fe20000060003 */
[----:B------:R-:W-:Y:S02]  /*48e0*/  SHF.R.U32.HI R40, RZ, 0xd, R19 ;  /* 0x0000000dff287819 */ /* 0x000fe40000011613 */
[----:B------:R-:W-:-:S02]  /*48f0*/  LOP3.LUT R8, R16, 0x3e003e0, RZ, 0xc0, !PT ;  /* 0x03e003e010087812 */ /* 0x000fc400078ec0ff */
[----:B------:R-:W-:Y:S01]  /*4900*/  LOP3.LUT R37, R37, 0x40004, R40, 0xf8, !PT ;  /* 0x0004000425257812 */ /* 0x000fe200078ef828 */
[----:B------:R-:W-:Y:S01]  /*4910*/  HFMA2 R40, R49, R30, R10 ;  /* 0x0000001e31287231 */ /* 0x000fe2000000000a */
[----:B------:R-:W-:Y:S02]  /*4920*/  LOP3.LUT R10, R18, 0x1f001f, RZ, 0xc0, !PT ;  /* 0x001f001f120a7812 */ /* 0x000fe400078ec0ff */
[----:B------:R-:W-:Y:S01]  /*4930*/  LOP3.LUT R8, R8, 0x64006400, RZ, 0xfc, !PT ;  /* 0x6400640008087812 */ /* 0x000fe200078efcff */
[----:B------:R-:W-:Y:S01]  /*4940*/  HFMA2 R40, R44, R31, R40 ;  /* 0x0000001f2c287231 */ /* 0x000fe20000000028 */
[----:B------:R-:W-:Y:S02]  /*4950*/  LOP3.LUT R10, R10, 0x64006400, RZ, 0xfc, !PT ;  /* 0x640064000a0a7812 */ /* 0x000fe400078efcff */
[----:B------:R-:W-:Y:S01]  /*4960*/  SHF.R.U32.HI R49, RZ, 0xc, R21 ;  /* 0x0000000cff317819 */ /* 0x000fe20000011615 */
[----:B------:R-:W-:Y:S01]  /*4970*/  HFMA2 R8, R8, R3.H1_H1, -48, -48 ;  /* 0xd200d20008087431 */ /* 0x000fe20000060003 */
[----:B------:R-:W-:Y:S01]  /*4980*/  LOP3.LUT R48, R19, 0x3e003e0, RZ, 0xc0, !PT ;  /* 0x03e003e013307812 */ /* 0x000fe200078ec0ff */
[----:B------:R-:W-:Y:S01]  /*4990*/  HADD2 R10, R10, -1040, -1040 ;  /* 0xe410e4100a0a7430 */ /* 0x000fe20000000000 */
[----:B------:R-:W-:-:S02]  /*49a0*/  LOP3.LUT R49, R38, 0x80008, R49, 0xf8, !PT ;  /* 0x0008000826317812 */ /* 0x000fc400078ef831 */
[----:B------:R-:W-:Y:S02]  /*49b0*/  SHF.R.U32.HI R38, RZ, 0xc, R22 ;  /* 0x0000000cff267819 */ /* 0x000fe40000011616 */
[----:B------:R-:W-:Y:S01]  /*49c0*/  LOP3.LUT R48, R48, 0x64006400, RZ, 0xfc, !PT ;  /* 0x6400640030307812 */ /* 0x000fe200078efcff */
[----:B------:R-:W-:Y:S01]  /*49d0*/  HFMA2.MMA R43, R10, R30, R43 ;  /* 0x0000001e0a2b7235 */ /* 0x000fe2000000002b */
[----:B------:R-:W-:Y:S02]  /*49e0*/  LOP3.LUT R38, R11, 0x80008, R38, 0xf8, !PT ;  /* 0x000800080b267812 */ /* 0x000fe400078ef826 */
[----:B------:R-:W-:Y:S01]  /*49f0*/  SHF.R.U32.HI R16, RZ, 0xa, R16 ;  /* 0x0000000aff107819 */ /* 0x000fe20000011610 */
[----:B------:R-:W-:Y:S01]  /*4a00*/  HFMA2 R48, R48, R3.H1_H1, -48, -48 ;  /* 0xd200d20030307431 */ /* 0x000fe20000060003 */
[----:B------:R-:W-:Y:S02]  /*4a10*/  SHF.R.U32.HI R18, RZ, 0xa, R18 ;  /* 0x0000000aff127819 */ /* 0x000fe40000011612 */
[----:B------:R-:W-:Y:S01]  /*4a20*/  SHF.R.U32.HI R17, RZ, 0xa, R17 ;  /* 0x0000000aff117819 */ /* 0x000fe20000011611 */
[----:B------:R-:W-:Y:S01]  /*4a30*/  HFMA2.MMA R43, R46, R31, R43 ;  /* 0x0000001f2e2b7235 */ /* 0x000fe2000000002b */
        /* <DEDUP_REMOVED lines=10> */
[----:B------:R-:W-:Y:S01]  /*4ae0*/  HADD2 R44, R44, -1040, -1040 ;  /* 0xe410e4102c2c7430 */ /* 0x000fe20000000000 */
[----:B------:R-:W-:Y:S02]  /*4af0*/  LOP3.LUT R24, R24, 0x64006400, RZ, 0xfc, !PT ;  /* 0x6400640018187812 */ /* 0x000fe400078efcff */
[----:B------:R-:W-:Y:S01]  /*4b00*/  SHF.R.U32.HI R21, RZ, 0xa, R21 ;  /* 0x0000000aff157819 */ /* 0x000fe20000011615 */
[----:B------:R-:W-:Y:S01]  /*4b10*/  HFMA2 R27, R27, R3.H1_H1, -48, -48 ;  /* 0xd200d2001b1b7431 */ /* 0x000fe20000060003 */
[----:B0-----:R-:W-:Y:S02]  /*4b20*/  PRMT R5, R5, 0x5410, R6 ;  /* 0x0000541005057816 */ /* 0x001fe40000000006 */
[----:B------:R-:W-:-:S04]  /*4b30*/  LOP3.LUT R21, R21, 0x1f001f, RZ, 0xc0, !PT ;  /* 0x001f001f15157812 */ /* 0x000fc800078ec0ff */
[----:B------:R-:W-:-:S05]  /*4b40*/  LOP3.LUT R21, R21, 0x64006400, RZ, 0xfc, !PT ;  /* 0x6400640015157812 */ /* 0x000fca00078efcff */
[----:B------:R-:W-:Y:S01]  /*4b50*/  HADD2 R21, R21, -1040, -1040 ;  /* 0xe410e41015157430 */ /* 0x000fe20000000000 */
[----:B---3--:R-:W-:Y:S02]  /*4b60*/  LOP3.LUT R25, R12, 0x3e003e0, RZ, 0xc0, !PT ;  /* 0x03e003e00c197812 */ /* 0x008fe400078ec0ff */
[----:B------:R-:W-:Y:S02]  /*4b70*/  LOP3.LUT R28, R14, 0x3e003e0, RZ, 0xc0, !PT ;  /* 0x03e003e00e1c7812 */ /* 0x000fe400078ec0ff */
        /* <DEDUP_REMOVED lines=8> */
[----:B------:R-:W-:Y:S01]  /*4c00*/  HFMA2 R24, R52, R3.H1_H1, -48, -48 ;  /* 0xd200d20034187431 */ /* 0x000fe20000060003 */
[----:B------:R-:W-:-:S02]  /*4c10*/  SHF.R.U32.HI R19, RZ, 0xa, R19 ;  /* 0x0000000aff137819 */ /* 0x000fc40000011613 */
[----:B------:R-:W-:Y:S01]  /*4c20*/  LOP3.LUT R47, R47, 0x64006400, RZ, 0xfc, !PT ;  /* 0x640064002f2f7812 */ /* 0x000fe200078efcff */
[----:B------:R-:W-:Y:S01]  /*4c30*/  HFMA2.MMA R9, R50, R30, R9 ;  /* 0x0000001e32097235 */ /* 0x000fe20000000009 */
[----:B------:R-:W-:Y:S02]  /*4c40*/  SHF.R.U32.HI R50, RZ, 0xc, R20 ;  /* 0x0000000cff327819 */ /* 0x000fe40000011614 */
[----:B------:R-:W-:Y:S02]  /*4c50*/  LOP3.LUT R19, R19, 0x1f001f, RZ, 0xc0, !PT ;  /* 0x001f001f13137812 */ /* 0x000fe400078ec0ff */
[----:B------:R-:W-:Y:S01]  /*4c60*/  LOP3.LUT R39, R39, 0x80008, R50, 0xf8, !PT ;  /* 0x0008000827277812 */ /* 0x000fe200078ef832 */
[----:B------:R-:W-:Y:S01]  /*4c70*/  HADD2 R50, R47, -1040, -1040 ;  /* 0xe410e4102f327430 */ /* 0x000fe20000000000 */
[----:B------:R-:W-:Y:S01]  /*4c80*/  LOP3.LUT R19, R19, 0x64006400, RZ, 0xfc, !PT ;  /* 0x6400640013137812 */ /* 0x000fe200078efcff */
[----:B------:R-:W-:Y:S01]  /*4c90*/  HFMA2.MMA R47, R8, R31, R9 ;  /* 0x0000001f082f7235 */ /* 0x000fe20000000009 */
[----:B------:R-:W-:Y:S01]  /*4ca0*/  SHF.R.U32.HI R20, RZ, 0xa, R20 ;  /* 0x0000000aff147819 */ /* 0x000fe20000011614 */
[----:B------:R-:W0:Y:S01]  /*4cb0*/  LDS.128 R8, [UR4+0x20] ;  /* 0x00002004ff087984 */ /* 0x000e220008000c00 */
[----:B------:R-:W-:Y:S01]  /*4cc0*/  HFMA2 R45, R50, R30, R45 ;  /* 0x0000001e322d7231 */ /* 0x000fe2000000002d */
[----:B------:R-:W-:-:S02]  /*4cd0*/  SHF.R.U32.HI R30, RZ, 0xc, R23 ;  /* 0x0000000cff1e7819 */ /* 0x000fc40000011617 */
[----:B------:R-:W-:Y:S01]  /*4ce0*/  SHF.R.U32.HI R50, RZ, 0xb, R13 ;  /* 0x0000000bff327819 */ /* 0x000fe2000001160d */
[----:B------:R-:W-:Y:S01]  /*4cf0*/  HFMA2 R45, R48, R31, R45 ;  /* 0x0000001f302d7231 */ /* 0x000fe2000000002d */
[----:B------:R-:W-:Y:S02]  /*4d00*/  LOP3.LUT R37, R37, 0x80008, R30, 0xf8, !PT ;  /* 0x0008000825257812 */ /* 0x000fe400078ef81e */
[----:B------:R-:W-:Y:S02]  /*4d10*/  SHF.R.U32.HI R30, RZ, 0xb, R12 ;  /* 0x0000000bff1e7819 */ /* 0x000fe4000001160c */
[----:B------:R-:W-:Y:S02]  /*4d20*/  LOP3.LUT R31, R16, 0x1f001f, RZ, 0xc0, !PT ;  /* 0x001f001f101f7812 */ /* 0x000fe400078ec0ff */
[----:B------:R-:W-:Y:S02]  /*4d30*/  LOP3.LUT R48, R17, 0x1f001f, RZ, 0xc0, !PT ;  /* 0x001f001f11307812 */ /* 0x000fe400078ec0ff */
[----:B------:R-:W-:-:S02]  /*4d40*/  LOP3.LUT R39, R39, 0x100010, R30, 0xf8, !PT ;  /* 0x0010001027277812 */ /* 0x000fc400078ef81e */
[----:B------:R-:W-:Y:S02]  /*4d50*/  LOP3.LUT R30, R49, 0x100010, R50, 0xf8, !PT ;  /* 0x00100010311e7812 */ /* 0x000fe400078ef832 */
[----:B------:R-:W-:Y:S02]  /*4d60*/  SHF.R.U32.HI R50, RZ, 0xb, R15 ;  /* 0x0000000bff327819 */ /* 0x000fe4000001160f */
[----:B------:R-:W-:Y:S02]  /*4d70*/  LOP3.LUT R17, R31, 0x64006400, RZ, 0xfc, !PT ;  /* 0x640064001f117812 */ /* 0x000fe400078efcff */
[----:B------:R-:W-:Y:S02]  /*4d80*/  LOP3.LUT R48, R48, 0x64006400, RZ, 0xfc, !PT ;  /* 0x6400640030307812 */ /* 0x000fe400078efcff */
[----:B------:R-:W-:Y:S01]  /*4d90*/  LOP3.LUT R37, R37, 0x100010, R50, 0xf8, !PT ;  /* 0x0010001025257812 */ /* 0x000fe200078ef832 */
[----:B------:R-:W-:Y:S01]  /*4da0*/  HADD2 R50, R17, -1040, -1040 ;  /* 0xe410e41011327430 */ /* 0x000fe20000000000 */
        /* <DEDUP_REMOVED lines=9> */
[-C--:B0-----:R-:W-:Y:S01]  /*4e40*/  HFMA2 R40, R17, R8.reuse, R40 ;  /* 0x0000000811287231 */ /* 0x081fe20000000028 */
[-C--:B------:R-:W-:Y:S01]  /*4e50*/  HFMA2.MMA R17, R18, R8.reuse, R43 ;  /* 0x0000000812117235 */ /* 0x080fe2000000002b */
[----:B------:R-:W-:Y:S01]  /*4e60*/  HADD2 R18, R19, -1040, -1040 ;  /* 0xe410e41013127430 */ /* 0x000fe20000000000 */
[----:B------:R-:W-:Y:S01]  /*4e70*/  HFMA2.MMA R47, R50, R8, R47 ;  /* 0x00000008322f7235 */ /* 0x000fe2000000002f */
[----:B------:R-:W-:Y:S01]  /*4e80*/  HADD2 R19, R46, -1040, -1040 ;  /* 0xe410e4102e137430 */ /* 0x000fe20000000000 */
[----:B------:R-:W-:Y:S01]  /*4e90*/  LOP3.LUT R23, R23, 0x1f001f, RZ, 0xc0, !PT ;  /* 0x001f001f17177812 */ /* 0x000fe200078ec0ff */
[----:B------:R-:W-:Y:S01]  /*4ea0*/  HFMA2 R45, R18, R8, R45 ;  /* 0x00000008122d7231 */ /* 0x000fe2000000002d */
[----:B------:R-:W-:Y:S01]  /*4eb0*/  LOP3.LUT R20, R20, 0x64006400, RZ, 0xfc, !PT ;  /* 0x6400640014147812 */ /* 0x000fe200078efcff */
[-C--:B------:R-:W-:Y:S01]  /*4ec0*/  HFMA2 R40, R19, R9.reuse, R40 ;  /* 0x0000000913287231 */ /* 0x080fe20000000028 */
[-C--:B------:R-:W-:Y:S01]  /*4ed0*/  HFMA2.MMA R8, R16, R9.reuse, R17 ;  /* 0x0000000910087235 */ /* 0x080fe20000000011 */
[----:B------:R-:W-:Y:S01]  /*4ee0*/  LOP3.LUT R22, R22, 0x64006400, RZ, 0xfc, !PT ;  /* 0x6400640016167812 */ /* 0x000fe200078efcff */
[----:B------:R-:W0:Y:S01]  /*4ef0*/  LDS.128 R16, [UR4+0x30] ;  /* 0x00003004ff107984 */ /* 0x000e220008000c00 */
[----:B------:R-:W-:Y:S01]  /*4f00*/  HFMA2.MMA R43, R44, R9, R47 ;  /* 0x000000092c2b7235 */ /* 0x000fe2000000002f */
[----:B------:R-:W-:Y:S01]  /*4f10*/  LOP3.LUT R47, R31, 0x64006400, RZ, 0xfc, !PT ;  /* 0x640064001f2f7812 */ /* 0x000fe200078efcff */
[----:B------:R-:W-:Y:S01]  /*4f20*/  HADD2 R20, R20, -1040, -1040 ;  /* 0xe410e41014147430 */ /* 0x000fe20000000000 */
[----:B------:R-:W-:Y:S01]  /*4f30*/  LOP3.LUT R23, R23, 0x64006400, RZ, 0xfc, !PT ;  /* 0x6400640017177812 */ /* 0x000fe200078efcff */
[-C--:B------:R-:W-:Y:S01]  /*4f40*/  HFMA2 R40, R29, R10.reuse, R40 ;  /* 0x0000000a1d287231 */ /* 0x080fe20000000028 */
[----:B------:R-:W-:Y:S01]  /*4f50*/  LOP3.LUT R31, R12, 0x1f001f, RZ, 0xc0, !PT ;  /* 0x001f001f0c1f7812 */ /* 0x000fe200078ec0ff */
[----:B------:R-:W-:Y:S01]  /*4f60*/  HADD2 R48, R47, -1040, -1040 ;  /* 0xe410e4102f307430 */ /* 0x000fe20000000000 */
[-C--:B------:R-:W-:Y:S01]  /*4f70*/  HFMA2.MMA R8, R27, R10.reuse, R8 ;  /* 0x0000000a1b087235 */ /* 0x080fe20000000008 */
[----:B------:R-:W-:Y:S01]  /*4f80*/  LOP3.LUT R46, R14, 0x1f001f, RZ, 0xc0, !PT ;  /* 0x001f001f0e2e7812 */ /* 0x000fe200078ec0ff */
[----:B------:R-:W-:Y:S01]  /*4f90*/  HFMA2.MMA R43, R41, R10, R43 ;  /* 0x0000000a292b7235 */ /* 0x000fe2000000002b */
[----:B------:R-:W-:Y:S01]  /*4fa0*/  HFMA2 R45, R48, R9, R45 ;  /* 0x00000009302d7231 */ /* 0x000fe2000000002d */
[----:B------:R-:W-:Y:S01]  /*4fb0*/  LOP3.LUT R31, R31, 0x64006400, RZ, 0xfc, !PT ;  /* 0x640064001f1f7812 */ /* 0x000fe200078efcff */
[----:B------:R-:W-:Y:S01]  /*4fc0*/  HADD2 R9, R22, -1040, -1040 ;  /* 0xe410e41016097430 */ /* 0x000fe20000000000 */
[----:B------:R-:W-:Y:S01]  /*4fd0*/  LOP3.LUT R46, R46, 0x64006400, RZ, 0xfc, !PT ;  /* 0x640064002e2e7812 */ /* 0x000fe200078efcff */
[----:B------:R-:W-:Y:S01]  /*4fe0*/  HFMA2 R45, R25, R10, R45 ;  /* 0x0000000a192d7231 */ /* 0x000fe2000000002d */
[----:B------:R-:W-:Y:S01]  /*4ff0*/  LOP3.LUT R44, R13, 0x1f001f, RZ, 0xc0, !PT ;  /* 0x001f001f0d2c7812 */ /* 0x000fe200078ec0ff */
[----:B------:R-:W-:Y:S01]  /*5000*/  HADD2 R10, R23, -1040, -1040 ;  /* 0xe410e410170a7430 */ /* 0x000fe20000000000 */
[-C--:B------:R-:W-:Y:S01]  /*5010*/  HFMA2.MMA R43, R20, R11.reuse, R43 ;  /* 0x0000000b142b7235 */ /* 0x080fe2000000002b */
[----:B------:R-:W-:Y:S01]  /*5020*/  LOP3.LUT R47, R15, 0x1f001f, RZ, 0xc0, !PT ;  /* 0x001f001f0f2f7812 */ /* 0x000fe200078ec0ff */
[----:B------:R-:W-:Y:S01]  /*5030*/  HFMA2.MMA R8, R9, R11, R8 ;  /* 0x0000000b09087235 */ /* 0x000fe20000000008 */
[-C--:B------:R-:W-:Y:S01]  /*5040*/  HFMA2 R45, R10, R11.reuse, R45 ;  /* 0x0000000b0a2d7231 */ /* 0x080fe2000000002d */
[----:B------:R-:W-:Y:S01]  /*5050*/  SHF.R.U32.HI R12, RZ, 0xa, R12 ;  /* 0x0000000aff0c7819 */ /* 0x000fe2000001160c */
[----:B------:R-:W-:Y:S01]  /*5060*/  HADD2 R10, R31, -1040, -1040 ;  /* 0xe410e4101f0a7430 */ /* 0x000fe20000000000 */
[----:B------:R-:W-:Y:S01]  /*5070*/  LOP3.LUT R44, R44, 0x64006400, RZ, 0xfc, !PT ;  /* 0x640064002c2c7812 */ /* 0x000fe200078efcff */
[----:B------:R-:W-:Y:S01]  /*5080*/  HFMA2 R40, R21, R11, R40 ;  /* 0x0000000b15287231 */ /* 0x000fe20000000028 */
[--C-:B------:R-:W-:Y:S01]  /*5090*/  SHF.R.U32.HI R49, RZ, 0xb, R14.reuse ;  /* 0x0000000bff317819 */ /* 0x100fe2000001160e */
[----:B------:R-:W-:Y:S01]  /*50a0*/  HADD2 R11, R46, -1040, -1040 ;  /* 0xe410e4102e0b7430 */ /* 0x000fe20000000000 */
[----:B------:R-:W-:Y:S01]  /*50b0*/  SHF.R.U32.HI R14, RZ, 0xa, R14 ;  /* 0x0000000aff0e7819 */ /* 0x000fe2000001160e */
[----:B------:R-:W-:Y:S01]  /*50c0*/  HADD2 R9, R44, -1040, -1040 ;  /* 0xe410e4102c097430 */ /* 0x000fe20000000000 */
[----:B------:R-:W-:-:S02]  /*50d0*/  SHF.R.U32.HI R15, RZ, 0xa, R15 ;  /* 0x0000000aff0f7819 */ /* 0x000fc4000001160f */
[----:B------:R-:W-:Y:S02]  /*50e0*/  LOP3.LUT R47, R47, 0x64006400, RZ, 0xfc, !PT ;  /* 0x640064002f2f7812 */ /* 0x000fe400078efcff */
[----:B------:R-:W-:Y:S02]  /*50f0*/  LOP3.LUT R12, R12, 0x1f001f, RZ, 0xc0, !PT ;  /* 0x001f001f0c0c7812 */ /* 0x000fe400078ec0ff */
[----:B------:R-:W-:Y:S01]  /*5100*/  SHF.R.U32.HI R13, RZ, 0xa, R13 ;  /* 0x0000000aff0d7819 */ /* 0x000fe2000001160d */
[----:B------:R-:W-:Y:S01]  /*5110*/  HADD2 R20, R47, -1040, -1040 ;  /* 0xe410e4102f147430 */ /* 0x000fe20000000000 */
[----:B------:R-:W-:Y:S01]  /*5120*/  LOP3.LUT R42, R42, 0x64006400, RZ, 0xfc, !PT ;  /* 0x640064002a2a7812 */ /* 0x000fe200078efcff */
[-C--:B0-----:R-:W-:Y:S01]  /*5130*/  HFMA2.MMA R43, R10, R16.reuse, R43 ;  /* 0x000000100a2b7235 */ /* 0x081fe2000000002b */
[----:B------:R-:W-:Y:S01]  /*5140*/  LOP3.LUT R14, R14, 0x1f001f, RZ, 0xc0, !PT ;  /* 0x001f001f0e0e7812 */ /* 0x000fe200078ec0ff */
[----:B------:R-:W-:Y:S01]  /*5150*/  HFMA2.MMA R8, R11, R16, R8 ;  /* 0x000000100b087235 */ /* 0x000fe20000000008 */
[----:B------:R-:W-:Y:S01]  /*5160*/  LOP3.LUT R15, R15, 0x1f001f, RZ, 0xc0, !PT ;  /* 0x001f001f0f0f7812 */ /* 0x000fe200078ec0ff */
[-C--:B------:R-:W-:Y:S01]  /*5170*/  HFMA2 R40, R9, R16.reuse, R40 ;  /* 0x0000001009287231 */ /* 0x080fe20000000028 */
[----:B------:R-:W-:Y:S01]  /*5180*/  LOP3.LUT R12, R12, 0x64006400, RZ, 0xfc, !PT ;  /* 0x640064000c0c7812 */ /* 0x000fe200078efcff */
[-C--:B------:R-:W-:Y:S01]  /*5190*/  HFMA2 R42, R42, R3.reuse.H1_H1, -48, -48 ;  /* 0xd200d2002a2a7431 */ /* 0x080fe20000060003 */
[----:B------:R-:W-:Y:S01]  /*51a0*/  LOP3.LUT R26, R26, 0x64006400, RZ, 0xfc, !PT ;  /* 0x640064001a1a7812 */ /* 0x000fe200078efcff */
[-C--:B------:R-:W-:Y:S01]  /*51b0*/  HFMA2.MMA R9, R28, R17.reuse, R43 ;  /* 0x000000111c097235 */ /* 0x080fe2000000002b */
[----:B------:R-:W-:Y:S01]  /*51c0*/  LOP3.LUT R13, R13, 0x1f001f, RZ, 0xc0, !PT ;  /* 0x001f001f0d0d7812 */ /* 0x000fe200078ec0ff */
[----:B------:R-:W-:Y:S01]  /*51d0*/  HFMA2 R21, R20, R16, R45 ;  /* 0x0000001014157231 */ /* 0x000fe2000000002d */
[----:B------:R-:W-:Y:S01]  /*51e0*/  LOP3.LUT R14, R14, 0x64006400, RZ, 0xfc, !PT ;  /* 0x640064000e0e7812 */ /* 0x000fe200078efcff */
[----:B------:R-:W-:Y:S01]  /*51f0*/  HADD2 R12, R12, -1040, -1040 ;  /* 0xe410e4100c0c7430 */ /* 0x000fe20000000000 */
[----:B------:R-:W-:Y:S01]  /*5200*/  LOP3.LUT R15, R15, 0x64006400, RZ, 0xfc, !PT ;  /* 0x640064000f0f7812 */ /* 0x000fe200078efcff */
[----:B------:R-:W-:Y:S01]  /*5210*/  HFMA2.MMA R8, R24, R17, R8 ;  /* 0x0000001118087235 */ /* 0x000fe20000000008 */
[----:B------:R-:W-:Y:S01]  /*5220*/  LOP3.LUT R13, R13, 0x64006400, RZ, 0xfc, !PT ;  /* 0x640064000d0d7812 */ /* 0x000fe200078efcff */
[----:B------:R-:W-:Y:S01]  /*5230*/  HFMA2 R26, R26, R3.H1_H1, -48, -48 ;  /* 0xd200d2001a1a7431 */ /* 0x000fe20000060003 */
[----:B------:R-:W-:Y:S01]  /*5240*/  LOP3.LUT R38, R38, 0x100010, R49, 0xf8, !PT ;  /* 0x0010001026267812 */ /* 0x000fe200078ef831 */
[----:B------:R-:W-:Y:S01]  /*5250*/  HADD2 R11, R14, -1040, -1040 ;  /* 0xe410e4100e0b7430 */ /* 0x000fe20000000000 */
[----:B------:R-:W-:Y:S01]  /*5260*/  LOP3.LUT R39, R39, 0x64006400, RZ, 0xfc, !PT ;  /* 0x6400640027277812 */ /* 0x000fe200078efcff */
[-C--:B------:R-:W-:Y:S01]  /*5270*/  HFMA2 R21, R42, R17.reuse, R21 ;  /* 0x000000112a157231 */ /* 0x080fe20000000015 */
[-C--:B------:R-:W-:Y:S01]  /*5280*/  HFMA2.MMA R9, R12, R18.reuse, R9 ;  /* 0x000000120c097235 */ /* 0x080fe20000000009 */
[----:B------:R-:W-:Y:S01]  /*5290*/  HADD2 R10, R15, -1040, -1040 ;  /* 0xe410e4100f0a7430 */ /* 0x000fe20000000000 */
[----:B------:R-:W-:Y:S01]  /*52a0*/  LOP3.LUT R38, R38, 0x64006400, RZ, 0xfc, !PT ;  /* 0x6400640026267812 */ /* 0x000fe200078efcff */
[----:B------:R-:W-:Y:S01]  /*52b0*/  HFMA2 R40, R26, R17, R40 ;  /* 0x000000111a287231 */ /* 0x000fe20000000028 */
[----:B------:R-:W-:Y:S01]  /*52c0*/  HFMA2.MMA R8, R11, R18, R8 ;  /* 0x000000120b087235 */ /* 0x000fe20000000008 */
[----:B------:R-:W-:Y:S01]  /*52d0*/  HADD2 R13, R13, -1040, -1040 ;  /* 0xe410e4100d0d7430 */ /* 0x000fe20000000000 */
[----:B------:R-:W-:Y:S01]  /*52e0*/  LOP3.LUT R30, R30, 0x64006400, RZ, 0xfc, !PT ;  /* 0x640064001e1e7812 */ /* 0x000fe200078efcff */
[-C--:B------:R-:W-:Y:S01]  /*52f0*/  HFMA2 R21, R10, R18.reuse, R21 ;  /* 0x000000120a157231 */ /* 0x080fe20000000015 */
[----:B------:R-:W-:Y:S01]  /*5300*/  LOP3.LUT R37, R37, 0x64006400, RZ, 0xfc, !PT ;  /* 0x6400640025257812 */ /* 0x000fe200078efcff */
[----:B------:R-:W-:Y:S01]  /*5310*/  HADD2 R10, R39, -1040, -1040 ;  /* 0xe410e410270a7430 */ /* 0x000fe20000000000 */
[----:B------:R-:W-:Y:S01]  /*5320*/  PRMT R3, R3, 0x5410, R4 ;  /* 0x0000541003037816 */ /* 0x000fe20000000004 */
[----:B------:R-:W-:-:S02]  /*5330*/  HFMA2 R40, R13, R18, R40 ;  /* 0x000000120d287231 */ /* 0x000fc40000000028 */
[----:B------:R-:W-:Y:S02]  /*5340*/  HADD2 R13, R38, -1040, -1040 ;  /* 0xe410e410260d7430 */ /* 0x000fe40000000000 */
[-C--:B------:R-:W-:Y:S01]  /*5350*/  HFMA2.MMA R9, R10, R19.reuse, R9 ;  /* 0x000000130a097235 */ /* 0x080fe20000000009 */
[----:B------:R-:W-:Y:S02]  /*5360*/  HADD2 R11, R30, -1040, -1040 ;  /* 0xe410e4101e0b7430 */ /* 0x000fe40000000000 */
[----:B------:R-:W-:Y:S01]  /*5370*/  HADD2 R12, R37, -1040, -1040 ;  /* 0xe410e410250c7430 */ /* 0x000fe20000000000 */
[----:B------:R-:W-:Y:S01]  /*5380*/  HFMA2.MMA R8, R13, R19, R8 ;  /* 0x000000130d087235 */ /* 0x000fe20000000008 */
        /* <DEDUP_REMOVED lines=10> */
.L_x_5074:
[----:B------:R-:W-:Y:S01]  /*5430*/  ISETP.LT.AND P2, PT, R36, R33, PT ;  /* 0x000000212400720c */ /* 0x000fe20003f41270 */
[----:B------:R-:W-:Y:S01]  /*5440*/  UIADD3 UR4, UR4, 0x40, URZ ;  /* 0x0000004004047890 */ /* 0x000fe2000fffe03f */
[----:B--2---:R-:W-:Y:S02]  /*5450*/  MOV R10, R34 ;  /* 0x00000022000a7202 */ /* 0x004fe40000000f00 */
[----:B------:R-:W-:Y:S02]  /*5460*/  MOV R11, R35 ;  /* 0x00000023000b7202 */ /* 0x000fe40000000f00 */
[----:B------:R-:W-:-:S07]  /*5470*/  MOV R34, R36 ;  /* 0x0000002400227202 */ /* 0x000fce0000000f00 */
[----:B------:R-:W-:Y:S05]  /*5480*/  @!P0 BRA P2, `(.L_x_5075) ;  /* 0xffffffe800908947 */ /* 0x000fea000103ffff */
.L_x_5073:
[----:B------:R-:W-:Y:S01]  /*5490*/  ISETP.GE.AND P0, PT, R34, R33, PT ;  /* 0x000000212200720c */ /* 0x000fe20003f06270 */
[----:B------:R-:W-:-:S03]  /*54a0*/  ULDC UR5, c[0x0][0x264] ;  /* 0x0000990000057ab9 */ /* 0x000fc60000000800 */
[----:B------:R-:W-:-:S13]  /*54b0*/  ISETP.GE.OR P0, PT, R34, UR5, P0 ;  /* 0x0000000522007c0c */ /* 0x000fda0008706670 */
[----:B------:R-:W-:Y:S05]  /*54c0*/  @P0 BRA `(.L_x_5076) ;  /* 0x0000002400040947 */ /* 0x000fea0003800000 */
[----:B------:R-:W-:Y:S01]  /*54d0*/  HADD2.F32 R9, -RZ, R3.H0_H0 ;  /* 0x20000003ff097230 */ /* 0x000fe20000004100 */
[----:B-----5:R-:W-:Y:S01]  /*54e0*/  SHF.R.S32.HI R28, RZ, 0x1f, R2 ;  /* 0x0000001fff1c7819 */ /* 0x020fe20000011402 */
[----:B-1----:R-:W-:Y:S01]  /*54f0*/  HADD2.F32 R24, -RZ, R4.H0_H0 ;  /* 0x20000004ff187230 */ /* 0x002fe20000004100 */
[----:B------:R-:W-:Y:S01]  /*5500*/  ULDC UR5, c[0x0][0x264] ;  /* 0x0000990000057ab9 */ /* 0x000fe20000000800 */
[----:B------:R-:W-:Y:S02]  /*5510*/  HADD2.F32 R25, -RZ, R5.H0_H0 ;  /* 0x20000005ff197230 */ /* 0x000fe40000004100 */
[----:B------:R-:W-:-:S07]  /*5520*/  HADD2.F32 R29, -RZ, R6.H0_H0 ;  /* 0x20000006ff1d7230 */ /* 0x000fce0000004100 */
.L_x_5078:
[----:B------:R-:W1:Y:S01]  /*5530*/  LDC R2, c[0x0][0x23c] ;  /* 0x00008f00ff027b82 */ /* 0x000e620000000800 */
[----:B------:R-:W-:-:S04]  /*5540*/  IADD3 R34, R34, 0x20, RZ ;  /* 0x0000002022227810 */ /* 0x000fc80007ffe0ff */
[C---:B------:R-:W-:Y:S02]  /*5550*/  ISETP.GE.AND P2, PT, R34.reuse, UR5, PT ;  /* 0x0000000522007c0c */ /* 0x040fe4000bf46270 */
[----:B------:R-:W-:Y:S01]  /*5560*/  ISETP.LT.AND P0, PT, R34, R33, PT ;  /* 0x000000212200720c */ /* 0x000fe20003f01270 */
[----:B------:R-:W-:-:S12]  /*5570*/  @!P1 BRA `(.L_x_5077) ;  /* 0x0000002000c89947 */ /* 0x000fd80003800000 */
[----:B------:R-:W2:Y:S01]  /*5580*/  LDG.E.128.CONSTANT R16, desc[UR6][R10.64] ;  /* 0x000000060a107981 */ /* 0x000ea2000c1e9d00 */
[----:B------:R-:W3:Y:S03]  /*5590*/  LDC R35, c[0x0][0x23c] ;  /* 0x00008f00ff237b82 */ /* 0x000ee60000000800 */
[----:B------:R-:W4:Y:S01]  /*55a0*/  LDS.64 R30, [UR4] ;  /* 0x00000004ff1e7984 */ /* 0x000f220008000a00 */
[----:B---3--:R-:W-:-:S04]  /*55b0*/  LEA R38, P3, R35, R10, 0x2 ;  /* 0x0000000a23267211 */ /* 0x008fc800078610ff */
[----:B------:R-:W-:-:S05]  /*55c0*/  LEA.HI.X R39, R35, R11, R28, 0x2, P3 ;  /* 0x0000000b23277211 */ /* 0x000fca00018f141c */
[----:B------:R3:W5:Y:S01]  /*55d0*/  LDG.E.128.CONSTANT R20, desc[UR6][R38.64] ;  /* 0x0000000626147981 */ /* 0x000762000c1e9d00 */
[----:B------:R-:W-:-:S05]  /*55e0*/  IMAD.WIDE R26, R35, 0x4, R38 ;  /* 0x00000004231a7825 */ /* 0x000fca00078e0226 */
[----:B------:R1:W5:Y:S01]  /*55f0*/  LDG.E.128.CONSTANT R12, desc[UR6][R26.64] ;  /* 0x000000061a0c7981 */ /* 0x000362000c1e9d00 */
[----:B0-----:R-:W-:Y:S01]  /*5600*/  MOV R5, 0x2c00 ;  /* 0x00002c0000057802 */ /* 0x001fe20000000f00 */
[--C-:B----4-:R-:W-:Y:S02]  /*5610*/  HADD2.F32 R3, -RZ, R30.reuse.H0_H0 ;  /* 0x2000001eff037230 */ /* 0x110fe40000004100 */
[----:B---3--:R-:W-:Y:S02]  /*5620*/  HADD2.F32 R39, -RZ, R30.H1_H1 ;  /* 0x3000001eff277230 */ /* 0x008fe40000004100 */
[--C-:B------:R-:W-:Y:S02]  /*5630*/  HADD2.F32 R30, -RZ, R31.reuse.H0_H0 ;  /* 0x2000001fff1e7230 */ /* 0x100fe40000004100 */
[----:B------:R-:W-:Y:S01]  /*5640*/  HADD2.F32 R31, -RZ, R31.H1_H1 ;  /* 0x3000001fff1f7230 */ /* 0x000fe20000004100 */
[C---:B--2---:R-:W-:Y:S02]  /*5650*/  LOP3.LUT R4, R16.reuse, 0xf000f, RZ, 0xc0, !PT ;  /* 0x000f000f10047812 */ /* 0x044fe400078ec0ff */
[----:B------:R-:W-:-:S02]  /*5660*/  LOP3.LUT R40, R16, 0xf000f0, RZ, 0xc0, !PT ;  /* 0x00f000f010287812 */ /* 0x000fc400078ec0ff */
[----:B------:R-:W-:Y:S02]  /*5670*/  SHF.R.U32.HI R36, RZ, 0x8, R16 ;  /* 0x00000008ff247819 */ /* 0x000fe40000011610 */
        /* <DEDUP_REMOVED lines=13> */
[----:B------:R-:W0:Y:S01]  /*5750*/  LDS.64 R16, [UR4+0x8] ;  /* 0x00000804ff107984 */ /* 0x000e220008000a00 */
[----:B------:R-:W-:Y:S01]  /*5760*/  HADD2.F32 R4, -RZ, R46.H0_H0 ;  /* 0x2000002eff047230 */ /* 0x000fe20000004100 */
[----:B------:R-:W-:Y:S01]  /*5770*/  LOP3.LUT R40, R40, 0x64006400, RZ, 0xfc, !PT ;  /* 0x6400640028287812 */ /* 0x000fe200078efcff */
[----:B------:R-:W-:Y:S01]  /*5780*/  HADD2.F32 R48, -RZ, R44.H0_H0 ;  /* 0x2000002cff307230 */ /* 0x000fe20000004100 */
[----:B------:R-:W-:Y:S01]  /*5790*/  LOP3.LUT R42, R42, 0x64006400, RZ, 0xfc, !PT ;  /* 0x640064002a2a7812 */ /* 0x000fe200078efcff */
[----:B------:R-:W-:-:S02]  /*57a0*/  HADD2.F32 R6, -RZ, R45.H0_H0 ;  /* 0x2000002dff067230 */ /* 0x000fc40000004100 */
[----:B------:R-:W-:Y:S01]  /*57b0*/  FFMA.FTZ R47, R4, R3, RZ ;  /* 0x00000003042f7223 */ /* 0x000fe200000100ff */
[----:B------:R-:W-:Y:S02]  /*57c0*/  HADD2.F32 R8, -RZ, R43.H0_H0 ;  /* 0x2000002bff087230 */ /* 0x000fe40000004100 */
[C---:B------:R-:W-:Y:S01]  /*57d0*/  FFMA.FTZ R4, R3.reuse, R48, RZ ;  /* 0x0000003003047223 */ /* 0x040fe200000100ff */
[----:B------:R-:W-:Y:S02]  /*57e0*/  HADD2.F32 R46, -RZ, R46.H1_H1 ;  /* 0x3000002eff2e7230 */ /* 0x000fe40000004100 */
[----:B------:R-:W-:Y:S01]  /*57f0*/  FFMA.FTZ R6, R3, R6, RZ ;  /* 0x0000000603067223 */ /* 0x000fe200000100ff */
[----:B------:R-:W-:Y:S01]  /*5800*/  HADD2.F32 R44, -RZ, R44.H1_H1 ;  /* 0x3000002cff2c7230 */ /* 0x000fe20000004100 */
[----:B------:R-:W-:Y:S01]  /*5810*/  LOP3.LUT R41, R18, 0xf000f0, RZ, 0xc0, !PT ;  /* 0x00f000f012297812 */ /* 0x000fe200078ec0ff */
[----:B------:R-:W-:Y:S01]  /*5820*/  HADD2.F32 R45, -RZ, R45.H1_H1 ;  /* 0x3000002dff2d7230 */ /* 0x000fe20000004100 */
[----:B------:R-:W-:Y:S01]  /*5830*/  LOP3.LUT R38, R19, 0xf000f0, RZ, 0xc0, !PT ;  /* 0x00f000f013267812 */ /* 0x000fe200078ec0ff */
[----:B------:R-:W-:Y:S01]  /*5840*/  FFMA.FTZ R8, R3, R8, RZ ;  /* 0x0000000803087223 */ /* 0x000fe200000100ff */
[----:B------:R-:W-:Y:S01]  /*5850*/  FFMA.FTZ R3, R46, R39, R47 ;  /* 0x000000272e037223 */ /* 0x000fe2000001002f */
[C---:B------:R-:W-:Y:S01]  /*5860*/  FFMA.FTZ R47, R39.reuse, R44, R4 ;  /* 0x0000002c272f7223 */ /* 0x040fe20000010004 */
[----:B------:R-:W-:Y:S01]  /*5870*/  FFMA.FTZ R45, R39, R45, R6 ;  /* 0x0000002d272d7223 */ /* 0x000fe20000010006 */
[----:B------:R-:W-:Y:S01]  /*5880*/  LOP3.LUT R6, R41, 0x64006400, RZ, 0xfc, !PT ;  /* 0x6400640029067812 */ /* 0x000fe200078efcff */
[----:B------:R-:W-:-:S02]  /*5890*/  HFMA2 R40, R40, R5.H0_H0, -72, -72 ;  /* 0xd480d48028287431 */ /* 0x000fc40000040005 */
[----:B------:R-:W-:Y:S02]  /*58a0*/  HADD2.F32 R43, -RZ, R43.H1_H1 ;  /* 0x3000002bff2b7230 */ /* 0x000fe40000004100 */
[-C--:B------:R-:W-:Y:S01]  /*58b0*/  HFMA2 R4, R42, R5.reuse.H0_H0, -72, -72 ;  /* 0xd480d4802a047431 */ /* 0x080fe20000040005 */
[----:B------:R-:W-:Y:S01]  /*58c0*/  LOP3.LUT R42, R38, 0x64006400, RZ, 0xfc, !PT ;  /* 0x64006400262a7812 */ /* 0x000fe200078efcff */
[-C--:B------:R-:W-:Y:S02]  /*58d0*/  HFMA2 R38, R6, R5.reuse.H0_H0, -72, -72 ;  /* 0xd480d48006267431 */ /* 0x080fe40000040005 */
[----:B------:R-:W-:Y:S02]  /*58e0*/  HADD2.F32 R44, -RZ, R40.H0_H0 ;  /* 0x20000028ff2c7230 */ /* 0x000fe40000004100 */
[----:B------:R-:W-:Y:S01]  /*58f0*/  FFMA.FTZ R43, R39, R43, R8 ;  /* 0x0000002b272b7223 */ /* 0x000fe20000010008 */
[----:B------:R-:W-:Y:S02]  /*5900*/  HADD2.F32 R41, -RZ, R4.H0_H0 ;  /* 0x20000004ff297230 */ /* 0x000fe40000004100 */
[----:B------:R-:W-:-:S02]  /*5910*/  HFMA2 R6, R42, R5.H0_H0, -72, -72 ;  /* 0xd480d4802a067431 */ /* 0x000fc40000040005 */
[----:B------:R-:W-:Y:S02]  /*5920*/  HADD2.F32 R42, -RZ, R38.H0_H0 ;  /* 0x20000026ff2a7230 */ /* 0x000fe40000004100 */
[----:B------:R-:W-:Y:S01]  /*5930*/  FFMA.FTZ R3, R44, R30, R3 ;  /* 0x0000001e2c037223 */ /* 0x000fe20000010003 */
[----:B------:R-:W-:Y:S02]  /*5940*/  HADD2.F32 R40, -RZ, R40.H1_H1 ;  /* 0x30000028ff287230 */ /* 0x000fe40000004100 */
[C---:B------:R-:W-:Y:S01]  /*5950*/  FFMA.FTZ R8, R30.reuse, R41, R47 ;  /* 0x000000291e087223 */ /* 0x040fe2000001002f */
[----:B------:R-:W-:Y:S02]  /*5960*/  HADD2.F32 R44, -RZ, R6.H0_H0 ;  /* 0x20000006ff2c7230 */ /* 0x000fe40000004100 */
[----:B------:R-:W-:Y:S01]  /*5970*/  FFMA.FTZ R45, R30, R42, R45 ;  /* 0x0000002a1e2d7223 */ /* 0x000fe2000001002d */
[----:B------:R-:W-:Y:S01]  /*5980*/  HADD2.F32 R4, -RZ, R4.H1_H1 ;  /* 0x30000004ff047230 */ /* 0x000fe20000004100 */
[----:B------:R-:W-:Y:S01]  /*5990*/  SHF.R.U32.HI R18, RZ, 0x8, R18 ;  /* 0x00000008ff127819 */ /* 0x000fe20000011612 */
[----:B------:R-:W-:-:S02]  /*59a0*/  HADD2.F32 R6, -RZ, R6.H1_H1 ;  /* 0x30000006ff067230 */ /* 0x000fc40000004100 */
[----:B------:R-:W-:Y:S01]  /*59b0*/  FFMA.FTZ R41, R30, R44, R43 ;  /* 0x0000002c1e297223 */ /* 0x000fe2000001002b */
[----:B------:R-:W-:Y:S01]  /*59c0*/  FFMA.FTZ R30, R40, R31, R3 ;  /* 0x0000001f281e7223 */ /* 0x000fe20000010003 */
[----:B------:R-:W-:Y:S02]  /*59d0*/  HADD2.F32 R38, -RZ, R38.H1_H1 ;  /* 0x30000026ff267230 */ /* 0x000fe40000004100 */
[C---:B------:R-:W-:Y:S01]  /*59e0*/  FFMA.FTZ R40, R31.reuse, R4, R8 ;  /* 0x000000041f287223 */ /* 0x040fe20000010008 */
[----:B------:R-:W-:Y:S01]  /*59f0*/  LOP3.LUT R3, R36, 0xf000f, RZ, 0xc0, !PT ;  /* 0x000f000f24037812 */ /* 0x000fe200078ec0ff */
[----:B------:R-:W-:Y:S01]  /*5a00*/  FFMA.FTZ R41, R31, R6, R41 ;  /* 0x000000061f297223 */ /* 0x000fe20000010029 */
[----:B------:R-:W-:Y:S01]  /*5a10*/  LOP3.LUT R4, R37, 0xf000f, RZ, 0xc0, !PT ;  /* 0x000f000f25047812 */ /* 0x000fe200078ec0ff */
[----:B------:R-:W-:Y:S01]  /*5a20*/  FFMA.FTZ R38, R31, R38, R45 ;  /* 0x000000261f267223 */ /* 0x000fe2000001002d */
[----:B------:R-:W-:Y:S01]  /*5a30*/  SHF.R.U32.HI R19, RZ, 0x8, R19 ;  /* 0x00000008ff137819 */ /* 0x000fe20000011613 */
[----:B0-----:R-:W-:Y:S01]  /*5a40*/  HADD2.F32 R31, -RZ, R16.H0_H0 ;  /* 0x20000010ff1f7230 */ /* 0x001fe20000004100 */
[----:B------:R-:W-:-:S02]  /*5a50*/  LOP3.LUT R8, R18, 0xf000f, RZ, 0xc0, !PT ;  /* 0x000f000f12087812 */ /* 0x000fc400078ec0ff */
        /* <DEDUP_REMOVED lines=8> */
[----:B------:R-:W-:Y:S01]  /*5ae0*/  HADD2.F32 R6, -RZ, R17.H0_H0 ;  /* 0x20000011ff067230 */ /* 0x000fe20000004100 */
[----:B------:R-:W-:Y:S01]  /*5af0*/  LOP3.LUT R37, R37, 0xf000f0, RZ, 0xc0, !PT ;  /* 0x00f000f025257812 */ /* 0x000fe200078ec0ff */
[----:B------:R-:W-:-:S02]  /*5b00*/  HADD2 R46, R8, -1032, -1032 ;  /* 0xe408e408082e7430 */ /* 0x000fc40000000000 */
[--C-:B------:R-:W-:Y:S02]  /*5b10*/  HADD2.F32 R39, -RZ, R43.reuse.H0_H0 ;  /* 0x2000002bff277230 */ /* 0x100fe40000004100 */
[----:B------:R-:W-:Y:S02]  /*5b20*/  HADD2 R8, R16, -1032, -1032 ;  /* 0xe408e40810087430 */ /* 0x000fe40000000000 */
[----:B------:R-:W-:Y:S01]  /*5b30*/  HADD2.F32 R42, -RZ, R44.H0_H0 ;  /* 0x2000002cff2a7230 */ /* 0x000fe20000004100 */
[----:B------:R-:W-:Y:S01]  /*5b40*/  LOP3.LUT R19, R19, 0xf000f0, RZ, 0xc0, !PT ;  /* 0x00f000f013137812 */ /* 0x000fe200078ec0ff */
[--C-:B------:R-:W-:Y:S02]  /*5b50*/  HADD2.F32 R16, -RZ, R46.reuse.H0_H0 ;  /* 0x2000002eff107230 */ /* 0x100fe40000004100 */
[----:B------:R-:W-:Y:S01]  /*5b60*/  FFMA.FTZ R30, R39, R31, R30 ;  /* 0x0000001f271e7223 */ /* 0x000fe2000001001e */
[----:B------:R-:W-:Y:S01]  /*5b70*/  HADD2.F32 R39, -RZ, R46.H1_H1 ;  /* 0x3000002eff277230 */ /* 0x000fe20000004100 */
[----:B------:R-:W-:Y:S01]  /*5b80*/  LOP3.LUT R36, R36, 0xf000f0, RZ, 0xc0, !PT ;  /* 0x00f000f024247812 */ /* 0x000fe200078ec0ff */
[----:B------:R-:W-:-:S02]  /*5b90*/  HADD2.F32 R45, -RZ, R43.H1_H1 ;  /* 0x3000002bff2d7230 */ /* 0x000fc40000004100 */
[C---:B------:R-:W-:Y:S01]  /*5ba0*/  FFMA.FTZ R16, R31.reuse, R16, R38 ;  /* 0x000000101f107223 */ /* 0x040fe20000010026 */
[----:B------:R-:W-:Y:S02]  /*5bb0*/  HADD2.F32 R3, -RZ, R17.H1_H1 ;  /* 0x30000011ff037230 */ /* 0x000fe40000004100 */
[----:B------:R-:W-:Y:S01]  /*5bc0*/  FFMA.FTZ R17, R31, R42, R40 ;  /* 0x0000002a1f117223 */ /* 0x000fe20000010028 */
[----:B------:R-:W-:Y:S02]  /*5bd0*/  HADD2.F32 R43, -RZ, R44.H1_H1 ;  /* 0x3000002cff2b7230 */ /* 0x000fe40000004100 */
[----:B------:R-:W-:Y:S01]  /*5be0*/  FFMA.FTZ R39, R4, R39, R16 ;  /* 0x0000002704277223 */ /* 0x000fe20000010010 */
[----:B------:R-:W-:Y:S01]  /*5bf0*/  LOP3.LUT R16, R18, 0xf000f0, RZ, 0xc0, !PT ;  /* 0x00f000f012107812 */ /* 0x000fe200078ec0ff */
[----:B------:R-:W-:Y:S01]  /*5c00*/  HADD2.F32 R40, -RZ, R8.H0_H0 ;  /* 0x20000008ff287230 */ /* 0x000fe20000004100 */
[----:B------:R-:W-:Y:S01]  /*5c10*/  LOP3.LUT R18, R37, 0x64006400, RZ, 0xfc, !PT ;  /* 0x6400640025127812 */ /* 0x000fe200078efcff */
[----:B------:R-:W-:Y:S01]  /*5c20*/  FFMA.FTZ R43, R4, R43, R17 ;  /* 0x0000002b042b7223 */ /* 0x000fe20000010011 */
[----:B------:R-:W-:Y:S01]  /*5c30*/  LOP3.LUT R38, R16, 0x64006400, RZ, 0xfc, !PT ;  /* 0x6400640010267812 */ /* 0x000fe200078efcff */
[----:B------:R-:W-:-:S04]  /*5c40*/  IMAD.WIDE R16, R35, 0x4, R26 ;  /* 0x0000000423107825 */ /* 0x000fc800078e021a */
[----:B------:R-:W-:Y:S01]  /*5c50*/  FFMA.FTZ R41, R31, R40, R41 ;  /* 0x000000281f297223 */ /* 0x000fe20000010029 */
[-C--:B-1----:R-:W-:Y:S02]  /*5c60*/  HFMA2 R27, R18, R5.reuse.H0_H0, -72, -72 ;  /* 0xd480d480121b7431 */ /* 0x082fe40000040005 */
[----:B------:R-:W-:Y:S01]  /*5c70*/  FFMA.FTZ R45, R45, R4, R30 ;  /* 0x000000042d2d7223 */ /* 0x000fe2000001001e */
[----:B------:R-:W-:Y:S01]  /*5c80*/  HADD2.F32 R40, -RZ, R8.H1_H1 ;  /* 0x30000008ff287230 */ /* 0x000fe20000004100 */
[----:B------:R-:W-:Y:S01]  /*5c90*/  LOP3.LUT R8, R19, 0x64006400, RZ, 0xfc, !PT ;  /* 0x6400640013087812 */ /* 0x000fe200078efcff */
[----:B------:R-:W0:Y:S01]  /*5ca0*/  LDS.64 R30, [UR4+0x10] ;  /* 0x00001004ff1e7984 */ /* 0x000e220008000a00 */
[----:B------:R-:W-:Y:S01]  /*5cb0*/  LOP3.LUT R36, R36, 0x64006400, RZ, 0xfc, !PT ;  /* 0x6400640024247812 */ /* 0x000fe200078efcff */
[-C--:B------:R-:W-:Y:S02]  /*5cc0*/  HFMA2 R26, R38, R5.reuse.H0_H0, -72, -72 ;  /* 0xd480d480261a7431 */ /* 0x080fe40000040005 */
[----:B------:R-:W-:Y:S01]  /*5cd0*/  HADD2.F32 R37, -RZ, R27.H0_H0 ;  /* 0x2000001bff257230 */ /* 0x000fe20000004100 */
[----:B------:R-:W2:Y:S01]  /*5ce0*/  LDG.E.128.CONSTANT R16, desc[UR6][R16.64] ;  /* 0x0000000610107981 */ /* 0x000ea2000c1e9d00 */
[----:B------:R-:W-:-:S02]  /*5cf0*/  HFMA2 R35, R36, R5.H0_H0, -72, -72 ;  /* 0xd480d48024237431 */ /* 0x000fc40000040005 */
[----:B------:R-:W-:Y:S02]  /*5d00*/  HADD2.F32 R38, -RZ, R26.H0_H0 ;  /* 0x2000001aff267230 */ /* 0x000fe40000004100 */
[----:B------:R-:W-:Y:S02]  /*5d10*/  HFMA2 R42, R8, R5.H0_H0, -72, -72 ;  /* 0xd480d480082a7431 */ /* 0x000fe40000040005 */
[--C-:B------:R-:W-:Y:S02]  /*5d20*/  HADD2.F32 R36, -RZ, R35.reuse.H0_H0 ;  /* 0x20000023ff247230 */ /* 0x100fe40000004100 */
[----:B------:R-:W-:Y:S01]  /*5d30*/  FFMA.FTZ R41, R4, R40, R41 ;  /* 0x0000002804297223 */ /* 0x000fe20000010029 */
[----:B------:R-:W-:Y:S02]  /*5d40*/  HADD2.F32 R4, -RZ, R35.H1_H1 ;  /* 0x30000023ff047230 */ /* 0x000fe40000004100 */
[----:B------:R-:W-:Y:S01]  /*5d50*/  FFMA.FTZ R39, R6, R38, R39 ;  /* 0x0000002606277223 */ /* 0x000fe20000010027 */
[----:B------:R-:W-:-:S02]  /*5d60*/  HADD2.F32 R8, -RZ, R27.H1_H1 ;  /* 0x3000001bff087230 */ /* 0x000fc40000004100 */
[----:B------:R-:W-:Y:S01]  /*5d70*/  FFMA.FTZ R45, R36, R6, R45 ;  /* 0x00000006242d7223 */ /* 0x000fe2000001002d */
[----:B------:R-:W-:Y:S01]  /*5d80*/  FFMA.FTZ R36, R6, R37, R43 ;  /* 0x0000002506247223 */ /* 0x000fe2000001002b */
[----:B------:R-:W-:Y:S02]  /*5d90*/  HADD2.F32 R38, -RZ, R26.H1_H1 ;  /* 0x3000001aff267230 */ /* 0x000fe40000004100 */
[----:B------:R-:W-:Y:S02]  /*5da0*/  HADD2.F32 R37, -RZ, R42.H0_H0 ;  /* 0x2000002aff257230 */ /* 0x000fe40000004100 */
[----:B------:R-:W-:Y:S01]  /*5db0*/  FFMA.FTZ R26, R4, R3, R45 ;  /* 0x00000003041a7223 */ /* 0x000fe2000001002d */
[C---:B------:R-:W-:Y:S01]  /*5dc0*/  FFMA.FTZ R27, R3.reuse, R8, R36 ;  /* 0x00000008031b7223 */ /* 0x040fe20000010024 */
[----:B-----5:R-:W-:Y:S01]  /*5dd0*/  LOP3.LUT R4, R20, 0xf000f, RZ, 0xc0, !PT ;  /* 0x000f000f14047812 */ /* 0x020fe200078ec0ff */
[----:B------:R-:W-:Y:S01]  /*5de0*/  FFMA.FTZ R36, R3, R38, R39 ;  /* 0x0000002603247223 */ /* 0x000fe20000010027 */
[----:B------:R-:W-:Y:S01]  /*5df0*/  FFMA.FTZ R37, R6, R37, R41 ;  /* 0x0000002506257223 */ /* 0x000fe20000010029 */
[----:B------:R-:W-:-:S02]  /*5e00*/  LOP3.LUT R39, R20, 0xf000f0, RZ, 0xc0, !PT ;  /* 0x00f000f014277812 */ /* 0x000fc400078ec0ff */
[----:B------:R-:W-:Y:S02]  /*5e10*/  SHF.R.U32.HI R35, RZ, 0x8, R20 ;  /* 0x00000008ff237819 */ /* 0x000fe40000011614 */
[----:B------:R-:W-:Y:S02]  /*5e20*/  LOP3.LUT R6, R21, 0xf000f, RZ, 0xc0, !PT ;  /* 0x000f000f15067812 */ /* 0x000fe400078ec0ff */
[----:B------:R-:W-:Y:S02]  /*5e30*/  LOP3.LUT R8, R22, 0xf000f, RZ, 0xc0, !PT ;  /* 0x000f000f16087812 */ /* 0x000fe400078ec0ff */
[----:B------:R-:W-:Y:S02]  /*5e40*/  LOP3.LUT R20, R23, 0xf000f, RZ, 0xc0, !PT ;  /* 0x000f000f17147812 */ /* 0x000fe400078ec0ff */
[----:B------:R-:W-:Y:S01]  /*5e50*/  LOP3.LUT R4, R4, 0x64006400, RZ, 0xfc, !PT ;  /* 0x6400640004047812 */ /* 0x000fe200078efcff */
[----:B------:R-:W-:Y:S01]  /*5e60*/  HADD2.F32 R40, -RZ, R42.H1_H1 ;  /* 0x3000002aff287230 */ /* 0x000fe20000004100 */
[----:B------:R-:W-:-:S02]  /*5e70*/  LOP3.LUT R6, R6, 0x64006400, RZ, 0xfc, !PT ;  /* 0x6400640006067812 */ /* 0x000fc400078efcff */
[----:B------:R-:W-:Y:S02]  /*5e80*/  LOP3.LUT R8, R8, 0x64006400, RZ, 0xfc, !PT ;  /* 0x6400640008087812 */ /* 0x000fe400078efcff */
[----:B------:R-:W-:Y:S01]  /*5e90*/  LOP3.LUT R20, R20, 0x64006400, RZ, 0xfc, !PT ;  /* 0x6400640014147812 */ /* 0x000fe200078efcff */
[----:B------:R-:W-:Y:S02]  /*5ea0*/  HADD2 R47, R4, -1032, -1032 ;  /* 0xe408e408042f7430 */ /* 0x000fe40000000000 */
[----:B------:R-:W-:Y:S01]  /*5eb0*/  FFMA.FTZ R38, R3, R40, R37 ;  /* 0x0000002803267223 */ /* 0x000fe20000010025 */
[----:B------:R-:W-:Y:S02]  /*5ec0*/  HADD2 R45, R6, -1032, -1032 ;  /* 0xe408e408062d7430 */ /* 0x000fe40000000000 */
[----:B------:R-:W-:Y:S02]  /*5ed0*/  HADD2 R46, R8, -1032, -1032 ;  /* 0xe408e408082e7430 */ /* 0x000fe40000000000 */
[----:B------:R-:W-:-:S02]  /*5ee0*/  HADD2 R44, R20, -1032, -1032 ;  /* 0xe408e408142c7430 */ /* 0x000fc40000000000 */
[----:B0-----:R-:W-:Y:S02]  /*5ef0*/  HADD2.F32 R3, -RZ, R30.H0_H0 ;  /* 0x2000001eff037230 */ /* 0x001fe40000004100 */
[----:B------:R-:W-:Y:S02]  /*5f00*/  HADD2.F32 R4, -RZ, R47.H0_H0 ;  /* 0x2000002fff047230 */ /* 0x000fe40000004100 */
[----:B------:R-:W-:Y:S02]  /*5f10*/  HADD2.F32 R50, -RZ, R45.H0_H0 ;  /* 0x2000002dff327230 */ /* 0x000fe40000004100 */
[----:B------:R-:W-:Y:S02]  /*5f20*/  HADD2.F32 R6, -RZ, R46.H0_H0 ;  /* 0x2000002eff067230 */ /* 0x000fe40000004100 */
[----:B------:R-:W-:Y:S02]  /*5f30*/  HADD2.F32 R8, -RZ, R44.H0_H0 ;  /* 0x2000002cff087230 */ /* 0x000fe40000004100 */
[----:B------:R-:W-:-:S02]  /*5f40*/  HADD2.F32 R43, -RZ, R30.H1_H1 ;  /* 0x3000001eff2b7230 */ /* 0x000fc40000004100 */
[----:B------:R-:W-:Y:S02]  /*5f50*/  HADD2.F32 R48, -RZ, R47.H1_H1 ;  /* 0x3000002fff307230 */ /* 0x000fe40000004100 */
[----:B------:R-:W-:Y:S01]  /*5f60*/  FFMA.FTZ R47, R4, R3, RZ ;  /* 0x00000003042f7223 */ /* 0x000fe200000100ff */
[----:B------:R-:W-:Y:S01]  /*5f70*/  LOP3.LUT R40, R21, 0xf000f0, RZ, 0xc0, !PT ;  /* 0x00f000f015287812 */ /* 0x000fe200078ec0ff */
[C---:B------:R-:W-:Y:S01]  /*5f80*/  FFMA.FTZ R4, R3.reuse, R50, RZ ;  /* 0x0000003203047223 */ /* 0x040fe200000100ff */
[C---:B------:R-:W-:Y:S01]  /*5f90*/  FFMA.FTZ R6, R3.reuse, R6, RZ ;  /* 0x0000000603067223 */ /* 0x040fe200000100ff */
[----:B------:R-:W-:Y:S01]  /*5fa0*/  FFMA.FTZ R8, R3, R8, RZ ;  /* 0x0000000803087223 */ /* 0x000fe200000100ff */
[----:B------:R-:W-:Y:S01]  /*5fb0*/  SHF.R.U32.HI R37, RZ, 0x8, R21 ;  /* 0x00000008ff257819 */ /* 0x000fe20000011615 */
[----:B------:R-:W-:Y:S01]  /*5fc0*/  FFMA.FTZ R3, R48, R43, R47 ;  /* 0x0000002b30037223 */ /* 0x000fe2000001002f */
[----:B------:R-:W-:Y:S01]  /*5fd0*/  LOP3.LUT R41, R22, 0xf000f0, RZ, 0xc0, !PT ;  /* 0x00f000f016297812 */ /* 0x000fe200078ec0ff */
[----:B------:R-:W0:Y:S01]  /*5fe0*/  LDS.64 R20, [UR4+0x18] ;  /* 0x00001804ff147984 */ /* 0x000e220008000a00 */
[----:B------:R-:W-:Y:S01]  /*5ff0*/  HADD2.F32 R47, -RZ, R46.H1_H1 ;  /* 0x3000002eff2f7230 */ /* 0x000fe20000004100 */
[----:B------:R-:W-:-:S02]  /*6000*/  LOP3.LUT R48, R40, 0x64006400, RZ, 0xfc, !PT ;  /* 0x6400640028307812 */ /* 0x000fc400078efcff */
[----:B------:R-:W-:Y:S01]  /*6010*/  LOP3.LUT R42, R23, 0xf000f0, RZ, 0xc0, !PT ;  /* 0x00f000f0172a7812 */ /* 0x000fe200078ec0ff */
[----:B------:R-:W-:Y:S01]  /*6020*/  HADD2.F32 R45, -RZ, R45.H1_H1 ;  /* 0x3000002dff2d7230 */ /* 0x000fe20000004100 */
[----:B------:R-:W-:Y:S01]  /*6030*/  LOP3.LUT R50, R41, 0x64006400, RZ, 0xfc, !PT ;  /* 0x6400640029327812 */ /* 0x000fe200078efcff */
[----:B------:R-:W-:Y:S01]  /*6040*/  FFMA.FTZ R41, R43, R47, R6 ;  /* 0x0000002f2b297223 */ /* 0x000fe20000010006 */
[----:B------:R-:W-:Y:S01]  /*6050*/  LOP3.LUT R46, R39, 0x64006400, RZ, 0xfc, !PT ;  /* 0x64006400272e7812 */ /* 0x000fe200078efcff */
[-C--:B------:R-:W-:Y:S01]  /*6060*/  HFMA2 R6, R48, R5.reuse.H0_H0, -72, -72 ;  /* 0xd480d48030067431 */ /* 0x080fe20000040005 */
[----:B------:R-:W-:Y:S01]  /*6070*/  LOP3.LUT R42, R42, 0x64006400, RZ, 0xfc, !PT ;  /* 0x640064002a2a7812 */ /* 0x000fe200078efcff */
[----:B------:R-:W-:Y:S01]  /*6080*/  FFMA.FTZ R39, R43, R45, R4 ;  /* 0x0000002d2b277223 */ /* 0x000fe20000010004 */
[----:B------:R-:W-:Y:S02]  /*6090*/  HADD2.F32 R47, -RZ, R44.H1_H1 ;  /* 0x3000002cff2f7230 */ /* 0x000fe40000004100 */
[----:B------:R-:W-:-:S02]  /*60a0*/  HFMA2 R40, R46, R5.H0_H0, -72, -72 ;  /* 0xd480d4802e287431 */ /* 0x000fc40000040005 */
[----:B------:R-:W-:Y:S02]  /*60b0*/  HADD2.F32 R30, -RZ, R31.H0_H0 ;  /* 0x2000001fff1e7230 */ /* 0x000fe40000004100 */
[-C--:B------:R-:W-:Y:S02]  /*60c0*/  HFMA2 R4, R50, R5.reuse.H0_H0, -72, -72 ;  /* 0xd480d48032047431 */ /* 0x080fe40000040005 */
[----:B------:R-:W-:Y:S02]  /*60d0*/  HADD2.F32 R45, -RZ, R6.H0_H0 ;  /* 0x20000006ff2d7230 */ /* 0x000fe40000004100 */
[----:B------:R-:W-:Y:S02]  /*60e0*/  HFMA2 R42, R42, R5.H0_H0, -72, -72 ;  /* 0xd480d4802a2a7431 */ /* 0x000fe40000040005 */
[----:B------:R-:W-:Y:S01]  /*60f0*/  FFMA.FTZ R47, R43, R47, R8 ;  /* 0x0000002f2b2f7223 */ /* 0x000fe20000010008 */
[----:B------:R-:W-:Y:S02]  /*6100*/  HADD2.F32 R44, -RZ, R40.H0_H0 ;  /* 0x20000028ff2c7230 */ /* 0x000fe40000004100 */
[----:B------:R-:W-:-:S02]  /*6110*/  HADD2.F32 R46, -RZ, R4.H0_H0 ;  /* 0x20000004ff2e7230 */ /* 0x000fc40000004100 */
[----:B------:R-:W-:Y:S01]  /*6120*/  FFMA.FTZ R8, R30, R45, R39 ;  /* 0x0000002d1e087223 */ /* 0x000fe20000010027 */
[----:B------:R-:W-:Y:S02]  /*6130*/  HADD2.F32 R39, -RZ, R42.H0_H0 ;  /* 0x2000002aff277230 */ /* 0x000fe40000004100 */
[----:B------:R-:W-:Y:S02]  /*6140*/  HADD2.F32 R31, -RZ, R31.H1_H1 ;  /* 0x3000001fff1f7230 */ /* 0x000fe40000004100 */
[----:B------:R-:W-:Y:S02]  /*6150*/  HADD2.F32 R6, -RZ, R6.H1_H1 ;  /* 0x30000006ff067230 */ /* 0x000fe40000004100 */
[----:B------:R-:W-:Y:S01]  /*6160*/  FFMA.FTZ R3, R44, R30, R3 ;  /* 0x0000001e2c037223 */ /* 0x000fe20000010003 */
[----:B------:R-:W-:Y:S02]  /*6170*/  HADD2.F32 R40, -RZ, R40.H1_H1 ;  /* 0x30000028ff287230 */ /* 0x000fe40000004100 */
[----:B------:R-:W-:Y:S01]  /*6180*/  FFMA.FTZ R41, R30, R46, R41 ;  /* 0x0000002e1e297223 */ /* 0x000fe20000010029 */
[----:B------:R-:W-:-:S02]  /*6190*/  HADD2.F32 R4, -RZ, R4.H1_H1 ;  /* 0x30000004ff047230 */ /* 0x000fc40000004100 */
[----:B------:R-:W-:Y:S01]  /*61a0*/  FFMA.FTZ R39, R30, R39, R47 ;  /* 0x000000271e277223 */ /* 0x000fe2000001002f */
[----:B------:R-:W-:Y:S01]  /*61b0*/  HADD2.F32 R42, -RZ, R42.H1_H1 ;  /* 0x3000002aff2a7230 */ /* 0x000fe20000004100 */
[----:B------:R-:W-:Y:S01]  /*61c0*/  SHF.R.U32.HI R22, RZ, 0x8, R22 ;  /* 0x00000008ff167819 */ /* 0x000fe20000011616 */
[C---:B------:R-:W-:Y:S01]  /*61d0*/  FFMA.FTZ R6, R31.reuse, R6, R8 ;  /* 0x000000061f067223 */ /* 0x040fe20000010008 */
[----:B------:R-:W-:Y:S01]  /*61e0*/  SHF.R.U32.HI R23, RZ, 0x8, R23 ;  /* 0x00000008ff177819 */ /* 0x000fe20000011617 */
        /* <DEDUP_REMOVED lines=19> */
[----:B------:R-:W-:Y:S01]  /*6320*/  HADD2.F32 R46, -RZ, R4.H0_H0 ;  /* 0x20000004ff2e7230 */ /* 0x000fe20000004100 */
[----:B------:R-:W-:Y:S01]  /*6330*/  LOP3.LUT R35, R35, 0xf000f0, RZ, 0xc0, !PT ;  /* 0x00f000f023237812 */ /* 0x000fe200078ec0ff */
[----:B------:R-:W-:Y:S01]  /*6340*/  FFMA.FTZ R30, R43, R39, R30 ;  /* 0x000000272b1e7223 */ /* 0x000fe2000001001e */
[----:B------:R-:W-:Y:S02]  /*6350*/  HADD2.F32 R20, -RZ, R20.H1_H1 ;  /* 0x30000014ff147230 */ /* 0x000fe40000004100 */
[C---:B------:R-:W-:Y:S01]  /*6360*/  FFMA.FTZ R47, R39.reuse, R44, R6 ;  /* 0x0000002c272f7223 */ /* 0x040fe20000010006 */
[----:B------:R-:W-:Y:S02]  /*6370*/  HADD2.F32 R45, -RZ, R42.H1_H1 ;  /* 0x3000002aff2d7230 */ /* 0x000fe40000004100 */
[C---:B------:R-:W-:Y:S01]  /*6380*/  FFMA.FTZ R43, R39.reuse, R49, R8 ;  /* 0x00000031272b7223 */ /* 0x040fe20000010008 */
[----:B------:R-:W-:Y:S01]  /*6390*/  FFMA.FTZ R31, R39, R46, R31 ;  /* 0x0000002e271f7223 */ /* 0x000fe2000001001f */
[----:B------:R-:W-:-:S02]  /*63a0*/  LOP3.LUT R39, R22, 0xf000f0, RZ, 0xc0, !PT ;  /* 0x00f000f016277812 */ /* 0x000fc400078ec0ff */
[----:B------:R-:W-:Y:S02]  /*63b0*/  LOP3.LUT R22, R35, 0x64006400, RZ, 0xfc, !PT ;  /* 0x6400640023167812 */ /* 0x000fe400078efcff */
[----:B------:R-:W-:Y:S01]  /*63c0*/  LOP3.LUT R37, R37, 0xf000f0, RZ, 0xc0, !PT ;  /* 0x00f000f025257812 */ /* 0x000fe200078ec0ff */
[----:B------:R-:W-:Y:S01]  /*63d0*/  FFMA.FTZ R6, R45, R20, R30 ;  /* 0x000000142d067223 */ /* 0x000fe2000001001e */
[----:B------:R-:W-:Y:S01]  /*63e0*/  LOP3.LUT R23, R23, 0xf000f0, RZ, 0xc0, !PT ;  /* 0x00f000f017177812 */ /* 0x000fe200078ec0ff */
[----:B------:R-:W-:Y:S01]  /*63f0*/  HADD2.F32 R45, -RZ, R40.H1_H1 ;  /* 0x30000028ff2d7230 */ /* 0x000fe20000004100 */
[----:B------:R-:W-:Y:S01]  /*6400*/  LOP3.LUT R30, R37, 0x64006400, RZ, 0xfc, !PT ;  /* 0x64006400251e7812 */ /* 0x000fe200078efcff */
[----:B------:R-:W-:Y:S01]  /*6410*/  HFMA2 R22, R22, R5.H0_H0, -72, -72 ;  /* 0xd480d48016167431 */ /* 0x000fe20000040005 */
[----:B------:R-:W-:Y:S02]  /*6420*/  LOP3.LUT R40, R39, 0x64006400, RZ, 0xfc, !PT ;  /* 0x6400640027287812 */ /* 0x000fe400078efcff */
[----:B------:R-:W-:Y:S01]  /*6430*/  LOP3.LUT R42, R23, 0x64006400, RZ, 0xfc, !PT ;  /* 0x64006400172a7812 */ /* 0x000fe200078efcff */
[----:B------:R-:W-:-:S02]  /*6440*/  HADD2.F32 R3, -RZ, R21.H0_H0 ;  /* 0x20000015ff037230 */ /* 0x000fc40000004100 */
[-C--:B------:R-:W-:Y:S02]  /*6450*/  HFMA2 R30, R30, R5.reuse.H0_H0, -72, -72 ;  /* 0xd480d4801e1e7431 */ /* 0x080fe40000040005 */
[----:B------:R-:W-:Y:S02]  /*6460*/  HADD2.F32 R23, -RZ, R22.H0_H0 ;  /* 0x20000016ff177230 */ /* 0x000fe40000004100 */
[-C--:B------:R-:W-:Y:S02]  /*6470*/  HFMA2 R40, R40, R5.reuse.H0_H0, -72, -72 ;  /* 0xd480d48028287431 */ /* 0x080fe40000040005 */
[----:B------:R-:W-:Y:S02]  /*6480*/  HADD2.F32 R41, -RZ, R41.H1_H1 ;  /* 0x30000029ff297230 */ /* 0x000fe40000004100 */
[----:B------:R-:W-:Y:S02]  /*6490*/  HFMA2 R42, R42, R5.H0_H0, -72, -72 ;  /* 0xd480d4802a2a7431 */ /* 0x000fe40000040005 */
        /* <DEDUP_REMOVED lines=8> */
[----:B------:R-:W-:-:S02]  /*6520*/  HADD2.F32 R21, -RZ, R21.H1_H1 ;  /* 0x30000015ff157230 */ /* 0x000fc40000004100 */
        /* <DEDUP_REMOVED lines=9> */
[C---:B------:R-:W-:Y:S01]  /*65c0*/  FFMA.FTZ R40, R21.reuse, R40, R35 ;  /* 0x0000002815287223 */ /* 0x040fe20000010023 */
[----:B------:R-:W-:-:S02]  /*65d0*/  FFMA.FTZ R42, R21, R42, R3 ;  /* 0x0000002a152a7223 */ /* 0x000fc40000010003 */
[----:B------:R-:W0:Y:S01]  /*65e0*/  LDS.64 R20, [UR4+0x20] ;  /* 0x00002004ff147984 */ /* 0x000e220008000a00 */
[C---:B------:R-:W-:Y:S01]  /*65f0*/  FMUL.FTZ R26, R9.reuse, R26 ;  /* 0x0000001a091a7220 */ /* 0x040fe20000410000 */
[C---:B------:R-:W-:Y:S01]  /*6600*/  FMUL.FTZ R27, R24.reuse, R27 ;  /* 0x0000001b181b7220 */ /* 0x040fe20000410000 */
[----:B------:R-:W-:Y:S01]  /*6610*/  FMUL.FTZ R3, R9, R22 ;  /* 0x0000001609037220 */ /* 0x000fe20000410000 */
[----:B------:R-:W-:Y:S02]  /*6620*/  FMUL.FTZ R23, R24, R23 ;  /* 0x0000001718177220 */ /* 0x000fe40000410000 */
[----:B------:R-:W-:Y:S02]  /*6630*/  F2FP.F16.F32.PACK_AB R26, RZ, R26 ;  /* 0x0000001aff1a723e */ /* 0x000fe400000000ff */
[----:B------:R-:W-:Y:S01]  /*6640*/  F2FP.F16.F32.PACK_AB R27, RZ, R27 ;  /* 0x0000001bff1b723e */ /* 0x000fe200000000ff */
[----:B------:R-:W-:Y:S01]  /*6650*/  FMUL.FTZ R36, R25, R36 ;  /* 0x0000002419247220 */ /* 0x000fe20000410000 */
[----:B------:R-:W-:-:S02]  /*6660*/  FMUL.FTZ R38, R29, R38 ;  /* 0x000000261d267220 */ /* 0x000fc40000410000 */
[----:B------:R-:W-:Y:S02]  /*6670*/  PRMT R26, R26, 0x5410, R27 ;  /* 0x000054101a1a7816 */ /* 0x000fe4000000001b */
[----:B------:R-:W-:Y:S02]  /*6680*/  F2FP.F16.F32.PACK_AB R3, RZ, R3 ;  /* 0x00000003ff03723e */ /* 0x000fe400000000ff */
[----:B------:R-:W-:Y:S02]  /*6690*/  F2FP.F16.F32.PACK_AB R23, RZ, R23 ;  /* 0x00000017ff17723e */ /* 0x000fe400000000ff */
[----:B------:R-:W-:Y:S01]  /*66a0*/  HFMA2.MMA R22, R26, 1, 1, R32 ;  /* 0x3c003c001a167835 */ /* 0x000fe20000000020 */
[----:B------:R-:W-:Y:S02]  /*66b0*/  F2FP.F16.F32.PACK_AB R36, RZ, R36 ;  /* 0x00000024ff24723e */ /* 0x000fe400000000ff */
[----:B------:R-:W-:Y:S02]  /*66c0*/  PRMT R3, R3, 0x5410, R23 ;  /* 0x0000541003037816 */ /* 0x000fe40000000017 */
[----:B------:R-:W-:-:S02]  /*66d0*/  F2FP.F16.F32.PACK_AB R38, RZ, R38 ;  /* 0x00000026ff26723e */ /* 0x000fc400000000ff */
[C---:B------:R-:W-:Y:S02]  /*66e0*/  LOP3.LUT R4, R12.reuse, 0xf000f, RZ, 0xc0, !PT ;  /* 0x000f000f0c047812 */ /* 0x040fe400078ec0ff */
[----:B------:R-:W-:Y:S02]  /*66f0*/  LOP3.LUT R30, R12, 0xf000f0, RZ, 0xc0, !PT ;  /* 0x00f000f00c1e7812 */ /* 0x000fe400078ec0ff */
[----:B------:R-:W-:Y:S02]  /*6700*/  SHF.R.U32.HI R23, RZ, 0x8, R12 ;  /* 0x00000008ff177819 */ /* 0x000fe4000001160c */
[C---:B------:R-:W-:Y:S02]  /*6710*/  LOP3.LUT R6, R13.reuse, 0xf000f, RZ, 0xc0, !PT ;  /* 0x000f000f0d067812 */ /* 0x040fe400078ec0ff */
[----:B------:R-:W-:Y:S02]  /*6720*/  LOP3.LUT R32, R13, 0xf000f0, RZ, 0xc0, !PT ;  /* 0x00f000f00d207812 */ /* 0x000fe400078ec0ff */
[----:B------:R-:W-:-:S02]  /*6730*/  SHF.R.U32.HI R26, RZ, 0x8, R13 ;  /* 0x00000008ff1a7819 */ /* 0x000fc4000001160d */
[----:B------:R-:W-:Y:S02]  /*6740*/  LOP3.LUT R12, R14, 0xf000f, RZ, 0xc0, !PT ;  /* 0x000f000f0e0c7812 */ /* 0x000fe400078ec0ff */
[----:B------:R-:W-:Y:S01]  /*6750*/  LOP3.LUT R13, R15, 0xf000f, RZ, 0xc0, !PT ;  /* 0x000f000f0f0d7812 */ /* 0x000fe200078ec0ff */
[----:B------:R-:W-:Y:S01]  /*6760*/  FMUL.FTZ R40, R25, R40 ;  /* 0x0000002819287220 */ /* 0x000fe20000410000 */
[----:B------:R-:W-:Y:S01]  /*6770*/  FMUL.FTZ R42, R29, R42 ;  /* 0x0000002a1d2a7220 */ /* 0x000fe20000410000 */
[----:B------:R-:W-:Y:S02]  /*6780*/  PRMT R36, R36, 0x5410, R38 ;  /* 0x0000541024247816 */ /* 0x000fe40000000026 */
[----:B------:R-:W-:Y:S02]  /*6790*/  LOP3.LUT R12, R12, 0x64006400, RZ, 0xfc, !PT ;  /* 0x640064000c0c7812 */ /* 0x000fe400078efcff */
[----:B------:R-:W-:Y:S01]  /*67a0*/  LOP3.LUT R13, R13, 0x64006400, RZ, 0xfc, !PT ;  /* 0x640064000d0d7812 */ /* 0x000fe200078efcff */
[----:B------:R-:W-:Y:S01]  /*67b0*/  HADD2 R7, R36, R7 ;  /* 0x0000000724077230 */ /* 0x000fe20000000000 */
[----:B------:R-:W-:-:S02]  /*67c0*/  F2FP.F16.F32.PACK_AB R40, RZ, R40 ;  /* 0x00000028ff28723e */ /* 0x000fc400000000ff */
[----:B------:R-:W-:Y:S02]  /*67d0*/  F2FP.F16.F32.PACK_AB R42, RZ, R42 ;  /* 0x0000002aff2a723e */ /* 0x000fe400000000ff */
[----:B------:R-:W-:Y:S02]  /*67e0*/  LOP3.LUT R4, R4, 0x64006400, RZ, 0xfc, !PT ;  /* 0x6400640004047812 */ /* 0x000fe400078efcff */
[----:B------:R-:W-:Y:S01]  /*67f0*/  LOP3.LUT R8, R6, 0x64006400, RZ, 0xfc, !PT ;  /* 0x6400640006087812 */ /* 0x000fe200078efcff */
[----:B------:R-:W-:Y:S02]  /*6800*/  HADD2 R38, R12, -1032, -1032 ;  /* 0xe408e4080c267430 */ /* 0x000fe40000000000 */
[----:B------:R-:W-:Y:S01]  /*6810*/  HADD2 R36, R13, -1032, -1032 ;  /* 0xe408e4080d247430 */ /* 0x000fe20000000000 */
[----:B------:R-:W-:Y:S01]  /*6820*/  PRMT R40, R40, 0x5410, R42 ;  /* 0x0000541028287816 */ /* 0x000fe2000000002a */
[----:B------:R-:W1:Y:S01]  /*6830*/  LDS.64 R12, [UR4+0x28] ;  /* 0x00002804ff0c7984 */ /* 0x000e620008000a00 */
[----:B------:R-:W-:-:S02]  /*6840*/  HADD2 R6, R4, -1032, -1032 ;  /* 0xe408e40804067430 */ /* 0x000fc40000000000 */
[----:B------:R-:W-:Y:S01]  /*6850*/  HADD2 R37, R8, -1032, -1032 ;  /* 0xe408e40808257430 */ /* 0x000fe20000000000 */
[----:B------:R-:W-:Y:S01]  /*6860*/  HFMA2.MMA R22, R3, 1, 1, R22 ;  /* 0x3c003c0003167835 */ /* 0x000fe20000000016 */
[----:B------:R-:W-:Y:S02]  /*6870*/  HADD2 R7, R40, R7 ;  /* 0x0000000728077230 */ /* 0x000fe40000000000 */
[----:B0-----:R-:W-:Y:S02]  /*6880*/  HADD2.F32 R3, -RZ, R20.H0_H0 ;  /* 0x20000014ff037230 */ /* 0x001fe40000004100 */
[--C-:B------:R-:W-:Y:S02]  /*6890*/  HADD2.F32 R4, -RZ, R6.reuse.H0_H0 ;  /* 0x20000006ff047230 */ /* 0x100fe40000004100 */
[----:B------:R-:W-:Y:S02]  /*68a0*/  HADD2.F32 R39, -RZ, R6.H1_H1 ;  /* 0x30000006ff277230 */ /* 0x000fe40000004100 */
[----:B------:R-:W-:-:S02]  /*68b0*/  HADD2.F32 R40, -RZ, R37.H0_H0 ;  /* 0x20000025ff287230 */ /* 0x000fc40000004100 */
[----:B------:R-:W-:Y:S01]  /*68c0*/  HADD2.F32 R6, -RZ, R38.H0_H0 ;  /* 0x20000026ff067230 */ /* 0x000fe20000004100 */
[----:B------:R-:W-:Y:S01]  /*68d0*/  LOP3.LUT R31, R14, 0xf000f0, RZ, 0xc0, !PT ;  /* 0x00f000f00e1f7812 */ /* 0x000fe200078ec0ff */
[----:B------:R-:W-:Y:S01]  /*68e0*/  HADD2.F32 R8, -RZ, R36.H0_H0 ;  /* 0x20000024ff087230 */ /* 0x000fe20000004100 */
[----:B------:R-:W-:Y:S01]  /*68f0*/  LOP3.LUT R27, R15, 0xf000f0, RZ, 0xc0, !PT ;  /* 0x00f000f00f1b7812 */ /* 0x000fe200078ec0ff */
[C---:B------:R-:W-:Y:S01]  /*6900*/  FFMA.FTZ R41, R3.reuse, R40, RZ ;  /* 0x0000002803297223 */ /* 0x040fe200000100ff */
[----:B------:R-:W-:Y:S01]  /*6910*/  FFMA.FTZ R4, R4, R3, RZ ;  /* 0x0000000304047223 */ /* 0x000fe200000100ff */
[C---:B------:R-:W-:Y:S01]  /*6920*/  FFMA.FTZ R40, R3.reuse, R6, RZ ;  /* 0x0000000603287223 */ /* 0x040fe200000100ff */
[----:B------:R-:W-:Y:S01]  /*6930*/  LOP3.LUT R30, R30, 0x64006400, RZ, 0xfc, !PT ;  /* 0x640064001e1e7812 */ /* 0x000fe200078efcff */
[----:B------:R-:W-:Y:S02]  /*6940*/  HADD2.F32 R20, -RZ, R20.H1_H1 ;  /* 0x30000014ff147230 */ /* 0x000fe40000004100 */
[----:B------:R-:W-:Y:S01]  /*6950*/  FFMA.FTZ R3, R3, R8, RZ ;  /* 0x0000000803037223 */ /* 0x000fe200000100ff */
[----:B------:R-:W-:-:S02]  /*6960*/  LOP3.LUT R32, R32, 0x64006400, RZ, 0xfc, !PT ;  /* 0x6400640020207812 */ /* 0x000fc400078efcff */
[----:B------:R-:W-:Y:S02]  /*6970*/  LOP3.LUT R6, R31, 0x64006400, RZ, 0xfc, !PT ;  /* 0x640064001f067812 */ /* 0x000fe400078efcff */
[----:B------:R-:W-:Y:S01]  /*6980*/  LOP3.LUT R8, R27, 0x64006400, RZ, 0xfc, !PT ;  /* 0x640064001b087812 */ /* 0x000fe200078efcff */
[----:B------:R-:W-:Y:S02]  /*6990*/  HADD2.F32 R37, -RZ, R37.H1_H1 ;  /* 0x30000025ff257230 */ /* 0x000fe40000004100 */
[-C--:B------:R-:W-:Y:S02]  /*69a0*/  HFMA2 R30, R30, R5.reuse.H0_H0, -72, -72 ;  /* 0xd480d4801e1e7431 */ /* 0x080fe40000040005 */
[----:B------:R-:W-:Y:S01]  /*69b0*/  FFMA.FTZ R4, R39, R20, R4 ;  /* 0x0000001427047223 */ /* 0x000fe20000010004 */
[----:B------:R-:W-:Y:S02]  /*69c0*/  HFMA2 R32, R32, R5.H0_H0, -72, -72 ;  /* 0xd480d48020207431 */ /* 0x000fe40000040005 */
[----:B------:R-:W-:-:S02]  /*69d0*/  HADD2.F32 R36, -RZ, R36.H1_H1 ;  /* 0x30000024ff247230 */ /* 0x000fc40000004100 */
[-C--:B------:R-:W-:Y:S02]  /*69e0*/  HFMA2 R6, R6, R5.reuse.H0_H0, -72, -72 ;  /* 0xd480d48006067431 */ /* 0x080fe40000040005 */
[----:B------:R-:W-:Y:S02]  /*69f0*/  HADD2.F32 R39, -RZ, R38.H1_H1 ;  /* 0x30000026ff277230 */ /* 0x000fe40000004100 */
[----:B------:R-:W-:Y:S02]  /*6a00*/  HFMA2 R8, R8, R5.H0_H0, -72, -72 ;  /* 0xd480d48008087431 */ /* 0x000fe40000040005 */
        /* <DEDUP_REMOVED lines=10> */
[----:B------:R-:W-:Y:S02]  /*6ab0*/  HADD2.F32 R30, -RZ, R30.H1_H1 ;  /* 0x3000001eff1e7230 */ /* 0x000fe40000004100 */
[----:B------:R-:W-:Y:S01]  /*6ac0*/  FFMA.FTZ R38, R35, R31, R38 ;  /* 0x0000001f23267223 */ /* 0x000fe20000010026 */
[----:B------:R-:W-:-:S02]  /*6ad0*/  HADD2.F32 R6, -RZ, R6.H1_H1 ;  /* 0x30000006ff067230 */ /* 0x000fc40000004100 */
[C---:B------:R-:W-:Y:S01]  /*6ae0*/  FFMA.FTZ R37, R35.reuse, R37, R40 ;  /* 0x0000002523257223 */ /* 0x040fe20000010028 */
[----:B------:R-:W-:Y:S02]  /*6af0*/  HADD2.F32 R8, -RZ, R8.H1_H1 ;  /* 0x30000008ff087230 */ /* 0x000fe40000004100 */
[----:B------:R-:W-:Y:S01]  /*6b00*/  FFMA.FTZ R35, R35, R3, R36 ;  /* 0x0000000323237223 */ /* 0x000fe20000010024 */
[----:B------:R-:W-:Y:S01]  /*6b10*/  SHF.R.U32.HI R14, RZ, 0x8, R14 ;  /* 0x00000008ff0e7819 */ /* 0x000fe2000001160e */
[----:B------:R-:W-:Y:S02]  /*6b20*/  HADD2.F32 R20, -RZ, R32.H1_H1 ;  /* 0x30000020ff147230 */ /* 0x000fe40000004100 */
[----:B------:R-:W-:Y:S01]  /*6b30*/  FFMA.FTZ R32, R30, R21, R27 ;  /* 0x000000151e207223 */ /* 0x000fe2000001001b */
[----:B------:R-:W-:Y:S01]  /*6b40*/  LOP3.LUT R3, R23, 0xf000f, RZ, 0xc0, !PT ;  /* 0x000f000f17037812 */ /* 0x000fe200078ec0ff */
[C---:B------:R-:W-:Y:S01]  /*6b50*/  FFMA.FTZ R27, R21.reuse, R6, R37 ;  /* 0x00000006151b7223 */ /* 0x040fe20000010025 */
[----:B------:R-:W-:Y:S01]  /*6b60*/  SHF.R.U32.HI R15, RZ, 0x8, R15 ;  /* 0x00000008ff0f7819 */ /* 0x000fe2000001160f */
[C---:B------:R-:W-:Y:S01]  /*6b70*/  FFMA.FTZ R40, R21.reuse, R8, R35 ;  /* 0x0000000815287223 */ /* 0x040fe20000010023 */
[----:B------:R-:W-:Y:S01]  /*6b80*/  LOP3.LUT R6, R26, 0xf000f, RZ, 0xc0, !PT ;  /* 0x000f000f1a067812 */ /* 0x000fe200078ec0ff */
[----:B------:R-:W-:Y:S01]  /*6b90*/  FFMA.FTZ R20, R21, R20, R38 ;  /* 0x0000001415147223 */ /* 0x000fe20000010026 */
[----:B------:R-:W-:-:S02]  /*6ba0*/  LOP3.LUT R8, R14, 0xf000f, RZ, 0xc0, !PT ;  /* 0x000f000f0e087812 */ /* 0x000fc400078ec0ff */
[----:B------:R-:W-:Y:S02]  /*6bb0*/  LOP3.LUT R4, R3, 0x64006400, RZ, 0xfc, !PT ;  /* 0x6400640003047812 */ /* 0x000fe400078efcff */
[----:B------:R-:W-:Y:S02]  /*6bc0*/  LOP3.LUT R21, R15, 0xf000f, RZ, 0xc0, !PT ;  /* 0x000f000f0f157812 */ /* 0x000fe400078ec0ff */
[----:B------:R-:W-:Y:S01]  /*6bd0*/  LOP3.LUT R6, R6, 0x64006400, RZ, 0xfc, !PT ;  /* 0x6400640006067812 */ /* 0x000fe200078efcff */
[--C-:B-1----:R-:W-:Y:S01]  /*6be0*/  HADD2.F32 R37, -RZ, R12.reuse.H0_H0 ;  /* 0x2000000cff257230 */ /* 0x102fe20000004100 */
[----:B------:R-:W-:Y:S01]  /*6bf0*/  LOP3.LUT R8, R8, 0x64006400, RZ, 0xfc, !PT ;  /* 0x6400640008087812 */ /* 0x000fe200078efcff */
[----:B------:R-:W-:Y:S02]  /*6c00*/  HADD2.F32 R3, -RZ, R12.H1_H1 ;  /* 0x3000000cff037230 */ /* 0x000fe40000004100 */
[----:B------:R-:W-:Y:S01]  /*6c10*/  HADD2 R12, R4, -1032, -1032 ;  /* 0xe408e408040c7430 */ /* 0x000fe20000000000 */
[----:B------:R-:W-:Y:S01]  /*6c20*/  LOP3.LUT R31, R21, 0x64006400, RZ, 0xfc, !PT ;  /* 0x64006400151f7812 */ /* 0x000fe200078efcff */
[----:B------:R-:W-:-:S02]  /*6c30*/  HADD2 R21, R6, -1032, -1032 ;  /* 0xe408e40806157430 */ /* 0x000fc40000000000 */
[----:B------:R-:W-:Y:S02]  /*6c40*/  HADD2 R30, R8, -1032, -1032 ;  /* 0xe408e408081e7430 */ /* 0x000fe40000000000 */
[----:B------:R-:W-:Y:S02]  /*6c50*/  HADD2.F32 R35, -RZ, R12.H0_H0 ;  /* 0x2000000cff237230 */ /* 0x000fe40000004100 */
[----:B------:R-:W-:Y:S02]  /*6c60*/  HADD2 R8, R31, -1032, -1032 ;  /* 0xe408e4081f087430 */ /* 0x000fe40000000000 */
[--C-:B------:R-:W-:Y:S02]  /*6c70*/  HADD2.F32 R4, -RZ, R13.reuse.H0_H0 ;  /* 0x2000000dff047230 */ /* 0x100fe40000004100 */
[----:B------:R-:W-:Y:S02]  /*6c80*/  HADD2.F32 R6, -RZ, R13.H1_H1 ;  /* 0x3000000dff067230 */ /* 0x000fe40000004100 */
[----:B------:R-:W-:-:S02]  /*6c90*/  HADD2.F32 R13, -RZ, R21.H0_H0 ;  /* 0x20000015ff0d7230 */ /* 0x000fc40000004100 */
[----:B------:R-:W-:Y:S02]  /*6ca0*/  HADD2.F32 R38, -RZ, R30.H0_H0 ;  /* 0x2000001eff267230 */ /* 0x000fe40000004100 */
[----:B------:R-:W-:Y:S01]  /*6cb0*/  FFMA.FTZ R35, R35, R37, R32 ;  /* 0x0000002523237223 */ /* 0x000fe20000010020 */
[----:B------:R-:W-:Y:S02]  /*6cc0*/  HADD2.F32 R31, -RZ, R8.H0_H0 ;  /* 0x20000008ff1f7230 */ /* 0x000fe40000004100 */
[C---:B------:R-:W-:Y:S01]  /*6cd0*/  FFMA.FTZ R36, R37.reuse, R13, R20 ;  /* 0x0000000d25247223 */ /* 0x040fe20000010014 */
[----:B------:R-:W-:Y:S02]  /*6ce0*/  HADD2.F32 R32, -RZ, R21.H1_H1 ;  /* 0x30000015ff207230 */ /* 0x000fe40000004100 */
[C---:B------:R-:W-:Y:S01]  /*6cf0*/  FFMA.FTZ R38, R37.reuse, R38, R27 ;  /* 0x0000002625267223 */ /* 0x040fe2000001001b */
[----:B------:R-:W-:Y:S01]  /*6d00*/  HADD2.F32 R12, -RZ, R12.H1_H1 ;  /* 0x3000000cff0c7230 */ /* 0x000fe20000004100 */
[----:B------:R-:W-:Y:S01]  /*6d10*/  LOP3.LUT R27, R14, 0xf000f0, RZ, 0xc0, !PT ;  /* 0x00f000f00e1b7812 */ /* 0x000fe200078ec0ff */
[----:B------:R-:W-:Y:S01]  /*6d20*/  FFMA.FTZ R20, R37, R31, R40 ;  /* 0x0000001f25147223 */ /* 0x000fe20000010028 */
[----:B------:R-:W-:Y:S01]  /*6d30*/  FFMA.FTZ R31, R3, R32, R36 ;  /* 0x00000020031f7223 */ /* 0x000fe20000010024 */
[----:B------:R-:W-:-:S02]  /*6d40*/  HADD2.F32 R32, -RZ, R30.H1_H1 ;  /* 0x3000001eff207230 */ /* 0x000fc40000004100 */
[----:B------:R-:W-:Y:S01]  /*6d50*/  FFMA.FTZ R21, R12, R3, R35 ;  /* 0x000000030c157223 */ /* 0x000fe20000010023 */
[----:B------:R-:W-:Y:S01]  /*6d60*/  LOP3.LUT R23, R23, 0xf000f0, RZ, 0xc0, !PT ;  /* 0x00f000f017177812 */ /* 0x000fe200078ec0ff */
[----:B------:R-:W0:Y:S01]  /*6d70*/  LDS.64 R12, [UR4+0x30] ;  /* 0x00003004ff0c7984 */ /* 0x000e220008000a00 */
[----:B------:R-:W-:Y:S02]  /*6d80*/  LOP3.LUT R26, R26, 0xf000f0, RZ, 0xc0, !PT ;  /* 0x00f000f01a1a7812 */ /* 0x000fe400078ec0ff */
[----:B------:R-:W-:Y:S02]  /*6d90*/  LOP3.LUT R30, R27, 0x64006400, RZ, 0xfc, !PT ;  /* 0x640064001b1e7812 */ /* 0x000fe400078efcff */
[----:B------:R-:W-:Y:S02]  /*6da0*/  LOP3.LUT R15, R15, 0xf000f0, RZ, 0xc0, !PT ;  /* 0x00f000f00f0f7812 */ /* 0x000fe400078ec0ff */
        /* <DEDUP_REMOVED lines=25> */
[----:B------:R-:W-:Y:S01]  /*6f40*/  FFMA.FTZ R26, R6, R35, R26 ;  /* 0x00000023061a7223 */ /* 0x000fe2000001001a */
[----:B--2---:R-:W-:Y:S02]  /*6f50*/  LOP3.LUT R6, R17, 0xf000f, RZ, 0xc0, !PT ;  /* 0x000f000f11067812 */ /* 0x004fe400078ec0ff */
        /* <DEDUP_REMOVED lines=9> */
[----:B0-----:R-:W-:Y:S01]  /*6ff0*/  HADD2.F32 R3, -RZ, R12.H0_H0 ;  /* 0x2000000cff037230 */ /* 0x001fe20000004100 */
[----:B------:R-:W-:Y:S01]  /*7000*/  LOP3.LUT R30, R16, 0xf000f0, RZ, 0xc0, !PT ;  /* 0x00f000f0101e7812 */ /* 0x000fe200078ec0ff */
[----:B------:R-:W-:-:S02]  /*7010*/  HADD2 R37, R4, -1032, -1032 ;  /* 0xe408e40804257430 */ /* 0x000fc40000000000 */
[----:B------:R-:W-:Y:S02]  /*7020*/  HADD2.F32 R42, -RZ, R38.H0_H0 ;  /* 0x20000026ff2a7230 */ /* 0x000fe40000004100 */
[----:B------:R-:W-:Y:S02]  /*7030*/  HADD2 R36, R36, -1032, -1032 ;  /* 0xe408e40824247430 */ /* 0x000fe40000000000 */
[----:B------:R-:W-:Y:S02]  /*7040*/  HADD2.F32 R27, -RZ, R12.H1_H1 ;  /* 0x3000000cff1b7230 */ /* 0x000fe40000004100 */
[--C-:B------:R-:W-:Y:S02]  /*7050*/  HADD2.F32 R23, -RZ, R13.reuse.H0_H0 ;  /* 0x2000000dff177230 */ /* 0x100fe40000004100 */
[----:B------:R-:W-:Y:S01]  /*7060*/  HADD2.F32 R35, -RZ, R13.H1_H1 ;  /* 0x3000000dff237230 */ /* 0x000fe20000004100 */
[----:B------:R-:W-:Y:S01]  /*7070*/  LOP3.LUT R30, R30, 0x64006400, RZ, 0xfc, !PT ;  /* 0x640064001e1e7812 */ /* 0x000fe200078efcff */
[----:B------:R-:W0:Y:S01]  /*7080*/  LDS.64 R12, [UR4+0x38] ;  /* 0x00003804ff0c7984 */ /* 0x000e220008000a00 */
[----:B------:R-:W-:Y:S01]  /*7090*/  HADD2.F32 R6, -RZ, R39.H0_H0 ;  /* 0x20000027ff067230 */ /* 0x000fe20000004100 */
[----:B------:R-:W-:Y:S01]  /*70a0*/  LOP3.LUT R31, R17, 0xf000f0, RZ, 0xc0, !PT ;  /* 0x00f000f0111f7812 */ /* 0x000fe200078ec0ff */
[----:B------:R-:W-:Y:S01]  /*70b0*/  HADD2.F32 R38, -RZ, R38.H1_H1 ;  /* 0x30000026ff267230 */ /* 0x000fe20000004100 */
[----:B------:R-:W-:Y:S01]  /*70c0*/  LOP3.LUT R32, R18, 0xf000f0, RZ, 0xc0, !PT ;  /* 0x00f000f012207812 */ /* 0x000fe200078ec0ff */
[----:B------:R-:W-:-:S02]  /*70d0*/  HADD2.F32 R4, -RZ, R37.H0_H0 ;  /* 0x20000025ff047230 */ /* 0x000fc40000004100 */
[----:B------:R-:W-:Y:S01]  /*70e0*/  FFMA.FTZ R42, R3, R42, RZ ;  /* 0x0000002a032a7223 */ /* 0x000fe200000100ff */
[----:B------:R-:W-:Y:S01]  /*70f0*/  LOP3.LUT R21, R19, 0xf000f0, RZ, 0xc0, !PT ;  /* 0x00f000f013157812 */ /* 0x000fe200078ec0ff */
[----:B------:R-:W-:Y:S02]  /*7100*/  HADD2.F32 R8, -RZ, R36.H0_H0 ;  /* 0x20000024ff087230 */ /* 0x000fe40000004100 */
[----:B------:R-:W-:Y:S01]  /*7110*/  FFMA.FTZ R41, R3, R6, RZ ;  /* 0x0000000603297223 */ /* 0x000fe200000100ff */
[----:B------:R-:W-:Y:S01]  /*7120*/  HADD2.F32 R40, -RZ, R37.H1_H1 ;  /* 0x30000025ff287230 */ /* 0x000fe20000004100 */
[----:B------:R-:W-:Y:S01]  /*7130*/  LOP3.LUT R6, R31, 0x64006400, RZ, 0xfc, !PT ;  /* 0x640064001f067812 */ /* 0x000fe200078efcff */
[----:B------:R-:W-:Y:S01]  /*7140*/  FFMA.FTZ R42, R27, R38, R42 ;  /* 0x000000261b2a7223 */ /* 0x000fe2000001002a */
[----:B------:R-:W-:Y:S01]  /*7150*/  LOP3.LUT R32, R32, 0x64006400, RZ, 0xfc, !PT ;  /* 0x6400640020207812 */ /* 0x000fe200078efcff */
[-C--:B------:R-:W-:Y:S02]  /*7160*/  HFMA2 R30, R30, R5.reuse.H0_H0, -72, -72 ;  /* 0xd480d4801e1e7431 */ /* 0x080fe40000040005 */
[----:B------:R-:W-:Y:S01]  /*7170*/  FFMA.FTZ R37, R4, R3, RZ ;  /* 0x0000000304257223 */ /* 0x000fe200000100ff */
[----:B------:R-:W-:Y:S01]  /*7180*/  LOP3.LUT R38, R21, 0x64006400, RZ, 0xfc, !PT ;  /* 0x6400640015267812 */ /* 0x000fe200078efcff */
[----:B------:R-:W-:Y:S01]  /*7190*/  FFMA.FTZ R8, R3, R8, RZ ;  /* 0x0000000803087223 */ /* 0x000fe200000100ff */
[----:B------:R-:W-:-:S02]  /*71a0*/  HFMA2 R6, R6, R5.H0_H0, -72, -72 ;  /* 0xd480d48006067431 */ /* 0x000fc40000040005 */
[----:B------:R-:W-:Y:S01]  /*71b0*/  FFMA.FTZ R4, R40, R27, R37 ;  /* 0x0000001b28047223 */ /* 0x000fe20000010025 */
[-C--:B------:R-:W-:Y:S02]  /*71c0*/  HFMA2 R32, R32, R5.reuse.H0_H0, -72, -72 ;  /* 0xd480d48020207431 */ /* 0x080fe40000040005 */
[----:B------:R-:W-:Y:S02]  /*71d0*/  HADD2.F32 R3, -RZ, R30.H0_H0 ;  /* 0x2000001eff037230 */ /* 0x000fe40000004100 */
[----:B------:R-:W-:Y:S02]  /*71e0*/  HFMA2 R38, R38, R5.H0_H0, -72, -72 ;  /* 0xd480d48026267431 */ /* 0x000fe40000040005 */
[----:B------:R-:W-:Y:S02]  /*71f0*/  HADD2.F32 R40, -RZ, R39.H1_H1 ;  /* 0x30000027ff287230 */ /* 0x000fe40000004100 */
[----:B------:R-:W-:Y:S02]  /*7200*/  HADD2.F32 R36, -RZ, R36.H1_H1 ;  /* 0x30000024ff247230 */ /* 0x000fe40000004100 */
[----:B------:R-:W-:Y:S01]  /*7210*/  FFMA.FTZ R3, R3, R23, R4 ;  /* 0x0000001703037223 */ /* 0x000fe20000010004 */
[----:B------:R-:W-:-:S02]  /*7220*/  HADD2.F32 R21, -RZ, R6.H0_H0 ;  /* 0x20000006ff157230 */ /* 0x000fc40000004100 */
[C---:B------:R-:W-:Y:S01]  /*7230*/  FFMA.FTZ R40, R27.reuse, R40, R41 ;  /* 0x000000281b287223 */ /* 0x040fe20000010029 */
[----:B------:R-:W-:Y:S02]  /*7240*/  HADD2.F32 R31, -RZ, R32.H0_H0 ;  /* 0x20000020ff1f7230 */ /* 0x000fe40000004100 */
[----:B------:R-:W-:Y:S01]  /*7250*/  FFMA.FTZ R36, R27, R36, R8 ;  /* 0x000000241b247223 */ /* 0x000fe20000010008 */
[----:B------:R-:W-:Y:S02]  /*7260*/  HADD2.F32 R4, -RZ, R38.H0_H0 ;  /* 0x20000026ff047230 */ /* 0x000fe40000004100 */
[C---:B------:R-:W-:Y:S01]  /*7270*/  FFMA.FTZ R42, R23.reuse, R21, R42 ;  /* 0x00000015172a7223 */ /* 0x040fe2000001002a */
[----:B------:R-:W-:Y:S02]  /*7280*/  HADD2.F32 R30, -RZ, R30.H1_H1 ;  /* 0x3000001eff1e7230 */ /* 0x000fe40000004100 */
[C---:B------:R-:W-:Y:S01]  /*7290*/  FFMA.FTZ R31, R23.reuse, R31, R40 ;  /* 0x0000001f171f7223 */ /* 0x040fe20000010028 */
[----:B------:R-:W-:Y:S01]  /*72a0*/  HADD2.F32 R38, -RZ, R38.H1_H1 ;  /* 0x30000026ff267230 */ /* 0x000fe20000004100 */
[----:B------:R-:W-:Y:S01]  /*72b0*/  SHF.R.U32.HI R16, RZ, 0x8, R16 ;  /* 0x00000008ff107819 */ /* 0x000fe20000011610 */
[----:B------:R-:W-:Y:S01]  /*72c0*/  FFMA.FTZ R23, R23, R4, R36 ;  /* 0x0000000417177223 */ /* 0x000fe20000010024 */
[----:B------:R-:W-:Y:S01]  /*72d0*/  SHF.R.U32.HI R17, RZ, 0x8, R17 ;  /* 0x00000008ff117819 */ /* 0x000fe20000011611 */
[----:B------:R-:W-:Y:S01]  /*72e0*/  HADD2.F32 R8, -RZ, R6.H1_H1 ;  /* 0x30000006ff087230 */ /* 0x000fe20000004100 */
[----:B------:R-:W-:-:S02]  /*72f0*/  SHF.R.U32.HI R18, RZ, 0x8, R18 ;  /* 0x00000008ff127819 */ /* 0x000fc40000011612 */
[----:B------:R-:W-:Y:S01]  /*7300*/  SHF.R.U32.HI R19, RZ, 0x8, R19 ;  /* 0x00000008ff137819 */ /* 0x000fe20000011613 */
[----:B------:R-:W-:Y:S02]  /*7310*/  HADD2.F32 R32, -RZ, R32.H1_H1 ;  /* 0x30000020ff207230 */ /* 0x000fe40000004100 */
[----:B------:R-:W-:Y:S01]  /*7320*/  FFMA.FTZ R6, R30, R35, R3 ;  /* 0x000000231e067223 */ /* 0x000fe20000010003 */
[----:B------:R-:W-:Y:S01]  /*7330*/  FFMA.FTZ R38, R35, R38, R23 ;  /* 0x0000002623267223 */ /* 0x000fe20000010017 */
[----:B------:R-:W-:Y:S02]  /*7340*/  LOP3.LUT R3, R16, 0xf000f, RZ, 0xc0, !PT ;  /* 0x000f000f10037812 */ /* 0x000fe400078ec0ff */
[----:B------:R-:W-:Y:S02]  /*7350*/  LOP3.LUT R4, R17, 0xf000f, RZ, 0xc0, !PT ;  /* 0x000f000f11047812 */ /* 0x000fe400078ec0ff */
[----:B------:R-:W-:Y:S02]  /*7360*/  LOP3.LUT R21, R18, 0xf000f, RZ, 0xc0, !PT ;  /* 0x000f000f12157812 */ /* 0x000fe400078ec0ff */
[----:B------:R-:W-:Y:S01]  /*7370*/  LOP3.LUT R23, R19, 0xf000f, RZ, 0xc0, !PT ;  /* 0x000f000f13177812 */ /* 0x000fe200078ec0ff */
[----:B------:R-:W-:Y:S01]  /*7380*/  FFMA.FTZ R32, R35, R32, R31 ;  /* 0x0000002023207223 */ /* 0x000fe2000001001f */
        /* <DEDUP_REMOVED lines=8> */
[----:B------:R-:W-:Y:S01]  /*7410*/  FFMA.FTZ R8, R35, R8, R42 ;  /* 0x0000000823087223 */ /* 0x000fe2000001002a */
[----:B0-----:R-:W-:Y:S02]  /*7420*/  HADD2.F32 R35, -RZ, R12.H0_H0 ;  /* 0x2000000cff237230 */ /* 0x001fe40000004100 */
[----:B------:R-:W-:Y:S02]  /*7430*/  HADD2.F32 R21, -RZ, R23.H0_H0 ;  /* 0x20000017ff157230 */ /* 0x000fe40000004100 */
        /* <DEDUP_REMOVED lines=11> */
[----:B------:R-:W-:Y:S01]  /*74f0*/  LOP3.LUT R16, R16, 0xf000f0, RZ, 0xc0, !PT ;  /* 0x00f000f010107812 */ /* 0x000fe200078ec0ff */
[----:B------:R-:W-:Y:S01]  /*7500*/  FFMA.FTZ R30, R23, R12, R6 ;  /* 0x0000000c171e7223 */ /* 0x000fe20000010006 */
[----:B------:R-:W-:Y:S02]  /*7510*/  LOP3.LUT R18, R18, 0xf000f0, RZ, 0xc0, !PT ;  /* 0x00f000f012127812 */ /* 0x000fe400078ec0ff */
[----:B------:R-:W-:-:S02]  /*7520*/  LOP3.LUT R19, R19, 0xf000f0, RZ, 0xc0, !PT ;  /* 0x00f000f013137812 */ /* 0x000fc400078ec0ff */
[----:B------:R-:W-:Y:S01]  /*7530*/  LOP3.LUT R6, R17, 0x64006400, RZ, 0xfc, !PT ;  /* 0x6400640011067812 */ /* 0x000fe200078efcff */
[----:B------:R-:W-:Y:S01]  /*7540*/  FFMA.FTZ R36, R12, R35, R8 ;  /* 0x000000230c247223 */ /* 0x000fe20000010008 */
[----:B------:R-:W-:Y:S02]  /*7550*/  LOP3.LUT R16, R16, 0x64006400, RZ, 0xfc, !PT ;  /* 0x6400640010107812 */ /* 0x000fe400078efcff */
[----:B------:R-:W-:Y:S02]  /*7560*/  LOP3.LUT R18, R18, 0x64006400, RZ, 0xfc, !PT ;  /* 0x6400640012127812 */ /* 0x000fe400078efcff */
[----:B------:R-:W-:Y:S01]  /*7570*/  LOP3.LUT R8, R19, 0x64006400, RZ, 0xfc, !PT ;  /* 0x6400640013087812 */ /* 0x000fe200078efcff */
[-C--:B------:R-:W-:Y:S02]  /*7580*/  HFMA2 R6, R6, R5.reuse.H0_H0, -72, -72 ;  /* 0xd480d48006067431 */ /* 0x080fe40000040005 */
[----:B------:R-:W-:Y:S02]  /*7590*/  HADD2.F32 R27, -RZ, R27.H1_H1 ;  /* 0x3000001bff1b7230 */ /* 0x000fe40000004100 */
[----:B------:R-:W-:-:S02]  /*75a0*/  HFMA2 R16, R16, R5.H0_H0, -72, -72 ;  /* 0xd480d48010107431 */ /* 0x000fc40000040005 */
[----:B------:R-:W-:Y:S02]  /*75b0*/  HADD2.F32 R19, -RZ, R4.H1_H1 ;  /* 0x30000004ff137230 */ /* 0x000fe40000004100 */
[-C--:B------:R-:W-:Y:S02]  /*75c0*/  HFMA2 R18, R18, R5.reuse.H0_H0, -72, -72 ;  /* 0xd480d48012127431 */ /* 0x080fe40000040005 */
[----:B------:R-:W-:Y:S02]  /*75d0*/  HFMA2 R5, R8, R5.H0_H0, -72, -72 ;  /* 0xd480d48008057431 */ /* 0x000fe40000040005 */
[----:B------:R-:W-:Y:S02]  /*75e0*/  HADD2.F32 R3, -RZ, R13.H0_H0 ;  /* 0x2000000dff037230 */ /* 0x000fe40000004100 */
[C---:B------:R-:W-:Y:S01]  /*75f0*/  FFMA.FTZ R32, R12.reuse, R27, R31 ;  /* 0x0000001b0c207223 */ /* 0x040fe2000001001f */
[----:B------:R-:W-:Y:S02]  /*7600*/  HADD2.F32 R4, -RZ, R6.H0_H0 ;  /* 0x20000006ff047230 */ /* 0x000fe40000004100 */
        /* <DEDUP_REMOVED lines=12> */
[----:B------:R-:W-:Y:S01]  /*76d0*/  FMUL.FTZ R15, R24, R15 ;  /* 0x0000000f180f7220 */ /* 0x000fe20000410000 */
[----:B------:R-:W-:Y:S01]  /*76e0*/  FFMA.FTZ R3, R13, R6, R4 ;  /* 0x000000060d037223 */ /* 0x000fe20000010004 */
[----:B------:R-:W-:Y:S02]  /*76f0*/  HADD2.F32 R18, -RZ, R18.H1_H1 ;  /* 0x30000012ff127230 */ /* 0x000fe40000004100 */
[----:B------:R-:W-:Y:S02]  /*7700*/  HADD2.F32 R4, -RZ, R5.H1_H1 ;  /* 0x30000005ff047230 */ /* 0x000fe40000004100 */
[----:B------:R-:W-:Y:S01]  /*7710*/  FFMA.FTZ R16, R16, R13, R17 ;  /* 0x0000000d10107223 */ /* 0x000fe20000010011 */
[----:B------:R-:W-:-:S02]  /*7720*/  F2FP.F16.F32.PACK_AB R14, RZ, R14 ;  /* 0x0000000eff0e723e */ /* 0x000fc400000000ff */
[----:B------:R-:W-:Y:S01]  /*7730*/  F2FP.F16.F32.PACK_AB R15, RZ, R15 ;  /* 0x0000000fff0f723e */ /* 0x000fe200000000ff */
[----:B------:R-:W-:Y:S01]  /*7740*/  FFMA.FTZ R18, R13, R18, R19 ;  /* 0x000000120d127223 */ /* 0x000fe20000010013 */
        /* <DEDUP_REMOVED lines=21> */
.L_x_5077:
[----:B-1----:R-:W-:Y:S01]  /*78a0*/  LEA R10, P3, R2, R10, 0x4 ;  /* 0x0000000a020a7211 */ /* 0x002fe200078620ff */
[----:B------:R-:W-:-:S03]  /*78b0*/  UIADD3 UR4, UR4, 0x40, URZ ;  /* 0x0000004004047890 */ /* 0x000fc6000fffe03f */
[----:B------:R-:W-:Y:S01]  /*78c0*/  LEA.HI.X R11, R2, R11, R28, 0x4, P3 ;  /* 0x0000000b020b7211 */ /* 0x000fe200018f241c */
[----:B------:R-:W-:Y:S08]  /*78d0*/  @!P2 BRA P0, `(.L_x_5078) ;  /* 0xffffffdc0014a947 */ /* 0x000ff0000003ffff */
.L_x_5076:
[----:B------:R-:W-:Y:S05]  /*78e0*/  @!P1 EXIT ;  /* 0x000000000000994d */ /* 0x000fea0003800000 */
[----:B------:R-:W2:Y:S01]  /*78f0*/  S2R R3, SR_CTAID.X ;  /* 0x0000000000037919 */ /* 0x000ea20000002500 */
[----:B------:R-:W3:Y:S01]  /*7900*/  S2UR UR4, SR_CTAID.Y ;  /* 0x00000000000479c3 */ /* 0x000ee20000002600 */
[----:B------:R-:W-:Y:S01]  /*7910*/  HMUL2 R9, R32, R0.H0_H0 ;  /* 0x2000000020097232 */ /* 0x000fe20000000000 */
[----:B------:R-:W2:Y:S06]  /*7920*/  S2R R6, SR_TID.X ;  /* 0x0000000000067919 */ /* 0x000eac0000002100 */
[----:B0-----:R-:W0:Y:S01]  /*7930*/  LDC.64 R4, c[0x0][0x230] ;  /* 0x00008c00ff047b82 */ /* 0x001e220000000a00 */
[----:B--2---:R-:W-:-:S04]  /*7940*/  LEA R3, R3, R6, 0x5 ;  /* 0x0000000603037211 */ /* 0x004fc800078e28ff */
[----:B------:R-:W-:-:S05]  /*7950*/  SHF.L.U32 R3, R3, 0x2, RZ ;  /* 0x0000000203037819 */ /* 0x000fca00000006ff */
[----:B---3--:R-:W-:-:S04]  /*7960*/  IMAD R3, R2, UR4, R3 ;  /* 0x0000000402037c24 */ /* 0x008fc8000f8e0203 */
        /* <DEDUP_REMOVED lines=9> */
.L_x_5082:
[----:B------:R-:W0:Y:S02]  /*7a00*/  LDS R2, [R0] ;  /* 0x0000000000027984 */ /* 0x000e240000000800 */
[----:B0-----:R-:W-:-:S10]  /*7a10*/  HFMA2.MMA R3, R2, 1, 1, R9 ;  /* 0x3c003c0002037835 */ /* 0x001fd40000000009 */
[----:B------:R-:W0:Y:S02]  /*7a20*/  ATOMS.CAST.SPIN R3, [R0], R2, R3 ;  /* 0x000000020003738d */ /* 0x000e240001800003 */
[----:B0-----:R-:W-:-:S13]  /*7a30*/  ISETP.EQ.U32.AND P0, PT, R3, 0x1, PT ;  /* 0x000000010300780c */ /* 0x001fda0003f02070 */
[----:B------:R-:W-:Y:S05]  /*7a40*/  @!P0 BRA `(.L_x_5082) ;  /* 0xfffffffc00ec8947 */ /* 0x000fea000383ffff */
[----:B------:R-:W-:Y:S05]  /*7a50*/  BRA `(.L_x_5080) ;  /* 0x00000000000c7947 */ /* 0x000fea0003800000 */
.L_x_5081:
[----:B------:R-:W2:Y:S02]  /*7a60*/  LD.E R0, desc[UR6][R4.64] ;  /* 0x0000000604007980 */ /* 0x000ea4000c101900 */
[----:B--2---:R-:W-:-:S05]  /*7a70*/  IADD3 R3, R9, R0, RZ ;  /* 0x0000000009037210 */ /* 0x004fca0007ffe0ff */
[----:B------:R0:W-:Y:S02]  /*7a80*/  ST.E desc[UR6][R4.64], R3 ;  /* 0x0000000304007985 */ /* 0x0001e4000c101906 */
.L_x_5080:
[----:B------:R-:W-:Y:S05]  /*7a90*/  BSYNC B0 ;  /* 0x0000000000007941 */ /* 0x000fea0003800000 */
.L_x_5079:
[----:B------:R2:W-:Y:S02]  /*7aa0*/  ATOM.E.ADD.F16x2.RN.STRONG.GPU P0, RZ, desc[UR6][R4.64+0x4], R7 ;  /* 0x0000040704ff79a2 */ /* 0x0005e4000810e1c6 */
[----:B--2---:R-:W-:Y:S05]  /*7ab0*/  @P0 EXIT ;  /* 0x000000000000094d */ /* 0x004fea0003800000 */
[----:B------:R-:W2:Y:S02]  /*7ac0*/  QSPC.E.S P0, RZ, [R4+0x4] ;  /* 0x0000040004ff73aa */ /* 0x000ea40000000500 */
[----:B--2---:R-:W-:Y:S05]  /*7ad0*/  @!P0 BRA `(.L_x_5083) ;  /* 0x0000000000208947 */ /* 0x004fea0003800000 */
[----:B------:R-:W-:-:S04]  /*7ae0*/  MOV R2, R4 ;  /* 0x0000000400027202 */ /* 0x000fc80000000f00 */
[----:B------:R-:W-:-:S07]  /*7af0*/  MOV R0, R2 ;  /* 0x0000000200007202 */ /* 0x000fce0000000f00 */
.L_x_5084:
[----:B------:R-:W0:Y:S02]  /*7b00*/  LDS R2, [R0+0x4] ;  /* 0x0000040000027984 */ /* 0x000e240000000800 */
[----:B0-----:R-:W-:-:S06]  /*7b10*/  HADD2 R3, R2, R7 ;  /* 0x0000000702037230 */ /* 0x001fcc0000000000 */
[----:B------:R-:W0:Y:S02]  /*7b20*/  ATOMS.CAST.SPIN R3, [R0+0x4], R2, R3 ;  /* 0x000004020003738d */ /* 0x000e240001800003 */
[----:B0-----:R-:W-:-:S13]  /*7b30*/  ISETP.EQ.U32.AND P0, PT, R3, 0x1, PT ;  /* 0x000000010300780c */ /* 0x001fda0003f02070 */
[----:B------:R-:W-:Y:S05]  /*7b40*/  @!P0 BRA `(.L_x_5084) ;  /* 0xfffffffc00ec8947 */ /* 0x000fea000383ffff */
[----:B------:R-:W-:Y:S05]  /*7b50*/  EXIT ;  /* 0x000000000000794d */ /* 0x000fea0003800000 */
.L_x_5083:
[----:B------:R-:W0:Y:S02]  /*7b60*/  LD.E R0, desc[UR6][R4.64+0x4] ;  /* 0x0000040604007980 */ /* 0x000e24000c101900 */
[----:B0-----:R-:W-:-:S05]  /*7b70*/  IADD3 R3, R7, R0, RZ ;  /* 0x0000000007037210 */ /* 0x001fca0007ffe0ff */
[----:B------:R-:W-:Y:S01]  /*7b80*/  ST.E desc[UR6][R4.64+0x4], R3 ;  /* 0x0000040304007985 */ /* 0x000fe2000c101906 */
[----:B------:R-:W-:Y:S05]  /*7b90*/  EXIT ;  /* 0x000000000000794d */ /* 0x000fea0003800000 */
.L_x_5085:
        /* <DEDUP_REMOVED lines=14> */
.L_x_5267:


//--------------------- .text._Z23gemm_half_q_half_kernelILi1ELi140ELb1ELb1ELi32EEvPK6__halfPKjS4_S2_PS0_iiiiPKtS7_iiiiiibS2_i --------------------------
	.section	.text._Z23gemm_half_q_half_kernelILi1ELi140ELb1ELb1ELi32EEvPK6__halfPKjS4_S2_PS0_iiiiPKtS7_iiiiiibS2_i,"ax",@progbits
	.align	128
        .global         _Z23gemm_half_q_half_kernelILi1ELi140ELb1ELb1ELi32EEvPK6__halfPKjS4_S2_PS0_iiiiPKtS7_iiiiiibS2_i
        .type           _Z23gemm_half_q_half_kernelILi1ELi140ELb1ELb1ELi32EEvPK6__halfPKjS4_S2_PS0_iiiiPKtS7_iiiiiibS2_i,@function
        .size           _Z23gemm_half_q_half_kernelILi1ELi140ELb1ELb1ELi32EEvPK6__halfPKjS4_S2_PS0_iiiiPKtS7_iiiiiibS2_i,(.L_x_5268 - _Z23gemm_half_q_half_kernelILi1ELi140ELb1ELb1ELi32EEvPK6__halfPKjS4_S2_PS0_iiiiPKtS7_iiiiiibS2_i)
        .other          _Z23gemm_half_q_half_kernelILi1ELi140ELb1ELb1ELi32EEvPK6__halfPKjS4_S2_PS0_iiiiPKtS7_iiiiiibS2_i,@"STO_CUDA_ENTRY STV_DEFAULT"
_Z23gemm_half_q_half_kernelILi1ELi140ELb1ELb1ELi32EEvPK6__halfPKjS4_S2_PS0_iiiiPKtS7_iiiiiibS2_i:
.text._Z23gemm_half_q_half_kernelILi1ELi140ELb1ELb1ELi32EEvPK6__halfPKjS4_S2_PS0_iiiiPKtS7_iiiiiibS2_i:
        /* <DEDUP_REMOVED lines=49> */
.L_x_5087:
[----:B------:R-:W-:Y:S05]  /*0310*/  BSYNC B0 ;  /* 0x0000000000007941 */ /* 0x000fea0003800000 */
.L_x_5086:
        /* <DEDUP_REMOVED lines=32> */
.L_x_5089:
        /* <DEDUP_REMOVED lines=40> */
.L_x_5088:
        /* <DEDUP_REMOVED lines=12> */
.L_x_5090:
        /* <DEDUP_REMOVED lines=8> */
.L_x_5091:
        /* <DEDUP_REMOVED lines=12> */
.L_x_5092:
        /* <DEDUP_REMOVED lines=8> */
.L_x_5093:
        /* <DEDUP_REMOVED lines=11> */
.L_x_5094:
        /* <DEDUP_REMOVED lines=34> */
.L_x_5100:
        /* <DEDUP_REMOVED lines=9> */
[----:B------:R-:W1:Y:S02]  /*0d80*/  LDS.64 R18, [UR4] ;  /* 0x00000004ff127984 */ /* 0x000e640008000a00 */
[----:B-1----:R-:W-:Y:S01]  /*0d90*/  HADD2.F32 R43, -RZ, R18.H1_H1 ;  /* 0x30000012ff2b7230 */ /* 0x002fe20000004100 */
[----:B--2---:R-:W-:-:S02]  /*0da0*/  LOP3.LUT R30, R9, 0xff, RZ, 0xc0, !PT ;  /* 0x000000ff091e7812 */ /* 0x004fc400078ec0ff */
[----:B------:R-:W-:Y:S02]  /*0db0*/  LOP3.LUT R25, R8, 0xff, RZ, 0xc0, !PT ;  /* 0x000000ff08197812 */ /* 0x000fe400078ec0ff */
        /* <DEDUP_REMOVED lines=8> */
[----:B------:R-:W-:Y:S01]  /*0e40*/  SHF.R.U32.HI R41, RZ, 0x8, R10 ;  /* 0x00000008ff297819 */ /* 0x000fe2000001160a */
[----:B------:R2:W4:Y:S01]  /*0e50*/  I2F.F16 R36, R25 ;  /* 0x0000001900247306 */ /* 0x0005220000200c00 */
[----:B------:R-:W-:Y:S02]  /*0e60*/  LOP3.LUT R39, R30, 0xff, RZ, 0xc0, !PT ;  /* 0x000000ff1e277812 */ /* 0x000fe400078ec0ff */
[----:B------:R-:W-:Y:S02]  /*0e70*/  LOP3.LUT R41, R41, 0xff, RZ, 0xc0, !PT ;  /* 0x000000ff29297812 */ /* 0x000fe400078ec0ff */
[----:B------:R-:W-:-:S02]  /*0e80*/  IADD3 R40, R39, -0x80, RZ ;  /* 0xffffff8027287810 */ /* 0x000fc40007ffe0ff */
[----:B------:R-:W-:Y:S01]  /*0e90*/  IADD3 R41, R41, -0x80, RZ ;  /* 0xffffff8029297810 */ /* 0x000fe20007ffe0ff */
[----:B------:R-:W5:Y:S01]  /*0ea0*/  I2F.F16 R34, R34 ;  /* 0x0000002200227306 */ /* 0x000f620000200c00 */
[----:B--2---:R-:W-:Y:S01]  /*0eb0*/  SHF.R.U32.HI R25, RZ, 0x8, R9 ;  /* 0x00000008ff197819 */ /* 0x004fe20000011609 */
[----:B-1----:R-:W-:Y:S01]  /*0ec0*/  HADD2.F32 R44, -RZ, R44.H0_H0 ;  /* 0x2000002cff2c7230 */ /* 0x002fe20000004100 */
[----:B------:R-:W-:Y:S02]  /*0ed0*/  LEA.HI R38, R8, 0xffffff80, RZ, 0x8 ;  /* 0xffffff8008267811 */ /* 0x000fe400078f40ff */
[----:B------:R-:W-:Y:S01]  /*0ee0*/  LOP3.LUT R25, R25, 0xff, RZ, 0xc0, !PT ;  /* 0x000000ff19197812 */ /* 0x000fe200078ec0ff */
[----:B----4-:R-:W-:Y:S02]  /*0ef0*/  HADD2.F32 R36, -RZ, R36.H0_H0 ;  /* 0x20000024ff247230 */ /* 0x010fe40000004100 */
[----:B------:R1:W2:Y:S01]  /*0f00*/  I2F.F16 R30, R42 ;  /* 0x0000002a001e7306 */ /* 0x0002a20000200c00 */
[----:B------:R-:W-:Y:S01]  /*0f10*/  IADD3 R39, R25, -0x80, RZ ;  /* 0xffffff8019277810 */ /* 0x000fe20007ffe0ff */
[----:B------:R-:W-:Y:S01]  /*0f20*/  HADD2.F32 R25, -RZ, R18.H0_H0 ;  /* 0x20000012ff197230 */ /* 0x000fe20000004100 */
[----:B------:R-:W-:-:S02]  /*0f30*/  LEA.HI R31, R9, 0xffffff80, RZ, 0x8 ;  /* 0xffffff80091f7811 */ /* 0x000fc400078f40ff */
[----:B------:R-:W-:Y:S01]  /*0f40*/  SHF.R.U32.HI R9, RZ, 0x10, R9 ;  /* 0x00000010ff097819 */ /* 0x000fe20000011609 */
[----:B-----5:R-:W-:Y:S02]  /*0f50*/  HADD2.F32 R34, -RZ, R34.H0_H0 ;  /* 0x20000022ff227230 */ /* 0x020fe40000004100 */
[----:B------:R-:W4:Y:S01]  /*0f60*/  I2F.F16 R39, R39 ;  /* 0x0000002700277306 */ /* 0x000f220000200c00 */
[----:B-1----:R-:W-:Y:S01]  /*0f70*/  FFMA.FTZ R42, R36, R25, RZ ;  /* 0x00000019242a7223 */ /* 0x002fe200000100ff */
[----:B------:R-:W-:Y:S01]  /*0f80*/  FFMA.FTZ R36, R25, R44, RZ ;  /* 0x0000002c19247223 */ /* 0x000fe200000100ff */
[----:B------:R-:W-:Y:S01]  /*0f90*/  LOP3.LUT R9, R9, 0xff, RZ, 0xc0, !PT ;  /* 0x000000ff09097812 */ /* 0x000fe200078ec0ff */
[----:B------:R-:W-:Y:S01]  /*0fa0*/  FFMA.FTZ R34, R25, R34, RZ ;  /* 0x0000002219227223 */ /* 0x000fe200000100ff */
[----:B------:R-:W-:Y:S01]  /*0fb0*/  LEA.HI R35, R10, 0xffffff80, RZ, 0x8 ;  /* 0xffffff800a237811 */ /* 0x000fe200078f40ff */
[----:B--2---:R-:W-:Y:S02]  /*0fc0*/  HADD2.F32 R30, -RZ, R30.H0_H0 ;  /* 0x2000001eff1e7230 */ /* 0x004fe40000004100 */
[----:B------:R-:W1:Y:S01]  /*0fd0*/  I2F.F16 R40, R40 ;  /* 0x0000002800287306 */ /* 0x000e620000200c00 */
[----:B------:R-:W-:-:S02]  /*0fe0*/  SHF.R.U32.HI R10, RZ, 0x10, R10 ;  /* 0x00000010ff0a7819 */ /* 0x000fc4000001160a */
[----:B------:R-:W-:Y:S01]  /*0ff0*/  LEA.HI R37, R11, 0xffffff80, RZ, 0x8 ;  /* 0xffffff800b257811 */ /* 0x000fe200078f40ff */
[----:B------:R-:W-:Y:S01]  /*1000*/  FFMA.FTZ R30, R25, R30, RZ ;  /* 0x0000001e191e7223 */ /* 0x000fe200000100ff */
[----:B------:R-:W-:Y:S01]  /*1010*/  LOP3.LUT R10, R10, 0xff, RZ, 0xc0, !PT ;  /* 0x000000ff0a0a7812 */ /* 0x000fe200078ec0ff */
[----:B----4-:R-:W-:Y:S02]  /*1020*/  HADD2.F32 R39, -RZ, R39.H0_H0 ;  /* 0x20000027ff277230 */ /* 0x010fe40000004100 */
[----:B------:R-:W2:Y:S01]  /*1030*/  I2F.F16 R41, R41 ;  /* 0x0000002900297306 */ /* 0x000ea20000200c00 */
[----:B---3--:R-:W-:Y:S02]  /*1040*/  LEA.HI R44, R14, 0xffffff80, RZ, 0x8 ;  /* 0xffffff800e2c7811 */ /* 0x008fe400078f40ff */
[----:B------:R-:W-:Y:S01]  /*1050*/  LEA.HI R18, R12, 0xffffff80, RZ, 0x8 ;  /* 0xffffff800c127811 */ /* 0x000fe200078f40ff */
[----:B------:R-:W-:Y:S01]  /*1060*/  FFMA.FTZ R36, R43, R39, R36 ;  /* 0x000000272b247223 */ /* 0x000fe20000010024 */
[----:B------:R-:W-:Y:S01]  /*1070*/  SHF.R.U32.HI R39, RZ, 0x10, R8 ;  /* 0x00000010ff277819 */ /* 0x000fe20000011608 */
[----:B-1----:R-:W-:-:S02]  /*1080*/  HADD2.F32 R25, -RZ, R40.H0_H0 ;  /* 0x20000028ff197230 */ /* 0x002fc40000004100 */
[----:B------:R-:W-:Y:S01]  /*1090*/  I2F.F16 R38, R38 ;  /* 0x0000002600267306 */ /* 0x000fe20000200c00 */
[----:B------:R-:W-:Y:S02]  /*10a0*/  LOP3.LUT R39, R39, 0xff, RZ, 0xc0, !PT ;  /* 0x000000ff27277812 */ /* 0x000fe400078ec0ff */
[----:B------:R-:W-:Y:S01]  /*10b0*/  FFMA.FTZ R42, R25, R43, R42 ;  /* 0x0000002b192a7223 */ /* 0x000fe2000001002a */
[----:B------:R-:W-:Y:S01]  /*10c0*/  LEA.HI R25, R13, 0xffffff80, RZ, 0x8 ;  /* 0xffffff800d197811 */ /* 0x000fe200078f40ff */
[----:B--2---:R-:W-:Y:S01]  /*10d0*/  HADD2.F32 R40, -RZ, R41.H0_H0 ;  /* 0x20000029ff287230 */ /* 0x004fe20000004100 */
[----:B------:R-:W-:Y:S02]  /*10e0*/  IADD3 R41, R39, -0x80, RZ ;  /* 0xffffff8027297810 */ /* 0x000fe40007ffe0ff */
[----:B------:R-:W1:Y:S01]  /*10f0*/  I2F.F16 R31, R31 ;  /* 0x0000001f001f7306 */ /* 0x000e620000200c00 */
[----:B------:R-:W-:Y:S01]  /*1100*/  IADD3 R39, R9, -0x80, RZ ;  /* 0xffffff8009277810 */ /* 0x000fe20007ffe0ff */
[----:B------:R-:W-:Y:S01]  /*1110*/  FFMA.FTZ R8, R43, R40, R34 ;  /* 0x000000282b087223 */ /* 0x000fe20000010022 */
[----:B------:R-:W-:-:S02]  /*1120*/  SHF.R.U32.HI R40, RZ, 0x8, R11 ;  /* 0x00000008ff287819 */ /* 0x000fc4000001160b */
[----:B------:R-:W-:Y:S02]  /*1130*/  SHF.R.U32.HI R11, RZ, 0x10, R11 ;  /* 0x00000010ff0b7819 */ /* 0x000fe4000001160b */
[----:B------:R-:W-:Y:S01]  /*1140*/  LOP3.LUT R40, R40, 0xff, RZ, 0xc0, !PT ;  /* 0x000000ff28287812 */ /* 0x000fe200078ec0ff */
[----:B------:R-:W-:Y:S01]  /*1150*/  I2F.F16 R41, R41 ;  /* 0x0000002900297306 */ /* 0x000fe20000200c00 */
[----:B------:R-:W-:Y:S02]  /*1160*/  IADD3 R9, R10, -0x80, RZ ;  /* 0xffffff800a097810 */ /* 0x000fe40007ffe0ff */
[----:B------:R-:W-:Y:S02]  /*1170*/  IADD3 R40, R40, -0x80, RZ ;  /* 0xffffff8028287810 */ /* 0x000fe40007ffe0ff */
[----:B------:R-:W-:Y:S01]  /*1180*/  LOP3.LUT R11, R11, 0xff, RZ, 0xc0, !PT ;  /* 0x000000ff0b0b7812 */ /* 0x000fe200078ec0ff */
[----:B-1----:R-:W-:Y:S02]  /*1190*/  HADD2.F32 R31, -RZ, R31.H0_H0 ;  /* 0x2000001fff1f7230 */ /* 0x002fe40000004100 */
[----:B------:R-:W1:Y:S08]  /*11a0*/  I2F.F16 R39, R39 ;  /* 0x0000002700277306 */ /* 0x000e700000200c00 */
[----:B------:R-:W2:Y:S01]  /*11b0*/  I2F.F16 R40, R40 ;  /* 0x0000002800287306 */ /* 0x000ea20000200c00 */
[----:B-1----:R-:W-:-:S07]  /*11c0*/  HADD2.F32 R39, -RZ, R39.H0_H0 ;  /* 0x20000027ff277230 */ /* 0x002fce0000004100 */
[----:B------:R1:W3:Y:S01]  /*11d0*/  I2F.F16 R34, R44 ;  /* 0x0000002c00227306 */ /* 0x0002e20000200c00 */
[----:B--2---:R-:W-:-:S07]  /*11e0*/  HADD2.F32 R10, -RZ, R40.H0_H0 ;  /* 0x20000028ff0a7230 */ /* 0x004fce0000004100 */
[----:B------:R-:W2:Y:S01]  /*11f0*/  I2F.F16 R9, R9 ;  /* 0x0000000900097306 */ /* 0x000ea20000200c00 */
[----:B-1----:R-:W-:Y:S01]  /*1200*/  IADD3 R44, R11, -0x80, RZ ;  /* 0xffffff800b2c7810 */ /* 0x002fe20007ffe0ff */
[----:B------:R-:W-:Y:S02]  /*1210*/  HADD2.F32 R11, -RZ, R41.H0_H0 ;  /* 0x20000029ff0b7230 */ /* 0x000fe40000004100 */
[----:B------:R-:W-:Y:S01]  /*1220*/  FFMA.FTZ R40, R43, R10, R30 ;  /* 0x0000000a2b287223 */ /* 0x000fe2000001001e */
[--C-:B------:R-:W-:Y:S01]  /*1230*/  HADD2.F32 R41, -RZ, R19.reuse.H0_H0 ;  /* 0x20000013ff297230 */ /* 0x100fe20000004100 */
[----:B------:R-:W-:Y:S01]  /*1240*/  LOP3.LUT R10, R12, 0xff, RZ, 0xc0, !PT ;  /* 0x000000ff0c0a7812 */ /* 0x000fe200078ec0ff */
[----:B------:R-:W-:Y:S01]  /*1250*/  HADD2.F32 R19, -RZ, R19.H1_H1 ;  /* 0x30000013ff137230 */ /* 0x000fe20000004100 */
[----:B------:R1:W4:Y:S01]  /*1260*/  I2F.F16 R30, R44 ;  /* 0x0000002c001e7306 */ /* 0x0003220000200c00 */
[----:B---3--:R-:W-:Y:S02]  /*1270*/  HADD2.F32 R34, -RZ, R34.H0_H0 ;  /* 0x20000022ff227230 */ /* 0x008fe40000004100 */
[----:B------:R-:W-:Y:S01]  /*1280*/  FFMA.FTZ R36, R41, R39, R36 ;  /* 0x0000002729247223 */ /* 0x000fe20000010024 */
[----:B------:R-:W-:Y:S01]  /*1290*/  FFMA.FTZ R42, R11, R41, R42 ;  /* 0x000000290b2a7223 */ /* 0x000fe2000001002a */
[----:B------:R-:W-:-:S02]  /*12a0*/  IADD3 R10, R10, -0x80, RZ ;  /* 0xffffff800a0a7810 */ /* 0x000fc40007ffe0ff */
[----:B------:R-:W-:Y:S01]  /*12b0*/  LOP3.LUT R11, R13, 0xff, RZ, 0xc0, !PT ;  /* 0x000000ff0d0b7812 */ /* 0x000fe200078ec0ff */
[----:B--2---:R-:W-:Y:S01]  /*12c0*/  HADD2.F32 R39, -RZ, R9.H0_H0 ;  /* 0x20000009ff277230 */ /* 0x004fe20000004100 */
[----:B------:R-:W-:Y:S01]  /*12d0*/  LOP3.LUT R9, R14, 0xff, RZ, 0xc0, !PT ;  /* 0x000000ff0e097812 */ /* 0x000fe200078ec0ff */
[----:B------:R-:W2:Y:S01]  /*12e0*/  I2F.F16 R35, R35 ;  /* 0x0000002300237306 */ /* 0x000ea20000200c00 */
[----:B------:R-:W-:Y:S01]  /*12f0*/  FFMA.FTZ R36, R19, R31, R36 ;  /* 0x0000001f13247223 */ /* 0x000fe20000010024 */
[----:B------:R-:W-:Y:S02]  /*1300*/  IADD3 R11, R11, -0x80, RZ ;  /* 0xffffff800b0b7810 */ /* 0x000fe40007ffe0ff */
[----:B-1----:R-:W-:Y:S01]  /*1310*/  IADD3 R44, R9, -0x80, RZ ;  /* 0xffffff80092c7810 */ /* 0x002fe20007ffe0ff */
[----:B----4-:R-:W-:Y:S02]  /*1320*/  HADD2.F32 R43, -RZ, R30.H0_H0 ;  /* 0x2000001eff2b7230 */ /* 0x010fe40000004100 */
[C---:B------:R-:W-:Y:S01]  /*1330*/  FFMA.FTZ R30, R41.reuse, R39, R8 ;  /* 0x00000027291e7223 */ /* 0x040fe20000010008 */
[----:B------:R-:W-:Y:S01]  /*1340*/  HADD2.F32 R39, -RZ, R38.H0_H0 ;  /* 0x20000026ff277230 */ /* 0x000fe20000004100 */
[----:B------:R-:W1:Y:S01]  /*1350*/  LDS.64 R8, [UR4+0x8] ;  /* 0x00000804ff087984 */ /* 0x000e620008000a00 */
[----:B------:R-:W3:Y:S01]  /*1360*/  I2F.F16 R37, R37 ;  /* 0x0000002500257306 */ /* 0x000ee20000200c00 */
[----:B------:R-:W-:Y:S01]  /*1370*/  FFMA.FTZ R40, R41, R43, R40 ;  /* 0x0000002b29287223 */ /* 0x000fe20000010028 */
[----:B------:R-:W-:Y:S01]  /*1380*/  LOP3.LUT R43, R15, 0xff, RZ, 0xc0, !PT ;  /* 0x000000ff0f2b7812 */ /* 0x000fe200078ec0ff */
[----:B------:R-:W-:Y:S01]  /*1390*/  FFMA.FTZ R39, R39, R19, R42 ;  /* 0x0000001327277223 */ /* 0x000fe2000001002a */
[----:B------:R-:W-:-:S02]  /*13a0*/  SHF.R.U32.HI R41, RZ, 0x8, R12 ;  /* 0x00000008ff297819 */ /* 0x000fc4000001160c */
[----:B------:R-:W-:Y:S02]  /*13b0*/  IADD3 R45, R43, -0x80, RZ ;  /* 0xffffff802b2d7810 */ /* 0x000fe40007ffe0ff */
[----:B------:R-:W-:Y:S01]  /*13c0*/  SHF.R.U32.HI R43, RZ, 0x10, R12 ;  /* 0x00000010ff2b7819 */ /* 0x000fe2000001160c */
[----:B------:R-:W4:Y:S01]  /*13d0*/  I2F.F16 R10, R10 ;  /* 0x0000000a000a7306 */ /* 0x000f220000200c00 */
[----:B------:R-:W-:Y:S02]  /*13e0*/  LOP3.LUT R42, R41, 0xff, RZ, 0xc0, !PT ;  /* 0x000000ff292a7812 */ /* 0x000fe400078ec0ff */
[----:B------:R-:W-:Y:S02]  /*13f0*/  LOP3.LUT R43, R43, 0xff, RZ, 0xc0, !PT ;  /* 0x000000ff2b2b7812 */ /* 0x000fe400078ec0ff */
[----:B------:R-:W-:Y:S02]  /*1400*/  IADD3 R12, R42, -0x80, RZ ;  /* 0xffffff802a0c7810 */ /* 0x000fe40007ffe0ff */
[----:B------:R-:W-:Y:S01]  /*1410*/  SHF.R.U32.HI R42, RZ, 0x8, R13 ;  /* 0x00000008ff2a7819 */ /* 0x000fe2000001160d */
[----:B------:R-:W5:Y:S01]  /*1420*/  I2F.F16 R11, R11 ;  /* 0x0000000b000b7306 */ /* 0x000f620000200c00 */
[----:B------:R-:W-:Y:S01]  /*1430*/  IADD3 R31, R43, -0x80, RZ ;  /* 0xffffff802b1f7810 */ /* 0x000fe20007ffe0ff */
[----:B--2---:R-:W-:Y:S01]  /*1440*/  HADD2.F32 R43, -RZ, R35.H0_H0 ;  /* 0x20000023ff2b7230 */ /* 0x004fe20000004100 */
[----:B------:R-:W-:-:S02]  /*1450*/  LOP3.LUT R42, R42, 0xff, RZ, 0xc0, !PT ;  /* 0x000000ff2a2a7812 */ /* 0x000fc400078ec0ff */
[----:B------:R-:W-:Y:S02]  /*1460*/  SHF.R.U32.HI R35, RZ, 0x10, R13 ;  /* 0x00000010ff237819 */ /* 0x000fe4000001160d */
[----:B------:R-:W-:Y:S01]  /*1470*/  FFMA.FTZ R30, R19, R43, R30 ;  /* 0x0000002b131e7223 */ /* 0x000fe2000001001e */
[----:B---3--:R-:W-:Y:S01]  /*1480*/  HADD2.F32 R43, -RZ, R37.H0_H0 ;  /* 0x20000025ff2b7230 */ /* 0x008fe20000004100 */
[----:B------:R-:W-:Y:S01]  /*1490*/  IADD3 R13, R42, -0x80, RZ ;  /* 0xffffff802a0d7810 */ /* 0x000fe20007ffe0ff */
[----:B------:R4:W2:Y:S01]  /*14a0*/  I2F.F16 R38, R44 ;  /* 0x0000002c00267306 */ /* 0x0008a20000200c00 */
[----:B------:R-:W-:Y:S02]  /*14b0*/  LOP3.LUT R35, R35, 0xff, RZ, 0xc0, !PT ;  /* 0x000000ff23237812 */ /* 0x000fe400078ec0ff */
[----:B------:R-:W-:Y:S01]  /*14c0*/  SHF.R.U32.HI R42, RZ, 0x8, R14 ;  /* 0x00000008ff2a7819 */ /* 0x000fe2000001160e */
[----:B------:R-:W-:Y:S01]  /*14d0*/  FFMA.FTZ R40, R19, R43, R40 ;  /* 0x0000002b13287223 */ /* 0x000fe20000010028 */
[----:B------:R-:W-:-:S02]  /*14e0*/  IADD3 R37, R35, -0x80, RZ ;  /* 0xffffff8023257810 */ /* 0x000fc40007ffe0ff */
[----:B------:R-:W-:Y:S01]  /*14f0*/  LOP3.LUT R42, R42, 0xff, RZ, 0xc0, !PT ;  /* 0x000000ff2a2a7812 */ /* 0x000fe200078ec0ff */
[----:B------:R5:W3:Y:S01]  /*1500*/  I2F.F16 R41, R45 ;  /* 0x0000002d00297306 */ /* 0x000ae20000200c00 */
[----:B------:R-:W-:Y:S01]  /*1510*/  SHF.R.U32.HI R14, RZ, 0x10, R14 ;  /* 0x00000010ff0e7819 */ /* 0x000fe2000001160e */
[----:B----4-:R-:W-:Y:S01]  /*1520*/  HADD2.F32 R44, -RZ, R10.H0_H0 ;  /* 0x2000000aff2c7230 */ /* 0x010fe20000004100 */
[----:B------:R-:W-:Y:S01]  /*1530*/  SHF.R.U32.HI R43, RZ, 0x8, R15 ;  /* 0x00000008ff2b7819 */ /* 0x000fe2000001160f */
[----:B-1----:R-:W-:Y:S01]  /*1540*/  HADD2.F32 R35, -RZ, R8.H0_H0 ;  /* 0x20000008ff237230 */ /* 0x002fe20000004100 */
[----:B------:R-:W-:Y:S02]  /*1550*/  IADD3 R42, R42, -0x80, RZ ;  /* 0xffffff802a2a7810 */ /* 0x000fe40007ffe0ff */
[----:B------:R-:W-:Y:S01]  /*1560*/  LOP3.LUT R14, R14, 0xff, RZ, 0xc0, !PT ;  /* 0x000000ff0e0e7812 */ /* 0x000fe200078ec0ff */
[----:B------:R1:W4:Y:S01]  /*1570*/  I2F.F16 R19, R37 ;  /* 0x0000002500137306 */ /* 0x0003220000200c00 */
[----:B------:R-:W-:Y:S01]  /*1580*/  LOP3.LUT R43, R43, 0xff, RZ, 0xc0, !PT ;  /* 0x000000ff2b2b7812 */ /* 0x000fe200078ec0ff */
[----:B------:R-:W-:Y:S01]  /*1590*/  FFMA.FTZ R39, R44, R35, R39 ;  /* 0x000000232c277223 */ /* 0x000fe20000010027 */
[----:B------:R-:W-:Y:S01]  /*15a0*/  IADD3 R14, R14, -0x80, RZ ;  /* 0xffffff800e0e7810 */ /* 0x000fe20007ffe0ff */
[----:B-----5:R-:W-:Y:S01]  /*15b0*/  HADD2.F32 R45, -RZ, R11.H0_H0 ;  /* 0x2000000bff2d7230 */ /* 0x020fe20000004100 */
[----:B------:R-:W-:Y:S01]  /*15c0*/  IADD3 R44, R43, -0x80, RZ ;  /* 0xffffff802b2c7810 */ /* 0x000fe20007ffe0ff */
[----:B--2---:R-:W-:-:S02]  /*15d0*/  HADD2.F32 R43, -RZ, R38.H0_H0 ;  /* 0x20000026ff2b7230 */ /* 0x004fc40000004100 */
[----:B------:R-:W-:Y:S01]  /*15e0*/  I2F.F16 R12, R12 ;  /* 0x0000000c000c7306 */ /* 0x000fe20000200c00 */
[----:B-1----:R-:W-:Y:S01]  /*15f0*/  SHF.R.U32.HI R37, RZ, 0x10, R15 ;  /* 0x00000010ff257819 */ /* 0x002fe2000001160f */
[----:B---3--:R-:W-:Y:S01]  /*1600*/  HADD2.F32 R41, -RZ, R41.H0_H0 ;  /* 0x20000029ff297230 */ /* 0x008fe20000004100 */
[----:B------:R-:W-:Y:S01]  /*1610*/  LEA.HI R15, R15, 0xffffff80, RZ, 0x8 ;  /* 0xffffff800f0f7811 */ /* 0x000fe200078f40ff */
[----:B------:R-:W-:Y:S01]  /*1620*/  FFMA.FTZ R36, R35, R45, R36 ;  /* 0x0000002d23247223 */ /* 0x000fe20000010024 */
[----:B------:R-:W-:Y:S01]  /*1630*/  LOP3.LUT R37, R37, 0xff, RZ, 0xc0, !PT ;  /* 0x000000ff25257812 */ /* 0x000fe200078ec0ff */
[C---:B------:R-:W-:Y:S01]  /*1640*/  FFMA.FTZ R30, R35.reuse, R43, R30 ;  /* 0x0000002b231e7223 */ /* 0x040fe2000001001e */
[----:B------:R-:W-:Y:S01]  /*1650*/  FFMA.FTZ R40, R35, R41, R40 ;  /* 0x0000002923287223 */ /* 0x000fe20000010028 */
[----:B------:R-:W1:Y:S01]  /*1660*/  I2F.F16 R13, R13 ;  /* 0x0000000d000d7306 */ /* 0x000e620000200c00 */
[----:B------:R-:W-:Y:S01]  /*1670*/  IADD3 R38, R37, -0x80, RZ ;  /* 0xffffff8025267810 */ /* 0x000fe20007ffe0ff */
[----:B------:R-:W-:-:S02]  /*1680*/  HADD2.F32 R37, -RZ, R8.H1_H1 ;  /* 0x30000008ff257230 */ /* 0x000fc40000004100 */
[----:B----4-:R-:W-:-:S04]  /*1690*/  HADD2.F32 R19, -RZ, R19.H0_H0 ;  /* 0x20000013ff137230 */ /* 0x010fc80000004100 */
[----:B------:R2:W3:Y:S01]  /*16a0*/  I2F.F16 R10, R42 ;  /* 0x0000002a000a7306 */ /* 0x0004e20000200c00 */
[----:B-1----:R-:W-:-:S07]  /*16b0*/  HADD2.F32 R13, -RZ, R13.H0_H0 ;  /* 0x2000000dff0d7230 */ /* 0x002fce0000004100 */
[----:B------:R-:W1:Y:S01]  /*16c0*/  I2F.F16 R31, R31 ;  /* 0x0000001f001f7306 */ /* 0x000e620000200c00 */
[----:B--2---:R-:W-:Y:S02]  /*16d0*/  HADD2.F32 R42, -RZ, R12.H0_H0 ;  /* 0x2000000cff2a7230 */ /* 0x004fe40000004100 */
[--C-:B------:R-:W-:Y:S02]  /*16e0*/  HADD2.F32 R12, -RZ, R9.reuse.H0_H0 ;  /* 0x20000009ff0c7230 */ /* 0x100fe40000004100 */
[C---:B------:R-:W-:Y:S01]  /*16f0*/  FFMA.FTZ R13, R37.reuse, R13, R36 ;  /* 0x0000000d250d7223 */ /* 0x040fe20000010024 */
        /* <DEDUP_REMOVED lines=8> */
[----:B------:R-:W-:Y:S01]  /*1780*/  FFMA.FTZ R10, R12, R19, R13 ;  /* 0x000000130c0a7223 */ /* 0x000fe2000001000d */
[----:B--2---:R-:W-:-:S04]  /*1790*/  HADD2.F32 R11, -RZ, R11.H0_H0 ;  /* 0x2000000bff0b7230 */ /* 0x004fc80000004100 */
        /* <DEDUP_REMOVED lines=8> */
[----:B------:R-:W-:-:S03]  /*1820*/  FFMA.FTZ R13, R12, R13, R11 ;  /* 0x0000000d0c0d7223 */ /* 0x000fc6000001000b */
[----:B------:R-:W-:Y:S01]  /*1830*/  FMUL.FTZ R35, R22, R35 ;  /* 0x0000002316237220 */ /* 0x000fe20000410000 */
[----:B-1----:R-:W-:Y:S02]  /*1840*/  HADD2.F32 R18, -RZ, R18.H0_H0 ;  /* 0x20000012ff127230 */ /* 0x002fe40000004100 */
[----:B------:R-:W1:Y:S02]  /*1850*/  I2F.F16 R15, R15 ;  /* 0x0000000f000f7306 */ /* 0x000e640000200c00 */
[----:B------:R-:W-:Y:S01]  /*1860*/  F2FP.F16.F32.PACK_AB R35, RZ, R35 ;  /* 0x00000023ff23723e */ /* 0x000fe200000000ff */
[----:B------:R-:W-:Y:S01]  /*1870*/  FFMA.FTZ R39, R18, R9, R39 ;  /* 0x0000000912277223 */ /* 0x000fe20000010027 */
[----:B--2---:R-:W-:-:S03]  /*1880*/  HADD2.F32 R8, -RZ, R25.H0_H0 ;  /* 0x20000019ff087230 */ /* 0x004fc60000004100 */
[----:B------:R-:W-:Y:S02]  /*1890*/  FMUL.FTZ R39, R24, R39 ;  /* 0x0000002718277220 */ /* 0x000fe40000410000 */
[----:B------:R-:W-:-:S03]  /*18a0*/  FFMA.FTZ R11, R9, R8, R10 ;  /* 0x00000008090b7223 */ /* 0x000fc6000001000a */
        /* <DEDUP_REMOVED lines=11> */
.L_x_5096:
        /* <DEDUP_REMOVED lines=21> */
[----:B------:R-:W1:Y:S01]  /*1ab0*/  I2F.F16 R34, R34 ;  /* 0x0000002200227306 */ /* 0x000e620000200c00 */
[----:B----4-:R-:W-:Y:S01]  /*1ac0*/  SHF.R.U32.HI R25, RZ, 0x8, R9 ;  /* 0x00000008ff197819 */ /* 0x010fe20000011609 */
[----:B---3--:R-:W-:Y:S01]  /*1ad0*/  HADD2.F32 R44, -RZ, R44.H0_H0 ;  /* 0x2000002cff2c7230 */ /* 0x008fe20000004100 */
[----:B------:R-:W-:Y:S02]  /*1ae0*/  LEA.HI R38, R8, 0xffffff80, RZ, 0x8 ;  /* 0xffffff8008267811 */ /* 0x000fe400078f40ff */
[----:B------:R-:W-:Y:S01]  /*1af0*/  LOP3.LUT R25, R25, 0xff, RZ, 0xc0, !PT ;  /* 0x000000ff19197812 */ /* 0x000fe200078ec0ff */
[----:B0-----:R-:W-:Y:S02]  /*1b00*/  HADD2.F32 R36, -RZ, R36.H0_H0 ;  /* 0x20000024ff247230 */ /* 0x001fe40000004100 */
[----:B------:R0:W3:Y:S01]  /*1b10*/  I2F.F16 R32, R42 ;  /* 0x0000002a00207306 */ /* 0x0000e20000200c00 */
[----:B------:R-:W-:-:S02]  /*1b20*/  IADD3 R39, R25, -0x80, RZ ;  /* 0xffffff8019277810 */ /* 0x000fc40007ffe0ff */
[----:B------:R-:W-:Y:S02]  /*1b30*/  LEA.HI R33, R9, 0xffffff80, RZ, 0x8 ;  /* 0xffffff8009217811 */ /* 0x000fe400078f40ff */
[----:B------:R-:W-:Y:S01]  /*1b40*/  SHF.R.U32.HI R9, RZ, 0x10, R9 ;  /* 0x00000010ff097819 */ /* 0x000fe20000011609 */
[----:B-1----:R-:W-:Y:S02]  /*1b50*/  HADD2.F32 R34, -RZ, R34.H0_H0 ;  /* 0x20000022ff227230 */ /* 0x002fe40000004100 */
[----:B------:R-:W1:Y:S01]  /*1b60*/  I2F.F16 R39, R39 ;  /* 0x0000002700277306 */ /* 0x000e620000200c00 */
[--C-:B------:R-:W-:Y:S01]  /*1b70*/  HADD2.F32 R25, -RZ, R18.reuse.H0_H0 ;  /* 0x20000012ff197230 */ /* 0x100fe20000004100 */
[----:B------:R-:W-:Y:S01]  /*1b80*/  LOP3.LUT R9, R9, 0xff, RZ, 0xc0, !PT ;  /* 0x000000ff09097812 */ /* 0x000fe200078ec0ff */
[----:B------:R-:W-:Y:S01]  /*1b90*/  HADD2.F32 R43, -RZ, R18.H1_H1 ;  /* 0x30000012ff2b7230 */ /* 0x000fe20000004100 */
[----:B------:R-:W-:Y:S02]  /*1ba0*/  LEA.HI R35, R10, 0xffffff80, RZ, 0x8 ;  /* 0xffffff800a237811 */ /* 0x000fe400078f40ff */
[----:B0-----:R-:W-:Y:S01]  /*1bb0*/  FFMA.FTZ R42, R36, R25, RZ ;  /* 0x00000019242a7223 */ /* 0x001fe200000100ff */
[----:B---3--:R-:W-:Y:S01]  /*1bc0*/  HADD2.F32 R32, -RZ, R32.H0_H0 ;  /* 0x20000020ff207230 */ /* 0x008fe20000004100 */
[----:B------:R-:W0:Y:S01]  /*1bd0*/  I2F.F16 R40, R40 ;  /* 0x0000002800287306 */ /* 0x000e220000200c00 */
[C---:B------:R-:W-:Y:S01]  /*1be0*/  FFMA.FTZ R36, R25.reuse, R44, RZ ;  /* 0x0000002c19247223 */ /* 0x040fe200000100ff */
[C---:B------:R-:W-:Y:S01]  /*1bf0*/  FFMA.FTZ R34, R25.reuse, R34, RZ ;  /* 0x0000002219227223 */ /* 0x040fe200000100ff */
[----:B------:R-:W-:Y:S01]  /*1c00*/  SHF.R.U32.HI R10, RZ, 0x10, R10 ;  /* 0x00000010ff0a7819 */ /* 0x000fe2000001160a */
[----:B------:R-:W-:Y:S01]  /*1c10*/  FFMA.FTZ R32, R25, R32, RZ ;  /* 0x0000002019207223 */ /* 0x000fe200000100ff */
[----:B------:R-:W-:Y:S01]  /*1c20*/  LEA.HI R37, R11, 0xffffff80, RZ, 0x8 ;  /* 0xffffff800b257811 */ /* 0x000fe200078f40ff */
[----:B-1----:R-:W-:-:S02]  /*1c30*/  HADD2.F32 R39, -RZ, R39.H0_H0 ;  /* 0x20000027ff277230 */ /* 0x002fc40000004100 */
[----:B------:R-:W1:Y:S01]  /*1c40*/  I2F.F16 R41, R41 ;  /* 0x0000002900297306 */ /* 0x000e620000200c00 */
[----:B------:R-:W-:Y:S02]  /*1c50*/  LOP3.LUT R10, R10, 0xff, RZ, 0xc0, !PT ;  /* 0x000000ff0a0a7812 */ /* 0x000fe400078ec0ff */
[----:B------:R-:W-:Y:S01]  /*1c60*/  FFMA.FTZ R36, R43, R39, R36 ;  /* 0x000000272b247223 */ /* 0x000fe20000010024 */
[----:B------:R-:W-:Y:S01]  /*1c70*/  SHF.R.U32.HI R39, RZ, 0x10, R8 ;  /* 0x00000010ff277819 */ /* 0x000fe20000011608 */
[----:B0-----:R-:W-:-:S03]  /*1c80*/  HADD2.F32 R25, -RZ, R40.H0_H0 ;  /* 0x20000028ff197230 */ /* 0x001fc60000004100 */
[----:B------:R-:W-:Y:S01]  /*1c90*/  I2F.F16 R38, R38 ;  /* 0x0000002600267306 */ /* 0x000fe20000200c00 */
[----:B------:R-:W-:Y:S01]  /*1ca0*/  LOP3.LUT R39, R39, 0xff, RZ, 0xc0, !PT ;  /* 0x000000ff27277812 */ /* 0x000fe200078ec0ff */
[----:B------:R-:W-:Y:S01]  /*1cb0*/  FFMA.FTZ R42, R25, R43, R42 ;  /* 0x0000002b192a7223 */ /* 0x000fe2000001002a */
[----:B-1----:R-:W-:Y:S02]  /*1cc0*/  HADD2.F32 R40, -RZ, R41.H0_H0 ;  /* 0x20000029ff287230 */ /* 0x002fe40000004100 */
[----:B------:R-:W-:-:S03]  /*1cd0*/  IADD3 R41, R39, -0x80, RZ ;  /* 0xffffff8027297810 */ /* 0x000fc60007ffe0ff */
[----:B------:R-:W0:Y:S01]  /*1ce0*/  I2F.F16 R33, R33 ;  /* 0x0000002100217306 */ /* 0x000e220000200c00 */
[----:B------:R-:W-:Y:S01]  /*1cf0*/  IADD3 R39, R9, -0x80, RZ ;  /* 0xffffff8009277810 */ /* 0x000fe20007ffe0ff */
[----:B------:R-:W-:Y:S01]  /*1d00*/  FFMA.FTZ R8, R43, R40, R34 ;  /* 0x000000282b087223 */ /* 0x000fe20000010022 */
[--C-:B------:R-:W-:Y:S02]  /*1d10*/  SHF.R.U32.HI R40, RZ, 0x8, R11.reuse ;  /* 0x00000008ff287819 */ /* 0x100fe4000001160b */
[----:B------:R-:W-:Y:S02]  /*1d20*/  SHF.R.U32.HI R11, RZ, 0x10, R11 ;  /* 0x00000010ff0b7819 */ /* 0x000fe4000001160b */
[----:B------:R-:W-:Y:S01]  /*1d30*/  LOP3.LUT R40, R40, 0xff, RZ, 0xc0, !PT ;  /* 0x000000ff28287812 */ /* 0x000fe200078ec0ff */
[----:B------:R-:W-:Y:S01]  /*1d40*/  I2F.F16 R41, R41 ;  /* 0x0000002900297306 */ /* 0x000fe20000200c00 */
[----:B------:R-:W-:Y:S02]  /*1d50*/  IADD3 R9, R10, -0x80, RZ ;  /* 0xffffff800a097810 */ /* 0x000fe40007ffe0ff */
[----:B------:R-:W-:-:S02]  /*1d60*/  IADD3 R40, R40, -0x80, RZ ;  /* 0xffffff8028287810 */ /* 0x000fc40007ffe0ff */
[----:B------:R-:W-:Y:S01]  /*1d70*/  LOP3.LUT R11, R11, 0xff, RZ, 0xc0, !PT ;  /* 0x000000ff0b0b7812 */ /* 0x000fe200078ec0ff */
[----:B0-----:R-:W-:Y:S02]  /*1d80*/  HADD2.F32 R33, -RZ, R33.H0_H0 ;  /* 0x20000021ff217230 */ /* 0x001fe40000004100 */
[----:B------:R-:W0:Y:S08]  /*1d90*/  I2F.F16 R39, R39 ;  /* 0x0000002700277306 */ /* 0x000e300000200c00 */
[----:B------:R-:W1:Y:S01]  /*1da0*/  I2F.F16 R40, R40 ;  /* 0x0000002800287306 */ /* 0x000e620000200c00 */
[----:B0-----:R-:W-:-:S07]  /*1db0*/  HADD2.F32 R39, -RZ, R39.H0_H0 ;  /* 0x20000027ff277230 */ /* 0x001fce0000004100 */
[----:B------:R-:W0:Y:S01]  /*1dc0*/  I2F.F16 R9, R9 ;  /* 0x0000000900097306 */ /* 0x000e220000200c00 */
[----:B-1----:R-:W-:-:S07]  /*1dd0*/  HADD2.F32 R10, -RZ, R40.H0_H0 ;  /* 0x20000028ff0a7230 */ /* 0x002fce0000004100 */
[----:B------:R-:W-:Y:S01]  /*1de0*/  I2F.F16 R35, R35 ;  /* 0x0000002300237306 */ /* 0x000fe20000200c00 */
[----:B------:R-:W-:-:S07]  /*1df0*/  FFMA.FTZ R40, R43, R10, R32 ;  /* 0x0000000a2b287223 */ /* 0x000fce0000010020 */
[----:B------:R-:W-:Y:S01]  /*1e00*/  I2F.F16 R37, R37 ;  /* 0x0000002500257306 */ /* 0x000fe20000200c00 */
[----:B--2---:R-:W-:Y:S02]  /*1e10*/  LEA.HI R44, R14, 0xffffff80, RZ, 0x8 ;  /* 0xffffff800e2c7811 */ /* 0x004fe400078f40ff */
[----:B------:R-:W-:-:S05]  /*1e20*/  LOP3.LUT R10, R12, 0xff, RZ, 0xc0, !PT ;  /* 0x000000ff0c0a7812 */ /* 0x000fca00078ec0ff */
[----:B------:R1:W-:Y:S01]  /*1e30*/  I2F.F16 R34, R44 ;  /* 0x0000002c00227306 */ /* 0x0003e20000200c00 */
[----:B------:R-:W-:Y:S02]  /*1e40*/  LEA.HI R18, R12, 0xffffff80, RZ, 0x8 ;  /* 0xffffff800c127811 */ /* 0x000fe400078f40ff */
[----:B------:R-:W-:Y:S02]  /*1e50*/  IADD3 R10, R10, -0x80, RZ ;  /* 0xffffff800a0a7810 */ /* 0x000fe40007ffe0ff */
[----:B------:R-:W-:-:S03]  /*1e60*/  LEA.HI R25, R13, 0xffffff80, RZ, 0x8 ;  /* 0xffffff800d197811 */ /* 0x000fc600078f40ff */
[----:B------:R-:W2:Y:S01]  /*1e70*/  I2F.F16 R18, R18 ;  /* 0x0000001200127306 */ /* 0x000ea20000200c00 */
[----:B-1----:R-:W-:Y:S01]  /*1e80*/  IADD3 R44, R11, -0x80, RZ ;  /* 0xffffff800b2c7810 */ /* 0x002fe20007ffe0ff */
[----:B------:R-:W-:Y:S02]  /*1e90*/  HADD2.F32 R11, -RZ, R41.H0_H0 ;  /* 0x20000029ff0b7230 */ /* 0x000fe40000004100 */
[--C-:B------:R-:W-:Y:S02]  /*1ea0*/  HADD2.F32 R41, -RZ, R19.reuse.H0_H0 ;  /* 0x20000013ff297230 */ /* 0x100fe40000004100 */
[----:B------:R-:W-:Y:S02]  /*1eb0*/  HADD2.F32 R19, -RZ, R19.H1_H1 ;  /* 0x30000013ff137230 */ /* 0x000fe40000004100 */
[----:B------:R1:W3:Y:S01]  /*1ec0*/  I2F.F16 R32, R44 ;  /* 0x0000002c00207306 */ /* 0x0002e20000200c00 */
[----:B------:R-:W-:Y:S01]  /*1ed0*/  FFMA.FTZ R36, R41, R39, R36 ;  /* 0x0000002729247223 */ /* 0x000fe20000010024 */
[----:B0-----:R-:W-:Y:S01]  /*1ee0*/  HADD2.F32 R39, -RZ, R9.H0_H0 ;  /* 0x20000009ff277230 */ /* 0x001fe20000004100 */
[----:B------:R-:W-:Y:S01]  /*1ef0*/  LOP3.LUT R9, R14, 0xff, RZ, 0xc0, !PT ;  /* 0x000000ff0e097812 */ /* 0x000fe200078ec0ff */
[----:B------:R-:W-:Y:S01]  /*1f00*/  FFMA.FTZ R42, R11, R41, R42 ;  /* 0x000000290b2a7223 */ /* 0x000fe2000001002a */
[----:B------:R-:W-:Y:S01]  /*1f10*/  LOP3.LUT R11, R13, 0xff, RZ, 0xc0, !PT ;  /* 0x000000ff0d0b7812 */ /* 0x000fe200078ec0ff */
[----:B------:R-:W-:Y:S01]  /*1f20*/  FFMA.FTZ R36, R19, R33, R36 ;  /* 0x0000002113247223 */ /* 0x000fe20000010024 */
[----:B--2---:R-:W-:Y:S01]  /*1f30*/  HADD2.F32 R18, -RZ, R18.H0_H0 ;  /* 0x20000012ff127230 */ /* 0x004fe20000004100 */
[----:B------:R-:W0:Y:S01]  /*1f40*/  I2F.F16 R10, R10 ;  /* 0x0000000a000a7306 */ /* 0x000e220000200c00 */
[----:B-1----:R-:W-:Y:S01]  /*1f50*/  IADD3 R44, R9, -0x80, RZ ;  /* 0xffffff80092c7810 */ /* 0x002fe20007ffe0ff */
[----:B------:R-:W-:Y:S01]  /*1f60*/  HADD2.F32 R34, -RZ, R34.H0_H0 ;  /* 0x20000022ff227230 */ /* 0x000fe20000004100 */
[----:B------:R-:W-:Y:S01]  /*1f70*/  IADD3 R11, R11, -0x80, RZ ;  /* 0xffffff800b0b7810 */ /* 0x000fe20007ffe0ff */
[----:B---3--:R-:W-:-:S02]  /*1f80*/  HADD2.F32 R43, -RZ, R32.H0_H0 ;  /* 0x20000020ff2b7230 */ /* 0x008fc40000004100 */
[C---:B------:R-:W-:Y:S01]  /*1f90*/  FFMA.FTZ R32, R41.reuse, R39, R8 ;  /* 0x0000002729207223 */ /* 0x040fe20000010008 */
[----:B------:R-:W-:Y:S01]  /*1fa0*/  HADD2.F32 R39, -RZ, R38.H0_H0 ;  /* 0x20000026ff277230 */ /* 0x000fe20000004100 */
[----:B------:R-:W1:Y:S01]  /*1fb0*/  LDS.64 R8, [UR4+0x18] ;  /* 0x00001804ff087984 */ /* 0x000e620008000a00 */
[----:B------:R-:W2:Y:S01]  /*1fc0*/  I2F.F16 R11, R11 ;  /* 0x0000000b000b7306 */ /* 0x000ea20000200c00 */
[----:B------:R-:W-:Y:S01]  /*1fd0*/  FFMA.FTZ R40, R41, R43, R40 ;  /* 0x0000002b29287223 */ /* 0x000fe20000010028 */
[----:B------:R-:W-:Y:S01]  /*1fe0*/  LOP3.LUT R43, R15, 0xff, RZ, 0xc0, !PT ;  /* 0x000000ff0f2b7812 */ /* 0x000fe200078ec0ff */
[----:B------:R-:W-:Y:S01]  /*1ff0*/  FFMA.FTZ R39, R39, R19, R42 ;  /* 0x0000001327277223 */ /* 0x000fe2000001002a */
[--C-:B------:R-:W-:Y:S02]  /*2000*/  SHF.R.U32.HI R41, RZ, 0x8, R12.reuse ;  /* 0x00000008ff297819 */ /* 0x100fe4000001160c */
[----:B------:R-:W-:Y:S02]  /*2010*/  IADD3 R45, R43, -0x80, RZ ;  /* 0xffffff802b2d7810 */ /* 0x000fe40007ffe0ff */
[----:B------:R-:W-:Y:S01]  /*2020*/  SHF.R.U32.HI R43, RZ, 0x10, R12 ;  /* 0x00000010ff2b7819 */ /* 0x000fe2000001160c */
[----:B------:R0:W-:Y:S01]  /*2030*/  I2F.F16 R38, R44 ;  /* 0x0000002c00267306 */ /* 0x0001e20000200c00 */
[----:B------:R-:W-:-:S02]  /*2040*/  LOP3.LUT R42, R41, 0xff, RZ, 0xc0, !PT ;  /* 0x000000ff292a7812 */ /* 0x000fc400078ec0ff */
[----:B------:R-:W-:Y:S02]  /*2050*/  LOP3.LUT R43, R43, 0xff, RZ, 0xc0, !PT ;  /* 0x000000ff2b2b7812 */ /* 0x000fe400078ec0ff */
[----:B------:R-:W-:Y:S02]  /*2060*/  IADD3 R12, R42, -0x80, RZ ;  /* 0xffffff802a0c7810 */ /* 0x000fe40007ffe0ff */
[--C-:B------:R-:W-:Y:S01]  /*2070*/  SHF.R.U32.HI R42, RZ, 0x8, R13.reuse ;  /* 0x00000008ff2a7819 */ /* 0x100fe2000001160d */
[----:B------:R2:W3:Y:S01]  /*2080*/  I2F.F16 R41, R45 ;  /* 0x0000002d00297306 */ /* 0x0004e20000200c00 */
[----:B------:R-:W-:Y:S01]  /*2090*/  IADD3 R33, R43, -0x80, RZ ;  /* 0xffffff802b217810 */ /* 0x000fe20007ffe0ff */
[----:B------:R-:W-:Y:S01]  /*20a0*/  HADD2.F32 R43, -RZ, R35.H0_H0 ;  /* 0x20000023ff2b7230 */ /* 0x000fe20000004100 */
[----:B------:R-:W-:Y:S01]  /*20b0*/  LOP3.LUT R42, R42, 0xff, RZ, 0xc0, !PT ;  /* 0x000000ff2a2a7812 */ /* 0x000fe200078ec0ff */
[----:B0-----:R-:W-:Y:S01]  /*20c0*/  HADD2.F32 R44, -RZ, R10.H0_H0 ;  /* 0x2000000aff2c7230 */ /* 0x001fe20000004100 */
[----:B------:R-:W-:-:S02]  /*20d0*/  SHF.R.U32.HI R35, RZ, 0x10, R13 ;  /* 0x00000010ff237819 */ /* 0x000fc4000001160d */
[----:B------:R-:W-:Y:S01]  /*20e0*/  FFMA.FTZ R32, R19, R43, R32 ;  /* 0x0000002b13207223 */ /* 0x000fe20000010020 */
[----:B------:R-:W-:Y:S01]  /*20f0*/  HADD2.F32 R43, -RZ, R37.H0_H0 ;  /* 0x20000025ff2b7230 */ /* 0x000fe20000004100 */
[----:B------:R-:W-:Y:S01]  /*2100*/  IADD3 R13, R42, -0x80, RZ ;  /* 0xffffff802a0d7810 */ /* 0x000fe20007ffe0ff */
[----:B------:R-:W-:Y:S01]  /*2110*/  I2F.F16 R12, R12 ;  /* 0x0000000c000c7306 */ /* 0x000fe20000200c00 */
[----:B------:R-:W-:Y:S01]  /*2120*/  LOP3.LUT R35, R35, 0xff, RZ, 0xc0, !PT ;  /* 0x000000ff23237812 */ /* 0x000fe200078ec0ff */
[----:B--2---:R-:W-:Y:S01]  /*2130*/  HADD2.F32 R45, -RZ, R11.H0_H0 ;  /* 0x2000000bff2d7230 */ /* 0x004fe20000004100 */
[----:B------:R-:W-:Y:S01]  /*2140*/  SHF.R.U32.HI R42, RZ, 0x8, R14 ;  /* 0x00000008ff2a7819 */ /* 0x000fe2000001160e */
[----:B------:R-:W-:Y:S01]  /*2150*/  FFMA.FTZ R40, R19, R43, R40 ;  /* 0x0000002b13287223 */ /* 0x000fe20000010028 */
[----:B------:R-:W-:Y:S01]  /*2160*/  IADD3 R37, R35, -0x80, RZ ;  /* 0xffffff8023257810 */ /* 0x000fe20007ffe0ff */
[----:B---3--:R-:W-:Y:S01]  /*2170*/  HADD2.F32 R41, -RZ, R41.H0_H0 ;  /* 0x20000029ff297230 */ /* 0x008fe20000004100 */
[----:B------:R-:W-:Y:S01]  /*2180*/  LOP3.LUT R42, R42, 0xff, RZ, 0xc0, !PT ;  /* 0x000000ff2a2a7812 */ /* 0x000fe200078ec0ff */
[----:B------:R-:W0:Y:S01]  /*2190*/  I2F.F16 R13, R13 ;  /* 0x0000000d000d7306 */ /* 0x000e220000200c00 */
[----:B------:R-:W-:-:S02]  /*21a0*/  SHF.R.U32.HI R14, RZ, 0x10, R14 ;  /* 0x00000010ff0e7819 */ /* 0x000fc4000001160e */
[----:B------:R-:W-:Y:S01]  /*21b0*/  SHF.R.U32.HI R43, RZ, 0x8, R15 ;  /* 0x00000008ff2b7819 */ /* 0x000fe2000001160f */
[----:B-1----:R-:W-:Y:S01]  /*21c0*/  HADD2.F32 R35, -RZ, R8.H0_H0 ;  /* 0x20000008ff237230 */ /* 0x002fe20000004100 */
[----:B------:R-:W-:Y:S02]  /*21d0*/  IADD3 R42, R42, -0x80, RZ ;  /* 0xffffff802a2a7810 */ /* 0x000fe40007ffe0ff */
[----:B------:R-:W-:Y:S01]  /*21e0*/  LOP3.LUT R14, R14, 0xff, RZ, 0xc0, !PT ;  /* 0x000000ff0e0e7812 */ /* 0x000fe200078ec0ff */
[----:B------:R1:W2:Y:S01]  /*21f0*/  I2F.F16 R19, R37 ;  /* 0x0000002500137306 */ /* 0x0002a20000200c00 */
[----:B------:R-:W-:Y:S01]  /*2200*/  LOP3.LUT R43, R43, 0xff, RZ, 0xc0, !PT ;  /* 0x000000ff2b2b7812 */ /* 0x000fe200078ec0ff */
[----:B------:R-:W-:Y:S01]  /*2210*/  FFMA.FTZ R39, R44, R35, R39 ;  /* 0x000000232c277223 */ /* 0x000fe20000010027 */
[----:B------:R-:W-:Y:S01]  /*2220*/  IADD3 R14, R14, -0x80, RZ ;  /* 0xffffff800e0e7810 */ /* 0x000fe20007ffe0ff */
[----:B------:R-:W-:Y:S01]  /*2230*/  FFMA.FTZ R36, R35, R45, R36 ;  /* 0x0000002d23247223 */ /* 0x000fe20000010024 */
[----:B------:R-:W-:Y:S01]  /*2240*/  IADD3 R44, R43, -0x80, RZ ;  /* 0xffffff802b2c7810 */ /* 0x000fe20007ffe0ff */
[----:B------:R-:W-:-:S02]  /*2250*/  HADD2.F32 R43, -RZ, R38.H0_H0 ;  /* 0x20000026ff2b7230 */ /* 0x000fc40000004100 */
[----:B------:R-:W-:Y:S01]  /*2260*/  FFMA.FTZ R40, R35, R41, R40 ;  /* 0x0000002923287223 */ /* 0x000fe20000010028 */
[----:B------:R3:W4:Y:S01]  /*2270*/  I2F.F16 R10, R42 ;  /* 0x0000002a000a7306 */ /* 0x0007220000200c00 */
[----:B-1----:R-:W-:Y:S01]  /*2280*/  SHF.R.U32.HI R37, RZ, 0x10, R15 ;  /* 0x00000010ff257819 */ /* 0x002fe2000001160f */
[----:B0-----:R-:W-:Y:S01]  /*2290*/  HADD2.F32 R13, -RZ, R13.H0_H0 ;  /* 0x2000000dff0d7230 */ /* 0x001fe20000004100 */
[----:B------:R-:W-:Y:S01]  /*22a0*/  LEA.HI R15, R15, 0xffffff80, RZ, 0x8 ;  /* 0xffffff800f0f7811 */ /* 0x000fe200078f40ff */
[----:B------:R-:W-:Y:S01]  /*22b0*/  FFMA.FTZ R32, R35, R43, R32 ;  /* 0x0000002b23207223 */ /* 0x000fe20000010020 */
[----:B------:R-:W-:Y:S01]  /*22c0*/  LOP3.LUT R37, R37, 0xff, RZ, 0xc0, !PT ;  /* 0x000000ff25257812 */ /* 0x000fe200078ec0ff */
[----:B--2---:R-:W-:Y:S02]  /*22d0*/  HADD2.F32 R19, -RZ, R19.H0_H0 ;  /* 0x20000013ff137230 */ /* 0x004fe40000004100 */
[----:B------:R-:W0:Y:S01]  /*22e0*/  I2F.F16 R33, R33 ;  /* 0x0000002100217306 */ /* 0x000e220000200c00 */
[----:B------:R-:W-:Y:S01]  /*22f0*/  IADD3 R38, R37, -0x80, RZ ;  /* 0xffffff8025267810 */ /* 0x000fe20007ffe0ff */
[----:B------:R-:W-:-:S02]  /*2300*/  HADD2.F32 R37, -RZ, R8.H1_H1 ;  /* 0x30000008ff257230 */ /* 0x000fc40000004100 */
[----:B---3--:R-:W-:Y:S02]  /*2310*/  HADD2.F32 R42, -RZ, R12.H0_H0 ;  /* 0x2000000cff2a7230 */ /* 0x008fe40000004100 */
[--C-:B------:R-:W-:Y:S02]  /*2320*/  HADD2.F32 R12, -RZ, R9.reuse.H0_H0 ;  /* 0x20000009ff0c7230 */ /* 0x100fe40000004100 */
[C---:B------:R-:W-:Y:S01]  /*2330*/  FFMA.FTZ R13, R37.reuse, R13, R36 ;  /* 0x0000000d250d7223 */ /* 0x040fe20000010024 */
[----:B------:R-:W1:Y:S01]  /*2340*/  I2F.F16 R11, R44 ;  /* 0x0000002c000b7306 */ /* 0x000e620000200c00 */
[----:B----4-:R-:W-:Y:S02]  /*2350*/  HADD2.F32 R35, -RZ, R10.H0_H0 ;  /* 0x2000000aff237230 */ /* 0x010fe40000004100 */
[----:B------:R-:W-:Y:S01]  /*2360*/  FFMA.FTZ R39, R42, R37, R39 ;  /* 0x000000252a277223 */ /* 0x000fe20000010027 */
[----:B------:R-:W-:Y:S02]  /*2370*/  HADD2.F32 R9, -RZ, R9.H1_H1 ;  /* 0x30000009ff097230 */ /* 0x000fe40000004100 */
[----:B------:R-:W-:Y:S01]  /*2380*/  FFMA.FTZ R35, R37, R35, R32 ;  /* 0x0000002325237223 */ /* 0x000fe20000010020 */
[----:B0-----:R-:W-:Y:S01]  /*2390*/  HADD2.F32 R10, -RZ, R33.H0_H0 ;  /* 0x20000021ff0a7230 */ /* 0x001fe20000004100 */
[----:B------:R-:W0:Y:S04]  /*23a0*/  I2F.F16 R14, R14 ;  /* 0x0000000e000e7306 */ /* 0x000e280000200c00 */
[----:B------:R-:W-:Y:S01]  /*23b0*/  FFMA.FTZ R39, R10, R12, R39 ;  /* 0x0000000c0a277223 */ /* 0x000fe20000010027 */
[----:B------:R-:W-:Y:S01]  /*23c0*/  FFMA.FTZ R10, R12, R19, R13 ;  /* 0x000000130c0a7223 */ /* 0x000fe2000001000d */
[----:B-1----:R-:W-:-:S02]  /*23d0*/  HADD2.F32 R11, -RZ, R11.H0_H0 ;  /* 0x2000000bff0b7230 */ /* 0x002fc40000004100 */
[----:B------:R-:W1:Y:S01]  /*23e0*/  I2F.F16 R8, R38 ;  /* 0x0000002600087306 */ /* 0x000e620000200c00 */
[----:B------:R-:W-:Y:S02]  /*23f0*/  FFMA.FTZ R39, R18, R9, R39 ;  /* 0x0000000912277223 */ /* 0x000fe40000010027 */
[----:B------:R-:W-:Y:S02]  /*2400*/  FFMA.FTZ R11, R37, R11, R40 ;  /* 0x0000000b250b7223 */ /* 0x000fe40000010028 */
        /* <DEDUP_REMOVED lines=23> */
.L_x_5097:
        /* <DEDUP_REMOVED lines=40> */
[C---:B------:R-:W-:Y:S01]  /*2800*/  FFMA.FTZ R36, R25.reuse, R36, RZ ;  /* 0x0000002419247223 */ /* 0x040fe200000100ff */
[----:B------:R-:W0:Y:S01]  /*2810*/  I2F.F16 R39, R39 ;  /* 0x0000002700277306 */ /* 0x000e220000200c00 */
[----:B------:R-:W-:Y:S01]  /*2820*/  SHF.R.U32.HI R13, RZ, 0x10, R13 ;  /* 0x00000010ff0d7819 */ /* 0x000fe2000001160d */
[----:B------:R-:W-:Y:S01]  /*2830*/  FFMA.FTZ R34, R25, R34, RZ ;  /* 0x0000002219227223 */ /* 0x000fe200000100ff */
[----:B------:R-:W-:Y:S01]  /*2840*/  SHF.R.U32.HI R25, RZ, 0x8, R15 ;  /* 0x00000008ff197819 */ /* 0x000fe2000001160f */
[----:B--2---:R-:W-:Y:S01]  /*2850*/  HADD2.F32 R45, -RZ, R40.H0_H0 ;  /* 0x20000028ff2d7230 */ /* 0x004fe20000004100 */
[----:B------:R-:W-:Y:S02]  /*2860*/  IADD3 R12, R12, -0x80, RZ ;  /* 0xffffff800c0c7810 */ /* 0x000fe40007ffe0ff */
[----:B------:R-:W-:Y:S01]  /*2870*/  LOP3.LUT R25, R25, 0xff, RZ, 0xc0, !PT ;  /* 0x000000ff19197812 */ /* 0x000fe200078ec0ff */
[----:B------:R-:W1:Y:S01]  /*2880*/  I2F.F16 R43, R43 ;  /* 0x0000002b002b7306 */ /* 0x000e620000200c00 */
[----:B------:R-:W-:Y:S01]  /*2890*/  FFMA.FTZ R40, R45, R41, R42 ;  /* 0x000000292d287223 */ /* 0x000fe2000001002a */
[----:B------:R-:W-:-:S02]  /*28a0*/  LOP3.LUT R13, R13, 0xff, RZ, 0xc0, !PT ;  /* 0x000000ff0d0d7812 */ /* 0x000fc400078ec0ff */
[----:B------:R-:W-:Y:S01]  /*28b0*/  IADD3 R44, R25, -0x80, RZ ;  /* 0xffffff80192c7810 */ /* 0x000fe20007ffe0ff */
[----:B0-----:R-:W-:Y:S01]  /*28c0*/  HADD2.F32 R39, -RZ, R39.H0_H0 ;  /* 0x20000027ff277230 */ /* 0x001fe20000004100 */
[----:B------:R-:W-:Y:S02]  /*28d0*/  LEA.HI R25, R14, 0xffffff80, RZ, 0x8 ;  /* 0xffffff800e197811 */ /* 0x000fe400078f40ff */
[----:B------:R-:W-:Y:S01]  /*28e0*/  I2F.F16 R12, R12 ;  /* 0x0000000c000c7306 */ /* 0x000fe20000200c00 */
[----:B------:R-:W-:Y:S01]  /*28f0*/  LEA.HI R26, R15, 0xffffff80, RZ, 0x8 ;  /* 0xffffff800f1a7811 */ /* 0x000fe200078f40ff */
[----:B------:R-:W-:Y:S01]  /*2900*/  FFMA.FTZ R39, R41, R39, R38 ;  /* 0x0000002729277223 */ /* 0x000fe20000010026 */
[----:B-1----:R-:W-:-:S05]  /*2910*/  HADD2.F32 R42, -RZ, R43.H0_H0 ;  /* 0x2000002bff2a7230 */ /* 0x002fca0000004100 */
[----:B------:R-:W0:Y:S01]  /*2920*/  I2F.F16 R44, R44 ;  /* 0x0000002c002c7306 */ /* 0x000e220000200c00 */
[----:B------:R-:W-:-:S07]  /*2930*/  FFMA.FTZ R42, R41, R42, R36 ;  /* 0x0000002a292a7223 */ /* 0x000fce0000010024 */
[----:B------:R-:W-:Y:S01]  /*2940*/  I2F.F16 R35, R35 ;  /* 0x0000002300237306 */ /* 0x000fe20000200c00 */
[----:B0-----:R-:W-:-:S07]  /*2950*/  HADD2.F32 R38, -RZ, R44.H0_H0 ;  /* 0x2000002cff267230 */ /* 0x001fce0000004100 */
[----:B------:R-:W-:Y:S01]  /*2960*/  I2F.F16 R25, R25 ;  /* 0x0000001900197306 */ /* 0x000fe20000200c00 */
[----:B------:R-:W-:Y:S01]  /*2970*/  FFMA.FTZ R38, R41, R38, R34 ;  /* 0x0000002629267223 */ /* 0x000fe20000010022 */
[----:B------:R-:W-:Y:S02]  /*2980*/  SHF.R.U32.HI R41, RZ, 0x10, R14 ;  /* 0x00000010ff297819 */ /* 0x000fe4000001160e */
[----:B------:R-:W-:-:S04]  /*2990*/  IADD3 R14, R13, -0x80, RZ ;  /* 0xffffff800d0e7810 */ /* 0x000fc80007ffe0ff */
[----:B------:R-:W0:Y:S01]  /*29a0*/  I2F.F16 R37, R37 ;  /* 0x0000002500257306 */ /* 0x000e220000200c00 */
[----:B------:R-:W-:Y:S02]  /*29b0*/  LOP3.LUT R41, R41, 0xff, RZ, 0xc0, !PT ;  /* 0x000000ff29297812 */ /* 0x000fe400078ec0ff */
[----:B------:R-:W-:Y:S02]  /*29c0*/  SHF.R.U32.HI R13, RZ, 0x10, R15 ;  /* 0x00000010ff0d7819 */ /* 0x000fe4000001160f */
[----:B------:R-:W-:Y:S02]  /*29d0*/  IADD3 R15, R41, -0x80, RZ ;  /* 0xffffff80290f7810 */ /* 0x000fe40007ffe0ff */
[----:B------:R-:W-:Y:S01]  /*29e0*/  LOP3.LUT R13, R13, 0xff, RZ, 0xc0, !PT ;  /* 0x000000ff0d0d7812 */ /* 0x000fe200078ec0ff */
[----:B------:R-:W1:Y:S03]  /*29f0*/  I2F.F16 R14, R14 ;  /* 0x0000000e000e7306 */ /* 0x000e660000200c00 */
[----:B------:R-:W-:Y:S01]  /*2a00*/  IADD3 R41, R13, -0x80, RZ ;  /* 0xffffff800d297810 */ /* 0x000fe20007ffe0ff */
[----:B------:R-:W-:-:S02]  /*2a10*/  HADD2.F32 R13, -RZ, R27.H0_H0 ;  /* 0x2000001bff0d7230 */ /* 0x000fc40000004100 */
[----:B------:R-:W-:Y:S02]  /*2a20*/  HADD2.F32 R27, -RZ, R27.H1_H1 ;  /* 0x3000001bff1b7230 */ /* 0x000fe40000004100 */
[----:B------:R-:W2:Y:S01]  /*2a30*/  I2F.F16 R15, R15 ;  /* 0x0000000f000f7306 */ /* 0x000ea20000200c00 */
[----:B0-----:R-:W-:Y:S02]  /*2a40*/  HADD2.F32 R37, -RZ, R37.H0_H0 ;  /* 0x20000025ff257230 */ /* 0x001fe40000004100 */
[----:B-1----:R-:W-:-:S05]  /*2a50*/  HADD2.F32 R44, -RZ, R14.H0_H0 ;  /* 0x2000000eff2c7230 */ /* 0x002fca0000004100 */
[----:B------:R-:W-:Y:S01]  /*2a60*/  I2F.F16 R26, R26 ;  /* 0x0000001a001a7306 */ /* 0x000fe20000200c00 */
[----:B------:R-:W-:Y:S01]  /*2a70*/  FFMA.FTZ R44, R13, R44, R39 ;  /* 0x0000002c0d2c7223 */ /* 0x000fe20000010027 */
[----:B---3--:R-:W-:Y:S02]  /*2a80*/  LEA.HI R43, R16, 0xffffff80, RZ, 0x8 ;  /* 0xffffff80102b7811 */ /* 0x008fe400078f40ff */
[----:B------:R-:W-:-:S04]  /*2a90*/  LOP3.LUT R39, R18, 0xff, RZ, 0xc0, !PT ;  /* 0x000000ff12277812 */ /* 0x000fc800078ec0ff */
[----:B------:R0:W1:Y:S01]  /*2aa0*/  I2F.F16 R34, R43 ;  /* 0x0000002b00227306 */ /* 0x0000620000200c00 */
[----:B------:R-:W-:Y:S02]  /*2ab0*/  LEA.HI R36, R17, 0xffffff80, RZ, 0x8 ;  /* 0xffffff8011247811 */ /* 0x000fe400078f40ff */
[----:B------:R-:W-:-:S05]  /*2ac0*/  LEA.HI R14, R18, 0xffffff80, RZ, 0x8 ;  /* 0xffffff80120e7811 */ /* 0x000fca00078f40ff */
[----:B------:R-:W3:Y:S01]  /*2ad0*/  I2F.F16 R36, R36 ;  /* 0x0000002400247306 */ /* 0x000ee20000200c00 */
[----:B0-----:R-:W-:-:S05]  /*2ae0*/  HADD2.F32 R43, -RZ, R12.H0_H0 ;  /* 0x2000000cff2b7230 */ /* 0x001fca0000004100 */
[----:B------:R-:W-:Y:S01]  /*2af0*/  FFMA.FTZ R46, R43, R13, R40 ;  /* 0x0000000d2b2e7223 */ /* 0x000fe20000010028 */
[----:B--2---:R-:W-:Y:S01]  /*2b00*/  HADD2.F32 R40, -RZ, R15.H0_H0 ;  /* 0x2000000fff287230 */ /* 0x004fe20000004100 */
[----:B------:R0:W2:Y:S01]  /*2b10*/  I2F.F16 R12, R41 ;  /* 0x00000029000c7306 */ /* 0x0000a20000200c00 */
[----:B------:R-:W-:Y:S01]  /*2b20*/  LOP3.LUT R15, R16, 0xff, RZ, 0xc0, !PT ;  /* 0x000000ff100f7812 */ /* 0x000fe200078ec0ff */
[----:B------:R-:W-:Y:S01]  /*2b30*/  FFMA.FTZ R37, R37, R27, R46 ;  /* 0x0000001b25257223 */ /* 0x000fe2000001002e */
[----:B-1----:R-:W-:Y:S02]  /*2b40*/  HADD2.F32 R34, -RZ, R34.H0_H0 ;  /* 0x20000022ff227230 */ /* 0x002fe40000004100 */
[----:B------:R-:W-:Y:S01]  /*2b50*/  FFMA.FTZ R40, R13, R40, R42 ;  /* 0x000000280d287223 */ /* 0x000fe2000001002a */
[----:B------:R-:W-:Y:S01]  /*2b60*/  IADD3 R15, R15, -0x80, RZ ;  /* 0xffffff800f0f7810 */ /* 0x000fe20007ffe0ff */
[----:B---3--:R-:W-:Y:S01]  /*2b70*/  HADD2.F32 R36, -RZ, R36.H0_H0 ;  /* 0x20000024ff247230 */ /* 0x008fe20000004100 */
[----:B------:R-:W1:Y:S01]  /*2b80*/  I2F.F16 R14, R14 ;  /* 0x0000000e000e7306 */ /* 0x000e620000200c00 */
[----:B0-----:R-:W-:-:S04]  /*2b90*/  LOP3.LUT R41, R19, 0xff, RZ, 0xc0, !PT ;  /* 0x000000ff13297812 */ /* 0x001fc800078ec0ff */
[----:B------:R-:W-:Y:S01]  /*2ba0*/  IADD3 R45, R41, -0x80, RZ ;  /* 0xffffff80292d7810 */ /* 0x000fe20007ffe0ff */
[----:B--2---:R-:W-:Y:S01]  /*2bb0*/  HADD2.F32 R42, -RZ, R12.H0_H0 ;  /* 0x2000000cff2a7230 */ /* 0x004fe20000004100 */
[----:B------:R-:W-:Y:S01]  /*2bc0*/  LOP3.LUT R12, R17, 0xff, RZ, 0xc0, !PT ;  /* 0x000000ff110c7812 */ /* 0x000fe200078ec0ff */
[----:B------:R-:W-:Y:S03]  /*2bd0*/  I2F.F16 R15, R15 ;  /* 0x0000000f000f7306 */ /* 0x000fe60000200c00 */
[----:B------:R-:W-:Y:S01]  /*2be0*/  FFMA.FTZ R42, R13, R42, R38 ;  /* 0x0000002a0d2a7223 */ /* 0x000fe20000010026 */
[----:B------:R-:W-:Y:S01]  /*2bf0*/  IADD3 R43, R12, -0x80, RZ ;  /* 0xffffff800c2b7810 */ /* 0x000fe20007ffe0ff */
[----:B------:R-:W-:Y:S01]  /*2c00*/  HADD2.F32 R38, -RZ, R35.H0_H0 ;  /* 0x20000023ff267230 */ /* 0x000fe20000004100 */
[----:B------:R-:W0:Y:S01]  /*2c10*/  LDS.64 R12, [UR4+0x28] ;  /* 0x00002804ff0c7984 */ /* 0x000e220008000a00 */
[----:B-1----:R-:W-:Y:S01]  /*2c20*/  HADD2.F32 R14, -RZ, R14.H0_H0 ;  /* 0x2000000eff0e7230 */ /* 0x002fe20000004100 */
[----:B------:R1:W2:Y:S02]  /*2c30*/  I2F.F16 R35, R43 ;  /* 0x0000002b00237306 */ /* 0x0002a40000200c00 */
[----:B------:R-:W-:Y:S01]  /*2c40*/  FFMA.FTZ R38, R27, R38, R44 ;  /* 0x000000261b267223 */ /* 0x000fe2000001002c */
[----:B------:R-:W-:Y:S01]  /*2c50*/  IADD3 R44, R39, -0x80, RZ ;  /* 0xffffff80272c7810 */ /* 0x000fe20007ffe0ff */
[----:B------:R-:W-:-:S04]  /*2c60*/  HADD2.F32 R39, -RZ, R25.H0_H0 ;  /* 0x20000019ff277230 */ /* 0x000fc80000004100 */
[----:B------:R3:W-:Y:S01]  /*2c70*/  I2F.F16 R25, R44 ;  /* 0x0000002c00197306 */ /* 0x0007e20000200c00 */
[----:B-1----:R-:W-:Y:S02]  /*2c80*/  HADD2.F32 R43, -RZ, R26.H0_H0 ;  /* 0x2000001aff2b7230 */ /* 0x002fe40000004100 */
[C---:B------:R-:W-:Y:S01]  /*2c90*/  FFMA.FTZ R40, R27.reuse, R39, R40 ;  /* 0x000000271b287223 */ /* 0x040fe20000010028 */
[--C-:B------:R-:W-:Y:S02]  /*2ca0*/  SHF.R.U32.HI R39, RZ, 0x8, R16.reuse ;  /* 0x00000008ff277819 */ /* 0x100fe40000011610 */
[----:B------:R-:W-:Y:S01]  /*2cb0*/  SHF.R.U32.HI R26, RZ, 0x10, R16 ;  /* 0x00000010ff1a7819 */ /* 0x000fe20000011610 */
[----:B------:R-:W-:Y:S01]  /*2cc0*/  FFMA.FTZ R42, R27, R43, R42 ;  /* 0x0000002b1b2a7223 */ /* 0x000fe2000001002a */
[--C-:B------:R-:W-:Y:S01]  /*2cd0*/  SHF.R.U32.HI R27, RZ, 0x8, R17.reuse ;  /* 0x00000008ff1b7819 */ /* 0x100fe20000011611 */
[----:B--2---:R-:W-:Y:S01]  /*2ce0*/  HADD2.F32 R35, -RZ, R35.H0_H0 ;  /* 0x20000023ff237230 */ /* 0x004fe20000004100 */
[----:B------:R-:W-:Y:S01]  /*2cf0*/  LOP3.LUT R41, R39, 0xff, RZ, 0xc0, !PT ;  /* 0x000000ff27297812 */ /* 0x000fe200078ec0ff */
[----:B---3--:R-:W-:Y:S01]  /*2d00*/  HADD2.F32 R44, -RZ, R15.H0_H0 ;  /* 0x2000000fff2c7230 */ /* 0x008fe20000004100 */
[----:B------:R-:W-:Y:S01]  /*2d10*/  LOP3.LUT R27, R27, 0xff, RZ, 0xc0, !PT ;  /* 0x000000ff1b1b7812 */ /* 0x000fe200078ec0ff */
[----:B------:R-:W1:Y:S01]  /*2d20*/  I2F.F16 R39, R45 ;  /* 0x0000002d00277306 */ /* 0x000e620000200c00 */
[----:B------:R-:W-:-:S02]  /*2d30*/  SHF.R.U32.HI R43, RZ, 0x10, R17 ;  /* 0x00000010ff2b7819 */ /* 0x000fc40000011611 */
[----:B------:R-:W-:Y:S02]  /*2d40*/  IADD3 R16, R41, -0x80, RZ ;  /* 0xffffff8029107810 */ /* 0x000fe40007ffe0ff */
[----:B------:R-:W-:Y:S02]  /*2d50*/  IADD3 R41, R27, -0x80, RZ ;  /* 0xffffff801b297810 */ /* 0x000fe40007ffe0ff */
[----:B------:R-:W-:Y:S02]  /*2d60*/  LOP3.LUT R43, R43, 0xff, RZ, 0xc0, !PT ;  /* 0x000000ff2b2b7812 */ /* 0x000fe400078ec0ff */
[----:B------:R2:W3:Y:S01]  /*2d70*/  I2F.F16 R15, R41 ;  /* 0x00000029000f7306 */ /* 0x0004e20000200c00 */
[----:B------:R-:W-:Y:S02]  /*2d80*/  LOP3.LUT R26, R26, 0xff, RZ, 0xc0, !PT ;  /* 0x000000ff1a1a7812 */ /* 0x000fe400078ec0ff */
[----:B------:R-:W-:Y:S02]  /*2d90*/  IADD3 R27, R43, -0x80, RZ ;  /* 0xffffff802b1b7810 */ /* 0x000fe40007ffe0ff */
[----:B------:R-:W-:Y:S01]  /*2da0*/  SHF.R.U32.HI R43, RZ, 0x10, R18 ;  /* 0x00000010ff2b7819 */ /* 0x000fe20000011612 */
[----:B-1----:R-:W-:Y:S01]  /*2db0*/  HADD2.F32 R39, -RZ, R39.H0_H0 ;  /* 0x20000027ff277230 */ /* 0x002fe20000004100 */
[----:B------:R-:W-:Y:S01]  /*2dc0*/  IADD3 R26, R26, -0x80, RZ ;  /* 0xffffff801a1a7810 */ /* 0x000fe20007ffe0ff */
[----:B------:R-:W1:Y:S01]  /*2dd0*/  I2F.F16 R16, R16 ;  /* 0x0000001000107306 */ /* 0x000e620000200c00 */
[----:B0-----:R-:W-:Y:S01]  /*2de0*/  HADD2.F32 R17, -RZ, R12.H0_H0 ;  /* 0x2000000cff117230 */ /* 0x001fe20000004100 */
[----:B------:R-:W-:Y:S01]  /*2df0*/  LOP3.LUT R43, R43, 0xff, RZ, 0xc0, !PT ;  /* 0x000000ff2b2b7812 */ /* 0x000fe200078ec0ff */
[----:B--2---:R-:W-:-:S03]  /*2e00*/  HADD2.F32 R41, -RZ, R25.H0_H0 ;  /* 0x20000019ff297230 */ /* 0x004fc60000004100 */
[----:B------:R-:W-:Y:S01]  /*2e10*/  FFMA.FTZ R37, R44, R17, R37 ;  /* 0x000000112c257223 */ /* 0x000fe20000010025 */
[C---:B------:R-:W-:Y:S01]  /*2e20*/  FFMA.FTZ R38, R17.reuse, R35, R38 ;  /* 0x0000002311267223 */ /* 0x040fe20000010026 */
[----:B------:R-:W-:Y:S01]  /*2e30*/  SHF.R.U32.HI R44, RZ, 0x8, R18 ;  /* 0x00000008ff2c7819 */ /* 0x000fe20000011612 */
[C---:B------:R-:W-:Y:S01]  /*2e40*/  FFMA.FTZ R40, R17.reuse, R41, R40 ;  /* 0x0000002911287223 */ /* 0x040fe20000010028 */
[--C-:B------:R-:W-:Y:S01]  /*2e50*/  SHF.R.U32.HI R35, RZ, 0x8, R19.reuse ;  /* 0x00000008ff237819 */ /* 0x100fe20000011613 */
[----:B------:R-:W0:Y:S01]  /*2e60*/  I2F.F16 R26, R26 ;  /* 0x0000001a001a7306 */ /* 0x000e220000200c00 */
[----:B------:R-:W-:Y:S01]  /*2e70*/  LOP3.LUT R44, R44, 0xff, RZ, 0xc0, !PT ;  /* 0x000000ff2c2c7812 */ /* 0x000fe200078ec0ff */
[----:B------:R-:W-:Y:S01]  /*2e80*/  FFMA.FTZ R42, R17, R39, R42 ;  /* 0x00000027112a7223 */ /* 0x000fe2000001002a */
[----:B------:R-:W-:Y:S01]  /*2e90*/  LOP3.LUT R35, R35, 0xff, RZ, 0xc0, !PT ;  /* 0x000000ff23237812 */ /* 0x000fe200078ec0ff */
[----:B------:R-:W-:Y:S01]  /*2ea0*/  HADD2.F32 R17, -RZ, R12.H1_H1 ;  /* 0x3000000cff117230 */ /* 0x000fe20000004100 */
[----:B------:R-:W-:Y:S01]  /*2eb0*/  SHF.R.U32.HI R41, RZ, 0x10, R19 ;  /* 0x00000010ff297819 */ /* 0x000fe20000011613 */
[----:B---3--:R-:W-:Y:S01]  /*2ec0*/  HADD2.F32 R39, -RZ, R15.H0_H0 ;  /* 0x2000000fff277230 */ /* 0x008fe20000004100 */
[----:B------:R-:W-:Y:S01]  /*2ed0*/  IADD3 R18, R44, -0x80, RZ ;  /* 0xffffff802c127810 */ /* 0x000fe20007ffe0ff */
[----:B------:R-:W2:Y:S01]  /*2ee0*/  I2F.F16 R27, R27 ;  /* 0x0000001b001b7306 */ /* 0x000ea20000200c00 */
[----:B------:R-:W-:Y:S01]  /*2ef0*/  IADD3 R35, R35, -0x80, RZ ;  /* 0xffffff8023237810 */ /* 0x000fe20007ffe0ff */
[----:B-1----:R-:W-:Y:S01]  /*2f00*/  HADD2.F32 R44, -RZ, R16.H0_H0 ;  /* 0x20000010ff2c7230 */ /* 0x002fe20000004100 */
[----:B------:R-:W-:Y:S01]  /*2f10*/  LOP3.LUT R41, R41, 0xff, RZ, 0xc0, !PT ;  /* 0x000000ff29297812 */ /* 0x000fe200078ec0ff */
[----:B------:R-:W-:Y:S01]  /*2f20*/  HADD2.F32 R15, -RZ, R13.H0_H0 ;  /* 0x2000000dff0f7230 */ /* 0x000fe20000004100 */
[----:B------:R-:W-:Y:S01]  /*2f30*/  IADD3 R43, R43, -0x80, RZ ;  /* 0xffffff802b2b7810 */ /* 0x000fe20007ffe0ff */
[----:B------:R-:W-:Y:S01]  /*2f40*/  FFMA.FTZ R38, R17, R39, R38 ;  /* 0x0000002711267223 */ /* 0x000fe20000010026 */
[----:B------:R-:W-:Y:S01]  /*2f50*/  IADD3 R41, R41, -0x80, RZ ;  /* 0xffffff8029297810 */ /* 0x000fe20007ffe0ff */
[----:B------:R-:W1:Y:S01]  /*2f60*/  I2F.F16 R18, R18 ;  /* 0x0000001200127306 */ /* 0x000e620000200c00 */
[----:B------:R-:W-:Y:S01]  /*2f70*/  LEA.HI R16, R19, 0xffffff80, RZ, 0x8 ;  /* 0xffffff8013107811 */ /* 0x000fe200078f40ff */
[----:B0-----:R-:W-:-:S02]  /*2f80*/  HADD2.F32 R19, -RZ, R26.H0_H0 ;  /* 0x2000001aff137230 */ /* 0x001fc40000004100 */
[----:B------:R-:W-:Y:S01]  /*2f90*/  FFMA.FTZ R44, R44, R17, R37 ;  /* 0x000000112c2c7223 */ /* 0x000fe20000010025 */
[----:B------:R-:W-:Y:S02]  /*2fa0*/  HADD2.F32 R13, -RZ, R13.H1_H1 ;  /* 0x3000000dff0d7230 */ /* 0x000fe40000004100 */
[----:B--2---:R-:W-:Y:S01]  /*2fb0*/  HADD2.F32 R27, -RZ, R27.H0_H0 ;  /* 0x2000001bff1b7230 */ /* 0x004fe20000004100 */
[----:B------:R-:W0:Y:S01]  /*2fc0*/  I2F.F16 R35, R35 ;  /* 0x0000002300237306 */ /* 0x000e220000200c00 */
[----:B------:R-:W-:-:S03]  /*2fd0*/  FFMA.FTZ R19, R19, R15, R44 ;  /* 0x0000000f13137223 */ /* 0x000fc6000001002c */
[----:B------:R-:W-:Y:S01]  /*2fe0*/  FFMA.FTZ R38, R15, R27, R38 ;  /* 0x0000001b0f267223 */ /* 0x000fe20000010026 */
[----:B------:R-:W-:Y:S01]  /*2ff0*/  FFMA.FTZ R19, R34, R13, R19 ;  /* 0x0000000d22137223 */ /* 0x000fe20000010013 */
[----:B-1----:R-:W-:Y:S02]  /*3000*/  HADD2.F32 R18, -RZ, R18.H0_H0 ;  /* 0x20000012ff127230 */ /* 0x002fe40000004100 */
[----:B------:R-:W1:Y:S01]  /*3010*/  I2F.F16 R25, R43 ;  /* 0x0000002b00197306 */ /* 0x000e620000200c00 */
[----:B------:R-:W-:Y:S02]  /*3020*/  FMUL.FTZ R19, R24, R19 ;  /* 0x0000001318137220 */ /* 0x000fe40000410000 */
[----:B------:R-:W-:-:S03]  /*3030*/  FFMA.FTZ R18, R17, R18, R40 ;  /* 0x0000001211127223 */ /* 0x000fc60000010028 */
[----:B------:R-:W-:Y:S01]  /*3040*/  F2FP.F16.F32.PACK_AB R19, RZ, R19 ;  /* 0x00000013ff13723e */ /* 0x000fe200000000ff */
[----:B0-----:R-:W-:Y:S01]  /*3050*/  HADD2.F32 R35, -RZ, R35.H0_H0 ;  /* 0x20000023ff237230 */ /* 0x001fe20000004100 */
[----:B------:R-:W0:Y:S04]  /*3060*/  I2F.F16 R12, R41 ;  /* 0x00000029000c7306 */ /* 0x000e280000200c00 */
[----:B------:R-:W-:Y:S01]  /*3070*/  FFMA.FTZ R42, R17, R35, R42 ;  /* 0x00000023112a7223 */ /* 0x000fe2000001002a */
[----:B-1----:R-:W-:-:S03]  /*3080*/  HADD2.F32 R25, -RZ, R25.H0_H0 ;  /* 0x20000019ff197230 */ /* 0x002fc60000004100 */
[----:B------:R-:W1:Y:S02]  /*3090*/  I2F.F16 R16, R16 ;  /* 0x0000001000107306 */ /* 0x000e640000200c00 */
[----:B------:R-:W-:Y:S01]  /*30a0*/  FFMA.FTZ R25, R15, R25, R18 ;  /* 0x000000190f197223 */ /* 0x000fe20000010012 */
[----:B0-----:R-:W-:-:S03]  /*30b0*/  HADD2.F32 R12, -RZ, R12.H0_H0 ;  /* 0x2000000cff0c7230 */ /* 0x001fc60000004100 */
[----:B------:R-:W-:Y:S02]  /*30c0*/  FFMA.FTZ R25, R13, R14, R25 ;  /* 0x0000000e0d197223 */ /* 0x000fe40000010019 */
[----:B------:R-:W-:Y:S01]  /*30d0*/  FFMA.FTZ R17, R15, R12, R42 ;  /* 0x0000000c0f117223 */ /* 0x000fe2000001002a */
[C---:B------:R-:W-:Y:S01]  /*30e0*/  FFMA.FTZ R15, R13.reuse, R36, R38 ;  /* 0x000000240d0f7223 */ /* 0x040fe20000010026 */
        /* <DEDUP_REMOVED lines=12> */
.L_x_5098:
[----:B------:R-:W-:Y:S01]  /*31b0*/  IMAD.WIDE R32, R29, 0x8, R32 ;  /* 0x000000081d207825 */ /* 0x000fe200078e0220 */
[----:B------:R-:W-:Y:S06]  /*31c0*/  @!P1 BRA `(.L_x_5099) ;  /* 0x0000000800fc9947 */ /* 0x000fec0003800000 */
[----:B-----5:R-:W3:Y:S01]  /*31d0*/  LDG.E.128.CONSTANT R12, desc[UR6][R32.64] ;  /* 0x00000006200c7981 */ /* 0x020ee2000c1e9d00 */
[----:B------:R-:W-:Y:S02]  /*31e0*/  LOP3.LUT R16, R8, 0xff, RZ, 0xc0, !PT ;  /* 0x000000ff08107812 */ /* 0x000fe400078ec0ff */
[----:B--2---:R-:W-:Y:S02]  /*31f0*/  SHF.R.U32.HI R26, RZ, 0x8, R8 ;  /* 0x00000008ff1a7819 */ /* 0x004fe40000011608 */
[----:B------:R-:W-:Y:S02]  /*3200*/  IADD3 R25, R16, -0x80, RZ ;  /* 0xffffff8010197810 */ /* 0x000fe40007ffe0ff */
        /* <DEDUP_REMOVED lines=57> */
[----:B------:R-:W-:Y:S01]  /*35a0*/  I2F.F16 R27, R27 ;  /* 0x0000001b001b7306 */ /* 0x000fe20000200c00 */
[----:B------:R-:W-:-:S02]  /*35b0*/  IADD3 R38, R43, -0x80, RZ ;  /* 0xffffff802b267810 */ /* 0x000fc40007ffe0ff */
[----:B------:R-:W-:Y:S02]  /*35c0*/  SHF.R.U32.HI R43, RZ, 0x8, R11 ;  /* 0x00000008ff2b7819 */ /* 0x000fe4000001160b */
[----:B------:R-:W-:Y:S01]  /*35d0*/  IADD3 R8, R41, -0x80, RZ ;  /* 0xffffff8029087810 */ /* 0x000fe20007ffe0ff */
[----:B------:R-:W-:Y:S01]  /*35e0*/  FFMA.FTZ R41, R46, R16, R25 ;  /* 0x000000102e297223 */ /* 0x000fe20000010019 */
[----:B------:R-:W-:Y:S01]  /*35f0*/  LOP3.LUT R43, R43, 0xff, RZ, 0xc0, !PT ;  /* 0x000000ff2b2b7812 */ /* 0x000fe200078ec0ff */
[----:B------:R-:W0:Y:S01]  /*3600*/  I2F.F16 R38, R38 ;  /* 0x0000002600267306 */ /* 0x000e220000200c00 */
[----:B------:R-:W-:Y:S01]  /*3610*/  SHF.R.U32.HI R11, RZ, 0x10, R11 ;  /* 0x00000010ff0b7819 */ /* 0x000fe2000001160b */
[----:B--2---:R-:W-:Y:S01]  /*3620*/  HADD2.F32 R34, -RZ, R34.H0_H0 ;  /* 0x20000022ff227230 */ /* 0x004fe20000004100 */
[----:B------:R-:W-:Y:S02]  /*3630*/  IADD3 R43, R43, -0x80, RZ ;  /* 0xffffff802b2b7810 */ /* 0x000fe40007ffe0ff */
[----:B------:R-:W-:-:S02]  /*3640*/  IADD3 R25, R10, -0x80, RZ ;  /* 0xffffff800a197810 */ /* 0x000fc40007ffe0ff */
[----:B------:R-:W-:Y:S01]  /*3650*/  LOP3.LUT R11, R11, 0xff, RZ, 0xc0, !PT ;  /* 0x000000ff0b0b7812 */ /* 0x000fe200078ec0ff */
[----:B------:R1:W2:Y:S03]  /*3660*/  I2F.F16 R10, R43 ;  /* 0x0000002b000a7306 */ /* 0x0002a60000200c00 */
[----:B------:R-:W-:Y:S02]  /*3670*/  IADD3 R40, R11, -0x80, RZ ;  /* 0xffffff800b287810 */ /* 0x000fe40007ffe0ff */
[----:B------:R-:W-:Y:S01]  /*3680*/  LOP3.LUT R11, R12, 0xff, RZ, 0xc0, !PT ;  /* 0x000000ff0c0b7812 */ /* 0x000fe200078ec0ff */
[----:B0-----:R-:W-:Y:S02]  /*3690*/  HADD2.F32 R44, -RZ, R38.H0_H0 ;  /* 0x20000026ff2c7230 */ /* 0x001fe40000004100 */
[----:B------:R-:W0:Y:S01]  /*36a0*/  I2F.F16 R8, R8 ;  /* 0x0000000800087306 */ /* 0x000e220000200c00 */
[----:B-1----:R-:W-:Y:S01]  /*36b0*/  HADD2.F32 R43, -RZ, R17.H0_H0 ;  /* 0x20000011ff2b7230 */ /* 0x002fe20000004100 */
[----:B------:R-:W-:Y:S01]  /*36c0*/  IADD3 R38, R11, -0x80, RZ ;  /* 0xffffff800b267810 */ /* 0x000fe20007ffe0ff */
[----:B------:R-:W-:Y:S01]  /*36d0*/  FFMA.FTZ R9, R16, R44, R9 ;  /* 0x0000002c10097223 */ /* 0x000fe20000010009 */
[----:B------:R-:W-:Y:S01]  /*36e0*/  LOP3.LUT R11, R13, 0xff, RZ, 0xc0, !PT ;  /* 0x000000ff0d0b7812 */ /* 0x000fe200078ec0ff */
[----:B--2---:R-:W-:-:S03]  /*36f0*/  HADD2.F32 R44, -RZ, R10.H0_H0 ;  /* 0x2000000aff2c7230 */ /* 0x004fc60000004100 */
        /* <DEDUP_REMOVED lines=36> */
[----:B------:R-:W-:Y:S01]  /*3940*/  FFMA.FTZ R39, R40, R43, R39 ;  /* 0x0000002b28277223 */ /* 0x000fe20000010027 */
[--C-:B------:R-:W-:Y:S01]  /*3950*/  SHF.R.U32.HI R43, RZ, 0x8, R15.reuse ;  /* 0x00000008ff2b7819 */ /* 0x100fe2000001160f */
[----:B------:R4:W-:Y:S01]  /*3960*/  I2F.F16 R17, R42 ;  /* 0x0000002a00117306 */ /* 0x0009e20000200c00 */
[----:B------:R-:W-:Y:S01]  /*3970*/  LOP3.LUT R36, R36, 0xff, RZ, 0xc0, !PT ;  /* 0x000000ff24247812 */ /* 0x000fe200078ec0ff */
[----:B------:R-:W-:Y:S01]  /*3980*/  FFMA.FTZ R16, R40, R37, R16 ;  /* 0x0000002528107223 */ /* 0x000fe20000010010 */
[----:B------:R-:W-:Y:S01]  /*3990*/  LOP3.LUT R43, R43, 0xff, RZ, 0xc0, !PT ;  /* 0x000000ff2b2b7812 */ /* 0x000fe200078ec0ff */
[----:B-1----:R-:W-:Y:S01]  /*39a0*/  HADD2.F32 R40, -RZ, R10.H0_H0 ;  /* 0x2000000aff287230 */ /* 0x002fe20000004100 */
[----:B------:R-:W-:Y:S01]  /*39b0*/  LOP3.LUT R35, R35, 0xff, RZ, 0xc0, !PT ;  /* 0x000000ff23237812 */ /* 0x000fe200078ec0ff */
[----:B--2---:R-:W-:Y:S01]  /*39c0*/  HADD2.F32 R38, -RZ, R38.H0_H0 ;  /* 0x20000026ff267230 */ /* 0x004fe20000004100 */
[----:B------:R-:W-:Y:S01]  /*39d0*/  SHF.R.U32.HI R37, RZ, 0x10, R15 ;  /* 0x00000010ff257819 */ /* 0x000fe2000001160f */
[----:B------:R-:W1:Y:S01]  /*39e0*/  I2F.F16 R12, R12 ;  /* 0x0000000c000c7306 */ /* 0x000e620000200c00 */
[----:B----4-:R-:W-:-:S02]  /*39f0*/  SHF.R.U32.HI R42, RZ, 0x10, R14 ;  /* 0x00000010ff2a7819 */ /* 0x010fc4000001160e */
[----:B------:R-:W-:Y:S02]  /*3a00*/  IADD3 R10, R43, -0x80, RZ ;  /* 0xffffff802b0a7810 */ /* 0x000fe40007ffe0ff */
[----:B------:R-:W-:Y:S02]  /*3a10*/  IADD3 R14, R36, -0x80, RZ ;  /* 0xffffff80240e7810 */ /* 0x000fe40007ffe0ff */
[----:B------:R-:W-:Y:S01]  /*3a20*/  LOP3.LUT R42, R42, 0xff, RZ, 0xc0, !PT ;  /* 0x000000ff2a2a7812 */ /* 0x000fe200078ec0ff */
[----:B------:R-:W2:Y:S01]  /*3a30*/  I2F.F16 R25, R25 ;  /* 0x0000001900197306 */ /* 0x000ea20000200c00 */
[----:B------:R-:W-:Y:S02]  /*3a40*/  IADD3 R35, R35, -0x80, RZ ;  /* 0xffffff8023237810 */ /* 0x000fe40007ffe0ff */
[----:B------:R-:W-:Y:S02]  /*3a50*/  LOP3.LUT R37, R37, 0xff, RZ, 0xc0, !PT ;  /* 0x000000ff25257812 */ /* 0x000fe400078ec0ff */
[----:B------:R-:W-:Y:S01]  /*3a60*/  IADD3 R18, R42, -0x80, RZ ;  /* 0xffffff802a127810 */ /* 0x000fe20007ffe0ff */
[----:B---3--:R-:W-:Y:S01]  /*3a70*/  HADD2.F32 R36, -RZ, R8.H0_H0 ;  /* 0x20000008ff247230 */ /* 0x008fe20000004100 */
[----:B------:R-:W-:Y:S01]  /*3a80*/  IADD3 R42, R37, -0x80, RZ ;  /* 0xffffff80252a7810 */ /* 0x000fe20007ffe0ff */
[----:B------:R-:W3:Y:S01]  /*3a90*/  I2F.F16 R13, R13 ;  /* 0x0000000d000d7306 */ /* 0x000ee20000200c00 */
[----:B------:R-:W-:Y:S01]  /*3aa0*/  LEA.HI R15, R15, 0xffffff80, RZ, 0x8 ;  /* 0xffffff800f0f7811 */ /* 0x000fe200078f40ff */
        /* <DEDUP_REMOVED lines=21> */
[----:B------:R-:W1:Y:S01]  /*3c00*/  I2F.F16 R18, R18 ;  /* 0x0000001200127306 */ /* 0x000e620000200c00 */
[----:B------:R-:W-:Y:S02]  /*3c10*/  HADD2.F32 R10, -RZ, R27.H0_H0 ;  /* 0x2000001bff0a7230 */ /* 0x000fe40000004100 */
[----:B------:R-:W-:Y:S01]  /*3c20*/  FFMA.FTZ R41, R34, R9, R41 ;  /* 0x0000000922297223 */ /* 0x000fe20000010029 */
[----:B------:R-:W-:-:S03]  /*3c30*/  FFMA.FTZ R19, R40, R14, R19 ;  /* 0x0000000e28137223 */ /* 0x000fc60000010013 */
        /* <DEDUP_REMOVED lines=24> */
.L_x_5099:
[----:B------:R-:W-:Y:S01]  /*3dc0*/  IADD3 R21, R21, 0x20, RZ ;  /* 0x0000002015157810 */ /* 0x000fe20007ffe0ff */
[----:B------:R-:W-:Y:S01]  /*3dd0*/  IMAD.WIDE R32, R29, 0x8, R32 ;  /* 0x000000081d207825 */ /* 0x000fe200078e0220 */
[----:B------:R-:W-:Y:S02]  /*3de0*/  UIADD3 UR4, UR4, 0x40, URZ ;  /* 0x0000004004047890 */ /* 0x000fe4000fffe03f */
[----:B------:R-:W-:Y:S01]  /*3df0*/  ISETP.GE.AND P0, PT, R21, UR5, PT ;  /* 0x0000000515007c0c */ /* 0x000fe2000bf06270 */
[----:B--2---:R-:W-:Y:S01]  /*3e00*/  IMAD.WIDE R26, R29, 0x8, R30 ;  /* 0x000000081d1a7825 */ /* 0x004fe200078e021e */
[----:B------:R-:W-:Y:S02]  /*3e10*/  ISETP.LT.AND P2, PT, R21, R28, PT ;  /* 0x0000001c1500720c */ /* 0x000fe40003f41270 */
[----:B-----5:R-:W-:Y:S02]  /*3e20*/  MOV R12, R32 ;  /* 0x00000020000c7202 */ /* 0x020fe40000000f00 */
[----:B------:R-:W-:-:S09]  /*3e30*/  MOV R13, R33 ;  /* 0x00000021000d7202 */ /* 0x000fd20000000f00 */
[----:B------:R-:W-:Y:S05]  /*3e40*/  @!P0 BRA P2, `(.L_x_5100) ;  /* 0xffffffcc00a88947 */ /* 0x000fea000103ffff */
.L_x_5095:
        /* <DEDUP_REMOVED lines=10> */
.L_x_5103:
[----:B------:R-:W-:Y:S05]  /*3ef0*/  @!P1 BRA `(.L_x_5102) ;  /* 0x0000002000cc9947 */ /* 0x000fea0003800000 */
[----:B------:R-:W2:Y:S01]  /*3f00*/  LDG.E.128.CONSTANT R16, desc[UR6][R26.64] ;  /* 0x000000061a107981 */ /* 0x000ea2000c1e9d00 */
[----:B------:R-:W1:Y:S03]  /*3f10*/  LDC R37, c[0x0][0x23c] ;  /* 0x00008f00ff257b82 */ /* 0x000e660000000800 */
[----:B------:R-:W3:Y:S01]  /*3f20*/  LDS.64 R30, [UR4] ;  /* 0x00000004ff1e7984 */ /* 0x000ee20008000a00 */
[----:B-1----:R-:W-:-:S04]  /*3f30*/  LEA R46, P0, R37, R26, 0x2 ;  /* 0x0000001a252e7211 */ /* 0x002fc800078010ff */
[----:B------:R-:W-:-:S05]  /*3f40*/  LEA.HI.X R47, R37, R27, R32, 0x2, P0 ;  /* 0x0000001b252f7211 */ /* 0x000fca00000f1420 */
[----:B------:R1:W4:Y:S01]  /*3f50*/  LDG.E.128.CONSTANT R12, desc[UR6][R46.64] ;  /* 0x000000062e0c7981 */ /* 0x000322000c1e9d00 */
[----:B------:R-:W-:-:S04]  /*3f60*/  MOV R25, 0x2c00 ;  /* 0x00002c0000197802 */ /* 0x000fc80000000f00 */
[----:B0-----:R-:W-:Y:S01]  /*3f70*/  PRMT R2, R2, 0x5410, R25 ;  /* 0x0000541002027816 */ /* 0x001fe20000000019 */
[----:B-1----:R-:W-:Y:S01]  /*3f80*/  IMAD.WIDE R46, R37, 0x4, R46 ;  /* 0x00000004252e7825 */ /* 0x002fe200078e022e */
[----:B--2---:R-:W-:Y:S02]  /*3f90*/  LOP3.LUT R8, R16, 0xf000f, RZ, 0xc0, !PT ;  /* 0x000f000f10087812 */ /* 0x004fe400078ec0ff */
        /* <DEDUP_REMOVED lines=8> */
[----:B------:R-:W-:Y:S02]  /*4020*/  HADD2 R29, R9, -1032, -1032 ;  /* 0xe408e408091d7430 */ /* 0x000fe40000000000 */
[----:B------:R-:W-:Y:S02]  /*4030*/  HADD2.F32 R8, -RZ, R24.H0_H0 ;  /* 0x20000018ff087230 */ /* 0x000fe40000004100 */
[----:B------:R-:W-:Y:S02]  /*4040*/  HADD2 R11, R11, -1032, -1032 ;  /* 0xe408e4080b0b7430 */ /* 0x000fe40000000000 */
[----:B---3--:R-:W-:Y:S02]  /*4050*/  HADD2.F32 R9, -RZ, R30.H0_H0 ;  /* 0x2000001eff097230 */ /* 0x008fe40000004100 */
[----:B------:R-:W-:-:S02]  /*4060*/  HADD2 R25, R10, -1032, -1032 ;  /* 0xe408e4080a197430 */ /* 0x000fc40000000000 */
[----:B------:R-:W-:Y:S02]  /*4070*/  HADD2.F32 R39, -RZ, R24.H1_H1 ;  /* 0x30000018ff277230 */ /* 0x000fe40000004100 */
        /* <DEDUP_REMOVED lines=28> */
[----:B------:R-:W1:Y:S01]  /*4240*/  LDS.64 R24, [UR4+0x8] ;  /* 0x00000804ff187984 */ /* 0x000e620008000a00 */
        /* <DEDUP_REMOVED lines=36> */
[----:B-1----:R-:W-:Y:S02]  /*4490*/  HADD2.F32 R45, -RZ, R24.H0_H0 ;  /* 0x20000018ff2d7230 */ /* 0x002fe40000004100 */
[----:B------:R-:W-:Y:S02]  /*44a0*/  HADD2.F32 R39, -RZ, R34.H0_H0 ;  /* 0x20000022ff277230 */ /* 0x000fe40000004100 */
[--C-:B------:R-:W-:Y:S02]  /*44b0*/  HADD2.F32 R49, -RZ, R35.reuse.H0_H0 ;  /* 0x20000023ff317230 */ /* 0x100fe40000004100 */
[----:B------:R-:W-:Y:S02]  /*44c0*/  HADD2.F32 R24, -RZ, R24.H1_H1 ;  /* 0x30000018ff187230 */ /* 0x000fe40000004100 */
[----:B------:R-:W-:Y:S01]  /*44d0*/  FFMA.FTZ R39, R45, R39, R42 ;  /* 0x000000272d277223 */ /* 0x000fe2000001002a */
[----:B------:R-:W-:Y:S02]  /*44e0*/  HADD2.F32 R34, -RZ, R34.H1_H1 ;  /* 0x30000022ff227230 */ /* 0x000fe40000004100 */
[----:B------:R-:W-:Y:S01]  /*44f0*/  FFMA.FTZ R36, R49, R45, R36 ;  /* 0x0000002d31247223 */ /* 0x000fe20000010024 */
[----:B------:R-:W-:-:S02]  /*4500*/  HADD2.F32 R35, -RZ, R35.H1_H1 ;  /* 0x30000023ff237230 */ /* 0x000fc40000004100 */
[----:B------:R-:W-:Y:S02]  /*4510*/  HADD2.F32 R41, -RZ, R31.H0_H0 ;  /* 0x2000001fff297230 */ /* 0x000fe40000004100 */
[----:B------:R-:W-:Y:S01]  /*4520*/  FFMA.FTZ R39, R24, R34, R39 ;  /* 0x0000002218277223 */ /* 0x000fe20000010027 */
[----:B------:R-:W-:Y:S01]  /*4530*/  LOP3.LUT R34, R17, 0xf000f0, RZ, 0xc0, !PT ;  /* 0x00f000f011227812 */ /* 0x000fe200078ec0ff */
[----:B------:R-:W-:Y:S01]  /*4540*/  FFMA.FTZ R36, R35, R24, R36 ;  /* 0x0000001823247223 */ /* 0x000fe20000010024 */
[----:B------:R-:W-:Y:S01]  /*4550*/  LOP3.LUT R17, R16, 0x64006400, RZ, 0xfc, !PT ;  /* 0x6400640010117812 */ /* 0x000fe200078efcff */
[----:B------:R-:W-:Y:S01]  /*4560*/  FFMA.FTZ R40, R45, R41, R40 ;  /* 0x000000292d287223 */ /* 0x000fe20000010028 */
[----:B------:R-:W-:Y:S01]  /*4570*/  LOP3.LUT R35, R34, 0x64006400, RZ, 0xfc, !PT ;  /* 0x6400640022237812 */ /* 0x000fe200078efcff */
[----:B------:R-:W-:Y:S01]  /*4580*/  HADD2.F32 R43, -RZ, R29.H0_H0 ;  /* 0x2000001dff2b7230 */ /* 0x000fe20000004100 */
[----:B------:R-:W-:Y:S01]  /*4590*/  LOP3.LUT R41, R18, 0x64006400, RZ, 0xfc, !PT ;  /* 0x6400640012297812 */ /* 0x000fe200078efcff */
[----:B------:R-:W-:Y:S01]  /*45a0*/  HADD2.F32 R31, -RZ, R31.H1_H1 ;  /* 0x3000001fff1f7230 */ /* 0x000fe20000004100 */
[----:B------:R-:W-:Y:S01]  /*45b0*/  LOP3.LUT R18, R19, 0xf000f0, RZ, 0xc0, !PT ;  /* 0x00f000f013127812 */ /* 0x000fe200078ec0ff */
[----:B------:R-:W-:-:S02]  /*45c0*/  HFMA2 R19, R17, R2.H1_H1, -72, -72 ;  /* 0xd480d48011137431 */ /* 0x000fc40000060002 */
[----:B------:R-:W-:Y:S02]  /*45d0*/  HADD2.F32 R29, -RZ, R29.H1_H1 ;  /* 0x3000001dff1d7230 */ /* 0x000fe40000004100 */
[----:B------:R-:W-:Y:S02]  /*45e0*/  HFMA2 R17, R35, R2.H1_H1, -72, -72 ;  /* 0xd480d48023117431 */ /* 0x000fe40000060002 */
[----:B------:R-:W-:Y:S01]  /*45f0*/  FFMA.FTZ R43, R45, R43, R30 ;  /* 0x0000002b2d2b7223 */ /* 0x000fe2000001001e */
[----:B------:R-:W-:Y:S01]  /*4600*/  LOP3.LUT R35, R18, 0x64006400, RZ, 0xfc, !PT ;  /* 0x6400640012237812 */ /* 0x000fe200078efcff */
[C---:B------:R-:W-:Y:S01]  /*4610*/  FFMA.FTZ R40, R24.reuse, R31, R40 ;  /* 0x0000001f18287223 */ /* 0x040fe20000010028 */
[----:B------:R-:W-:Y:S02]  /*4620*/  HADD2.F32 R18, -RZ, R25.H0_H0 ;  /* 0x20000019ff127230 */ /* 0x000fe40000004100 */
[----:B------:R-:W-:Y:S01]  /*4630*/  FFMA.FTZ R43, R24, R29, R43 ;  /* 0x0000001d182b7223 */ /* 0x000fe2000001002b */
[----:B------:R-:W-:-:S02]  /*4640*/  HADD2.F32 R34, -RZ, R17.H0_H0 ;  /* 0x20000011ff227230 */ /* 0x000fc40000004100 */
[-C--:B------:R-:W-:Y:S02]  /*4650*/  HFMA2 R24, R35, R2.reuse.H1_H1, -72, -72 ;  /* 0xd480d48023187431 */ /* 0x080fe40000060002 */
[----:B------:R-:W-:Y:S02]  /*4660*/  HADD2.F32 R25, -RZ, R25.H1_H1 ;  /* 0x30000019ff197230 */ /* 0x000fe40000004100 */
[----:B------:R-:W-:Y:S02]  /*4670*/  HFMA2 R16, R41, R2.H1_H1, -72, -72 ;  /* 0xd480d48029107431 */ /* 0x000fe40000060002 */
[----:B------:R-:W-:Y:S02]  /*4680*/  HADD2.F32 R41, -RZ, R19.H0_H0 ;  /* 0x20000013ff297230 */ /* 0x000fe40000004100 */
[----:B------:R-:W-:Y:S01]  /*4690*/  FFMA.FTZ R38, R18, R34, R39 ;  /* 0x0000002212267223 */ /* 0x000fe20000010027 */
[----:B------:R-:W-:Y:S01]  /*46a0*/  HADD2.F32 R34, -RZ, R24.H0_H0 ;  /* 0x20000018ff227230 */ /* 0x000fe20000004100 */
[----:B------:R-:W1:Y:S01]  /*46b0*/  LDS.64 R30, [UR4+0x10] ;  /* 0x00001004ff1e7984 */ /* 0x000e620008000a00 */
[----:B------:R-:W-:-:S02]  /*46c0*/  HADD2.F32 R29, -RZ, R16.H0_H0 ;  /* 0x20000010ff1d7230 */ /* 0x000fc40000004100 */
[----:B------:R-:W-:Y:S01]  /*46d0*/  FFMA.FTZ R36, R41, R18, R36 ;  /* 0x0000001229247223 */ /* 0x000fe20000010024 */
[----:B------:R-:W-:Y:S02]  /*46e0*/  HADD2.F32 R19, -RZ, R19.H1_H1 ;  /* 0x30000013ff137230 */ /* 0x000fe40000004100 */
[C---:B------:R-:W-:Y:S01]  /*46f0*/  FFMA.FTZ R35, R18.reuse, R34, R43 ;  /* 0x0000002212237223 */ /* 0x040fe2000001002b */
[----:B------:R-:W-:Y:S02]  /*4700*/  HADD2.F32 R17, -RZ, R17.H1_H1 ;  /* 0x30000011ff117230 */ /* 0x000fe40000004100 */
[----:B------:R-:W-:Y:S01]  /*4710*/  FFMA.FTZ R40, R18, R29, R40 ;  /* 0x0000001d12287223 */ /* 0x000fe20000010028 */
[----:B----4-:R-:W-:Y:S01]  /*4720*/  LOP3.LUT R18, R12, 0xf000f, RZ, 0xc0, !PT ;  /* 0x000f000f0c127812 */ /* 0x010fe200078ec0ff */
[----:B------:R-:W-:Y:S01]  /*4730*/  FFMA.FTZ R34, R19, R25, R36 ;  /* 0x0000001913227223 */ /* 0x000fe20000010024 */
[----:B------:R-:W-:Y:S01]  /*4740*/  LOP3.LUT R19, R13, 0xf000f, RZ, 0xc0, !PT ;  /* 0x000f000f0d137812 */ /* 0x000fe200078ec0ff */
[----:B------:R-:W-:-:S02]  /*4750*/  HADD2.F32 R29, -RZ, R16.H1_H1 ;  /* 0x30000010ff1d7230 */ /* 0x000fc40000004100 */
[----:B------:R-:W-:Y:S01]  /*4760*/  FFMA.FTZ R36, R25, R17, R38 ;  /* 0x0000001119247223 */ /* 0x000fe20000010026 */
[----:B------:R-:W-:Y:S01]  /*4770*/  IMAD.WIDE R16, R37, 0x4, R46 ;  /* 0x0000000425107825 */ /* 0x000fe200078e022e */
[----:B------:R-:W-:Y:S02]  /*4780*/  LOP3.LUT R18, R18, 0x64006400, RZ, 0xfc, !PT ;  /* 0x6400640012127812 */ /* 0x000fe400078efcff */
[----:B------:R-:W-:Y:S01]  /*4790*/  LOP3.LUT R19, R19, 0x64006400, RZ, 0xfc, !PT ;  /* 0x6400640013137812 */ /* 0x000fe200078efcff */
[----:B------:R-:W-:Y:S02]  /*47a0*/  HADD2.F32 R24, -RZ, R24.H1_H1 ;  /* 0x30000018ff187230 */ /* 0x000fe40000004100 */
[----:B------:R-:W-:Y:S01]  /*47b0*/  FFMA.FTZ R29, R25, R29, R40 ;  /* 0x0000001d191d7223 */ /* 0x000fe20000010028 */
[----:B------:R-:W-:Y:S02]  /*47c0*/  HADD2 R41, R18, -1032, -1032 ;  /* 0xe408e40812297430 */ /* 0x000fe40000000000 */
[----:B------:R-:W-:-:S02]  /*47d0*/  HADD2 R39, R19, -1032, -1032 ;  /* 0xe408e40813277430 */ /* 0x000fc40000000000 */
[----:B------:R-:W-:Y:S01]  /*47e0*/  FFMA.FTZ R35, R25, R24, R35 ;  /* 0x0000001819237223 */ /* 0x000fe20000010023 */
[----:B------:R-:W3:Y:S01]  /*47f0*/  LDG.E.128.CONSTANT R16, desc[UR6][R16.64] ;  /* 0x0000000610107981 */ /* 0x000ee2000c1e9d00 */
[----:B------:R-:W-:Y:S02]  /*4800*/  LOP3.LUT R24, R14, 0xf000f, RZ, 0xc0, !PT ;  /* 0x000f000f0e187812 */ /* 0x000fe400078ec0ff */
[----:B------:R-:W-:Y:S02]  /*4810*/  LOP3.LUT R25, R15, 0xf000f, RZ, 0xc0, !PT ;  /* 0x000f000f0f197812 */ /* 0x000fe400078ec0ff */
[----:B------:R-:W-:Y:S02]  /*4820*/  LOP3.LUT R38, R24, 0x64006400, RZ, 0xfc, !PT ;  /* 0x6400640018267812 */ /* 0x000fe400078efcff */
[----:B------:R-:W-:-:S03]  /*4830*/  LOP3.LUT R25, R25, 0x64006400, RZ, 0xfc, !PT ;  /* 0x6400640019197812 */ /* 0x000fc600078efcff */
[----:B------:R-:W-:Y:S02]  /*4840*/  HADD2 R38, R38, -1032, -1032 ;  /* 0xe408e40826267430 */ /* 0x000fe40000000000 */
[----:B------:R-:W-:Y:S02]  /*4850*/  HADD2 R37, R25, -1032, -1032 ;  /* 0xe408e40819257430 */ /* 0x000fe40000000000 */
[----:B------:R-:W-:Y:S02]  /*4860*/  HADD2.F32 R45, -RZ, R41.H0_H0 ;  /* 0x20000029ff2d7230 */ /* 0x000fe40000004100 */
[----:B0-----:R-:W-:Y:S02]  /*4870*/  HADD2.F32 R47, -RZ, R39.H0_H0 ;  /* 0x20000027ff2f7230 */ /* 0x001fe40000004100 */
[----:B------:R-:W-:Y:S02]  /*4880*/  HADD2.F32 R43, -RZ, R38.H0_H0 ;  /* 0x20000026ff2b7230 */ /* 0x000fe40000004100 */
[----:B-1----:R-:W-:-:S02]  /*4890*/  HADD2.F32 R24, -RZ, R30.H0_H0 ;  /* 0x2000001eff187230 */ /* 0x002fc40000004100 */
[----:B------:R-:W-:-:S03]  /*48a0*/  HADD2.F32 R25, -RZ, R37.H0_H0 ;  /* 0x20000025ff197230 */ /* 0x000fc60000004100 */
[----:B------:R-:W-:Y:S01]  /*48b0*/  FFMA.FTZ R42, R45, R24, RZ ;  /* 0x000000182d2a7223 */ /* 0x000fe200000100ff */
[C---:B------:R-:W-:Y:S01]  /*48c0*/  FFMA.FTZ R45, R24.reuse, R47, RZ ;  /* 0x0000002f182d7223 */ /* 0x040fe200000100ff */
[C---:B------:R-:W-:Y:S01]  /*48d0*/  FFMA.FTZ R40, R24.reuse, R43, RZ ;  /* 0x0000002b18287223 */ /* 0x040fe200000100ff */
[----:B------:R-:W-:Y:S01]  /*48e0*/  FFMA.FTZ R24, R24, R25, RZ ;  /* 0x0000001918187223 */ /* 0x000fe200000100ff */
[----:B------:R-:W-:Y:S02]  /*48f0*/  HADD2.F32 R25, -RZ, R41.H1_H1 ;  /* 0x30000029ff197230 */ /* 0x000fe40000004100 */
[----:B------:R-:W-:Y:S02]  /*4900*/  HADD2.F32 R41, -RZ, R30.H1_H1 ;  /* 0x3000001eff297230 */ /* 0x000fe40000004100 */
[----:B------:R-:W-:Y:S02]  /*4910*/  HADD2.F32 R30, -RZ, R39.H1_H1 ;  /* 0x30000027ff1e7230 */ /* 0x000fe40000004100 */
[----:B------:R-:W-:Y:S01]  /*4920*/  HADD2.F32 R39, -RZ, R38.H1_H1 ;  /* 0x30000026ff277230 */ /* 0x000fe20000004100 */
[----:B------:R-:W-:-:S02]  /*4930*/  LOP3.LUT R38, R12, 0xf000f0, RZ, 0xc0, !PT ;  /* 0x00f000f00c267812 */ /* 0x000fc400078ec0ff */
        /* <DEDUP_REMOVED lines=13> */
[----:B------:R-:W0:Y:S01]  /*4a10*/  LDS.64 R24, [UR4+0x18] ;  /* 0x00001804ff187984 */ /* 0x000e220008000a00 */
        /* <DEDUP_REMOVED lines=33> */
[----:B0-----:R-:W-:Y:S02]  /*4c30*/  HADD2.F32 R42, -RZ, R24.H0_H0 ;  /* 0x20000018ff2a7230 */ /* 0x001fe40000004100 */
        /* <DEDUP_REMOVED lines=47> */
[----:B------:R-:W-:Y:S01]  /*4f30*/  FFMA.FTZ R14, R31, R25, R46 ;  /* 0x000000191f0e7223 */ /* 0x000fe2000001002e */
[C---:B------:R-:W-:Y:S01]  /*4f40*/  FFMA.FTZ R24, R25.reuse, R13, R38 ;  /* 0x0000000d19187223 */ /* 0x040fe20000010026 */
[C---:B------:R-:W-:Y:S01]  /*4f50*/  FFMA.FTZ R15, R25.reuse, R39, R30 ;  /* 0x00000027190f7223 */ /* 0x040fe2000001001e */
[----:B------:R-:W-:-:S02]  /*4f60*/  FFMA.FTZ R25, R25, R12, R37 ;  /* 0x0000000c19197223 */ /* 0x000fc40000010025 */
[----:B------:R-:W0:Y:S01]  /*4f70*/  LDS.64 R12, [UR4+0x20] ;  /* 0x00002004ff0c7984 */ /* 0x000e220008000a00 */
[----:B------:R-:W-:Y:S01]  /*4f80*/  FMUL.FTZ R34, R23, R34 ;  /* 0x0000002217227220 */ /* 0x000fe20000410000 */
[----:B------:R-:W-:Y:S01]  /*4f90*/  FMUL.FTZ R36, R33, R36 ;  /* 0x0000002421247220 */ /* 0x000fe20000410000 */
[----:B------:R-:W-:Y:S01]  /*4fa0*/  FMUL.FTZ R29, R22, R29 ;  /* 0x0000001d161d7220 */ /* 0x000fe20000410000 */
[----:B------:R-:W-:Y:S02]  /*4fb0*/  FMUL.FTZ R30, R20, R35 ;  /* 0x00000023141e7220 */ /* 0x000fe40000410000 */
[----:B------:R-:W-:Y:S02]  /*4fc0*/  F2FP.F16.F32.PACK_AB R34, RZ, R34 ;  /* 0x00000022ff22723e */ /* 0x000fe400000000ff */
[----:B------:R-:W-:Y:S01]  /*4fd0*/  F2FP.F16.F32.PACK_AB R36, RZ, R36 ;  /* 0x00000024ff24723e */ /* 0x000fe200000000ff */
[----:B------:R-:W-:Y:S01]  /*4fe0*/  FMUL.FTZ R15, R22, R15 ;  /* 0x0000000f160f7220 */ /* 0x000fe20000410000 */
[----:B------:R-:W-:Y:S01]  /*4ff0*/  FMUL.FTZ R25, R20, R25 ;  /* 0x0000001914197220 */ /* 0x000fe20000410000 */
[----:B------:R-:W-:Y:S01]  /*5000*/  F2FP.F16.F32.PACK_AB R29, RZ, R29 ;  /* 0x0000001dff1d723e */ /* 0x000fe200000000ff */
[----:B------:R-:W-:Y:S01]  /*5010*/  FMUL.FTZ R14, R23, R14 ;  /* 0x0000000e170e7220 */ /* 0x000fe20000410000 */
[----:B------:R-:W-:Y:S01]  /*5020*/  F2FP.F16.F32.PACK_AB R30, RZ, R30 ;  /* 0x0000001eff1e723e */ /* 0x000fe200000000ff */
[----:B------:R-:W-:Y:S01]  /*5030*/  FMUL.FTZ R31, R33, R24 ;  /* 0x00000018211f7220 */ /* 0x000fe20000410000 */
[----:B------:R-:W-:-:S02]  /*5040*/  PRMT R34, R34, 0x5410, R36 ;  /* 0x0000541022227816 */ /* 0x000fc40000000024 */
[----:B------:R-:W-:Y:S02]  /*5050*/  F2FP.F16.F32.PACK_AB R15, RZ, R15 ;  /* 0x0000000fff0f723e */ /* 0x000fe400000000ff */
[----:B------:R-:W-:Y:S02]  /*5060*/  F2FP.F16.F32.PACK_AB R25, RZ, R25 ;  /* 0x00000019ff19723e */ /* 0x000fe400000000ff */
[----:B------:R-:W-:Y:S01]  /*5070*/  PRMT R29, R29, 0x5410, R30 ;  /* 0x000054101d1d7816 */ /* 0x000fe2000000001e */
[----:B------:R-:W-:Y:S01]  /*5080*/  HFMA2.MMA R24, R34, 1, 1, R7 ;  /* 0x3c003c0022187835 */ /* 0x000fe20000000007 */
[----:B------:R-:W-:Y:S02]  /*5090*/  F2FP.F16.F32.PACK_AB R14, RZ, R14 ;  /* 0x0000000eff0e723e */ /* 0x000fe400000000ff */
[----:B------:R-:W-:Y:S02]  /*50a0*/  F2FP.F16.F32.PACK_AB R31, RZ, R31 ;  /* 0x0000001fff1f723e */ /* 0x000fe400000000ff */
[----:B------:R-:W-:Y:S01]  /*50b0*/  PRMT R7, R15, 0x5410, R25 ;  /* 0x000054100f077816 */ /* 0x000fe20000000019 */
[----:B------:R-:W-:Y:S01]  /*50c0*/  HADD2 R15, R29, R6 ;  /* 0x000000061d0f7230 */ /* 0x000fe20000000000 */
[----:B------:R-:W-:-:S02]  /*50d0*/  PRMT R14, R14, 0x5410, R31 ;  /* 0x000054100e0e7816 */ /* 0x000fc4000000001f */
[C---:B--2---:R-:W-:Y:S02]  /*50e0*/  LOP3.LUT R6, R8.reuse, 0xf000f, RZ, 0xc0, !PT ;  /* 0x000f000f08067812 */ /* 0x044fe400078ec0ff */
        /* <DEDUP_REMOVED lines=9> */
[----:B------:R-:W-:Y:S01]  /*5180*/  HADD2 R15, R7, R15 ;  /* 0x0000000f070f7230 */ /* 0x000fe20000000000 */
[----:B------:R-:W-:Y:S01]  /*5190*/  LOP3.LUT R34, R10, 0xf000f0, RZ, 0xc0, !PT ;  /* 0x00f000f00a227812 */ /* 0x000fe200078ec0ff */
[----:B------:R-:W-:Y:S01]  /*51a0*/  HADD2 R7, R6, -1032, -1032 ;  /* 0xe408e40806077430 */ /* 0x000fe20000000000 */
[----:B------:R-:W-:Y:S01]  /*51b0*/  SHF.R.U32.HI R35, RZ, 0x8, R10 ;  /* 0x00000008ff237819 */ /* 0x000fe2000001160a */
[----:B------:R-:W-:Y:S01]  /*51c0*/  HADD2 R40, R8, -1032, -1032 ;  /* 0xe408e40808287430 */ /* 0x000fe20000000000 */
[----:B------:R-:W-:Y:S01]  /*51d0*/  LOP3.LUT R10, R11, 0xf000f, RZ, 0xc0, !PT ;  /* 0x000f000f0b0a7812 */ /* 0x000fe200078ec0ff */
[----:B------:R-:W-:-:S02]  /*51e0*/  HADD2 R38, R9, -1032, -1032 ;  /* 0xe408e40809267430 */ /* 0x000fc40000000000 */
[----:B------:R-:W1:Y:S01]  /*51f0*/  LDS.64 R8, [UR4+0x28] ;  /* 0x00002804ff087984 */ /* 0x000e620008000a00 */
[----:B------:R-:W-:Y:S01]  /*5200*/  LOP3.LUT R10, R10, 0x64006400, RZ, 0xfc, !PT ;  /* 0x640064000a0a7812 */ /* 0x000fe200078efcff */
[--C-:B------:R-:W-:Y:S02]  /*5210*/  HADD2.F32 R6, -RZ, R7.reuse.H0_H0 ;  /* 0x20000007ff067230 */ /* 0x100fe40000004100 */
[----:B------:R-:W-:Y:S02]  /*5220*/  HADD2.F32 R39, -RZ, R7.H1_H1 ;  /* 0x30000007ff277230 */ /* 0x000fe40000004100 */
[----:B0-----:R-:W-:Y:S01]  /*5230*/  HADD2.F32 R7, -RZ, R12.H0_H0 ;  /* 0x2000000cff077230 */ /* 0x001fe20000004100 */
[----:B------:R-:W-:Y:S01]  /*5240*/  HFMA2.MMA R24, R14, 1, 1, R24 ;  /* 0x3c003c000e187835 */ /* 0x000fe20000000018 */
[----:B------:R-:W-:Y:S02]  /*5250*/  HADD2 R37, R10, -1032, -1032 ;  /* 0xe408e4080a257430 */ /* 0x000fe40000000000 */
[----:B------:R-:W-:Y:S01]  /*5260*/  HADD2.F32 R14, -RZ, R38.H0_H0 ;  /* 0x20000026ff0e7230 */ /* 0x000fe20000004100 */
[----:B------:R-:W-:Y:S01]  /*5270*/  LOP3.LUT R25, R25, 0x64006400, RZ, 0xfc, !PT ;  /* 0x6400640019197812 */ /* 0x000fe200078efcff */
[----:B------:R-:W-:-:S02]  /*5280*/  HADD2.F32 R12, -RZ, R12.H1_H1 ;  /* 0x3000000cff0c7230 */ /* 0x000fc40000004100 */
[----:B------:R-:W-:Y:S01]  /*5290*/  FFMA.FTZ R6, R6, R7, RZ ;  /* 0x0000000706067223 */ /* 0x000fe200000100ff */
[----:B------:R-:W-:Y:S01]  /*52a0*/  LOP3.LUT R45, R30, 0x64006400, RZ, 0xfc, !PT ;  /* 0x640064001e2d7812 */ /* 0x000fe200078efcff */
[----:B------:R-:W-:Y:S01]  /*52b0*/  HADD2.F32 R42, -RZ, R40.H0_H0 ;  /* 0x20000028ff2a7230 */ /* 0x000fe20000004100 */
[----:B------:R-:W-:Y:S01]  /*52c0*/  LOP3.LUT R36, R11, 0xf000f0, RZ, 0xc0, !PT ;  /* 0x00f000f00b247812 */ /* 0x000fe200078ec0ff */
[----:B------:R-:W-:Y:S02]  /*52d0*/  HADD2.F32 R38, -RZ, R38.H1_H1 ;  /* 0x30000026ff267230 */ /* 0x000fe40000004100 */
[----:B------:R-:W-:Y:S01]  /*52e0*/  FFMA.FTZ R43, R7, R14, RZ ;  /* 0x0000000e072b7223 */ /* 0x000fe200000100ff */
[----:B------:R-:W-:Y:S02]  /*52f0*/  HADD2.F32 R10, -RZ, R37.H0_H0 ;  /* 0x20000025ff0a7230 */ /* 0x000fe40000004100 */
[----:B------:R-:W-:Y:S01]  /*5300*/  FFMA.FTZ R39, R39, R12, R6 ;  /* 0x0000000c27277223 */ /* 0x000fe20000010006 */
[-C--:B------:R-:W-:Y:S01]  /*5310*/  HFMA2 R6, R25, R2.reuse.H1_H1, -72, -72 ;  /* 0xd480d48019067431 */ /* 0x080fe20000060002 */
[----:B------:R-:W-:Y:S01]  /*5320*/  LOP3.LUT R49, R36, 0x64006400, RZ, 0xfc, !PT ;  /* 0x6400640024317812 */ /* 0x000fe200078efcff */
[----:B------:R-:W-:-:S02]  /*5330*/  HFMA2 R14, R45, R2.H1_H1, -72, -72 ;  /* 0xd480d4802d0e7431 */ /* 0x000fc40000060002 */
[----:B------:R-:W-:Y:S02]  /*5340*/  HADD2.F32 R40, -RZ, R40.H1_H1 ;  /* 0x30000028ff287230 */ /* 0x000fe40000004100 */
[C---:B------:R-:W-:Y:S01]  /*5350*/  FFMA.FTZ R41, R7.reuse, R42, RZ ;  /* 0x0000002a07297223 */ /* 0x040fe200000100ff */
[----:B------:R-:W-:Y:S01]  /*5360*/  LOP3.LUT R47, R34, 0x64006400, RZ, 0xfc, !PT ;  /* 0x64006400222f7812 */ /* 0x000fe200078efcff */
[----:B------:R-:W-:Y:S01]  /*5370*/  FFMA.FTZ R43, R12, R38, R43 ;  /* 0x000000260c2b7223 */ /* 0x000fe2000001002b */
[----:B------:R-:W-:Y:S01]  /*5380*/  FFMA.FTZ R7, R7, R10, RZ ;  /* 0x0000000a07077223 */ /* 0x000fe200000100ff */
[----:B------:R-:W-:Y:S02]  /*5390*/  HADD2.F32 R38, -RZ, R37.H1_H1 ;  /* 0x30000025ff267230 */ /* 0x000fe40000004100 */
[----:B------:R-:W-:Y:S02]  /*53a0*/  HFMA2 R30, R49, R2.H1_H1, -72, -72 ;  /* 0xd480d480311e7431 */ /* 0x000fe40000060002 */
[----:B------:R-:W-:-:S02]  /*53b0*/  HADD2.F32 R10, -RZ, R13.H0_H0 ;  /* 0x2000000dff0a7230 */ /* 0x000fc40000004100 */
[----:B------:R-:W-:Y:S02]  /*53c0*/  HADD2.F32 R36, -RZ, R6.H0_H0 ;  /* 0x20000006ff247230 */ /* 0x000fe40000004100 */
[C---:B------:R-:W-:Y:S01]  /*53d0*/  FFMA.FTZ R41, R12.reuse, R40, R41 ;  /* 0x000000280c297223 */ /* 0x040fe20000010029 */
[----:B------:R-:W-:Y:S02]  /*53e0*/  HADD2.F32 R37, -RZ, R14.H0_H0 ;  /* 0x2000000eff257230 */ /* 0x000fe40000004100 */
[----:B------:R-:W-:Y:S02]  /*53f0*/  HFMA2 R25, R47, R2.H1_H1, -72, -72 ;  /* 0xd480d4802f197431 */ /* 0x000fe40000060002 */
[----:B------:R-:W-:Y:S01]  /*5400*/  FFMA.FTZ R7, R12, R38, R7 ;  /* 0x000000260c077223 */ /* 0x000fe20000010007 */
[----:B------:R-:W-:Y:S01]  /*5410*/  FFMA.FTZ R12, R36, R10, R39 ;  /* 0x0000000a240c7223 */ /* 0x000fe20000010027 */
[----:B------:R-:W-:Y:S02]  /*5420*/  HADD2.F32 R38, -RZ, R30.H0_H0 ;  /* 0x2000001eff267230 */ /* 0x000fe40000004100 */
[----:B------:R-:W-:Y:S01]  /*5430*/  FFMA.FTZ R36, R10, R37, R41 ;  /* 0x000000250a247223 */ /* 0x000fe20000010029 */
[----:B------:R-:W-:-:S02]  /*5440*/  HADD2.F32 R37, -RZ, R6.H1_H1 ;  /* 0x30000006ff257230 */ /* 0x000fc40000004100 */
[----:B------:R-:W-:Y:S02]  /*5450*/  HADD2.F32 R13, -RZ, R13.H1_H1 ;  /* 0x3000000dff0d7230 */ /* 0x000fe40000004100 */
[--C-:B------:R-:W-:Y:S02]  /*5460*/  HADD2.F32 R34, -RZ, R25.reuse.H0_H0 ;  /* 0x20000019ff227230 */ /* 0x100fe40000004100 */
[----:B------:R-:W-:Y:S02]  /*5470*/  HADD2.F32 R6, -RZ, R14.H1_H1 ;  /* 0x3000000eff067230 */ /* 0x000fe40000004100 */
[C---:B------:R-:W-:Y:S01]  /*5480*/  FFMA.FTZ R39, R10.reuse, R38, R7 ;  /* 0x000000260a277223 */ /* 0x040fe20000010007 */
[----:B------:R-:W-:Y:S02]  /*5490*/  HADD2.F32 R7, -RZ, R25.H1_H1 ;  /* 0x30000019ff077230 */ /* 0x000fe40000004100 */
[----:B------:R-:W-:Y:S01]  /*54a0*/  FFMA.FTZ R34, R10, R34, R43 ;  /* 0x000000220a227223 */ /* 0x000fe2000001002b */
[----:B------:R-:W-:-:S02]  /*54b0*/  HADD2.F32 R10, -RZ, R30.H1_H1 ;  /* 0x3000001eff0a7230 */ /* 0x000fc40000004100 */
[----:B------:R-:W-:Y:S01]  /*54c0*/  FFMA.FTZ R25, R13, R6, R36 ;  /* 0x000000060d197223 */ /* 0x000fe20000010024 */
[----:B------:R-:W-:Y:S01]  /*54d0*/  LOP3.LUT R6, R29, 0xf000f, RZ, 0xc0, !PT ;  /* 0x000f000f1d067812 */ /* 0x000fe200078ec0ff */
[----:B------:R-:W-:Y:S01]  /*54e0*/  FFMA.FTZ R14, R37, R13, R12 ;  /* 0x0000000d250e7223 */ /* 0x000fe2000001000c */
[----:B------:R-:W-:Y:S01]  /*54f0*/  SHF.R.U32.HI R11, RZ, 0x8, R11 ;  /* 0x00000008ff0b7819 */ /* 0x000fe2000001160b */
[C---:B------:R-:W-:Y:S01]  /*5500*/  FFMA.FTZ R30, R13.reuse, R7, R34 ;  /* 0x000000070d1e7223 */ /* 0x040fe20000010022 */
[----:B------:R-:W-:Y:S01]  /*5510*/  LOP3.LUT R6, R6, 0x64006400, RZ, 0xfc, !PT ;  /* 0x6400640006067812 */ /* 0x000fe200078efcff */
[----:B------:R-:W-:Y:S01]  /*5520*/  FFMA.FTZ R13, R13, R10, R39 ;  /* 0x0000000a0d0d7223 */ /* 0x000fe20000010027 */
[----:B------:R-:W-:Y:S02]  /*5530*/  LOP3.LUT R7, R31, 0xf000f, RZ, 0xc0, !PT ;  /* 0x000f000f1f077812 */ /* 0x000fe400078ec0ff */
[----:B------:R-:W-:Y:S01]  /*5540*/  LOP3.LUT R10, R35, 0xf000f, RZ, 0xc0, !PT ;  /* 0x000f000f230a7812 */ /* 0x000fe200078ec0ff */
[--C-:B-1----:R-:W-:Y:S01]  /*5550*/  HADD2.F32 R34, -RZ, R8.reuse.H0_H0 ;  /* 0x20000008ff227230 */ /* 0x102fe20000004100 */
[----:B------:R-:W-:Y:S01]  /*5560*/  LOP3.LUT R37, R11, 0xf000f, RZ, 0xc0, !PT ;  /* 0x000f000f0b257812 */ /* 0x000fe200078ec0ff */
[----:B------:R-:W-:-:S02]  /*5570*/  HADD2.F32 R12, -RZ, R8.H1_H1 ;  /* 0x30000008ff0c7230 */ /* 0x000fc40000004100 */
[----:B------:R-:W-:Y:S01]  /*5580*/  HADD2 R8, R6, -1032, -1032 ;  /* 0xe408e40806087430 */ /* 0x000fe20000000000 */
[----:B------:R-:W-:Y:S02]  /*5590*/  LOP3.LUT R7, R7, 0x64006400, RZ, 0xfc, !PT ;  /* 0x6400640007077812 */ /* 0x000fe400078efcff */
[----:B------:R-:W-:Y:S02]  /*55a0*/  LOP3.LUT R36, R10, 0x64006400, RZ, 0xfc, !PT ;  /* 0x640064000a247812 */ /* 0x000fe400078efcff */
[----:B------:R-:W-:Y:S01]  /*55b0*/  LOP3.LUT R6, R37, 0x64006400, RZ, 0xfc, !PT ;  /* 0x6400640025067812 */ /* 0x000fe200078efcff */
[----:B------:R-:W-:Y:S02]  /*55c0*/  HADD2.F32 R39, -RZ, R8.H0_H0 ;  /* 0x20000008ff277230 */ /* 0x000fe40000004100 */
[----:B------:R-:W-:Y:S02]  /*55d0*/  HADD2 R37, R7, -1032, -1032 ;  /* 0xe408e40807257430 */ /* 0x000fe40000000000 */
[----:B------:R-:W-:-:S02]  /*55e0*/  HADD2 R36, R36, -1032, -1032 ;  /* 0xe408e40824247430 */ /* 0x000fc40000000000 */
[--C-:B------:R-:W-:Y:S02]  /*55f0*/  HADD2.F32 R10, -RZ, R9.reuse.H0_H0 ;  /* 0x20000009ff0a7230 */ /* 0x100fe40000004100 */
[----:B------:R-:W-:Y:S02]  /*5600*/  HADD2 R7, R6, -1032, -1032 ;  /* 0xe408e40806077430 */ /* 0x000fe40000000000 */
[----:B------:R-:W-:Y:S02]  /*5610*/  HADD2.F32 R6, -RZ, R9.H1_H1 ;  /* 0x30000009ff067230 */ /* 0x000fe40000004100 */
[----:B------:R-:W-:Y:S01]  /*5620*/  FFMA.FTZ R14, R39, R34, R14 ;  /* 0x00000022270e7223 */ /* 0x000fe2000001000e */
[----:B------:R-:W-:Y:S01]  /*5630*/  HADD2.F32 R9, -RZ, R8.H1_H1 ;  /* 0x30000008ff097230 */ /* 0x000fe20000004100 */
[----:B------:R-:W-:Y:S01]  /*5640*/  LOP3.LUT R31, R31, 0xf000f0, RZ, 0xc0, !PT ;  /* 0x00f000f01f1f7812 */ /* 0x000fe200078ec0ff */
[----:B------:R-:W-:Y:S02]  /*5650*/  HADD2.F32 R39, -RZ, R36.H0_H0 ;  /* 0x20000024ff277230 */ /* 0x000fe40000004100 */
[----:B------:R-:W-:-:S02]  /*5660*/  HADD2.F32 R38, -RZ, R37.H0_H0 ;  /* 0x20000025ff267230 */ /* 0x000fc40000004100 */
[----:B------:R-:W-:Y:S02]  /*5670*/  HADD2.F32 R41, -RZ, R37.H1_H1 ;  /* 0x30000025ff297230 */ /* 0x000fe40000004100 */
[----:B------:R-:W-:Y:S01]  /*5680*/  FFMA.FTZ R37, R9, R12, R14 ;  /* 0x0000000c09257223 */ /* 0x000fe2000001000e */
[----:B------:R-:W-:Y:S01]  /*5690*/  LOP3.LUT R35, R35, 0xf000f0, RZ, 0xc0, !PT ;  /* 0x00f000f023237812 */ /* 0x000fe200078ec0ff */
[----:B------:R-:W0:Y:S01]  /*56a0*/  LDS.64 R8, [UR4+0x30] ;  /* 0x00003004ff087984 */ /* 0x000e220008000a00 */
[----:B------:R-:W-:Y:S01]  /*56b0*/  LOP3.LUT R31, R31, 0x64006400, RZ, 0xfc, !PT ;  /* 0x640064001f1f7812 */ /* 0x000fe200078efcff */
[----:B------:R-:W-:Y:S01]  /*56c0*/  FFMA.FTZ R39, R34, R39, R30 ;  /* 0x0000002722277223 */ /* 0x000fe2000001001e */
[----:B------:R-:W-:Y:S02]  /*56d0*/  LOP3.LUT R29, R29, 0xf000f0, RZ, 0xc0, !PT ;  /* 0x00f000f01d1d7812 */ /* 0x000fe400078ec0ff */
[----:B------:R-:W-:Y:S01]  /*56e0*/  LOP3.LUT R30, R11, 0xf000f0, RZ, 0xc0, !PT ;  /* 0x00f000f00b1e7812 */ /* 0x000fe200078ec0ff */
[----:B------:R-:W-:Y:S01]  /*56f0*/  HFMA2 R14, R31, R2.H1_H1, -72, -72 ;  /* 0xd480d4801f0e7431 */ /* 0x000fe20000060002 */
[----:B------:R-:W-:Y:S01]  /*5700*/  LOP3.LUT R35, R35, 0x64006400, RZ, 0xfc, !PT ;  /* 0x6400640023237812 */ /* 0x000fe200078efcff */
[----:B------:R-:W-:Y:S01]  /*5710*/  HADD2.F32 R40, -RZ, R7.H0_H0 ;  /* 0x20000007ff287230 */ /* 0x000fe20000004100 */
[----:B------:R-:W-:-:S02]  /*5720*/  LOP3.LUT R29, R29, 0x64006400, RZ, 0xfc, !PT ;  /* 0x640064001d1d7812 */ /* 0x000fc400078efcff */
[----:B------:R-:W-:Y:S01]  /*5730*/  LOP3.LUT R31, R30, 0x64006400, RZ, 0xfc, !PT ;  /* 0x640064001e1f7812 */ /* 0x000fe200078efcff */
[-C--:B------:R-:W-:Y:S02]  /*5740*/  HFMA2 R11, R35, R2.reuse.H1_H1, -72, -72 ;  /* 0xd480d480230b7431 */ /* 0x080fe40000060002 */
[----:B------:R-:W-:Y:S02]  /*5750*/  HADD2.F32 R36, -RZ, R36.H1_H1 ;  /* 0x30000024ff247230 */ /* 0x000fe40000004100 */
[-C--:B------:R-:W-:Y:S02]  /*5760*/  HFMA2 R29, R29, R2.reuse.H1_H1, -72, -72 ;  /* 0xd480d4801d1d7431 */ /* 0x080fe40000060002 */
[----:B------:R-:W-:Y:S02]  /*5770*/  HADD2.F32 R35, -RZ, R7.H1_H1 ;  /* 0x30000007ff237230 */ /* 0x000fe40000004100 */
[C---:B------:R-:W-:Y:S01]  /*5780*/  FFMA.FTZ R25, R34.reuse, R38, R25 ;  /* 0x0000002622197223 */ /* 0x040fe20000010019 */
[----:B------:R-:W-:Y:S01]  /*5790*/  FFMA.FTZ R13, R34, R40, R13 ;  /* 0x00000028220d7223 */ /* 0x000fe2000001000d */
[----:B------:R-:W-:-:S02]  /*57a0*/  HFMA2 R7, R31, R2.H1_H1, -72, -72 ;  /* 0xd480d4801f077431 */ /* 0x000fc40000060002 */
[C---:B------:R-:W-:Y:S01]  /*57b0*/  FFMA.FTZ R39, R12.reuse, R36, R39 ;  /* 0x000000240c277223 */ /* 0x040fe20000010027 */
        /* <DEDUP_REMOVED lines=14> */
[----:B------:R-:W-:Y:S01]  /*58a0*/  FFMA.FTZ R14, R29, R6, R30 ;  /* 0x000000061d0e7223 */ /* 0x000fe2000001001e */
[C---:B------:R-:W-:Y:S01]  /*58b0*/  FFMA.FTZ R29, R6.reuse, R7, R12 ;  /* 0x00000007061d7223 */ /* 0x040fe2000001000c */
[----:B------:R-:W-:Y:S01]  /*58c0*/  FFMA.FTZ R10, R6, R13, R25 ;  /* 0x0000000d060a7223 */ /* 0x000fe20000010019 */
[----:B---3--:R-:W-:Y:S01]  /*58d0*/  LOP3.LUT R7, R16, 0xf000f, RZ, 0xc0, !PT ;  /* 0x000f000f10077812 */ /* 0x008fe200078ec0ff */
        /* <DEDUP_REMOVED lines=8> */
[----:B------:R-:W-:Y:S02]  /*5960*/  HADD2 R38, R11, -1032, -1032 ;  /* 0xe408e4080b267430 */ /* 0x000fe40000000000 */
[----:B------:R-:W-:Y:S01]  /*5970*/  HADD2 R40, R12, -1032, -1032 ;  /* 0xe408e4080c287430 */ /* 0x000fe20000000000 */
[----:B------:R-:W-:Y:S01]  /*5980*/  LOP3.LUT R13, R13, 0x64006400, RZ, 0xfc, !PT ;  /* 0x640064000d0d7812 */ /* 0x000fe200078efcff */
[----:B0-----:R-:W-:-:S02]  /*5990*/  HADD2.F32 R6, -RZ, R8.H0_H0 ;  /* 0x20000008ff067230 */ /* 0x001fc40000004100 */
[----:B------:R-:W-:Y:S02]  /*59a0*/  HADD2.F32 R11, -RZ, R41.H0_H0 ;  /* 0x20000029ff0b7230 */ /* 0x000fe40000004100 */
[--C-:B------:R-:W-:Y:S02]  /*59b0*/  HADD2.F32 R36, -RZ, R9.reuse.H0_H0 ;  /* 0x20000009ff247230 */ /* 0x100fe40000004100 */
[----:B------:R-:W-:Y:S02]  /*59c0*/  HADD2.F32 R37, -RZ, R9.H1_H1 ;  /* 0x30000009ff257230 */ /* 0x000fe40000004100 */
[----:B------:R-:W-:Y:S02]  /*59d0*/  HADD2.F32 R43, -RZ, R38.H0_H0 ;  /* 0x20000026ff2b7230 */ /* 0x000fe40000004100 */
[----:B------:R-:W-:Y:S02]  /*59e0*/  HADD2 R39, R13, -1032, -1032 ;  /* 0xe408e4080d277430 */ /* 0x000fe40000000000 */
[----:B------:R-:W-:-:S02]  /*59f0*/  HADD2.F32 R9, -RZ, R40.H0_H0 ;  /* 0x20000028ff097230 */ /* 0x000fc40000004100 */
[----:B------:R-:W-:Y:S01]  /*5a00*/  FFMA.FTZ R42, R11, R6, RZ ;  /* 0x000000060b2a7223 */ /* 0x000fe200000100ff */
[----:B------:R-:W-:Y:S01]  /*5a10*/  HADD2.F32 R8, -RZ, R8.H1_H1 ;  /* 0x30000008ff087230 */ /* 0x000fe20000004100 */
[----:B------:R-:W-:Y:S01]  /*5a20*/  LOP3.LUT R30, R16, 0xf000f0, RZ, 0xc0, !PT ;  /* 0x00f000f0101e7812 */ /* 0x000fe200078ec0ff */
[----:B------:R-:W-:Y:S01]  /*5a30*/  HADD2.F32 R41, -RZ, R41.H1_H1 ;  /* 0x30000029ff297230 */ /* 0x000fe20000004100 */
[----:B------:R-:W-:Y:S01]  /*5a40*/  SHF.R.U32.HI R31, RZ, 0x8, R16 ;  /* 0x00000008ff1f7819 */ /* 0x000fe20000011610 */
[----:B------:R-:W0:Y:S01]  /*5a50*/  LDS.64 R12, [UR4+0x38] ;  /* 0x00003804ff0c7984 */ /* 0x000e220008000a00 */
[----:B------:R-:W-:Y:S01]  /*5a60*/  LOP3.LUT R16, R17, 0xf000f0, RZ, 0xc0, !PT ;  /* 0x00f000f011107812 */ /* 0x000fe200078ec0ff */
[C---:B------:R-:W-:Y:S01]  /*5a70*/  FFMA.FTZ R11, R6.reuse, R43, RZ ;  /* 0x0000002b060b7223 */ /* 0x040fe200000100ff */
[----:B------:R-:W-:Y:S01]  /*5a80*/  FFMA.FTZ R43, R6, R9, RZ ;  /* 0x00000009062b7223 */ /* 0x000fe200000100ff */
[----:B------:R-:W-:Y:S02]  /*5a90*/  HADD2.F32 R7, -RZ, R39.H0_H0 ;  /* 0x20000027ff077230 */ /* 0x000fe40000004100 */
[----:B------:R-:W-:Y:S01]  /*5aa0*/  FFMA.FTZ R9, R41, R8, R42 ;  /* 0x0000000829097223 */ /* 0x000fe2000001002a */
[----:B------:R-:W-:-:S02]  /*5ab0*/  LOP3.LUT R34, R18, 0xf000f0, RZ, 0xc0, !PT ;  /* 0x00f000f012227812 */ /* 0x000fc400078ec0ff */
[----:B------:R-:W-:Y:S02]  /*5ac0*/  LOP3.LUT R41, R30, 0x64006400, RZ, 0xfc, !PT ;  /* 0x640064001e297812 */ /* 0x000fe400078efcff */
[----:B------:R-:W-:Y:S01]  /*5ad0*/  LOP3.LUT R45, R16, 0x64006400, RZ, 0xfc, !PT ;  /* 0x64006400102d7812 */ /* 0x000fe200078efcff */
[----:B------:R-:W-:Y:S01]  /*5ae0*/  FFMA.FTZ R7, R6, R7, RZ ;  /* 0x0000000706077223 */ /* 0x000fe200000100ff */
[----:B------:R-:W-:Y:S01]  /*5af0*/  LOP3.LUT R35, R19, 0xf000f0, RZ, 0xc0, !PT ;  /* 0x00f000f013237812 */ /* 0x000fe200078ec0ff */
[----:B------:R-:W-:Y:S01]  /*5b00*/  HADD2.F32 R40, -RZ, R40.H1_H1 ;  /* 0x30000028ff287230 */ /* 0x000fe20000004100 */
[----:B------:R-:W-:Y:S01]  /*5b10*/  LOP3.LUT R47, R34, 0x64006400, RZ, 0xfc, !PT ;  /* 0x64006400222f7812 */ /* 0x000fe200078efcff */
[-C--:B------:R-:W-:Y:S02]  /*5b20*/  HFMA2 R6, R41, R2.reuse.H1_H1, -72, -72 ;  /* 0xd480d48029067431 */ /* 0x080fe40000060002 */
[----:B------:R-:W-:Y:S02]  /*5b30*/  HADD2.F32 R38, -RZ, R38.H1_H1 ;  /* 0x30000026ff267230 */ /* 0x000fe40000004100 */
[-C--:B------:R-:W-:Y:S01]  /*5b40*/  HFMA2 R16, R45, R2.reuse.H1_H1, -72, -72 ;  /* 0xd480d4802d107431 */ /* 0x080fe20000060002 */
[----:B------:R-:W-:Y:S01]  /*5b50*/  LOP3.LUT R35, R35, 0x64006400, RZ, 0xfc, !PT ;  /* 0x6400640023237812 */ /* 0x000fe200078efcff */
[----:B------:R-:W-:Y:S01]  /*5b60*/  FFMA.FTZ R43, R8, R40, R43 ;  /* 0x00000028082b7223 */ /* 0x000fe2000001002b */
[----:B------:R-:W-:-:S02]  /*5b70*/  HFMA2 R30, R47, R2.H1_H1, -72, -72 ;  /* 0xd480d4802f1e7431 */ /* 0x000fc40000060002 */
[----:B------:R-:W-:Y:S02]  /*5b80*/  HADD2.F32 R41, -RZ, R39.H1_H1 ;  /* 0x30000027ff297230 */ /* 0x000fe40000004100 */
[----:B------:R-:W-:Y:S02]  /*5b90*/  HADD2.F32 R40, -RZ, R6.H0_H0 ;  /* 0x20000006ff287230 */ /* 0x000fe40000004100 */
[C---:B------:R-:W-:Y:S01]  /*5ba0*/  FFMA.FTZ R11, R8.reuse, R38, R11 ;  /* 0x00000026080b7223 */ /* 0x040fe2000001000b */
[----:B------:R-:W-:Y:S02]  /*5bb0*/  HADD2.F32 R39, -RZ, R16.H0_H0 ;  /* 0x20000010ff277230 */ /* 0x000fe40000004100 */
[----:B------:R-:W-:Y:S02]  /*5bc0*/  HFMA2 R34, R35, R2.H1_H1, -72, -72 ;  /* 0xd480d48023227431 */ /* 0x000fe40000060002 */
[----:B------:R-:W-:Y:S02]  /*5bd0*/  HADD2.F32 R38, -RZ, R30.H0_H0 ;  /* 0x2000001eff267230 */ /* 0x000fe40000004100 */
[----:B------:R-:W-:Y:S01]  /*5be0*/  FFMA.FTZ R7, R8, R41, R7 ;  /* 0x0000002908077223 */ /* 0x000fe20000010007 */
[----:B------:R-:W-:Y:S01]  /*5bf0*/  FFMA.FTZ R8, R40, R36, R9 ;  /* 0x0000002428087223 */ /* 0x000fe20000010009 */
[----:B------:R-:W-:Y:S01]  /*5c00*/  FFMA.FTZ R40, R36, R39, R11 ;  /* 0x0000002724287223 */ /* 0x000fe2000001000b */
[----:B------:R-:W-:-:S02]  /*5c10*/  HADD2.F32 R9, -RZ, R6.H1_H1 ;  /* 0x30000006ff097230 */ /* 0x000fc40000004100 */
[----:B------:R-:W-:Y:S02]  /*5c20*/  HADD2.F32 R11, -RZ, R34.H0_H0 ;  /* 0x20000022ff0b7230 */ /* 0x000fe40000004100 */
[----:B------:R-:W-:Y:S01]  /*5c30*/  HADD2.F32 R6, -RZ, R16.H1_H1 ;  /* 0x30000010ff067230 */ /* 0x000fe20000004100 */
[----:B------:R-:W-:Y:S01]  /*5c40*/  SHF.R.U32.HI R18, RZ, 0x8, R18 ;  /* 0x00000008ff127819 */ /* 0x000fe20000011612 */
[C---:B------:R-:W-:Y:S01]  /*5c50*/  FFMA.FTZ R43, R36.reuse, R38, R43 ;  /* 0x00000026242b7223 */ /* 0x040fe2000001002b */
[----:B------:R-:W-:Y:S02]  /*5c60*/  HADD2.F32 R38, -RZ, R30.H1_H1 ;  /* 0x3000001eff267230 */ /* 0x000fe40000004100 */
[----:B------:R-:W-:Y:S01]  /*5c70*/  FFMA.FTZ R7, R36, R11, R7 ;  /* 0x0000000b24077223 */ /* 0x000fe20000010007 */
[----:B------:R-:W-:Y:S02]  /*5c80*/  HADD2.F32 R34, -RZ, R34.H1_H1 ;  /* 0x30000022ff227230 */ /* 0x000fe40000004100 */
[----:B------:R-:W-:Y:S01]  /*5c90*/  FFMA.FTZ R30, R37, R6, R40 ;  /* 0x00000006251e7223 */ /* 0x000fe20000010028 */
[----:B------:R-:W-:Y:S01]  /*5ca0*/  SHF.R.U32.HI R17, RZ, 0x8, R17 ;  /* 0x00000008ff117819 */ /* 0x000fe20000011611 */
[----:B------:R-:W-:Y:S01]  /*5cb0*/  FFMA.FTZ R16, R9, R37, R8 ;  /* 0x0000002509107223 */ /* 0x000fe20000010008 */
[----:B------:R-:W-:-:S02]  /*5cc0*/  LOP3.LUT R6, R31, 0xf000f, RZ, 0xc0, !PT ;  /* 0x000f000f1f067812 */ /* 0x000fc400078ec0ff */
[----:B------:R-:W-:Y:S01]  /*5cd0*/  LOP3.LUT R11, R18, 0xf000f, RZ, 0xc0, !PT ;  /* 0x000f000f120b7812 */ /* 0x000fe200078ec0ff */
[C---:B------:R-:W-:Y:S01]  /*5ce0*/  FFMA.FTZ R8, R37.reuse, R38, R43 ;  /* 0x0000002625087223 */ /* 0x040fe2000001002b */
[----:B------:R-:W-:Y:S01]  /*5cf0*/  SHF.R.U32.HI R19, RZ, 0x8, R19 ;  /* 0x00000008ff137819 */ /* 0x000fe20000011613 */
[----:B------:R-:W-:Y:S01]  /*5d00*/  FFMA.FTZ R37, R37, R34, R7 ;  /* 0x0000002225257223 */ /* 0x000fe20000010007 */
        /* <DEDUP_REMOVED lines=8> */
[----:B0-----:R-:W-:-:S02]  /*5d90*/  HADD2.F32 R9, -RZ, R12.H0_H0 ;  /* 0x2000000cff097230 */ /* 0x001fc40000004100 */
[----:B------:R-:W-:Y:S02]  /*5da0*/  HADD2 R34, R7, -1032, -1032 ;  /* 0xe408e40807227430 */ /* 0x000fe40000000000 */
[----:B------:R-:W-:Y:S02]  /*5db0*/  HADD2.F32 R41, -RZ, R11.H0_H0 ;  /* 0x2000000bff297230 */ /* 0x000fe40000004100 */
[----:B------:R-:W-:Y:S02]  /*5dc0*/  HADD2 R7, R36, -1032, -1032 ;  /* 0xe408e40824077430 */ /* 0x000fe40000000000 */
[----:B------:R-:W-:Y:S01]  /*5dd0*/  HADD2.F32 R39, -RZ, R35.H0_H0 ;  /* 0x20000023ff277230 */ /* 0x000fe20000004100 */
[----:B------:R-:W-:Y:S02]  /*5de0*/  LOP3.LUT R31, R31, 0xf000f0, RZ, 0xc0, !PT ;  /* 0x00f000f01f1f7812 */ /* 0x000fe400078ec0ff */
[----:B------:R-:W-:Y:S01]  /*5df0*/  LOP3.LUT R17, R17, 0xf000f0, RZ, 0xc0, !PT ;  /* 0x00f000f011117812 */ /* 0x000fe200078ec0ff */
[----:B------:R-:W-:-:S02]  /*5e00*/  HADD2.F32 R43, -RZ, R34.H0_H0 ;  /* 0x20000022ff2b7230 */ /* 0x000fc40000004100 */
[----:B------:R-:W-:Y:S01]  /*5e10*/  FFMA.FTZ R41, R41, R9, R16 ;  /* 0x0000000929297223 */ /* 0x000fe20000010010 */
[----:B------:R-:W-:Y:S02]  /*5e20*/  HADD2.F32 R36, -RZ, R7.H0_H0 ;  /* 0x20000007ff247230 */ /* 0x000fe40000004100 */
[----:B------:R-:W-:Y:S01]  /*5e30*/  FFMA.FTZ R39, R9, R39, R8 ;  /* 0x0000002709277223 */ /* 0x000fe20000010008 */
[----:B------:R-:W-:Y:S01]  /*5e40*/  HADD2.F32 R12, -RZ, R12.H1_H1 ;  /* 0x3000000cff0c7230 */ /* 0x000fe20000004100 */
        /* <DEDUP_REMOVED lines=8> */
[----:B------:R-:W-:Y:S01]  /*5ed0*/  FFMA.FTZ R9, R8, R12, R41 ;  /* 0x0000000c08097223 */ /* 0x000fe20000010029 */
[----:B------:R-:W-:Y:S01]  /*5ee0*/  FFMA.FTZ R39, R12, R16, R39 ;  /* 0x000000100c277223 */ /* 0x000fe20000010027 */
[----:B------:R-:W-:-:S02]  /*5ef0*/  HFMA2 R16, R31, R2.H1_H1, -72, -72 ;  /* 0xd480d4801f107431 */ /* 0x000fc40000060002 */
[----:B------:R-:W-:Y:S02]  /*5f00*/  HADD2.F32 R11, -RZ, R34.H1_H1 ;  /* 0x30000022ff0b7230 */ /* 0x000fe40000004100 */
[-C--:B------:R-:W-:Y:S01]  /*5f10*/  HFMA2 R8, R17, R2.reuse.H1_H1, -72, -72 ;  /* 0xd480d48011087431 */ /* 0x080fe20000060002 */
[----:B------:R-:W-:Y:S02]  /*5f20*/  LOP3.LUT R17, R18, 0x64006400, RZ, 0xfc, !PT ;  /* 0x6400640012117812 */ /* 0x000fe400078efcff */
[----:B------:R-:W-:Y:S01]  /*5f30*/  LOP3.LUT R19, R19, 0x64006400, RZ, 0xfc, !PT ;  /* 0x6400640013137812 */ /* 0x000fe200078efcff */
[----:B------:R-:W-:Y:S02]  /*5f40*/  HADD2.F32 R6, -RZ, R13.H0_H0 ;  /* 0x2000000dff067230 */ /* 0x000fe40000004100 */
[----:B------:R-:W-:Y:S01]  /*5f50*/  FFMA.FTZ R11, R12, R11, R43 ;  /* 0x0000000b0c0b7223 */ /* 0x000fe2000001002b */
[----:B------:R-:W-:Y:S02]  /*5f60*/  HADD2.F32 R31, -RZ, R7.H1_H1 ;  /* 0x30000007ff1f7230 */ /* 0x000fe40000004100 */
[----:B------:R-:W-:-:S02]  /*5f70*/  HFMA2 R17, R17, R2.H1_H1, -72, -72 ;  /* 0xd480d48011117431 */ /* 0x000fc40000060002 */
[----:B------:R-:W-:Y:S02]  /*5f80*/  HADD2.F32 R18, -RZ, R16.H0_H0 ;  /* 0x20000010ff127230 */ /* 0x000fe40000004100 */
[----:B------:R-:W-:Y:S02]  /*5f90*/  HFMA2 R7, R19, R2.H1_H1, -72, -72 ;  /* 0xd480d48013077431 */ /* 0x000fe40000060002 */
[----:B------:R-:W-:Y:S02]  /*5fa0*/  HADD2.F32 R30, -RZ, R8.H0_H0 ;  /* 0x20000008ff1e7230 */ /* 0x000fe40000004100 */
[----:B------:R-:W-:Y:S01]  /*5fb0*/  FFMA.FTZ R31, R12, R31, R37 ;  /* 0x0000001f0c1f7223 */ /* 0x000fe20000010025 */
[----:B------:R-:W-:Y:S01]  /*5fc0*/  FFMA.FTZ R9, R18, R6, R9 ;  /* 0x0000000612097223 */ /* 0x000fe20000010009 */
[----:B------:R-:W-:Y:S02]  /*5fd0*/  HADD2.F32 R18, -RZ, R7.H0_H0 ;  /* 0x20000007ff127230 */ /* 0x000fe40000004100 */
[----:B------:R-:W-:Y:S01]  /*5fe0*/  FFMA.FTZ R30, R6, R30, R11 ;  /* 0x0000001e061e7223 */ /* 0x000fe2000001000b */
[----:B------:R-:W-:-:S02]  /*5ff0*/  HADD2.F32 R11, -RZ, R17.H0_H0 ;  /* 0x20000011ff0b7230 */ /* 0x000fc40000004100 */
[----:B------:R-:W-:Y:S01]  /*6000*/  FMUL.FTZ R14, R23, R14 ;  /* 0x0000000e170e7220 */ /* 0x000fe20000410000 */
[----:B------:R-:W-:Y:S02]  /*6010*/  HADD2.F32 R13, -RZ, R13.H1_H1 ;  /* 0x3000000dff0d7230 */ /* 0x000fe40000004100 */
[----:B------:R-:W-:Y:S01]  /*6020*/  FMUL.FTZ R10, R33, R10 ;  /* 0x0000000a210a7220 */ /* 0x000fe20000410000 */
[----:B------:R-:W-:Y:S02]  /*6030*/  HADD2.F32 R16, -RZ, R16.H1_H1 ;  /* 0x30000010ff107230 */ /* 0x000fe40000004100 */
        /* <DEDUP_REMOVED lines=8> */
[C---:B------:R-:W-:Y:S01]  /*60c0*/  FFMA.FTZ R11, R13.reuse, R12, R11 ;  /* 0x0000000c0d0b7223 */ /* 0x040fe2000001000b */
        /* <DEDUP_REMOVED lines=22> */
.L_x_5102:
        /* <DEDUP_REMOVED lines=8> */
.L_x_5101:
[----:B------:R-:W-:Y:S01]  /*62b0*/  ISETP.GE.AND P0, PT, R21, R28, PT ;  /* 0x0000001c1500720c */ /* 0x000fe20003f06270 */
[----:B------:R-:W-:-:S03]  /*62c0*/  ULDC UR5, c[0x0][0x268] ;  /* 0x00009a0000057ab9 */ /* 0x000fc60000000800 */
[----:B------:R-:W-:Y:S01]  /*62d0*/  ISETP.GE.OR P0, PT, R21, UR5, P0 ;  /* 0x0000000515007c0c */ /* 0x000fe20008706670 */
[----:B------:R-:W-:-:S12]  /*62e0*/  ULDC UR5, c[0x0][0x268] ;  /* 0x00009a0000057ab9 */ /* 0x000fd80000000800 */
[----:B------:R-:W-:Y:S05]  /*62f0*/  @P0 BRA `(.L_x_5104) ;  /* 0x0000001400080947 */ /* 0x000fea0003800000 */
.L_x_5106:
[----:B------:R-:W1:Y:S01]  /*6300*/  LDC R29, c[0x0][0x23c] ;  /* 0x00008f00ff1d7b82 */ /* 0x000e620000000800 */
        /* <DEDUP_REMOVED lines=9> */
[----:B------:R-:W-:Y:S01]  /*63a0*/  HFMA2.MMA R27, -RZ, RZ, 0, 0.015625 ;  /* 0x00002400ff1b7435 */ /* 0x000fe200000001ff */
[----:B-----5:R-:W-:Y:S02]  /*63b0*/  SHF.R.U32.HI R24, RZ, 0xf, R9 ;  /* 0x0000000fff187819 */ /* 0x020fe40000011609 */
[----:B------:R-:W1:Y:S01]  /*63c0*/  LDS.128 R20, [UR4] ;  /* 0x00000004ff147984 */ /* 0x000e620008000c00 */
[----:B------:R-:W-:Y:S02]  /*63d0*/  SHF.R.U32.HI R25, RZ, 0xe, R13 ;  /* 0x0000000eff197819 */ /* 0x000fe4000001160d */
[----:B------:R-:W-:Y:S02]  /*63e0*/  LOP3.LUT R24, R24, 0x10001, RZ, 0xc0, !PT ;  /* 0x0001000118187812 */ /* 0x000fe400078ec0ff */
[----:B------:R-:W-:Y:S02]  /*63f0*/  SHF.R.U32.HI R32, RZ, 0xf, R11 ;  /* 0x0000000fff207819 */ /* 0x000fe4000001160b */
[----:B0-----:R-:W-:-:S02]  /*6400*/  PRMT R2, R2, 0x5410, R27 ;  /* 0x0000541002027816 */ /* 0x001fc4000000001b */
[----:B------:R-:W-:Y:S02]  /*6410*/  LOP3.LUT R27, R24, 0x20002, R25, 0xf8, !PT ;  /* 0x00020002181b7812 */ /* 0x000fe400078ef819 */
[----:B------:R-:W-:Y:S02]  /*6420*/  SHF.R.U32.HI R24, RZ, 0xf, R8 ;  /* 0x0000000fff187819 */ /* 0x000fe40000011608 */
[----:B------:R-:W-:Y:S02]  /*6430*/  LOP3.LUT R34, R32, 0x10001, RZ, 0xc0, !PT ;  /* 0x0001000120227812 */ /* 0x000fe400078ec0ff */
[----:B------:R-:W-:Y:S02]  /*6440*/  SHF.R.U32.HI R37, RZ, 0xe, R15 ;  /* 0x0000000eff257819 */ /* 0x000fe4000001160f */
[----:B------:R-:W-:Y:S02]  /*6450*/  SHF.R.U32.HI R25, RZ, 0xe, R12 ;  /* 0x0000000eff197819 */ /* 0x000fe4000001160c */
[----:B------:R-:W-:-:S02]  /*6460*/  LOP3.LUT R24, R24, 0x10001, RZ, 0xc0, !PT ;  /* 0x0001000118187812 */ /* 0x000fc400078ec0ff */
[----:B------:R-:W-:Y:S02]  /*6470*/  LOP3.LUT R34, R34, 0x20002, R37, 0xf8, !PT ;  /* 0x0002000222227812 */ /* 0x000fe400078ef825 */
        /* <DEDUP_REMOVED lines=8> */
[----:B------:R-:W-:Y:S01]  /*6500*/  MOV R26, 0x3000 ;  /* 0x00003000001a7802 */ /* 0x000fe20000000f00 */
[----:B------:R-:W-:Y:S01]  /*6510*/  HADD2 R25, R25, -1028, -1028 ;  /* 0xe404e40419197430 */ /* 0x000fe20000000000 */
[----:B------:R-:W-:Y:S01]  /*6520*/  LOP3.LUT R24, R9, 0x380038, RZ, 0xc0, !PT ;  /* 0x0038003809187812 */ /* 0x000fe200078ec0ff */
[----:B------:R-:W-:Y:S01]  /*6530*/  HADD2 R43, R38, -1028, -1028 ;  /* 0xe404e404262b7430 */ /* 0x000fe20000000000 */
[----:B------:R-:W-:Y:S01]  /*6540*/  PRMT R3, R3, 0x5410, R26 ;  /* 0x0000541003037816 */ /* 0x000fe2000000001a */
[-C--:B-1----:R-:W-:Y:S01]  /*6550*/  HFMA2 R39, R25, R20.reuse, RZ.H0_H0 ;  /* 0x0000001419277231 */ /* 0x082fe200000400ff */
[----:B------:R-:W-:Y:S01]  /*6560*/  LOP3.LUT R24, R24, 0x64006400, RZ, 0xfc, !PT ;  /* 0x6400640018187812 */ /* 0x000fe200078efcff */
[----:B------:R-:W-:Y:S01]  /*6570*/  HFMA2.MMA R40, R41, R20, RZ ;  /* 0x0000001429287235 */ /* 0x000fe200000000ff */
[----:B------:R-:W-:Y:S01]  /*6580*/  SHF.R.U32.HI R26, RZ, 0xf, R10 ;  /* 0x0000000fff1a7819 */ /* 0x000fe2000001160a */
[----:B------:R-:W-:Y:S01]  /*6590*/  HFMA2 R38, R43, R20, RZ.H0_H0 ;  /* 0x000000142b267231 */ /* 0x000fe200000400ff */
[----:B------:R-:W-:Y:S01]  /*65a0*/  SHF.R.U32.HI R35, RZ, 0xe, R14 ;  /* 0x0000000eff237819 */ /* 0x000fe2000001160e */
[----:B------:R-:W-:Y:S01]  /*65b0*/  HFMA2 R42, R24, R3.H1_H1, -132, -132 ;  /* 0xd820d820182a7431 */ /* 0x000fe20000060003 */
[----:B------:R-:W-:-:S02]  /*65c0*/  LOP3.LUT R26, R26, 0x10001, RZ, 0xc0, !PT ;  /* 0x000100011a1a7812 */ /* 0x000fc400078ec0ff */
[----:B------:R-:W-:Y:S02]  /*65d0*/  LOP3.LUT R25, R11, 0x380038, RZ, 0xc0, !PT ;  /* 0x003800380b197812 */ /* 0x000fe400078ec0ff */
[----:B------:R-:W-:Y:S02]  /*65e0*/  LOP3.LUT R35, R26, 0x20002, R35, 0xf8, !PT ;  /* 0x000200021a237812 */ /* 0x000fe400078ef823 */
[----:B------:R-:W-:Y:S02]  /*65f0*/  LOP3.LUT R26, R8, 0x380038, RZ, 0xc0, !PT ;  /* 0x00380038081a7812 */ /* 0x000fe400078ec0ff */
[----:B------:R-:W-:Y:S02]  /*6600*/  SHF.R.U32.HI R11, RZ, 0x6, R11 ;  /* 0x00000006ff0b7819 */ /* 0x000fe4000001160b */
[----:B------:R-:W-:Y:S02]  /*6610*/  LOP3.LUT R26, R26, 0x64006400, RZ, 0xfc, !PT ;  /* 0x640064001a1a7812 */ /* 0x000fe400078efcff */
[----:B------:R-:W-:-:S02]  /*6620*/  SHF.R.U32.HI R8, RZ, 0x6, R8 ;  /* 0x00000006ff087819 */ /* 0x000fc40000011608 */
[----:B------:R-:W-:Y:S01]  /*6630*/  PRMT R4, R4, 0x5410, R5 ;  /* 0x0000541004047816 */ /* 0x000fe20000000005 */
[----:B------:R-:W-:-:S04]  /*6640*/  HFMA2 R26, R26, R3.H1_H1, -132, -132 ;  /* 0xd820d8201a1a7431 */ /* 0x000fc80000060003 */
[----:B------:R-:W-:Y:S01]  /*6650*/  HFMA2 R39, R26, R21, R39 ;  /* 0x000000151a277231 */ /* 0x000fe20000000027 */
[----:B--2---:R-:W-:Y:S02]  /*6660*/  SHF.R.U32.HI R32, RZ, 0xd, R17 ;  /* 0x0000000dff207819 */ /* 0x004fe40000011611 */
[----:B------:R-:W-:Y:S02]  /*6670*/  SHF.R.U32.HI R44, RZ, 0xd, R18 ;  /* 0x0000000dff2c7819 */ /* 0x000fe40000011612 */
[----:B------:R-:W-:Y:S02]  /*6680*/  LOP3.LUT R32, R27, 0x40004, R32, 0xf8, !PT ;  /* 0x000400041b207812 */ /* 0x000fe400078ef820 */
[----:B------:R-:W-:Y:S02]  /*6690*/  LOP3.LUT R27, R9, 0x70007, RZ, 0xc0, !PT ;  /* 0x00070007091b7812 */ /* 0x000fe400078ec0ff */
[----:B------:R-:W-:Y:S02]  /*66a0*/  SHF.R.U32.HI R9, RZ, 0x6, R9 ;  /* 0x00000006ff097819 */ /* 0x000fe40000011609 */
[----:B------:R-:W-:-:S02]  /*66b0*/  LOP3.LUT R27, R27, 0x64006400, RZ, 0xfc, !PT ;  /* 0x640064001b1b7812 */ /* 0x000fc400078efcff */
[----:B------:R-:W-:-:S03]  /*66c0*/  LOP3.LUT R32, R32, 0x64006400, RZ, 0xfc, !PT ;  /* 0x6400640020207812 */ /* 0x000fc600078efcff */
[----:B------:R-:W-:Y:S02]  /*66d0*/  HADD2 R27, R27, -1028, -1028 ;  /* 0xe404e4041b1b7430 */ /* 0x000fe40000000000 */
[----:B------:R-:W-:-:S04]  /*66e0*/  HADD2 R32, R32, -1028, -1028 ;  /* 0xe404e40420207430 */ /* 0x000fc80000000000 */
[----:B------:R-:W-:Y:S01]  /*66f0*/  HFMA2.MMA R37, R27, R20, RZ ;  /* 0x000000141b257235 */ /* 0x000fe200000000ff */
[----:B------:R-:W-:Y:S02]  /*6700*/  LOP3.LUT R20, R10, 0x380038, RZ, 0xc0, !PT ;  /* 0x003800380a147812 */ /* 0x000fe400078ec0ff */
[----:B------:R-:W-:Y:S02]  /*6710*/  SHF.R.U32.HI R10, RZ, 0x6, R10 ;  /* 0x00000006ff0a7819 */ /* 0x000fe4000001160a */
[----:B------:R-:W-:Y:S02]  /*6720*/  LOP3.LUT R24, R20, 0x64006400, RZ, 0xfc, !PT ;  /* 0x6400640014187812 */ /* 0x000fe400078efcff */
[----:B------:R-:W-:Y:S01]  /*6730*/  LOP3.LUT R20, R9, 0x70007, RZ, 0xc0, !PT ;  /* 0x0007000709147812 */ /* 0x000fe200078ec0ff */
[----:B------:R-:W-:Y:S01]  /*6740*/  HFMA2.MMA R37, R42, R21, R37 ;  /* 0x000000152a257235 */ /* 0x000fe20000000025 */
[----:B------:R-:W-:Y:S01]  /*6750*/  LOP3.LUT R42, R8, 0x70007, RZ, 0xc0, !PT ;  /* 0x00070007082a7812 */ /* 0x000fe200078ec0ff */
[----:B------:R-:W-:Y:S01]  /*6760*/  HFMA2 R27, R24, R3.H1_H1, -132, -132 ;  /* 0xd820d820181b7431 */ /* 0x000fe20000060003 */
[----:B------:R-:W-:-:S02]  /*6770*/  LOP3.LUT R24, R25, 0x64006400, RZ, 0xfc, !PT ;  /* 0x6400640019187812 */ /* 0x000fc400078efcff */
[----:B------:R-:W-:Y:S02]  /*6780*/  LOP3.LUT R20, R20, 0x64006400, RZ, 0xfc, !PT ;  /* 0x6400640014147812 */ /* 0x000fe400078efcff */
[----:B------:R-:W-:Y:S01]  /*6790*/  LOP3.LUT R42, R42, 0x64006400, RZ, 0xfc, !PT ;  /* 0x640064002a2a7812 */ /* 0x000fe200078efcff */
[----:B------:R-:W-:Y:S01]  /*67a0*/  HFMA2 R25, R24, R3.H1_H1, -132, -132 ;  /* 0xd820d82018197431 */ /* 0x000fe20000060003 */
[-C--:B------:R-:W-:Y:S01]  /*67b0*/  HFMA2.MMA R40, R27, R21.reuse, R40 ;  /* 0x000000151b287235 */ /* 0x080fe20000000028 */
[----:B------:R-:W-:Y:S01]  /*67c0*/  HADD2 R24, R20, -1028, -1028 ;  /* 0xe404e40414187430 */ /* 0x000fe20000000000 */
[----:B------:R-:W-:Y:S01]  /*67d0*/  LOP3.LUT R20, R10, 0x70007, RZ, 0xc0, !PT ;  /* 0x000700070a147812 */ /* 0x000fe200078ec0ff */
[----:B------:R-:W-:Y:S02]  /*67e0*/  HADD2 R42, R42, -1028, -1028 ;  /* 0xe404e4042a2a7430 */ /* 0x000fe40000000000 */
[----:B------:R-:W-:Y:S01]  /*67f0*/  HFMA2.MMA R38, R25, R21, R38 ;  /* 0x0000001519267235 */ /* 0x000fe20000000026 */
[----:B------:R-:W-:Y:S01]  /*6800*/  LOP3.LUT R20, R20, 0x64006400, RZ, 0xfc, !PT ;  /* 0x6400640014147812 */ /* 0x000fe200078efcff */
[----:B------:R-:W-:Y:S01]  /*6810*/  HFMA2 R37, R24, R22, R37 ;  /* 0x0000001618257231 */ /* 0x000fe20000000025 */
[----:B------:R-:W-:Y:S01]  /*6820*/  SHF.R.U32.HI R21, RZ, 0xd, R16 ;  /* 0x0000000dff157819 */ /* 0x000fe20000011610 */
[----:B------:R-:W0:Y:S01]  /*6830*/  LDS.128 R24, [UR4+0x10] ;  /* 0x00001004ff187984 */ /* 0x000e220008000c00 */
[----:B------:R-:W-:Y:S01]  /*6840*/  HFMA2.MMA R39, R42, R22, R39 ;  /* 0x000000162a277235 */ /* 0x000fe20000000027 */
[----:B------:R-:W-:Y:S01]  /*6850*/  HADD2 R41, R20, -1028, -1028 ;  /* 0xe404e40414297430 */ /* 0x000fe20000000000 */
[----:B------:R-:W-:-:S02]  /*6860*/  LOP3.LUT R20, R36, 0x40004, R21, 0xf8, !PT ;  /* 0x0004000424147812 */ /* 0x000fc400078ef815 */
[----:B------:R-:W-:Y:S01]  /*6870*/  LOP3.LUT R36, R11, 0x70007, RZ, 0xc0, !PT ;  /* 0x000700070b247812 */ /* 0x000fe200078ec0ff */
[----:B------:R-:W-:Y:S01]  /*6880*/  HFMA2 R40, R41, R22, R40 ;  /* 0x0000001629287231 */ /* 0x000fe20000000028 */
[----:B------:R-:W-:Y:S02]  /*6890*/  LOP3.LUT R21, R35, 0x40004, R44, 0xf8, !PT ;  /* 0x0004000423157812 */ /* 0x000fe400078ef82c */
[----:B------:R-:W-:Y:S02]  /*68a0*/  LOP3.LUT R36, R36, 0x64006400, RZ, 0xfc, !PT ;  /* 0x6400640024247812 */ /* 0x000fe400078efcff */
[----:B------:R-:W-:Y:S02]  /*68b0*/  SHF.R.U32.HI R35, RZ, 0xd, R19 ;  /* 0x0000000dff237819 */ /* 0x000fe40000011613 */
[----:B------:R-:W-:Y:S01]  /*68c0*/  LOP3.LUT R42, R9, 0x380038, RZ, 0xc0, !PT ;  /* 0x00380038092a7812 */ /* 0x000fe200078ec0ff */
[----:B------:R-:W-:Y:S01]  /*68d0*/  HADD2 R41, R36, -1028, -1028 ;  /* 0xe404e40424297430 */ /* 0x000fe20000000000 */
[----:B------:R-:W-:-:S02]  /*68e0*/  LOP3.LUT R36, R8, 0x380038, RZ, 0xc0, !PT ;  /* 0x0038003808247812 */ /* 0x000fc400078ec0ff */
[----:B------:R-:W-:Y:S02]  /*68f0*/  LOP3.LUT R34, R34, 0x40004, R35, 0xf8, !PT ;  /* 0x0004000422227812 */ /* 0x000fe400078ef823 */
[----:B------:R-:W-:Y:S01]  /*6900*/  LOP3.LUT R36, R36, 0x64006400, RZ, 0xfc, !PT ;  /* 0x6400640024247812 */ /* 0x000fe200078efcff */
[----:B------:R-:W-:Y:S01]  /*6910*/  HFMA2.MMA R38, R41, R22, R38 ;  /* 0x0000001629267235 */ /* 0x000fe20000000026 */
[----:B------:R-:W-:Y:S02]  /*6920*/  LOP3.LUT R41, R10, 0x380038, RZ, 0xc0, !PT ;  /* 0x003800380a297812 */ /* 0x000fe400078ec0ff */
[----:B------:R-:W-:Y:S01]  /*6930*/  LOP3.LUT R22, R11, 0x380038, RZ, 0xc0, !PT ;  /* 0x003800380b167812 */ /* 0x000fe200078ec0ff */
[----:B------:R-:W-:Y:S01]  /*6940*/  HFMA2 R36, R36, R3.H1_H1, -132, -132 ;  /* 0xd820d82024247431 */ /* 0x000fe20000060003 */
[----:B------:R-:W-:Y:S02]  /*6950*/  LOP3.LUT R35, R8, 0x1c001c0, RZ, 0xc0, !PT ;  /* 0x01c001c008237812 */ /* 0x000fe400078ec0ff */
[----:B------:R-:W-:-:S02]  /*6960*/  LOP3.LUT R8, R41, 0x64006400, RZ, 0xfc, !PT ;  /* 0x6400640029087812 */ /* 0x000fc400078efcff */
        /* <DEDUP_REMOVED lines=9> */
[-C--:B------:R-:W-:Y:S01]  /*6a00*/  HFMA2.MMA R40, R41, R23.reuse, R40 ;  /* 0x0000001729287235 */ /* 0x080fe20000000028 */
[----:B------:R-:W-:Y:S01]  /*6a10*/  LOP3.LUT R42, R42, 0x64006400, RZ, 0xfc, !PT ;  /* 0x640064002a2a7812 */ /* 0x000fe200078efcff */
[----:B0-----:R-:W-:Y:S01]  /*6a20*/  HFMA2 R35, R8, R24, R39 ;  /* 0x0000001808237231 */ /* 0x001fe20000000027 */
[----:B------:R-:W-:Y:S01]  /*6a30*/  LOP3.LUT R9, R9, 0x1c001c0, RZ, 0xc0, !PT ;  /* 0x01c001c009097812 */ /* 0x000fe200078ec0ff */
[-C--:B------:R-:W-:Y:S01]  /*6a40*/  HFMA2 R11, R11, R2.reuse.H1_H1, -20, -20 ;  /* 0xcd00cd000b0b7431 */ /* 0x080fe20000060002 */
[----:B------:R-:W-:Y:S01]  /*6a50*/  LOP3.LUT R8, R12, 0x70007, RZ, 0xc0, !PT ;  /* 0x000700070c087812 */ /* 0x000fe200078ec0ff */
[----:B------:R-:W-:Y:S01]  /*6a60*/  HFMA2 R42, R42, R3.H1_H1, -132, -132 ;  /* 0xd820d8202a2a7431 */ /* 0x000fe20000060003 */
[----:B------:R-:W-:Y:S01]  /*6a70*/  LOP3.LUT R9, R9, 0x64006400, RZ, 0xfc, !PT ;  /* 0x6400640009097812 */ /* 0x000fe200078efcff */
[----:B------:R-:W-:Y:S01]  /*6a80*/  HFMA2.MMA R38, R43, R23, R38 ;  /* 0x000000172b267235 */ /* 0x000fe20000000026 */
[----:B------:R-:W-:Y:S01]  /*6a90*/  LOP3.LUT R10, R14, 0x70007, RZ, 0xc0, !PT ;  /* 0x000700070e0a7812 */ /* 0x000fe200078ec0ff */
[----:B------:R-:W-:Y:S01]  /*6aa0*/  HFMA2 R37, R42, R23, R37 ;  /* 0x000000172a257231 */ /* 0x000fe20000000025 */
[----:B------:R-:W-:Y:S01]  /*6ab0*/  LOP3.LUT R8, R8, 0x64006400, RZ, 0xfc, !PT ;  /* 0x6400640008087812 */ /* 0x000fe200078efcff */
[-C--:B------:R-:W-:Y:S01]  /*6ac0*/  HFMA2 R36, R9, R2.reuse.H1_H1, -20, -20 ;  /* 0xcd00cd0009247431 */ /* 0x080fe20000060002 */
[----:B------:R-:W-:Y:S01]  /*6ad0*/  LOP3.LUT R9, R13, 0x70007, RZ, 0xc0, !PT ;  /* 0x000700070d097812 */ /* 0x000fe200078ec0ff */
[-C--:B------:R-:W-:Y:S01]  /*6ae0*/  HFMA2.MMA R40, R11, R24.reuse, R40 ;  /* 0x000000180b287235 */ /* 0x080fe20000000028 */
[----:B------:R-:W-:Y:S01]  /*6af0*/  LOP3.LUT R23, R22, 0x64006400, RZ, 0xfc, !PT ;  /* 0x6400640016177812 */ /* 0x000fe200078efcff */
[----:B------:R-:W-:Y:S01]  /*6b00*/  HADD2 R8, R8, -1028, -1028 ;  /* 0xe404e40408087430 */ /* 0x000fe20000000000 */
[----:B------:R-:W-:Y:S01]  /*6b10*/  LOP3.LUT R10, R10, 0x64006400, RZ, 0xfc, !PT ;  /* 0x640064000a0a7812 */ /* 0x000fe200078efcff */
[-C--:B------:R-:W-:Y:S01]  /*6b20*/  HFMA2.MMA R36, R36, R24.reuse, R37 ;  /* 0x0000001824247235 */ /* 0x080fe20000000025 */
[----:B------:R-:W-:Y:S01]  /*6b30*/  LOP3.LUT R9, R9, 0x64006400, RZ, 0xfc, !PT ;  /* 0x6400640009097812 */ /* 0x000fe200078efcff */
[----:B------:R-:W-:Y:S01]  /*6b40*/  HFMA2 R11, R23, R2.H1_H1, -20, -20 ;  /* 0xcd00cd00170b7431 */ /* 0x000fe20000060002 */
[----:B------:R-:W-:Y:S01]  /*6b50*/  LOP3.LUT R37, R13, 0x380038, RZ, 0xc0, !PT ;  /* 0x003800380d257812 */ /* 0x000fe200078ec0ff */
[----:B------:R-:W-:Y:S01]  /*6b60*/  HADD2 R23, R10, -1028, -1028 ;  /* 0xe404e4040a177430 */ /* 0x000fe20000000000 */
[----:B------:R-:W-:Y:S01]  /*6b70*/  LOP3.LUT R39, R14, 0x380038, RZ, 0xc0, !PT ;  /* 0x003800380e277812 */ /* 0x000fe200078ec0ff */
[-C--:B------:R-:W-:Y:S01]  /*6b80*/  HFMA2 R35, R8, R25.reuse, R35 ;  /* 0x0000001908237231 */ /* 0x080fe20000000023 */
[----:B------:R-:W-:Y:S01]  /*6b90*/  LOP3.LUT R8, R15, 0x70007, RZ, 0xc0, !PT ;  /* 0x000700070f087812 */ /* 0x000fe200078ec0ff */
[----:B------:R-:W-:Y:S01]  /*6ba0*/  HADD2 R9, R9, -1028, -1028 ;  /* 0xe404e40409097430 */ /* 0x000fe20000000000 */
[----:B------:R-:W-:Y:S01]  /*6bb0*/  HFMA2.MMA R24, R11, R24, R38 ;  /* 0x000000180b187235 */ /* 0x000fe20000000026 */
[----:B------:R-:W-:Y:S01]  /*6bc0*/  HFMA2 R23, R23, R25, R40 ;  /* 0x0000001917177231 */ /* 0x000fe20000000028 */
[----:B------:R-:W-:-:S02]  /*6bd0*/  LOP3.LUT R40, R12, 0x380038, RZ, 0xc0, !PT ;  /* 0x003800380c287812 */ /* 0x000fc400078ec0ff */
[----:B------:R-:W-:Y:S01]  /*6be0*/  LOP3.LUT R22, R8, 0x64006400, RZ, 0xfc, !PT ;  /* 0x6400640008167812 */ /* 0x000fe200078efcff */
[-C--:B------:R-:W-:Y:S01]  /*6bf0*/  HFMA2.MMA R36, R9, R25.reuse, R36 ;  /* 0x0000001909247235 */ /* 0x080fe20000000024 */
[----:B------:R-:W-:Y:S01]  /*6c00*/  LOP3.LUT R42, R40, 0x64006400, RZ, 0xfc, !PT ;  /* 0x64006400282a7812 */ /* 0x000fe200078efcff */
[----:B------:R-:W0:Y:S01]  /*6c10*/  LDS.128 R8, [UR4+0x20] ;  /* 0x00002004ff087984 */ /* 0x000e220008000c00 */
[----:B------:R-:W-:Y:S01]  /*6c20*/  SHF.R.U32.HI R12, RZ, 0x6, R12 ;  /* 0x00000006ff0c7819 */ /* 0x000fe2000001160c */
[----:B------:R-:W-:Y:S01]  /*6c30*/  HADD2 R41, R22, -1028, -1028 ;  /* 0xe404e40416297430 */ /* 0x000fe20000000000 */
[----:B------:R-:W-:Y:S01]  /*6c40*/  LOP3.LUT R38, R15, 0x380038, RZ, 0xc0, !PT ;  /* 0x003800380f267812 */ /* 0x000fe200078ec0ff */
[----:B------:R-:W-:Y:S01]  /*6c50*/  HFMA2 R42, R42, R3.H1_H1, -132, -132 ;  /* 0xd820d8202a2a7431 */ /* 0x000fe20000060003 */
[----:B------:R-:W-:Y:S02]  /*6c60*/  SHF.R.U32.HI R22, RZ, 0x6, R15 ;  /* 0x00000006ff167819 */ /* 0x000fe4000001160f */
[----:B------:R-:W-:Y:S01]  /*6c70*/  LOP3.LUT R15, R12, 0x70007, RZ, 0xc0, !PT ;  /* 0x000700070c0f7812 */ /* 0x000fe200078ec0ff */
[----:B------:R-:W-:Y:S01]  /*6c80*/  HFMA2.MMA R24, R41, R25, R24 ;  /* 0x0000001929187235 */ /* 0x000fe20000000018 */
[----:B------:R-:W-:-:S02]  /*6c90*/  LOP3.LUT R44, R37, 0x64006400, RZ, 0xfc, !PT ;  /* 0x64006400252c7812 */ /* 0x000fc400078efcff */
[----:B------:R-:W-:Y:S02]  /*6ca0*/  LOP3.LUT R38, R38, 0x64006400, RZ, 0xfc, !PT ;  /* 0x6400640026267812 */ /* 0x000fe400078efcff */
[----:B------:R-:W-:Y:S01]  /*6cb0*/  LOP3.LUT R40, R39, 0x64006400, RZ, 0xfc, !PT ;  /* 0x6400640027287812 */ /* 0x000fe200078efcff */
[-C--:B------:R-:W-:Y:S01]  /*6cc0*/  HFMA2 R37, R44, R3.reuse.H1_H1, -132, -132 ;  /* 0xd820d8202c257431 */ /* 0x080fe20000060003 */
[----:B------:R-:W-:Y:S01]  /*6cd0*/  LOP3.LUT R25, R15, 0x64006400, RZ, 0xfc, !PT ;  /* 0x640064000f197812 */ /* 0x000fe200078efcff */
[-C--:B------:R-:W-:Y:S01]  /*6ce0*/  HFMA2.MMA R15, R42, R26.reuse, R35 ;  /* 0x0000001a2a0f7235 */ /* 0x080fe20000000023 */
[----:B------:R-:W-:Y:S01]  /*6cf0*/  SHF.R.U32.HI R13, RZ, 0x6, R13 ;  /* 0x00000006ff0d7819 */ /* 0x000fe2000001160d */
[-C--:B------:R-:W-:Y:S01]  /*6d00*/  HFMA2 R35, R38, R3.reuse.H1_H1, -132, -132 ;  /* 0xd820d82026237431 */ /* 0x080fe20000060003 */
[----:B------:R-:W-:Y:S01]  /*6d10*/  SHF.R.U32.HI R14, RZ, 0x6, R14 ;  /* 0x00000006ff0e7819 */ /* 0x000fe2000001160e */
[----:B------:R-:W-:Y:S01]  /*6d20*/  HFMA2 R40, R40, R3.H1_H1, -132, -132 ;  /* 0xd820d82028287431 */ /* 0x000fe20000060003 */
[-C--:B------:R-:W-:Y:S01]  /*6d30*/  HFMA2.MMA R36, R37, R26.reuse, R36 ;  /* 0x0000001a25247235 */ /* 0x080fe20000000024 */
[----:B------:R-:W-:Y:S01]  /*6d40*/  HADD2 R38, R25, -1028, -1028 ;  /* 0xe404e40419267430 */ /* 0x000fe20000000000 */
[----:B------:R-:W-:Y:S01]  /*6d50*/  LOP3.LUT R25, R13, 0x70007, RZ, 0xc0, !PT ;  /* 0x000700070d197812 */ /* 0x000fe200078ec0ff */
[----:B------:R-:W-:Y:S01]  /*6d60*/  HFMA2 R23, R40, R26, R23 ;  /* 0x0000001a28177231 */ /* 0x000fe20000000017 */
[----:B------:R-:W-:Y:S01]  /*6d70*/  HFMA2.MMA R24, R35, R26, R24 ;  /* 0x0000001a23187235 */ /* 0x000fe20000000018 */
[----:B------:R-:W-:Y:S01]  /*6d80*/  HFMA2 R15, R38, R27, R15 ;  /* 0x0000001b260f7231 */ /* 0x000fe2000000000f */
        /* <DEDUP_REMOVED lines=11> */
[----:B------:R-:W-:Y:S01]  /*6e40*/  HFMA2 R38, R38, R3.H1_H1, -132, -132 ;  /* 0xd820d82026267431 */ /* 0x000fe20000060003 */
[----:B------:R-:W-:Y:S01]  /*6e50*/  LOP3.LUT R35, R13, 0x380038, RZ, 0xc0, !PT ;  /* 0x003800380d237812 */ /* 0x000fe200078ec0ff */
[----:B------:R-:W-:Y:S01]  /*6e60*/  HADD2 R42, R37, -1028, -1028 ;  /* 0xe404e404252a7430 */ /* 0x000fe20000000000 */
[----:B------:R-:W-:Y:S01]  /*6e70*/  LOP3.LUT R36, R25, 0x64006400, RZ, 0xfc, !PT ;  /* 0x6400640019247812 */ /* 0x000fe200078efcff */
[----:B------:R-:W-:Y:S01]  /*6e80*/  HFMA2.MMA R24, R39, R27, R24 ;  /* 0x0000001b27187235 */ /* 0x000fe20000000018 */
[----:B------:R-:W-:Y:S01]  /*6e90*/  LOP3.LUT R40, R35, 0x64006400, RZ, 0xfc, !PT ;  /* 0x6400640023287812 */ /* 0x000fe200078efcff */
[----:B------:R-:W-:Y:S01]  /*6ea0*/  HFMA2 R23, R42, R27, R23 ;  /* 0x0000001b2a177231 */ /* 0x000fe20000000017 */
[----:B------:R-:W-:Y:S01]  /*6eb0*/  LOP3.LUT R25, R13, 0x1c001c0, RZ, 0xc0, !PT ;  /* 0x01c001c00d197812 */ /* 0x000fe200078ec0ff */
[-C--:B------:R-:W-:Y:S01]  /*6ec0*/  HFMA2 R36, R36, R3.reuse.H1_H1, -132, -132 ;  /* 0xd820d82024247431 */ /* 0x080fe20000060003 */
[----:B------:R-:W-:Y:S01]  /*6ed0*/  LOP3.LUT R27, R22, 0x380038, RZ, 0xc0, !PT ;  /* 0x00380038161b7812 */ /* 0x000fe200078ec0ff */
[----:B------:R-:W-:Y:S01]  /*6ee0*/  HFMA2 R35, R40, R3.H1_H1, -132, -132 ;  /* 0xd820d82028237431 */ /* 0x000fe20000060003 */
[----:B------:R-:W-:Y:S01]  /*6ef0*/  LOP3.LUT R12, R12, 0x1c001c0, RZ, 0xc0, !PT ;  /* 0x01c001c00c0c7812 */ /* 0x000fe200078ec0ff */
[----:B0-----:R-:W-:Y:S01]  /*6f00*/  HFMA2 R15, R38, R8, R15 ;  /* 0x00000008260f7231 */ /* 0x001fe2000000000f */
        /* <DEDUP_REMOVED lines=10> */
[C---:B------:R-:W-:Y:S01]  /*6fb0*/  LOP3.LUT R35, R17.reuse, 0x380038, RZ, 0xc0, !PT ;  /* 0x0038003811237812 */ /* 0x040fe200078ec0ff */
[-C--:B------:R-:W-:Y:S01]  /*6fc0*/  HFMA2 R13, R27, R2.reuse.H1_H1, -20, -20 ;  /* 0xcd00cd001b0d7431 */ /* 0x080fe20000060002 */
[----:B------:R-:W-:Y:S01]  /*6fd0*/  LOP3.LUT R41, R40, 0x64006400, RZ, 0xfc, !PT ;  /* 0x6400640028297812 */ /* 0x000fe200078efcff */
[----:B------:R-:W-:Y:S01]  /*6fe0*/  HFMA2.MMA R26, R25, R9, R26 ;  /* 0x00000009191a7235 */ /* 0x000fe2000000001a */
[-C--:B------:R-:W-:Y:S01]  /*6ff0*/  HFMA2 R27, R14, R9.reuse, R15 ;  /* 0x000000090e1b7231 */ /* 0x080fe2000000000f */
[----:B------:R-:W-:Y:S01]  /*7000*/  LOP3.LUT R37, R17, 0x70007, RZ, 0xc0, !PT ;  /* 0x0007000711257812 */ /* 0x000fe200078ec0ff */
[----:B------:R-:W-:Y:S01]  /*7010*/  HFMA2 R25, R13, R9, R12 ;  /* 0x000000090d197231 */ /* 0x000fe2000000000c */
[----:B------:R-:W-:Y:S01]  /*7020*/  LOP3.LUT R22, R18, 0x380038, RZ, 0xc0, !PT ;  /* 0x0038003812167812 */ /* 0x000fe200078ec0ff */
[----:B------:R-:W-:Y:S01]  /*7030*/  HFMA2 R23, R38, R3.H1_H1, -132, -132 ;  /* 0xd820d82026177431 */ /* 0x000fe20000060003 */
[----:B------:R-:W0:Y:S01]  /*7040*/  LDS.128 R12, [UR4+0x30] ;  /* 0x00003004ff0c7984 */ /* 0x000e220008000c00 */
[----:B------:R-:W-:Y:S01]  /*7050*/  LOP3.LUT R38, R16, 0x70007, RZ, 0xc0, !PT ;  /* 0x0007000710267812 */ /* 0x000fe200078ec0ff */
[----:B------:R-:W-:Y:S01]  /*7060*/  HFMA2 R40, R41, R2.H1_H1, -20, -20 ;  /* 0xcd00cd0029287431 */ /* 0x000fe20000060002 */
[----:B------:R-:W-:-:S02]  /*7070*/  LOP3.LUT R39, R18, 0x70007, RZ, 0xc0, !PT ;  /* 0x0007000712277812 */ /* 0x000fc400078ec0ff */
[----:B------:R-:W-:Y:S01]  /*7080*/  HFMA2.MMA R23, R23, R8, R24 ;  /* 0x0000000817177235 */ /* 0x000fe20000000018 */
[----:B------:R-:W-:Y:S02]  /*7090*/  LOP3.LUT R24, R16, 0x380038, RZ, 0xc0, !PT ;  /* 0x0038003810187812 */ /* 0x000fe400078ec0ff */
[----:B------:R-:W-:Y:S02]  /*70a0*/  SHF.R.U32.HI R8, RZ, 0x6, R16 ;  /* 0x00000006ff087819 */ /* 0x000fe40000011610 */
[----:B------:R-:W-:Y:S02]  /*70b0*/  SHF.R.U32.HI R16, RZ, 0x6, R17 ;  /* 0x00000006ff107819 */ /* 0x000fe40000011611 */
[----:B------:R-:W-:Y:S01]  /*70c0*/  SHF.R.U32.HI R17, RZ, 0x6, R18 ;  /* 0x00000006ff117819 */ /* 0x000fe20000011612 */
[----:B------:R-:W-:Y:S01]  /*70d0*/  HFMA2.MMA R9, R40, R9, R23 ;  /* 0x0000000928097235 */ /* 0x000fe20000000017 */
        /* <DEDUP_REMOVED lines=16> */
[-C--:B------:R-:W-:Y:S01]  /*71e0*/  HFMA2 R24, R24, R3.reuse.H1_H1, -132, -132 ;  /* 0xd820d82018187431 */ /* 0x080fe20000060003 */
[----:B------:R-:W-:Y:S01]  /*71f0*/  HFMA2.MMA R9, R40, R10, R9 ;  /* 0x0000000a28097235 */ /* 0x000fe20000000009 */
[----:B------:R-:W-:Y:S01]  /*7200*/  HFMA2 R25, R38, R10, R25 ;  /* 0x0000000a26197231 */ /* 0x000fe20000000019 */
[----:B------:R-:W-:Y:S01]  /*7210*/  LOP3.LUT R26, R35, 0x64006400, RZ, 0xfc, !PT ;  /* 0x64006400231a7812 */ /* 0x000fe200078efcff */
[-C--:B------:R-:W-:Y:S01]  /*7220*/  HFMA2 R36, R36, R3.reuse.H1_H1, -132, -132 ;  /* 0xd820d82024247431 */ /* 0x080fe20000060003 */
[----:B------:R-:W-:Y:S01]  /*7230*/  LOP3.LUT R10, R8, 0x70007, RZ, 0xc0, !PT ;  /* 0x00070007080a7812 */ /* 0x000fe200078ec0ff */
[----:B------:R-:W-:Y:S01]  /*7240*/  HFMA2.MMA R27, R24, R11, R27 ;  /* 0x0000000b181b7235 */ /* 0x000fe2000000001b */
[-C--:B------:R-:W-:Y:S01]  /*7250*/  HFMA2 R24, R22, R3.reuse.H1_H1, -132, -132 ;  /* 0xd820d82016187431 */ /* 0x080fe20000060003 */
[----:B------:R-:W-:Y:S01]  /*7260*/  LOP3.LUT R23, R16, 0x70007, RZ, 0xc0, !PT ;  /* 0x0007000710177812 */ /* 0x000fe200078ec0ff */
[----:B------:R-:W-:Y:S01]  /*7270*/  HFMA2 R26, R26, R3.H1_H1, -132, -132 ;  /* 0xd820d8201a1a7431 */ /* 0x000fe20000060003 */
[----:B------:R-:W-:-:S02]  /*7280*/  LOP3.LUT R10, R10, 0x64006400, RZ, 0xfc, !PT ;  /* 0x640064000a0a7812 */ /* 0x000fc400078efcff */
[----:B------:R-:W-:Y:S02]  /*7290*/  LOP3.LUT R23, R23, 0x64006400, RZ, 0xfc, !PT ;  /* 0x6400640017177812 */ /* 0x000fe400078efcff */
[C---:B------:R-:W-:Y:S01]  /*72a0*/  LOP3.LUT R35, R18.reuse, 0x380038, RZ, 0xc0, !PT ;  /* 0x0038003812237812 */ /* 0x040fe200078ec0ff */
[----:B------:R-:W-:Y:S01]  /*72b0*/  HADD2 R22, R10, -1028, -1028 ;  /* 0xe404e4040a167430 */ /* 0x000fe20000000000 */
[-C--:B------:R-:W-:Y:S01]  /*72c0*/  HFMA2.MMA R19, R26, R11.reuse, R19 ;  /* 0x0000000b1a137235 */ /* 0x080fe20000000013 */
[----:B------:R-:W-:Y:S01]  /*72d0*/  HFMA2 R10, R24, R11, R25 ;  /* 0x0000000b180a7231 */ /* 0x000fe20000000019 */
[----:B------:R-:W-:Y:S01]  /*72e0*/  HFMA2.MMA R11, R36, R11, R9 ;  /* 0x0000000b240b7235 */ /* 0x000fe20000000009 */
[----:B0-----:R-:W-:Y:S01]  /*72f0*/  HFMA2 R9, R22, R12, R27 ;  /* 0x0000000c16097231 */ /* 0x001fe2000000001b */
[----:B------:R-:W-:Y:S01]  /*7300*/  LOP3.LUT R27, R18, 0x70007, RZ, 0xc0, !PT ;  /* 0x00070007121b7812 */ /* 0x000fe200078ec0ff */
[----:B------:R-:W-:Y:S01]  /*7310*/  HADD2 R38, R23, -1028, -1028 ;  /* 0xe404e40417267430 */ /* 0x000fe20000000000 */
[----:B------:R-:W-:-:S02]  /*7320*/  LOP3.LUT R25, R17, 0x70007, RZ, 0xc0, !PT ;  /* 0x0007000711197812 */ /* 0x000fc400078ec0ff */
[----:B------:R-:W-:Y:S02]  /*7330*/  LOP3.LUT R27, R27, 0x64006400, RZ, 0xfc, !PT ;  /* 0x640064001b1b7812 */ /* 0x000fe400078efcff */
[----:B------:R-:W-:Y:S01]  /*7340*/  LOP3.LUT R24, R16, 0x380038, RZ, 0xc0, !PT ;  /* 0x0038003810187812 */ /* 0x000fe200078ec0ff */
[-C--:B------:R-:W-:Y:S01]  /*7350*/  HFMA2.MMA R19, R38, R12.reuse, R19 ;  /* 0x0000000c26137235 */ /* 0x080fe20000000013 */
[----:B------:R-:W-:Y:S01]  /*7360*/  LOP3.LUT R36, R35, 0x64006400, RZ, 0xfc, !PT ;  /* 0x6400640023247812 */ /* 0x000fe200078efcff */
[----:B------:R-:W-:Y:S01]  /*7370*/  HADD2 R40, R27, -1028, -1028 ;  /* 0xe404e4041b287430 */ /* 0x000fe20000000000 */
[----:B------:R-:W-:Y:S02]  /*7380*/  LOP3.LUT R25, R25, 0x64006400, RZ, 0xfc, !PT ;  /* 0x6400640019197812 */ /* 0x000fe400078efcff */
[----:B------:R-:W-:Y:S01]  /*7390*/  LOP3.LUT R24, R24, 0x64006400, RZ, 0xfc, !PT ;  /* 0x6400640018187812 */ /* 0x000fe200078efcff */
[-C--:B------:R-:W-:Y:S01]  /*73a0*/  HFMA2 R36, R36, R3.reuse.H1_H1, -132, -132 ;  /* 0xd820d82024247431 */ /* 0x080fe20000060003 */
[----:B------:R-:W-:Y:S01]  /*73b0*/  LOP3.LUT R18, R18, 0x1c001c0, RZ, 0xc0, !PT ;  /* 0x01c001c012127812 */ /* 0x000fe200078ec0ff */
[----:B------:R-:W-:Y:S01]  /*73c0*/  HFMA2.MMA R11, R40, R12, R11 ;  /* 0x0000000c280b7235 */ /* 0x000fe2000000000b */
[----:B------:R-:W-:Y:S01]  /*73d0*/  HADD2 R25, R25, -1028, -1028 ;  /* 0xe404e40419197430 */ /* 0x000fe20000000000 */
[----:B------:R-:W-:Y:S01]  /*73e0*/  LOP3.LUT R16, R16, 0x1c001c0, RZ, 0xc0, !PT ;  /* 0x01c001c010107812 */ /* 0x000fe200078ec0ff */
[----:B------:R-:W-:Y:S01]  /*73f0*/  HFMA2 R24, R24, R3.H1_H1, -132, -132 ;  /* 0xd820d82018187431 */ /* 0x000fe20000060003 */
[----:B------:R-:W-:Y:S01]  /*7400*/  LOP3.LUT R27, R18, 0x64006400, RZ, 0xfc, !PT ;  /* 0x64006400121b7812 */ /* 0x000fe200078efcff */
[----:B------:R-:W-:Y:S01]  /*7410*/  HFMA2 R10, R25, R12, R10 ;  /* 0x0000000c190a7231 */ /* 0x000fe2000000000a */
[----:B------:R-:W-:-:S02]  /*7420*/  LOP3.LUT R12, R17, 0x1c001c0, RZ, 0xc0, !PT ;  /* 0x01c001c0110c7812 */ /* 0x000fc400078ec0ff */
[----:B------:R-:W-:Y:S01]  /*7430*/  LOP3.LUT R23, R16, 0x64006400, RZ, 0xfc, !PT ;  /* 0x6400640010177812 */ /* 0x000fe200078efcff */
[-C--:B------:R-:W-:Y:S01]  /*7440*/  HFMA2.MMA R11, R36, R13.reuse, R11 ;  /* 0x0000000d240b7235 */ /* 0x080fe2000000000b */
[----:B------:R-:W-:Y:S01]  /*7450*/  LOP3.LUT R26, R17, 0x380038, RZ, 0xc0, !PT ;  /* 0x00380038111a7812 */ /* 0x000fe200078ec0ff */
[-C--:B------:R-:W-:Y:S01]  /*7460*/  HFMA2 R16, R27, R2.reuse.H1_H1, -20, -20 ;  /* 0xcd00cd001b107431 */ /* 0x080fe20000060002 */
[----:B------:R-:W-:Y:S01]  /*7470*/  HFMA2.MMA R19, R24, R13, R19 ;  /* 0x0000000d18137235 */ /* 0x000fe20000000013 */
[----:B------:R-:W-:Y:S02]  /*7480*/  LOP3.LUT R22, R8, 0x380038, RZ, 0xc0, !PT ;  /* 0x0038003808167812 */ /* 0x000fe400078ec0ff */
[----:B------:R-:W-:Y:S01]  /*7490*/  LOP3.LUT R25, R12, 0x64006400, RZ, 0xfc, !PT ;  /* 0x640064000c197812 */ /* 0x000fe200078efcff */
[-C--:B------:R-:W-:Y:S01]  /*74a0*/  HFMA2 R12, R23, R2.reuse.H1_H1, -20, -20 ;  /* 0xcd00cd00170c7431 */ /* 0x080fe20000060002 */
[----:B------:R-:W-:Y:S01]  /*74b0*/  LOP3.LUT R26, R26, 0x64006400, RZ, 0xfc, !PT ;  /* 0x640064001a1a7812 */ /* 0x000fe200078efcff */
[-C--:B------:R-:W-:Y:S01]  /*74c0*/  HFMA2.MMA R11, R16, R14.reuse, R11 ;  /* 0x0000000e100b7235 */ /* 0x080fe2000000000b */
[----:B------:R-:W-:Y:S01]  /*74d0*/  LOP3.LUT R34, R34, 0x64006400, RZ, 0xfc, !PT ;  /* 0x6400640022227812 */ /* 0x000fe200078efcff */
[-C--:B------:R-:W-:Y:S01]  /*74e0*/  HFMA2 R25, R25, R2.reuse.H1_H1, -20, -20 ;  /* 0xcd00cd0019197431 */ /* 0x080fe20000060002 */
[----:B------:R-:W-:Y:S01]  /*74f0*/  LOP3.LUT R22, R22, 0x64006400, RZ, 0xfc, !PT ;  /* 0x6400640016167812 */ /* 0x000fe200078efcff */
[-C--:B------:R-:W-:Y:S01]  /*7500*/  HFMA2 R26, R26, R3.reuse.H1_H1, -132, -132 ;  /* 0xd820d8201a1a7431 */ /* 0x080fe20000060003 */
[----:B------:R-:W-:Y:S01]  /*7510*/  LOP3.LUT R8, R8, 0x1c001c0, RZ, 0xc0, !PT ;  /* 0x01c001c008087812 */ /* 0x000fe200078ec0ff */
[----:B------:R-:W-:Y:S01]  /*7520*/  HADD2 R34, R34, -1028, -1028 ;  /* 0xe404e40422227430 */ /* 0x000fe20000000000 */
[----:B------:R-:W-:Y:S01]  /*7530*/  HFMA2.MMA R19, R12, R14, R19 ;  /* 0x0000000e0c137235 */ /* 0x000fe20000000013 */
[----:B------:R-:W-:Y:S01]  /*7540*/  HFMA2 R22, R22, R3.H1_H1, -132, -132 ;  /* 0xd820d82016167431 */ /* 0x000fe20000060003 */
[----:B------:R-:W-:Y:S01]  /*7550*/  LOP3.LUT R17, R8, 0x64006400, RZ, 0xfc, !PT ;  /* 0x6400640008117812 */ /* 0x000fe200078efcff */
[-C--:B------:R-:W-:Y:S01]  /*7560*/  HFMA2 R10, R26, R13.reuse, R10 ;  /* 0x0000000d1a0a7231 */ /* 0x080fe2000000000a */
[----:B------:R-:W-:Y:S01]  /*7570*/  LOP3.LUT R21, R21, 0x64006400, RZ, 0xfc, !PT ;  /* 0x6400640015157812 */ /* 0x000fe200078efcff */
[-C--:B------:R-:W-:Y:S01]  /*7580*/  HFMA2.MMA R11, R34, R15.reuse, R11 ;  /* 0x0000000f220b7235 */ /* 0x080fe2000000000b */
[----:B------:R-:W-:Y:S01]  /*7590*/  LOP3.LUT R20, R20, 0x64006400, RZ, 0xfc, !PT ;  /* 0x6400640014147812 */ /* 0x000fe200078efcff */
[----:B------:R-:W-:Y:S01]  /*75a0*/  HFMA2 R9, R22, R13, R9 ;  /* 0x0000000d16097231 */ /* 0x000fe20000000009 */
[----:B------:R-:W-:Y:S01]  /*75b0*/  HFMA2.MMA R19, R32, R15, R19 ;  /* 0x0000000f20137235 */ /* 0x000fe20000000013 */
[----:B------:R-:W-:Y:S01]  /*75c0*/  HFMA2 R8, R17, R2.H1_H1, -20, -20 ;  /* 0xcd00cd0011087431 */ /* 0x000fe20000060002 */
[----:B------:R-:W-:Y:S01]  /*75d0*/  PRMT R2, R2, 0x5410, R3 ;  /* 0x0000541002027816 */ /* 0x000fe20000000003 */
        /* <DEDUP_REMOVED lines=14> */
.L_x_5105:
[----:B------:R-:W-:Y:S01]  /*76c0*/  ISETP.LT.AND P2, PT, R33, R28, PT ;  /* 0x0000001c2100720c */ /* 0x000fe20003f41270 */
[----:B------:R-:W-:Y:S01]  /*76d0*/  UIADD3 UR4, UR4, 0x40, URZ ;  /* 0x0000004004047890 */ /* 0x000fe2000fffe03f */
[----:B--2---:R-:W-:Y:S02]  /*76e0*/  MOV R26, R30 ;  /* 0x0000001e001a7202 */ /* 0x004fe40000000f00 */
[----:B------:R-:W-:Y:S02]  /*76f0*/  MOV R27, R31 ;  /* 0x0000001f001b7202 */ /* 0x000fe40000000f00 */
[----:B------:R-:W-:-:S07]  /*7700*/  MOV R21, R33 ;  /* 0x0000002100157202 */ /* 0x000fce0000000f00 */
[----:B------:R-:W-:Y:S05]  /*7710*/  @!P0 BRA P2, `(.L_x_5106) ;  /* 0xffffffe800f88947 */ /* 0x000fea000103ffff */
.L_x_5104:
[----:B------:R-:W-:Y:S05]  /*7720*/  @!P1 EXIT ;  /* 0x000000000000994d */ /* 0x000fea0003800000 */
[----:B------:R-:W1:Y:S01]  /*7730*/  S2R R4, SR_CTAID.X ;  /* 0x0000000000047919 */ /* 0x000e620000002500 */
[----:B------:R-:W2:Y:S01]  /*7740*/  S2UR UR4, SR_CTAID.Y ;  /* 0x00000000000479c3 */ /* 0x000ea20000002600 */
[----:B------:R-:W-:Y:S01]  /*7750*/  HMUL2 R7, R7, R0.H0_H0 ;  /* 0x2000000007077232 */ /* 0x000fe20000000000 */
        /* <DEDUP_REMOVED lines=14> */
.L_x_5110:
[----:B------:R-:W0:Y:S02]  /*7840*/  LDS R2, [R0] ;  /* 0x0000000000027984 */ /* 0x000e240000000800 */
[----:B0-----:R-:W-:-:S06]  /*7850*/  HADD2 R3, R2, R7 ;  /* 0x0000000702037230 */ /* 0x001fcc0000000000 */
[----:B------:R-:W0:Y:S02]  /*7860*/  ATOMS.CAST.SPIN R3, [R0], R2, R3 ;  /* 0x000000020003738d */ /* 0x000e240001800003 */
[----:B0-----:R-:W-:-:S13]  /*7870*/  ISETP.EQ.U32.AND P0, PT, R3, 0x1, PT ;  /* 0x000000010300780c */ /* 0x001fda0003f02070 */
[----:B------:R-:W-:Y:S05]  /*7880*/  @!P0 BRA `(.L_x_5110) ;  /* 0xfffffffc00ec8947 */ /* 0x000fea000383ffff */
[----:B------:R-:W-:Y:S05]  /*7890*/  BRA `(.L_x_5108) ;  /* 0x00000000000c7947 */ /* 0x000fea0003800000 */
.L_x_5109:
[----:B------:R-:W2:Y:S02]  /*78a0*/  LD.E R0, desc[UR6][R4.64] ;  /* 0x0000000604007980 */ /* 0x000ea4000c101900 */
[----:B--2---:R-:W-:-:S05]  /*78b0*/  IADD3 R3, R7, R0, RZ ;  /* 0x0000000007037210 */ /* 0x004fca0007ffe0ff */
[----:B------:R0:W-:Y:S02]  /*78c0*/  ST.E desc[UR6][R4.64], R3 ;  /* 0x0000000304007985 */ /* 0x0001e4000c101906 */
.L_x_5108:
[----:B------:R-:W-:Y:S05]  /*78d0*/  BSYNC B0 ;  /* 0x0000000000007941 */ /* 0x000fea0003800000 */
.L_x_5107:
[----:B------:R1:W-:Y:S02]  /*78e0*/  ATOM.E.ADD.F16x2.RN.STRONG.GPU P0, RZ, desc[UR6][R4.64+0x4], R9 ;  /* 0x0000040904ff79a2 */ /* 0x0003e4000810e1c6 */
[----:B-1----:R-:W-:Y:S05]  /*78f0*/  @P0 EXIT ;  /* 0x000000000000094d */ /* 0x002fea0003800000 */
[----:B------:R-:W1:Y:S02]  /*7900*/  QSPC.E.S P0, RZ, [R4+0x4] ;  /* 0x0000040004ff73aa */ /* 0x000e640000000500 */
[----:B-1----:R-:W-:Y:S05]  /*7910*/  @!P0 BRA `(.L_x_5111) ;  /* 0x0000000000208947 */ /* 0x002fea0003800000 */
[----:B------:R-:W-:-:S04]  /*7920*/  MOV R2, R4 ;  /* 0x0000000400027202 */ /* 0x000fc80000000f00 */
[----:B------:R-:W-:-:S07]  /*7930*/  MOV R0, R2 ;  /* 0x0000000200007202 */ /* 0x000fce0000000f00 */
.L_x_5112:
[----:B------:R-:W0:Y:S02]  /*7940*/  LDS R2, [R0+0x4] ;  /* 0x0000040000027984 */ /* 0x000e240000000800 */
[----:B0-----:R-:W-:-:S10]  /*7950*/  HFMA2.MMA R3, R2, 1, 1, R9 ;  /* 0x3c003c0002037835 */ /* 0x001fd40000000009 */
[----:B------:R-:W0:Y:S02]  /*7960*/  ATOMS.CAST.SPIN R3, [R0+0x4], R2, R3 ;  /* 0x000004020003738d */ /* 0x000e240001800003 */
[----:B0-----:R-:W-:-:S13]  /*7970*/  ISETP.EQ.U32.AND P0, PT, R3, 0x1, PT ;  /* 0x000000010300780c */ /* 0x001fda0003f02070 */
[----:B------:R-:W-:Y:S05]  /*7980*/  @!P0 BRA `(.L_x_5112) ;  /* 0xfffffffc00ec8947 */ /* 0x000fea000383ffff */
[----:B------:R-:W-:Y:S05]  /*7990*/  EXIT ;  /* 0x000000000000794d */ /* 0x000fea0003800000 */
.L_x_5111:
[----:B------:R-:W0:Y:S02]  /*79a0*/  LD.E R0, desc[UR6][R4.64+0x4] ;  /* 0x0000040604007980 */ /* 0x000e24000c101900 */
[----:B0-----:R-:W-:-:S05]  /*79b0*/  IADD3 R3, R9, R0, RZ ;  /* 0x0000000009037210 */ /* 0x001fca0007ffe0ff */
[----:B------:R-:W-:Y:S01]  /*79c0*/  ST.E desc[UR6][R4.64+0x4], R3 ;  /* 0x0000040304007985 */ /* 0x000fe2000c101906 */
[----:B------:R-:W-:Y:S05]  /*79d0*/  EXIT ;  /* 0x000000000000794d */ /* 0x000fea0003800000 */
.L_x_5113:
        /* <DEDUP_REMOVED lines=10> */
.L_x_5268:


//--------------------- .text._Z23gemm_half_q_half_kernelILi1ELi20ELb1ELb1ELi32EEvPK6__halfPKjS4_S2_PS0_iiiiPKtS7_iiiiiibS2_i --------------------------
	.section	.text._Z23gemm_half_q_half_kernelILi1ELi20ELb1ELb1ELi32EEvPK6__halfPKjS4_S2_PS0_iiiiPKtS7_iiiiiibS2_i,"ax",@progbits
	.align	128
        .global         _Z23gemm_half_q_half_kernelILi1ELi20ELb1ELb1ELi32EEvPK6__halfPKjS4_S2_PS0_iiiiPKtS7_iiiiiibS2_i
        .type           _Z23gemm_half_q_half_kernelILi1ELi20ELb1ELb1ELi32EEvPK6__halfPKjS4_S2_PS0_iiiiPKtS7_iiiiiibS2_i,@function
        .size           _Z23gemm_half_q_half_kernelILi1ELi20ELb1ELb1ELi32EEvPK6__halfPKjS4_S2_PS0_iiiiPKtS7_iiiiiibS2_i,(.L_x_5269 - _Z23gemm_half_q_half_kernelILi1ELi20ELb1ELb1ELi32EEvPK6__halfPKjS4_S2_PS0_iiiiPKtS7_iiiiiibS2_i)
        .other          _Z23gemm_half_q_half_kernelILi1ELi20ELb1ELb1ELi32EEvPK6__halfPKjS4_S2_PS0_iiiiPKtS7_iiiiiibS2_i,@"STO_CUDA_ENTRY STV_DEFAULT"
_Z23gemm_half_q_half_kernelILi1ELi20ELb1ELb1ELi32EEvPK6__halfPKjS4_S2_PS0_iiiiPKtS7_iiiiiibS2_i:
.text._Z23gemm_half_q_half_kernelILi1ELi20ELb1ELb1ELi32EEvPK6__halfPKjS4_S2_PS0_iiiiPKtS7_iiiiiibS2_i:
        /* <DEDUP_REMOVED lines=48> */
.L_x_5115:
[----:B------:R-:W-:Y:S05]  /*0300*/  BSYNC B0 ;  /* 0x0000000000007941 */ /* 0x000fea0003800000 */
.L_x_5114:
[----:B------:R-:W-:Y:S01]  /*0310*/  ULDC UR4, c[0x0][0x23c] ;  /* 0x00008f0000047ab9 */ /* 0x000fe20000000800 */
[----:B0-----:R-:W-:Y:S02]  /*0320*/  IMAD.SHL.U32 R0, R11, 0x4, RZ ;  /* 0x000000040b007824 */ /* 0x001fe400078e00ff */
[----:B------:R-:W-:-:S05]  /*0330*/  IMAD.U32 R7, RZ, RZ, UR4 ;  /* 0x00000004ff077e24 */ /* 0x000fca000f8e00ff */
        /* <DEDUP_REMOVED lines=20> */
[----:B-1----:R-:W-:-:S06]  /*0480*/  IMAD.WIDE R2, R3, 0x2, R8 ;  /* 0x0000000203027825 */ /* 0x002fcc00078e0208 */
[----:B------:R1:W5:Y:S01]  /*0490*/  LDG.E.U16.CONSTANT R2, desc[UR6][R2.64] ;  /* 0x0000000602027981 */ /* 0x000362000c1e9500 */
[----:B------:R-:W-:Y:S01]  /*04a0*/  SHF.R.S32.HI R5, RZ, 0x1f, R0 ;  /* 0x0000001fff057819 */ /* 0x000fe20000011400 */
[----:B------:R-:W-:Y:S01]  /*04b0*/  IMAD.SHL.U32 R16, R0, 0x4, RZ ;  /* 0x0000000400107824 */ /* 0x000fe200078e00ff */
[----:B------:R-:W-:Y:S01]  /*04c0*/  UMOV UR4, URZ ;  /* 0x0000003f00047c82 */ /* 0x000fe20008000000 */
[----:B------:R-:W-:Y:S01]  /*04d0*/  IMAD.MOV.U32 R14, RZ, RZ, R36 ;  /* 0x000000ffff0e7224 */ /* 0x000fe200078e0024 */
[----:B------:R-:W-:Y:S02]  /*04e0*/  LEA.HI R5, R5, R0, RZ, 0x3 ;  /* 0x0000000005057211 */ /* 0x000fe400078f18ff */
[----:B------:R-:W-:Y:S02]  /*04f0*/  LOP3.LUT R16, R16, 0x10, RZ, 0xc0, !PT ;  /* 0x0000001010107812 */ /* 0x000fe400078ec0ff */
[----:B0-----:R-:W-:-:S07]  /*0500*/  SHF.R.S32.HI R18, RZ, 0x3, R5 ;  /* 0x00000003ff127819 */ /* 0x001fce0000011405 */
.L_x_5117:
        /* <DEDUP_REMOVED lines=23> */
[----:B------:R-:W-:-:S02]  /*0680*/  VIADD R19, R19, 0x1 ;  /* 0x0000000113137836 */ /* 0x000fc40000000000 */
[----:B------:R-:W-:Y:S01]  /*0690*/  VIADD R4, R4, 0x1 ;  /* 0x0000000104047836 */ /* 0x000fe20000000000 */
[----:B------:R-:W-:Y:S01]  /*06a0*/  ISETP.GE.AND P2, PT, R14, R33, PT ;  /* 0x000000210e00720c */ /* 0x000fe20003f46270 */
[----:B------:R-:W-:Y:S02]  /*06b0*/  VIADD R3, R3, 0x1 ;  /* 0x0000000103037836 */ /* 0x000fe40000000000 */
[----:B------:R-:W-:Y:S02]  /*06c0*/  IMAD R19, R19, R19, RZ ;  /* 0x0000001313137224 */ /* 0x000fe400078e02ff */
[----:B0-----:R-:W-:Y:S02]  /*06d0*/  IMAD R21, R4, R4, RZ ;  /* 0x0000000404157224 */ /* 0x001fe400078e02ff */
[----:B------:R-:W-:Y:S02]  /*06e0*/  IMAD R6, R6, R6, RZ ;  /* 0x0000000606067224 */ /* 0x000fe400078e02ff */
[----:B------:R-:W-:Y:S01]  /*06f0*/  IMAD R22, R3, R3, RZ ;  /* 0x0000000303167224 */ /* 0x000fe200078e02ff */
[----:B------:R-:W-:Y:S08]  /*0700*/  I2F.F16 R19, R19 ;  /* 0x0000001300137306 */ /* 0x000ff00000200c00 */
[----:B------:R-:W2:Y:S08]  /*0710*/  I2F.F16 R5, R6 ;  /* 0x0000000600057306 */ /* 0x000eb00000200c00 */
[----:B------:R-:W0:Y:S01]  /*0720*/  I2F.F16 R21, R21 ;  /* 0x0000001500157306 */ /* 0x000e220000200c00 */
[----:B--2---:R-:W-:-:S07]  /*0730*/  HMUL2 R6, R5.H0_H0, R20.H0_H0 ;  /* 0x2000001405067232 */ /* 0x004fce0000000800 */
[----:B------:R-:W1:Y:S01]  /*0740*/  I2F.F16 R3, R22 ;  /* 0x0000001600037306 */ /* 0x000e620000200c00 */
[-C--:B------:R-:W-:Y:S02]  /*0750*/  HMUL2 R5, R19.H0_H0, R20.reuse.H0_H0 ;  /* 0x2000001413057232 */ /* 0x080fe40000000800 */
[-C--:B0-----:R-:W-:Y:S02]  /*0760*/  HMUL2 R4, R21.H0_H0, R20.reuse.H0_H0 ;  /* 0x2000001415047232 */ /* 0x081fe40000000800 */
[----:B-1----:R-:W-:Y:S01]  /*0770*/  HMUL2 R3, R3.H0_H0, R20.H0_H0 ;  /* 0x2000001403037232 */ /* 0x002fe20000000800 */
[----:B------:R-:W-:Y:S06]  /*0780*/  @!P2 BRA `(.L_x_5117) ;  /* 0xfffffffc0060a947 */ /* 0x000fec000383ffff */
.L_x_5116:
[----:B------:R-:W-:Y:S01]  /*0790*/  ULDC UR4, c[0x0][0x258] ;  /* 0x0000960000047ab9 */ /* 0x000fe20000000800 */
[C---:B------:R-:W-:Y:S01]  /*07a0*/  ISETP.GT.AND P3, PT, R36.reuse, R15, PT ;  /* 0x0000000f2400720c */ /* 0x040fe20003f64270 */
[----:B0-----:R-:W-:Y:S01]  /*07b0*/  IMAD.MOV.U32 R2, RZ, RZ, RZ ;  /* 0x000000ffff027224 */ /* 0x001fe200078e00ff */
[----:B------:R-:W-:Y:S01]  /*07c0*/  ISETP.GT.AND P2, PT, R36, UR4, PT ;  /* 0x0000000424007c0c */ /* 0x000fe2000bf44270 */
[----:B------:R-:W-:-:S12]  /*07d0*/  IMAD.MOV.U32 R8, RZ, RZ, RZ ;  /* 0x000000ffff087224 */ /* 0x000fd800078e00ff */
[----:B------:R-:W-:Y:S05]  /*07e0*/  @!P2 BRA `(.L_x_5118) ;  /* 0x00000000001ca947 */ /* 0x000fea0003800000 */
[----:B------:R-:W0:Y:S02]  /*07f0*/  LDC R9, c[0x0][0x25c] ;  /* 0x00009700ff097b82 */ /* 0x000e240000000800 */
[----:B0-----:R-:W-:-:S05]  /*0800*/  VIMNMX R8, R36, R9, PT ;  /* 0x0000000924087248 */ /* 0x001fca0003fe0100 */
[----:B------:R-:W-:-:S05]  /*0810*/  VIADD R8, R8, -UR4 ;  /* 0x8000000408087c36 */ /* 0x000fca0008000000 */
[----:B------:R-:W-:-:S04]  /*0820*/  SHF.R.S32.HI R9, RZ, 0x1f, R8 ;  /* 0x0000001fff097819 */ /* 0x000fc80000011408 */
[----:B------:R-:W-:-:S04]  /*0830*/  LEA.HI R9, R9, R8, RZ, 0x5 ;  /* 0x0000000809097211 */ /* 0x000fc800078f28ff */
[----:B------:R-:W-:-:S05]  /*0840*/  SHF.R.S32.HI R9, RZ, 0x5, R9 ;  /* 0x00000005ff097819 */ /* 0x000fca0000011409 */
[----:B------:R-:W-:-:S07]  /*0850*/  IMAD R8, R9, 0x6, RZ ;  /* 0x0000000609087824 */ /* 0x000fce00078e02ff */
.L_x_5118:
        /* <DEDUP_REMOVED lines=8> */
.L_x_5119:
[----:B------:R-:W-:Y:S01]  /*08e0*/  ULDC UR10, c[0x0][0x260] ;  /* 0x00009800000a7ab9 */ /* 0x000fe20000000800 */
[C---:B------:R-:W-:Y:S01]  /*08f0*/  ISETP.GT.AND P3, PT, R36.reuse, R17, PT ;  /* 0x000000112400720c */ /* 0x040fe20003f64270 */
[----:B------:R-:W-:Y:S01]  /*0900*/  IMAD.MOV.U32 R9, RZ, RZ, RZ ;  /* 0x000000ffff097224 */ /* 0x000fe200078e00ff */
        /* <DEDUP_REMOVED lines=10> */
.L_x_5120:
        /* <DEDUP_REMOVED lines=8> */
.L_x_5121:
        /* <DEDUP_REMOVED lines=11> */
.L_x_5122:
[C---:B------:R-:W-:Y:S01]  /*0ae0*/  VIMNMX R12, R36.reuse, UR4, PT ;  /* 0x00000004240c7c48 */ /* 0x040fe2000bfe0100 */
[----:B------:R-:W0:Y:S01]  /*0af0*/  S2UR UR5, SR_CgaCtaId ;  /* 0x00000000000579c3 */ /* 0x000e220000008800 */
[----:B------:R-:W-:Y:S01]  /*0b00*/  ISETP.GE.OR P0, PT, R36, UR10, P0 ;  /* 0x0000000a24007c0c */ /* 0x000fe20008706670 */
[----:B------:R-:W-:Y:S01]  /*0b10*/  ULDC.64 UR8, c[0x0][0x218] ;  /* 0x0000860000087ab9 */ /* 0x000fe20000000a00 */
[----:B------:R-:W-:Y:S01]  /*0b20*/  SHF.R.S32.HI R13, RZ, 0x1f, R12 ;  /* 0x0000001fff0d7819 */ /* 0x000fe2000001140c */
[----:B------:R-:W-:-:S03]  /*0b30*/  UMOV UR4, 0x400 ;  /* 0x0000040000047882 */ /* 0x000fc60000000000 */
[----:B------:R-:W-:-:S04]  /*0b40*/  LEA.HI R13, R13, R12, RZ, 0x5 ;  /* 0x0000000c0d0d7211 */ /* 0x000fc800078f28ff */
[----:B------:R-:W-:-:S05]  /*0b50*/  SHF.R.S32.HI R13, RZ, 0x5, R13 ;  /* 0x00000005ff0d7819 */ /* 0x000fca000001140d */
[----:B------:R-:W-:-:S05]  /*0b60*/  IMAD R8, R13, 0x8, R8 ;  /* 0x000000080d087824 */ /* 0x000fca00078e0208 */
[----:B------:R-:W-:Y:S01]  /*0b70*/  IADD3 R2, R11, R8, R2 ;  /* 0x000000080b027210 */ /* 0x000fe20007ffe002 */
[----:B0-----:R-:W-:-:S03]  /*0b80*/  ULEA UR4, UR5, UR4, 0x18 ;  /* 0x0000000405047291 */ /* 0x001fc6000f8ec03f */
[----:B------:R-:W-:-:S05]  /*0b90*/  IADD3 R2, R10, R2, R9 ;  /* 0x000000020a027210 */ /* 0x000fca0007ffe009 */
        /* <DEDUP_REMOVED lines=9> */
[----:B------:R-:W-:Y:S01]  /*0c30*/  PRMT R0, R32, 0x9910, RZ ;  /* 0x0000991020007816 */ /* 0x000fe200000000ff */
[----:B------:R-:W-:Y:S01]  /*0c40*/  ULDC UR5, c[0x0][0x260] ;  /* 0x0000980000057ab9 */ /* 0x000fe20000000800 */
[----:B------:R-:W-:Y:S02]  /*0c50*/  PRMT R2, RZ, 0x5410, RZ ;  /* 0x00005410ff027816 */ /* 0x000fe400000000ff */
[----:B------:R-:W-:Y:S02]  /*0c60*/  ISETP.EQ.OR P2, PT, R0, RZ, !P1 ;  /* 0x000000ff0000720c */ /* 0x000fe40004f42670 */
[----:B------:R-:W-:-:S11]  /*0c70*/  PRMT R0, RZ, 0x5410, RZ ;  /* 0x00005410ff007816 */ /* 0x000fd600000000ff */
.L_x_5125:
        /* <DEDUP_REMOVED lines=8> */
[----:B------:R-:W-:Y:S02]  /*0d00*/  VIADD R36, R36, 0x20 ;  /* 0x0000002024247836 */ /* 0x000fe40000000000 */
[----:B------:R-:W-:-:S03]  /*0d10*/  IMAD.WIDE R34, R7, 0x4, R8 ;  /* 0x0000000407227825 */ /* 0x000fc600078e0208 */
[C---:B------:R-:W-:Y:S02]  /*0d20*/  ISETP.GE.AND P0, PT, R36.reuse, UR5, PT ;  /* 0x0000000524007c0c */ /* 0x040fe4000bf06270 */
[----:B------:R-:W-:Y:S01]  /*0d30*/  ISETP.LT.AND P3, PT, R36, R33, PT ;  /* 0x000000212400720c */ /* 0x000fe20003f61270 */
[----:B------:R-:W-:-:S12]  /*0d40*/  @P2 BRA `(.L_x_5124) ;  /* 0x0000001400242947 */ /* 0x000fd80003800000 */
[----:B------:R-:W2:Y:S01]  /*0d50*/  LDG.E.128.CONSTANT R12, desc[UR6][R34.64] ;  /* 0x00000006220c7981 */ /* 0x000ea2000c1e9d00 */
[----:B-----5:R-:W-:Y:S01]  /*0d60*/  SHF.R.U32.HI R37, RZ, 0xf, R28 ;  /* 0x0000000fff257819 */ /* 0x020fe2000001161c */
[----:B------:R-:W-:Y:S01]  /*0d70*/  IMAD.MOV.U32 R39, RZ, RZ, 0x2800 ;  /* 0x00002800ff277424 */ /* 0x000fe200078e00ff */
[----:B------:R-:W-:Y:S01]  /*0d80*/  SHF.R.U32.HI R38, RZ, 0xe, R24 ;  /* 0x0000000eff267819 */ /* 0x000fe20000011618 */
[----:B0-----:R-:W0:Y:S01]  /*0d90*/  LDS.128 R8, [UR4] ;  /* 0x00000004ff087984 */ /* 0x001e220008000c00 */
[----:B------:R-:W-:Y:S02]  /*0da0*/  LOP3.LUT R37, R37, 0x10001, RZ, 0xc0, !PT ;  /* 0x0001000125257812 */ /* 0x000fe400078ec0ff */
[----:B------:R-:W-:Y:S02]  /*0db0*/  PRMT R3, R3, 0x5410, R39 ;  /* 0x0000541003037816 */ /* 0x000fe40000000027 */
        /* <DEDUP_REMOVED lines=30> */
[-C--:B0-----:R-:W-:Y:S01]  /*0fa0*/  HFMA2.MMA R45, R41, R8.reuse, RZ ;  /* 0x00000008292d7235 */ /* 0x081fe200000000ff */
        /* <DEDUP_REMOVED lines=71> */
[-C--:B0-----:R-:W-:Y:S01]  /*1420*/  HFMA2 R43, R48, R28.reuse, R43 ;  /* 0x0000001c302b7231 */ /* 0x081fe2000000002b */
        /* <DEDUP_REMOVED lines=74> */
[----:B------:R-:W-:Y:S02]  /*18d0*/  PRMT R6, R6, 0x5410, R5 ;  /* 0x0000541006067816 */ /* 0x000fe40000000005 */
[----:B------:R-:W-:-:S02]  /*18e0*/  LOP3.LUT R21, R21, 0x1f001f, RZ, 0xc0, !PT ;  /* 0x001f001f15157812 */ /* 0x000fc400078ec0ff */
[----:B------:R-:W-:Y:S02]  /*18f0*/  PRMT R4, R4, 0x5410, R3 ;  /* 0x0000541004047816 */ /* 0x000fe40000000003 */
[----:B------:R-:W-:-:S05]  /*1900*/  LOP3.LUT R21, R21, 0x64006400, RZ, 0xfc, !PT ;  /* 0x6400640015157812 */ /* 0x000fca00078efcff */
[----:B------:R-:W-:Y:S01]  /*1910*/  HADD2 R21, R21, -1040, -1040 ;  /* 0xe410e41015157430 */ /* 0x000fe20000000000 */
[----:B--2---:R-:W-:Y:S02]  /*1920*/  LOP3.LUT R25, R12, 0x3e003e0, RZ, 0xc0, !PT ;  /* 0x03e003e00c197812 */ /* 0x004fe400078ec0ff */
        /* <DEDUP_REMOVED lines=120> */
[----:B------:R-:W-:Y:S01]  /*20b0*/  HFMA2 R21, R10, R18, R21 ;  /* 0x000000120a157231 */ /* 0x000fe20000000015 */
[----:B------:R-:W-:Y:S01]  /*20c0*/  LOP3.LUT R37, R37, 0x64006400, RZ, 0xfc, !PT ;  /* 0x6400640025257812 */ /* 0x000fe200078efcff */
[----:B------:R-:W-:-:S02]  /*20d0*/  HADD2 R10, R39, -1040, -1040 ;  /* 0xe410e410270a7430 */ /* 0x000fc40000000000 */
[----:B------:R-:W-:Y:S02]  /*20e0*/  HFMA2 R40, R13, R18, R40 ;  /* 0x000000120d287231 */ /* 0x000fe40000000028 */
[----:B------:R-:W-:Y:S02]  /*20f0*/  HADD2 R13, R38, -1040, -1040 ;  /* 0xe410e410260d7430 */ /* 0x000fe40000000000 */
[-C--:B------:R-:W-:Y:S01]  /*2100*/  HFMA2.MMA R9, R10, R19.reuse, R9 ;  /* 0x000000130a097235 */ /* 0x080fe20000000009 */
[----:B------:R-:W-:Y:S02]  /*2110*/  HADD2 R11, R30, -1040, -1040 ;  /* 0xe410e4101e0b7430 */ /* 0x000fe40000000000 */
[----:B------:R-:W-:Y:S01]  /*2120*/  HADD2 R12, R37, -1040, -1040 ;  /* 0xe410e410250c7430 */ /* 0x000fe20000000000 */
[----:B------:R-:W-:Y:S01]  /*2130*/  HFMA2.MMA R8, R13, R19, R8 ;  /* 0x000000130d087235 */ /* 0x000fe20000000008 */
        /* <DEDUP_REMOVED lines=10> */
.L_x_5124:
[----:B------:R-:W-:Y:S01]  /*21e0*/  UIADD3 UR4, UR4, 0x40, URZ ;  /* 0x0000004004047890 */ /* 0x000fe2000fffe03f */
[----:B-----5:R-:W-:Y:S01]  /*21f0*/  IMAD.WIDE R28, R7, 0x4, R34 ;  /* 0x00000004071c7825 */ /* 0x020fe200078e0222 */
[----:B------:R-:W-:Y:S10]  /*2200*/  @!P0 BRA P3, `(.L_x_5125) ;  /* 0xffffffe8009c8947 */ /* 0x000ff4000183ffff */
.L_x_5123:
[----:B------:R-:W-:Y:S01]  /*2210*/  ISETP.GE.AND P0, PT, R36, R33, PT ;  /* 0x000000212400720c */ /* 0x000fe20003f06270 */
[----:B------:R-:W-:-:S03]  /*2220*/  ULDC UR5, c[0x0][0x268] ;  /* 0x00009a0000057ab9 */ /* 0x000fc60000000800 */
[----:B------:R-:W-:-:S13]  /*2230*/  ISETP.GE.OR P0, PT, R36, UR5, P0 ;  /* 0x0000000524007c0c */ /* 0x000fda0008706670 */
[----:B------:R-:W-:Y:S05]  /*2240*/  @P0 BRA `(.L_x_5126) ;  /* 0x00000014000c0947 */ /* 0x000fea0003800000 */
[----:B------:R-:W-:Y:S01]  /*2250*/  PRMT R7, R32, 0x9910, RZ ;  /* 0x0000991020077816 */ /* 0x000fe200000000ff */
[----:B------:R-:W-:-:S03]  /*2260*/  ULDC UR5, c[0x0][0x268] ;  /* 0x00009a0000057ab9 */ /* 0x000fc60000000800 */
[----:B------:R-:W-:-:S13]  /*2270*/  ISETP.EQ.OR P2, PT, R7, RZ, !P1 ;  /* 0x000000ff0700720c */ /* 0x000fda0004f42670 */
.L_x_5128:
[----:B------:R-:W0:Y:S01]  /*2280*/  LDC R7, c[0x0][0x23c] ;  /* 0x00008f00ff077b82 */ /* 0x000e220000000800 */
[----:B-----5:R1:W5:Y:S01]  /*2290*/  LDG.E.128.CONSTANT R20, desc[UR6][R28.64] ;  /* 0x000000061c147981 */ /* 0x020362000c1e9d00 */
[----:B0-----:R-:W-:-:S05]  /*22a0*/  IMAD.WIDE R8, R7, 0x4, R28 ;  /* 0x0000000407087825 */ /* 0x001fca00078e021c */
        /* <DEDUP_REMOVED lines=9> */
[--C-:B-1----:R-:W-:Y:S01]  /*2340*/  SHF.R.U32.HI R29, RZ, 0xf, R20.reuse ;  /* 0x0000000fff1d7819 */ /* 0x102fe20000011614 */
[----:B------:R-:W0:Y:S01]  /*2350*/  LDS.128 R8, [UR4] ;  /* 0x00000004ff087984 */ /* 0x000e220008000c00 */
[----:B------:R-:W-:Y:S01]  /*2360*/  SHF.R.U32.HI R42, RZ, 0xe, R17 ;  /* 0x0000000eff2a7819 */ /* 0x000fe20000011611 */
[----:B------:R-:W-:Y:S01]  /*2370*/  IMAD.MOV.U32 R44, RZ, RZ, 0x2400 ;  /* 0x00002400ff2c7424 */ /* 0x000fe200078e00ff */
[----:B------:R-:W-:Y:S02]  /*2380*/  LOP3.LUT R41, R41, 0x10001, RZ, 0xc0, !PT ;  /* 0x0001000129297812 */ /* 0x000fe400078ec0ff */
[----:B------:R-:W-:Y:S02]  /*2390*/  LOP3.LUT R31, R20, 0x380038, RZ, 0xc0, !PT ;  /* 0x00380038141f7812 */ /* 0x000fe400078ec0ff */
[----:B------:R-:W-:-:S02]  /*23a0*/  SHF.R.U32.HI R35, RZ, 0x6, R20 ;  /* 0x00000006ff237819 */ /* 0x000fc40000011614 */
[----:B------:R-:W-:Y:S02]  /*23b0*/  LOP3.LUT R40, R20, 0x70007, RZ, 0xc0, !PT ;  /* 0x0007000714287812 */ /* 0x000fe400078ec0ff */
[----:B------:R-:W-:Y:S02]  /*23c0*/  SHF.R.U32.HI R28, RZ, 0xf, R23 ;  /* 0x0000000fff1c7819 */ /* 0x000fe40000011617 */
[----:B------:R-:W-:Y:S02]  /*23d0*/  SHF.R.U32.HI R30, RZ, 0xe, R16 ;  /* 0x0000000eff1e7819 */ /* 0x000fe40000011610 */
[----:B------:R-:W-:Y:S02]  /*23e0*/  LOP3.LUT R29, R29, 0x10001, RZ, 0xc0, !PT ;  /* 0x000100011d1d7812 */ /* 0x000fe400078ec0ff */
[----:B------:R-:W-:Y:S02]  /*23f0*/  LOP3.LUT R37, R21, 0x380038, RZ, 0xc0, !PT ;  /* 0x0038003815257812 */ /* 0x000fe400078ec0ff */
[----:B------:R-:W-:-:S02]  /*2400*/  SHF.R.U32.HI R27, RZ, 0xf, R22 ;  /* 0x0000000fff1b7819 */ /* 0x000fc40000011616 */
[C---:B------:R-:W-:Y:S02]  /*2410*/  LOP3.LUT R20, R22.reuse, 0x380038, RZ, 0xc0, !PT ;  /* 0x0038003816147812 */ /* 0x040fe400078ec0ff */
[----:B------:R-:W-:Y:S02]  /*2420*/  SHF.R.U32.HI R36, RZ, 0x6, R22 ;  /* 0x00000006ff247819 */ /* 0x000fe40000011616 */
[----:B------:R-:W-:Y:S02]  /*2430*/  LOP3.LUT R39, R21, 0x70007, RZ, 0xc0, !PT ;  /* 0x0007000715277812 */ /* 0x000fe400078ec0ff */
[----:B------:R-:W-:Y:S02]  /*2440*/  LOP3.LUT R22, R22, 0x70007, RZ, 0xc0, !PT ;  /* 0x0007000716167812 */ /* 0x000fe400078ec0ff */
[----:B------:R-:W-:Y:S02]  /*2450*/  SHF.R.U32.HI R34, RZ, 0x6, R21 ;  /* 0x00000006ff227819 */ /* 0x000fe40000011615 */
[----:B------:R-:W-:-:S02]  /*2460*/  PRMT R4, R4, 0x5410, R43 ;  /* 0x0000541004047816 */ /* 0x000fc4000000002b */
[----:B------:R-:W-:Y:S02]  /*2470*/  LOP3.LUT R42, R41, 0x20002, R42, 0xf8, !PT ;  /* 0x00020002292a7812 */ /* 0x000fe400078ef82a */
[----:B------:R-:W-:Y:S02]  /*2480*/  LOP3.LUT R21, R23, 0x380038, RZ, 0xc0, !PT ;  /* 0x0038003817157812 */ /* 0x000fe400078ec0ff */
[----:B------:R-:W-:Y:S02]  /*2490*/  SHF.R.U32.HI R38, RZ, 0x6, R23 ;  /* 0x00000006ff267819 */ /* 0x000fe40000011617 */
[----:B------:R-:W-:Y:S02]  /*24a0*/  LOP3.LUT R41, R29, 0x20002, R30, 0xf8, !PT ;  /* 0x000200021d297812 */ /* 0x000fe400078ef81e */
[----:B------:R-:W-:Y:S02]  /*24b0*/  LOP3.LUT R43, R28, 0x10001, RZ, 0xc0, !PT ;  /* 0x000100011c2b7812 */ /* 0x000fe400078ec0ff */
        /* <DEDUP_REMOVED lines=8> */
[----:B------:R-:W-:Y:S02]  /*2540*/  LOP3.LUT R40, R40, 0x64006400, RZ, 0xfc, !PT ;  /* 0x6400640028287812 */ /* 0x000fe400078efcff */
[----:B------:R-:W-:Y:S02]  /*2550*/  LOP3.LUT R29, R29, 0x20002, R30, 0xf8, !PT ;  /* 0x000200021d1d7812 */ /* 0x000fe400078ef81e */
[----:B------:R-:W-:Y:S02]  /*2560*/  LOP3.LUT R23, R23, 0x64006400, RZ, 0xfc, !PT ;  /* 0x6400640017177812 */ /* 0x000fe400078efcff */
[----:B------:R-:W-:Y:S01]  /*2570*/  LOP3.LUT R30, R43, 0x20002, R44, 0xf8, !PT ;  /* 0x000200022b1e7812 */ /* 0x000fe200078ef82c */
[----:B------:R-:W-:Y:S01]  /*2580*/  HADD2 R43, R22, -1028, -1028 ;  /* 0xe404e404162b7430 */ /* 0x000fe20000000000 */
[----:B------:R-:W-:Y:S01]  /*2590*/  LOP3.LUT R31, R31, 0x64006400, RZ, 0xfc, !PT ;  /* 0x640064001f1f7812 */ /* 0x000fe200078efcff */
[----:B------:R-:W-:Y:S01]  /*25a0*/  HADD2 R23, R23, -1028, -1028 ;  /* 0xe404e40417177430 */ /* 0x000fe20000000000 */
[----:B------:R-:W-:-:S02]  /*25b0*/  LOP3.LUT R21, R21, 0x64006400, RZ, 0xfc, !PT ;  /* 0x6400640015157812 */ /* 0x000fc400078efcff */
[----:B------:R-:W-:Y:S02]  /*25c0*/  LOP3.LUT R46, R38, 0x380038, RZ, 0xc0, !PT ;  /* 0x00380038262e7812 */ /* 0x000fe400078ec0ff */
[----:B------:R-:W-:Y:S01]  /*25d0*/  PRMT R6, R6, 0x5410, R5 ;  /* 0x0000541006067816 */ /* 0x000fe20000000005 */
[-C--:B------:R-:W-:Y:S01]  /*25e0*/  HFMA2 R21, R21, R4.reuse.H1_H1, -132, -132 ;  /* 0xd820d82015157431 */ /* 0x080fe20000060004 */
[----:B--2---:R-:W-:Y:S02]  /*25f0*/  SHF.R.U32.HI R28, RZ, 0xd, R12 ;  /* 0x0000000dff1c7819 */ /* 0x004fe4000001160c */
[----:B------:R-:W-:Y:S02]  /*2600*/  SHF.R.U32.HI R27, RZ, 0xd, R13 ;  /* 0x0000000dff1b7819 */ /* 0x000fe4000001160d */
[----:B------:R-:W-:Y:S01]  /*2610*/  LOP3.LUT R28, R41, 0x40004, R28, 0xf8, !PT ;  /* 0x00040004291c7812 */ /* 0x000fe200078ef81c */
[-C--:B------:R-:W-:Y:S01]  /*2620*/  HFMA2 R41, R37, R4.reuse.H1_H1, -132, -132 ;  /* 0xd820d82025297431 */ /* 0x080fe20000060004 */
[----:B------:R-:W-:Y:S01]  /*2630*/  LOP3.LUT R27, R42, 0x40004, R27, 0xf8, !PT ;  /* 0x000400042a1b7812 */ /* 0x000fe200078ef81b */
[----:B------:R-:W-:Y:S01]  /*2640*/  HADD2 R37, R39, -1028, -1028 ;  /* 0xe404e40427257430 */ /* 0x000fe20000000000 */
[-C--:B0-----:R-:W-:Y:S01]  /*2650*/  HFMA2.MMA R42, R43, R8.reuse, RZ ;  /* 0x000000082b2a7235 */ /* 0x081fe200000000ff */
[----:B------:R-:W-:Y:S01]  /*2660*/  HADD2 R39, R40, -1028, -1028 ;  /* 0xe404e40428277430 */ /* 0x000fe20000000000 */
[----:B------:R-:W-:Y:S01]  /*2670*/  LOP3.LUT R51, R13, 0x380038, RZ, 0xc0, !PT ;  /* 0x003800380d337812 */ /* 0x000fe200078ec0ff */
[----:B------:R-:W-:Y:S01]  /*2680*/  HFMA2 R40, R31, R4.H1_H1, -132, -132 ;  /* 0xd820d8201f287431 */ /* 0x000fe20000060004 */
[----:B------:R-:W-:Y:S01]  /*2690*/  LOP3.LUT R28, R28, 0x64006400, RZ, 0xfc, !PT ;  /* 0x640064001c1c7812 */ /* 0x000fe200078efcff */
[----:B------:R-:W-:Y:S01]  /*26a0*/  HFMA2.MMA R22, R37, R8, RZ ;  /* 0x0000000825167235 */ /* 0x000fe200000000ff */
[-C--:B------:R-:W-:Y:S01]  /*26b0*/  HFMA2 R39, R39, R8.reuse, RZ.H0_H0 ;  /* 0x0000000827277231 */ /* 0x080fe200000400ff */
[----:B------:R-:W-:Y:S01]  /*26c0*/  LOP3.LUT R37, R20, 0x64006400, RZ, 0xfc, !PT ;  /* 0x6400640014257812 */ /* 0x000fe200078efcff */
[----:B------:R-:W-:Y:S01]  /*26d0*/  HFMA2 R8, R23, R8, RZ.H0_H0 ;  /* 0x0000000817087231 */ /* 0x000fe200000400ff */
[----:B------:R-:W-:Y:S01]  /*26e0*/  LOP3.LUT R23, R34, 0x70007, RZ, 0xc0, !PT ;  /* 0x0007000722177812 */ /* 0x000fe200078ec0ff */
[----:B------:R-:W-:Y:S01]  /*26f0*/  HADD2 R28, R28, -1028, -1028 ;  /* 0xe404e4041c1c7430 */ /* 0x000fe20000000000 */
[----:B------:R-:W-:Y:S01]  /*2700*/  LOP3.LUT R20, R35, 0x70007, RZ, 0xc0, !PT ;  /* 0x0007000723147812 */ /* 0x000fe200078ec0ff */
[-C--:B------:R-:W-:Y:S01]  /*2710*/  HFMA2.MMA R39, R40, R9.reuse, R39 ;  /* 0x0000000928277235 */ /* 0x080fe20000000027 */
[----:B------:R-:W-:Y:S01]  /*2720*/  LOP3.LUT R23, R23, 0x64006400, RZ, 0xfc, !PT ;  /* 0x6400640017177812 */ /* 0x000fe200078efcff */
[-C--:B------:R-:W-:Y:S01]  /*2730*/  HFMA2.MMA R22, R41, R9.reuse, R22 ;  /* 0x0000000929167235 */ /* 0x080fe20000000016 */
[----:B------:R-:W-:Y:S01]  /*2740*/  LOP3.LUT R20, R20, 0x64006400, RZ, 0xfc, !PT ;  /* 0x6400640014147812 */ /* 0x000fe200078efcff */
[----:B------:R-:W-:Y:S01]  /*2750*/  HFMA2 R37, R37, R4.H1_H1, -132, -132 ;  /* 0xd820d82025257431 */ /* 0x000fe20000060004 */
[C---:B------:R-:W-:Y:S01]  /*2760*/  LOP3.LUT R41, R36.reuse, 0x380038, RZ, 0xc0, !PT ;  /* 0x0038003824297812 */ /* 0x040fe200078ec0ff */
[----:B------:R-:W-:Y:S01]  /*2770*/  HADD2 R23, R23, -1028, -1028 ;  /* 0xe404e40417177430 */ /* 0x000fe20000000000 */
[----:B------:R-:W-:Y:S01]  /*2780*/  LOP3.LUT R51, R51, 0x64006400, RZ, 0xfc, !PT ;  /* 0x6400640033337812 */ /* 0x000fe200078efcff */
[----:B------:R-:W-:Y:S01]  /*2790*/  HADD2 R20, R20, -1028, -1028 ;  /* 0xe404e40414147430 */ /* 0x000fe20000000000 */
[----:B------:R-:W-:Y:S01]  /*27a0*/  LOP3.LUT R47, R41, 0x64006400, RZ, 0xfc, !PT ;  /* 0x64006400292f7812 */ /* 0x000fe200078efcff */
[----:B------:R-:W-:Y:S01]  /*27b0*/  HFMA2.MMA R42, R37, R9, R42 ;  /* 0x00000009252a7235 */ /* 0x000fe2000000002a */
[----:B------:R-:W-:Y:S01]  /*27c0*/  HFMA2 R8, R21, R9, R8 ;  /* 0x0000000915087231 */ /* 0x000fe20000000008 */
[----:B------:R-:W-:Y:S01]  /*27d0*/  HFMA2.MMA R9, R23, R10, R22 ;  /* 0x0000000a17097235 */ /* 0x000fe20000000016 */
        /* <DEDUP_REMOVED lines=13> */
[----:B------:R-:W-:Y:S01]  /*28b0*/  LOP3.LUT R47, R46, 0x64006400, RZ, 0xfc, !PT ;  /* 0x640064002e2f7812 */ /* 0x000fe200078efcff */
[----:B------:R-:W-:Y:S01]  /*28c0*/  HFMA2 R44, R37, R4.H1_H1, -132, -132 ;  /* 0xd820d820252c7431 */ /* 0x000fe20000060004 */
        /* <DEDUP_REMOVED lines=8> */
[-C--:B------:R-:W-:Y:S01]  /*2950*/  HFMA2.MMA R10, R44, R11.reuse, R9 ;  /* 0x0000000b2c0a7235 */ /* 0x080fe20000000009 */
[----:B------:R-:W-:Y:S01]  /*2960*/  LOP3.LUT R36, R36, 0x64006400, RZ, 0xfc, !PT ;  /* 0x6400640024247812 */ /* 0x000fe200078efcff */
[-C--:B------:R-:W-:Y:S01]  /*2970*/  HFMA2.MMA R42, R49, R11.reuse, R42 ;  /* 0x0000000b312a7235 */ /* 0x080fe2000000002a */
[----:B------:R-:W-:Y:S01]  /*2980*/  LOP3.LUT R46, R46, 0x64006400, RZ, 0xfc, !PT ;  /* 0x640064002e2e7812 */ /* 0x000fe200078efcff */
[----:B------:R-:W-:Y:S01]  /*2990*/  HFMA2 R45, R40, R11, R45 ;  /* 0x0000000b282d7231 */ /* 0x000fe2000000002d */
[----:B------:R-:W-:Y:S01]  /*29a0*/  LOP3.LUT R8, R16, 0x70007, RZ, 0xc0, !PT ;  /* 0x0007000710087812 */ /* 0x000fe200078ec0ff */
[-C--:B------:R-:W-:Y:S01]  /*29b0*/  HFMA2 R34, R34, R3.reuse.H1_H1, -20, -20 ;  /* 0xcd00cd0022227431 */ /* 0x080fe20000060003 */
[----:B------:R-:W-:Y:S01]  /*29c0*/  HFMA2.MMA R43, R48, R11, R43 ;  /* 0x0000000b302b7235 */ /* 0x000fe2000000002b */
[-C--:B------:R-:W-:Y:S01]  /*29d0*/  HFMA2 R35, R36, R3.reuse.H1_H1, -20, -20 ;  /* 0xcd00cd0024237431 */ /* 0x080fe20000060003 */
[----:B------:R-:W-:Y:S01]  /*29e0*/  LOP3.LUT R9, R17, 0x70007, RZ, 0xc0, !PT ;  /* 0x0007000711097812 */ /* 0x000fe200078ec0ff */
[----:B------:R-:W-:Y:S01]  /*29f0*/  HFMA2 R11, R46, R3.H1_H1, -20, -20 ;  /* 0xcd00cd002e0b7431 */ /* 0x000fe20000060003 */
[----:B------:R-:W-:-:S02]  /*2a00*/  LOP3.LUT R8, R8, 0x64006400, RZ, 0xfc, !PT ;  /* 0x6400640008087812 */ /* 0x000fc400078efcff */
[----:B------:R-:W-:Y:S02]  /*2a10*/  LOP3.LUT R38, R38, 0x1c001c0, RZ, 0xc0, !PT ;  /* 0x01c001c026267812 */ /* 0x000fe400078ec0ff */
[----:B------:R-:W-:Y:S01]  /*2a20*/  LOP3.LUT R37, R16, 0x380038, RZ, 0xc0, !PT ;  /* 0x0038003810257812 */ /* 0x000fe200078ec0ff */
[----:B------:R-:W-:Y:S01]  /*2a30*/  HADD2 R36, R8, -1028, -1028 ;  /* 0xe404e40408247430 */ /* 0x000fe20000000000 */
[----:B------:R-:W-:Y:S02]  /*2a40*/  SHF.R.U32.HI R31, RZ, 0x6, R16 ;  /* 0x00000006ff1f7819 */ /* 0x000fe40000011610 */
[----:B------:R-:W-:Y:S02]  /*2a50*/  LOP3.LUT R39, R17, 0x380038, RZ, 0xc0, !PT ;  /* 0x0038003811277812 */ /* 0x000fe400078ec0ff */
[----:B------:R-:W-:Y:S02]  /*2a60*/  SHF.R.U32.HI R16, RZ, 0x6, R17 ;  /* 0x00000006ff107819 */ /* 0x000fe40000011611 */
[----:B------:R-:W-:-:S02]  /*2a70*/  LOP3.LUT R40, R18, 0x380038, RZ, 0xc0, !PT ;  /* 0x0038003812287812 */ /* 0x000fc400078ec0ff */
[----:B------:R-:W-:Y:S02]  /*2a80*/  SHF.R.U32.HI R17, RZ, 0x6, R18 ;  /* 0x00000006ff117819 */ /* 0x000fe40000011612 */
[----:B------:R-:W-:Y:S01]  /*2a90*/  LOP3.LUT R44, R18, 0x70007, RZ, 0xc0, !PT ;  /* 0x00070007122c7812 */ /* 0x000fe200078ec0ff */
[-C--:B0-----:R-:W-:Y:S01]  /*2aa0*/  HFMA2.MMA R45, R34, R20.reuse, R45 ;  /* 0x00000014222d7235 */ /* 0x081fe2000000002d */
[----:B------:R-:W-:Y:S01]  /*2ab0*/  LOP3.LUT R41, R19, 0x380038, RZ, 0xc0, !PT ;  /* 0x0038003813297812 */ /* 0x000fe200078ec0ff */
[----:B------:R-:W-:Y:S01]  /*2ac0*/  HFMA2.MMA R42, R35, R20, R42 ;  /* 0x00000014232a7235 */ /* 0x000fe2000000002a */
[----:B------:R-:W-:Y:S01]  /*2ad0*/  SHF.R.U32.HI R18, RZ, 0x6, R19 ;  /* 0x00000006ff127819 */ /* 0x000fe20000011613 */
[----:B------:R-:W-:Y:S01]  /*2ae0*/  HFMA2 R34, R11, R20, R10 ;  /* 0x000000140b227231 */ /* 0x000fe2000000000a */
[----:B------:R-:W-:Y:S02]  /*2af0*/  LOP3.LUT R38, R38, 0x64006400, RZ, 0xfc, !PT ;  /* 0x6400640026267812 */ /* 0x000fe400078efcff */
[----:B------:R-:W-:-:S02]  /*2b00*/  LOP3.LUT R35, R9, 0x64006400, RZ, 0xfc, !PT ;  /* 0x6400640009237812 */ /* 0x000fc400078efcff */
[----:B------:R-:W-:Y:S01]  /*2b10*/  LOP3.LUT R19, R19, 0x70007, RZ, 0xc0, !PT ;  /* 0x0007000713137812 */ /* 0x000fe200078ec0ff */
[----:B------:R-:W0:Y:S01]  /*2b20*/  LDS.128 R8, [UR4+0x20] ;  /* 0x00002004ff087984 */ /* 0x000e220008000c00 */
[----:B------:R-:W-:Y:S01]  /*2b30*/  HFMA2 R38, R38, R3.H1_H1, -20, -20 ;  /* 0xcd00cd0026267431 */ /* 0x000fe20000060003 */
[----:B------:R-:W-:Y:S01]  /*2b40*/  LOP3.LUT R37, R37, 0x64006400, RZ, 0xfc, !PT ;  /* 0x6400640025257812 */ /* 0x000fe200078efcff */
[----:B------:R-:W-:Y:S01]  /*2b50*/  HADD2 R35, R35, -1028, -1028 ;  /* 0xe404e40423237430 */ /* 0x000fe20000000000 */
[----:B------:R-:W-:Y:S01]  /*2b60*/  LOP3.LUT R19, R19, 0x64006400, RZ, 0xfc, !PT ;  /* 0x6400640013137812 */ /* 0x000fe200078efcff */
[-C--:B------:R-:W-:Y:S01]  /*2b70*/  HFMA2 R45, R36, R21.reuse, R45 ;  /* 0x00000015242d7231 */ /* 0x080fe2000000002d */
[----:B------:R-:W-:Y:S01]  /*2b80*/  LOP3.LUT R39, R39, 0x64006400, RZ, 0xfc, !PT ;  /* 0x6400640027277812 */ /* 0x000fe200078efcff */
[----:B------:R-:W-:Y:S01]  /*2b90*/  HFMA2.MMA R43, R38, R20, R43 ;  /* 0x00000014262b7235 */ /* 0x000fe2000000002b */
[----:B------:R-:W-:Y:S01]  /*2ba0*/  LOP3.LUT R44, R44, 0x64006400, RZ, 0xfc, !PT ;  /* 0x640064002c2c7812 */ /* 0x000fe200078efcff */
[----:B------:R-:W-:Y:S01]  /*2bb0*/  HADD2 R36, R19, -1028, -1028 ;  /* 0xe404e40413247430 */ /* 0x000fe20000000000 */
[----:B------:R-:W-:Y:S01]  /*2bc0*/  LOP3.LUT R19, R40, 0x64006400, RZ, 0xfc, !PT ;  /* 0x6400640028137812 */ /* 0x000fe200078efcff */
[-C--:B------:R-:W-:Y:S01]  /*2bd0*/  HFMA2.MMA R34, R35, R21.reuse, R34 ;  /* 0x0000001523227235 */ /* 0x080fe20000000022 */
[-C--:B------:R-:W-:Y:S01]  /*2be0*/  HFMA2 R20, R37, R4.reuse.H1_H1, -132, -132 ;  /* 0xd820d82025147431 */ /* 0x080fe20000060004 */
[----:B------:R-:W-:Y:S01]  /*2bf0*/  LOP3.LUT R41, R41, 0x64006400, RZ, 0xfc, !PT ;  /* 0x6400640029297812 */ /* 0x000fe200078efcff */
[-C--:B------:R-:W-:Y:S01]  /*2c00*/  HFMA2 R35, R39, R4.reuse.H1_H1, -132, -132 ;  /* 0xd820d82027237431 */ /* 0x080fe20000060004 */
[----:B------:R-:W-:Y:S01]  /*2c10*/  HFMA2.MMA R43, R36, R21, R43 ;  /* 0x00000015242b7235 */ /* 0x000fe2000000002b */
[-C--:B------:R-:W-:Y:S01]  /*2c20*/  HFMA2 R39, R19, R4.reuse.H1_H1, -132, -132 ;  /* 0xd820d82013277431 */ /* 0x080fe20000060004 */
[----:B------:R-:W-:Y:S01]  /*2c30*/  LOP3.LUT R19, R31, 0x70007, RZ, 0xc0, !PT ;  /* 0x000700071f137812 */ /* 0x000fe200078ec0ff */
[----:B------:R-:W-:Y:S01]  /*2c40*/  HADD2 R47, R44, -1028, -1028 ;  /* 0xe404e4042c2f7430 */ /* 0x000fe20000000000 */
[-C--:B------:R-:W-:Y:S01]  /*2c50*/  HFMA2.MMA R45, R20, R22.reuse, R45 ;  /* 0x00000016142d7235 */ /* 0x080fe2000000002d */
[----:B------:R-:W-:Y:S01]  /*2c60*/  HFMA2 R20, R41, R4.H1_H1, -132, -132 ;  /* 0xd820d82029147431 */ /* 0x000fe20000060004 */
[----:B------:R-:W-:Y:S01]  /*2c70*/  LOP3.LUT R19, R19, 0x64006400, RZ, 0xfc, !PT ;  /* 0x6400640013137812 */ /* 0x000fe200078efcff */
[----:B------:R-:W-:Y:S01]  /*2c80*/  HFMA2 R42, R47, R21, R42 ;  /* 0x000000152f2a7231 */ /* 0x000fe2000000002a */
[----:B------:R-:W-:Y:S01]  /*2c90*/  HFMA2.MMA R35, R35, R22, R34 ;  /* 0x0000001623237235 */ /* 0x000fe20000000022 */
[----:B------:R-:W-:-:S02]  /*2ca0*/  LOP3.LUT R21, R16, 0x70007, RZ, 0xc0, !PT ;  /* 0x0007000710157812 */ /* 0x000fc400078ec0ff */
[----:B------:R-:W-:Y:S01]  /*2cb0*/  LOP3.LUT R34, R18, 0x70007, RZ, 0xc0, !PT ;  /* 0x0007000712227812 */ /* 0x000fe200078ec0ff */
[----:B------:R-:W-:Y:S01]  /*2cc0*/  HADD2 R36, R19, -1028, -1028 ;  /* 0xe404e40413247430 */ /* 0x000fe20000000000 */
[----:B------:R-:W-:Y:S01]  /*2cd0*/  LOP3.LUT R21, R21, 0x64006400, RZ, 0xfc, !PT ;  /* 0x6400640015157812 */ /* 0x000fe200078efcff */
[----:B------:R-:W-:Y:S01]  /*2ce0*/  HFMA2 R39, R39, R22, R42 ;  /* 0x0000001627277231 */ /* 0x000fe2000000002a */
[----:B------:R-:W-:Y:S01]  /*2cf0*/  HFMA2.MMA R37, R20, R22, R43 ;  /* 0x0000001614257235 */ /* 0x000fe2000000002b */
[----:B------:R-:W-:Y:S01]  /*2d00*/  LOP3.LUT R34, R34, 0x64006400, RZ, 0xfc, !PT ;  /* 0x6400640022227812 */ /* 0x000fe200078efcff */
        /* <DEDUP_REMOVED lines=11> */
[-C--:B------:R-:W-:Y:S01]  /*2dc0*/  HFMA2 R36, R51, R4.reuse.H1_H1, -132, -132 ;  /* 0xd820d82033247431 */ /* 0x080fe20000060004 */
[----:B------:R-:W-:Y:S01]  /*2dd0*/  LOP3.LUT R53, R17, 0x380038, RZ, 0xc0, !PT ;  /* 0x0038003811357812 */ /* 0x000fe200078ec0ff */
[----:B------:R-:W-:Y:S01]  /*2de0*/  HADD2 R22, R22, -1028, -1028 ;  /* 0xe404e40416167430 */ /* 0x000fe20000000000 */
[----:B------:R-:W-:Y:S01]  /*2df0*/  LOP3.LUT R41, R41, 0x64006400, RZ, 0xfc, !PT ;  /* 0x6400640029297812 */ /* 0x000fe200078efcff */
[-C--:B------:R-:W-:Y:S01]  /*2e00*/  HFMA2 R20, R19, R4.reuse.H1_H1, -132, -132 ;  /* 0xd820d82013147431 */ /* 0x080fe20000060004 */
[----:B------:R-:W-:Y:S01]  /*2e10*/  LOP3.LUT R47, R47, 0x64006400, RZ, 0xfc, !PT ;  /* 0x640064002f2f7812 */ /* 0x000fe200078efcff */
[----:B------:R-:W-:Y:S01]  /*2e20*/  HFMA2 R39, R22, R23, R39 ;  /* 0x0000001716277231 */ /* 0x000fe20000000027 */
[----:B------:R-:W-:Y:S01]  /*2e30*/  LOP3.LUT R53, R53, 0x64006400, RZ, 0xfc, !PT ;  /* 0x6400640035357812 */ /* 0x000fe200078efcff */
[-C--:B------:R-:W-:Y:S01]  /*2e40*/  HFMA2 R41, R41, R4.reuse.H1_H1, -132, -132 ;  /* 0xd820d82029297431 */ /* 0x080fe20000060004 */
[----:B------:R-:W-:Y:S01]  /*2e50*/  LOP3.LUT R49, R12, 0x380038, RZ, 0xc0, !PT ;  /* 0x003800380c317812 */ /* 0x000fe200078ec0ff */
[----:B------:R-:W-:Y:S01]  /*2e60*/  HFMA2 R50, R47, R4.H1_H1, -132, -132 ;  /* 0xd820d8202f327431 */ /* 0x000fe20000060004 */
[----:B------:R-:W-:Y:S01]  /*2e70*/  SHF.R.U32.HI R21, RZ, 0x6, R12 ;  /* 0x00000006ff157819 */ /* 0x000fe2000001160c */
[----:B0-----:R-:W-:Y:S01]  /*2e80*/  HFMA2 R19, R20, R8, R45 ;  /* 0x0000000814137231 */ /* 0x001fe2000000002d */
        /* <DEDUP_REMOVED lines=8> */
[----:B------:R-:W-:-:S02]  /*2f10*/  SHF.R.U32.HI R22, RZ, 0x6, R13 ;  /* 0x00000006ff167819 */ /* 0x000fc4000001160d */
[----:B------:R-:W-:Y:S02]  /*2f20*/  SHF.R.U32.HI R20, RZ, 0x6, R14 ;  /* 0x00000006ff147819 */ /* 0x000fe4000001160e */
[----:B------:R-:W-:Y:S02]  /*2f30*/  LOP3.LUT R49, R49, 0x64006400, RZ, 0xfc, !PT ;  /* 0x6400640031317812 */ /* 0x000fe400078efcff */
[----:B------:R-:W-:Y:S02]  /*2f40*/  SHF.R.U32.HI R23, RZ, 0x6, R15 ;  /* 0x00000006ff177819 */ /* 0x000fe4000001160f */
        /* <DEDUP_REMOVED lines=11> */
[----:B------:R-:W-:Y:S01]  /*3000*/  HFMA2 R16, R37, R3.H1_H1, -20, -20 ;  /* 0xcd00cd0025107431 */ /* 0x000fe20000060003 */
        /* <DEDUP_REMOVED lines=8> */
[-C--:B------:R-:W-:Y:S01]  /*3090*/  HFMA2 R44, R47, R4.reuse.H1_H1, -132, -132 ;  /* 0xd820d8202f2c7431 */ /* 0x080fe20000060004 */
[----:B------:R-:W-:Y:S01]  /*30a0*/  HFMA2.MMA R47, R18, R9, R19 ;  /* 0x00000009122f7235 */ /* 0x000fe20000000013 */
[----:B------:R-:W-:Y:S01]  /*30b0*/  HFMA2 R46, R45, R4.H1_H1, -132, -132 ;  /* 0xd820d8202d2e7431 */ /* 0x000fe20000060004 */
[----:B------:R-:W-:Y:S01]  /*30c0*/  LOP3.LUT R52, R52, 0x64006400, RZ, 0xfc, !PT ;  /* 0x6400640034347812 */ /* 0x000fe200078efcff */
[----:B------:R-:W-:Y:S01]  /*30d0*/  HFMA2 R45, R17, R3.H1_H1, -20, -20 ;  /* 0xcd00cd00112d7431 */ /* 0x000fe20000060003 */
[----:B------:R-:W-:Y:S01]  /*30e0*/  LOP3.LUT R31, R21, 0x1c001c0, RZ, 0xc0, !PT ;  /* 0x01c001c0151f7812 */ /* 0x000fe200078ec0ff */
[----:B------:R-:W0:Y:S01]  /*30f0*/  LDS.128 R16, [UR4+0x30] ;  /* 0x00003004ff107984 */ /* 0x000e220008000c00 */
[----:B------:R-:W-:Y:S02]  /*3100*/  LOP3.LUT R12, R12, 0x70007, RZ, 0xc0, !PT ;  /* 0x000700070c0c7812 */ /* 0x000fe400078ec0ff */
[----:B------:R-:W-:-:S02]  /*3110*/  SHF.R.U32.HI R50, RZ, 0xd, R14 ;  /* 0x0000000dff327819 */ /* 0x000fc4000001160e */
[----:B------:R-:W-:Y:S01]  /*3120*/  LOP3.LUT R37, R31, 0x64006400, RZ, 0xfc, !PT ;  /* 0x640064001f257812 */ /* 0x000fe200078efcff */
[----:B------:R-:W-:Y:S01]  /*3130*/  HFMA2 R31, R52, R3.H1_H1, -20, -20 ;  /* 0xcd00cd00341f7431 */ /* 0x000fe20000060003 */
[----:B------:R-:W-:Y:S02]  /*3140*/  LOP3.LUT R14, R14, 0x70007, RZ, 0xc0, !PT ;  /* 0x000700070e0e7812 */ /* 0x000fe400078ec0ff */
[----:B------:R-:W-:Y:S01]  /*3150*/  LOP3.LUT R12, R12, 0x64006400, RZ, 0xfc, !PT ;  /* 0x640064000c0c7812 */ /* 0x000fe200078efcff */
[----:B------:R-:W-:Y:S01]  /*3160*/  HFMA2 R9, R31, R9, R8 ;  /* 0x000000091f097231 */ /* 0x000fe20000000008 */
[----:B------:R-:W-:Y:S01]  /*3170*/  LOP3.LUT R14, R14, 0x64006400, RZ, 0xfc, !PT ;  /* 0x640064000e0e7812 */ /* 0x000fe200078efcff */
[----:B------:R-:W-:Y:S01]  /*3180*/  HFMA2 R37, R37, R3.H1_H1, -20, -20 ;  /* 0xcd00cd0025257431 */ /* 0x000fe20000060003 */
[----:B------:R-:W-:Y:S01]  /*3190*/  LOP3.LUT R43, R15, 0x380038, RZ, 0xc0, !PT ;  /* 0x003800380f2b7812 */ /* 0x000fe200078ec0ff */
[----:B------:R-:W-:Y:S01]  /*31a0*/  HADD2 R8, R12, -1028, -1028 ;  /* 0xe404e4040c087430 */ /* 0x000fe20000000000 */
[----:B------:R-:W-:Y:S01]  /*31b0*/  LOP3.LUT R42, R23, 0x380038, RZ, 0xc0, !PT ;  /* 0x00380038172a7812 */ /* 0x000fe200078ec0ff */
[----:B------:R-:W-:Y:S01]  /*31c0*/  HADD2 R14, R14, -1028, -1028 ;  /* 0xe404e4040e0e7430 */ /* 0x000fe20000000000 */
[----:B------:R-:W-:-:S02]  /*31d0*/  LOP3.LUT R43, R43, 0x64006400, RZ, 0xfc, !PT ;  /* 0x640064002b2b7812 */ /* 0x000fc400078efcff */
[----:B------:R-:W-:Y:S01]  /*31e0*/  LOP3.LUT R51, R42, 0x64006400, RZ, 0xfc, !PT ;  /* 0x640064002a337812 */ /* 0x000fe200078efcff */
[-C--:B------:R-:W-:Y:S01]  /*31f0*/  HFMA2 R42, R49, R4.reuse.H1_H1, -132, -132 ;  /* 0xd820d820312a7431 */ /* 0x080fe20000060004 */
[----:B------:R-:W-:Y:S01]  /*3200*/  SHF.R.U32.HI R49, RZ, 0xd, R15 ;  /* 0x0000000dff317819 */ /* 0x000fe2000001160f */
        /* <DEDUP_REMOVED lines=13> */
[----:B------:R-:W-:Y:S01]  /*32e0*/  HADD2 R12, R13, -1028, -1028 ;  /* 0xe404e4040d0c7430 */ /* 0x000fe20000000000 */
[----:B------:R-:W-:Y:S02]  /*32f0*/  LOP3.LUT R21, R21, 0x64006400, RZ, 0xfc, !PT ;  /* 0x6400640015157812 */ /* 0x000fe400078efcff */
[----:B------:R-:W-:Y:S01]  /*3300*/  LOP3.LUT R41, R22, 0x1c001c0, RZ, 0xc0, !PT ;  /* 0x01c001c016297812 */ /* 0x000fe200078ec0ff */
[-C--:B------:R-:W-:Y:S01]  /*3310*/  HFMA2 R35, R12, R10.reuse, R35 ;  /* 0x0000000a0c237231 */ /* 0x080fe20000000023 */
[----:B------:R-:W-:Y:S01]  /*3320*/  LOP3.LUT R29, R29, 0x40004, R50, 0xf8, !PT ;  /* 0x000400041d1d7812 */ /* 0x000fe200078ef832 */
[----:B------:R-:W-:Y:S01]  /*3330*/  HADD2 R50, R15, -1028, -1028 ;  /* 0xe404e4040f327430 */ /* 0x000fe20000000000 */
[----:B------:R-:W-:Y:S01]  /*3340*/  LOP3.LUT R20, R20, 0x64006400, RZ, 0xfc, !PT ;  /* 0x6400640014147812 */ /* 0x000fe200078efcff */
[----:B------:R-:W-:Y:S01]  /*3350*/  HADD2 R21, R21, -1028, -1028 ;  /* 0xe404e40415157430 */ /* 0x000fe20000000000 */
[----:B------:R-:W-:Y:S01]  /*3360*/  LOP3.LUT R22, R22, 0x70007, RZ, 0xc0, !PT ;  /* 0x0007000716167812 */ /* 0x000fe200078ec0ff */
[----:B------:R-:W-:Y:S01]  /*3370*/  HFMA2 R9, R50, R10, R9 ;  /* 0x0000000a32097231 */ /* 0x000fe20000000009 */
[----:B------:R-:W-:Y:S01]  /*3380*/  LOP3.LUT R23, R23, 0x70007, RZ, 0xc0, !PT ;  /* 0x0007000717177812 */ /* 0x000fe200078ec0ff */
[----:B------:R-:W-:Y:S01]  /*3390*/  HADD2 R20, R20, -1028, -1028 ;  /* 0xe404e40414147430 */ /* 0x000fe20000000000 */
[----:B------:R-:W-:Y:S01]  /*33a0*/  LOP3.LUT R22, R22, 0x64006400, RZ, 0xfc, !PT ;  /* 0x6400640016167812 */ /* 0x000fe200078efcff */
[-C--:B0-----:R-:W-:Y:S01]  /*33b0*/  HFMA2.MMA R21, R21, R16.reuse, R8 ;  /* 0x0000001015157235 */ /* 0x081fe20000000008 */
        /* <DEDUP_REMOVED lines=8> */
[----:B------:R-:W-:Y:S01]  /*3440*/  HFMA2.MMA R23, R20, R16, R39 ;  /* 0x0000001014177235 */ /* 0x000fe20000000027 */
[-C--:B------:R-:W-:Y:S01]  /*3450*/  HFMA2 R22, R11, R16.reuse, R36 ;  /* 0x000000100b167231 */ /* 0x080fe20000000024 */
[----:B------:R-:W-:Y:S01]  /*3460*/  LOP3.LUT R30, R30, 0x40004, R49, 0xf8, !PT ;  /* 0x000400041e1e7812 */ /* 0x000fe200078ef831 */
[----:B------:R-:W-:Y:S01]  /*3470*/  HFMA2 R16, R10, R16, R9 ;  /* 0x000000100a107231 */ /* 0x000fe20000000009 */
[-C--:B------:R-:W-:Y:S01]  /*3480*/  HFMA2.MMA R9, R42, R17.reuse, R21 ;  /* 0x000000112a097235 */ /* 0x080fe20000000015 */
[-C--:B------:R-:W-:Y:S01]  /*3490*/  HFMA2 R43, R43, R3.reuse.H1_H1, -20, -20 ;  /* 0xcd00cd002b2b7431 */ /* 0x080fe20000060003 */
[----:B------:R-:W-:Y:S01]  /*34a0*/  LOP3.LUT R27, R27, 0x64006400, RZ, 0xfc, !PT ;  /* 0x640064001b1b7812 */ /* 0x000fe200078efcff */
[----:B------:R-:W-:Y:S01]  /*34b0*/  HADD2 R8, R29, -1028, -1028 ;  /* 0xe404e4041d087430 */ /* 0x000fe20000000000 */
[----:B------:R-:W-:Y:S01]  /*34c0*/  HFMA2.MMA R23, R46, R17, R23 ;  /* 0x000000112e177235 */ /* 0x000fe20000000017 */
[----:B------:R-:W-:Y:S01]  /*34d0*/  HFMA2 R41, R41, R3.H1_H1, -20, -20 ;  /* 0xcd00cd0029297431 */ /* 0x000fe20000060003 */
[----:B------:R-:W-:Y:S01]  /*34e0*/  LOP3.LUT R30, R30, 0x64006400, RZ, 0xfc, !PT ;  /* 0x640064001e1e7812 */ /* 0x000fe200078efcff */
[-C--:B------:R-:W-:Y:S01]  /*34f0*/  HFMA2 R22, R44, R17.reuse, R22 ;  /* 0x000000112c167231 */ /* 0x080fe20000000016 */
[-C--:B------:R-:W-:Y:S01]  /*3500*/  HFMA2.MMA R9, R37, R18.reuse, R9 ;  /* 0x0000001225097235 */ /* 0x080fe20000000009 */
[----:B------:R-:W-:Y:S01]  /*3510*/  HFMA2 R16, R48, R17, R16 ;  /* 0x0000001130107231 */ /* 0x000fe20000000010 */
[----:B------:R-:W-:Y:S01]  /*3520*/  PRMT R4, R4, 0x5410, R3 ;  /* 0x0000541004047816 */ /* 0x000fe20000000003 */
[----:B------:R-:W-:Y:S01]  /*3530*/  HFMA2 R22, R41, R18, R22 ;  /* 0x0000001229167231 */ /* 0x000fe20000000016 */
[----:B------:R-:W-:Y:S01]  /*3540*/  HFMA2.MMA R23, R43, R18, R23 ;  /* 0x000000122b177235 */ /* 0x000fe20000000017 */
[----:B------:R-:W-:-:S02]  /*3550*/  HADD2 R27, R27, -1028, -1028 ;  /* 0xe404e4041b1b7430 */ /* 0x000fc40000000000 */
[----:B------:R-:W-:Y:S01]  /*3560*/  HFMA2 R16, R45, R18, R16 ;  /* 0x000000122d107231 */ /* 0x000fe20000000010 */
[-C--:B------:R-:W-:Y:S01]  /*3570*/  HFMA2.MMA R9, R28, R19.reuse, R9 ;  /* 0x000000131c097235 */ /* 0x080fe20000000009 */
[----:B------:R-:W-:Y:S02]  /*3580*/  HADD2 R11, R30, -1028, -1028 ;  /* 0xe404e4041e0b7430 */ /* 0x000fe40000000000 */
[-C--:B------:R-:W-:Y:S01]  /*3590*/  HFMA2 R22, R27, R19.reuse, R22 ;  /* 0x000000131b167231 */ /* 0x080fe20000000016 */
[----:B------:R-:W-:Y:S01]  /*35a0*/  HFMA2.MMA R23, R8, R19, R23 ;  /* 0x0000001308177235 */ /* 0x000fe20000000017 */
[----:B------:R-:W-:Y:S02]  /*35b0*/  HFMA2 R16, R11, R19, R16 ;  /* 0x000000130b107231 */ /* 0x000fe40000000010 */
[----:B------:R-:W-:Y:S02]  /*35c0*/  HADD2 R22, R22.H0_H0, R22.H1_H1 ;  /* 0x3000001616167230 */ /* 0x000fe40000000800 */
[----:B------:R-:W-:-:S02]  /*35d0*/  HADD2 R16, R16.H0_H0, R16.H1_H1 ;  /* 0x3000001010107230 */ /* 0x000fc40000000800 */
[----:B------:R-:W-:-:S03]  /*35e0*/  HADD2 R9, R9.H0_H0, R9.H1_H1 ;  /* 0x3000000909097230 */ /* 0x000fc60000000800 */
[----:B------:R-:W-:Y:S02]  /*35f0*/  HADD2 R23, R23.H0_H0, R23.H1_H1 ;  /* 0x3000001717177230 */ /* 0x000fe40000000800 */
[----:B------:R-:W-:-:S03]  /*3600*/  PRMT R9, R9, 0x5410, R22 ;  /* 0x0000541009097816 */ /* 0x000fc60000000016 */
[----:B------:R-:W-:-:S03]  /*3610*/  PRMT R23, R23, 0x5410, R16 ;  /* 0x0000541017177816 */ /* 0x000fc60000000010 */
[----:B------:R-:W-:Y:S02]  /*3620*/  HFMA2.MMA R2, R9, R6, R2 ;  /* 0x0000000609027235 */ /* 0x000fe40000000002 */
[----:B------:R-:W-:-:S09]  /*3630*/  HFMA2 R0, R23, R4, R0 ;  /* 0x0000000417007231 */ /* 0x000fd20000000000 */
.L_x_5127:
[----:B------:R-:W-:Y:S01]  /*3640*/  UIADD3 UR4, UR4, 0x40, URZ ;  /* 0x0000004004047890 */ /* 0x000fe2000fffe03f */
[----:B------:R-:W-:Y:S02]  /*3650*/  IMAD.MOV.U32 R36, RZ, RZ, R26 ;  /* 0x000000ffff247224 */ /* 0x000fe400078e001a */
[----:B-1----:R-:W-:Y:S01]  /*3660*/  IMAD.WIDE R28, R7, 0x4, R24 ;  /* 0x00000004071c7825 */ /* 0x002fe200078e0218 */
[----:B------:R-:W-:Y:S08]  /*3670*/  @!P0 BRA P3, `(.L_x_5128) ;  /* 0xffffffec00008947 */ /* 0x000ff0000183ffff */
.L_x_5126:
[----:B------:R-:W-:Y:S05]  /*3680*/  @!P1 EXIT ;  /* 0x000000000000994d */ /* 0x000fea0003800000 */
[----:B------:R-:W1:Y:S01]  /*3690*/  S2R R3, SR_CTAID.X ;  /* 0x0000000000037919 */ /* 0x000e620000002500 */
[----:B------:R-:W2:Y:S01]  /*36a0*/  S2UR UR4, SR_CTAID.Y ;  /* 0x00000000000479c3 */ /* 0x000ea20000002600 */
[----:B------:R-:W1:Y:S07]  /*36b0*/  S2R R6, SR_TID.X ;  /* 0x0000000000067919 */ /* 0x000e6e0000002100 */
[----:B------:R-:W3:Y:S01]  /*36c0*/  LDC.64 R4, c[0x0][0x230] ;  /* 0x00008c00ff047b82 */ /* 0x000ee20000000a00 */
[----:B-1----:R-:W-:-:S04]  /*36d0*/  IMAD R3, R3, 0x20, R6 ;  /* 0x0000002003037824 */ /* 0x002fc800078e0206 */
[----:B------:R-:W-:-:S04]  /*36e0*/  IMAD.SHL.U32 R6, R3, 0x4, RZ ;  /* 0x0000000403067824 */ /* 0x000fc800078e00ff */
[----:B--2---:R-:W-:Y:S02]  /*36f0*/  IMAD R3, R7, UR4, R6 ;  /* 0x0000000407037c24 */ /* 0x004fe4000f8e0206 */
[----:B------:R-:W-:Y:S02]  /*3700*/  HMUL2 R7, R2, R32.H0_H0 ;  /* 0x2000002002077232 */ /* 0x000fe40000000000 */
[----:B---3--:R-:W-:-:S05]  /*3710*/  IMAD.WIDE R4, R3, 0x2, R4 ;  /* 0x0000000203047825 */ /* 0x008fca00078e0204 */
[----:B------:R1:W-:Y:S01]  /*3720*/  ATOM.E.ADD.F16x2.RN.STRONG.GPU P0, RZ, desc[UR6][R4.64], R7 ;  /* 0x0000000704ff79a2 */ /* 0x0003e2000810e1c6 */
[----:B------:R-:W-:Y:S01]  /*3730*/  BSSY B0, `(.L_x_5129) ;  /* 0x0000010000007945 */ /* 0x000fe20003800000 */
[----:B0-----:R-:W-:-:S03]  /*3740*/  HMUL2 R9, R0, R32.H0_H0 ;  /* 0x2000002000097232 */ /* 0x001fc60000000000 */
[----:B-1----:R-:W-:Y:S05]  /*3750*/  @P0 BRA `(.L_x_5130) ;  /* 0x0000000000340947 */ /* 0x002fea0003800000 */
[----:B------:R-:W0:Y:S02]  /*3760*/  QSPC.E.S P0, RZ, [R4] ;  /* 0x0000000004ff73aa */ /* 0x000e240000000500 */
[----:B0-----:R-:W-:Y:S05]  /*3770*/  @!P0 BRA `(.L_x_5131) ;  /* 0x0000000000208947 */ /* 0x001fea0003800000 */
[----:B------:R-:W-:-:S05]  /*3780*/  IMAD.MOV.U32 R2, RZ, RZ, R4 ;  /* 0x000000ffff027224 */ /* 0x000fca00078e0004 */
[----:B------:R-:W-:-:S07]  /*3790*/  MOV R0, R2 ;  /* 0x0000000200007202 */ /* 0x000fce0000000f00 */
.L_x_5132:
[----:B------:R-:W0:Y:S02]  /*37a0*/  LDS R2, [R0] ;  /* 0x0000000000027984 */ /* 0x000e240000000800 */
[----:B0-----:R-:W-:-:S06]  /*37b0*/  HADD2 R3, R2, R7 ;  /* 0x0000000702037230 */ /* 0x001fcc0000000000 */
[----:B------:R-:W0:Y:S02]  /*37c0*/  ATOMS.CAST.SPIN R3, [R0], R2, R3 ;  /* 0x000000020003738d */ /* 0x000e240001800003 */
[----:B0-----:R-:W-:-:S13]  /*37d0*/  ISETP.EQ.U32.AND P0, PT, R3, 0x1, PT ;  /* 0x000000010300780c */ /* 0x001fda0003f02070 */
[----:B------:R-:W-:Y:S05]  /*37e0*/  @!P0 BRA `(.L_x_5132) ;  /* 0xfffffffc00ec8947 */ /* 0x000fea000383ffff */
[----:B------:R-:W-:Y:S05]  /*37f0*/  BRA `(.L_x_5130) ;  /* 0x00000000000c7947 */ /* 0x000fea0003800000 */
.L_x_5131:
[----:B------:R-:W2:Y:S02]  /*3800*/  LD.E R0, desc[UR6][R4.64] ;  /* 0x0000000604007980 */ /* 0x000ea4000c101900 */
[----:B--2---:R-:W-:-:S05]  /*3810*/  IMAD.IADD R3, R7, 0x1, R0 ;  /* 0x0000000107037824 */ /* 0x004fca00078e0200 */
[----:B------:R0:W-:Y:S02]  /*3820*/  ST.E desc[UR6][R4.64], R3 ;  /* 0x0000000304007985 */ /* 0x0001e4000c101906 */
.L_x_5130:
[----:B------:R-:W-:Y:S05]  /*3830*/  BSYNC B0 ;  /* 0x0000000000007941 */ /* 0x000fea0003800000 */
.L_x_5129:
[----:B------:R1:W-:Y:S02]  /*3840*/  ATOM.E.ADD.F16x2.RN.STRONG.GPU P0, RZ, desc[UR6][R4.64+0x4], R9 ;  /* 0x0000040904ff79a2 */ /* 0x0003e4000810e1c6 */
[----:B-1----:R-:W-:Y:S05]  /*3850*/  @P0 EXIT ;  /* 0x000000000000094d */ /* 0x002fea0003800000 */
[----:B------:R-:W1:Y:S02]  /*3860*/  QSPC.E.S P0, RZ, [R4+0x4] ;  /* 0x0000040004ff73aa */ /* 0x000e640000000500 */
[----:B-1----:R-:W-:Y:S05]  /*3870*/  @!P0 BRA `(.L_x_5133) ;  /* 0x0000000000208947 */ /* 0x002fea0003800000 */
[----:B------:R-:W-:-:S05]  /*3880*/  IMAD.MOV.U32 R2, RZ, RZ, R4 ;  /* 0x000000ffff027224 */ /* 0x000fca00078e0004 */
[----:B------:R-:W-:-:S07]  /*3890*/  MOV R0, R2 ;  /* 0x0000000200007202 */ /* 0x000fce0000000f00 */
.L_x_5134:
[----:B------:R-:W0:Y:S02]  /*38a0*/  LDS R2, [R0+0x4] ;  /* 0x0000040000027984 */ /* 0x000e240000000800 */
[----:B0-----:R-:W-:-:S10]  /*38b0*/  HFMA2.MMA R3, R2, 1, 1, R9 ;  /* 0x3c003c0002037835 */ /* 0x001fd40000000009 */
[----:B------:R-:W0:Y:S02]  /*38c0*/  ATOMS.CAST.SPIN R3, [R0+0x4], R2, R3 ;  /* 0x000004020003738d */ /* 0x000e240001800003 */
[----:B0-----:R-:W-:-:S13]  /*38d0*/  ISETP.EQ.U32.AND P0, PT, R3, 0x1, PT ;  /* 0x000000010300780c */ /* 0x001fda0003f02070 */
[----:B------:R-:W-:Y:S05]  /*38e0*/  @!P0 BRA `(.L_x_5134) ;  /* 0xfffffffc00ec8947 */ /* 0x000fea000383ffff */
[----:B------:R-:W-:Y:S05]  /*38f0*/  EXIT ;  /* 0x000000000000794d */ /* 0x000fea0003800000 */
.L_x_5133:
[----:B------:R-:W0:Y:S02]  /*3900*/  LD.E R0, desc[UR6][R4.64+0x4] ;  /* 0x0000040604007980 */ /* 0x000e24000c101900 */
[----:B0-----:R-:W-:-:S05]  /*3910*/  IMAD.IADD R3, R9, 0x1, R0 ;  /* 0x0000000109037824 */ /* 0x001fca00078e0200 */
[----:B------:R-:W-:Y:S01]  /*3920*/  ST.E desc[UR6][R4.64+0x4], R3 ;  /* 0x0000040304007985 */ /* 0x000fe2000c101906 */
[----:B------:R-:W-:Y:S05]  /*3930*/  EXIT ;  /* 0x000000000000794d */ /* 0x000fea0003800000 */
.L_x_5135:
        /* <DEDUP_REMOVED lines=12> */
.L_x_5269:


//--------------------- .text._Z23gemm_half_q_half_kernelILi1ELi38ELb1ELb1ELi32EEvPK6__halfPKjS4_S2_PS0_iiiiPKtS7_iiiiiibS2_i --------------------------
	.section	.text._Z23gemm_half_q_half_kernelILi1ELi38ELb1ELb1ELi32EEvPK6__halfPKjS4_S2_PS0_iiiiPKtS7_iiiiiibS2_i,"ax",@progbits
	.align	128
        .global         _Z23gemm_half_q_half_kernelILi1ELi38ELb1ELb1ELi32EEvPK6__halfPKjS4_S2_PS0_iiiiPKtS7_iiiiiibS2_i
        .type           _Z23gemm_half_q_half_kernelILi1ELi38ELb1ELb1ELi32EEvPK6__halfPKjS4_S2_PS0_iiiiPKtS7_iiiiiibS2_i,@function
        .size           _Z23gemm_half_q_half_kernelILi1ELi38ELb1ELb1ELi32EEvPK6__halfPKjS4_S2_PS0_iiiiPKtS7_iiiiiibS2_i,(.L_x_5270 - _Z23gemm_half_q_half_kernelILi1ELi38ELb1ELb1ELi32EEvPK6__halfPKjS4_S2_PS0_iiiiPKtS7_iiiiiibS2_i)
        .other          _Z23gemm_half_q_half_kernelILi1ELi38ELb1ELb1ELi32EEvPK6__halfPKjS4_S2_PS0_iiiiPKtS7_iiiiiibS2_i,@"STO_CUDA_ENTRY STV_DEFAULT"
_Z23gemm_half_q_half_kernelILi1ELi38ELb1ELb1ELi32EEvPK6__halfPKjS4_S2_PS0_iiiiPKtS7_iiiiiibS2_i:
.text._Z23gemm_half_q_half_kernelILi1ELi38ELb1ELb1ELi32EEvPK6__halfPKjS4_S2_PS0_iiiiPKtS7_iiiiiibS2_i:
        /* <DEDUP_REMOVED lines=49> */
.L_x_5137:
[----:B------:R-:W-:Y:S05]  /*0310*/  BSYNC B0 ;  /* 0x0000000000007941 */ /* 0x000fea0003800000 */
.L_x_5136:
        /* <DEDUP_REMOVED lines=32> */
.L_x_5139:
[----:B-----5:R-:W-:-:S04]  /*0520*/  VIADD R20, R14, UR4 ;  /* 0x000000040e147c36 */ /* 0x020fc80008000000 */
[----:B------:R-:W-:-:S05]  /*0530*/  IMAD R0, R20, R7, RZ ;  /* 0x0000000714007224 */ /* 0x000fca00078e02ff */
[----:B-1----:R-:W-:-:S04]  /*0540*/  SHF.R.S32.HI R3, RZ, 0x1f, R0 ;  /* 0x0000001fff037819 */ /* 0x002fc80000011400 */
        /* <DEDUP_REMOVED lines=16> */
[----:B------:R-:W-:Y:S01]  /*0650*/  LOP3.LUT R19, R19, 0xf, RZ, 0xc0, !PT ;  /* 0x0000000f13137812 */ /* 0x000fe200078ec0ff */
[----:B------:R-:W-:Y:S01]  /*0660*/  VIADD R4, R4, 0x1 ;  /* 0x0000000104047836 */ /* 0x000fe20000000000 */
[----:B------:R-:W-:-:S02]  /*0670*/  LOP3.LUT R2, R2, 0xf, RZ, 0xc0, !PT ;  /* 0x0000000f02027812 */ /* 0x000fc400078ec0ff */
[----:B------:R-:W-:Y:S01]  /*0680*/  LOP3.LUT R0, R0, 0xf, RZ, 0xc0, !PT ;  /* 0x0000000f00007812 */ /* 0x000fe200078ec0ff */
[----:B------:R-:W-:Y:S01]  /*0690*/  VIADD R19, R19, 0x1 ;  /* 0x0000000113137836 */ /* 0x000fe20000000000 */
[----:B------:R-:W-:Y:S01]  /*06a0*/  ISETP.GE.AND P2, PT, R16, R29, PT ;  /* 0x0000001d1000720c */ /* 0x000fe20003f46270 */
[----:B------:R-:W-:Y:S02]  /*06b0*/  VIADD R2, R2, 0x1 ;  /* 0x0000000102027836 */ /* 0x000fe40000000000 */
[----:B------:R-:W-:Y:S02]  /*06c0*/  VIADD R0, R0, 0x1 ;  /* 0x0000000100007836 */ /* 0x000fe40000000000 */
[----:B------:R-:W-:Y:S02]  /*06d0*/  IMAD R19, R19, R19, RZ ;  /* 0x0000001313137224 */ /* 0x000fe400078e02ff */
[----:B0-----:R-:W-:Y:S02]  /*06e0*/  IMAD R21, R2, R2, RZ ;  /* 0x0000000202157224 */ /* 0x001fe400078e02ff */
[----:B------:R-:W-:-:S02]  /*06f0*/  IMAD R4, R4, R4, RZ ;  /* 0x0000000404047224 */ /* 0x000fc400078e02ff */
[----:B------:R-:W-:Y:S01]  /*0700*/  IMAD R22, R0, R0, RZ ;  /* 0x0000000000167224 */ /* 0x000fe200078e02ff */
[----:B------:R-:W2:Y:S08]  /*0710*/  I2F.F16 R19, R19 ;  /* 0x0000001300137306 */ /* 0x000eb00000200c00 */
        /* <DEDUP_REMOVED lines=8> */
.L_x_5138:
        /* <DEDUP_REMOVED lines=12> */
.L_x_5140:
        /* <DEDUP_REMOVED lines=8> */
.L_x_5141:
        /* <DEDUP_REMOVED lines=12> */
.L_x_5142:
        /* <DEDUP_REMOVED lines=8> */
.L_x_5143:
        /* <DEDUP_REMOVED lines=11> */
.L_x_5144:
[C---:B------:R-:W-:Y:S01]  /*0ad0*/  VIMNMX R12, R24.reuse, UR4, PT ;  /* 0x00000004180c7c48 */ /* 0x040fe2000bfe0100 */
[----:B------:R-:W1:Y:S01]  /*0ae0*/  S2UR UR5, SR_CgaCtaId ;  /* 0x00000000000579c3 */ /* 0x000e620000008800 */
[----:B------:R-:W-:Y:S01]  /*0af0*/  ISETP.GE.OR P0, PT, R24, R5, P0 ;  /* 0x000000051800720c */ /* 0x000fe20000706670 */
[----:B------:R-:W-:Y:S01]  /*0b00*/  ULDC.64 UR8, c[0x0][0x218] ;  /* 0x0000860000087ab9 */ /* 0x000fe20000000a00 */
[----:B------:R-:W-:Y:S01]  /*0b10*/  SHF.R.S32.HI R15, RZ, 0x1f, R12 ;  /* 0x0000001fff0f7819 */ /* 0x000fe2000001140c */
[----:B------:R-:W-:Y:S01]  /*0b20*/  UMOV UR4, 0x400 ;  /* 0x0000040000047882 */ /* 0x000fe20000000000 */
[----:B------:R-:W-:Y:S02]  /*0b30*/  PRMT R5, RZ, 0x5410, RZ ;  /* 0x00005410ff057816 */ /* 0x000fe400000000ff */
[----:B------:R-:W-:-:S04]  /*0b40*/  LEA.HI R15, R15, R12, RZ, 0x5 ;  /* 0x0000000c0f0f7211 */ /* 0x000fc800078f28ff */
[----:B------:R-:W-:-:S05]  /*0b50*/  SHF.R.S32.HI R12, RZ, 0x5, R15 ;  /* 0x00000005ff0c7819 */ /* 0x000fca000001140f */
[----:B------:R-:W-:-:S05]  /*0b60*/  IMAD R9, R12, 0x8, R9 ;  /* 0x000000080c097824 */ /* 0x000fca00078e0209 */
[----:B------:R-:W-:Y:S01]  /*0b70*/  IADD3 R8, R11, R9, R8 ;  /* 0x000000090b087210 */ /* 0x000fe20007ffe008 */
[----:B-1----:R-:W-:-:S03]  /*0b80*/  ULEA UR4, UR5, UR4, 0x18 ;  /* 0x0000000405047291 */ /* 0x002fc6000f8ec03f */
[----:B------:R-:W-:-:S05]  /*0b90*/  IADD3 R8, R13, R8, R10 ;  /* 0x000000080d087210 */ /* 0x000fca0007ffe00a */
[----:B------:R-:W-:Y:S01]  /*0ba0*/  IMAD R9, R8, R7, RZ ;  /* 0x0000000708097224 */ /* 0x000fe200078e02ff */
[----:B------:R-:W-:-:S04]  /*0bb0*/  SHF.R.S32.HI R8, RZ, 0x1f, R6 ;  /* 0x0000001fff087819 */ /* 0x000fc80000011406 */
[----:B------:R-:W-:-:S04]  /*0bc0*/  IADD3 R6, P2, R6, R9, RZ ;  /* 0x0000000906067210 */ /* 0x000fc80007f5e0ff */
[----:B------:R-:W-:Y:S02]  /*0bd0*/  LEA.HI.X.SX32 R9, R9, R8, 0x1, P2 ;  /* 0x0000000809097211 */ /* 0x000fe400010f0eff */
[----:B------:R-:W-:-:S04]  /*0be0*/  LEA R30, P2, R6, UR8, 0x2 ;  /* 0x00000008061e7c11 */ /* 0x000fc8000f8410ff */
[----:B------:R-:W-:Y:S02]  /*0bf0*/  LEA.HI.X R31, R6, UR9, R9, 0x2, P2 ;  /* 0x00000009061f7c11 */ /* 0x000fe400090f1409 */
[----:B------:R-:W-:Y:S01]  /*0c00*/  PRMT R6, RZ, 0x5410, RZ ;  /* 0x00005410ff067816 */ /* 0x000fe200000000ff */
[----:B------:R-:W-:Y:S06]  /*0c10*/  @P0 BRA `(.L_x_5145) ;  /* 0x0000001400f40947 */ /* 0x000fec0003800000 */
[----:B------:R-:W1:Y:S01]  /*0c20*/  LDC R25, c[0x0][0x23c] ;  /* 0x00008f00ff197b82 */ /* 0x000e620000000800 */
[----:B------:R-:W-:Y:S01]  /*0c30*/  SHF.R.S32.HI R26, RZ, 0x1f, R7 ;  /* 0x0000001fff1a7819 */ /* 0x000fe20000011407 */
[----:B------:R-:W-:Y:S01]  /*0c40*/  ULDC UR5, c[0x0][0x25c] ;  /* 0x0000970000057ab9 */ /* 0x000fe20000000800 */
[----:B------:R-:W-:Y:S02]  /*0c50*/  PRMT R5, RZ, 0x5410, RZ ;  /* 0x00005410ff057816 */ /* 0x000fe400000000ff */
[----:B------:R-:W-:-:S07]  /*0c60*/  PRMT R6, RZ, 0x5410, RZ ;  /* 0x00005410ff067816 */ /* 0x000fce00000000ff */
.L_x_5148:
[----:B------:R2:W5:Y:S01]  /*0c70*/  LDG.E.128.CONSTANT R8, desc[UR6][R30.64] ;  /* 0x000000061e087981 */ /* 0x000562000c1e9d00 */
        /* <DEDUP_REMOVED lines=182> */
.L_x_5146:
        /* <DEDUP_REMOVED lines=185> */
.L_x_5147:
[----:B------:R-:W-:Y:S01]  /*2370*/  VIADD R24, R24, 0x20 ;  /* 0x0000002018187836 */ /* 0x000fe20000000000 */
[----:B------:R-:W-:Y:S01]  /*2380*/  UIADD3 UR4, UR4, 0x40, URZ ;  /* 0x0000004004047890 */ /* 0x000fe2000fffe03f */
[----:B--2---:R-:W-:-:S03]  /*2390*/  IMAD.WIDE.U32 R30, R7, 0x18, R30 ;  /* 0x00000018071e7825 */ /* 0x004fc600078e001e */
[----:B------:R-:W-:Y:S01]  /*23a0*/  ISETP.GE.AND P0, PT, R24, UR5, PT ;  /* 0x0000000518007c0c */ /* 0x000fe2000bf06270 */
[----:B-----5:R-:W-:Y:S01]  /*23b0*/  IMAD R9, R26, 0x18, RZ ;  /* 0x000000181a097824 */ /* 0x020fe200078e02ff */
[----:B------:R-:W-:-:S03]  /*23c0*/  ISETP.LT.AND P2, PT, R24, R29, PT ;  /* 0x0000001d1800720c */ /* 0x000fc60003f41270 */
[----:B------:R-:W-:-:S10]  /*23d0*/  IMAD.IADD R31, R31, 0x1, R9 ;  /* 0x000000011f1f7824 */ /* 0x000fd400078e0209 */
[----:B------:R-:W-:Y:S05]  /*23e0*/  @!P0 BRA P2, `(.L_x_5148) ;  /* 0xffffffe800208947 */ /* 0x000fea000103ffff */
.L_x_5145:
[----:B------:R-:W-:Y:S01]  /*23f0*/  ISETP.GE.AND P0, PT, R24, R29, PT ;  /* 0x0000001d1800720c */ /* 0x000fe20003f06270 */
[----:B------:R-:W-:-:S03]  /*2400*/  ULDC UR5, c[0x0][0x268] ;  /* 0x00009a0000057ab9 */ /* 0x000fc60000000800 */
[----:B------:R-:W-:Y:S01]  /*2410*/  ISETP.GE.OR P0, PT, R24, UR5, P0 ;  /* 0x0000000518007c0c */ /* 0x000fe20008706670 */
[----:B------:R-:W-:-:S12]  /*2420*/  ULDC UR5, c[0x0][0x268] ;  /* 0x00009a0000057ab9 */ /* 0x000fd80000000800 */
[----:B------:R-:W-:Y:S05]  /*2430*/  @P0 BRA `(.L_x_5149) ;  /* 0x0000001400000947 */ /* 0x000fea0003800000 */
.L_x_5151:
[----:B------:R-:W1:Y:S01]  /*2440*/  LDC R7, c[0x0][0x23c] ;  /* 0x00008f00ff077b82 */ /* 0x000e620000000800 */
[----:B-----5:R2:W5:Y:S01]  /*2450*/  LDG.E.128.CONSTANT R8, desc[UR6][R30.64] ;  /* 0x000000061e087981 */ /* 0x020562000c1e9d00 */
[----:B-1----:R-:W-:-:S05]  /*2460*/  IMAD.WIDE R16, R7, 0x4, R30 ;  /* 0x0000000407107825 */ /* 0x002fca00078e021e */
[----:B------:R1:W5:Y:S01]  /*2470*/  LDG.E.128.CONSTANT R12, desc[UR6][R16.64] ;  /* 0x00000006100c7981 */ /* 0x000362000c1e9d00 */
[----:B------:R-:W-:-:S04]  /*2480*/  IMAD.WIDE R18, R7, 0x4, R16 ;  /* 0x0000000407127825 */ /* 0x000fc800078e0210 */
[----:B------:R-:W-:Y:S02]  /*2490*/  VIADD R32, R24, 0x20 ;  /* 0x0000002018207836 */ /* 0x000fe40000000000 */
[----:B--2---:R-:W-:-:S03]  /*24a0*/  IMAD.WIDE R30, R7, 0x4, R18 ;  /* 0x00000004071e7825 */ /* 0x004fc600078e0212 */
[----:B------:R-:W-:Y:S01]  /*24b0*/  ISETP.GE.AND P0, PT, R32, UR5, PT ;  /* 0x0000000520007c0c */ /* 0x000fe2000bf06270 */
[----:B-1----:R-:W-:-:S12]  /*24c0*/  @!P1 BRA `(.L_x_5150) ;  /* 0x0000001000cc9947 */ /* 0x002fd80003800000 */
[----:B------:R-:W2:Y:S01]  /*24d0*/  LDG.E.128.CONSTANT R16, desc[UR6][R18.64] ;  /* 0x0000000612107981 */ /* 0x000ea2000c1e9d00 */
[----:B-----5:R-:W-:Y:S01]  /*24e0*/  SHF.R.U32.HI R24, RZ, 0xf, R9 ;  /* 0x0000000fff187819 */ /* 0x020fe20000011609 */
[----:B------:R-:W-:Y:S01]  /*24f0*/  IMAD.MOV.U32 R27, RZ, RZ, 0x2400 ;  /* 0x00002400ff1b7424 */ /* 0x000fe200078e00ff */
[----:B------:R-:W-:Y:S01]  /*2500*/  SHF.R.U32.HI R25, RZ, 0xe, R13 ;  /* 0x0000000eff197819 */ /* 0x000fe2000001160d */
[----:B------:R-:W1:Y:S01]  /*2510*/  LDS.128 R20, [UR4] ;  /* 0x00000004ff147984 */ /* 0x000e620008000c00 */
[----:B------:R-:W-:Y:S01]  /*2520*/  IMAD.MOV.U32 R26, RZ, RZ, 0x3000 ;  /* 0x00003000ff1a7424 */ /* 0x000fe200078e00ff */
[----:B------:R-:W-:Y:S02]  /*2530*/  LOP3.LUT R24, R24, 0x10001, RZ, 0xc0, !PT ;  /* 0x0001000118187812 */ /* 0x000fe400078ec0ff */
[----:B------:R-:W-:Y:S02]  /*2540*/  SHF.R.U32.HI R33, RZ, 0xf, R11 ;  /* 0x0000000fff217819 */ /* 0x000fe4000001160b */
[----:B------:R-:W-:-:S02]  /*2550*/  PRMT R0, R0, 0x5410, R27 ;  /* 0x0000541000007816 */ /* 0x000fc4000000001b */
[----:B------:R-:W-:Y:S02]  /*2560*/  SHF.R.U32.HI R27, RZ, 0xf, R10 ;  /* 0x0000000fff1b7819 */ /* 0x000fe4000001160a */
[----:B0-----:R-:W-:Y:S02]  /*2570*/  PRMT R2, R2, 0x5410, R26 ;  /* 0x0000541002027816 */ /* 0x001fe4000000001a */
[----:B------:R-:W-:Y:S02]  /*2580*/  LOP3.LUT R26, R24, 0x20002, R25, 0xf8, !PT ;  /* 0x00020002181a7812 */ /* 0x000fe400078ef819 */
[----:B------:R-:W-:Y:S02]  /*2590*/  LOP3.LUT R37, R33, 0x10001, RZ, 0xc0, !PT ;  /* 0x0001000121257812 */ /* 0x000fe400078ec0ff */
[----:B------:R-:W-:Y:S02]  /*25a0*/  SHF.R.U32.HI R24, RZ, 0xf, R8 ;  /* 0x0000000fff187819 */ /* 0x000fe40000011608 */
[----:B------:R-:W-:-:S02]  /*25b0*/  SHF.R.U32.HI R34, RZ, 0xe, R14 ;  /* 0x0000000eff227819 */ /* 0x000fc4000001160e */
[----:B------:R-:W-:Y:S02]  /*25c0*/  LOP3.LUT R27, R27, 0x10001, RZ, 0xc0, !PT ;  /* 0x000100011b1b7812 */ /* 0x000fe400078ec0ff */
[----:B------:R-:W-:Y:S02]  /*25d0*/  SHF.R.U32.HI R38, RZ, 0xe, R15 ;  /* 0x0000000eff267819 */ /* 0x000fe4000001160f */
[----:B------:R-:W-:Y:S02]  /*25e0*/  SHF.R.U32.HI R25, RZ, 0xe, R12 ;  /* 0x0000000eff197819 */ /* 0x000fe4000001160c */
[----:B------:R-:W-:Y:S02]  /*25f0*/  LOP3.LUT R24, R24, 0x10001, RZ, 0xc0, !PT ;  /* 0x0001000118187812 */ /* 0x000fe400078ec0ff */
[----:B------:R-:W-:Y:S02]  /*2600*/  LOP3.LUT R35, R27, 0x20002, R34, 0xf8, !PT ;  /* 0x000200021b237812 */ /* 0x000fe400078ef822 */
[----:B------:R-:W-:-:S02]  /*2610*/  LOP3.LUT R34, R37, 0x20002, R38, 0xf8, !PT ;  /* 0x0002000225227812 */ /* 0x000fc400078ef826 */
[----:B------:R-:W-:Y:S02]  /*2620*/  LOP3.LUT R37, R10, 0x70007, RZ, 0xc0, !PT ;  /* 0x000700070a257812 */ /* 0x000fe400078ec0ff */
[----:B------:R-:W-:Y:S02]  /*2630*/  LOP3.LUT R36, R24, 0x20002, R25, 0xf8, !PT ;  /* 0x0002000218247812 */ /* 0x000fe400078ef819 */
        /* <DEDUP_REMOVED lines=11> */
[----:B-1----:R-:W-:Y:S01]  /*26f0*/  HFMA2.MMA R40, R43, R20, RZ ;  /* 0x000000142b287235 */ /* 0x002fe200000000ff */
[-C--:B------:R-:W-:Y:S01]  /*2700*/  HFMA2 R39, R39, R20.reuse, RZ.H0_H0 ;  /* 0x0000001427277231 */ /* 0x080fe200000400ff */
[----:B------:R-:W-:Y:S01]  /*2710*/  LOP3.LUT R27, R27, 0x64006400, RZ, 0xfc, !PT ;  /* 0x640064001b1b7812 */ /* 0x000fe200078efcff */
[----:B------:R-:W-:Y:S01]  /*2720*/  HFMA2 R38, R45, R20, RZ.H0_H0 ;  /* 0x000000142d267231 */ /* 0x000fe200000400ff */
[----:B------:R-:W-:Y:S01]  /*2730*/  SHF.R.U32.HI R8, RZ, 0x6, R8 ;  /* 0x00000006ff087819 */ /* 0x000fe20000011608 */
[----:B------:R-:W-:Y:S01]  /*2740*/  HFMA2 R24, R25, R2.H1_H1, -132, -132 ;  /* 0xd820d82019187431 */ /* 0x000fe20000060002 */
[----:B------:R-:W-:-:S02]  /*2750*/  PRMT R3, R3, 0x5410, R4 ;  /* 0x0000541003037816 */ /* 0x000fc40000000004 */
[----:B------:R-:W-:-:S04]  /*2760*/  LOP3.LUT R42, R8, 0x70007, RZ, 0xc0, !PT ;  /* 0x00070007082a7812 */ /* 0x000fc800078ec0ff */
[----:B------:R-:W-:-:S05]  /*2770*/  LOP3.LUT R42, R42, 0x64006400, RZ, 0xfc, !PT ;  /* 0x640064002a2a7812 */ /* 0x000fca00078efcff */
[----:B------:R-:W-:Y:S01]  /*2780*/  HADD2 R42, R42, -1028, -1028 ;  /* 0xe404e4042a2a7430 */ /* 0x000fe20000000000 */
[----:B--2---:R-:W-:-:S04]  /*2790*/  SHF.R.U32.HI R33, RZ, 0xd, R17 ;  /* 0x0000000dff217819 */ /* 0x004fc80000011611 */
[----:B------:R-:W-:Y:S02]  /*27a0*/  LOP3.LUT R33, R26, 0x40004, R33, 0xf8, !PT ;  /* 0x000400041a217812 */ /* 0x000fe400078ef821 */
[----:B------:R-:W-:Y:S02]  /*27b0*/  LOP3.LUT R26, R9, 0x70007, RZ, 0xc0, !PT ;  /* 0x00070007091a7812 */ /* 0x000fe400078ec0ff */
[----:B------:R-:W-:Y:S02]  /*27c0*/  SHF.R.U32.HI R9, RZ, 0x6, R9 ;  /* 0x00000006ff097819 */ /* 0x000fe40000011609 */
[----:B------:R-:W-:Y:S02]  /*27d0*/  LOP3.LUT R26, R26, 0x64006400, RZ, 0xfc, !PT ;  /* 0x640064001a1a7812 */ /* 0x000fe400078efcff */
[----:B------:R-:W-:-:S03]  /*27e0*/  LOP3.LUT R33, R33, 0x64006400, RZ, 0xfc, !PT ;  /* 0x6400640021217812 */ /* 0x000fc600078efcff */
[----:B------:R-:W-:Y:S02]  /*27f0*/  HADD2 R41, R26, -1028, -1028 ;  /* 0xe404e4041a297430 */ /* 0x000fe40000000000 */
[----:B------:R-:W-:-:S04]  /*2800*/  HFMA2 R26, R27, R2.H1_H1, -132, -132 ;  /* 0xd820d8201b1a7431 */ /* 0x000fc80000060002 */
[----:B------:R-:W-:Y:S01]  /*2810*/  HFMA2.MMA R37, R41, R20, RZ ;  /* 0x0000001429257235 */ /* 0x000fe200000000ff */
[----:B------:R-:W-:Y:S01]  /*2820*/  LOP3.LUT R20, R10, 0x380038, RZ, 0xc0, !PT ;  /* 0x003800380a147812 */ /* 0x000fe200078ec0ff */
[----:B------:R-:W-:Y:S01]  /*2830*/  HFMA2 R39, R26, R21, R39 ;  /* 0x000000151a277231 */ /* 0x000fe20000000027 */
[----:B------:R-:W-:Y:S02]  /*2840*/  SHF.R.U32.HI R10, RZ, 0x6, R10 ;  /* 0x00000006ff0a7819 */ /* 0x000fe4000001160a */
[----:B------:R-:W-:Y:S02]  /*2850*/  LOP3.LUT R25, R20, 0x64006400, RZ, 0xfc, !PT ;  /* 0x6400640014197812 */ /* 0x000fe400078efcff */
[----:B------:R-:W-:Y:S01]  /*2860*/  LOP3.LUT R20, R9, 0x70007, RZ, 0xc0, !PT ;  /* 0x0007000709147812 */ /* 0x000fe200078ec0ff */
[----:B------:R-:W-:Y:S01]  /*2870*/  HFMA2.MMA R37, R24, R21, R37 ;  /* 0x0000001518257235 */ /* 0x000fe20000000025 */
[----:B------:R-:W-:Y:S01]  /*2880*/  LOP3.LUT R24, R11, 0x380038, RZ, 0xc0, !PT ;  /* 0x003800380b187812 */ /* 0x000fe200078ec0ff */
[----:B------:R-:W-:Y:S01]  /*2890*/  HFMA2 R27, R25, R2.H1_H1, -132, -132 ;  /* 0xd820d820191b7431 */ /* 0x000fe20000060002 */
[----:B------:R-:W-:Y:S01]  /*28a0*/  LOP3.LUT R20, R20, 0x64006400, RZ, 0xfc, !PT ;  /* 0x6400640014147812 */ /* 0x000fe200078efcff */
[----:B------:R-:W-:Y:S01]  /*28b0*/  HFMA2.MMA R39, R42, R22, R39 ;  /* 0x000000162a277235 */ /* 0x000fe20000000027 */
[----:B------:R-:W-:-:S02]  /*28c0*/  LOP3.LUT R25, R24, 0x64006400, RZ, 0xfc, !PT ;  /* 0x6400640018197812 */ /* 0x000fc400078efcff */
[----:B------:R-:W-:Y:S01]  /*28d0*/  SHF.R.U32.HI R11, RZ, 0x6, R11 ;  /* 0x00000006ff0b7819 */ /* 0x000fe2000001160b */
[----:B------:R-:W-:Y:S01]  /*28e0*/  HADD2 R24, R20, -1028, -1028 ;  /* 0xe404e40414187430 */ /* 0x000fe20000000000 */
[----:B------:R-:W-:Y:S01]  /*28f0*/  LOP3.LUT R20, R10, 0x70007, RZ, 0xc0, !PT ;  /* 0x000700070a147812 */ /* 0x000fe200078ec0ff */
[----:B------:R-:W-:Y:S01]  /*2900*/  HFMA2 R25, R25, R2.H1_H1, -132, -132 ;  /* 0xd820d82019197431 */ /* 0x000fe20000060002 */
[-C--:B------:R-:W-:Y:S01]  /*2910*/  HFMA2.MMA R40, R27, R21.reuse, R40 ;  /* 0x000000151b287235 */ /* 0x080fe20000000028 */
[----:B------:R-:W-:Y:S01]  /*2920*/  HFMA2 R37, R24, R22, R37 ;  /* 0x0000001618257231 */ /* 0x000fe20000000025 */
[----:B------:R-:W-:Y:S02]  /*2930*/  LOP3.LUT R20, R20, 0x64006400, RZ, 0xfc, !PT ;  /* 0x6400640014147812 */ /* 0x000fe400078efcff */
[----:B------:R-:W-:Y:S01]  /*2940*/  SHF.R.U32.HI R42, RZ, 0xd, R18 ;  /* 0x0000000dff2a7819 */ /* 0x000fe20000011612 */
[----:B------:R-:W-:Y:S01]  /*2950*/  HFMA2.MMA R38, R25, R21, R38 ;  /* 0x0000001519267235 */ /* 0x000fe20000000026 */
[----:B------:R-:W-:Y:S01]  /*2960*/  SHF.R.U32.HI R21, RZ, 0xd, R16 ;  /* 0x0000000dff157819 */ /* 0x000fe20000011610 */
[----:B------:R-:W0:Y:S01]  /*2970*/  LDS.128 R24, [UR4+0x10] ;  /* 0x00001004ff187984 */ /* 0x000e220008000c00 */
[----:B------:R-:W-:-:S02]  /*2980*/  HADD2 R41, R20, -1028, -1028 ;  /* 0xe404e40414297430 */ /* 0x000fc40000000000 */
[----:B------:R-:W-:Y:S02]  /*2990*/  LOP3.LUT R20, R36, 0x40004, R21, 0xf8, !PT ;  /* 0x0004000424147812 */ /* 0x000fe400078ef815 */
[----:B------:R-:W-:Y:S01]  /*29a0*/  LOP3.LUT R36, R11, 0x70007, RZ, 0xc0, !PT ;  /* 0x000700070b247812 */ /* 0x000fe200078ec0ff */
[----:B------:R-:W-:Y:S01]  /*29b0*/  HFMA2 R40, R41, R22, R40 ;  /* 0x0000001629287231 */ /* 0x000fe20000000028 */
[----:B------:R-:W-:Y:S02]  /*29c0*/  LOP3.LUT R41, R9, 0x380038, RZ, 0xc0, !PT ;  /* 0x0038003809297812 */ /* 0x000fe400078ec0ff */
[----:B------:R-:W-:Y:S02]  /*29d0*/  LOP3.LUT R36, R36, 0x64006400, RZ, 0xfc, !PT ;  /* 0x6400640024247812 */ /* 0x000fe400078efcff */
[----:B------:R-:W-:Y:S02]  /*29e0*/  LOP3.LUT R21, R35, 0x40004, R42, 0xf8, !PT ;  /* 0x0004000423157812 */ /* 0x000fe400078ef82a */
[----:B------:R-:W-:Y:S01]  /*29f0*/  SHF.R.U32.HI R35, RZ, 0xd, R19 ;  /* 0x0000000dff237819 */ /* 0x000fe20000011613 */
[----:B------:R-:W-:Y:S01]  /*2a00*/  HADD2 R43, R36, -1028, -1028 ;  /* 0xe404e404242b7430 */ /* 0x000fe20000000000 */
[----:B------:R-:W-:-:S02]  /*2a10*/  LOP3.LUT R41, R41, 0x64006400, RZ, 0xfc, !PT ;  /* 0x6400640029297812 */ /* 0x000fc400078efcff */
[----:B------:R-:W-:Y:S02]  /*2a20*/  LOP3.LUT R34, R34, 0x40004, R35, 0xf8, !PT ;  /* 0x0004000422227812 */ /* 0x000fe400078ef823 */
[----:B------:R-:W-:Y:S01]  /*2a30*/  LOP3.LUT R35, R8, 0x380038, RZ, 0xc0, !PT ;  /* 0x0038003808237812 */ /* 0x000fe200078ec0ff */
[-C--:B------:R-:W-:Y:S01]  /*2a40*/  HFMA2 R36, R41, R2.reuse.H1_H1, -132, -132 ;  /* 0xd820d82029247431 */ /* 0x080fe20000060002 */
[----:B------:R-:W-:Y:S01]  /*2a50*/  HFMA2.MMA R38, R43, R22, R38 ;  /* 0x000000162b267235 */ /* 0x000fe20000000026 */
        /* <DEDUP_REMOVED lines=8> */
[----:B------:R-:W-:Y:S01]  /*2ae0*/  HFMA2 R9, R9, R2.H1_H1, -132, -132 ;  /* 0xd820d82009097431 */ /* 0x000fe20000060002 */
[----:B------:R-:W-:Y:S01]  /*2af0*/  LOP3.LUT R35, R8, 0x64006400, RZ, 0xfc, !PT ;  /* 0x6400640008237812 */ /* 0x000fe200078efcff */
[-C--:B------:R-:W-:Y:S01]  /*2b00*/  HFMA2.MMA R39, R22, R23.reuse, R39 ;  /* 0x0000001716277235 */ /* 0x080fe20000000027 */
[----:B------:R-:W-:Y:S02]  /*2b10*/  LOP3.LUT R41, R41, 0x64006400, RZ, 0xfc, !PT ;  /* 0x6400640029297812 */ /* 0x000fe400078efcff */
        /* <DEDUP_REMOVED lines=174> */
[----:B------:R-:W-:Y:S01]  /*3600*/  HFMA2.MMA R19, R24, R13, R19 ;  /* 0x0000000d18137235 */ /* 0x000fe20000000013 */
[----:B------:R-:W-:Y:S01]  /*3610*/  LOP3.LUT R23, R16, 0x64006400, RZ, 0xfc, !PT ;  /* 0x6400640010177812 */ /* 0x000fe200078efcff */
[-C--:B------:R-:W-:Y:S01]  /*3620*/  HFMA2 R16, R27, R0.reuse.H1_H1, -20, -20 ;  /* 0xcd00cd001b107431 */ /* 0x080fe20000060000 */
[----:B------:R-:W-:Y:S01]  /*3630*/  LOP3.LUT R17, R8, 0x64006400, RZ, 0xfc, !PT ;  /* 0x6400640008117812 */ /* 0x000fe200078efcff */
[----:B------:R-:W-:Y:S01]  /*3640*/  HFMA2 R9, R22, R13, R9 ;  /* 0x0000000d16097231 */ /* 0x000fe20000000009 */
[----:B------:R-:W-:Y:S01]  /*3650*/  LOP3.LUT R25, R12, 0x64006400, RZ, 0xfc, !PT ;  /* 0x640064000c197812 */ /* 0x000fe200078efcff */
[-C--:B------:R-:W-:Y:S01]  /*3660*/  HFMA2 R12, R23, R0.reuse.H1_H1, -20, -20 ;  /* 0xcd00cd00170c7431 */ /* 0x080fe20000060000 */
[----:B------:R-:W-:Y:S01]  /*3670*/  LOP3.LUT R21, R21, 0x64006400, RZ, 0xfc, !PT ;  /* 0x6400640015157812 */ /* 0x000fe200078efcff */
[-C--:B------:R-:W-:Y:S01]  /*3680*/  HFMA2 R8, R17, R0.reuse.H1_H1, -20, -20 ;  /* 0xcd00cd0011087431 */ /* 0x080fe20000060000 */
[-C--:B------:R-:W-:Y:S01]  /*3690*/  HFMA2.MMA R11, R16, R14.reuse, R11 ;  /* 0x0000000e100b7235 */ /* 0x080fe2000000000b */
[----:B------:R-:W-:Y:S01]  /*36a0*/  HFMA2 R25, R25, R0.H1_H1, -20, -20 ;  /* 0xcd00cd0019197431 */ /* 0x000fe20000060000 */
[----:B------:R-:W-:Y:S01]  /*36b0*/  LOP3.LUT R20, R20, 0x64006400, RZ, 0xfc, !PT ;  /* 0x6400640014147812 */ /* 0x000fe200078efcff */
[----:B------:R-:W-:Y:S01]  /*36c0*/  HFMA2.MMA R19, R12, R14, R19 ;  /* 0x0000000e0c137235 */ /* 0x000fe20000000013 */
[----:B------:R-:W-:Y:S01]  /*36d0*/  HFMA2 R9, R8, R14, R9 ;  /* 0x0000000e08097231 */ /* 0x000fe20000000009 */
[----:B------:R-:W-:Y:S01]  /*36e0*/  PRMT R0, R0, 0x5410, R2 ;  /* 0x0000541000007816 */ /* 0x000fe20000000002 */
[----:B------:R-:W-:-:S02]  /*36f0*/  HADD2 R8, R33, -1028, -1028 ;  /* 0xe404e40421087430 */ /* 0x000fc40000000000 */
[----:B------:R-:W-:Y:S01]  /*3700*/  HFMA2 R10, R26, R13, R10 ;  /* 0x0000000d1a0a7231 */ /* 0x000fe2000000000a */
[-C--:B------:R-:W-:Y:S01]  /*3710*/  HFMA2.MMA R11, R34, R15.reuse, R11 ;  /* 0x0000000f220b7235 */ /* 0x080fe2000000000b */
[----:B------:R-:W-:Y:S02]  /*3720*/  HADD2 R21, R21, -1028, -1028 ;  /* 0xe404e40415157430 */ /* 0x000fe40000000000 */
[----:B------:R-:W-:Y:S01]  /*3730*/  HFMA2 R10, R25, R14, R10 ;  /* 0x0000000e190a7231 */ /* 0x000fe2000000000a */
[----:B------:R-:W-:Y:S01]  /*3740*/  HFMA2.MMA R19, R8, R15, R19 ;  /* 0x0000000f08137235 */ /* 0x000fe20000000013 */
        /* <DEDUP_REMOVED lines=11> */
.L_x_5150:
[----:B------:R-:W-:Y:S01]  /*3800*/  ISETP.LT.AND P2, PT, R32, R29, PT ;  /* 0x0000001d2000720c */ /* 0x000fe20003f41270 */
[----:B------:R-:W-:Y:S01]  /*3810*/  UIADD3 UR4, UR4, 0x40, URZ ;  /* 0x0000004004047890 */ /* 0x000fe2000fffe03f */
[----:B------:R-:W-:-:S11]  /*3820*/  IMAD.MOV.U32 R24, RZ, RZ, R32 ;  /* 0x000000ffff187224 */ /* 0x000fd600078e0020 */
[----:B------:R-:W-:Y:S05]  /*3830*/  @!P0 BRA P2, `(.L_x_5151) ;  /* 0xffffffec00008947 */ /* 0x000fea000103ffff */
.L_x_5149:
        /* <DEDUP_REMOVED lines=8> */
.L_x_5154:
[----:B------:R-:W-:-:S05]  /*38c0*/  VIADD R24, R24, 0x10 ;  /* 0x0000001018187836 */ /* 0x000fca0000000000 */
[C---:B------:R-:W-:Y:S02]  /*38d0*/  ISETP.GE.AND P0, PT, R24.reuse, UR5, PT ;  /* 0x0000000518007c0c */ /* 0x040fe4000bf06270 */
[----:B------:R-:W-:Y:S01]  /*38e0*/  ISETP.LT.AND P3, PT, R24, R29, PT ;  /* 0x0000001d1800720c */ /* 0x000fe20003f61270 */
[----:B------:R-:W-:-:S12]  /*38f0*/  @!P1 BRA `(.L_x_5153) ;  /* 0x0000000800589947 */ /* 0x000fd80003800000 */
[----:B-----5:R-:W2:Y:S01]  /*3900*/  LDG.E.128.CONSTANT R12, desc[UR6][R30.64] ;  /* 0x000000061e0c7981 */ /* 0x020ea2000c1e9d00 */
[----:B------:R-:W-:Y:S01]  /*3910*/  IMAD.MOV.U32 R8, RZ, RZ, 0x2400 ;  /* 0x00002400ff087424 */ /* 0x000fe200078e00ff */
[----:B0-----:R-:W-:Y:S01]  /*3920*/  PRMT R3, R3, 0x5410, R4 ;  /* 0x0000541003037816 */ /* 0x001fe20000000004 */
[----:B------:R-:W-:Y:S02]  /*3930*/  IMAD.MOV.U32 R7, RZ, RZ, 0x2c00 ;  /* 0x00002c00ff077424 */ /* 0x000fe400078e00ff */
[----:B------:R-:W-:Y:S01]  /*3940*/  IMAD.MOV.U32 R20, RZ, RZ, 0x3400 ;  /* 0x00003400ff147424 */ /* 0x000fe200078e00ff */
[----:B------:R-:W-:Y:S02]  /*3950*/  PRMT R0, R0, 0x5410, R8 ;  /* 0x0000541000007816 */ /* 0x000fe40000000008 */
[----:B------:R-:W0:Y:S01]  /*3960*/  LDS.128 R8, [UR4] ;  /* 0x00000004ff087984 */ /* 0x000e220008000c00 */
[----:B------:R-:W-:Y:S02]  /*3970*/  PRMT R2, R2, 0x5410, R7 ;  /* 0x0000541002027816 */ /* 0x000fe40000000007 */
        /* <DEDUP_REMOVED lines=38> */
[-C--:B0-----:R-:W-:Y:S01]  /*3be0*/  HFMA2.MMA R35, R23, R8.reuse, RZ ;  /* 0x0000000817237235 */ /* 0x081fe200000000ff */
[-C--:B------:R-:W-:Y:S01]  /*3bf0*/  HFMA2 R22, R41, R20.reuse.H0_H0, -258, -258 ;  /* 0xdc08dc0829167431 */ /* 0x080fe20000040014 */
[C---:B------:R-:W-:Y:S01]  /*3c00*/  LOP3.LUT R41, R12.reuse, 0x300030, RZ, 0xc0, !PT ;  /* 0x003000300c297812 */ /* 0x040fe200078ec0ff */
[----:B------:R-:W-:Y:S01]  /*3c10*/  HFMA2 R20, R34, R20.H0_H0, -258, -258 ;  /* 0xdc08dc0822147431 */ /* 0x000fe20000040014 */
[----:B------:R-:W-:Y:S01]  /*3c20*/  HFMA2.MMA R34, R33, R8, RZ ;  /* 0x0000000821227235 */ /* 0x000fe200000000ff */
[-C--:B------:R-:W-:Y:S01]  /*3c30*/  HFMA2 R36, R25, R8.reuse, RZ.H0_H0 ;  /* 0x0000000819247231 */ /* 0x080fe200000400ff */
[C---:B------:R-:W-:Y:S01]  /*3c40*/  LOP3.LUT R23, R13.reuse, 0xc000c0, RZ, 0xc0, !PT ;  /* 0x00c000c00d177812 */ /* 0x040fe200078ec0ff */
[----:B------:R-:W-:Y:S01]  /*3c50*/  HFMA2 R42, R27, R8, RZ.H0_H0 ;  /* 0x000000081b2a7231 */ /* 0x000fe200000400ff */
[----:B------:R-:W-:Y:S01]  /*3c60*/  LOP3.LUT R8, R12, 0xc000c0, RZ, 0xc0, !PT ;  /* 0x00c000c00c087812 */ /* 0x000fe200078ec0ff */
[-C--:B------:R-:W-:Y:S01]  /*3c70*/  HFMA2.MMA R40, R40, R9.reuse, R35 ;  /* 0x0000000928287235 */ /* 0x080fe20000000023 */
[----:B------:R-:W-:Y:S01]  /*3c80*/  LOP3.LUT R12, R13, 0x300030, RZ, 0xc0, !PT ;  /* 0x003000300d0c7812 */ /* 0x000fe200078ec0ff */
[----:B------:R-:W-:Y:S01]  /*3c90*/  HFMA2 R36, R39, R9, R36 ;  /* 0x0000000927247231 */ /* 0x000fe20000000024 */
[----:B------:R-:W-:Y:S01]  /*3ca0*/  LOP3.LUT R13, R14, 0x300030, RZ, 0xc0, !PT ;  /* 0x003000300e0d7812 */ /* 0x000fe200078ec0ff */
[-C--:B------:R-:W-:Y:S01]  /*3cb0*/  HFMA2.MMA R34, R37, R9.reuse, R34 ;  /* 0x0000000925227235 */ /* 0x080fe20000000022 */
[C---:B------:R-:W-:Y:S01]  /*3cc0*/  LOP3.LUT R33, R15.reuse, 0x300030, RZ, 0xc0, !PT ;  /* 0x003000300f217812 */ /* 0x040fe200078ec0ff */
[----:B------:R-:W-:Y:S01]  /*3cd0*/  HFMA2.MMA R42, R38, R9, R42 ;  /* 0x00000009262a7235 */ /* 0x000fe2000000002a */
        /* <DEDUP_REMOVED lines=8> */
[----:B------:R-:W-:Y:S01]  /*3d60*/  LOP3.LUT R45, R7, 0x300030, RZ, 0xc0, !PT ;  /* 0x00300030072d7812 */ /* 0x000fe200078ec0ff */
[-C--:B------:R-:W-:Y:S01]  /*3d70*/  HFMA2.MMA R35, R15, R10.reuse, R36 ;  /* 0x0000000a0f237235 */ /* 0x080fe20000000024 */
[----:B------:R-:W-:Y:S01]  /*3d80*/  HFMA2 R9, R13, R10, R40 ;  /* 0x0000000a0d097231 */ /* 0x000fe20000000028 */
[----:B------:R-:W-:Y:S01]  /*3d90*/  LOP3.LUT R38, R23, 0x64006400, RZ, 0xfc, !PT ;  /* 0x6400640017267812 */ /* 0x000fe200078efcff */
[----:B------:R-:W0:Y:S01]  /*3da0*/  LDS.128 R12, [UR4+0x10] ;  /* 0x00001004ff0c7984 */ /* 0x000e220008000c00 */
[-C--:B------:R-:W-:Y:S01]  /*3db0*/  HFMA2 R43, R33, R2.reuse.H1_H1, -66, -66 ;  /* 0xd420d420212b7431 */ /* 0x080fe20000060002 */
[----:B------:R-:W-:Y:S01]  /*3dc0*/  LOP3.LUT R45, R45, 0x64006400, RZ, 0xfc, !PT ;  /* 0x640064002d2d7812 */ /* 0x000fe200078efcff */
[----:B------:R-:W-:Y:S01]  /*3dd0*/  HFMA2 R41, R41, R2.H1_H1, -66, -66 ;  /* 0xd420d42029297431 */ /* 0x000fe20000060002 */
[----:B------:R-:W-:Y:S01]  /*3de0*/  LOP3.LUT R23, R27, 0x64006400, RZ, 0xfc, !PT ;  /* 0x640064001b177812 */ /* 0x000fe200078efcff */
[----:B------:R-:W-:Y:S01]  /*3df0*/  HFMA2 R38, R38, R0.H1_H1, -18, -18 ;  /* 0xcc80cc8026267431 */ /* 0x000fe20000060000 */
[----:B------:R-:W-:Y:S01]  /*3e00*/  LOP3.LUT R27, R19, 0xc000c0, RZ, 0xc0, !PT ;  /* 0x00c000c0131b7812 */ /* 0x000fe200078ec0ff */
[----:B------:R-:W-:Y:S01]  /*3e10*/  HFMA2 R34, R41, R10, R34 ;  /* 0x0000000a29227231 */ /* 0x000fe20000000022 */
[----:B------:R-:W-:Y:S01]  /*3e20*/  HFMA2.MMA R10, R43, R10, R42 ;  /* 0x0000000a2b0a7235 */ /* 0x000fe2000000002a */
[----:B------:R-:W-:Y:S01]  /*3e30*/  LOP3.LUT R43, R8, 0x64006400, RZ, 0xfc, !PT ;  /* 0x64006400082b7812 */ /* 0x000fe200078efcff */
[----:B------:R-:W-:Y:S01]  /*3e40*/  HFMA2 R33, R45, R2.H1_H1, -66, -66 ;  /* 0xd420d4202d217431 */ /* 0x000fe20000060002 */
[----:B------:R-:W-:Y:S01]  /*3e50*/  LOP3.LUT R45, R25, 0x64006400, RZ, 0xfc, !PT ;  /* 0x64006400192d7812 */ /* 0x000fe200078efcff */
[-C--:B------:R-:W-:Y:S01]  /*3e60*/  HFMA2 R23, R23, R0.reuse.H1_H1, -18, -18 ;  /* 0xcc80cc8017177431 */ /* 0x080fe20000060000 */
[C---:B------:R-:W-:Y:S01]  /*3e70*/  LOP3.LUT R39, R18.reuse, 0x300030, RZ, 0xc0, !PT ;  /* 0x0030003012277812 */ /* 0x040fe200078ec0ff */
[-C--:B------:R-:W-:Y:S01]  /*3e80*/  HFMA2 R25, R43, R0.reuse.H1_H1, -18, -18 ;  /* 0xcc80cc802b197431 */ /* 0x080fe20000060000 */
[C---:B------:R-:W-:Y:S01]  /*3e90*/  LOP3.LUT R8, R18.reuse, 0xc000c0, RZ, 0xc0, !PT ;  /* 0x00c000c012087812 */ /* 0x040fe200078ec0ff */
[----:B------:R-:W-:Y:S01]  /*3ea0*/  HFMA2 R36, R45, R0.H1_H1, -18, -18 ;  /* 0xcc80cc802d247431 */ /* 0x000fe20000060000 */
[----:B------:R-:W-:Y:S01]  /*3eb0*/  LOP3.LUT R18, R18, 0x30003, RZ, 0xc0, !PT ;  /* 0x0003000312127812 */ /* 0x000fe200078ec0ff */
[-C--:B------:R-:W-:Y:S01]  /*3ec0*/  HFMA2 R35, R38, R11.reuse, R35 ;  /* 0x0000000b26237231 */ /* 0x080fe20000000023 */
[----:B------:R-:W-:Y:S01]  /*3ed0*/  LOP3.LUT R43, R27, 0x64006400, RZ, 0xfc, !PT ;  /* 0x640064001b2b7812 */ /* 0x000fe200078efcff */
[-C--:B------:R-:W-:Y:S01]  /*3ee0*/  HFMA2.MMA R34, R25, R11.reuse, R34 ;  /* 0x0000000b19227235 */ /* 0x080fe20000000022 */
[C---:B------:R-:W-:Y:S01]  /*3ef0*/  LOP3.LUT R27, R7.reuse, 0xc000c0, RZ, 0xc0, !PT ;  /* 0x00c000c0071b7812 */ /* 0x040fe200078ec0ff */
[----:B------:R-:W-:Y:S01]  /*3f00*/  HFMA2.MMA R9, R36, R11, R9 ;  /* 0x0000000b24097235 */ /* 0x000fe20000000009 */
[----:B------:R-:W-:Y:S01]  /*3f10*/  LOP3.LUT R7, R7, 0x30003, RZ, 0xc0, !PT ;  /* 0x0003000307077812 */ /* 0x000fe200078ec0ff */
[----:B------:R-:W-:Y:S01]  /*3f20*/  HFMA2 R10, R23, R11, R10 ;  /* 0x0000000b170a7231 */ /* 0x000fe2000000000a */
[----:B------:R-:W-:-:S02]  /*3f30*/  LOP3.LUT R18, R18, 0x64006400, RZ, 0xfc, !PT ;  /* 0x6400640012127812 */ /* 0x000fc400078efcff */
[----:B------:R-:W-:Y:S02]  /*3f40*/  LOP3.LUT R7, R7, 0x64006400, RZ, 0xfc, !PT ;  /* 0x6400640007077812 */ /* 0x000fe400078efcff */
[----:B------:R-:W-:Y:S01]  /*3f50*/  LOP3.LUT R37, R19, 0x300030, RZ, 0xc0, !PT ;  /* 0x0030003013257812 */ /* 0x000fe200078ec0ff */
[----:B------:R-:W-:Y:S01]  /*3f60*/  HADD2 R11, R18, -1026, -1026 ;  /* 0xe402e402120b7430 */ /* 0x000fe20000000000 */
[C---:B------:R-:W-:Y:S01]  /*3f70*/  LOP3.LUT R41, R21.reuse, 0x300030, RZ, 0xc0, !PT ;  /* 0x0030003015297812 */ /* 0x040fe200078ec0ff */
[----:B------:R-:W-:Y:S01]  /*3f80*/  HADD2 R36, R7, -1026, -1026 ;  /* 0xe402e40207247430 */ /* 0x000fe20000000000 */
[----:B------:R-:W-:Y:S02]  /*3f90*/  LOP3.LUT R40, R21, 0xc000c0, RZ, 0xc0, !PT ;  /* 0x00c000c015287812 */ /* 0x000fe400078ec0ff */
[----:B------:R-:W-:Y:S02]  /*3fa0*/  LOP3.LUT R39, R39, 0x64006400, RZ, 0xfc, !PT ;  /* 0x6400640027277812 */ /* 0x000fe400078efcff */
[----:B------:R-:W-:-:S02]  /*3fb0*/  LOP3.LUT R19, R19, 0x30003, RZ, 0xc0, !PT ;  /* 0x0003000313137812 */ /* 0x000fc400078ec0ff */
[----:B------:R-:W-:Y:S01]  /*3fc0*/  LOP3.LUT R21, R21, 0x30003, RZ, 0xc0, !PT ;  /* 0x0003000315157812 */ /* 0x000fe200078ec0ff */
[-C--:B0-----:R-:W-:Y:S01]  /*3fd0*/  HFMA2.MMA R34, R11, R12.reuse, R34 ;  /* 0x0000000c0b227235 */ /* 0x081fe20000000022 */
        /* <DEDUP_REMOVED lines=18> */
[----:B------:R-:W-:-:S02]  /*4100*/  HFMA2 R42, R45, R0.H1_H1, -18, -18 ;  /* 0xcc80cc802d2a7431 */ /* 0x000fc40000060000 */
[-C--:B------:R-:W-:Y:S02]  /*4110*/  HFMA2 R37, R37, R2.reuse.H1_H1, -66, -66 ;  /* 0xd420d42025257431 */ /* 0x080fe40000060002 */
[-C--:B------:R-:W-:Y:S01]  /*4120*/  HFMA2 R35, R26, R13.reuse, R35 ;  /* 0x0000000d1a237231 */ /* 0x080fe20000000023 */
[-C--:B------:R-:W-:Y:S01]  /*4130*/  HFMA2.MMA R7, R8, R15.reuse, R7 ;  /* 0x0000000f08077235 */ /* 0x080fe20000000007 */
[----:B------:R-:W-:Y:S01]  /*4140*/  HFMA2 R41, R41, R2.H1_H1, -66, -66 ;  /* 0xd420d42029297431 */ /* 0x000fe20000060002 */
[----:B------:R-:W-:Y:S01]  /*4150*/  HFMA2.MMA R21, R42, R15, R21 ;  /* 0x0000000f2a157235 */ /* 0x000fe20000000015 */
[----:B------:R-:W-:Y:S02]  /*4160*/  HFMA2 R10, R20, R13, R10 ;  /* 0x0000000d140a7231 */ /* 0x000fe4000000000a */
[----:B------:R-:W-:Y:S02]  /*4170*/  HFMA2 R40, R43, R0.H1_H1, -18, -18 ;  /* 0xcc80cc802b287431 */ /* 0x000fe40000060000 */
[----:B------:R-:W-:-:S02]  /*4180*/  HFMA2 R20, R37, R14, R35 ;  /* 0x0000000e25147231 */ /* 0x000fc40000000023 */
[----:B------:R-:W-:Y:S01]  /*4190*/  HFMA2 R44, R27, R0.H1_H1, -18, -18 ;  /* 0xcc80cc801b2c7431 */ /* 0x000fe20000060000 */
[----:B------:R-:W-:Y:S01]  /*41a0*/  PRMT R0, R0, 0x5410, R2 ;  /* 0x0000541000007816 */ /* 0x000fe20000000002 */
        /* <DEDUP_REMOVED lines=11> */
.L_x_5153:
[----:B------:R-:W-:Y:S01]  /*4260*/  IADD3 R30, P2, R30, R17, RZ ;  /* 0x000000111e1e7210 */ /* 0x000fe20007f5e0ff */
[----:B------:R-:W-:-:S04]  /*4270*/  UIADD3 UR4, UR4, 0x20, URZ ;  /* 0x0000002004047890 */ /* 0x000fc8000fffe03f */
[----:B------:R-:W-:Y:S01]  /*4280*/  IMAD.X R31, R31, 0x1, R16, P2 ;  /* 0x000000011f1f7824 */ /* 0x000fe200010e0610 */
[----:B------:R-:W-:Y:S07]  /*4290*/  @!P0 BRA P3, `(.L_x_5154) ;  /* 0xfffffff400888947 */ /* 0x000fee000183ffff */
.L_x_5152:
[----:B------:R-:W-:Y:S05]  /*42a0*/  @!P1 EXIT ;  /* 0x000000000000994d */ /* 0x000fea0003800000 */
[----:B------:R-:W1:Y:S01]  /*42b0*/  S2R R0, SR_CTAID.X ;  /* 0x0000000000007919 */ /* 0x000e620000002500 */
[----:B------:R-:W2:Y:S01]  /*42c0*/  S2UR UR4, SR_CTAID.Y ;  /* 0x00000000000479c3 */ /* 0x000ea20000002600 */
[----:B------:R-:W1:Y:S07]  /*42d0*/  S2R R7, SR_TID.X ;  /* 0x0000000000077919 */ /* 0x000e6e0000002100 */
[----:B-----5:R-:W2:Y:S08]  /*42e0*/  LDC R9, c[0x0][0x23c] ;  /* 0x00008f00ff097b82 */ /* 0x020eb00000000800 */
[----:B0-----:R-:W0:Y:S01]  /*42f0*/  LDC.64 R2, c[0x0][0x230] ;  /* 0x00008c00ff027b82 */ /* 0x001e220000000a00 */
[----:B-1----:R-:W-:-:S04]  /*4300*/  IMAD R0, R0, 0x20, R7 ;  /* 0x0000002000007824 */ /* 0x002fc800078e0207 */
[----:B------:R-:W-:-:S04]  /*4310*/  IMAD.SHL.U32 R0, R0, 0x4, RZ ;  /* 0x0000000400007824 */ /* 0x000fc800078e00ff */
[----:B--2---:R-:W-:Y:S02]  /*4320*/  IMAD R7, R9, UR4, R0 ;  /* 0x0000000409077c24 */ /* 0x004fe4000f8e0200 */
        /* <DEDUP_REMOVED lines=10> */
.L_x_5158:
[----:B------:R-:W0:Y:S02]  /*43d0*/  LDS R4, [R2] ;  /* 0x0000000002047984 */ /* 0x000e240000000800 */
[----:B0-----:R-:W-:-:S06]  /*43e0*/  HADD2 R5, R4, R9 ;  /* 0x0000000904057230 */ /* 0x001fcc0000000000 */
[----:B------:R-:W0:Y:S02]  /*43f0*/  ATOMS.CAST.SPIN R5, [R2], R4, R5 ;  /* 0x000000040205738d */ /* 0x000e240001800005 */
[----:B0-----:R-:W-:-:S13]  /*4400*/  ISETP.EQ.U32.AND P0, PT, R5, 0x1, PT ;  /* 0x000000010500780c */ /* 0x001fda0003f02070 */
[----:B------:R-:W-:Y:S05]  /*4410*/  @!P0 BRA `(.L_x_5158) ;  /* 0xfffffffc00ec8947 */ /* 0x000fea000383ffff */
[----:B------:R-:W-:Y:S05]  /*4420*/  BRA `(.L_x_5156) ;  /* 0x00000000000c7947 */ /* 0x000fea0003800000 */
.L_x_5157:
[----:B------:R-:W2:Y:S02]  /*4430*/  LD.E R0, desc[UR6][R6.64] ;  /* 0x0000000606007980 */ /* 0x000ea4000c101900 */
[----:B--2---:R-:W-:-:S05]  /*4440*/  IMAD.IADD R3, R9, 0x1, R0 ;  /* 0x0000000109037824 */ /* 0x004fca00078e0200 */
[----:B------:R0:W-:Y:S02]  /*4450*/  ST.E desc[UR6][R6.64], R3 ;  /* 0x0000000306007985 */ /* 0x0001e4000c101906 */
.L_x_5156:
[----:B------:R-:W-:Y:S05]  /*4460*/  BSYNC B0 ;  /* 0x0000000000007941 */ /* 0x000fea0003800000 */
.L_x_5155:
[----:B------:R1:W-:Y:S02]  /*4470*/  ATOM.E.ADD.F16x2.RN.STRONG.GPU P0, RZ, desc[UR6][R6.64+0x4], R11 ;  /* 0x0000040b06ff79a2 */ /* 0x0003e4000810e1c6 */
[----:B-1----:R-:W-:Y:S05]  /*4480*/  @P0 EXIT ;  /* 0x000000000000094d */ /* 0x002fea0003800000 */
[----:B------:R-:W1:Y:S02]  /*4490*/  QSPC.E.S P0, RZ, [R6+0x4] ;  /* 0x0000040006ff73aa */ /* 0x000e640000000500 */
[----:B-1----:R-:W-:Y:S05]  /*44a0*/  @!P0 BRA `(.L_x_5159) ;  /* 0x0000000000208947 */ /* 0x002fea0003800000 */
[----:B------:R-:W-:-:S05]  /*44b0*/  IMAD.MOV.U32 R2, RZ, RZ, R6 ;  /* 0x000000ffff027224 */ /* 0x000fca00078e0006 */
[----:B------:R-:W-:-:S07]  /*44c0*/  MOV R2, R2 ;  /* 0x0000000200027202 */ /* 0x000fce0000000f00 */
.L_x_5160:
[----:B------:R-:W1:Y:S02]  /*44d0*/  LDS R4, [R2+0x4] ;  /* 0x0000040002047984 */ /* 0x000e640000000800 */
[----:B-1----:R-:W-:-:S10]  /*44e0*/  HFMA2.MMA R5, R4, 1, 1, R11 ;  /* 0x3c003c0004057835 */ /* 0x002fd4000000000b */
[----:B------:R-:W1:Y:S02]  /*44f0*/  ATOMS.CAST.SPIN R5, [R2+0x4], R4, R5 ;  /* 0x000004040205738d */ /* 0x000e640001800005 */
[----:B-1----:R-:W-:-:S13]  /*4500*/  ISETP.EQ.U32.AND P0, PT, R5, 0x1, PT ;  /* 0x000000010500780c */ /* 0x002fda0003f02070 */
[----:B------:R-:W-:Y:S05]  /*4510*/  @!P0 BRA `(.L_x_5160) ;  /* 0xfffffffc00ec8947 */ /* 0x000fea000383ffff */
[----:B------:R-:W-:Y:S05]  /*4520*/  EXIT ;  /* 0x000000000000794d */ /* 0x000fea0003800000 */
.L_x_5159:
[----:B------:R-:W0:Y:S02]  /*4530*/  LD.E R0, desc[UR6][R6.64+0x4] ;  /* 0x0000040606007980 */ /* 0x000e24000c101900 */
[----:B0-----:R-:W-:-:S05]  /*4540*/  IMAD.IADD R3, R11, 0x1, R0 ;  /* 0x000000010b037824 */ /* 0x001fca00078e0200 */
[----:B------:R-:W-:Y:S01]  /*4550*/  ST.E desc[UR6][R6.64+0x4], R3 ;  /* 0x0000040306007985 */ /* 0x000fe2000c101906 */
[----:B------:R-:W-:Y:S05]  /*4560*/  EXIT ;  /* 0x000000000000794d */ /* 0x000fea0003800000 */
.L_x_5161:
        /* <DEDUP_REMOVED lines=9> */
.L_x_5270:


//--------------------- .text._Z23gemm_half_q_half_kernelILi1ELi128ELb1ELb1ELi32EEvPK6__halfPKjS4_S2_PS0_iiiiPKtS7_iiiiiibS2_i --------------------------
	.section	.text._Z23gemm_half_q_half_kernelILi1ELi128ELb1ELb1ELi32EEvPK6__halfPKjS4_S2_PS0_iiiiPKtS7_iiiiiibS2_i,"ax",@progbits
	.align	128
        .global         _Z23gemm_half_q_half_kernelILi1ELi128ELb1ELb1ELi32EEvPK6__halfPKjS4_S2_PS0_iiiiPKtS7_iiiiiibS2_i
        .type           _Z23gemm_half_q_half_kernelILi1ELi128ELb1ELb1ELi32EEvPK6__halfPKjS4_S2_PS0_iiiiPKtS7_iiiiiibS2_i,@function
        .size           _Z23gemm_half_q_half_kernelILi1ELi128ELb1ELb1ELi32EEvPK6__halfPKjS4_S2_PS0_iiiiPKtS7_iiiiiibS2_i,(.L_x_5271 - _Z23gemm_half_q_half_kernelILi1ELi128ELb1ELb1ELi32EEvPK6__halfPKjS4_S2_PS0_iiiiPKtS7_iiiiiibS2_i)
        .other          _Z23gemm_half_q_half_kernelILi1ELi128ELb1ELb1ELi32EEvPK6__halfPKjS4_S2_PS0_iiiiPKtS7_iiiiiibS2_i,@"STO_CUDA_ENTRY STV_DEFAULT"
_Z23gemm_half_q_half_kernelILi1ELi128ELb1ELb1ELi32EEvPK6__halfPKjS4_S2_PS0_iiiiPKtS7_iiiiiibS2_i:
.text._Z23gemm_half_q_half_kernelILi1ELi128ELb1ELb1ELi32EEvPK6__halfPKjS4_S2_PS0_iiiiPKtS7_iiiiiibS2_i:
[----:B------:R-:W-:Y:S08]  /*0000*/  LDC R1, c[0x0][0x28] ;  /* 0x00000a00ff017b82 */ /* 0x000ff00000000800 */
[----:B------:R-:W0:Y:S01]  /*0010*/  S2UR UR8, SR_CTAID.Y ;  /* 0x00000000000879c3 */ /* 0x000e220000002600 */
[----:B------:R-:W-:Y:S01]  /*0020*/  PRMT R7, RZ, 0x7610, R7 ;  /* 0x00007610ff077816 */ /* 0x000fe20000000007 */
[----:B------:R-:W-:-:S06]  /*0030*/  ULDC.64 UR6, c[0x0][0x208] ;  /* 0x0000820000067ab9 */ /* 0x000fcc0000000a00 */
[----:B------:R-:W0:Y:S02]  /*0040*/  LDC R12, c[0x0][0x238] ;  /* 0x00008e00ff0c7b82 */ /* 0x000e240000000800 */
[----:B0-----:R-:W-:-:S13]  /*0050*/  ISETP.LE.AND P1, PT, R12, UR8, PT ;  /* 0x000000080c007c0c */ /* 0x001fda000bf23270 */
[----:B------:R-:W0:Y:S02]  /*0060*/  @!P1 LDC.64 R2, c[0x0][0x278] ;  /* 0x00009e00ff029b82 */ /* 0x000e240000000a00 */
[----:B0-----:R-:W2:Y:S01]  /*0070*/  @!P1 LDG.E.U16 R7, desc[UR6][R2.64] ;  /* 0x0000000602079981 */ /* 0x001ea2000c1e1500 */
[----:B------:R-:W0:Y:S01]  /*0080*/  S2R R4, SR_CTAID.X ;  /* 0x0000000000047919 */ /* 0x000e220000002500 */
[----:B--2---:R-:W-:-:S13]  /*0090*/  ISETP.EQ.OR P0, PT, R7, RZ, P1 ;  /* 0x000000ff0700720c */ /* 0x004fda0000f02670 */
[----:B0-----:R-:W-:Y:S05]  /*00a0*/  @P0 EXIT ;  /* 0x000000000000094d */ /* 0x001fea0003800000 */
[----:B------:R-:W0:Y:S01]  /*00b0*/  S2R R0, SR_CTAID.Z ;  /* 0x0000000000007919 */ /* 0x000e220000002700 */
[----:B------:R-:W1:Y:S01]  /*00c0*/  LDC R3, c[0x0][0x240] ;  /* 0x00009000ff037b82 */ /* 0x000e620000000800 */
[----:B------:R-:W-:Y:S01]  /*00d0*/  BSSY B0, `(.L_x_5162) ;  /* 0x0000022000007945 */ /* 0x000fe20003800000 */
[----:B------:R-:W2:Y:S01]  /*00e0*/  S2R R11, SR_TID.X ;  /* 0x00000000000b7919 */ /* 0x000ea20000002100 */
[----:B0-----:R-:W-:-:S04]  /*00f0*/  SHF.L.U32 R16, R0, 0x5, RZ ;  /* 0x0000000500107819 */ /* 0x001fc800000006ff */
[C---:B-1----:R-:W-:Y:S01]  /*0100*/  VIADDMNMX R21, R16.reuse, 0x20, R3, PT ;  /* 0x0000002010157846 */ /* 0x042fe20003800103 */
[----:B--2---:R-:W-:Y:S01]  /*0110*/  IMAD.IADD R6, R16, 0x1, R11 ;  /* 0x0000000110067824 */ /* 0x004fe200078e020b */
[----:B------:R-:W-:-:S04]  /*0120*/  LEA R17, R4, R11, 0x5 ;  /* 0x0000000b04117211 */ /* 0x000fc800078e28ff */
        /* <DEDUP_REMOVED lines=14> */
[----:B--2---:R-:W-:Y:S02]  /*0210*/  @P0 IADD3 R10, P3, R2, R5, RZ ;  /* 0x00000005020a0210 */ /* 0x004fe40007f7e0ff */
[----:B------:R-:W-:Y:S02]  /*0220*/  @!P0 LEA R2, P2, R6, UR4, 0x1 ;  /* 0x0000000406028c11 */ /* 0x000fe4000f8408ff */
[----:B------:R-:W-:Y:S02]  /*0230*/  @P0 IADD3.X R13, RZ, R3, RZ, P3, !PT ;  /* 0x00000003ff0d0210 */ /* 0x000fe40001ffe4ff */
        /* <DEDUP_REMOVED lines=11> */
.L_x_5163:
[----:B------:R-:W-:Y:S05]  /*02f0*/  BSYNC B0 ;  /* 0x0000000000007941 */ /* 0x000fea0003800000 */
.L_x_5162:
[----:B------:R-:W-:Y:S01]  /*0300*/  ULDC UR4, c[0x0][0x23c] ;  /* 0x00008f0000047ab9 */ /* 0x000fe20000000800 */
[----:B------:R-:W-:Y:S01]  /*0310*/  IMAD.SHL.U32 R17, R17, 0x4, RZ ;  /* 0x0000000411117824 */ /* 0x000fe200078e00ff */
[----:B------:R-:W-:-:S04]  /*0320*/  MOV R20, UR4 ;  /* 0x0000000400147c02 */ /* 0x000fc80008000f00 */
[----:B------:R-:W-:-:S13]  /*0330*/  ISETP.GE.AND P0, PT, R17, R20, PT ;  /* 0x000000141100720c */ /* 0x000fda0003f06270 */
[----:B------:R-:W-:Y:S05]  /*0340*/  @P0 EXIT ;  /* 0x000000000000094d */ /* 0x000fea0003800000 */
[----:B------:R-:W1:Y:S02]  /*0350*/  LDC.U8 R2, c[0x0][0x270] ;  /* 0x00009c00ff027b82 */ /* 0x000e640000000000 */
[----:B-1----:R-:W-:-:S04]  /*0360*/  PRMT R2, R2, 0x8880, RZ ;  /* 0x0000888002027816 */ /* 0x002fc800000000ff */
[----:B------:R-:W-:-:S04]  /*0370*/  ISETP.NE.AND P0, PT, R2, RZ, PT ;  /* 0x000000ff0200720c */ /* 0x000fc80003f05270 */
[----:B------:R-:W-:-:S04]  /*0380*/  ISETP.NE.OR P0, PT, R0, RZ, !P0 ;  /* 0x000000ff0000720c */ /* 0x000fc80004705670 */
[----:B------:R-:W-:Y:S02]  /*0390*/  ISETP.LE.OR P2, PT, R12, UR8, P0 ;  /* 0x000000080c007c0c */ /* 0x000fe40008743670 */
[----:B------:R-:W-:-:S11]  /*03a0*/  ISETP.GE.AND P0, PT, R16, R21, PT ;  /* 0x000000151000720c */ /* 0x000fd60003f06270 */
[----:B0-----:R-:W0:Y:S01]  /*03b0*/  @!P2 LDC.64 R2, c[0x0][0x230] ;  /* 0x00008c00ff02ab82 */ /* 0x001e220000000a00 */
[----:B------:R-:W-:-:S04]  /*03c0*/  @!P2 IMAD R5, R20, UR8, R17 ;  /* 0x000000081405ac24 */ /* 0x000fc8000f8e0211 */
[----:B0-----:R-:W-:-:S05]  /*03d0*/  @!P2 IMAD.WIDE R2, R5, 0x2, R2 ;  /* 0x000000020502a825 */ /* 0x001fca00078e0202 */
[----:B------:R0:W-:Y:S01]  /*03e0*/  @!P2 STG.E.64 desc[UR6][R2.64], RZ ;  /* 0x000000ff0200a986 */ /* 0x0001e2000c101b06 */
[----:B------:R-:W-:Y:S06]  /*03f0*/  BAR.SYNC.DEFER_BLOCKING 0x0 ;  /* 0x0000000000007b1d */ /* 0x000fec0000010000 */
[----:B------:R-:W-:Y:S05]  /*0400*/  @P0 BRA `(.L_x_5164) ;  /* 0x0000000000d40947 */ /* 0x000fea0003800000 */
[----:B0-----:R-:W0:Y:S01]  /*0410*/  LDC.64 R2, c[0x0][0x248] ;  /* 0x00009200ff027b82 */ /* 0x001e220000000a00 */
[----:B------:R-:W-:-:S07]  /*0420*/  IMAD.SHL.U32 R13, R0, 0x40, RZ ;  /* 0x00000040000d7824 */ /* 0x000fce00078e00ff */
[----:B------:R-:W1:Y:S08]  /*0430*/  LDC.64 R4, c[0x0][0x220] ;  /* 0x00008800ff047b82 */ /* 0x000e700000000a00 */
[----:B------:R-:W2:Y:S01]  /*0440*/  LDC.64 R8, c[0x0][0x228] ;  /* 0x00008a00ff087b82 */ /* 0x000ea20000000a00 */
[----:B0-----:R-:W-:-:S05]  /*0450*/  IMAD.WIDE R12, R13, 0x2, R2 ;  /* 0x000000020d0c7825 */ /* 0x001fca00078e0202 */
[----:B------:R0:W5:Y:S01]  /*0460*/  LDG.E.U16.CONSTANT R0, desc[UR6][R12.64] ;  /* 0x000000060c007981 */ /* 0x000162000c1e9500 */
[----:B------:R-:W-:Y:S01]  /*0470*/  SHF.R.S32.HI R6, RZ, 0x1f, R17 ;  /* 0x0000001fff067819 */ /* 0x000fe20000011411 */
[----:B------:R-:W-:Y:S01]  /*0480*/  UMOV UR4, URZ ;  /* 0x0000003f00047c82 */ /* 0x000fe20008000000 */
[----:B------:R-:W-:Y:S02]  /*0490*/  SHF.L.U32 R10, R17, 0x2, RZ ;  /* 0x00000002110a7819 */ /* 0x000fe400000006ff */
[----:B------:R-:W-:Y:S01]  /*04a0*/  LEA.HI R11, R6, R17, RZ, 0x3 ;  /* 0x00000011060b7211 */ /* 0x000fe200078f18ff */
[----:B------:R-:W-:Y:S01]  /*04b0*/  IMAD.MOV.U32 R6, RZ, RZ, R16 ;  /* 0x000000ffff067224 */ /* 0x000fe200078e0010 */
[----:B------:R-:W-:Y:S02]  /*04c0*/  LOP3.LUT R10, R10, 0x10, RZ, 0xc0, !PT ;  /* 0x000000100a0a7812 */ /* 0x000fe400078ec0ff */
[----:B-1----:R-:W-:-:S07]  /*04d0*/  SHF.R.S32.HI R11, RZ, 0x3, R11 ;  /* 0x00000003ff0b7819 */ /* 0x002fce000001140b */
.L_x_5165:
[----:B-----5:R-:W-:-:S05]  /*04e0*/  IADD3 R15, R0, UR4, RZ ;  /* 0x00000004000f7c10 */ /* 0x020fca000fffe0ff */
[----:B0-----:R-:W-:-:S05]  /*04f0*/  IMAD R12, R15, R20, RZ ;  /* 0x000000140f0c7224 */ /* 0x001fca00078e02ff */
        /* <DEDUP_REMOVED lines=24> */
[----:B------:R-:W-:Y:S01]  /*0680*/  IADD3 R22, R22, 0x1, RZ ;  /* 0x0000000116167810 */ /* 0x000fe20007ffe0ff */
[----:B------:R-:W2:Y:S01]  /*0690*/  I2F.F16 R19, R19 ;  /* 0x0000001300137306 */ /* 0x000ea20000200c00 */
[----:B------:R-:W-:Y:S01]  /*06a0*/  ISETP.GE.AND P2, PT, R6, R21, PT ;  /* 0x000000150600720c */ /* 0x000fe20003f46270 */
[----:B------:R-:W-:Y:S02]  /*06b0*/  IMAD R24, R24, R24, RZ ;  /* 0x0000001818187224 */ /* 0x000fe400078e02ff */
[----:B------:R-:W-:Y:S02]  /*06c0*/  IMAD R18, R18, R18, RZ ;  /* 0x0000001212127224 */ /* 0x000fe400078e02ff */
[----:B------:R-:W-:Y:S02]  /*06d0*/  IMAD R22, R22, R22, RZ ;  /* 0x0000001616167224 */ /* 0x000fe400078e02ff */
        /* <DEDUP_REMOVED lines=8> */
.L_x_5164:
[----:B------:R-:W1:Y:S01]  /*0760*/  LDC R9, c[0x0][0x25c] ;  /* 0x00009700ff097b82 */ /* 0x000e620000000800 */
[----:B------:R-:W-:Y:S01]  /*0770*/  ULDC UR4, c[0x0][0x258] ;  /* 0x0000960000047ab9 */ /* 0x000fe20000000800 */
[----:B0-----:R-:W-:Y:S01]  /*0780*/  HFMA2.MMA R2, -RZ, RZ, 0, 0 ;  /* 0x00000000ff027435 */ /* 0x001fe200000001ff */
[----:B------:R-:W-:Y:S01]  /*0790*/  ISETP.GT.AND P2, PT, R16, UR4, PT ;  /* 0x0000000410007c0c */ /* 0x000fe2000bf44270 */
[----:B------:R-:W-:-:S04]  /*07a0*/  IMAD.MOV.U32 R0, RZ, RZ, RZ ;  /* 0x000000ffff007224 */ /* 0x000fc800078e00ff */
[----:B------:R-:W0:Y:S01]  /*07b0*/  LDC R3, c[0x0][0x264] ;  /* 0x00009900ff037b82 */ /* 0x000e220000000800 */
[----:B-1----:R-:W-:-:S07]  /*07c0*/  ISETP.GT.AND P3, PT, R16, R9, PT ;  /* 0x000000091000720c */ /* 0x002fce0003f64270 */
[----:B------:R-:W-:Y:S06]  /*07d0*/  @!P2 BRA `(.L_x_5166) ;  /* 0x00000000001ca947 */ /* 0x000fec0003800000 */
[----:B------:R-:W1:Y:S02]  /*07e0*/  LDC R5, c[0x0][0x25c] ;  /* 0x00009700ff057b82 */ /* 0x000e640000000800 */
[----:B-1----:R-:W-:-:S04]  /*07f0*/  VIMNMX R0, R16, R5, PT ;  /* 0x0000000510007248 */ /* 0x002fc80003fe0100 */
[----:B------:R-:W-:-:S04]  /*0800*/  IADD3 R0, R0, -UR4, RZ ;  /* 0x8000000400007c10 */ /* 0x000fc8000fffe0ff */
[----:B------:R-:W-:-:S04]  /*0810*/  SHF.R.S32.HI R5, RZ, 0x1f, R0 ;  /* 0x0000001fff057819 */ /* 0x000fc80000011400 */
[----:B------:R-:W-:-:S04]  /*0820*/  LEA.HI R5, R5, R0, RZ, 0x5 ;  /* 0x0000000005057211 */ /* 0x000fc800078f28ff */
[----:B------:R-:W-:-:S05]  /*0830*/  SHF.R.S32.HI R5, RZ, 0x5, R5 ;  /* 0x00000005ff057819 */ /* 0x000fca0000011405 */
[----:B------:R-:W-:-:S07]  /*0840*/  IMAD R0, R5, 0x6, RZ ;  /* 0x0000000605007824 */ /* 0x000fce00078e02ff */
.L_x_5166:
        /* <DEDUP_REMOVED lines=8> */
.L_x_5167:
[----:B------:R-:W-:Y:S01]  /*08d0*/  ULDC UR5, c[0x0][0x260] ;  /* 0x0000980000057ab9 */ /* 0x000fe20000000800 */
[C---:B0-----:R-:W-:Y:S01]  /*08e0*/  ISETP.GT.AND P3, PT, R16.reuse, R3, PT ;  /* 0x000000031000720c */ /* 0x041fe20003f64270 */
[----:B------:R-:W-:Y:S01]  /*08f0*/  IMAD.MOV.U32 R9, RZ, RZ, RZ ;  /* 0x000000ffff097224 */ /* 0x000fe200078e00ff */
[----:B------:R-:W-:Y:S02]  /*0900*/  ISETP.GT.AND P2, PT, R16, UR5, PT ;  /* 0x0000000510007c0c */ /* 0x000fe4000bf44270 */
[----:B------:R-:W-:-:S11]  /*0910*/  MOV R5, RZ ;  /* 0x000000ff00057202 */ /* 0x000fd60000000f00 */
        /* <DEDUP_REMOVED lines=8> */
.L_x_5168:
        /* <DEDUP_REMOVED lines=8> */
.L_x_5169:
[----:B------:R-:W-:Y:S01]  /*0a20*/  ULDC UR5, c[0x0][0x268] ;  /* 0x00009a0000057ab9 */ /* 0x000fe20000000800 */
[----:B------:R-:W-:Y:S01]  /*0a30*/  HFMA2.MMA R6, -RZ, RZ, 0, 0 ;  /* 0x00000000ff067435 */ /* 0x000fe200000001ff */
        /* <DEDUP_REMOVED lines=9> */
.L_x_5170:
[C---:B------:R-:W-:Y:S02]  /*0ad0*/  VIMNMX R3, R16.reuse, UR4, PT ;  /* 0x0000000410037c48 */ /* 0x040fe4000bfe0100 */
[----:B------:R-:W-:Y:S02]  /*0ae0*/  ISETP.GE.OR P0, PT, R16, UR4, P0 ;  /* 0x0000000410007c0c */ /* 0x000fe40008706670 */
[----:B------:R-:W-:-:S04]  /*0af0*/  SHF.R.S32.HI R4, RZ, 0x1f, R3 ;  /* 0x0000001fff047819 */ /* 0x000fc80000011403 */
[----:B------:R-:W-:-:S04]  /*0b00*/  LEA.HI R4, R4, R3, RZ, 0x5 ;  /* 0x0000000304047211 */ /* 0x000fc800078f28ff */
[----:B------:R-:W-:Y:S02]  /*0b10*/  SHF.R.S32.HI R3, RZ, 0x5, R4 ;  /* 0x00000005ff037819 */ /* 0x000fe40000011404 */
[----:B------:R-:W-:Y:S02]  /*0b20*/  PRMT R4, RZ, 0x5410, RZ ;  /* 0x00005410ff047816 */ /* 0x000fe400000000ff */
[----:B------:R-:W-:Y:S02]  /*0b30*/  LEA R0, R3, R0, 0x3 ;  /* 0x0000000003007211 */ /* 0x000fe400078e18ff */
[----:B------:R-:W-:Y:S02]  /*0b40*/  PRMT R3, RZ, 0x5410, RZ ;  /* 0x00005410ff037816 */ /* 0x000fe400000000ff */
[----:B------:R-:W-:-:S04]  /*0b50*/  IADD3 R0, R9, R0, R2 ;  /* 0x0000000009007210 */ /* 0x000fc80007ffe002 */
[----:B------:R-:W-:Y:S01]  /*0b60*/  IADD3 R5, R6, R0, R5 ;  /* 0x0000000006057210 */ /* 0x000fe20007ffe005 */
[----:B------:R-:W-:Y:S06]  /*0b70*/  @P0 BRA `(.L_x_5171) ;  /* 0x0000003000c80947 */ /* 0x000fec0003800000 */
[----:B------:R-:W0:Y:S01]  /*0b80*/  S2UR UR5, SR_CgaCtaId ;  /* 0x00000000000579c3 */ /* 0x000e220000008800 */
[-C--:B------:R-:W-:Y:S01]  /*0b90*/  IMAD R0, R5, R20.reuse, RZ ;  /* 0x0000001405007224 */ /* 0x080fe200078e02ff */
[----:B------:R-:W-:Y:S01]  /*0ba0*/  SHF.R.S32.HI R4, RZ, 0x1f, R20 ;  /* 0x0000001fff047819 */ /* 0x000fe20000011414 */
[----:B------:R-:W-:Y:S01]  /*0bb0*/  ULDC.64 UR8, c[0x0][0x218] ;  /* 0x0000860000087ab9 */ /* 0x000fe20000000a00 */
[----:B------:R-:W-:Y:S01]  /*0bc0*/  SHF.R.S32.HI R3, RZ, 0x1f, R17 ;  /* 0x0000001fff037819 */ /* 0x000fe20000011411 */
[----:B------:R-:W-:Y:S01]  /*0bd0*/  HADD2.F32 R6, -RZ, R19.H0_H0 ;  /* 0x20000013ff067230 */ /* 0x000fe20000004100 */
[C-C-:B------:R-:W-:Y:S01]  /*0be0*/  IADD3 R9, P0, P2, R17.reuse, R20, R0.reuse ;  /* 0x0000001411097210 */ /* 0x140fe20007a1e000 */
[----:B------:R-:W-:Y:S01]  /*0bf0*/  HADD2.F32 R5, -RZ, R12.H0_H0 ;  /* 0x2000000cff057230 */ /* 0x000fe20000004100 */
[----:B------:R-:W-:Y:S01]  /*0c00*/  SHF.R.S32.HI R2, RZ, 0x1f, R0 ;  /* 0x0000001fff027819 */ /* 0x000fe20000011400 */
[----:B------:R-:W-:Y:S01]  /*0c10*/  UMOV UR4, 0x400 ;  /* 0x0000040000047882 */ /* 0x000fe20000000000 */
[----:B------:R-:W-:-:S02]  /*0c20*/  IADD3 R23, P3, R17, R0, RZ ;  /* 0x0000000011177210 */ /* 0x000fc40007f7e0ff */
[----:B------:R-:W-:Y:S02]  /*0c30*/  IADD3.X R4, R3, R4, R2, P0, P2 ;  /* 0x0000000403047210 */ /* 0x000fe400007e4402 */
[----:B------:R-:W-:Y:S01]  /*0c40*/  PRMT R0, R7, 0x9910, RZ ;  /* 0x0000991007007816 */ /* 0x000fe200000000ff */
[----:B------:R-:W-:Y:S01]  /*0c50*/  IMAD.X R2, R2, 0x1, R3, P3 ;  /* 0x0000000102027824 */ /* 0x000fe200018e0603 */
[----:B------:R-:W-:Y:S02]  /*0c60*/  LEA R8, P2, R9, UR8, 0x2 ;  /* 0x0000000809087c11 */ /* 0x000fe4000f8410ff */
[----:B------:R-:W-:Y:S01]  /*0c70*/  LEA R22, P3, R23, UR8, 0x2 ;  /* 0x0000000817167c11 */ /* 0x000fe2000f8610ff */
[----:B------:R-:W-:Y:S01]  /*0c80*/  ULDC UR8, c[0x0][0x258] ;  /* 0x0000960000087ab9 */ /* 0x000fe20000000800 */
[----:B------:R-:W-:Y:S01]  /*0c90*/  ISETP.EQ.OR P0, PT, R0, RZ, P1 ;  /* 0x000000ff0000720c */ /* 0x000fe20000f02670 */
[----:B------:R-:W-:Y:S01]  /*0ca0*/  HADD2.F32 R0, -RZ, R14.H0_H0 ;  /* 0x2000000eff007230 */ /* 0x000fe20000004100 */
[----:B------:R-:W-:-:S02]  /*0cb0*/  LEA.HI.X R9, R9, UR9, R4, 0x2, P2 ;  /* 0x0000000909097c11 */ /* 0x000fc400090f1404 */
[----:B------:R-:W-:Y:S01]  /*0cc0*/  LEA.HI.X R23, R23, UR9, R2, 0x2, P3 ;  /* 0x0000000917177c11 */ /* 0x000fe200098f1402 */
[----:B------:R-:W-:Y:S01]  /*0cd0*/  HADD2.F32 R2, -RZ, R13.H0_H0 ;  /* 0x2000000dff027230 */ /* 0x000fe20000004100 */
[----:B------:R-:W-:Y:S01]  /*0ce0*/  PRMT R3, RZ, 0x5410, RZ ;  /* 0x00005410ff037816 */ /* 0x000fe200000000ff */
[----:B0-----:R-:W-:Y:S01]  /*0cf0*/  ULEA UR4, UR5, UR4, 0x18 ;  /* 0x0000000405047291 */ /* 0x001fe2000f8ec03f */
[----:B------:R-:W-:-:S11]  /*0d00*/  PRMT R4, RZ, 0x5410, RZ ;  /* 0x00005410ff047816 */ /* 0x000fd600000000ff */
.L_x_5176:
[----:B------:R-:W-:Y:S02]  /*0d10*/  MOV R24, R8 ;  /* 0x0000000800187202 */ /* 0x000fe40000000f00 */
[----:B------:R-:W-:Y:S01]  /*0d20*/  MOV R25, R9 ;  /* 0x0000000900197202 */ /* 0x000fe20000000f00 */
[----:B0-----:R-:W-:Y:S06]  /*0d30*/  @P0 BRA `(.L_x_5172) ;  /* 0x0000000c00000947 */ /* 0x001fec0003800000 */
[----:B------:R-:W2:Y:S04]  /*0d40*/  LDG.E.128.CONSTANT R8, desc[UR6][R22.64] ;  /* 0x0000000616087981 */ /* 0x000ea8000c1e9d00 */
[----:B------:R-:W0:Y:S01]  /*0d50*/  LDS.64 R18, [UR4] ;  /* 0x00000004ff127984 */ /* 0x000e220008000a00 */
[----:B--2---:R-:W-:Y:S02]  /*0d60*/  LOP3.LUT R12, R8, 0xff, RZ, 0xc0, !PT ;  /* 0x000000ff080c7812 */ /* 0x004fe400078ec0ff */
[----:B------:R-:W-:Y:S02]  /*0d70*/  SHF.R.U32.HI R13, RZ, 0x8, R8 ;  /* 0x00000008ff0d7819 */ /* 0x000fe40000011608 */
[----:B------:R-:W-:Y:S01]  /*0d80*/  LOP3.LUT R26, R10, 0xff, RZ, 0xc0, !PT ;  /* 0x000000ff0a1a7812 */ /* 0x000fe200078ec0ff */
[----:B------:R-:W-:Y:S01]  /*0d90*/  VIADD R15, R12, 0xffffff80 ;  /* 0xffffff800c0f7836 */ /* 0x000fe20000000000 */
[----:B------:R-:W-:-:S02]  /*0da0*/  LOP3.LUT R13, R13, 0xff, RZ, 0xc0, !PT ;  /* 0x000000ff0d0d7812 */ /* 0x000fc400078ec0ff */
[----:B------:R-:W-:Y:S01]  /*0db0*/  LOP3.LUT R12, R9, 0xff, RZ, 0xc0, !PT ;  /* 0x000000ff090c7812 */ /* 0x000fe200078ec0ff */
[----:B------:R-:W-:Y:S01]  /*0dc0*/  VIADD R27, R26, 0xffffff80 ;  /* 0xffffff801a1b7836 */ /* 0x000fe20000000000 */
[----:B------:R-:W-:Y:S01]  /*0dd0*/  IADD3 R20, R13, -0x80, RZ ;  /* 0xffffff800d147810 */ /* 0x000fe20007ffe0ff */
[----:B------:R-:W1:Y:S01]  /*0de0*/  I2F.F16 R15, R15 ;  /* 0x0000000f000f7306 */ /* 0x000e620000200c00 */
[----:B------:R-:W-:Y:S01]  /*0df0*/  IADD3 R14, R12, -0x80, RZ ;  /* 0xffffff800c0e7810 */ /* 0x000fe20007ffe0ff */
[--C-:B0-----:R-:W-:Y:S01]  /*0e00*/  HADD2.F32 R12, -RZ, R18.reuse.H0_H0 ;  /* 0x20000012ff0c7230 */ /* 0x101fe20000004100 */
[----:B------:R-:W-:Y:S01]  /*0e10*/  LOP3.LUT R26, R11, 0xff, RZ, 0xc0, !PT ;  /* 0x000000ff0b1a7812 */ /* 0x000fe200078ec0ff */
[----:B------:R-:W-:-:S04]  /*0e20*/  HADD2.F32 R18, -RZ, R18.H1_H1 ;  /* 0x30000012ff127230 */ /* 0x000fc80000004100 */
[----:B------:R-:W0:Y:S01]  /*0e30*/  I2F.F16 R20, R20 ;  /* 0x0000001400147306 */ /* 0x000e220000200c00 */
[----:B-1----:R-:W-:Y:S01]  /*0e40*/  HADD2.F32 R13, -RZ, R15.H0_H0 ;  /* 0x2000000fff0d7230 */ /* 0x002fe20000004100 */
[----:B------:R-:W-:-:S06]  /*0e50*/  SHF.R.U32.HI R15, RZ, 0x8, R9 ;  /* 0x00000008ff0f7819 */ /* 0x000fcc0000011609 */
[----:B------:R-:W1:Y:S01]  /*0e60*/  I2F.F16 R14, R14 ;  /* 0x0000000e000e7306 */ /* 0x000e620000200c00 */
[----:B------:R-:W-:Y:S01]  /*0e70*/  FFMA.FTZ R28, R13, R12, RZ ;  /* 0x0000000c0d1c7223 */ /* 0x000fe200000100ff */
[----:B0-----:R-:W-:-:S06]  /*0e80*/  HADD2.F32 R29, -RZ, R20.H0_H0 ;  /* 0x20000014ff1d7230 */ /* 0x001fcc0000004100 */
[----:B------:R-:W0:Y:S01]  /*0e90*/  I2F.F16 R13, R27 ;  /* 0x0000001b000d7306 */ /* 0x000e220000200c00 */
[----:B------:R-:W-:Y:S01]  /*0ea0*/  FFMA.FTZ R20, R29, R18, R28 ;  /* 0x000000121d147223 */ /* 0x000fe2000001001c */
[----:B------:R-:W-:Y:S02]  /*0eb0*/  IADD3 R28, R26, -0x80, RZ ;  /* 0xffffff801a1c7810 */ /* 0x000fe40007ffe0ff */
[----:B------:R-:W-:Y:S01]  /*0ec0*/  LOP3.LUT R26, R15, 0xff, RZ, 0xc0, !PT ;  /* 0x000000ff0f1a7812 */ /* 0x000fe200078ec0ff */
[----:B-1----:R-:W-:-:S03]  /*0ed0*/  HADD2.F32 R29, -RZ, R14.H0_H0 ;  /* 0x2000000eff1d7230 */ /* 0x002fc60000004100 */
[----:B------:R-:W1:Y:S01]  /*0ee0*/  I2F.F16 R15, R28 ;  /* 0x0000001c000f7306 */ /* 0x000e620000200c00 */
[----:B------:R-:W-:Y:S01]  /*0ef0*/  IADD3 R26, R26, -0x80, RZ ;  /* 0xffffff801a1a7810 */ /* 0x000fe20007ffe0ff */
[----:B------:R-:W-:Y:S01]  /*0f00*/  FFMA.FTZ R14, R12, R29, RZ ;  /* 0x0000001d0c0e7223 */ /* 0x000fe200000100ff */
[----:B0-----:R-:W-:-:S05]  /*0f10*/  HADD2.F32 R13, -RZ, R13.H0_H0 ;  /* 0x2000000dff0d7230 */ /* 0x001fca0000004100 */
[----:B------:R-:W0:Y:S01]  /*0f20*/  I2F.F16 R26, R26 ;  /* 0x0000001a001a7306 */ /* 0x000e220000200c00 */
[----:B------:R-:W-:Y:S01]  /*0f30*/  FFMA.FTZ R29, R12, R13, RZ ;  /* 0x0000000d0c1d7223 */ /* 0x000fe200000100ff */
[----:B-1----:R-:W-:-:S05]  /*0f40*/  HADD2.F32 R15, -RZ, R15.H0_H0 ;  /* 0x2000000fff0f7230 */ /* 0x002fca0000004100 */
[----:B------:R-:W-:Y:S01]  /*0f50*/  FFMA.FTZ R28, R12, R15, RZ ;  /* 0x0000000f0c1c7223 */ /* 0x000fe200000100ff */
[----:B0-----:R-:W-:-:S05]  /*0f60*/  HADD2.F32 R27, -RZ, R26.H0_H0 ;  /* 0x2000001aff1b7230 */ /* 0x001fca0000004100 */
[----:B------:R-:W-:Y:S02]  /*0f70*/  FFMA.FTZ R27, R18, R27, R14 ;  /* 0x0000001b121b7223 */ /* 0x000fe4000001000e */
[----:B------:R-:W2:Y:S01]  /*0f80*/  LDG.E.128.CONSTANT R12, desc[UR6][R24.64] ;  /* 0x00000006180c7981 */ /* 0x000ea2000c1e9d00 */
[----:B------:R-:W-:-:S04]  /*0f90*/  SHF.R.U32.HI R26, RZ, 0x8, R10 ;  /* 0x00000008ff1a7819 */ /* 0x000fc8000001160a */
[----:B------:R-:W-:-:S05]  /*0fa0*/  LOP3.LUT R26, R26, 0xff, RZ, 0xc0, !PT ;  /* 0x000000ff1a1a7812 */ /* 0x000fca00078ec0ff */
[----:B------:R-:W-:-:S06]  /*0fb0*/  VIADD R26, R26, 0xffffff80 ;  /* 0xffffff801a1a7836 */ /* 0x000fcc0000000000 */
[----:B------:R-:W0:Y:S02]  /*0fc0*/  I2F.F16 R26, R26 ;  /* 0x0000001a001a7306 */ /* 0x000e240000200c00 */
[----:B0-----:R-:W-:-:S05]  /*0fd0*/  HADD2.F32 R26, -RZ, R26.H0_H0 ;  /* 0x2000001aff1a7230 */ /* 0x001fca0000004100 */
[----:B------:R-:W-:Y:S01]  /*0fe0*/  FFMA.FTZ R26, R18, R26, R29 ;  /* 0x0000001a121a7223 */ /* 0x000fe2000001001d */
[----:B------:R-:W-:-:S04]  /*0ff0*/  SHF.R.U32.HI R29, RZ, 0x8, R11 ;  /* 0x00000008ff1d7819 */ /* 0x000fc8000001160b */
[----:B------:R-:W-:-:S04]  /*1000*/  LOP3.LUT R29, R29, 0xff, RZ, 0xc0, !PT ;  /* 0x000000ff1d1d7812 */ /* 0x000fc800078ec0ff */
[----:B------:R-:W-:-:S06]  /*1010*/  IADD3 R29, R29, -0x80, RZ ;  /* 0xffffff801d1d7810 */ /* 0x000fcc0007ffe0ff */
[----:B------:R-:W0:Y:S02]  /*1020*/  I2F.F16 R29, R29 ;  /* 0x0000001d001d7306 */ /* 0x000e240000200c00 */
[----:B0-----:R-:W-:-:S05]  /*1030*/  HADD2.F32 R29, -RZ, R29.H0_H0 ;  /* 0x2000001dff1d7230 */ /* 0x001fca0000004100 */
[----:B------:R-:W-:Y:S01]  /*1040*/  FFMA.FTZ R18, R18, R29, R28 ;  /* 0x0000001d12127223 */ /* 0x000fe2000001001c */
[----:B------:R-:W-:Y:S01]  /*1050*/  SHF.R.U32.HI R28, RZ, 0x10, R8 ;  /* 0x00000010ff1c7819 */ /* 0x000fe20000011608 */
[--C-:B------:R-:W-:Y:S01]  /*1060*/  HADD2.F32 R29, -RZ, R19.reuse.H0_H0 ;  /* 0x20000013ff1d7230 */ /* 0x100fe20000004100 */
[----:B------:R-:W-:Y:S01]  /*1070*/  LEA.HI R8, R8, 0xffffff80, RZ, 0x8 ;  /* 0xffffff8008087811 */ /* 0x000fe200078f40ff */
[----:B------:R-:W-:Y:S01]  /*1080*/  HADD2.F32 R19, -RZ, R19.H1_H1 ;  /* 0x30000013ff137230 */ /* 0x000fe20000004100 */
[----:B------:R-:W-:-:S04]  /*1090*/  LOP3.LUT R28, R28, 0xff, RZ, 0xc0, !PT ;  /* 0x000000ff1c1c7812 */ /* 0x000fc800078ec0ff */
[----:B------:R-:W-:Y:S01]  /*10a0*/  IADD3 R28, R28, -0x80, RZ ;  /* 0xffffff801c1c7810 */ /* 0x000fe20007ffe0ff */
[----:B------:R-:W-:Y:S08]  /*10b0*/  I2F.F16 R8, R8 ;  /* 0x0000000800087306 */ /* 0x000ff00000200c00 */
[----:B------:R-:W0:Y:S02]  /*10c0*/  I2F.F16 R28, R28 ;  /* 0x0000001c001c7306 */ /* 0x000e240000200c00 */
[----:B0-----:R-:W-:-:S05]  /*10d0*/  HADD2.F32 R28, -RZ, R28.H0_H0 ;  /* 0x2000001cff1c7230 */ /* 0x001fca0000004100 */
[----:B------:R-:W-:Y:S01]  /*10e0*/  FFMA.FTZ R20, R28, R29, R20 ;  /* 0x0000001d1c147223 */ /* 0x000fe20000010014 */
        /* <DEDUP_REMOVED lines=12> */
[----:B------:R-:W-:Y:S02]  /*11b0*/  SHF.R.U32.HI R28, RZ, 0x10, R11 ;  /* 0x00000010ff1c7819 */ /* 0x000fe4000001160b */
[----:B------:R-:W-:Y:S02]  /*11c0*/  LEA.HI R11, R11, 0xffffff80, RZ, 0x8 ;  /* 0xffffff800b0b7811 */ /* 0x000fe400078f40ff */
[----:B------:R-:W-:-:S04]  /*11d0*/  LOP3.LUT R28, R28, 0xff, RZ, 0xc0, !PT ;  /* 0x000000ff1c1c7812 */ /* 0x000fc800078ec0ff */
[----:B------:R-:W-:-:S06]  /*11e0*/  IADD3 R28, R28, -0x80, RZ ;  /* 0xffffff801c1c7810 */ /* 0x000fcc0007ffe0ff */
[----:B------:R-:W0:Y:S02]  /*11f0*/  I2F.F16 R28, R28 ;  /* 0x0000001c001c7306 */ /* 0x000e240000200c00 */
[----:B0-----:R-:W-:-:S05]  /*1200*/  HADD2.F32 R28, -RZ, R28.H0_H0 ;  /* 0x2000001cff1c7230 */ /* 0x001fca0000004100 */
[----:B------:R-:W-:Y:S01]  /*1210*/  FFMA.FTZ R18, R29, R28, R18 ;  /* 0x0000001c1d127223 */ /* 0x000fe20000010012 */
[----:B------:R-:W-:Y:S01]  /*1220*/  LEA.HI R28, R9, 0xffffff80, RZ, 0x8 ;  /* 0xffffff80091c7811 */ /* 0x000fe200078f40ff */
[----:B------:R-:W-:-:S03]  /*1230*/  HADD2.F32 R29, -RZ, R8.H0_H0 ;  /* 0x20000008ff1d7230 */ /* 0x000fc60000004100 */
[----:B------:R-:W0:Y:S02]  /*1240*/  I2F.F16 R9, R28 ;  /* 0x0000001c00097306 */ /* 0x000e240000200c00 */
[----:B------:R-:W-:Y:S01]  /*1250*/  FFMA.FTZ R20, R29, R19, R20 ;  /* 0x000000131d147223 */ /* 0x000fe20000010014 */
[----:B------:R-:W-:-:S05]  /*1260*/  LEA.HI R29, R10, 0xffffff80, RZ, 0x8 ;  /* 0xffffff800a1d7811 */ /* 0x000fca00078f40ff */
[----:B------:R-:W1:Y:S01]  /*1270*/  I2F.F16 R10, R11 ;  /* 0x0000000b000a7306 */ /* 0x000e620000200c00 */
[----:B0-----:R-:W-:-:S07]  /*1280*/  HADD2.F32 R9, -RZ, R9.H0_H0 ;  /* 0x20000009ff097230 */ /* 0x001fce0000004100 */
[----:B------:R-:W0:Y:S01]  /*1290*/  I2F.F16 R29, R29 ;  /* 0x0000001d001d7306 */ /* 0x000e220000200c00 */
[----:B------:R-:W-:Y:S02]  /*12a0*/  FFMA.FTZ R27, R19, R9, R27 ;  /* 0x00000009131b7223 */ /* 0x000fe4000001001b */
[----:B------:R-:W3:Y:S01]  /*12b0*/  LDS.64 R8, [UR4+0x8] ;  /* 0x00000804ff087984 */ /* 0x000ee20008000a00 */
[----:B-1----:R-:W-:-:S05]  /*12c0*/  HADD2.F32 R10, -RZ, R10.H0_H0 ;  /* 0x2000000aff0a7230 */ /* 0x002fca0000004100 */
[----:B------:R-:W-:Y:S01]  /*12d0*/  FFMA.FTZ R18, R19, R10, R18 ;  /* 0x0000000a13127223 */ /* 0x000fe20000010012 */
[----:B0-----:R-:W-:-:S05]  /*12e0*/  HADD2.F32 R29, -RZ, R29.H0_H0 ;  /* 0x2000001dff1d7230 */ /* 0x001fca0000004100 */
[----:B------:R-:W-:Y:S01]  /*12f0*/  FFMA.FTZ R26, R19, R29, R26 ;  /* 0x0000001d131a7223 */ /* 0x000fe2000001001a */
[--C-:B---3--:R-:W-:Y:S02]  /*1300*/  HADD2.F32 R11, -RZ, R8.reuse.H0_H0 ;  /* 0x20000008ff0b7230 */ /* 0x108fe40000004100 */
[----:B------:R-:W-:Y:S01]  /*1310*/  HADD2.F32 R8, -RZ, R8.H1_H1 ;  /* 0x30000008ff087230 */ /* 0x000fe20000004100 */
[C---:B--2---:R-:W-:Y:S02]  /*1320*/  LOP3.LUT R10, R12.reuse, 0xff, RZ, 0xc0, !PT ;  /* 0x000000ff0c0a7812 */ /* 0x044fe400078ec0ff */
[----:B------:R-:W-:-:S03]  /*1330*/  LEA.HI R29, R12, 0xffffff80, RZ, 0x8 ;  /* 0xffffff800c1d7811 */ /* 0x000fc600078f40ff */
[----:B------:R-:W-:-:S03]  /*1340*/  VIADD R10, R10, 0xffffff80 ;  /* 0xffffff800a0a7836 */ /* 0x000fc60000000000 */
[----:B------:R-:W-:Y:S08]  /*1350*/  I2F.F16 R29, R29 ;  /* 0x0000001d001d7306 */ /* 0x000ff00000200c00 */
[----:B------:R-:W0:Y:S02]  /*1360*/  I2F.F16 R10, R10 ;  /* 0x0000000a000a7306 */ /* 0x000e240000200c00 */
[----:B0-----:R-:W-:Y:S01]  /*1370*/  HADD2.F32 R19, -RZ, R10.H0_H0 ;  /* 0x2000000aff137230 */ /* 0x001fe20000004100 */
[----:B------:R-:W-:-:S04]  /*1380*/  SHF.R.U32.HI R10, RZ, 0x10, R12 ;  /* 0x00000010ff0a7819 */ /* 0x000fc8000001160c */
[----:B------:R-:W-:Y:S01]  /*1390*/  FFMA.FTZ R19, R19, R11, R20 ;  /* 0x0000000b13137223 */ /* 0x000fe20000010014 */
[----:B------:R-:W-:Y:S01]  /*13a0*/  SHF.R.U32.HI R20, RZ, 0x8, R12 ;  /* 0x00000008ff147819 */ /* 0x000fe2000001160c */
[----:B------:R-:W-:Y:S01]  /*13b0*/  HADD2.F32 R12, -RZ, R9.H1_H1 ;  /* 0x30000009ff0c7230 */ /* 0x000fe20000004100 */
[----:B------:R-:W-:Y:S02]  /*13c0*/  LOP3.LUT R10, R10, 0xff, RZ, 0xc0, !PT ;  /* 0x000000ff0a0a7812 */ /* 0x000fe400078ec0ff */
[----:B------:R-:W-:-:S04]  /*13d0*/  LOP3.LUT R20, R20, 0xff, RZ, 0xc0, !PT ;  /* 0x000000ff14147812 */ /* 0x000fc800078ec0ff */
[----:B------:R-:W-:-:S06]  /*13e0*/  IADD3 R20, R20, -0x80, RZ ;  /* 0xffffff8014147810 */ /* 0x000fcc0007ffe0ff */
[----:B------:R-:W0:Y:S02]  /*13f0*/  I2F.F16 R20, R20 ;  /* 0x0000001400147306 */ /* 0x000e240000200c00 */
[----:B0-----:R-:W-:-:S05]  /*1400*/  HADD2.F32 R28, -RZ, R20.H0_H0 ;  /* 0x20000014ff1c7230 */ /* 0x001fca0000004100 */
[----:B------:R-:W-:Y:S01]  /*1410*/  FFMA.FTZ R19, R28, R8, R19 ;  /* 0x000000081c137223 */ /* 0x000fe20000010013 */
[----:B------:R-:W-:Y:S01]  /*1420*/  IADD3 R28, R10, -0x80, RZ ;  /* 0xffffff800a1c7810 */ /* 0x000fe20007ffe0ff */
[----:B------:R-:W-:Y:S02]  /*1430*/  HADD2.F32 R10, -RZ, R9.H0_H0 ;  /* 0x20000009ff0a7230 */ /* 0x000fe40000004100 */
[----:B------:R-:W-:-:S03]  /*1440*/  HADD2.F32 R9, -RZ, R29.H0_H0 ;  /* 0x2000001dff097230 */ /* 0x000fc60000004100 */
[----:B------:R-:W0:Y:S02]  /*1450*/  I2F.F16 R28, R28 ;  /* 0x0000001c001c7306 */ /* 0x000e240000200c00 */
[----:B0-----:R-:W-:-:S05]  /*1460*/  HADD2.F32 R20, -RZ, R28.H0_H0 ;  /* 0x2000001cff147230 */ /* 0x001fca0000004100 */
[----:B------:R-:W-:Y:S01]  /*1470*/  FFMA.FTZ R20, R20, R10, R19 ;  /* 0x0000000a14147223 */ /* 0x000fe20000010013 */
[----:B------:R-:W-:-:S03]  /*1480*/  LOP3.LUT R19, R13, 0xff, RZ, 0xc0, !PT ;  /* 0x000000ff0d137812 */ /* 0x000fc600078ec0ff */
[----:B------:R-:W-:Y:S02]  /*1490*/  FFMA.FTZ R9, R9, R12, R20 ;  /* 0x0000000c09097223 */ /* 0x000fe40000010014 */
[----:B------:R-:W-:Y:S01]  /*14a0*/  VIADD R20, R19, 0xffffff80 ;  /* 0xffffff8013147836 */ /* 0x000fe20000000000 */
[----:B------:R-:W-:Y:S01]  /*14b0*/  SHF.R.U32.HI R19, RZ, 0x8, R13 ;  /* 0x00000008ff137819 */ /* 0x000fe2000001160d */
[----:B------:R-:W-:-:S03]  /*14c0*/  FMUL.FTZ R9, R6, R9 ;  /* 0x0000000906097220 */ /* 0x000fc60000410000 */
[----:B------:R-:W-:Y:S01]  /*14d0*/  LOP3.LUT R19, R19, 0xff, RZ, 0xc0, !PT ;  /* 0x000000ff13137812 */ /* 0x000fe200078ec0ff */
[----:B------:R-:W0:Y:S01]  /*14e0*/  I2F.F16 R20, R20 ;  /* 0x0000001400147306 */ /* 0x000e220000200c00 */
[----:B------:R-:W-:Y:S01]  /*14f0*/  F2FP.F16.F32.PACK_AB R9, RZ, R9 ;  /* 0x00000009ff09723e */ /* 0x000fe200000000ff */
[----:B0-----:R-:W-:-:S05]  /*1500*/  HADD2.F32 R28, -RZ, R20.H0_H0 ;  /* 0x20000014ff1c7230 */ /* 0x001fca0000004100 */
[----:B------:R-:W-:Y:S01]  /*1510*/  FFMA.FTZ R27, R11, R28, R27 ;  /* 0x0000001c0b1b7223 */ /* 0x000fe2000001001b */
[----:B------:R-:W-:-:S04]  /*1520*/  IADD3 R28, R19, -0x80, RZ ;  /* 0xffffff80131c7810 */ /* 0x000fc80007ffe0ff */
[----:B------:R-:W0:Y:S02]  /*1530*/  I2F.F16 R19, R28 ;  /* 0x0000001c00137306 */ /* 0x000e240000200c00 */
[----:B0-----:R-:W-:-:S05]  /*1540*/  HADD2.F32 R19, -RZ, R19.H0_H0 ;  /* 0x20000013ff137230 */ /* 0x001fca0000004100 */
[----:B------:R-:W-:Y:S01]  /*1550*/  FFMA.FTZ R19, R8, R19, R27 ;  /* 0x0000001308137223 */ /* 0x000fe2000001001b */
[----:B------:R-:W-:Y:S02]  /*1560*/  SHF.R.U32.HI R27, RZ, 0x10, R13 ;  /* 0x00000010ff1b7819 */ /* 0x000fe4000001160d */
[----:B------:R-:W-:Y:S02]  /*1570*/  LEA.HI R13, R13, 0xffffff80, RZ, 0x8 ;  /* 0xffffff800d0d7811 */ /* 0x000fe400078f40ff */
[----:B------:R-:W-:-:S04]  /*1580*/  LOP3.LUT R27, R27, 0xff, RZ, 0xc0, !PT ;  /* 0x000000ff1b1b7812 */ /* 0x000fc800078ec0ff */
[----:B------:R-:W-:Y:S01]  /*1590*/  IADD3 R20, R27, -0x80, RZ ;  /* 0xffffff801b147810 */ /* 0x000fe20007ffe0ff */
[----:B------:R-:W0:Y:S08]  /*15a0*/  I2F.F16 R13, R13 ;  /* 0x0000000d000d7306 */ /* 0x000e300000200c00 */
[----:B------:R-:W1:Y:S01]  /*15b0*/  I2F.F16 R20, R20 ;  /* 0x0000001400147306 */ /* 0x000e620000200c00 */
[----:B0-----:R-:W-:-:S02]  /*15c0*/  HADD2.F32 R13, -RZ, R13.H0_H0 ;  /* 0x2000000dff0d7230 */ /* 0x001fc40000004100 */
[----:B-1----:R-:W-:-:S05]  /*15d0*/  HADD2.F32 R27, -RZ, R20.H0_H0 ;  /* 0x20000014ff1b7230 */ /* 0x002fca0000004100 */
[----:B------:R-:W-:Y:S01]  /*15e0*/  FFMA.FTZ R19, R10, R27, R19 ;  /* 0x0000001b0a137223 */ /* 0x000fe20000010013 */
[----:B------:R-:W-:-:S05]  /*15f0*/  LOP3.LUT R27, R14, 0xff, RZ, 0xc0, !PT ;  /* 0x000000ff0e1b7812 */ /* 0x000fca00078ec0ff */
[----:B------:R-:W-:-:S04]  /*1600*/  VIADD R29, R27, 0xffffff80 ;  /* 0xffffff801b1d7836 */ /* 0x000fc80000000000 */
[----:B------:R-:W0:Y:S02]  /*1610*/  I2F.F16 R27, R29 ;  /* 0x0000001d001b7306 */ /* 0x000e240000200c00 */
[----:B0-----:R-:W-:-:S05]  /*1620*/  HADD2.F32 R27, -RZ, R27.H0_H0 ;  /* 0x2000001bff1b7230 */ /* 0x001fca0000004100 */
[----:B------:R-:W-:Y:S01]  /*1630*/  FFMA.FTZ R27, R11, R27, R26 ;  /* 0x0000001b0b1b7223 */ /* 0x000fe2000001001a */
[----:B------:R-:W-:-:S04]  /*1640*/  SHF.R.U32.HI R26, RZ, 0x8, R14 ;  /* 0x00000008ff1a7819 */ /* 0x000fc8000001160e */
[----:B------:R-:W-:-:S04]  /*1650*/  LOP3.LUT R26, R26, 0xff, RZ, 0xc0, !PT ;  /* 0x000000ff1a1a7812 */ /* 0x000fc800078ec0ff */
        /* <DEDUP_REMOVED lines=11> */
[----:B-1----:R-:W-:Y:S01]  /*1710*/  HADD2.F32 R28, -RZ, R20.H0_H0 ;  /* 0x20000014ff1c7230 */ /* 0x002fe20000004100 */
[----:B------:R-:W-:-:S04]  /*1720*/  SHF.R.U32.HI R20, RZ, 0x10, R15 ;  /* 0x00000010ff147819 */ /* 0x000fc8000001160f */
[----:B------:R-:W-:Y:S01]  /*1730*/  FFMA.FTZ R27, R10, R28, R27 ;  /* 0x0000001c0a1b7223 */ /* 0x000fe2000001001b */
[----:B------:R-:W-:Y:S02]  /*1740*/  LOP3.LUT R28, R15, 0xff, RZ, 0xc0, !PT ;  /* 0x000000ff0f1c7812 */ /* 0x000fe400078ec0ff */
[----:B------:R-:W-:Y:S01]  /*1750*/  LOP3.LUT R20, R20, 0xff, RZ, 0xc0, !PT ;  /* 0x000000ff14147812 */ /* 0x000fe200078ec0ff */
[----:B------:R-:W-:Y:S02]  /*1760*/  FFMA.FTZ R27, R12, R14, R27 ;  /* 0x0000000e0c1b7223 */ /* 0x000fe4000001001b */
[----:B------:R-:W-:Y:S01]  /*1770*/  VIADD R28, R28, 0xffffff80 ;  /* 0xffffff801c1c7836 */ /* 0x000fe20000000000 */
[----:B------:R-:W-:Y:S01]  /*1780*/  IADD3 R20, R20, -0x80, RZ ;  /* 0xffffff8014147810 */ /* 0x000fe20007ffe0ff */
[----:B------:R-:W-:Y:S02]  /*1790*/  FMUL.FTZ R27, R2, R27 ;  /* 0x0000001b021b7220 */ /* 0x000fe40000410000 */
[----:B------:R-:W0:Y:S03]  /*17a0*/  I2F.F16 R26, R28 ;  /* 0x0000001c001a7306 */ /* 0x000e260000200c00 */
[----:B------:R-:W-:-:S05]  /*17b0*/  F2FP.F16.F32.PACK_AB R27, RZ, R27 ;  /* 0x0000001bff1b723e */ /* 0x000fca00000000ff */
[----:B------:R-:W-:Y:S01]  /*17c0*/  I2F.F16 R20, R20 ;  /* 0x0000001400147306 */ /* 0x000fe20000200c00 */
        /* <DEDUP_REMOVED lines=11> */
[----:B------:R-:W-:-:S05]  /*1880*/  HADD2.F32 R8, -RZ, R20.H0_H0 ;  /* 0x20000014ff087230 */ /* 0x000fca0000004100 */
[----:B------:R-:W-:Y:S01]  /*1890*/  FFMA.FTZ R10, R10, R8, R11 ;  /* 0x000000080a0a7223 */ /* 0x000fe2000001000b */
[----:B------:R-:W-:-:S03]  /*18a0*/  FFMA.FTZ R8, R12, R13, R19 ;  /* 0x0000000d0c087223 */ /* 0x000fc60000010013 */
[----:B------:R-:W-:Y:S01]  /*18b0*/  FFMA.FTZ R29, R12, R29, R10 ;  /* 0x0000001d0c1d7223 */ /* 0x000fe2000001000a */
[----:B------:R-:W-:-:S03]  /*18c0*/  FMUL.FTZ R8, R5, R8 ;  /* 0x0000000805087220 */ /* 0x000fc60000410000 */
[----:B------:R-:W-:Y:S02]  /*18d0*/  FMUL.FTZ R29, R0, R29 ;  /* 0x0000001d001d7220 */ /* 0x000fe40000410000 */
[----:B------:R-:W-:-:S03]  /*18e0*/  F2FP.F16.F32.PACK_AB R8, RZ, R8 ;  /* 0x00000008ff08723e */ /* 0x000fc600000000ff */
[----:B------:R-:W-:Y:S02]  /*18f0*/  F2FP.F16.F32.PACK_AB R29, RZ, R29 ;  /* 0x0000001dff1d723e */ /* 0x000fe400000000ff */
[----:B------:R-:W-:Y:S02]  /*1900*/  PRMT R9, R9, 0x5410, R8 ;  /* 0x0000541009097816 */ /* 0x000fe40000000008 */
[----:B------:R-:W-:-:S04]  /*1910*/  PRMT R27, R27, 0x5410, R29 ;  /* 0x000054101b1b7816 */ /* 0x000fc8000000001d */
[----:B------:R-:W-:Y:S01]  /*1920*/  HFMA2.MMA R4, R9, 1, 1, R4 ;  /* 0x3c003c0009047835 */ /* 0x000fe20000000004 */
[----:B------:R-:W-:-:S10]  /*1930*/  HADD2 R3, R27, R3 ;  /* 0x000000031b037230 */ /* 0x000fd40000000000 */
.L_x_5172:
[----:B------:R-:W0:Y:S02]  /*1940*/  LDC R20, c[0x0][0x23c] ;  /* 0x00008f00ff147b82 */ /* 0x000e240000000800 */
[----:B0-----:R-:W-:-:S04]  /*1950*/  IMAD.WIDE R8, R20, 0x8, R22 ;  /* 0x0000000814087825 */ /* 0x001fc800078e0216 */
[----:B------:R-:W-:-:S04]  /*1960*/  IMAD.WIDE R14, R20, 0x8, R24 ;  /* 0x00000008140e7825 */ /* 0x000fc800078e0218 */
[C---:B------:R-:W-:Y:S02]  /*1970*/  IMAD.WIDE R18, R20.reuse, 0x8, R8 ;  /* 0x0000000814127825 */ /* 0x040fe400078e0208 */
[----:B------:R-:W5:Y:S02]  /*1980*/  LDG.E.128.CONSTANT R8, desc[UR6][R8.64] ;  /* 0x0000000608087981 */ /* 0x000f64000c1e9d00 */
[----:B------:R-:W-:Y:S01]  /*1990*/  IMAD.WIDE R22, R20, 0x8, R14 ;  /* 0x0000000814167825 */ /* 0x000fe200078e020e */
[----:B------:R-:W-:Y:S06]  /*19a0*/  @P0 BRA `(.L_x_5173) ;  /* 0x0000000800fc0947 */ /* 0x000fec0003800000 */
[----:B------:R-:W0:Y:S01]  /*19b0*/  LDS.64 R12, [UR4+0x10] ;  /* 0x00001004ff0c7984 */ /* 0x000e220008000a00 */
[----:B-----5:R-:W-:Y:S02]  /*19c0*/  LOP3.LUT R24, R8, 0xff, RZ, 0xc0, !PT ;  /* 0x000000ff08187812 */ /* 0x020fe400078ec0ff */
[----:B------:R-:W-:-:S03]  /*19d0*/  SHF.R.U32.HI R25, RZ, 0x8, R8 ;  /* 0x00000008ff197819 */ /* 0x000fc60000011608 */
[----:B------:R-:W-:Y:S01]  /*19e0*/  VIADD R27, R24, 0xffffff80 ;  /* 0xffffff80181b7836 */ /* 0x000fe20000000000 */
[----:B------:R-:W-:-:S04]  /*19f0*/  LOP3.LUT R25, R25, 0xff, RZ, 0xc0, !PT ;  /* 0x000000ff19197812 */ /* 0x000fc800078ec0ff */
[----:B------:R-:W-:Y:S01]  /*1a00*/  IADD3 R28, R25, -0x80, RZ ;  /* 0xffffff80191c7810 */ /* 0x000fe20007ffe0ff */
[----:B------:R-:W1:Y:S08]  /*1a10*/  I2F.F16 R27, R27 ;  /* 0x0000001b001b7306 */ /* 0x000e700000200c00 */
[----:B------:R-:W2:Y:S01]  /*1a20*/  I2F.F16 R28, R28 ;  /* 0x0000001c001c7306 */ /* 0x000ea20000200c00 */
[----:B-1----:R-:W-:-:S02]  /*1a30*/  HADD2.F32 R25, -RZ, R27.H0_H0 ;  /* 0x2000001bff197230 */ /* 0x002fc40000004100 */
[----:B--2---:R-:W-:Y:S01]  /*1a40*/  HADD2.F32 R29, -RZ, R28.H0_H0 ;  /* 0x2000001cff1d7230 */ /* 0x004fe20000004100 */
[----:B------:R-:W-:Y:S01]  /*1a50*/  LEA.HI R28, R8, 0xffffff80, RZ, 0x8 ;  /* 0xffffff80081c7811 */ /* 0x000fe200078f40ff */
[----:B0-----:R-:W-:-:S05]  /*1a60*/  HADD2.F32 R26, -RZ, R12.H0_H0 ;  /* 0x2000000cff1a7230 */ /* 0x001fca0000004100 */
[----:B------:R-:W0:Y:S01]  /*1a70*/  I2F.F16 R28, R28 ;  /* 0x0000001c001c7306 */ /* 0x000e220000200c00 */
[----:B------:R-:W-:Y:S02]  /*1a80*/  HADD2.F32 R12, -RZ, R12.H1_H1 ;  /* 0x3000000cff0c7230 */ /* 0x000fe40000004100 */
[----:B------:R-:W-:Y:S01]  /*1a90*/  FFMA.FTZ R24, R25, R26, RZ ;  /* 0x0000001a19187223 */ /* 0x000fe200000100ff */
[----:B------:R-:W-:Y:S01]  /*1aa0*/  SHF.R.U32.HI R25, RZ, 0x10, R8 ;  /* 0x00000010ff197819 */ /* 0x000fe20000011608 */
[----:B------:R-:W-:Y:S02]  /*1ab0*/  HADD2.F32 R8, -RZ, R13.H1_H1 ;  /* 0x3000000dff087230 */ /* 0x000fe40000004100 */
[----:B------:R-:W-:Y:S01]  /*1ac0*/  FFMA.FTZ R24, R29, R12, R24 ;  /* 0x0000000c1d187223 */ /* 0x000fe20000010018 */
[----:B------:R-:W-:-:S04]  /*1ad0*/  LOP3.LUT R25, R25, 0xff, RZ, 0xc0, !PT ;  /* 0x000000ff19197812 */ /* 0x000fc800078ec0ff */
[----:B------:R-:W-:Y:S01]  /*1ae0*/  IADD3 R27, R25, -0x80, RZ ;  /* 0xffffff80191b7810 */ /* 0x000fe20007ffe0ff */
[----:B------:R-:W-:Y:S02]  /*1af0*/  HADD2.F32 R25, -RZ, R13.H0_H0 ;  /* 0x2000000dff197230 */ /* 0x000fe40000004100 */
[----:B0-----:R-:W-:-:S03]  /*1b00*/  HADD2.F32 R13, -RZ, R28.H0_H0 ;  /* 0x2000001cff0d7230 */ /* 0x001fc60000004100 */
[----:B------:R-:W0:Y:S02]  /*1b10*/  I2F.F16 R27, R27 ;  /* 0x0000001b001b7306 */ /* 0x000e240000200c00 */
[----:B0-----:R-:W-:-:S05]  /*1b20*/  HADD2.F32 R29, -RZ, R27.H0_H0 ;  /* 0x2000001bff1d7230 */ /* 0x001fca0000004100 */
[----:B------:R-:W-:Y:S01]  /*1b30*/  FFMA.FTZ R24, R29, R25, R24 ;  /* 0x000000191d187223 */ /* 0x000fe20000010018 */
[----:B------:R-:W-:-:S03]  /*1b40*/  SHF.R.U32.HI R29, RZ, 0x8, R9 ;  /* 0x00000008ff1d7819 */ /* 0x000fc60000011609 */
[----:B------:R-:W-:Y:S01]  /*1b50*/  FFMA.FTZ R24, R13, R8, R24 ;  /* 0x000000080d187223 */ /* 0x000fe20000010018 */
[----:B------:R-:W-:Y:S02]  /*1b60*/  LOP3.LUT R13, R9, 0xff, RZ, 0xc0, !PT ;  /* 0x000000ff090d7812 */ /* 0x000fe400078ec0ff */
[----:B------:R-:W-:-:S03]  /*1b70*/  LOP3.LUT R29, R29, 0xff, RZ, 0xc0, !PT ;  /* 0x000000ff1d1d7812 */ /* 0x000fc600078ec0ff */
[----:B------:R-:W-:Y:S01]  /*1b80*/  VIADD R13, R13, 0xffffff80 ;  /* 0xffffff800d0d7836 */ /* 0x000fe20000000000 */
[----:B------:R-:W-:-:S05]  /*1b90*/  IADD3 R29, R29, -0x80, RZ ;  /* 0xffffff801d1d7810 */ /* 0x000fca0007ffe0ff */
[----:B------:R-:W0:Y:S08]  /*1ba0*/  I2F.F16 R13, R13 ;  /* 0x0000000d000d7306 */ /* 0x000e300000200c00 */
[----:B------:R-:W1:Y:S01]  /*1bb0*/  I2F.F16 R29, R29 ;  /* 0x0000001d001d7306 */ /* 0x000e620000200c00 */
[----:B0-----:R-:W-:-:S05]  /*1bc0*/  HADD2.F32 R27, -RZ, R13.H0_H0 ;  /* 0x2000000dff1b7230 */ /* 0x001fca0000004100 */
[----:B------:R-:W-:Y:S01]  /*1bd0*/  FFMA.FTZ R27, R26, R27, RZ ;  /* 0x0000001b1a1b7223 */ /* 0x000fe200000100ff */
[----:B-1----:R-:W-:-:S05]  /*1be0*/  HADD2.F32 R28, -RZ, R29.H0_H0 ;  /* 0x2000001dff1c7230 */ /* 0x002fca0000004100 */
[----:B------:R-:W-:Y:S01]  /*1bf0*/  FFMA.FTZ R28, R12, R28, R27 ;  /* 0x0000001c0c1c7223 */ /* 0x000fe2000001001b */
[----:B------:R-:W-:-:S04]  /*1c00*/  SHF.R.U32.HI R27, RZ, 0x10, R9 ;  /* 0x00000010ff1b7819 */ /* 0x000fc80000011609 */
[----:B------:R-:W-:-:S04]  /*1c10*/  LOP3.LUT R27, R27, 0xff, RZ, 0xc0, !PT ;  /* 0x000000ff1b1b7812 */ /* 0x000fc800078ec0ff */
[----:B------:R-:W-:-:S06]  /*1c20*/  IADD3 R27, R27, -0x80, RZ ;  /* 0xffffff801b1b7810 */ /* 0x000fcc0007ffe0ff */
[----:B------:R-:W0:Y:S02]  /*1c30*/  I2F.F16 R27, R27 ;  /* 0x0000001b001b7306 */ /* 0x000e240000200c00 */
[----:B0-----:R-:W-:-:S05]  /*1c40*/  HADD2.F32 R13, -RZ, R27.H0_H0 ;  /* 0x2000001bff0d7230 */ /* 0x001fca0000004100 */
[----:B------:R-:W-:Y:S01]  /*1c50*/  FFMA.FTZ R27, R25, R13, R28 ;  /* 0x0000000d191b7223 */ /* 0x000fe2000001001c */
[----:B------:R-:W-:Y:S02]  /*1c60*/  LOP3.LUT R13, R10, 0xff, RZ, 0xc0, !PT ;  /* 0x000000ff0a0d7812 */ /* 0x000fe400078ec0ff */
[----:B------:R-:W-:-:S03]  /*1c70*/  SHF.R.U32.HI R28, RZ, 0x8, R10 ;  /* 0x00000008ff1c7819 */ /* 0x000fc6000001160a */
[----:B------:R-:W-:Y:S01]  /*1c80*/  VIADD R13, R13, 0xffffff80 ;  /* 0xffffff800d0d7836 */ /* 0x000fe20000000000 */
[----:B------:R-:W-:-:S04]  /*1c90*/  LOP3.LUT R28, R28, 0xff, RZ, 0xc0, !PT ;  /* 0x000000ff1c1c7812 */ /* 0x000fc800078ec0ff */
[----:B------:R-:W-:Y:S01]  /*1ca0*/  IADD3 R28, R28, -0x80, RZ ;  /* 0xffffff801c1c7810 */ /* 0x000fe20007ffe0ff */
        /* <DEDUP_REMOVED lines=12> */
[----:B------:R-:W-:-:S05]  /*1d70*/  LOP3.LUT R13, R11, 0xff, RZ, 0xc0, !PT ;  /* 0x000000ff0b0d7812 */ /* 0x000fca00078ec0ff */
[----:B------:R-:W-:-:S04]  /*1d80*/  VIADD R28, R13, 0xffffff80 ;  /* 0xffffff800d1c7836 */ /* 0x000fc80000000000 */
[----:B------:R-:W0:Y:S02]  /*1d90*/  I2F.F16 R13, R28 ;  /* 0x0000001c000d7306 */ /* 0x000e240000200c00 */
[----:B0-----:R-:W-:-:S05]  /*1da0*/  HADD2.F32 R13, -RZ, R13.H0_H0 ;  /* 0x2000000dff0d7230 */ /* 0x001fca0000004100 */
[----:B------:R-:W-:Y:S01]  /*1db0*/  FFMA.FTZ R13, R26, R13, RZ ;  /* 0x0000000d1a0d7223 */ /* 0x000fe200000100ff */
[----:B------:R-:W-:-:S04]  /*1dc0*/  SHF.R.U32.HI R26, RZ, 0x8, R11 ;  /* 0x00000008ff1a7819 */ /* 0x000fc8000001160b */
[----:B------:R-:W-:-:S04]  /*1dd0*/  LOP3.LUT R26, R26, 0xff, RZ, 0xc0, !PT ;  /* 0x000000ff1a1a7812 */ /* 0x000fc800078ec0ff */
[----:B------:R-:W-:-:S06]  /*1de0*/  IADD3 R26, R26, -0x80, RZ ;  /* 0xffffff801a1a7810 */ /* 0x000fcc0007ffe0ff */
[----:B------:R-:W0:Y:S02]  /*1df0*/  I2F.F16 R26, R26 ;  /* 0x0000001a001a7306 */ /* 0x000e240000200c00 */
[----:B0-----:R-:W-:-:S05]  /*1e00*/  HADD2.F32 R26, -RZ, R26.H0_H0 ;  /* 0x2000001aff1a7230 */ /* 0x001fca0000004100 */
[----:B------:R-:W-:Y:S02]  /*1e10*/  FFMA.FTZ R26, R12, R26, R13 ;  /* 0x0000001a0c1a7223 */ /* 0x000fe4000001000d */
[----:B------:R-:W2:Y:S01]  /*1e20*/  LDG.E.128.CONSTANT R12, desc[UR6][R14.64] ;  /* 0x000000060e0c7981 */ /* 0x000ea2000c1e9d00 */
[----:B------:R-:W-:Y:S02]  /*1e30*/  LEA.HI R9, R9, 0xffffff80, RZ, 0x8 ;  /* 0xffffff8009097811 */ /* 0x000fe400078f40ff */
[----:B------:R-:W-:-:S04]  /*1e40*/  LEA.HI R10, R10, 0xffffff80, RZ, 0x8 ;  /* 0xffffff800a0a7811 */ /* 0x000fc800078f40ff */
[----:B------:R-:W0:Y:S08]  /*1e50*/  I2F.F16 R9, R9 ;  /* 0x0000000900097306 */ /* 0x000e300000200c00 */
[----:B------:R-:W1:Y:S01]  /*1e60*/  I2F.F16 R10, R10 ;  /* 0x0000000a000a7306 */ /* 0x000e620000200c00 */
[----:B0-----:R-:W-:-:S05]  /*1e70*/  HADD2.F32 R28, -RZ, R9.H0_H0 ;  /* 0x20000009ff1c7230 */ /* 0x001fca0000004100 */
[----:B------:R-:W-:Y:S01]  /*1e80*/  FFMA.FTZ R27, R8, R28, R27 ;  /* 0x0000001c081b7223 */ /* 0x000fe2000001001b */
        /* <DEDUP_REMOVED lines=8> */
[----:B------:R-:W-:-:S04]  /*1f10*/  LEA.HI R25, R11, 0xffffff80, RZ, 0x8 ;  /* 0xffffff800b197811 */ /* 0x000fc800078f40ff */
[----:B------:R-:W0:Y:S02]  /*1f20*/  I2F.F16 R9, R25 ;  /* 0x0000001900097306 */ /* 0x000e240000200c00 */
[----:B0-----:R-:W-:-:S05]  /*1f30*/  HADD2.F32 R9, -RZ, R9.H0_H0 ;  /* 0x20000009ff097230 */ /* 0x001fca0000004100 */
[----:B------:R-:W-:Y:S02]  /*1f40*/  FFMA.FTZ R10, R8, R9, R26 ;  /* 0x00000009080a7223 */ /* 0x000fe4000001001a */
[----:B------:R-:W0:Y:S02]  /*1f50*/  LDS.64 R8, [UR4+0x18] ;  /* 0x00001804ff087984 */ /* 0x000e240008000a00 */
[----:B0-----:R-:W-:Y:S01]  /*1f60*/  HADD2.F32 R26, -RZ, R8.H0_H0 ;  /* 0x20000008ff1a7230 */ /* 0x001fe20000004100 */
[----:B--2---:R-:W-:-:S05]  /*1f70*/  LOP3.LUT R11, R12, 0xff, RZ, 0xc0, !PT ;  /* 0x000000ff0c0b7812 */ /* 0x004fca00078ec0ff */
[----:B------:R-:W-:-:S04]  /*1f80*/  VIADD R28, R11, 0xffffff80 ;  /* 0xffffff800b1c7836 */ /* 0x000fc80000000000 */
[----:B------:R0:W1:Y:S02]  /*1f90*/  I2F.F16 R11, R28 ;  /* 0x0000001c000b7306 */ /* 0x0000640000200c00 */
[----:B0-----:R-:W-:Y:S01]  /*1fa0*/  LEA.HI R28, R12, 0xffffff80, RZ, 0x8 ;  /* 0xffffff800c1c7811 */ /* 0x001fe200078f40ff */
[----:B-1----:R-:W-:-:S05]  /*1fb0*/  HADD2.F32 R11, -RZ, R11.H0_H0 ;  /* 0x2000000bff0b7230 */ /* 0x002fca0000004100 */
[----:B------:R-:W-:Y:S01]  /*1fc0*/  I2F.F16 R28, R28 ;  /* 0x0000001c001c7306 */ /* 0x000fe20000200c00 */
[----:B------:R-:W-:Y:S01]  /*1fd0*/  FFMA.FTZ R24, R11, R26, R24 ;  /* 0x0000001a0b187223 */ /* 0x000fe20000010018 */
[----:B------:R-:W-:-:S04]  /*1fe0*/  SHF.R.U32.HI R11, RZ, 0x8, R12 ;  /* 0x00000008ff0b7819 */ /* 0x000fc8000001160c */
[----:B------:R-:W-:-:S04]  /*1ff0*/  LOP3.LUT R11, R11, 0xff, RZ, 0xc0, !PT ;  /* 0x000000ff0b0b7812 */ /* 0x000fc800078ec0ff */
[----:B------:R-:W-:-:S04]  /*2000*/  IADD3 R11, R11, -0x80, RZ ;  /* 0xffffff800b0b7810 */ /* 0x000fc80007ffe0ff */
[----:B------:R0:W1:Y:S02]  /*2010*/  I2F.F16 R25, R11 ;  /* 0x0000000b00197306 */ /* 0x0000640000200c00 */
[----:B0-----:R-:W-:Y:S01]  /*2020*/  HADD2.F32 R11, -RZ, R8.H1_H1 ;  /* 0x30000008ff0b7230 */ /* 0x001fe20000004100 */
[----:B------:R-:W-:Y:S01]  /*2030*/  SHF.R.U32.HI R8, RZ, 0x10, R12 ;  /* 0x00000010ff087819 */ /* 0x000fe2000001160c */
[----:B------:R-:W-:-:S03]  /*2040*/  HADD2.F32 R12, -RZ, R9.H1_H1 ;  /* 0x30000009ff0c7230 */ /* 0x000fc60000004100 */
[----:B------:R-:W-:Y:S01]  /*2050*/  LOP3.LUT R8, R8, 0xff, RZ, 0xc0, !PT ;  /* 0x000000ff08087812 */ /* 0x000fe200078ec0ff */
[----:B-1----:R-:W-:-:S05]  /*2060*/  HADD2.F32 R25, -RZ, R25.H0_H0 ;  /* 0x20000019ff197230 */ /* 0x002fca0000004100 */
[----:B------:R-:W-:Y:S01]  /*2070*/  FFMA.FTZ R25, R25, R11, R24 ;  /* 0x0000000b19197223 */ /* 0x000fe20000010018 */
[----:B------:R-:W-:Y:S01]  /*2080*/  IADD3 R24, R8, -0x80, RZ ;  /* 0xffffff8008187810 */ /* 0x000fe20007ffe0ff */
[----:B------:R-:W-:Y:S02]  /*2090*/  HADD2.F32 R8, -RZ, R9.H0_H0 ;  /* 0x20000009ff087230 */ /* 0x000fe40000004100 */
[----:B------:R-:W-:Y:S01]  /*20a0*/  HADD2.F32 R9, -RZ, R28.H0_H0 ;  /* 0x2000001cff097230 */ /* 0x000fe20000004100 */
[----:B------:R-:W-:Y:S02]  /*20b0*/  SHF.R.U32.HI R28, RZ, 0x10, R13 ;  /* 0x00000010ff1c7819 */ /* 0x000fe4000001160d */
[----:B------:R-:W0:Y:S02]  /*20c0*/  I2F.F16 R24, R24 ;  /* 0x0000001800187306 */ /* 0x000e240000200c00 */
[----:B------:R-:W-:-:S04]  /*20d0*/  LOP3.LUT R28, R28, 0xff, RZ, 0xc0, !PT ;  /* 0x000000ff1c1c7812 */ /* 0x000fc800078ec0ff */
[----:B------:R-:W-:Y:S01]  /*20e0*/  IADD3 R28, R28, -0x80, RZ ;  /* 0xffffff801c1c7810 */ /* 0x000fe20007ffe0ff */
[----:B0-----:R-:W-:-:S05]  /*20f0*/  HADD2.F32 R24, -RZ, R24.H0_H0 ;  /* 0x20000018ff187230 */ /* 0x001fca0000004100 */
[----:B------:R-:W-:Y:S01]  /*2100*/  FFMA.FTZ R25, R24, R8, R25 ;  /* 0x0000000818197223 */ /* 0x000fe20000010019 */
[----:B------:R-:W-:-:S03]  /*2110*/  LOP3.LUT R24, R13, 0xff, RZ, 0xc0, !PT ;  /* 0x000000ff0d187812 */ /* 0x000fc600078ec0ff */
[----:B------:R-:W-:Y:S02]  /*2120*/  FFMA.FTZ R9, R9, R12, R25 ;  /* 0x0000000c09097223 */ /* 0x000fe40000010019 */
[----:B------:R-:W-:Y:S02]  /*2130*/  VIADD R24, R24, 0xffffff80 ;  /* 0xffffff8018187836 */ /* 0x000fe40000000000 */
[----:B------:R-:W-:-:S04]  /*2140*/  FMUL.FTZ R9, R6, R9 ;  /* 0x0000000906097220 */ /* 0x000fc80000410000 */
[----:B------:R-:W0:Y:S01]  /*2150*/  I2F.F16 R24, R24 ;  /* 0x0000001800187306 */ /* 0x000e220000200c00 */
[----:B------:R-:W-:Y:S01]  /*2160*/  F2FP.F16.F32.PACK_AB R9, RZ, R9 ;  /* 0x00000009ff09723e */ /* 0x000fe200000000ff */
[----:B0-----:R-:W-:-:S05]  /*2170*/  HADD2.F32 R25, -RZ, R24.H0_H0 ;  /* 0x20000018ff197230 */ /* 0x001fca0000004100 */
[----:B------:R-:W-:Y:S01]  /*2180*/  FFMA.FTZ R24, R26, R25, R27 ;  /* 0x000000191a187223 */ /* 0x000fe2000001001b */
[----:B------:R-:W-:Y:S02]  /*2190*/  SHF.R.U32.HI R25, RZ, 0x8, R13 ;  /* 0x00000008ff197819 */ /* 0x000fe4000001160d */
[----:B------:R-:W-:Y:S02]  /*21a0*/  LEA.HI R13, R13, 0xffffff80, RZ, 0x8 ;  /* 0xffffff800d0d7811 */ /* 0x000fe400078f40ff */
[----:B------:R-:W-:-:S04]  /*21b0*/  LOP3.LUT R25, R25, 0xff, RZ, 0xc0, !PT ;  /* 0x000000ff19197812 */ /* 0x000fc800078ec0ff */
[----:B------:R-:W-:Y:S01]  /*21c0*/  IADD3 R27, R25, -0x80, RZ ;  /* 0xffffff80191b7810 */ /* 0x000fe20007ffe0ff */
[----:B------:R-:W-:Y:S08]  /*21d0*/  I2F.F16 R13, R13 ;  /* 0x0000000d000d7306 */ /* 0x000ff00000200c00 */
[----:B------:R-:W0:Y:S02]  /*21e0*/  I2F.F16 R25, R27 ;  /* 0x0000001b00197306 */ /* 0x000e240000200c00 */
[----:B0-----:R-:W-:-:S05]  /*21f0*/  HADD2.F32 R25, -RZ, R25.H0_H0 ;  /* 0x20000019ff197230 */ /* 0x001fca0000004100 */
[----:B------:R-:W-:Y:S02]  /*2200*/  FFMA.FTZ R25, R11, R25, R24 ;  /* 0x000000190b197223 */ /* 0x000fe40000010018 */
[----:B------:R-:W0:Y:S02]  /*2210*/  I2F.F16 R24, R28 ;  /* 0x0000001c00187306 */ /* 0x000e240000200c00 */
[----:B0-----:R-:W-:-:S05]  /*2220*/  HADD2.F32 R24, -RZ, R24.H0_H0 ;  /* 0x20000018ff187230 */ /* 0x001fca0000004100 */
[----:B------:R-:W-:Y:S01]  /*2230*/  FFMA.FTZ R24, R8, R24, R25 ;  /* 0x0000001808187223 */ /* 0x000fe20000010019 */
[----:B------:R-:W-:-:S05]  /*2240*/  HADD2.F32 R25, -RZ, R13.H0_H0 ;  /* 0x2000000dff197230 */ /* 0x000fca0000004100 */
[----:B------:R-:W-:Y:S01]  /*2250*/  FFMA.FTZ R24, R12, R25, R24 ;  /* 0x000000190c187223 */ /* 0x000fe20000010018 */
[----:B------:R-:W-:-:S03]  /*2260*/  LOP3.LUT R25, R14, 0xff, RZ, 0xc0, !PT ;  /* 0x000000ff0e197812 */ /* 0x000fc600078ec0ff */
[----:B------:R-:W-:Y:S02]  /*2270*/  FMUL.FTZ R24, R5, R24 ;  /* 0x0000001805187220 */ /* 0x000fe40000410000 */
[----:B------:R-:W-:-:S03]  /*2280*/  VIADD R25, R25, 0xffffff80 ;  /* 0xffffff8019197836 */ /* 0x000fc60000000000 */
[----:B------:R-:W-:-:S03]  /*2290*/  F2FP.F16.F32.PACK_AB R24, RZ, R24 ;  /* 0x00000018ff18723e */ /* 0x000fc600000000ff */
[----:B------:R-:W0:Y:S01]  /*22a0*/  I2F.F16 R25, R25 ;  /* 0x0000001900197306 */ /* 0x000e220000200c00 */
[----:B------:R-:W-:-:S06]  /*22b0*/  PRMT R9, R9, 0x5410, R24 ;  /* 0x0000541009097816 */ /* 0x000fcc0000000018 */
[----:B------:R-:W-:Y:S01]  /*22c0*/  HFMA2.MMA R4, R9, 1, 1, R4 ;  /* 0x3c003c0009047835 */ /* 0x000fe20000000004 */
        /* <DEDUP_REMOVED lines=17> */
[----:B------:R-:W-:-:S03]  /*23e0*/  LOP3.LUT R25, R15, 0xff, RZ, 0xc0, !PT ;  /* 0x000000ff0f197812 */ /* 0x000fc600078ec0ff */
[----:B------:R-:W-:Y:S02]  /*23f0*/  FFMA.FTZ R13, R12, R14, R13 ;  /* 0x0000000e0c0d7223 */ /* 0x000fe4000001000d */
[----:B------:R-:W-:Y:S02]  /*2400*/  VIADD R29, R25, 0xffffff80 ;  /* 0xffffff80191d7836 */ /* 0x000fe40000000000 */
[----:B------:R-:W-:Y:S02]  /*2410*/  FMUL.FTZ R13, R2, R13 ;  /* 0x0000000d020d7220 */ /* 0x000fe40000410000 */
[----:B------:R-:W0:Y:S03]  /*2420*/  I2F.F16 R25, R29 ;  /* 0x0000001d00197306 */ /* 0x000e260000200c00 */
[----:B------:R-:W-:Y:S01]  /*2430*/  F2FP.F16.F32.PACK_AB R13, RZ, R13 ;  /* 0x0000000dff0d723e */ /* 0x000fe200000000ff */
[----:B0-----:R-:W-:-:S05]  /*2440*/  HADD2.F32 R25, -RZ, R25.H0_H0 ;  /* 0x20000019ff197230 */ /* 0x001fca0000004100 */
[----:B------:R-:W-:Y:S01]  /*2450*/  FFMA.FTZ R10, R26, R25, R10 ;  /* 0x000000191a0a7223 */ /* 0x000fe2000001000a */
[--C-:B------:R-:W-:Y:S02]  /*2460*/  SHF.R.U32.HI R25, RZ, 0x8, R15.reuse ;  /* 0x00000008ff197819 */ /* 0x100fe4000001160f */
[----:B------:R-:W-:Y:S02]  /*2470*/  SHF.R.U32.HI R26, RZ, 0x10, R15 ;  /* 0x00000010ff1a7819 */ /* 0x000fe4000001160f */
[----:B------:R-:W-:Y:S02]  /*2480*/  LOP3.LUT R25, R25, 0xff, RZ, 0xc0, !PT ;  /* 0x000000ff19197812 */ /* 0x000fe400078ec0ff */
[----:B------:R-:W-:Y:S02]  /*2490*/  LOP3.LUT R26, R26, 0xff, RZ, 0xc0, !PT ;  /* 0x000000ff1a1a7812 */ /* 0x000fe400078ec0ff */
[----:B------:R-:W-:Y:S02]  /*24a0*/  IADD3 R25, R25, -0x80, RZ ;  /* 0xffffff8019197810 */ /* 0x000fe40007ffe0ff */
[----:B------:R-:W-:-:S02]  /*24b0*/  IADD3 R26, R26, -0x80, RZ ;  /* 0xffffff801a1a7810 */ /* 0x000fc40007ffe0ff */
[----:B------:R-:W-:Y:S02]  /*24c0*/  LEA.HI R15, R15, 0xffffff80, RZ, 0x8 ;  /* 0xffffff800f0f7811 */ /* 0x000fe400078f40ff */
[----:B------:R-:W0:Y:S08]  /*24d0*/  I2F.F16 R25, R25 ;  /* 0x0000001900197306 */ /* 0x000e300000200c00 */
[----:B------:R-:W1:Y:S01]  /*24e0*/  I2F.F16 R26, R26 ;  /* 0x0000001a001a7306 */ /* 0x000e620000200c00 */
[----:B0-----:R-:W-:-:S07]  /*24f0*/  HADD2.F32 R27, -RZ, R25.H0_H0 ;  /* 0x20000019ff1b7230 */ /* 0x001fce0000004100 */
[----:B------:R-:W0:Y:S01]  /*2500*/  I2F.F16 R15, R15 ;  /* 0x0000000f000f7306 */ /* 0x000e220000200c00 */
[----:B------:R-:W-:Y:S01]  /*2510*/  FFMA.FTZ R27, R11, R27, R10 ;  /* 0x0000001b0b1b7223 */ /* 0x000fe2000001000a */
[----:B-1----:R-:W-:-:S05]  /*2520*/  HADD2.F32 R10, -RZ, R26.H0_H0 ;  /* 0x2000001aff0a7230 */ /* 0x002fca0000004100 */
[----:B------:R-:W-:Y:S01]  /*2530*/  FFMA.FTZ R10, R8, R10, R27 ;  /* 0x0000000a080a7223 */ /* 0x000fe2000001001b */
[----:B0-----:R-:W-:-:S05]  /*2540*/  HADD2.F32 R11, -RZ, R15.H0_H0 ;  /* 0x2000000fff0b7230 */ /* 0x001fca0000004100 */
[----:B------:R-:W-:-:S04]  /*2550*/  FFMA.FTZ R11, R12, R11, R10 ;  /* 0x0000000b0c0b7223 */ /* 0x000fc8000001000a */
[----:B------:R-:W-:-:S05]  /*2560*/  FMUL.FTZ R11, R0, R11 ;  /* 0x0000000b000b7220 */ /* 0x000fca0000410000 */
[----:B------:R-:W-:-:S04]  /*2570*/  F2FP.F16.F32.PACK_AB R11, RZ, R11 ;  /* 0x0000000bff0b723e */ /* 0x000fc800000000ff */
[----:B------:R-:W-:-:S05]  /*2580*/  PRMT R13, R13, 0x5410, R11 ;  /* 0x000054100d0d7816 */ /* 0x000fca000000000b */
[----:B------:R-:W-:-:S07]  /*2590*/  HADD2 R3, R13, R3 ;  /* 0x000000030d037230 */ /* 0x000fce0000000000 */
.L_x_5173:
[----:B-----5:R0:W5:Y:S01]  /*25a0*/  LDG.E.128.CONSTANT R8, desc[UR6][R18.64] ;  /* 0x0000000612087981 */ /* 0x020162000c1e9d00 */
[----:B------:R-:W-:Y:S01]  /*25b0*/  IMAD.WIDE R24, R20, 0x8, R18 ;  /* 0x0000000814187825 */ /* 0x000fe200078e0212 */
[----:B------:R-:W-:Y:S06]  /*25c0*/  @P0 BRA `(.L_x_5174) ;  /* 0x0000000800fc0947 */ /* 0x000fec0003800000 */
[----:B0-----:R-:W0:Y:S01]  /*25d0*/  LDS.64 R18, [UR4+0x20] ;  /* 0x00002004ff127984 */ /* 0x001e220008000a00 */
[----:B-----5:R-:W-:Y:S02]  /*25e0*/  LOP3.LUT R12, R8, 0xff, RZ, 0xc0, !PT ;  /* 0x000000ff080c7812 */ /* 0x020fe400078ec0ff */
[----:B------:R-:W-:-:S03]  /*25f0*/  SHF.R.U32.HI R13, RZ, 0x8, R8 ;  /* 0x00000008ff0d7819 */ /* 0x000fc60000011608 */
[----:B------:R-:W-:Y:S01]  /*2600*/  VIADD R26, R12, 0xffffff80 ;  /* 0xffffff800c1a7836 */ /* 0x000fe20000000000 */
[----:B------:R-:W-:Y:S02]  /*2610*/  LOP3.LUT R13, R13, 0xff, RZ, 0xc0, !PT ;  /* 0x000000ff0d0d7812 */ /* 0x000fe400078ec0ff */
[----:B------:R-:W-:Y:S02]  /*2620*/  SHF.R.U32.HI R12, RZ, 0x10, R8 ;  /* 0x00000010ff0c7819 */ /* 0x000fe40000011608 */
[----:B------:R-:W-:Y:S01]  /*2630*/  IADD3 R28, R13, -0x80, RZ ;  /* 0xffffff800d1c7810 */ /* 0x000fe20007ffe0ff */
[----:B------:R-:W1:Y:S01]  /*2640*/  I2F.F16 R26, R26 ;  /* 0x0000001a001a7306 */ /* 0x000e620000200c00 */
[----:B------:R-:W-:-:S04]  /*2650*/  LOP3.LUT R12, R12, 0xff, RZ, 0xc0, !PT ;  /* 0x000000ff0c0c7812 */ /* 0x000fc800078ec0ff */
[----:B------:R-:W-:-:S03]  /*2660*/  IADD3 R15, R12, -0x80, RZ ;  /* 0xffffff800c0f7810 */ /* 0x000fc60007ffe0ff */
[----:B------:R-:W2:Y:S01]  /*2670*/  I2F.F16 R27, R28 ;  /* 0x0000001c001b7306 */ /* 0x000ea20000200c00 */
[----:B-1----:R-:W-:-:S07]  /*2680*/  HADD2.F32 R13, -RZ, R26.H0_H0 ;  /* 0x2000001aff0d7230 */ /* 0x002fce0000004100 */
[----:B------:R-:W1:Y:S01]  /*2690*/  I2F.F16 R15, R15 ;  /* 0x0000000f000f7306 */ /* 0x000e620000200c00 */
[----:B--2---:R-:W-:Y:S02]  /*26a0*/  HADD2.F32 R27, -RZ, R27.H0_H0 ;  /* 0x2000001bff1b7230 */ /* 0x004fe40000004100 */
[--C-:B0-----:R-:W-:Y:S02]  /*26b0*/  HADD2.F32 R12, -RZ, R18.reuse.H0_H0 ;  /* 0x20000012ff0c7230 */ /* 0x101fe40000004100 */
[----:B------:R-:W-:-:S03]  /*26c0*/  HADD2.F32 R14, -RZ, R18.H1_H1 ;  /* 0x30000012ff0e7230 */ /* 0x000fc60000004100 */
[----:B------:R-:W-:Y:S01]  /*26d0*/  FFMA.FTZ R18, R13, R12, RZ ;  /* 0x0000000c0d127223 */ /* 0x000fe200000100ff */
[----:B-1----:R-:W-:Y:S01]  /*26e0*/  HADD2.F32 R13, -RZ, R15.H0_H0 ;  /* 0x2000000fff0d7230 */ /* 0x002fe20000004100 */
[----:B------:R-:W-:Y:S02]  /*26f0*/  SHF.R.U32.HI R15, RZ, 0x8, R9 ;  /* 0x00000008ff0f7819 */ /* 0x000fe40000011609 */
[----:B------:R-:W-:Y:S01]  /*2700*/  FFMA.FTZ R18, R27, R14, R18 ;  /* 0x0000000e1b127223 */ /* 0x000fe20000010012 */
[----:B------:R-:W-:Y:S01]  /*2710*/  HADD2.F32 R27, -RZ, R19.H0_H0 ;  /* 0x20000013ff1b7230 */ /* 0x000fe20000004100 */
[----:B------:R-:W-:-:S04]  /*2720*/  LOP3.LUT R15, R15, 0xff, RZ, 0xc0, !PT ;  /* 0x000000ff0f0f7812 */ /* 0x000fc800078ec0ff */
[----:B------:R-:W-:Y:S01]  /*2730*/  FFMA.FTZ R28, R13, R27, R18 ;  /* 0x0000001b0d1c7223 */ /* 0x000fe20000010012 */
[----:B------:R-:W-:Y:S02]  /*2740*/  LOP3.LUT R13, R9, 0xff, RZ, 0xc0, !PT ;  /* 0x000000ff090d7812 */ /* 0x000fe400078ec0ff */
[----:B------:R-:W-:Y:S02]  /*2750*/  SHF.R.U32.HI R18, RZ, 0x10, R9 ;  /* 0x00000010ff127819 */ /* 0x000fe40000011609 */
[----:B------:R-:W-:Y:S01]  /*2760*/  IADD3 R15, R15, -0x80, RZ ;  /* 0xffffff800f0f7810 */ /* 0x000fe20007ffe0ff */
[----:B------:R-:W-:Y:S01]  /*2770*/  VIADD R13, R13, 0xffffff80 ;  /* 0xffffff800d0d7836 */ /* 0x000fe20000000000 */
[----:B------:R-:W-:-:S04]  /*2780*/  LOP3.LUT R18, R18, 0xff, RZ, 0xc0, !PT ;  /* 0x000000ff12127812 */ /* 0x000fc800078ec0ff */
[----:B------:R-:W-:Y:S01]  /*2790*/  IADD3 R18, R18, -0x80, RZ ;  /* 0xffffff8012127810 */ /* 0x000fe20007ffe0ff */
[----:B------:R-:W0:Y:S08]  /*27a0*/  I2F.F16 R13, R13 ;  /* 0x0000000d000d7306 */ /* 0x000e300000200c00 */
[----:B------:R-:W1:Y:S01]  /*27b0*/  I2F.F16 R15, R15 ;  /* 0x0000000f000f7306 */ /* 0x000e620000200c00 */
[----:B0-----:R-:W-:-:S07]  /*27c0*/  HADD2.F32 R29, -RZ, R13.H0_H0 ;  /* 0x2000000dff1d7230 */ /* 0x001fce0000004100 */
[----:B------:R-:W0:Y:S01]  /*27d0*/  I2F.F16 R18, R18 ;  /* 0x0000001200127306 */ /* 0x000e220000200c00 */
[----:B------:R-:W-:Y:S01]  /*27e0*/  FFMA.FTZ R29, R12, R29, RZ ;  /* 0x0000001d0c1d7223 */ /* 0x000fe200000100ff */
[----:B-1----:R-:W-:Y:S01]  /*27f0*/  HADD2.F32 R26, -RZ, R15.H0_H0 ;  /* 0x2000000fff1a7230 */ /* 0x002fe20000004100 */
[----:B------:R-:W-:-:S04]  /*2800*/  SHF.R.U32.HI R15, RZ, 0x8, R10 ;  /* 0x00000008ff0f7819 */ /* 0x000fc8000001160a */
[----:B------:R-:W-:Y:S01]  /*2810*/  FFMA.FTZ R26, R14, R26, R29 ;  /* 0x0000001a0e1a7223 */ /* 0x000fe2000001001d */
[----:B------:R-:W-:Y:S01]  /*2820*/  LOP3.LUT R15, R15, 0xff, RZ, 0xc0, !PT ;  /* 0x000000ff0f0f7812 */ /* 0x000fe200078ec0ff */
[----:B0-----:R-:W-:-:S03]  /*2830*/  HADD2.F32 R13, -RZ, R18.H0_H0 ;  /* 0x20000012ff0d7230 */ /* 0x001fc60000004100 */
[----:B------:R-:W-:Y:S02]  /*2840*/  IADD3 R15, R15, -0x80, RZ ;  /* 0xffffff800f0f7810 */ /* 0x000fe40007ffe0ff */
[----:B------:R-:W-:Y:S01]  /*2850*/  FFMA.FTZ R26, R27, R13, R26 ;  /* 0x0000000d1b1a7223 */ /* 0x000fe2000001001a */
[----:B------:R-:W-:-:S03]  /*2860*/  LOP3.LUT R13, R10, 0xff, RZ, 0xc0, !PT ;  /* 0x000000ff0a0d7812 */ /* 0x000fc600078ec0ff */
[----:B------:R-:W0:Y:S02]  /*2870*/  I2F.F16 R15, R15 ;  /* 0x0000000f000f7306 */ /* 0x000e240000200c00 */
[----:B------:R-:W-:-:S06]  /*2880*/  VIADD R13, R13, 0xffffff80 ;  /* 0xffffff800d0d7836 */ /* 0x000fcc0000000000 */
[----:B------:R-:W1:Y:S01]  /*2890*/  I2F.F16 R13, R13 ;  /* 0x0000000d000d7306 */ /* 0x000e620000200c00 */
[----:B0-----:R-:W-:Y:S02]  /*28a0*/  HADD2.F32 R18, -RZ, R15.H0_H0 ;  /* 0x2000000fff127230 */ /* 0x001fe40000004100 */
[----:B-1----:R-:W-:-:S05]  /*28b0*/  HADD2.F32 R29, -RZ, R13.H0_H0 ;  /* 0x2000000dff1d7230 */ /* 0x002fca0000004100 */
[----:B------:R-:W-:-:S04]  /*28c0*/  FFMA.FTZ R29, R12, R29, RZ ;  /* 0x0000001d0c1d7223 */ /* 0x000fc800000100ff */
        /* <DEDUP_REMOVED lines=23> */
[----:B------:R-:W-:Y:S02]  /*2a40*/  FFMA.FTZ R27, R27, R13, R14 ;  /* 0x0000000d1b1b7223 */ /* 0x000fe4000001000e */
[----:B------:R-:W2:Y:S01]  /*2a50*/  LDG.E.128.CONSTANT R12, desc[UR6][R22.64] ;  /* 0x00000006160c7981 */ /* 0x000ea2000c1e9d00 */
[----:B------:R-:W-:Y:S01]  /*2a60*/  LEA.HI R8, R8, 0xffffff80, RZ, 0x8 ;  /* 0xffffff8008087811 */ /* 0x000fe200078f40ff */
[----:B------:R-:W-:Y:S01]  /*2a70*/  HADD2.F32 R19, -RZ, R19.H1_H1 ;  /* 0x30000013ff137230 */ /* 0x000fe20000004100 */
[----:B------:R-:W-:Y:S02]  /*2a80*/  LEA.HI R10, R10, 0xffffff80, RZ, 0x8 ;  /* 0xffffff800a0a7811 */ /* 0x000fe400078f40ff */
[----:B------:R-:W-:Y:S02]  /*2a90*/  LEA.HI R9, R9, 0xffffff80, RZ, 0x8 ;  /* 0xffffff8009097811 */ /* 0x000fe400078f40ff */
[----:B------:R-:W0:Y:S01]  /*2aa0*/  I2F.F16 R8, R8 ;  /* 0x0000000800087306 */ /* 0x000e220000200c00 */
[----:B------:R-:W-:-:S07]  /*2ab0*/  LEA.HI R11, R11, 0xffffff80, RZ, 0x8 ;  /* 0xffffff800b0b7811 */ /* 0x000fce00078f40ff */
[----:B------:R-:W1:Y:S01]  /*2ac0*/  I2F.F16 R10, R10 ;  /* 0x0000000a000a7306 */ /* 0x000e620000200c00 */
[----:B0-----:R-:W-:-:S07]  /*2ad0*/  HADD2.F32 R29, -RZ, R8.H0_H0 ;  /* 0x20000008ff1d7230 */ /* 0x001fce0000004100 */
[----:B------:R-:W0:Y:S01]  /*2ae0*/  I2F.F16 R9, R9 ;  /* 0x0000000900097306 */ /* 0x000e220000200c00 */
[----:B------:R-:W-:Y:S01]  /*2af0*/  FFMA.FTZ R28, R29, R19, R28 ;  /* 0x000000131d1c7223 */ /* 0x000fe2000001001c */
[----:B-1----:R-:W-:-:S06]  /*2b00*/  HADD2.F32 R8, -RZ, R10.H0_H0 ;  /* 0x2000000aff087230 */ /* 0x002fcc0000004100 */
[----:B------:R-:W1:Y:S01]  /*2b10*/  I2F.F16 R11, R11 ;  /* 0x0000000b000b7306 */ /* 0x000e620000200c00 */
[C---:B------:R-:W-:Y:S01]  /*2b20*/  FFMA.FTZ R18, R19.reuse, R8, R18 ;  /* 0x0000000813127223 */ /* 0x040fe20000010012 */
[----:B0-----:R-:W-:Y:S02]  /*2b30*/  HADD2.F32 R29, -RZ, R9.H0_H0 ;  /* 0x20000009ff1d7230 */ /* 0x001fe40000004100 */
[----:B------:R-:W0:Y:S03]  /*2b40*/  LDS.64 R8, [UR4+0x28] ;  /* 0x00002804ff087984 */ /* 0x000e260008000a00 */
[----:B------:R-:W-:Y:S01]  /*2b50*/  FFMA.FTZ R26, R19, R29, R26 ;  /* 0x0000001d131a7223 */ /* 0x000fe2000001001a */
[----:B-1----:R-:W-:-:S05]  /*2b60*/  HADD2.F32 R29, -RZ, R11.H0_H0 ;  /* 0x2000000bff1d7230 */ /* 0x002fca0000004100 */
[----:B------:R-:W-:Y:S01]  /*2b70*/  FFMA.FTZ R27, R19, R29, R27 ;  /* 0x0000001d131b7223 */ /* 0x000fe2000001001b */
[----:B0-----:R-:W-:Y:S01]  /*2b80*/  HADD2.F32 R11, -RZ, R8.H0_H0 ;  /* 0x20000008ff0b7230 */ /* 0x001fe20000004100 */
[----:B--2---:R-:W-:-:S05]  /*2b90*/  LOP3.LUT R10, R12, 0xff, RZ, 0xc0, !PT ;  /* 0x000000ff0c0a7812 */ /* 0x004fca00078ec0ff */
[----:B------:R-:W-:Y:S01]  /*2ba0*/  VIADD R29, R10, 0xffffff80 ;  /* 0xffffff800a1d7836 */ /* 0x000fe20000000000 */
[----:B------:R-:W-:-:S03]  /*2bb0*/  SHF.R.U32.HI R10, RZ, 0x8, R12 ;  /* 0x00000008ff0a7819 */ /* 0x000fc6000001160c */
[----:B------:R-:W0:Y:S01]  /*2bc0*/  I2F.F16 R19, R29 ;  /* 0x0000001d00137306 */ /* 0x000e220000200c00 */
[----:B------:R-:W-:Y:S01]  /*2bd0*/  LOP3.LUT R10, R10, 0xff, RZ, 0xc0, !PT ;  /* 0x000000ff0a0a7812 */ /* 0x000fe200078ec0ff */
[----:B0-----:R-:W-:-:S05]  /*2be0*/  HADD2.F32 R19, -RZ, R19.H0_H0 ;  /* 0x20000013ff137230 */ /* 0x001fca0000004100 */
[----:B------:R-:W-:Y:S01]  /*2bf0*/  FFMA.FTZ R19, R19, R11, R28 ;  /* 0x0000000b13137223 */ /* 0x000fe2000001001c */
[----:B------:R-:W-:Y:S01]  /*2c00*/  IADD3 R28, R10, -0x80, RZ ;  /* 0xffffff800a1c7810 */ /* 0x000fe20007ffe0ff */
[----:B------:R-:W-:-:S05]  /*2c10*/  HADD2.F32 R10, -RZ, R8.H1_H1 ;  /* 0x30000008ff0a7230 */ /* 0x000fca0000004100 */
[----:B------:R-:W0:Y:S02]  /*2c20*/  I2F.F16 R28, R28 ;  /* 0x0000001c001c7306 */ /* 0x000e240000200c00 */
[----:B0-----:R-:W-:-:S05]  /*2c30*/  HADD2.F32 R8, -RZ, R28.H0_H0 ;  /* 0x2000001cff087230 */ /* 0x001fca0000004100 */
[----:B------:R-:W-:Y:S01]  /*2c40*/  FFMA.FTZ R19, R8, R10, R19 ;  /* 0x0000000a08137223 */ /* 0x000fe20000010013 */
[----:B------:R-:W-:Y:S02]  /*2c50*/  SHF.R.U32.HI R8, RZ, 0x10, R12 ;  /* 0x00000010ff087819 */ /* 0x000fe4000001160c */
[----:B------:R-:W-:Y:S02]  /*2c60*/  LEA.HI R12, R12, 0xffffff80, RZ, 0x8 ;  /* 0xffffff800c0c7811 */ /* 0x000fe400078f40ff */
[----:B------:R-:W-:-:S04]  /*2c70*/  LOP3.LUT R8, R8, 0xff, RZ, 0xc0, !PT ;  /* 0x000000ff08087812 */ /* 0x000fc800078ec0ff */
[----:B------:R-:W-:Y:S01]  /*2c80*/  IADD3 R29, R8, -0x80, RZ ;  /* 0xffffff80081d7810 */ /* 0x000fe20007ffe0ff */
[----:B------:R-:W-:-:S05]  /*2c90*/  HADD2.F32 R8, -RZ, R9.H0_H0 ;  /* 0x20000009ff087230 */ /* 0x000fca0000004100 */
[----:B------:R-:W0:Y:S02]  /*2ca0*/  I2F.F16 R29, R29 ;  /* 0x0000001d001d7306 */ /* 0x000e240000200c00 */
[----:B0-----:R-:W-:-:S05]  /*2cb0*/  HADD2.F32 R28, -RZ, R29.H0_H0 ;  /* 0x2000001dff1c7230 */ /* 0x001fca0000004100 */
[----:B------:R-:W-:Y:S02]  /*2cc0*/  FFMA.FTZ R19, R28, R8, R19 ;  /* 0x000000081c137223 */ /* 0x000fe40000010013 */
[----:B------:R0:W1:Y:S02]  /*2cd0*/  I2F.F16 R28, R12 ;  /* 0x0000000c001c7306 */ /* 0x0000640000200c00 */
[----:B0-----:R-:W-:Y:S02]  /*2ce0*/  HADD2.F32 R12, -RZ, R9.H1_H1 ;  /* 0x30000009ff0c7230 */ /* 0x001fe40000004100 */
[----:B-1----:R-:W-:-:S05]  /*2cf0*/  HADD2.F32 R28, -RZ, R28.H0_H0 ;  /* 0x2000001cff1c7230 */ /* 0x002fca0000004100 */
[----:B------:R-:W-:-:S04]  /*2d00*/  FFMA.FTZ R19, R28, R12, R19 ;  /* 0x0000000c1c137223 */ /* 0x000fc80000010013 */
[----:B------:R-:W-:Y:S01]  /*2d10*/  FMUL.FTZ R9, R6, R19 ;  /* 0x0000001306097220 */ /* 0x000fe20000410000 */
[----:B------:R-:W-:-:S04]  /*2d20*/  LOP3.LUT R19, R13, 0xff, RZ, 0xc0, !PT ;  /* 0x000000ff0d137812 */ /* 0x000fc800078ec0ff */
[----:B------:R-:W-:Y:S01]  /*2d30*/  F2FP.F16.F32.PACK_AB R9, RZ, R9 ;  /* 0x00000009ff09723e */ /* 0x000fe200000000ff */
[----:B------:R-:W-:-:S04]  /*2d40*/  VIADD R28, R19, 0xffffff80 ;  /* 0xffffff80131c7836 */ /* 0x000fc80000000000 */
[----:B------:R0:W1:Y:S02]  /*2d50*/  I2F.F16 R19, R28 ;  /* 0x0000001c00137306 */ /* 0x0000640000200c00 */
[----:B0-----:R-:W-:Y:S01]  /*2d60*/  LEA.HI R28, R13, 0xffffff80, RZ, 0x8 ;  /* 0xffffff800d1c7811 */ /* 0x001fe200078f40ff */
        /* <DEDUP_REMOVED lines=9> */
[----:B------:R-:W0:Y:S02]  /*2e00*/  I2F.F16 R13, R28 ;  /* 0x0000001c000d7306 */ /* 0x000e240000200c00 */
[----:B------:R-:W-:-:S04]  /*2e10*/  LOP3.LUT R29, R29, 0xff, RZ, 0xc0, !PT ;  /* 0x000000ff1d1d7812 */ /* 0x000fc800078ec0ff */
[----:B------:R-:W-:-:S06]  /*2e20*/  IADD3 R29, R29, -0x80, RZ ;  /* 0xffffff801d1d7810 */ /* 0x000fcc0007ffe0ff */
[----:B------:R-:W1:Y:S01]  /*2e30*/  I2F.F16 R29, R29 ;  /* 0x0000001d001d7306 */ /* 0x000e620000200c00 */
[----:B0-----:R-:W-:Y:S02]  /*2e40*/  HADD2.F32 R13, -RZ, R13.H0_H0 ;  /* 0x2000000dff0d7230 */ /* 0x001fe40000004100 */
[----:B-1----:R-:W-:-:S05]  /*2e50*/  HADD2.F32 R26, -RZ, R29.H0_H0 ;  /* 0x2000001dff1a7230 */ /* 0x002fca0000004100 */
[----:B------:R-:W-:-:S04]  /*2e60*/  FFMA.FTZ R19, R8, R26, R19 ;  /* 0x0000001a08137223 */ /* 0x000fc80000010013 */
[----:B------:R-:W-:Y:S01]  /*2e70*/  FFMA.FTZ R26, R12, R13, R19 ;  /* 0x0000000d0c1a7223 */ /* 0x000fe20000010013 */
[----:B------:R-:W-:-:S03]  /*2e80*/  LOP3.LUT R13, R14, 0xff, RZ, 0xc0, !PT ;  /* 0x000000ff0e0d7812 */ /* 0x000fc600078ec0ff */
[----:B------:R-:W-:Y:S02]  /*2e90*/  FMUL.FTZ R26, R5, R26 ;  /* 0x0000001a051a7220 */ /* 0x000fe40000410000 */
[----:B------:R-:W-:-:S03]  /*2ea0*/  VIADD R19, R13, 0xffffff80 ;  /* 0xffffff800d137836 */ /* 0x000fc60000000000 */
[----:B------:R-:W-:Y:S01]  /*2eb0*/  F2FP.F16.F32.PACK_AB R26, RZ, R26 ;  /* 0x0000001aff1a723e */ /* 0x000fe200000000ff */
[----:B------:R-:W0:Y:S03]  /*2ec0*/  I2F.F16 R13, R19 ;  /* 0x00000013000d7306 */ /* 0x000e260000200c00 */
[----:B------:R-:W-:-:S06]  /*2ed0*/  PRMT R9, R9, 0x5410, R26 ;  /* 0x0000541009097816 */ /* 0x000fcc000000001a */
[----:B------:R-:W-:Y:S01]  /*2ee0*/  HFMA2.MMA R4, R9, 1, 1, R4 ;  /* 0x3c003c0009047835 */ /* 0x000fe20000000004 */
        /* <DEDUP_REMOVED lines=14> */
[----:B------:R-:W-:-:S05]  /*2fd0*/  LOP3.LUT R19, R15, 0xff, RZ, 0xc0, !PT ;  /* 0x000000ff0f137812 */ /* 0x000fca00078ec0ff */
[----:B------:R-:W-:-:S04]  /*2fe0*/  VIADD R19, R19, 0xffffff80 ;  /* 0xffffff8013137836 */ /* 0x000fc80000000000 */
[----:B------:R-:W0:Y:S02]  /*2ff0*/  I2F.F16 R18, R19 ;  /* 0x0000001300127306 */ /* 0x000e240000200c00 */
[----:B0-----:R-:W-:-:S05]  /*3000*/  HADD2.F32 R18, -RZ, R18.H0_H0 ;  /* 0x20000012ff127230 */ /* 0x001fca0000004100 */
[----:B------:R-:W-:Y:S01]  /*3010*/  FFMA.FTZ R27, R11, R18, R27 ;  /* 0x000000120b1b7223 */ /* 0x000fe2000001001b */
[----:B------:R-:W-:Y:S02]  /*3020*/  LEA.HI R11, R14, 0xffffff80, RZ, 0x8 ;  /* 0xffffff800e0b7811 */ /* 0x000fe400078f40ff */
[--C-:B------:R-:W-:Y:S02]  /*3030*/  SHF.R.U32.HI R14, RZ, 0x8, R15.reuse ;  /* 0x00000008ff0e7819 */ /* 0x100fe4000001160f */
[----:B------:R-:W-:Y:S02]  /*3040*/  SHF.R.U32.HI R18, RZ, 0x10, R15 ;  /* 0x00000010ff127819 */ /* 0x000fe4000001160f */
[----:B------:R-:W-:Y:S01]  /*3050*/  LOP3.LUT R14, R14, 0xff, RZ, 0xc0, !PT ;  /* 0x000000ff0e0e7812 */ /* 0x000fe200078ec0ff */
[----:B------:R-:W0:Y:S01]  /*3060*/  I2F.F16 R11, R11 ;  /* 0x0000000b000b7306 */ /* 0x000e220000200c00 */
[----:B------:R-:W-:Y:S02]  /*3070*/  LOP3.LUT R18, R18, 0xff, RZ, 0xc0, !PT ;  /* 0x000000ff12127812 */ /* 0x000fe400078ec0ff */
[----:B------:R-:W-:-:S02]  /*3080*/  IADD3 R14, R14, -0x80, RZ ;  /* 0xffffff800e0e7810 */ /* 0x000fc40007ffe0ff */
[----:B------:R-:W-:Y:S02]  /*3090*/  IADD3 R18, R18, -0x80, RZ ;  /* 0xffffff8012127810 */ /* 0x000fe40007ffe0ff */
[----:B------:R-:W-:Y:S02]  /*30a0*/  LEA.HI R15, R15, 0xffffff80, RZ, 0x8 ;  /* 0xffffff800f0f7811 */ /* 0x000fe400078f40ff */
[----:B------:R-:W1:Y:S01]  /*30b0*/  I2F.F16 R14, R14 ;  /* 0x0000000e000e7306 */ /* 0x000e620000200c00 */
[----:B0-----:R-:W-:-:S07]  /*30c0*/  HADD2.F32 R11, -RZ, R11.H0_H0 ;  /* 0x2000000bff0b7230 */ /* 0x001fce0000004100 */
[----:B------:R-:W0:Y:S01]  /*30d0*/  I2F.F16 R18, R18 ;  /* 0x0000001200127306 */ /* 0x000e220000200c00 */
[----:B------:R-:W-:Y:S01]  /*30e0*/  FFMA.FTZ R11, R12, R11, R13 ;  /* 0x0000000b0c0b7223 */ /* 0x000fe2000001000d */
[----:B-1----:R-:W-:-:S06]  /*30f0*/  HADD2.F32 R19, -RZ, R14.H0_H0 ;  /* 0x2000000eff137230 */ /* 0x002fcc0000004100 */
[----:B------:R-:W1:Y:S01]  /*3100*/  I2F.F16 R15, R15 ;  /* 0x0000000f000f7306 */ /* 0x000e620000200c00 */
[----:B------:R-:W-:Y:S01]  /*3110*/  FMUL.FTZ R11, R2, R11 ;  /* 0x0000000b020b7220 */ /* 0x000fe20000410000 */
[----:B------:R-:W-:-:S04]  /*3120*/  FFMA.FTZ R19, R10, R19, R27 ;  /* 0x000000130a137223 */ /* 0x000fc8000001001b */
[----:B------:R-:W-:Y:S01]  /*3130*/  F2FP.F16.F32.PACK_AB R11, RZ, R11 ;  /* 0x0000000bff0b723e */ /* 0x000fe200000000ff */
[----:B0-----:R-:W-:-:S05]  /*3140*/  HADD2.F32 R10, -RZ, R18.H0_H0 ;  /* 0x20000012ff0a7230 */ /* 0x001fca0000004100 */
[----:B------:R-:W-:Y:S01]  /*3150*/  FFMA.FTZ R10, R8, R10, R19 ;  /* 0x0000000a080a7223 */ /* 0x000fe20000010013 */
[----:B-1----:R-:W-:-:S05]  /*3160*/  HADD2.F32 R27, -RZ, R15.H0_H0 ;  /* 0x2000000fff1b7230 */ /* 0x002fca0000004100 */
[----:B------:R-:W-:-:S04]  /*3170*/  FFMA.FTZ R27, R12, R27, R10 ;  /* 0x0000001b0c1b7223 */ /* 0x000fc8000001000a */
[----:B------:R-:W-:-:S05]  /*3180*/  FMUL.FTZ R27, R0, R27 ;  /* 0x0000001b001b7220 */ /* 0x000fca0000410000 */
[----:B------:R-:W-:-:S04]  /*3190*/  F2FP.F16.F32.PACK_AB R27, RZ, R27 ;  /* 0x0000001bff1b723e */ /* 0x000fc800000000ff */
[----:B------:R-:W-:-:S05]  /*31a0*/  PRMT R11, R11, 0x5410, R27 ;  /* 0x000054100b0b7816 */ /* 0x000fca000000001b */
[----:B------:R-:W-:-:S07]  /*31b0*/  HADD2 R3, R11, R3 ;  /* 0x000000030b037230 */ /* 0x000fce0000000000 */
.L_x_5174:
[----:B-----5:R1:W5:Y:S01]  /*31c0*/  LDG.E.128.CONSTANT R8, desc[UR6][R24.64] ;  /* 0x0000000618087981 */ /* 0x020362000c1e9d00 */
[----:B------:R-:W-:Y:S01]  /*31d0*/  UIADD3 UR5, UR4, 0x40, URZ ;  /* 0x0000004004057890 */ /* 0x000fe2000fffe03f */
[----:B------:R-:W-:Y:S01]  /*31e0*/  IMAD.WIDE R22, R20, 0x8, R22 ;  /* 0x0000000814167825 */ /* 0x000fe200078e0216 */
[----:B------:R-:W-:Y:S10]  /*31f0*/  @P0 BRA `(.L_x_5175) ;  /* 0x0000000800fc0947 */ /* 0x000ff40003800000 */
[----:B0-----:R-:W0:Y:S01]  /*3200*/  LDS.64 R18, [UR4+0x30] ;  /* 0x00003004ff127984 */ /* 0x001e220008000a00 */
[----:B-----5:R-:W-:Y:S02]  /*3210*/  LOP3.LUT R12, R8, 0xff, RZ, 0xc0, !PT ;  /* 0x000000ff080c7812 */ /* 0x020fe400078ec0ff */
[----:B------:R-:W-:-:S03]  /*3220*/  SHF.R.U32.HI R13, RZ, 0x8, R8 ;  /* 0x00000008ff0d7819 */ /* 0x000fc60000011608 */
[----:B------:R-:W-:Y:S01]  /*3230*/  VIADD R26, R12, 0xffffff80 ;  /* 0xffffff800c1a7836 */ /* 0x000fe20000000000 */
[----:B------:R-:W-:Y:S02]  /*3240*/  LOP3.LUT R13, R13, 0xff, RZ, 0xc0, !PT ;  /* 0x000000ff0d0d7812 */ /* 0x000fe400078ec0ff */
[----:B------:R-:W-:Y:S02]  /*3250*/  SHF.R.U32.HI R12, RZ, 0x10, R8 ;  /* 0x00000010ff0c7819 */ /* 0x000fe40000011608 */
[----:B------:R-:W-:Y:S01]  /*3260*/  IADD3 R28, R13, -0x80, RZ ;  /* 0xffffff800d1c7810 */ /* 0x000fe20007ffe0ff */
[----:B------:R-:W2:Y:S01]  /*3270*/  I2F.F16 R26, R26 ;  /* 0x0000001a001a7306 */ /* 0x000ea20000200c00 */
[----:B------:R-:W-:-:S04]  /*3280*/  LOP3.LUT R12, R12, 0xff, RZ, 0xc0, !PT ;  /* 0x000000ff0c0c7812 */ /* 0x000fc800078ec0ff */
[----:B------:R-:W-:-:S03]  /*3290*/  IADD3 R15, R12, -0x80, RZ ;  /* 0xffffff800c0f7810 */ /* 0x000fc60007ffe0ff */
[----:B------:R-:W3:Y:S01]  /*32a0*/  I2F.F16 R27, R28 ;  /* 0x0000001c001b7306 */ /* 0x000ee20000200c00 */
[----:B--2---:R-:W-:-:S07]  /*32b0*/  HADD2.F32 R13, -RZ, R26.H0_H0 ;  /* 0x2000001aff0d7230 */ /* 0x004fce0000004100 */
[----:B------:R-:W2:Y:S01]  /*32c0*/  I2F.F16 R15, R15 ;  /* 0x0000000f000f7306 */ /* 0x000ea20000200c00 */
[----:B---3--:R-:W-:Y:S02]  /*32d0*/  HADD2.F32 R27, -RZ, R27.H0_H0 ;  /* 0x2000001bff1b7230 */ /* 0x008fe40000004100 */
[--C-:B0-----:R-:W-:Y:S02]  /*32e0*/  HADD2.F32 R12, -RZ, R18.reuse.H0_H0 ;  /* 0x20000012ff0c7230 */ /* 0x101fe40000004100 */
[----:B------:R-:W-:-:S03]  /*32f0*/  HADD2.F32 R14, -RZ, R18.H1_H1 ;  /* 0x30000012ff0e7230 */ /* 0x000fc60000004100 */
[----:B------:R-:W-:Y:S01]  /*3300*/  FFMA.FTZ R18, R13, R12, RZ ;  /* 0x0000000c0d127223 */ /* 0x000fe200000100ff */
[----:B--2---:R-:W-:Y:S01]  /*3310*/  HADD2.F32 R13, -RZ, R15.H0_H0 ;  /* 0x2000000fff0d7230 */ /* 0x004fe20000004100 */
        /* <DEDUP_REMOVED lines=12> */
[----:B------:R-:W2:Y:S01]  /*33e0*/  I2F.F16 R15, R15 ;  /* 0x0000000f000f7306 */ /* 0x000ea20000200c00 */
[----:B0-----:R-:W-:-:S07]  /*33f0*/  HADD2.F32 R29, -RZ, R13.H0_H0 ;  /* 0x2000000dff1d7230 */ /* 0x001fce0000004100 */
[----:B------:R-:W0:Y:S01]  /*3400*/  I2F.F16 R18, R18 ;  /* 0x0000001200127306 */ /* 0x000e220000200c00 */
[----:B------:R-:W-:Y:S01]  /*3410*/  FFMA.FTZ R29, R12, R29, RZ ;  /* 0x0000001d0c1d7223 */ /* 0x000fe200000100ff */
[----:B--2---:R-:W-:Y:S01]  /*3420*/  HADD2.F32 R26, -RZ, R15.H0_H0 ;  /* 0x2000000fff1a7230 */ /* 0x004fe20000004100 */
        /* <DEDUP_REMOVED lines=9> */
[----:B------:R-:W2:Y:S01]  /*34c0*/  I2F.F16 R13, R13 ;  /* 0x0000000d000d7306 */ /* 0x000ea20000200c00 */
[----:B0-----:R-:W-:Y:S02]  /*34d0*/  HADD2.F32 R18, -RZ, R15.H0_H0 ;  /* 0x2000000fff127230 */ /* 0x001fe40000004100 */
[----:B--2---:R-:W-:-:S05]  /*34e0*/  HADD2.F32 R29, -RZ, R13.H0_H0 ;  /* 0x2000000dff1d7230 */ /* 0x004fca0000004100 */
        /* <DEDUP_REMOVED lines=32> */
[----:B------:R-:W3:Y:S01]  /*36f0*/  I2F.F16 R10, R10 ;  /* 0x0000000a000a7306 */ /* 0x000ee20000200c00 */
[----:B0-----:R-:W-:-:S07]  /*3700*/  HADD2.F32 R29, -RZ, R8.H0_H0 ;  /* 0x20000008ff1d7230 */ /* 0x001fce0000004100 */
[----:B------:R-:W0:Y:S01]  /*3710*/  I2F.F16 R9, R9 ;  /* 0x0000000900097306 */ /* 0x000e220000200c00 */
[----:B------:R-:W-:Y:S01]  /*3720*/  FFMA.FTZ R28, R29, R19, R28 ;  /* 0x000000131d1c7223 */ /* 0x000fe2000001001c */
[----:B---3--:R-:W-:-:S06]  /*3730*/  HADD2.F32 R8, -RZ, R10.H0_H0 ;  /* 0x2000000aff087230 */ /* 0x008fcc0000004100 */
[----:B------:R-:W3:Y:S01]  /*3740*/  I2F.F16 R11, R11 ;  /* 0x0000000b000b7306 */ /* 0x000ee20000200c00 */
[C---:B------:R-:W-:Y:S01]  /*3750*/  FFMA.FTZ R18, R19.reuse, R8, R18 ;  /* 0x0000000813127223 */ /* 0x040fe20000010012 */
[----:B0-----:R-:W-:Y:S02]  /*3760*/  HADD2.F32 R29, -RZ, R9.H0_H0 ;  /* 0x20000009ff1d7230 */ /* 0x001fe40000004100 */
[----:B------:R-:W0:Y:S03]  /*3770*/  LDS.64 R8, [UR4+0x38] ;  /* 0x00003804ff087984 */ /* 0x000e260008000a00 */
[----:B------:R-:W-:Y:S01]  /*3780*/  FFMA.FTZ R26, R19, R29, R26 ;  /* 0x0000001d131a7223 */ /* 0x000fe2000001001a */
[----:B---3--:R-:W-:-:S05]  /*3790*/  HADD2.F32 R29, -RZ, R11.H0_H0 ;  /* 0x2000000bff1d7230 */ /* 0x008fca0000004100 */
        /* <DEDUP_REMOVED lines=22> */
[----:B------:R0:W2:Y:S02]  /*3900*/  I2F.F16 R28, R12 ;  /* 0x0000000c001c7306 */ /* 0x0000a40000200c00 */
[----:B0-----:R-:W-:Y:S02]  /*3910*/  HADD2.F32 R12, -RZ, R9.H1_H1 ;  /* 0x30000009ff0c7230 */ /* 0x001fe40000004100 */
[----:B--2---:R-:W-:-:S05]  /*3920*/  HADD2.F32 R28, -RZ, R28.H0_H0 ;  /* 0x2000001cff1c7230 */ /* 0x004fca0000004100 */
[----:B------:R-:W-:-:S04]  /*3930*/  FFMA.FTZ R19, R28, R12, R19 ;  /* 0x0000000c1c137223 */ /* 0x000fc80000010013 */
[----:B------:R-:W-:Y:S01]  /*3940*/  FMUL.FTZ R9, R6, R19 ;  /* 0x0000001306097220 */ /* 0x000fe20000410000 */
[----:B------:R-:W-:-:S04]  /*3950*/  LOP3.LUT R19, R13, 0xff, RZ, 0xc0, !PT ;  /* 0x000000ff0d137812 */ /* 0x000fc800078ec0ff */
[----:B------:R-:W-:Y:S01]  /*3960*/  F2FP.F16.F32.PACK_AB R9, RZ, R9 ;  /* 0x00000009ff09723e */ /* 0x000fe200000000ff */
[----:B------:R-:W-:-:S04]  /*3970*/  VIADD R28, R19, 0xffffff80 ;  /* 0xffffff80131c7836 */ /* 0x000fc80000000000 */
[----:B------:R0:W2:Y:S02]  /*3980*/  I2F.F16 R19, R28 ;  /* 0x0000001c00137306 */ /* 0x0000a40000200c00 */
[----:B0-----:R-:W-:Y:S01]  /*3990*/  LEA.HI R28, R13, 0xffffff80, RZ, 0x8 ;  /* 0xffffff800d1c7811 */ /* 0x001fe200078f40ff */
[----:B--2---:R-:W-:-:S05]  /*39a0*/  HADD2.F32 R19, -RZ, R19.H0_H0 ;  /* 0x20000013ff137230 */ /* 0x004fca0000004100 */
        /* <DEDUP_REMOVED lines=11> */
[----:B------:R-:W2:Y:S01]  /*3a60*/  I2F.F16 R29, R29 ;  /* 0x0000001d001d7306 */ /* 0x000ea20000200c00 */
[----:B0-----:R-:W-:Y:S02]  /*3a70*/  HADD2.F32 R13, -RZ, R13.H0_H0 ;  /* 0x2000000dff0d7230 */ /* 0x001fe40000004100 */
[----:B--2---:R-:W-:-:S05]  /*3a80*/  HADD2.F32 R26, -RZ, R29.H0_H0 ;  /* 0x2000001dff1a7230 */ /* 0x004fca0000004100 */
        /* <DEDUP_REMOVED lines=37> */
[----:B------:R-:W2:Y:S01]  /*3ce0*/  I2F.F16 R14, R14 ;  /* 0x0000000e000e7306 */ /* 0x000ea20000200c00 */
[----:B0-----:R-:W-:-:S07]  /*3cf0*/  HADD2.F32 R11, -RZ, R11.H0_H0 ;  /* 0x2000000bff0b7230 */ /* 0x001fce0000004100 */
[----:B------:R-:W0:Y:S01]  /*3d00*/  I2F.F16 R18, R18 ;  /* 0x0000001200127306 */ /* 0x000e220000200c00 */
[----:B------:R-:W-:Y:S01]  /*3d10*/  FFMA.FTZ R11, R12, R11, R13 ;  /* 0x0000000b0c0b7223 */ /* 0x000fe2000001000d */
[----:B--2---:R-:W-:-:S06]  /*3d20*/  HADD2.F32 R19, -RZ, R14.H0_H0 ;  /* 0x2000000eff137230 */ /* 0x004fcc0000004100 */
[----:B------:R-:W2:Y:S01]  /*3d30*/  I2F.F16 R15, R15 ;  /* 0x0000000f000f7306 */ /* 0x000ea20000200c00 */
[----:B------:R-:W-:Y:S01]  /*3d40*/  FMUL.FTZ R11, R2, R11 ;  /* 0x0000000b020b7220 */ /* 0x000fe20000410000 */
[----:B------:R-:W-:-:S04]  /*3d50*/  FFMA.FTZ R19, R10, R19, R27 ;  /* 0x000000130a137223 */ /* 0x000fc8000001001b */
[----:B------:R-:W-:Y:S01]  /*3d60*/  F2FP.F16.F32.PACK_AB R11, RZ, R11 ;  /* 0x0000000bff0b723e */ /* 0x000fe200000000ff */
[----:B0-----:R-:W-:-:S05]  /*3d70*/  HADD2.F32 R10, -RZ, R18.H0_H0 ;  /* 0x20000012ff0a7230 */ /* 0x001fca0000004100 */
[----:B------:R-:W-:Y:S01]  /*3d80*/  FFMA.FTZ R10, R8, R10, R19 ;  /* 0x0000000a080a7223 */ /* 0x000fe20000010013 */
[----:B--2---:R-:W-:-:S05]  /*3d90*/  HADD2.F32 R27, -RZ, R15.H0_H0 ;  /* 0x2000000fff1b7230 */ /* 0x004fca0000004100 */
[----:B------:R-:W-:-:S04]  /*3da0*/  FFMA.FTZ R27, R12, R27, R10 ;  /* 0x0000001b0c1b7223 */ /* 0x000fc8000001000a */
[----:B------:R-:W-:-:S05]  /*3db0*/  FMUL.FTZ R27, R0, R27 ;  /* 0x0000001b001b7220 */ /* 0x000fca0000410000 */
[----:B------:R-:W-:-:S04]  /*3dc0*/  F2FP.F16.F32.PACK_AB R27, RZ, R27 ;  /* 0x0000001bff1b723e */ /* 0x000fc800000000ff */
[----:B------:R-:W-:-:S05]  /*3dd0*/  PRMT R11, R11, 0x5410, R27 ;  /* 0x000054100b0b7816 */ /* 0x000fca000000001b */
[----:B------:R-:W-:-:S07]  /*3de0*/  HADD2 R3, R11, R3 ;  /* 0x000000030b037230 */ /* 0x000fce0000000000 */
.L_x_5175:
[----:B------:R-:W-:Y:S01]  /*3df0*/  VIADD R16, R16, 0x20 ;  /* 0x0000002010107836 */ /* 0x000fe20000000000 */
[----:B------:R-:W-:Y:S01]  /*3e00*/  UMOV UR4, UR5 ;  /* 0x0000000500047c82 */ /* 0x000fe20008000000 */
[----:B------:R-:W-:-:S03]  /*3e10*/  IMAD.WIDE R22, R20, 0x8, R22 ;  /* 0x0000000814167825 */ /* 0x000fc600078e0216 */
[----:B------:R-:W-:Y:S01]  /*3e20*/  ISETP.GE.AND P2, PT, R16, UR8, PT ;  /* 0x0000000810007c0c */ /* 0x000fe2000bf46270 */
[----:B-1----:R-:W-:Y:S01]  /*3e30*/  IMAD.WIDE R24, R20, 0x8, R24 ;  /* 0x0000000814187825 */ /* 0x002fe200078e0218 */
[----:B------:R-:W-:Y:S02]  /*3e40*/  ISETP.LT.AND P3, PT, R16, R21, PT ;  /* 0x000000151000720c */ /* 0x000fe40003f61270 */
[----:B-----5:R-:W-:Y:S01]  /*3e50*/  MOV R8, R22 ;  /* 0x0000001600087202 */ /* 0x020fe20000000f00 */
[----:B------:R-:W-:Y:S01]  /*3e60*/  IMAD.MOV.U32 R22, RZ, RZ, R24 ;  /* 0x000000ffff167224 */ /* 0x000fe200078e0018 */
[----:B------:R-:W-:Y:S02]  /*3e70*/  MOV R9, R23 ;  /* 0x0000001700097202 */ /* 0x000fe40000000f00 */
[----:B------:R-:W-:-:S07]  /*3e80*/  MOV R23, R25 ;  /* 0x0000001900177202 */ /* 0x000fce0000000f00 */
[----:B------:R-:W-:Y:S05]  /*3e90*/  @!P2 BRA P3, `(.L_x_5176) ;  /* 0xffffffcc009ca947 */ /* 0x000fea000183ffff */
.L_x_5171:
[----:B------:R-:W-:Y:S05]  /*3ea0*/  @P1 EXIT ;  /* 0x000000000000194d */ /* 0x000fea0003800000 */
[----:B------:R-:W1:Y:S01]  /*3eb0*/  S2UR UR4, SR_CTAID.Y ;  /* 0x00000000000479c3 */ /* 0x000e620000002600 */
[----:B------:R-:W-:-:S07]  /*3ec0*/  HMUL2 R5, R4, R7.H0_H0 ;  /* 0x2000000704057232 */ /* 0x000fce0000000000 */
[----:B------:R-:W2:Y:S01]  /*3ed0*/  LDC.64 R8, c[0x0][0x230] ;  /* 0x00008c00ff087b82 */ /* 0x000ea20000000a00 */
[----:B-1----:R-:W-:-:S04]  /*3ee0*/  IMAD R17, R20, UR4, R17 ;  /* 0x0000000414117c24 */ /* 0x002fc8000f8e0211 */
[----:B--2---:R-:W-:-:S05]  /*3ef0*/  IMAD.WIDE R8, R17, 0x2, R8 ;  /* 0x0000000211087825 */ /* 0x004fca00078e0208 */
        /* <DEDUP_REMOVED lines=8> */
.L_x_5180:
[----:B------:R-:W1:Y:S02]  /*3f80*/  LDS R2, [R0] ;  /* 0x0000000000027984 */ /* 0x000e640000000800 */
[----:B-1----:R-:W-:-:S10]  /*3f90*/  HFMA2.MMA R3, R2, 1, 1, R5 ;  /* 0x3c003c0002037835 */ /* 0x002fd40000000005 */
[----:B------:R-:W1:Y:S02]  /*3fa0*/  ATOMS.CAST.SPIN R3, [R0], R2, R3 ;  /* 0x000000020003738d */ /* 0x000e640001800003 */
[----:B-1----:R-:W-:-:S13]  /*3fb0*/  ISETP.EQ.U32.AND P0, PT, R3, 0x1, PT ;  /* 0x000000010300780c */ /* 0x002fda0003f02070 */
[----:B------:R-:W-:Y:S05]  /*3fc0*/  @!P0 BRA `(.L_x_5180) ;  /* 0xfffffffc00ec8947 */ /* 0x000fea000383ffff */
[----:B------:R-:W-:Y:S05]  /*3fd0*/  BRA `(.L_x_5178) ;  /* 0x00000000000c7947 */ /* 0x000fea0003800000 */
.L_x_5179:
[----:B------:R-:W2:Y:S02]  /*3fe0*/  LD.E R0, desc[UR6][R8.64] ;  /* 0x0000000608007980 */ /* 0x000ea4000c101900 */
[----:B--2---:R-:W-:-:S05]  /*3ff0*/  IMAD.IADD R3, R5, 0x1, R0 ;  /* 0x0000000105037824 */ /* 0x004fca00078e0200 */
[----:B------:R1:W-:Y:S02]  /*4000*/  ST.E desc[UR6][R8.64], R3 ;  /* 0x0000000308007985 */ /* 0x0003e4000c101906 */
.L_x_5178:
[----:B------:R-:W-:Y:S05]  /*4010*/  BSYNC B0 ;  /* 0x0000000000007941 */ /* 0x000fea0003800000 */
.L_x_5177:
[----:B------:R2:W-:Y:S02]  /*4020*/  ATOM.E.ADD.F16x2.RN.STRONG.GPU P0, RZ, desc[UR6][R8.64+0x4], R7 ;  /* 0x0000040708ff79a2 */ /* 0x0005e4000810e1c6 */
[----:B--2---:R-:W-:Y:S05]  /*4030*/  @P0 EXIT ;  /* 0x000000000000094d */ /* 0x004fea0003800000 */
[----:B------:R-:W2:Y:S02]  /*4040*/  QSPC.E.S P0, RZ, [R8+0x4] ;  /* 0x0000040008ff73aa */ /* 0x000ea40000000500 */
[----:B--2---:R-:W-:Y:S05]  /*4050*/  @!P0 BRA `(.L_x_5181) ;  /* 0x0000000000208947 */ /* 0x004fea0003800000 */
[----:B------:R-:W-:-:S04]  /*4060*/  MOV R2, R8 ;  /* 0x0000000800027202 */ /* 0x000fc80000000f00 */
[----:B------:R-:W-:-:S07]  /*4070*/  MOV R0, R2 ;  /* 0x0000000200007202 */ /* 0x000fce0000000f00 */
.L_x_5182:
[----:B------:R-:W1:Y:S02]  /*4080*/  LDS R2, [R0+0x4] ;  /* 0x0000040000027984 */ /* 0x000e640000000800 */
[----:B-1----:R-:W-:-:S06]  /*4090*/  HADD2 R3, R2, R7 ;  /* 0x0000000702037230 */ /* 0x002fcc0000000000 */
[----:B------:R-:W1:Y:S02]  /*40a0*/  ATOMS.CAST.SPIN R3, [R0+0x4], R2, R3 ;  /* 0x000004020003738d */ /* 0x000e640001800003 */
[----:B-1----:R-:W-:-:S13]  /*40b0*/  ISETP.EQ.U32.AND P0, PT, R3, 0x1, PT ;  /* 0x000000010300780c */ /* 0x002fda0003f02070 */
[----:B------:R-:W-:Y:S05]  /*40c0*/  @!P0 BRA `(.L_x_5182) ;  /* 0xfffffffc00ec8947 */ /* 0x000fea000383ffff */
[----:B------:R-:W-:Y:S05]  /*40d0*/  EXIT ;  /* 0x000000000000794d */ /* 0x000fea0003800000 */
.L_x_5181:
[----:B------:R-:W1:Y:S02]  /*40e0*/  LD.E R0, desc[UR6][R8.64+0x4] ;  /* 0x0000040608007980 */ /* 0x000e64000c101900 */
[----:B-1----:R-:W-:-:S05]  /*40f0*/  IADD3 R3, R7, R0, RZ ;  /* 0x0000000007037210 */ /* 0x002fca0007ffe0ff */
[----:B------:R-:W-:Y:S01]  /*4100*/  ST.E desc[UR6][R8.64+0x4], R3 ;  /* 0x0000040308007985 */ /* 0x000fe2000c101906 */
[----:B------:R-:W-:Y:S05]  /*4110*/  EXIT ;  /* 0x000000000000794d */ /* 0x000fea0003800000 */
.L_x_5183:
        /* <DEDUP_REMOVED lines=14> */
.L_x_5271:


//--------------------- .nv.shared._Z23gemm_half_q_half_kernelILi4ELi190ELb1ELb1ELi64EEvPK6__halfPKjS4_S2_PS0_iiiiPKtS7_iiiiiibS2_i --------------------------
	.section	.nv.shared._Z23gemm_half_q_half_kernelILi4ELi190ELb1ELb1ELi64EEvPK6__halfPKjS4_S2_PS0_iiiiPKtS7_iiiiiibS2_i,"aw",@nobits
	.sectionflags	@""
	.align	2
.nv.shared._Z23gemm_half_q_half_kernelILi4ELi190ELb1ELb1ELi64EEvPK6__halfPKjS4_S2_PS0_iiiiPKtS7_iiiiiibS2_i:
	.zero		1536


//--------------------- .nv.shared.reserved.0     --------------------------
	.section	.nv.shared.reserved.0,"aw",@nobits
	.weak		__nv_reservedSMEM_offset_0_alias
	.size		__nv_reservedSMEM_offset_0_alias, 0, 0
	.other		__nv_reservedSMEM_offset_0_alias,@"STO_CUDA_RESERVED_SHARED STV_DEFAULT"
__nv_reservedSMEM_offset_0_alias:
	.zero		0


//--------------------- .nv.global                --------------------------
	.section	.nv.global,"aw",@nobits
.nv.global:
	.type		_ZN46_INTERNAL_7054510f_15_unit_exl2_3b_cu_5d0dd9e94cuda3std3__48in_placeE,@object
	.size		_ZN46_INTERNAL_7054510f_15_unit_exl2_3b_cu_5d0dd9e94cuda3std3__48in_placeE,(_ZN46_INTERNAL_7054510f_15_unit_exl2_3b_cu_5d0dd9e94cuda3std6ranges3__45__cpo8distanceE - _ZN46_INTERNAL_7054510f_15_unit_exl2_3b_cu_5d0dd9e94cuda3std3__48in_placeE)
_ZN46_INTERNAL_7054510f_15_unit_exl2_3b_cu_5d0dd9e94cuda3std3__48in_placeE:
	.zero		1
	.type		_ZN46_INTERNAL_7054510f_15_unit_exl2_3b_cu_5d0dd9e94cuda3std6ranges3__45__cpo8distanceE,@object
	.size		_ZN46_INTERNAL_7054510f_15_unit_exl2_3b_cu_5d0dd9e94cuda3std6ranges3__45__cpo8distanceE,(_ZN46_INTERNAL_7054510f_15_unit_exl2_3b_cu_5d0dd9e94cuda3std3__45__cpo6cbeginE - _ZN46_INTERNAL_7054510f_15_unit_exl2_3b_cu_5d0dd9e94cuda3std6ranges3__45__cpo8distanceE)
_ZN46_INTERNAL_7054510f_15_unit_exl2_3b_cu_5d0dd9e94cuda3std6ranges3__45__cpo8distanceE:
	.zero		1
	.type		_ZN46_INTERNAL_7054510f_15_unit_exl2_3b_cu_5d0dd9e94cuda3std3__45__cpo6cbeginE,@object
	.size		_ZN46_INTERNAL_7054510f_15_unit_exl2_3b_cu_5d0dd9e94cuda3std3__45__cpo6cbeginE,(_ZN46_INTERNAL_7054510f_15_unit_exl2_3b_cu_5d0dd9e94cuda3std6ranges3__45__cpo7advanceE - _ZN46_INTERNAL_7054510f_15_unit_exl2_3b_cu_5d0dd9e94cuda3std3__45__cpo6cbeginE)
_ZN46_INTERNAL_7054510f_15_unit_exl2_3b_cu_5d0dd9e94cuda3std3__45__cpo6cbeginE:
	.zero		1
	.type		_ZN46_INTERNAL_7054510f_15_unit_exl2_3b_cu_5d0dd9e94cuda3std6ranges3__45__cpo7advanceE,@object
	.size		_ZN46_INTERNAL_7054510f_15_unit_exl2_3b_cu_5d0dd9e94cuda3std6ranges3__45__cpo7advanceE,(_ZN46_INTERNAL_7054510f_15_unit_exl2_3b_cu_5d0dd9e94cuda3std3__45__cpo7crbeginE - _ZN46_INTERNAL_7054510f_15_unit_exl2_3b_cu_5d0dd9e94cuda3std6ranges3__45__cpo7advanceE)
_ZN46_INTERNAL_7054510f_15_unit_exl2_3b_cu_5d0dd9e94cuda3std6ranges3__45__cpo7advanceE:
	.zero		1
	.type		_ZN46_INTERNAL_7054510f_15_unit_exl2_3b_cu_5d0dd9e94cuda3std3__45__cpo7crbeginE,@object
	.size		_ZN46_INTERNAL_7054510f_15_unit_exl2_3b_cu_5d0dd9e94cuda3std3__45__cpo7crbeginE,(_ZN46_INTERNAL_7054510f_15_unit_exl2_3b_cu_5d0dd9e94cuda3std6ranges3__45__cpo4dataE - _ZN46_INTERNAL_7054510f_15_unit_exl2_3b_cu_5d0dd9e94cuda3std3__45__cpo7crbeginE)
_ZN46_INTERNAL_7054510f_15_unit_exl2_3b_cu_5d0dd9e94cuda3std3__45__cpo7crbeginE:
	.zero		1
	.type		_ZN46_INTERNAL_7054510f_15_unit_exl2_3b_cu_5d0dd9e94cuda3std6ranges3__45__cpo4dataE,@object
	.size		_ZN46_INTERNAL_7054510f_15_unit_exl2_3b_cu_5d0dd9e94cuda3std6ranges3__45__cpo4dataE,(_ZN46_INTERNAL_7054510f_15_unit_exl2_3b_cu_5d0dd9e94cuda3std6ranges3__45__cpo5beginE - _ZN46_INTERNAL_7054510f_15_unit_exl2_3b_cu_5d0dd9e94cuda3std6ranges3__45__cpo4dataE)
_ZN46_INTERNAL_7054510f_15_unit_exl2_3b_cu_5d0dd9e94cuda3std6ranges3__45__cpo4dataE:
	.zero		1
	.type		_ZN46_INTERNAL_7054510f_15_unit_exl2_3b_cu_5d0dd9e94cuda3std6ranges3__45__cpo5beginE,@object
	.size		_ZN46_INTERNAL_7054510f_15_unit_exl2_3b_cu_5d0dd9e94cuda3std6ranges3__45__cpo5beginE,(_ZN46_INTERNAL_7054510f_15_unit_exl2_3b_cu_5d0dd9e94cuda3std3__448_GLOBAL__N__7054510f_15_unit_exl2_3b_cu_5d0dd9e96ignoreE - _ZN46_INTERNAL_7054510f_15_unit_exl2_3b_cu_5d0dd9e94cuda3std6ranges3__45__cpo5beginE)
_ZN46_INTERNAL_7054510f_15_unit_exl2_3b_cu_5d0dd9e94cuda3std6ranges3__45__cpo5beginE:
	.zero		1
	.type		_ZN46_INTERNAL_7054510f_15_unit_exl2_3b_cu_5d0dd9e94cuda3std3__448_GLOBAL__N__7054510f_15_unit_exl2_3b_cu_5d0dd9e96ignoreE,@object
	.size		_ZN46_INTERNAL_7054510f_15_unit_exl2_3b_cu_5d0dd9e94cuda3std3__448_GLOBAL__N__7054510f_15_unit_exl2_3b_cu_5d0dd9e96ignoreE,(_ZN46_INTERNAL_7054510f_15_unit_exl2_3b_cu_5d0dd9e94cuda3std6ranges3__45__cpo4sizeE - _ZN46_INTERNAL_7054510f_15_unit_exl2_3b_cu_5d0dd9e94cuda3std3__448_GLOBAL__N__7054510f_15_unit_exl2_3b_cu_5d0dd9e96ignoreE)
_ZN46_INTERNAL_7054510f_15_unit_exl2_3b_cu_5d0dd9e94cuda3std3__448_GLOBAL__N__7054510f_15_unit_exl2_3b_cu_5d0dd9e96ignoreE:
	.zero		1
	.type		_ZN46_INTERNAL_7054510f_15_unit_exl2_3b_cu_5d0dd9e94cuda3std6ranges3__45__cpo4sizeE,@object
	.size		_ZN46_INTERNAL_7054510f_15_unit_exl2_3b_cu_5d0dd9e94cuda3std6ranges3__45__cpo4sizeE,(_ZN46_INTERNAL_7054510f_15_unit_exl2_3b_cu_5d0dd9e94cuda3std3__45__cpo5beginE - _ZN46_INTERNAL_7054510f_15_unit_exl2_3b_cu_5d0dd9e94cuda3std6ranges3__45__cpo4sizeE)
_ZN46_INTERNAL_7054510f_15_unit_exl2_3b_cu_5d0dd9e94cuda3std6ranges3__45__cpo4sizeE:
	.zero		1
	.type		_ZN46_INTERNAL_7054510f_15_unit_exl2_3b_cu_5d0dd9e94cuda3std3__45__cpo5beginE,@object
	.size		_ZN46_INTERNAL_7054510f_15_unit_exl2_3b_cu_5d0dd9e94cuda3std3__45__cpo5beginE,(_ZN46_INTERNAL_7054510f_15_unit_exl2_3b_cu_5d0dd9e94cuda3std6ranges3__45__cpo6cbeginE - _ZN46_INTERNAL_7054510f_15_unit_exl2_3b_cu_5d0dd9e94cuda3std3__45__cpo5beginE)
_ZN46_INTERNAL_7054510f_15_unit_exl2_3b_cu_5d0dd9e94cuda3std3__45__cpo5beginE:
	.zero		1
	.type		_ZN46_INTERNAL_7054510f_15_unit_exl2_3b_cu_5d0dd9e94cuda3std6ranges3__45__cpo6cbeginE,@object
	.size		_ZN46_INTERNAL_7054510f_15_unit_exl2_3b_cu_5d0dd9e94cuda3std6ranges3__45__cpo6cbeginE,(_ZN46_INTERNAL_7054510f_15_unit_exl2_3b_cu_5d0dd9e94cuda3std3__45__cpo6rbeginE - _ZN46_INTERNAL_7054510f_15_unit_exl2_3b_cu_5d0dd9e94cuda3std6ranges3__45__cpo6cbeginE)
_ZN46_INTERNAL_7054510f_15_unit_exl2_3b_cu_5d0dd9e94cuda3std6ranges3__45__cpo6cbeginE:
	.zero		1
	.type		_ZN46_INTERNAL_7054510f_15_unit_exl2_3b_cu_5d0dd9e94cuda3std3__45__cpo6rbeginE,@object
	.size		_ZN46_INTERNAL_7054510f_15_unit_exl2_3b_cu_5d0dd9e94cuda3std3__45__cpo6rbeginE,(_ZN46_INTERNAL_7054510f_15_unit_exl2_3b_cu_5d0dd9e94cuda3std6ranges3__45__cpo4nextE - _ZN46_INTERNAL_7054510f_15_unit_exl2_3b_cu_5d0dd9e94cuda3std3__45__cpo6rbeginE)
_ZN46_INTERNAL_7054510f_15_unit_exl2_3b_cu_5d0dd9e94cuda3std3__45__cpo6rbeginE:
	.zero		1
	.type		_ZN46_INTERNAL_7054510f_15_unit_exl2_3b_cu_5d0dd9e94cuda3std6ranges3__45__cpo4nextE,@object
	.size		_ZN46_INTERNAL_7054510f_15_unit_exl2_3b_cu_5d0dd9e94cuda3std6ranges3__45__cpo4nextE,(_ZN46_INTERNAL_7054510f_15_unit_exl2_3b_cu_5d0dd9e94cuda3std6ranges3__45__cpo4swapE - _ZN46_INTERNAL_7054510f_15_unit_exl2_3b_cu_5d0dd9e94cuda3std6ranges3__45__cpo4nextE)
_ZN46_INTERNAL_7054510f_15_unit_exl2_3b_cu_5d0dd9e94cuda3std6ranges3__45__cpo4nextE:
	.zero		1
	.type		_ZN46_INTERNAL_7054510f_15_unit_exl2_3b_cu_5d0dd9e94cuda3std6ranges3__45__cpo4swapE,@object
	.size		_ZN46_INTERNAL_7054510f_15_unit_exl2_3b_cu_5d0dd9e94cuda3std6ranges3__45__cpo4swapE,(_ZN46_INTERNAL_7054510f_15_unit_exl2_3b_cu_5d0dd9e94cuda3std3__420unreachable_sentinelE - _ZN46_INTERNAL_7054510f_15_unit_exl2_3b_cu_5d0dd9e94cuda3std6ranges3__45__cpo4swapE)
_ZN46_INTERNAL_7054510f_15_unit_exl2_3b_cu_5d0dd9e94cuda3std6ranges3__45__cpo4swapE:
	.zero		1
	.type		_ZN46_INTERNAL_7054510f_15_unit_exl2_3b_cu_5d0dd9e94cuda3std3__420unreachable_sentinelE,@object
	.size		_ZN46_INTERNAL_7054510f_15_unit_exl2_3b_cu_5d0dd9e94cuda3std3__420unreachable_sentinelE,(_ZN46_INTERNAL_7054510f_15_unit_exl2_3b_cu_5d0dd9e96thrust23THRUST_300001_SM_900_NS6system6detail10sequential3seqE - _ZN46_INTERNAL_7054510f_15_unit_exl2_3b_cu_5d0dd9e94cuda3std3__420unreachable_sentinelE)
_ZN46_INTERNAL_7054510f_15_unit_exl2_3b_cu_5d0dd9e94cuda3std3__420unreachable_sentinelE:
	.zero		1
	.type		_ZN46_INTERNAL_7054510f_15_unit_exl2_3b_cu_5d0dd9e96thrust23THRUST_300001_SM_900_NS6system6detail10sequential3seqE,@object
	.size		_ZN46_INTERNAL_7054510f_15_unit_exl2_3b_cu_5d0dd9e96thrust23THRUST_300001_SM_900_NS6system6detail10sequential3seqE,(_ZN46_INTERNAL_7054510f_15_unit_exl2_3b_cu_5d0dd9e94cuda3std3__45__cpo4cendE - _ZN46_INTERNAL_7054510f_15_unit_exl2_3b_cu_5d0dd9e96thrust23THRUST_300001_SM_900_NS6system6detail10sequential3seqE)
_ZN46_INTERNAL_7054510f_15_unit_exl2_3b_cu_5d0dd9e96thrust23THRUST_300001_SM_900_NS6system6detail10sequential3seqE:
	.zero		1
	.type		_ZN46_INTERNAL_7054510f_15_unit_exl2_3b_cu_5d0dd9e94cuda3std3__45__cpo4cendE,@object
	.size		_ZN46_INTERNAL_7054510f_15_unit_exl2_3b_cu_5d0dd9e94cuda3std3__45__cpo4cendE,(_ZN46_INTERNAL_7054510f_15_unit_exl2_3b_cu_5d0dd9e94cuda3std6ranges3__45__cpo9iter_swapE - _ZN46_INTERNAL_7054510f_15_unit_exl2_3b_cu_5d0dd9e94cuda3std3__45__cpo4cendE)
_ZN46_INTERNAL_7054510f_15_unit_exl2_3b_cu_5d0dd9e94cuda3std3__45__cpo4cendE:
	.zero		1
	.type		_ZN46_INTERNAL_7054510f_15_unit_exl2_3b_cu_5d0dd9e94cuda3std6ranges3__45__cpo9iter_swapE,@object
	.size		_ZN46_INTERNAL_7054510f_15_unit_exl2_3b_cu_5d0dd9e94cuda3std6ranges3__45__cpo9iter_swapE,(_ZN46_INTERNAL_7054510f_15_unit_exl2_3b_cu_5d0dd9e94cuda3std3__45__cpo5crendE - _ZN46_INTERNAL_7054510f_15_unit_exl2_3b_cu_5d0dd9e94cuda3std6ranges3__45__cpo9iter_swapE)
_ZN46_INTERNAL_7054510f_15_unit_exl2_3b_cu_5d0dd9e94cuda3std6ranges3__45__cpo9iter_swapE:
	.zero		1
	.type		_ZN46_INTERNAL_7054510f_15_unit_exl2_3b_cu_5d0dd9e94cuda3std3__45__cpo5crendE,@object
	.size		_ZN46_INTERNAL_7054510f_15_unit_exl2_3b_cu_5d0dd9e94cuda3std3__45__cpo5crendE,(_ZN46_INTERNAL_7054510f_15_unit_exl2_3b_cu_5d0dd9e94cuda3std6ranges3__45__cpo5cdataE - _ZN46_INTERNAL_7054510f_15_unit_exl2_3b_cu_5d0dd9e94cuda3std3__45__cpo5crendE)
_ZN46_INTERNAL_7054510f_15_unit_exl2_3b_cu_5d0dd9e94cuda3std3__45__cpo5crendE:
	.zero		1
	.type		_ZN46_INTERNAL_7054510f_15_unit_exl2_3b_cu_5d0dd9e94cuda3std6ranges3__45__cpo5cdataE,@object
	.size		_ZN46_INTERNAL_7054510f_15_unit_exl2_3b_cu_5d0dd9e94cuda3std6ranges3__45__cpo5cdataE,(_ZN46_INTERNAL_7054510f_15_unit_exl2_3b_cu_5d0dd9e94cuda3std6ranges3__45__cpo3endE - _ZN46_INTERNAL_7054510f_15_unit_exl2_3b_cu_5d0dd9e94cuda3std6ranges3__45__cpo5cdataE)
_ZN46_INTERNAL_7054510f_15_unit_exl2_3b_cu_5d0dd9e94cuda3std6ranges3__45__cpo5cdataE:
	.zero		1
	.type		_ZN46_INTERNAL_7054510f_15_unit_exl2_3b_cu_5d0dd9e94cuda3std6ranges3__45__cpo3endE,@object
	.size		_ZN46_INTERNAL_7054510f_15_unit_exl2_3b_cu_5d0dd9e94cuda3std6ranges3__45__cpo3endE,(_ZN46_INTERNAL_7054510f_15_unit_exl2_3b_cu_5d0dd9e94cuda3std3__419piecewise_constructE - _ZN46_INTERNAL_7054510f_15_unit_exl2_3b_cu_5d0dd9e94cuda3std6ranges3__45__cpo3endE)
_ZN46_INTERNAL_7054510f_15_unit_exl2_3b_cu_5d0dd9e94cuda3std6ranges3__45__cpo3endE:
	.zero		1
	.type		_ZN46_INTERNAL_7054510f_15_unit_exl2_3b_cu_5d0dd9e94cuda3std3__419piecewise_constructE,@object
	.size		_ZN46_INTERNAL_7054510f_15_unit_exl2_3b_cu_5d0dd9e94cuda3std3__419piecewise_constructE,(_ZN46_INTERNAL_7054510f_15_unit_exl2_3b_cu_5d0dd9e94cuda3std6ranges3__45__cpo5ssizeE - _ZN46_INTERNAL_7054510f_15_unit_exl2_3b_cu_5d0dd9e94cuda3std3__419piecewise_constructE)
_ZN46_INTERNAL_7054510f_15_unit_exl2_3b_cu_5d0dd9e94cuda3std3__419piecewise_constructE:
	.zero		1
	.type		_ZN46_INTERNAL_7054510f_15_unit_exl2_3b_cu_5d0dd9e94cuda3std6ranges3__45__cpo5ssizeE,@object
	.size		_ZN46_INTERNAL_7054510f_15_unit_exl2_3b_cu_5d0dd9e94cuda3std6ranges3__45__cpo5ssizeE,(_ZN46_INTERNAL_7054510f_15_unit_exl2_3b_cu_5d0dd9e94cuda3std3__45__cpo3endE - _ZN46_INTERNAL_7054510f_15_unit_exl2_3b_cu_5d0dd9e94cuda3std6ranges3__45__cpo5ssizeE)
_ZN46_INTERNAL_7054510f_15_unit_exl2_3b_cu_5d0dd9e94cuda3std6ranges3__45__cpo5ssizeE:
	.zero		1
	.type		_ZN46_INTERNAL_7054510f_15_unit_exl2_3b_cu_5d0dd9e94cuda3std3__45__cpo3endE,@object
	.size		_ZN46_INTERNAL_7054510f_15_unit_exl2_3b_cu_5d0dd9e94cuda3std3__45__cpo3endE,(_ZN46_INTERNAL_7054510f_15_unit_exl2_3b_cu_5d0dd9e94cuda3std6ranges3__45__cpo4cendE - _ZN46_INTERNAL_7054510f_15_unit_exl2_3b_cu_5d0dd9e94cuda3std3__45__cpo3endE)
_ZN46_INTERNAL_7054510f_15_unit_exl2_3b_cu_5d0dd9e94cuda3std3__45__cpo3endE:
	.zero		1
	.type		_ZN46_INTERNAL_7054510f_15_unit_exl2_3b_cu_5d0dd9e94cuda3std6ranges3__45__cpo4cendE,@object
	.size		_ZN46_INTERNAL_7054510f_15_unit_exl2_3b_cu_5d0dd9e94cuda3std6ranges3__45__cpo4cendE,(_ZN46_INTERNAL_7054510f_15_unit_exl2_3b_cu_5d0dd9e94cuda3std3__45__cpo4rendE - _ZN46_INTERNAL_7054510f_15_unit_exl2_3b_cu_5d0dd9e94cuda3std6ranges3__45__cpo4cendE)
_ZN46_INTERNAL_7054510f_15_unit_exl2_3b_cu_5d0dd9e94cuda3std6ranges3__45__cpo4cendE:
	.zero		1
	.type		_ZN46_INTERNAL_7054510f_15_unit_exl2_3b_cu_5d0dd9e94cuda3std3__45__cpo4rendE,@object
	.size		_ZN46_INTERNAL_7054510f_15_unit_exl2_3b_cu_5d0dd9e94cuda3std3__45__cpo4rendE,(_ZN46_INTERNAL_7054510f_15_unit_exl2_3b_cu_5d0dd9e94cuda3std6ranges3__45__cpo4prevE - _ZN46_INTERNAL_7054510f_15_unit_exl2_3b_cu_5d0dd9e94cuda3std3__45__cpo4rendE)
_ZN46_INTERNAL_7054510f_15_unit_exl2_3b_cu_5d0dd9e94cuda3std3__45__cpo4rendE:
	.zero		1
	.type		_ZN46_INTERNAL_7054510f_15_unit_exl2_3b_cu_5d0dd9e94cuda3std6ranges3__45__cpo4prevE,@object
	.size		_ZN46_INTERNAL_7054510f_15_unit_exl2_3b_cu_5d0dd9e94cuda3std6ranges3__45__cpo4prevE,(_ZN46_INTERNAL_7054510f_15_unit_exl2_3b_cu_5d0dd9e94cuda3std6ranges3__45__cpo9iter_moveE - _ZN46_INTERNAL_7054510f_15_unit_exl2_3b_cu_5d0dd9e94cuda3std6ranges3__45__cpo4prevE)
_ZN46_INTERNAL_7054510f_15_unit_exl2_3b_cu_5d0dd9e94cuda3std6ranges3__45__cpo4prevE:
	.zero		1
	.type		_ZN46_INTERNAL_7054510f_15_unit_exl2_3b_cu_5d0dd9e94cuda3std6ranges3__45__cpo9iter_moveE,@object
	.size		_ZN46_INTERNAL_7054510f_15_unit_exl2_3b_cu_5d0dd9e94cuda3std6ranges3__45__cpo9iter_moveE,(.L_13 - _ZN46_INTERNAL_7054510f_15_unit_exl2_3b_cu_5d0dd9e94cuda3std6ranges3__45__cpo9iter_moveE)
_ZN46_INTERNAL_7054510f_15_unit_exl2_3b_cu_5d0dd9e94cuda3std6ranges3__45__cpo9iter_moveE:
	.zero		1
.L_13:


//--------------------- .nv.shared._Z23gemm_half_q_half_kernelILi4ELi160ELb1ELb1ELi64EEvPK6__halfPKjS4_S2_PS0_iiiiPKtS7_iiiiiibS2_i --------------------------
	.section	.nv.shared._Z23gemm_half_q_half_kernelILi4ELi160ELb1ELb1ELi64EEvPK6__halfPKjS4_S2_PS0_iiiiPKtS7_iiiiiibS2_i,"aw",@nobits
	.sectionflags	@""
	.align	2
.nv.shared._Z23gemm_half_q_half_kernelILi4ELi160ELb1ELb1ELi64EEvPK6__halfPKjS4_S2_PS0_iiiiPKtS7_iiiiiibS2_i:
	.zero		1536


//--------------------- .nv.shared._Z23gemm_half_q_half_kernelILi4ELi40ELb1ELb1ELi64EEvPK6__halfPKjS4_S2_PS0_iiiiPKtS7_iiiiiibS2_i --------------------------
	.section	.nv.shared._Z23gemm_half_q_half_kernelILi4ELi40ELb1ELb1ELi64EEvPK6__halfPKjS4_S2_PS0_iiiiPKtS7_iiiiiibS2_i,"aw",@nobits
	.sectionflags	@""
	.align	2
.nv.shared._Z23gemm_half_q_half_kernelILi4ELi40ELb1ELb1ELi64EEvPK6__halfPKjS4_S2_PS0_iiiiPKtS7_iiiiiibS2_i:
	.zero		1536


//--------------------- .nv.shared._Z23gemm_half_q_half_kernelILi4ELi10ELb1ELb1ELi64EEvPK6__halfPKjS4_S2_PS0_iiiiPKtS7_iiiiiibS2_i --------------------------
	.section	.nv.shared._Z23gemm_half_q_half_kernelILi4ELi10ELb1ELb1ELi64EEvPK6__halfPKjS4_S2_PS0_iiiiPKtS7_iiiiiibS2_i,"aw",@nobits
	.sectionflags	@""
	.align	2
.nv.shared._Z23gemm_half_q_half_kernelILi4ELi10ELb1ELb1ELi64EEvPK6__halfPKjS4_S2_PS0_iiiiPKtS7_iiiiiibS2_i:
	.zero		1536


//--------------------- .nv.shared._Z23gemm_half_q_half_kernelILi4ELi172ELb1ELb1ELi64EEvPK6__halfPKjS4_S2_PS0_iiiiPKtS7_iiiiiibS2_i --------------------------
	.section	.nv.shared._Z23gemm_half_q_half_kernelILi4ELi172ELb1ELb1ELi64EEvPK6__halfPKjS4_S2_PS0_iiiiPKtS7_iiiiiibS2_i,"aw",@nobits
	.sectionflags	@""
	.align	2
.nv.shared._Z23gemm_half_q_half_kernelILi4ELi172ELb1ELb1ELi64EEvPK6__halfPKjS4_S2_PS0_iiiiPKtS7_iiiiiibS2_i:
	.zero		1536


//--------------------- .nv.shared._Z23gemm_half_q_half_kernelILi4ELi176ELb1ELb1ELi64EEvPK6__halfPKjS4_S2_PS0_iiiiPKtS7_iiiiiibS2_i --------------------------
	.section	.nv.shared._Z23gemm_half_q_half_kernelILi4ELi176ELb1ELb1ELi64EEvPK6__halfPKjS4_S2_PS0_iiiiPKtS7_iiiiiibS2_i,"aw",@nobits
	.sectionflags	@""
	.align	2
.nv.shared._Z23gemm_half_q_half_kernelILi4ELi176ELb1ELb1ELi64EEvPK6__halfPKjS4_S2_PS0_iiiiPKtS7_iiiiiibS2_i:
	.zero		1536


//--------------------- .nv.shared._Z23gemm_half_q_half_kernelILi4ELi152ELb1ELb1ELi64EEvPK6__halfPKjS4_S2_PS0_iiiiPKtS7_iiiiiibS2_i --------------------------
	.section	.nv.shared._Z23gemm_half_q_half_kernelILi4ELi152ELb1ELb1ELi64EEvPK6__halfPKjS4_S2_PS0_iiiiPKtS7_iiiiiibS2_i,"aw",@nobits
	.sectionflags	@""
	.align	2
.nv.shared._Z23gemm_half_q_half_kernelILi4ELi152ELb1ELb1ELi64EEvPK6__halfPKjS4_S2_PS0_iiiiPKtS7_iiiiiibS2_i:
	.zero		1536


//--------------------- .nv.shared._Z23gemm_half_q_half_kernelILi4ELi140ELb1ELb1ELi64EEvPK6__halfPKjS4_S2_PS0_iiiiPKtS7_iiiiiibS2_i --------------------------
	.section	.nv.shared._Z23gemm_half_q_half_kernelILi4ELi140ELb1ELb1ELi64EEvPK6__halfPKjS4_S2_PS0_iiiiPKtS7_iiiiiibS2_i,"aw",@nobits
	.sectionflags	@""
	.align	2
.nv.shared._Z23gemm_half_q_half_kernelILi4ELi140ELb1ELb1ELi64EEvPK6__halfPKjS4_S2_PS0_iiiiPKtS7_iiiiiibS2_i:
	.zero		1536


//--------------------- .nv.shared._Z23gemm_half_q_half_kernelILi4ELi20ELb1ELb1ELi64EEvPK6__halfPKjS4_S2_PS0_iiiiPKtS7_iiiiiibS2_i --------------------------
	.section	.nv.shared._Z23gemm_half_q_half_kernelILi4ELi20ELb1ELb1ELi64EEvPK6__halfPKjS4_S2_PS0_iiiiPKtS7_iiiiiibS2_i,"aw",@nobits
	.sectionflags	@""
	.align	2
.nv.shared._Z23gemm_half_q_half_kernelILi4ELi20ELb1ELb1ELi64EEvPK6__halfPKjS4_S2_PS0_iiiiPKtS7_iiiiiibS2_i:
	.zero		1536


//--------------------- .nv.shared._Z23gemm_half_q_half_kernelILi4ELi38ELb1ELb1ELi64EEvPK6__halfPKjS4_S2_PS0_iiiiPKtS7_iiiiiibS2_i --------------------------
	.section	.nv.shared._Z23gemm_half_q_half_kernelILi4ELi38ELb1ELb1ELi64EEvPK6__halfPKjS4_S2_PS0_iiiiPKtS7_iiiiiibS2_i,"aw",@nobits
	.sectionflags	@""
	.align	2
.nv.shared._Z23gemm_half_q_half_kernelILi4ELi38ELb1ELb1ELi64EEvPK6__halfPKjS4_S2_PS0_iiiiPKtS7_iiiiiibS2_i:
	.zero		1536


//--------------------- .nv.shared._Z23gemm_half_q_half_kernelILi4ELi128ELb1ELb1ELi64EEvPK6__halfPKjS4_S2_PS0_iiiiPKtS7_iiiiiibS2_i --------------------------
	.section	.nv.shared._Z23gemm_half_q_half_kernelILi4ELi128ELb1ELb1ELi64EEvPK6__halfPKjS4_S2_PS0_iiiiPKtS7_iiiiiibS2_i,"aw",@nobits
	.sectionflags	@""
	.align	2
.nv.shared._Z23gemm_half_q_half_kernelILi4ELi128ELb1ELb1ELi64EEvPK6__halfPKjS4_S2_PS0_iiiiPKtS7_iiiiiibS2_i:
	.zero		1536


//--------------------- .nv.shared._Z23gemm_half_q_half_kernelILi4ELi190ELb1ELb1ELi32EEvPK6__halfPKjS4_S2_PS0_iiiiPKtS7_iiiiiibS2_i --------------------------
	.section	.nv.shared._Z23gemm_half_q_half_kernelILi4ELi190ELb1ELb1ELi32EEvPK6__halfPKjS4_S2_PS0_iiiiPKtS7_iiiiiibS2_i,"aw",@nobits
	.sectionflags	@""
	.align	2
.nv.shared._Z23gemm_half_q_half_kernelILi4ELi190ELb1ELb1ELi32EEvPK6__halfPKjS4_S2_PS0_iiiiPKtS7_iiiiiibS2_i:
	.zero		1280


//--------------------- .nv.shared._Z23gemm_half_q_half_kernelILi4ELi160ELb1ELb1ELi32EEvPK6__halfPKjS4_S2_PS0_iiiiPKtS7_iiiiiibS2_i --------------------------
	.section	.nv.shared._Z23gemm_half_q_half_kernelILi4ELi160ELb1ELb1ELi32EEvPK6__halfPKjS4_S2_PS0_iiiiPKtS7_iiiiiibS2_i,"aw",@nobits
	.sectionflags	@""
	.align	2
.nv.shared._Z23gemm_half_q_half_kernelILi4ELi160ELb1ELb1ELi32EEvPK6__halfPKjS4_S2_PS0_iiiiPKtS7_iiiiiibS2_i:
	.zero		1280


//--------------------- .nv.shared._Z23gemm_half_q_half_kernelILi4ELi40ELb1ELb1ELi32EEvPK6__halfPKjS4_S2_PS0_iiiiPKtS7_iiiiiibS2_i --------------------------
	.section	.nv.shared._Z23gemm_half_q_half_kernelILi4ELi40ELb1ELb1ELi32EEvPK6__halfPKjS4_S2_PS0_iiiiPKtS7_iiiiiibS2_i,"aw",@nobits
	.sectionflags	@""
	.align	2
.nv.shared._Z23gemm_half_q_half_kernelILi4ELi40ELb1ELb1ELi32EEvPK6__halfPKjS4_S2_PS0_iiiiPKtS7_iiiiiibS2_i:
	.zero		1280


//--------------------- .nv.shared._Z23gemm_half_q_half_kernelILi4ELi10ELb1ELb1ELi32EEvPK6__halfPKjS4_S2_PS0_iiiiPKtS7_iiiiiibS2_i --------------------------
	.section	.nv.shared._Z23gemm_half_q_half_kernelILi4ELi10ELb1ELb1ELi32EEvPK6__halfPKjS4_S2_PS0_iiiiPKtS7_iiiiiibS2_i,"aw",@nobits
	.sectionflags	@""
	.align	2
.nv.shared._Z23gemm_half_q_half_kernelILi4ELi10ELb1ELb1ELi32EEvPK6__halfPKjS4_S2_PS0_iiiiPKtS7_iiiiiibS2_i:
	.zero		1280


//--------------------- .nv.shared._Z23gemm_half_q_half_kernelILi4ELi172ELb1ELb1ELi32EEvPK6__halfPKjS4_S2_PS0_iiiiPKtS7_iiiiiibS2_i --------------------------
	.section	.nv.shared._Z23gemm_half_q_half_kernelILi4ELi172ELb1ELb1ELi32EEvPK6__halfPKjS4_S2_PS0_iiiiPKtS7_iiiiiibS2_i,"aw",@nobits
	.sectionflags	@""
	.align	2
.nv.shared._Z23gemm_half_q_half_kernelILi4ELi172ELb1ELb1ELi32EEvPK6__halfPKjS4_S2_PS0_iiiiPKtS7_iiiiiibS2_i:
	.zero		1280


//--------------------- .nv.shared._Z23gemm_half_q_half_kernelILi4ELi176ELb1ELb1ELi32EEvPK6__halfPKjS4_S2_PS0_iiiiPKtS7_iiiiiibS2_i --------------------------
	.section	.nv.shared._Z23gemm_half_q_half_kernelILi4ELi176ELb1ELb1ELi32EEvPK6__halfPKjS4_S2_PS0_iiiiPKtS7_iiiiiibS2_i,"aw",@nobits
	.sectionflags	@""
	.align	2
.nv.shared._Z23gemm_half_q_half_kernelILi4ELi176ELb1ELb1ELi32EEvPK6__halfPKjS4_S2_PS0_iiiiPKtS7_iiiiiibS2_i:
	.zero		1280


//--------------------- .nv.shared._Z23gemm_half_q_half_kernelILi4ELi152ELb1ELb1ELi32EEvPK6__halfPKjS4_S2_PS0_iiiiPKtS7_iiiiiibS2_i --------------------------
	.section	.nv.shared._Z23gemm_half_q_half_kernelILi4ELi152ELb1ELb1ELi32EEvPK6__halfPKjS4_S2_PS0_iiiiPKtS7_iiiiiibS2_i,"aw",@nobits
	.sectionflags	@""
	.align	2
.nv.shared._Z23gemm_half_q_half_kernelILi4ELi152ELb1ELb1ELi32EEvPK6__halfPKjS4_S2_PS0_iiiiPKtS7_iiiiiibS2_i:
	.zero		1280


//--------------------- .nv.shared._Z23gemm_half_q_half_kernelILi4ELi140ELb1ELb1ELi32EEvPK6__halfPKjS4_S2_PS0_iiiiPKtS7_iiiiiibS2_i --------------------------
	.section	.nv.shared._Z23gemm_half_q_half_kernelILi4ELi140ELb1ELb1ELi32EEvPK6__halfPKjS4_S2_PS0_iiiiPKtS7_iiiiiibS2_i,"aw",@nobits
	.sectionflags	@""
	.align	2
.nv.shared._Z23gemm_half_q_half_kernelILi4ELi140ELb1ELb1ELi32EEvPK6__halfPKjS4_S2_PS0_iiiiPKtS7_iiiiiibS2_i:
	.zero		1280


//--------------------- .nv.shared._Z23gemm_half_q_half_kernelILi4ELi20ELb1ELb1ELi32EEvPK6__halfPKjS4_S2_PS0_iiiiPKtS7_iiiiiibS2_i --------------------------
	.section	.nv.shared._Z23gemm_half_q_half_kernelILi4ELi20ELb1ELb1ELi32EEvPK6__halfPKjS4_S2_PS0_iiiiPKtS7_iiiiiibS2_i,"aw",@nobits
	.sectionflags	@""
	.align	2
.nv.shared._Z23gemm_half_q_half_kernelILi4ELi20ELb1ELb1ELi32EEvPK6__halfPKjS4_S2_PS0_iiiiPKtS7_iiiiiibS2_i:
	.zero		1280


//--------------------- .nv.shared._Z23gemm_half_q_half_kernelILi4ELi38ELb1ELb1ELi32EEvPK6__halfPKjS4_S2_PS0_iiiiPKtS7_iiiiiibS2_i --------------------------
	.section	.nv.shared._Z23gemm_half_q_half_kernelILi4ELi38ELb1ELb1ELi32EEvPK6__halfPKjS4_S2_PS0_iiiiPKtS7_iiiiiibS2_i,"aw",@nobits
	.sectionflags	@""
	.align	2
.nv.shared._Z23gemm_half_q_half_kernelILi4ELi38ELb1ELb1ELi32EEvPK6__halfPKjS4_S2_PS0_iiiiPKtS7_iiiiiibS2_i:
	.zero		1280


//--------------------- .nv.shared._Z23gemm_half_q_half_kernelILi4ELi128ELb1ELb1ELi32EEvPK6__halfPKjS4_S2_PS0_iiiiPKtS7_iiiiiibS2_i --------------------------
	.section	.nv.shared._Z23gemm_half_q_half_kernelILi4ELi128ELb1ELb1ELi32EEvPK6__halfPKjS4_S2_PS0_iiiiPKtS7_iiiiiibS2_i,"aw",@nobits
	.sectionflags	@""
	.align	2
.nv.shared._Z23gemm_half_q_half_kernelILi4ELi128ELb1ELb1ELi32EEvPK6__halfPKjS4_S2_PS0_iiiiPKtS7_iiiiiibS2_i:
	.zero		1280


//--------------------- .nv.shared._Z23gemm_half_q_half_kernelILi3ELi190ELb1ELb1ELi64EEvPK6__halfPKjS4_S2_PS0_iiiiPKtS7_iiiiiibS2_i --------------------------
	.section	.nv.shared._Z23gemm_half_q_half_kernelILi3ELi190ELb1ELb1ELi64EEvPK6__halfPKjS4_S2_PS0_iiiiPKtS7_iiiiiibS2_i,"aw",@nobits
	.sectionflags	@""
	.align	2
.nv.shared._Z23gemm_half_q_half_kernelILi3ELi190ELb1ELb1ELi64EEvPK6__halfPKjS4_S2_PS0_iiiiPKtS7_iiiiiibS2_i:
	.zero		1408


//--------------------- .nv.shared._Z23gemm_half_q_half_kernelILi3ELi160ELb1ELb1ELi64EEvPK6__halfPKjS4_S2_PS0_iiiiPKtS7_iiiiiibS2_i --------------------------
	.section	.nv.shared._Z23gemm_half_q_half_kernelILi3ELi160ELb1ELb1ELi64EEvPK6__halfPKjS4_S2_PS0_iiiiPKtS7_iiiiiibS2_i,"aw",@nobits
	.sectionflags	@""
	.align	2
.nv.shared._Z23gemm_half_q_half_kernelILi3ELi160ELb1ELb1ELi64EEvPK6__halfPKjS4_S2_PS0_iiiiPKtS7_iiiiiibS2_i:
	.zero		1408


//--------------------- .nv.shared._Z23gemm_half_q_half_kernelILi3ELi40ELb1ELb1ELi64EEvPK6__halfPKjS4_S2_PS0_iiiiPKtS7_iiiiiibS2_i --------------------------
	.section	.nv.shared._Z23gemm_half_q_half_kernelILi3ELi40ELb1ELb1ELi64EEvPK6__halfPKjS4_S2_PS0_iiiiPKtS7_iiiiiibS2_i,"aw",@nobits
	.sectionflags	@""
	.align	2
.nv.shared._Z23gemm_half_q_half_kernelILi3ELi40ELb1ELb1ELi64EEvPK6__halfPKjS4_S2_PS0_iiiiPKtS7_iiiiiibS2_i:
	.zero		1408


//--------------------- .nv.shared._Z23gemm_half_q_half_kernelILi3ELi10ELb1ELb1ELi64EEvPK6__halfPKjS4_S2_PS0_iiiiPKtS7_iiiiiibS2_i --------------------------
	.section	.nv.shared._Z23gemm_half_q_half_kernelILi3ELi10ELb1ELb1ELi64EEvPK6__halfPKjS4_S2_PS0_iiiiPKtS7_iiiiiibS2_i,"aw",@nobits
	.sectionflags	@""
	.align	2
.nv.shared._Z23gemm_half_q_half_kernelILi3ELi10ELb1ELb1ELi64EEvPK6__halfPKjS4_S2_PS0_iiiiPKtS7_iiiiiibS2_i:
	.zero		1408


//--------------------- .nv.shared._Z23gemm_half_q_half_kernelILi3ELi172ELb1ELb1ELi64EEvPK6__halfPKjS4_S2_PS0_iiiiPKtS7_iiiiiibS2_i --------------------------
	.section	.nv.shared._Z23gemm_half_q_half_kernelILi3ELi172ELb1ELb1ELi64EEvPK6__halfPKjS4_S2_PS0_iiiiPKtS7_iiiiiibS2_i,"aw",@nobits
	.sectionflags	@""
	.align	2
.nv.shared._Z23gemm_half_q_half_kernelILi3ELi172ELb1ELb1ELi64EEvPK6__halfPKjS4_S2_PS0_iiiiPKtS7_iiiiiibS2_i:
	.zero		1408


//--------------------- .nv.shared._Z23gemm_half_q_half_kernelILi3ELi176ELb1ELb1ELi64EEvPK6__halfPKjS4_S2_PS0_iiiiPKtS7_iiiiiibS2_i --------------------------
	.section	.nv.shared._Z23gemm_half_q_half_kernelILi3ELi176ELb1ELb1ELi64EEvPK6__halfPKjS4_S2_PS0_iiiiPKtS7_iiiiiibS2_i,"aw",@nobits
	.sectionflags	@""
	.align	2
.nv.shared._Z23gemm_half_q_half_kernelILi3ELi176ELb1ELb1ELi64EEvPK6__halfPKjS4_S2_PS0_iiiiPKtS7_iiiiiibS2_i:
	.zero		1408


//--------------------- .nv.shared._Z23gemm_half_q_half_kernelILi3ELi152ELb1ELb1ELi64EEvPK6__halfPKjS4_S2_PS0_iiiiPKtS7_iiiiiibS2_i --------------------------
	.section	.nv.shared._Z23gemm_half_q_half_kernelILi3ELi152ELb1ELb1ELi64EEvPK6__halfPKjS4_S2_PS0_iiiiPKtS7_iiiiiibS2_i,"aw",@nobits
	.sectionflags	@""
	.align	2
.nv.shared._Z23gemm_half_q_half_kernelILi3ELi152ELb1ELb1ELi64EEvPK6__halfPKjS4_S2_PS0_iiiiPKtS7_iiiiiibS2_i:
	.zero		1408


//--------------------- .nv.shared._Z23gemm_half_q_half_kernelILi3ELi140ELb1ELb1ELi64EEvPK6__halfPKjS4_S2_PS0_iiiiPKtS7_iiiiiibS2_i --------------------------
	.section	.nv.shared._Z23gemm_half_q_half_kernelILi3ELi140ELb1ELb1ELi64EEvPK6__halfPKjS4_S2_PS0_iiiiPKtS7_iiiiiibS2_i,"aw",@nobits
	.sectionflags	@""
	.align	2
.nv.shared._Z23gemm_half_q_half_kernelILi3ELi140ELb1ELb1ELi64EEvPK6__halfPKjS4_S2_PS0_iiiiPKtS7_iiiiiibS2_i:
	.zero		1408


//--------------------- .nv.shared._Z23gemm_half_q_half_kernelILi3ELi20ELb1ELb1ELi64EEvPK6__halfPKjS4_S2_PS0_iiiiPKtS7_iiiiiibS2_i --------------------------
	.section	.nv.shared._Z23gemm_half_q_half_kernelILi3ELi20ELb1ELb1ELi64EEvPK6__halfPKjS4_S2_PS0_iiiiPKtS7_iiiiiibS2_i,"aw",@nobits
	.sectionflags	@""
	.align	2
.nv.shared._Z23gemm_half_q_half_kernelILi3ELi20ELb1ELb1ELi64EEvPK6__halfPKjS4_S2_PS0_iiiiPKtS7_iiiiiibS2_i:
	.zero		1408


//--------------------- .nv.shared._Z23gemm_half_q_half_kernelILi3ELi38ELb1ELb1ELi64EEvPK6__halfPKjS4_S2_PS0_iiiiPKtS7_iiiiiibS2_i --------------------------
	.section	.nv.shared._Z23gemm_half_q_half_kernelILi3ELi38ELb1ELb1ELi64EEvPK6__halfPKjS4_S2_PS0_iiiiPKtS7_iiiiiibS2_i,"aw",@nobits
	.sectionflags	@""
	.align	2
.nv.shared._Z23gemm_half_q_half_kernelILi3ELi38ELb1ELb1ELi64EEvPK6__halfPKjS4_S2_PS0_iiiiPKtS7_iiiiiibS2_i:
	.zero		1408


//--------------------- .nv.shared._Z23gemm_half_q_half_kernelILi3ELi128ELb1ELb1ELi64EEvPK6__halfPKjS4_S2_PS0_iiiiPKtS7_iiiiiibS2_i --------------------------
	.section	.nv.shared._Z23gemm_half_q_half_kernelILi3ELi128ELb1ELb1ELi64EEvPK6__halfPKjS4_S2_PS0_iiiiPKtS7_iiiiiibS2_i,"aw",@nobits
	.sectionflags	@""
	.align	2
.nv.shared._Z23gemm_half_q_half_kernelILi3ELi128ELb1ELb1ELi64EEvPK6__halfPKjS4_S2_PS0_iiiiPKtS7_iiiiiibS2_i:
	.zero		1408


//--------------------- .nv.shared._Z23gemm_half_q_half_kernelILi3ELi190ELb1ELb1ELi32EEvPK6__halfPKjS4_S2_PS0_iiiiPKtS7_iiiiiibS2_i --------------------------
	.section	.nv.shared._Z23gemm_half_q_half_kernelILi3ELi190ELb1ELb1ELi32EEvPK6__halfPKjS4_S2_PS0_iiiiPKtS7_iiiiiibS2_i,"aw",@nobits
	.sectionflags	@""
	.align	2
.nv.shared._Z23gemm_half_q_half_kernelILi3ELi190ELb1ELb1ELi32EEvPK6__halfPKjS4_S2_PS0_iiiiPKtS7_iiiiiibS2_i:
	.zero		1216


//--------------------- .nv.shared._Z23gemm_half_q_half_kernelILi3ELi160ELb1ELb1ELi32EEvPK6__halfPKjS4_S2_PS0_iiiiPKtS7_iiiiiibS2_i --------------------------
	.section	.nv.shared._Z23gemm_half_q_half_kernelILi3ELi160ELb1ELb1ELi32EEvPK6__halfPKjS4_S2_PS0_iiiiPKtS7_iiiiiibS2_i,"aw",@nobits
	.sectionflags	@""
	.align	2
.nv.shared._Z23gemm_half_q_half_kernelILi3ELi160ELb1ELb1ELi32EEvPK6__halfPKjS4_S2_PS0_iiiiPKtS7_iiiiiibS2_i:
	.zero		1216


//--------------------- .nv.shared._Z23gemm_half_q_half_kernelILi3ELi40ELb1ELb1ELi32EEvPK6__halfPKjS4_S2_PS0_iiiiPKtS7_iiiiiibS2_i --------------------------
	.section	.nv.shared._Z23gemm_half_q_half_kernelILi3ELi40ELb1ELb1ELi32EEvPK6__halfPKjS4_S2_PS0_iiiiPKtS7_iiiiiibS2_i,"aw",@nobits
	.sectionflags	@""
	.align	2
.nv.shared._Z23gemm_half_q_half_kernelILi3ELi40ELb1ELb1ELi32EEvPK6__halfPKjS4_S2_PS0_iiiiPKtS7_iiiiiibS2_i:
	.zero		1216


//--------------------- .nv.shared._Z23gemm_half_q_half_kernelILi3ELi10ELb1ELb1ELi32EEvPK6__halfPKjS4_S2_PS0_iiiiPKtS7_iiiiiibS2_i --------------------------
	.section	.nv.shared._Z23gemm_half_q_half_kernelILi3ELi10ELb1ELb1ELi32EEvPK6__halfPKjS4_S2_PS0_iiiiPKtS7_iiiiiibS2_i,"aw",@nobits
	.sectionflags	@""
	.align	2
.nv.shared._Z23gemm_half_q_half_kernelILi3ELi10ELb1ELb1ELi32EEvPK6__halfPKjS4_S2_PS0_iiiiPKtS7_iiiiiibS2_i:
	.zero		1216


//--------------------- .nv.shared._Z23gemm_half_q_half_kernelILi3ELi172ELb1ELb1ELi32EEvPK6__halfPKjS4_S2_PS0_iiiiPKtS7_iiiiiibS2_i --------------------------
	.section	.nv.shared._Z23gemm_half_q_half_kernelILi3ELi172ELb1ELb1ELi32EEvPK6__halfPKjS4_S2_PS0_iiiiPKtS7_iiiiiibS2_i,"aw",@nobits
	.sectionflags	@""
	.align	2
.nv.shared._Z23gemm_half_q_half_kernelILi3ELi172ELb1ELb1ELi32EEvPK6__halfPKjS4_S2_PS0_iiiiPKtS7_iiiiiibS2_i:
	.zero		1216


//--------------------- .nv.shared._Z23gemm_half_q_half_kernelILi3ELi176ELb1ELb1ELi32EEvPK6__halfPKjS4_S2_PS0_iiiiPKtS7_iiiiiibS2_i --------------------------
	.section	.nv.shared._Z23gemm_half_q_half_kernelILi3ELi176ELb1ELb1ELi32EEvPK6__halfPKjS4_S2_PS0_iiiiPKtS7_iiiiiibS2_i,"aw",@nobits
	.sectionflags	@""
	.align	2
.nv.shared._Z23gemm_half_q_half_kernelILi3ELi176ELb1ELb1ELi32EEvPK6__halfPKjS4_S2_PS0_iiiiPKtS7_iiiiiibS2_i:
	.zero		1216


//--------------------- .nv.shared._Z23gemm_half_q_half_kernelILi3ELi152ELb1ELb1ELi32EEvPK6__halfPKjS4_S2_PS0_iiiiPKtS7_iiiiiibS2_i --------------------------
	.section	.nv.shared._Z23gemm_half_q_half_kernelILi3ELi152ELb1ELb1ELi32EEvPK6__halfPKjS4_S2_PS0_iiiiPKtS7_iiiiiibS2_i,"aw",@nobits
	.sectionflags	@""
	.align	2
.nv.shared._Z23gemm_half_q_half_kernelILi3ELi152ELb1ELb1ELi32EEvPK6__halfPKjS4_S2_PS0_iiiiPKtS7_iiiiiibS2_i:
	.zero		1216


//--------------------- .nv.shared._Z23gemm_half_q_half_kernelILi3ELi140ELb1ELb1ELi32EEvPK6__halfPKjS4_S2_PS0_iiiiPKtS7_iiiiiibS2_i --------------------------
	.section	.nv.shared._Z23gemm_half_q_half_kernelILi3ELi140ELb1ELb1ELi32EEvPK6__halfPKjS4_S2_PS0_iiiiPKtS7_iiiiiibS2_i,"aw",@nobits
	.sectionflags	@""
	.align	2
.nv.shared._Z23gemm_half_q_half_kernelILi3ELi140ELb1ELb1ELi32EEvPK6__halfPKjS4_S2_PS0_iiiiPKtS7_iiiiiibS2_i:
	.zero		1216


//--------------------- .nv.shared._Z23gemm_half_q_half_kernelILi3ELi20ELb1ELb1ELi32EEvPK6__halfPKjS4_S2_PS0_iiiiPKtS7_iiiiiibS2_i --------------------------
	.section	.nv.shared._Z23gemm_half_q_half_kernelILi3ELi20ELb1ELb1ELi32EEvPK6__halfPKjS4_S2_PS0_iiiiPKtS7_iiiiiibS2_i,"aw",@nobits
	.sectionflags	@""
	.align	2
.nv.shared._Z23gemm_half_q_half_kernelILi3ELi20ELb1ELb1ELi32EEvPK6__halfPKjS4_S2_PS0_iiiiPKtS7_iiiiiibS2_i:
	.zero		1216


//--------------------- .nv.shared._Z23gemm_half_q_half_kernelILi3ELi38ELb1ELb1ELi32EEvPK6__halfPKjS4_S2_PS0_iiiiPKtS7_iiiiiibS2_i --------------------------
	.section	.nv.shared._Z23gemm_half_q_half_kernelILi3ELi38ELb1ELb1ELi32EEvPK6__halfPKjS4_S2_PS0_iiiiPKtS7_iiiiiibS2_i,"aw",@nobits
	.sectionflags	@""
	.align	2
.nv.shared._Z23gemm_half_q_half_kernelILi3ELi38ELb1ELb1ELi32EEvPK6__halfPKjS4_S2_PS0_iiiiPKtS7_iiiiiibS2_i:
	.zero		1216


//--------------------- .nv.shared._Z23gemm_half_q_half_kernelILi3ELi128ELb1ELb1ELi32EEvPK6__halfPKjS4_S2_PS0_iiiiPKtS7_iiiiiibS2_i --------------------------
	.section	.nv.shared._Z23gemm_half_q_half_kernelILi3ELi128ELb1ELb1ELi32EEvPK6__halfPKjS4_S2_PS0_iiiiPKtS7_iiiiiibS2_i,"aw",@nobits
	.sectionflags	@""
	.align	2
.nv.shared._Z23gemm_half_q_half_kernelILi3ELi128ELb1ELb1ELi32EEvPK6__halfPKjS4_S2_PS0_iiiiPKtS7_iiiiiibS2_i:
	.zero		1216


//--------------------- .nv.shared._Z23gemm_half_q_half_kernelILi2ELi190ELb1ELb1ELi64EEvPK6__halfPKjS4_S2_PS0_iiiiPKtS7_iiiiiibS2_i --------------------------
	.section	.nv.shared._Z23gemm_half_q_half_kernelILi2ELi190ELb1ELb1ELi64EEvPK6__halfPKjS4_S2_PS0_iiiiPKtS7_iiiiiibS2_i,"aw",@nobits
	.sectionflags	@""
	.align	2
.nv.shared._Z23gemm_half_q_half_kernelILi2ELi190ELb1ELb1ELi64EEvPK6__halfPKjS4_S2_PS0_iiiiPKtS7_iiiiiibS2_i:
	.zero		1280


//--------------------- .nv.shared._Z23gemm_half_q_half_kernelILi2ELi160ELb1ELb1ELi64EEvPK6__halfPKjS4_S2_PS0_iiiiPKtS7_iiiiiibS2_i --------------------------
	.section	.nv.shared._Z23gemm_half_q_half_kernelILi2ELi160ELb1ELb1ELi64EEvPK6__halfPKjS4_S2_PS0_iiiiPKtS7_iiiiiibS2_i,"aw",@nobits
	.sectionflags	@""
	.align	2
.nv.shared._Z23gemm_half_q_half_kernelILi2ELi160ELb1ELb1ELi64EEvPK6__halfPKjS4_S2_PS0_iiiiPKtS7_iiiiiibS2_i:
	.zero		1280


//--------------------- .nv.shared._Z23gemm_half_q_half_kernelILi2ELi40ELb1ELb1ELi64EEvPK6__halfPKjS4_S2_PS0_iiiiPKtS7_iiiiiibS2_i --------------------------
	.section	.nv.shared._Z23gemm_half_q_half_kernelILi2ELi40ELb1ELb1ELi64EEvPK6__halfPKjS4_S2_PS0_iiiiPKtS7_iiiiiibS2_i,"aw",@nobits
	.sectionflags	@""
	.align	2
.nv.shared._Z23gemm_half_q_half_kernelILi2ELi40ELb1ELb1ELi64EEvPK6__halfPKjS4_S2_PS0_iiiiPKtS7_iiiiiibS2_i:
	.zero		1280


//--------------------- .nv.shared._Z23gemm_half_q_half_kernelILi2ELi10ELb1ELb1ELi64EEvPK6__halfPKjS4_S2_PS0_iiiiPKtS7_iiiiiibS2_i --------------------------
	.section	.nv.shared._Z23gemm_half_q_half_kernelILi2ELi10ELb1ELb1ELi64EEvPK6__halfPKjS4_S2_PS0_iiiiPKtS7_iiiiiibS2_i,"aw",@nobits
	.sectionflags	@""
	.align	2
.nv.shared._Z23gemm_half_q_half_kernelILi2ELi10ELb1ELb1ELi64EEvPK6__halfPKjS4_S2_PS0_iiiiPKtS7_iiiiiibS2_i:
	.zero		1280


//--------------------- .nv.shared._Z23gemm_half_q_half_kernelILi2ELi172ELb1ELb1ELi64EEvPK6__halfPKjS4_S2_PS0_iiiiPKtS7_iiiiiibS2_i --------------------------
	.section	.nv.shared._Z23gemm_half_q_half_kernelILi2ELi172ELb1ELb1ELi64EEvPK6__halfPKjS4_S2_PS0_iiiiPKtS7_iiiiiibS2_i,"aw",@nobits
	.sectionflags	@""
	.align	2
.nv.shared._Z23gemm_half_q_half_kernelILi2ELi172ELb1ELb1ELi64EEvPK6__halfPKjS4_S2_PS0_iiiiPKtS7_iiiiiibS2_i:
	.zero		1280


//--------------------- .nv.shared._Z23gemm_half_q_half_kernelILi2ELi176ELb1ELb1ELi64EEvPK6__halfPKjS4_S2_PS0_iiiiPKtS7_iiiiiibS2_i --------------------------
	.section	.nv.shared._Z23gemm_half_q_half_kernelILi2ELi176ELb1ELb1ELi64EEvPK6__halfPKjS4_S2_PS0_iiiiPKtS7_iiiiiibS2_i,"aw",@nobits
	.sectionflags	@""
	.align	2
.nv.shared._Z23gemm_half_q_half_kernelILi2ELi176ELb1ELb1ELi64EEvPK6__halfPKjS4_S2_PS0_iiiiPKtS7_iiiiiibS2_i:
	.zero		1280


//--------------------- .nv.shared._Z23gemm_half_q_half_kernelILi2ELi152ELb1ELb1ELi64EEvPK6__halfPKjS4_S2_PS0_iiiiPKtS7_iiiiiibS2_i --------------------------
	.section	.nv.shared._Z23gemm_half_q_half_kernelILi2ELi152ELb1ELb1ELi64EEvPK6__halfPKjS4_S2_PS0_iiiiPKtS7_iiiiiibS2_i,"aw",@nobits
	.sectionflags	@""
	.align	2
.nv.shared._Z23gemm_half_q_half_kernelILi2ELi152ELb1ELb1ELi64EEvPK6__halfPKjS4_S2_PS0_iiiiPKtS7_iiiiiibS2_i:
	.zero		1280


//--------------------- .nv.shared._Z23gemm_half_q_half_kernelILi2ELi140ELb1ELb1ELi64EEvPK6__halfPKjS4_S2_PS0_iiiiPKtS7_iiiiiibS2_i --------------------------
	.section	.nv.shared._Z23gemm_half_q_half_kernelILi2ELi140ELb1ELb1ELi64EEvPK6__halfPKjS4_S2_PS0_iiiiPKtS7_iiiiiibS2_i,"aw",@nobits
	.sectionflags	@""
	.align	2
.nv.shared._Z23gemm_half_q_half_kernelILi2ELi140ELb1ELb1ELi64EEvPK6__halfPKjS4_S2_PS0_iiiiPKtS7_iiiiiibS2_i:
	.zero		1280


//--------------------- .nv.shared._Z23gemm_half_q_half_kernelILi2ELi20ELb1ELb1ELi64EEvPK6__halfPKjS4_S2_PS0_iiiiPKtS7_iiiiiibS2_i --------------------------
	.section	.nv.shared._Z23gemm_half_q_half_kernelILi2ELi20ELb1ELb1ELi64EEvPK6__halfPKjS4_S2_PS0_iiiiPKtS7_iiiiiibS2_i,"aw",@nobits
	.sectionflags	@""
	.align	2
.nv.shared._Z23gemm_half_q_half_kernelILi2ELi20ELb1ELb1ELi64EEvPK6__halfPKjS4_S2_PS0_iiiiPKtS7_iiiiiibS2_i:
	.zero		1280


//--------------------- .nv.shared._Z23gemm_half_q_half_kernelILi2ELi38ELb1ELb1ELi64EEvPK6__halfPKjS4_S2_PS0_iiiiPKtS7_iiiiiibS2_i --------------------------
	.section	.nv.shared._Z23gemm_half_q_half_kernelILi2ELi38ELb1ELb1ELi64EEvPK6__halfPKjS4_S2_PS0_iiiiPKtS7_iiiiiibS2_i,"aw",@nobits
	.sectionflags	@""
	.align	2
.nv.shared._Z23gemm_half_q_half_kernelILi2ELi38ELb1ELb1ELi64EEvPK6__halfPKjS4_S2_PS0_iiiiPKtS7_iiiiiibS2_i:
	.zero		1280


//--------------------- .nv.shared._Z23gemm_half_q_half_kernelILi2ELi128ELb1ELb1ELi64EEvPK6__halfPKjS4_S2_PS0_iiiiPKtS7_iiiiiibS2_i --------------------------
	.section	.nv.shared._Z23gemm_half_q_half_kernelILi2ELi128ELb1ELb1ELi64EEvPK6__halfPKjS4_S2_PS0_iiiiPKtS7_iiiiiibS2_i,"aw",@nobits
	.sectionflags	@""
	.align	2
.nv.shared._Z23gemm_half_q_half_kernelILi2ELi128ELb1ELb1ELi64EEvPK6__halfPKjS4_S2_PS0_iiiiPKtS7_iiiiiibS2_i:
	.zero		1280


//--------------------- .nv.shared._Z23gemm_half_q_half_kernelILi2ELi190ELb1ELb1ELi32EEvPK6__halfPKjS4_S2_PS0_iiiiPKtS7_iiiiiibS2_i --------------------------
	.section	.nv.shared._Z23gemm_half_q_half_kernelILi2ELi190ELb1ELb1ELi32EEvPK6__halfPKjS4_S2_PS0_iiiiPKtS7_iiiiiibS2_i,"aw",@nobits
	.sectionflags	@""
	.align	2
.nv.shared._Z23gemm_half_q_half_kernelILi2ELi190ELb1ELb1ELi32EEvPK6__halfPKjS4_S2_PS0_iiiiPKtS7_iiiiiibS2_i:
	.zero		1152


//--------------------- .nv.shared._Z23gemm_half_q_half_kernelILi2ELi160ELb1ELb1ELi32EEvPK6__halfPKjS4_S2_PS0_iiiiPKtS7_iiiiiibS2_i --------------------------
	.section	.nv.shared._Z23gemm_half_q_half_kernelILi2ELi160ELb1ELb1ELi32EEvPK6__halfPKjS4_S2_PS0_iiiiPKtS7_iiiiiibS2_i,"aw",@nobits
	.sectionflags	@""
	.align	2
.nv.shared._Z23gemm_half_q_half_kernelILi2ELi160ELb1ELb1ELi32EEvPK6__halfPKjS4_S2_PS0_iiiiPKtS7_iiiiiibS2_i:
	.zero		1152


//--------------------- .nv.shared._Z23gemm_half_q_half_kernelILi2ELi40ELb1ELb1ELi32EEvPK6__halfPKjS4_S2_PS0_iiiiPKtS7_iiiiiibS2_i --------------------------
	.section	.nv.shared._Z23gemm_half_q_half_kernelILi2ELi40ELb1ELb1ELi32EEvPK6__halfPKjS4_S2_PS0_iiiiPKtS7_iiiiiibS2_i,"aw",@nobits
	.sectionflags	@""
	.align	2
.nv.shared._Z23gemm_half_q_half_kernelILi2ELi40ELb1ELb1ELi32EEvPK6__halfPKjS4_S2_PS0_iiiiPKtS7_iiiiiibS2_i:
	.zero		1152


//--------------------- .nv.shared._Z23gemm_half_q_half_kernelILi2ELi10ELb1ELb1ELi32EEvPK6__halfPKjS4_S2_PS0_iiiiPKtS7_iiiiiibS2_i --------------------------
	.section	.nv.shared._Z23gemm_half_q_half_kernelILi2ELi10ELb1ELb1ELi32EEvPK6__halfPKjS4_S2_PS0_iiiiPKtS7_iiiiiibS2_i,"aw",@nobits
	.sectionflags	@""
	.align	2
.nv.shared._Z23gemm_half_q_half_kernelILi2ELi10ELb1ELb1ELi32EEvPK6__halfPKjS4_S2_PS0_iiiiPKtS7_iiiiiibS2_i:
	.zero		1152


//--------------------- .nv.shared._Z23gemm_half_q_half_kernelILi2ELi172ELb1ELb1ELi32EEvPK6__halfPKjS4_S2_PS0_iiiiPKtS7_iiiiiibS2_i --------------------------
	.section	.nv.shared._Z23gemm_half_q_half_kernelILi2ELi172ELb1ELb1ELi32EEvPK6__halfPKjS4_S2_PS0_iiiiPKtS7_iiiiiibS2_i,"aw",@nobits
	.sectionflags	@""
	.align	2
.nv.shared._Z23gemm_half_q_half_kernelILi2ELi172ELb1ELb1ELi32EEvPK6__halfPKjS4_S2_PS0_iiiiPKtS7_iiiiiibS2_i:
	.zero		1152


//--------------------- .nv.shared._Z23gemm_half_q_half_kernelILi2ELi176ELb1ELb1ELi32EEvPK6__halfPKjS4_S2_PS0_iiiiPKtS7_iiiiiibS2_i --------------------------
	.section	.nv.shared._Z23gemm_half_q_half_kernelILi2ELi176ELb1ELb1ELi32EEvPK6__halfPKjS4_S2_PS0_iiiiPKtS7_iiiiiibS2_i,"aw",@nobits
	.sectionflags	@""
	.align	2
.nv.shared._Z23gemm_half_q_half_kernelILi2ELi176ELb1ELb1ELi32EEvPK6__halfPKjS4_S2_PS0_iiiiPKtS7_iiiiiibS2_i:
	.zero		1152


//--------------------- .nv.shared._Z23gemm_half_q_half_kernelILi2ELi152ELb1ELb1ELi32EEvPK6__halfPKjS4_S2_PS0_iiiiPKtS7_iiiiiibS2_i --------------------------
	.section	.nv.shared._Z23gemm_half_q_half_kernelILi2ELi152ELb1ELb1ELi32EEvPK6__halfPKjS4_S2_PS0_iiiiPKtS7_iiiiiibS2_i,"aw",@nobits
	.sectionflags	@""
	.align	2
.nv.shared._Z23gemm_half_q_half_kernelILi2ELi152ELb1ELb1ELi32EEvPK6__halfPKjS4_S2_PS0_iiiiPKtS7_iiiiiibS2_i:
	.zero		1152


//--------------------- .nv.shared._Z23gemm_half_q_half_kernelILi2ELi140ELb1ELb1ELi32EEvPK6__halfPKjS4_S2_PS0_iiiiPKtS7_iiiiiibS2_i --------------------------
	.section	.nv.shared._Z23gemm_half_q_half_kernelILi2ELi140ELb1ELb1ELi32EEvPK6__halfPKjS4_S2_PS0_iiiiPKtS7_iiiiiibS2_i,"aw",@nobits
	.sectionflags	@""
	.align	2
.nv.shared._Z23gemm_half_q_half_kernelILi2ELi140ELb1ELb1ELi32EEvPK6__halfPKjS4_S2_PS0_iiiiPKtS7_iiiiiibS2_i:
	.zero		1152


//--------------------- .nv.shared._Z23gemm_half_q_half_kernelILi2ELi20ELb1ELb1ELi32EEvPK6__halfPKjS4_S2_PS0_iiiiPKtS7_iiiiiibS2_i --------------------------
	.section	.nv.shared._Z23gemm_half_q_half_kernelILi2ELi20ELb1ELb1ELi32EEvPK6__halfPKjS4_S2_PS0_iiiiPKtS7_iiiiiibS2_i,"aw",@nobits
	.sectionflags	@""
	.align	2
.nv.shared._Z23gemm_half_q_half_kernelILi2ELi20ELb1ELb1ELi32EEvPK6__halfPKjS4_S2_PS0_iiiiPKtS7_iiiiiibS2_i:
	.zero		1152


//--------------------- .nv.shared._Z23gemm_half_q_half_kernelILi2ELi38ELb1ELb1ELi32EEvPK6__halfPKjS4_S2_PS0_iiiiPKtS7_iiiiiibS2_i --------------------------
	.section	.nv.shared._Z23gemm_half_q_half_kernelILi2ELi38ELb1ELb1ELi32EEvPK6__halfPKjS4_S2_PS0_iiiiPKtS7_iiiiiibS2_i,"aw",@nobits
	.sectionflags	@""
	.align	2
.nv.shared._Z23gemm_half_q_half_kernelILi2ELi38ELb1ELb1ELi32EEvPK6__halfPKjS4_S2_PS0_iiiiPKtS7_iiiiiibS2_i:
	.zero		1152


//--------------------- .nv.shared._Z23gemm_half_q_half_kernelILi2ELi128ELb1ELb1ELi32EEvPK6__halfPKjS4_S2_PS0_iiiiPKtS7_iiiiiibS2_i --------------------------
	.section	.nv.shared._Z23gemm_half_q_half_kernelILi2ELi128ELb1ELb1ELi32EEvPK6__halfPKjS4_S2_PS0_iiiiPKtS7_iiiiiibS2_i,"aw",@nobits
	.sectionflags	@""
	.align	2
.nv.shared._Z23gemm_half_q_half_kernelILi2ELi128ELb1ELb1ELi32EEvPK6__halfPKjS4_S2_PS0_iiiiPKtS7_iiiiiibS2_i:
	.zero		1152


//--------------------- .nv.shared._Z23gemm_half_q_half_kernelILi1ELi190ELb1ELb1ELi64EEvPK6__halfPKjS4_S2_PS0_iiiiPKtS7_iiiiiibS2_i --------------------------
	.section	.nv.shared._Z23gemm_half_q_half_kernelILi1ELi190ELb1ELb1ELi64EEvPK6__halfPKjS4_S2_PS0_iiiiPKtS7_iiiiiibS2_i,"aw",@nobits
	.sectionflags	@""
	.align	2
.nv.shared._Z23gemm_half_q_half_kernelILi1ELi190ELb1ELb1ELi64EEvPK6__halfPKjS4_S2_PS0_iiiiPKtS7_iiiiiibS2_i:
	.zero		1152


//--------------------- .nv.shared._Z23gemm_half_q_half_kernelILi1ELi160ELb1ELb1ELi64EEvPK6__halfPKjS4_S2_PS0_iiiiPKtS7_iiiiiibS2_i --------------------------
	.section	.nv.shared._Z23gemm_half_q_half_kernelILi1ELi160ELb1ELb1ELi64EEvPK6__halfPKjS4_S2_PS0_iiiiPKtS7_iiiiiibS2_i,"aw",@nobits
	.sectionflags	@""
	.align	2
.nv.shared._Z23gemm_half_q_half_kernelILi1ELi160ELb1ELb1ELi64EEvPK6__halfPKjS4_S2_PS0_iiiiPKtS7_iiiiiibS2_i:
	.zero		1152


//--------------------- .nv.shared._Z23gemm_half_q_half_kernelILi1ELi40ELb1ELb1ELi64EEvPK6__halfPKjS4_S2_PS0_iiiiPKtS7_iiiiiibS2_i --------------------------
	.section	.nv.shared._Z23gemm_half_q_half_kernelILi1ELi40ELb1ELb1ELi64EEvPK6__halfPKjS4_S2_PS0_iiiiPKtS7_iiiiiibS2_i,"aw",@nobits
	.sectionflags	@""
	.align	2
.nv.shared._Z23gemm_half_q_half_kernelILi1ELi40ELb1ELb1ELi64EEvPK6__halfPKjS4_S2_PS0_iiiiPKtS7_iiiiiibS2_i:
	.zero		1152


//--------------------- .nv.shared._Z23gemm_half_q_half_kernelILi1ELi10ELb1ELb1ELi64EEvPK6__halfPKjS4_S2_PS0_iiiiPKtS7_iiiiiibS2_i --------------------------
	.section	.nv.shared._Z23gemm_half_q_half_kernelILi1ELi10ELb1ELb1ELi64EEvPK6__halfPKjS4_S2_PS0_iiiiPKtS7_iiiiiibS2_i,"aw",@nobits
	.sectionflags	@""
	.align	2
.nv.shared._Z23gemm_half_q_half_kernelILi1ELi10ELb1ELb1ELi64EEvPK6__halfPKjS4_S2_PS0_iiiiPKtS7_iiiiiibS2_i:
	.zero		1152


//--------------------- .nv.shared._Z23gemm_half_q_half_kernelILi1ELi172ELb1ELb1ELi64EEvPK6__halfPKjS4_S2_PS0_iiiiPKtS7_iiiiiibS2_i --------------------------
	.section	.nv.shared._Z23gemm_half_q_half_kernelILi1ELi172ELb1ELb1ELi64EEvPK6__halfPKjS4_S2_PS0_iiiiPKtS7_iiiiiibS2_i,"aw",@nobits
	.sectionflags	@""
	.align	2
.nv.shared._Z23gemm_half_q_half_kernelILi1ELi172ELb1ELb1ELi64EEvPK6__halfPKjS4_S2_PS0_iiiiPKtS7_iiiiiibS2_i:
	.zero		1152


//--------------------- .nv.shared._Z23gemm_half_q_half_kernelILi1ELi176ELb1ELb1ELi64EEvPK6__halfPKjS4_S2_PS0_iiiiPKtS7_iiiiiibS2_i --------------------------
	.section	.nv.shared._Z23gemm_half_q_half_kernelILi1ELi176ELb1ELb1ELi64EEvPK6__halfPKjS4_S2_PS0_iiiiPKtS7_iiiiiibS2_i,"aw",@nobits
	.sectionflags	@""
	.align	2
.nv.shared._Z23gemm_half_q_half_kernelILi1ELi176ELb1ELb1ELi64EEvPK6__halfPKjS4_S2_PS0_iiiiPKtS7_iiiiiibS2_i:
	.zero		1152


//--------------------- .nv.shared._Z23gemm_half_q_half_kernelILi1ELi152ELb1ELb1ELi64EEvPK6__halfPKjS4_S2_PS0_iiiiPKtS7_iiiiiibS2_i --------------------------
	.section	.nv.shared._Z23gemm_half_q_half_kernelILi1ELi152ELb1ELb1ELi64EEvPK6__halfPKjS4_S2_PS0_iiiiPKtS7_iiiiiibS2_i,"aw",@nobits
	.sectionflags	@""
	.align	2
.nv.shared._Z23gemm_half_q_half_kernelILi1ELi152ELb1ELb1ELi64EEvPK6__halfPKjS4_S2_PS0_iiiiPKtS7_iiiiiibS2_i:
	.zero		1152


//--------------------- .nv.shared._Z23gemm_half_q_half_kernelILi1ELi140ELb1ELb1ELi64EEvPK6__halfPKjS4_S2_PS0_iiiiPKtS7_iiiiiibS2_i --------------------------
	.section	.nv.shared._Z23gemm_half_q_half_kernelILi1ELi140ELb1ELb1ELi64EEvPK6__halfPKjS4_S2_PS0_iiiiPKtS7_iiiiiibS2_i,"aw",@nobits
	.sectionflags	@""
	.align	2
.nv.shared._Z23gemm_half_q_half_kernelILi1ELi140ELb1ELb1ELi64EEvPK6__halfPKjS4_S2_PS0_iiiiPKtS7_iiiiiibS2_i:
	.zero		1152


//--------------------- .nv.shared._Z23gemm_half_q_half_kernelILi1ELi20ELb1ELb1ELi64EEvPK6__halfPKjS4_S2_PS0_iiiiPKtS7_iiiiiibS2_i --------------------------
	.section	.nv.shared._Z23gemm_half_q_half_kernelILi1ELi20ELb1ELb1ELi64EEvPK6__halfPKjS4_S2_PS0_iiiiPKtS7_iiiiiibS2_i,"aw",@nobits
	.sectionflags	@""
	.align	2
.nv.shared._Z23gemm_half_q_half_kernelILi1ELi20ELb1ELb1ELi64EEvPK6__halfPKjS4_S2_PS0_iiiiPKtS7_iiiiiibS2_i:
	.zero		1152


//--------------------- .nv.shared._Z23gemm_half_q_half_kernelILi1ELi38ELb1ELb1ELi64EEvPK6__halfPKjS4_S2_PS0_iiiiPKtS7_iiiiiibS2_i --------------------------
	.section	.nv.shared._Z23gemm_half_q_half_kernelILi1ELi38ELb1ELb1ELi64EEvPK6__halfPKjS4_S2_PS0_iiiiPKtS7_iiiiiibS2_i,"aw",@nobits
	.sectionflags	@""
	.align	2
.nv.shared._Z23gemm_half_q_half_kernelILi1ELi38ELb1ELb1ELi64EEvPK6__halfPKjS4_S2_PS0_iiiiPKtS7_iiiiiibS2_i:
	.zero		1152


//--------------------- .nv.shared._Z23gemm_half_q_half_kernelILi1ELi128ELb1ELb1ELi64EEvPK6__halfPKjS4_S2_PS0_iiiiPKtS7_iiiiiibS2_i --------------------------
	.section	.nv.shared._Z23gemm_half_q_half_kernelILi1ELi128ELb1ELb1ELi64EEvPK6__halfPKjS4_S2_PS0_iiiiPKtS7_iiiiiibS2_i,"aw",@nobits
	.sectionflags	@""
	.align	2
.nv.shared._Z23gemm_half_q_half_kernelILi1ELi128ELb1ELb1ELi64EEvPK6__halfPKjS4_S2_PS0_iiiiPKtS7_iiiiiibS2_i:
	.zero		1152


//--------------------- .nv.shared._Z23gemm_half_q_half_kernelILi1ELi190ELb1ELb1ELi32EEvPK6__halfPKjS4_S2_PS0_iiiiPKtS7_iiiiiibS2_i --------------------------
	.section	.nv.shared._Z23gemm_half_q_half_kernelILi1ELi190ELb1ELb1ELi32EEvPK6__halfPKjS4_S2_PS0_iiiiPKtS7_iiiiiibS2_i,"aw",@nobits
	.sectionflags	@""
	.align	2
.nv.shared._Z23gemm_half_q_half_kernelILi1ELi190ELb1ELb1ELi32EEvPK6__halfPKjS4_S2_PS0_iiiiPKtS7_iiiiiibS2_i:
	.zero		1088


//--------------------- .nv.shared._Z23gemm_half_q_half_kernelILi1ELi160ELb1ELb1ELi32EEvPK6__halfPKjS4_S2_PS0_iiiiPKtS7_iiiiiibS2_i --------------------------
	.section	.nv.shared._Z23gemm_half_q_half_kernelILi1ELi160ELb1ELb1ELi32EEvPK6__halfPKjS4_S2_PS0_iiiiPKtS7_iiiiiibS2_i,"aw",@nobits
	.sectionflags	@""
	.align	2
.nv.shared._Z23gemm_half_q_half_kernelILi1ELi160ELb1ELb1ELi32EEvPK6__halfPKjS4_S2_PS0_iiiiPKtS7_iiiiiibS2_i:
	.zero		1088


//--------------------- .nv.shared._Z23gemm_half_q_half_kernelILi1ELi40ELb1ELb1ELi32EEvPK6__halfPKjS4_S2_PS0_iiiiPKtS7_iiiiiibS2_i --------------------------
	.section	.nv.shared._Z23gemm_half_q_half_kernelILi1ELi40ELb1ELb1ELi32EEvPK6__halfPKjS4_S2_PS0_iiiiPKtS7_iiiiiibS2_i,"aw",@nobits
	.sectionflags	@""
	.align	2
.nv.shared._Z23gemm_half_q_half_kernelILi1ELi40ELb1ELb1ELi32EEvPK6__halfPKjS4_S2_PS0_iiiiPKtS7_iiiiiibS2_i:
	.zero		1088


//--------------------- .nv.shared._Z23gemm_half_q_half_kernelILi1ELi10ELb1ELb1ELi32EEvPK6__halfPKjS4_S2_PS0_iiiiPKtS7_iiiiiibS2_i --------------------------
	.section	.nv.shared._Z23gemm_half_q_half_kernelILi1ELi10ELb1ELb1ELi32EEvPK6__halfPKjS4_S2_PS0_iiiiPKtS7_iiiiiibS2_i,"aw",@nobits
	.sectionflags	@""
	.align	2
.nv.shared._Z23gemm_half_q_half_kernelILi1ELi10ELb1ELb1ELi32EEvPK6__halfPKjS4_S2_PS0_iiiiPKtS7_iiiiiibS2_i:
	.zero		1088


//--------------------- .nv.shared._Z23gemm_half_q_half_kernelILi1ELi172ELb1ELb1ELi32EEvPK6__halfPKjS4_S2_PS0_iiiiPKtS7_iiiiiibS2_i --------------------------
	.section	.nv.shared._Z23gemm_half_q_half_kernelILi1ELi172ELb1ELb1ELi32EEvPK6__halfPKjS4_S2_PS0_iiiiPKtS7_iiiiiibS2_i,"aw",@nobits
	.sectionflags	@""
	.align	2
.nv.shared._Z23gemm_half_q_half_kernelILi1ELi172ELb1ELb1ELi32EEvPK6__halfPKjS4_S2_PS0_iiiiPKtS7_iiiiiibS2_i:
	.zero		1088


//--------------------- .nv.shared._Z23gemm_half_q_half_kernelILi1ELi176ELb1ELb1ELi32EEvPK6__halfPKjS4_S2_PS0_iiiiPKtS7_iiiiiibS2_i --------------------------
	.section	.nv.shared._Z23gemm_half_q_half_kernelILi1ELi176ELb1ELb1ELi32EEvPK6__halfPKjS4_S2_PS0_iiiiPKtS7_iiiiiibS2_i,"aw",@nobits
	.sectionflags	@""
	.align	2
.nv.shared._Z23gemm_half_q_half_kernelILi1ELi176ELb1ELb1ELi32EEvPK6__halfPKjS4_S2_PS0_iiiiPKtS7_iiiiiibS2_i:
	.zero		1088


//--------------------- .nv.shared._Z23gemm_half_q_half_kernelILi1ELi152ELb1ELb1ELi32EEvPK6__halfPKjS4_S2_PS0_iiiiPKtS7_iiiiiibS2_i --------------------------
	.section	.nv.shared._Z23gemm_half_q_half_kernelILi1ELi152ELb1ELb1ELi32EEvPK6__halfPKjS4_S2_PS0_iiiiPKtS7_iiiiiibS2_i,"aw",@nobits
	.sectionflags	@""
	.align	2
.nv.shared._Z23gemm_half_q_half_kernelILi1ELi152ELb1ELb1ELi32EEvPK6__halfPKjS4_S2_PS0_iiiiPKtS7_iiiiiibS2_i:
	.zero		1088


//--------------------- .nv.shared._Z23gemm_half_q_half_kernelILi1ELi140ELb1ELb1ELi32EEvPK6__halfPKjS4_S2_PS0_iiiiPKtS7_iiiiiibS2_i --------------------------
	.section	.nv.shared._Z23gemm_half_q_half_kernelILi1ELi140ELb1ELb1ELi32EEvPK6__halfPKjS4_S2_PS0_iiiiPKtS7_iiiiiibS2_i,"aw",@nobits
	.sectionflags	@""
	.align	2
.nv.shared._Z23gemm_half_q_half_kernelILi1ELi140ELb1ELb1ELi32EEvPK6__halfPKjS4_S2_PS0_iiiiPKtS7_iiiiiibS2_i:
	.zero		1088


//--------------------- .nv.shared._Z23gemm_half_q_half_kernelILi1ELi20ELb1ELb1ELi32EEvPK6__halfPKjS4_S2_PS0_iiiiPKtS7_iiiiiibS2_i --------------------------
	.section	.nv.shared._Z23gemm_half_q_half_kernelILi1ELi20ELb1ELb1ELi32EEvPK6__halfPKjS4_S2_PS0_iiiiPKtS7_iiiiiibS2_i,"aw",@nobits
	.sectionflags	@""
	.align	2
.nv.shared._Z23gemm_half_q_half_kernelILi1ELi20ELb1ELb1ELi32EEvPK6__halfPKjS4_S2_PS0_iiiiPKtS7_iiiiiibS2_i:
	.zero		1088


//--------------------- .nv.shared._Z23gemm_half_q_half_kernelILi1ELi38ELb1ELb1ELi32EEvPK6__halfPKjS4_S2_PS0_iiiiPKtS7_iiiiiibS2_i --------------------------
	.section	.nv.shared._Z23gemm_half_q_half_kernelILi1ELi38ELb1ELb1ELi32EEvPK6__halfPKjS4_S2_PS0_iiiiPKtS7_iiiiiibS2_i,"aw",@nobits
	.sectionflags	@""
	.align	2
.nv.shared._Z23gemm_half_q_half_kernelILi1ELi38ELb1ELb1ELi32EEvPK6__halfPKjS4_S2_PS0_iiiiPKtS7_iiiiiibS2_i:
	.zero		1088


//--------------------- .nv.shared._Z23gemm_half_q_half_kernelILi1ELi128ELb1ELb1ELi32EEvPK6__halfPKjS4_S2_PS0_iiiiPKtS7_iiiiiibS2_i --------------------------
	.section	.nv.shared._Z23gemm_half_q_half_kernelILi1ELi128ELb1ELb1ELi32EEvPK6__halfPKjS4_S2_PS0_iiiiPKtS7_iiiiiibS2_i,"aw",@nobits
	.sectionflags	@""
	.align	2
.nv.shared._Z23gemm_half_q_half_kernelILi1ELi128ELb1ELb1ELi32EEvPK6__halfPKjS4_S2_PS0_iiiiPKtS7_iiiiiibS2_i:
	.zero		1088


//--------------------- .nv.constant0._Z23gemm_half_q_half_kernelILi4ELi190ELb1ELb1ELi64EEvPK6__halfPKjS4_S2_PS0_iiiiPKtS7_iiiiiibS2_i --------------------------
	.section	.nv.constant0._Z23gemm_half_q_half_kernelILi4ELi190ELb1ELb1ELi64EEvPK6__halfPKjS4_S2_PS0_iiiiPKtS7_iiiiiibS2_i,"a",@progbits
	.sectionflags	@""
	.align	4
.nv.constant0._Z23gemm_half_q_half_kernelILi4ELi190ELb1ELb1ELi64EEvPK6__halfPKjS4_S2_PS0_iiiiPKtS7_iiiiiibS2_i:
	.zero		644


//--------------------- .nv.constant0._Z23gemm_half_q_half_kernelILi4ELi160ELb1ELb1ELi64EEvPK6__halfPKjS4_S2_PS0_iiiiPKtS7_iiiiiibS2_i --------------------------
	.section	.nv.constant0._Z23gemm_half_q_half_kernelILi4ELi160ELb1ELb1ELi64EEvPK6__halfPKjS4_S2_PS0_iiiiPKtS7_iiiiiibS2_i,"a",@progbits
	.sectionflags	@""
	.align	4
.nv.constant0._Z23gemm_half_q_half_kernelILi4ELi160ELb1ELb1ELi64EEvPK6__halfPKjS4_S2_PS0_iiiiPKtS7_iiiiiibS2_i:
	.zero		644


//--------------------- .nv.constant0._Z23gemm_half_q_half_kernelILi4ELi40ELb1ELb1ELi64EEvPK6__halfPKjS4_S2_PS0_iiiiPKtS7_iiiiiibS2_i --------------------------
	.section	.nv.constant0._Z23gemm_half_q_half_kernelILi4ELi40ELb1ELb1ELi64EEvPK6__halfPKjS4_S2_PS0_iiiiPKtS7_iiiiiibS2_i,"a",@progbits
	.sectionflags	@""
	.align	4
.nv.constant0._Z23gemm_half_q_half_kernelILi4ELi40ELb1ELb1ELi64EEvPK6__halfPKjS4_S2_PS0_iiiiPKtS7_iiiiiibS2_i:
	.zero		644


//--------------------- .nv.constant0._Z23gemm_half_q_half_kernelILi4ELi10ELb1ELb1ELi64EEvPK6__halfPKjS4_S2_PS0_iiiiPKtS7_iiiiiibS2_i --------------------------
	.section	.nv.constant0._Z23gemm_half_q_half_kernelILi4ELi10ELb1ELb1ELi64EEvPK6__halfPKjS4_S2_PS0_iiiiPKtS7_iiiiiibS2_i,"a",@progbits
	.sectionflags	@""
	.align	4
.nv.constant0._Z23gemm_half_q_half_kernelILi4ELi10ELb1ELb1ELi64EEvPK6__halfPKjS4_S2_PS0_iiiiPKtS7_iiiiiibS2_i:
	.zero		644


//--------------------- .nv.constant0._Z23gemm_half_q_half_kernelILi4ELi172ELb1ELb1ELi64EEvPK6__halfPKjS4_S2_PS0_iiiiPKtS7_iiiiiibS2_i --------------------------
	.section	.nv.constant0._Z23gemm_half_q_half_kernelILi4ELi172ELb1ELb1ELi64EEvPK6__halfPKjS4_S2_PS0_iiiiPKtS7_iiiiiibS2_i,"a",@progbits
	.sectionflags	@""
	.align	4
.nv.constant0._Z23gemm_half_q_half_kernelILi4ELi172ELb1ELb1ELi64EEvPK6__halfPKjS4_S2_PS0_iiiiPKtS7_iiiiiibS2_i:
	.zero		644


//--------------------- .nv.constant0._Z23gemm_half_q_half_kernelILi4ELi176ELb1ELb1ELi64EEvPK6__halfPKjS4_S2_PS0_iiiiPKtS7_iiiiiibS2_i --------------------------
	.section	.nv.constant0._Z23gemm_half_q_half_kernelILi4ELi176ELb1ELb1ELi64EEvPK6__halfPKjS4_S2_PS0_iiiiPKtS7_iiiiiibS2_i,"a",@progbits
	.sectionflags	@""
	.align	4
.nv.constant0._Z23gemm_half_q_half_kernelILi4ELi176ELb1ELb1ELi64EEvPK6__halfPKjS4_S2_PS0_iiiiPKtS7_iiiiiibS2_i:
	.zero		644


//--------------------- .nv.constant0._Z23gemm_half_q_half_kernelILi4ELi152ELb1ELb1ELi64EEvPK6__halfPKjS4_S2_PS0_iiiiPKtS7_iiiiiibS2_i --------------------------
	.section	.nv.constant0._Z23gemm_half_q_half_kernelILi4ELi152ELb1ELb1ELi64EEvPK6__halfPKjS4_S2_PS0_iiiiPKtS7_iiiiiibS2_i,"a",@progbits
	.sectionflags	@""
	.align	4
.nv.constant0._Z23gemm_half_q_half_kernelILi4ELi152ELb1ELb1ELi64EEvPK6__halfPKjS4_S2_PS0_iiiiPKtS7_iiiiiibS2_i:
	.zero		644


//--------------------- .nv.constant0._Z23gemm_half_q_half_kernelILi4ELi140ELb1ELb1ELi64EEvPK6__halfPKjS4_S2_PS0_iiiiPKtS7_iiiiiibS2_i --------------------------
	.section	.nv.constant0._Z23gemm_half_q_half_kernelILi4ELi140ELb1ELb1ELi64EEvPK6__halfPKjS4_S2_PS0_iiiiPKtS7_iiiiiibS2_i,"a",@progbits
	.sectionflags	@""
	.align	4
.nv.constant0._Z23gemm_half_q_half_kernelILi4ELi140ELb1ELb1ELi64EEvPK6__halfPKjS4_S2_PS0_iiiiPKtS7_iiiiiibS2_i:
	.zero		644


//--------------------- .nv.constant0._Z23gemm_half_q_half_kernelILi4ELi20ELb1ELb1ELi64EEvPK6__halfPKjS4_S2_PS0_iiiiPKtS7_iiiiiibS2_i --------------------------
	.section	.nv.constant0._Z23gemm_half_q_half_kernelILi4ELi20ELb1ELb1ELi64EEvPK6__halfPKjS4_S2_PS0_iiiiPKtS7_iiiiiibS2_i,"a",@progbits
	.sectionflags	@""
	.align	4
.nv.constant0._Z23gemm_half_q_half_kernelILi4ELi20ELb1ELb1ELi64EEvPK6__halfPKjS4_S2_PS0_iiiiPKtS7_iiiiiibS2_i:
	.zero		644


//--------------------- .nv.constant0._Z23gemm_half_q_half_kernelILi4ELi38ELb1ELb1ELi64EEvPK6__halfPKjS4_S2_PS0_iiiiPKtS7_iiiiiibS2_i --------------------------
	.section	.nv.constant0._Z23gemm_half_q_half_kernelILi4ELi38ELb1ELb1ELi64EEvPK6__halfPKjS4_S2_PS0_iiiiPKtS7_iiiiiibS2_i,"a",@progbits
	.sectionflags	@""
	.align	4
.nv.constant0._Z23gemm_half_q_half_kernelILi4ELi38ELb1ELb1ELi64EEvPK6__halfPKjS4_S2_PS0_iiiiPKtS7_iiiiiibS2_i:
	.zero		644


//--------------------- .nv.constant0._Z23gemm_half_q_half_kernelILi4ELi128ELb1ELb1ELi64EEvPK6__halfPKjS4_S2_PS0_iiiiPKtS7_iiiiiibS2_i --------------------------
	.section	.nv.constant0._Z23gemm_half_q_half_kernelILi4ELi128ELb1ELb1ELi64EEvPK6__halfPKjS4_S2_PS0_iiiiPKtS7_iiiiiibS2_i,"a",@progbits
	.sectionflags	@""
	.align	4
.nv.constant0._Z23gemm_half_q_half_kernelILi4ELi128ELb1ELb1ELi64EEvPK6__halfPKjS4_S2_PS0_iiiiPKtS7_iiiiiibS2_i:
	.zero		644


//--------------------- .nv.constant0._Z23gemm_half_q_half_kernelILi4ELi190ELb1ELb1ELi32EEvPK6__halfPKjS4_S2_PS0_iiiiPKtS7_iiiiiibS2_i --------------------------
	.section	.nv.constant0._Z23gemm_half_q_half_kernelILi4ELi190ELb1ELb1ELi32EEvPK6__halfPKjS4_S2_PS0_iiiiPKtS7_iiiiiibS2_i,"a",@progbits
	.sectionflags	@""
	.align	4
.nv.constant0._Z23gemm_half_q_half_kernelILi4ELi190ELb1ELb1ELi32EEvPK6__halfPKjS4_S2_PS0_iiiiPKtS7_iiiiiibS2_i:
	.zero		644


//--------------------- .nv.constant0._Z23gemm_half_q_half_kernelILi4ELi160ELb1ELb1ELi32EEvPK6__halfPKjS4_S2_PS0_iiiiPKtS7_iiiiiibS2_i --------------------------
	.section	.nv.constant0._Z23gemm_half_q_half_kernelILi4ELi160ELb1ELb1ELi32EEvPK6__halfPKjS4_S2_PS0_iiiiPKtS7_iiiiiibS2_i,"a",@progbits
	.sectionflags	@""
	.align	4
.nv.constant0._Z23gemm_half_q_half_kernelILi4ELi160ELb1ELb1ELi32EEvPK6__halfPKjS4_S2_PS0_iiiiPKtS7_iiiiiibS2_i:
	.zero		644


//--------------------- .nv.constant0._Z23gemm_half_q_half_kernelILi4ELi40ELb1ELb1ELi32EEvPK6__halfPKjS4_S2_PS0_iiiiPKtS7_iiiiiibS2_i --------------------------
	.section	.nv.constant0._Z23gemm_half_q_half_kernelILi4ELi40ELb1ELb1ELi32EEvPK6__halfPKjS4_S2_PS0_iiiiPKtS7_iiiiiibS2_i,"a",@progbits
	.sectionflags	@""
	.align	4
.nv.constant0._Z23gemm_half_q_half_kernelILi4ELi40ELb1ELb1ELi32EEvPK6__halfPKjS4_S2_PS0_iiiiPKtS7_iiiiiibS2_i:
	.zero		644


//--------------------- .nv.constant0._Z23gemm_half_q_half_kernelILi4ELi10ELb1ELb1ELi32EEvPK6__halfPKjS4_S2_PS0_iiiiPKtS7_iiiiiibS2_i --------------------------
	.section	.nv.constant0._Z23gemm_half_q_half_kernelILi4ELi10ELb1ELb1ELi32EEvPK6__halfPKjS4_S2_PS0_iiiiPKtS7_iiiiiibS2_i,"a",@progbits
	.sectionflags	@""
	.align	4
.nv.constant0._Z23gemm_half_q_half_kernelILi4ELi10ELb1ELb1ELi32EEvPK6__halfPKjS4_S2_PS0_iiiiPKtS7_iiiiiibS2_i:
	.zero		644


//--------------------- .nv.constant0._Z23gemm_half_q_half_kernelILi4ELi172ELb1ELb1ELi32EEvPK6__halfPKjS4_S2_PS0_iiiiPKtS7_iiiiiibS2_i --------------------------
	.section	.nv.constant0._Z23gemm_half_q_half_kernelILi4ELi172ELb1ELb1ELi32EEvPK6__halfPKjS4_S2_PS0_iiiiPKtS7_iiiiiibS2_i,"a",@progbits
	.sectionflags	@""
	.align	4
.nv.constant0._Z23gemm_half_q_half_kernelILi4ELi172ELb1ELb1ELi32EEvPK6__halfPKjS4_S2_PS0_iiiiPKtS7_iiiiiibS2_i:
	.zero		644


//--------------------- .nv.constant0._Z23gemm_half_q_half_kernelILi4ELi176ELb1ELb1ELi32EEvPK6__halfPKjS4_S2_PS0_iiiiPKtS7_iiiiiibS2_i --------------------------
	.section	.nv.constant0._Z23gemm_half_q_half_kernelILi4ELi176ELb1ELb1ELi32EEvPK6__halfPKjS4_S2_PS0_iiiiPKtS7_iiiiiibS2_i,"a",@progbits
	.sectionflags	@""
	.align	4
.nv.constant0._Z23gemm_half_q_half_kernelILi4ELi176ELb1ELb1ELi32EEvPK6__halfPKjS4_S2_PS0_iiiiPKtS7_iiiiiibS2_i:
	.zero		644


//--------------------- .nv.constant0._Z23gemm_half_q_half_kernelILi4ELi152ELb1ELb1ELi32EEvPK6__halfPKjS4_S2_PS0_iiiiPKtS7_iiiiiibS2_i --------------------------
	.section	.nv.constant0._Z23gemm_half_q_half_kernelILi4ELi152ELb1ELb1ELi32EEvPK6__halfPKjS4_S2_PS0_iiiiPKtS7_iiiiiibS2_i,"a",@progbits
	.sectionflags	@""
	.align	4
.nv.constant0._Z23gemm_half_q_half_kernelILi4ELi152ELb1ELb1ELi32EEvPK6__halfPKjS4_S2_PS0_iiiiPKtS7_iiiiiibS2_i:
	.zero		644


//--------------------- .nv.constant0._Z23gemm_half_q_half_kernelILi4ELi140ELb1ELb1ELi32EEvPK6__halfPKjS4_S2_PS0_iiiiPKtS7_iiiiiibS2_i --------------------------
	.section	.nv.constant0._Z23gemm_half_q_half_kernelILi4ELi140ELb1ELb1ELi32EEvPK6__halfPKjS4_S2_PS0_iiiiPKtS7_iiiiiibS2_i,"a",@progbits
	.sectionflags	@""
	.align	4
.nv.constant0._Z23gemm_half_q_half_kernelILi4ELi140ELb1ELb1ELi32EEvPK6__halfPKjS4_S2_PS0_iiiiPKtS7_iiiiiibS2_i:
	.zero		644


//--------------------- .nv.constant0._Z23gemm_half_q_half_kernelILi4ELi20ELb1ELb1ELi32EEvPK6__halfPKjS4_S2_PS0_iiiiPKtS7_iiiiiibS2_i --------------------------
	.section	.nv.constant0._Z23gemm_half_q_half_kernelILi4ELi20ELb1ELb1ELi32EEvPK6__halfPKjS4_S2_PS0_iiiiPKtS7_iiiiiibS2_i,"a",@progbits
	.sectionflags	@""
	.align	4
.nv.constant0._Z23gemm_half_q_half_kernelILi4ELi20ELb1ELb1ELi32EEvPK6__halfPKjS4_S2_PS0_iiiiPKtS7_iiiiiibS2_i:
	.zero		644


//--------------------- .nv.constant0._Z23gemm_half_q_half_kernelILi4ELi38ELb1ELb1ELi32EEvPK6__halfPKjS4_S2_PS0_iiiiPKtS7_iiiiiibS2_i --------------------------
	.section	.nv.constant0._Z23gemm_half_q_half_kernelILi4ELi38ELb1ELb1ELi32EEvPK6__halfPKjS4_S2_PS0_iiiiPKtS7_iiiiiibS2_i,"a",@progbits
	.sectionflags	@""
	.align	4
.nv.constant0._Z23gemm_half_q_half_kernelILi4ELi38ELb1ELb1ELi32EEvPK6__halfPKjS4_S2_PS0_iiiiPKtS7_iiiiiibS2_i:
	.zero		644


//--------------------- .nv.constant0._Z23gemm_half_q_half_kernelILi4ELi128ELb1ELb1ELi32EEvPK6__halfPKjS4_S2_PS0_iiiiPKtS7_iiiiiibS2_i --------------------------
	.section	.nv.constant0._Z23gemm_half_q_half_kernelILi4ELi128ELb1ELb1ELi32EEvPK6__halfPKjS4_S2_PS0_iiiiPKtS7_iiiiiibS2_i,"a",@progbits
	.sectionflags	@""
	.align	4
.nv.constant0._Z23gemm_half_q_half_kernelILi4ELi128ELb1ELb1ELi32EEvPK6__halfPKjS4_S2_PS0_iiiiPKtS7_iiiiiibS2_i:
	.zero		644


//--------------------- .nv.constant0._Z23gemm_half_q_half_kernelILi3ELi190ELb1ELb1ELi64EEvPK6__halfPKjS4_S2_PS0_iiiiPKtS7_iiiiiibS2_i --------------------------
	.section	.nv.constant0._Z23gemm_half_q_half_kernelILi3ELi190ELb1ELb1ELi64EEvPK6__halfPKjS4_S2_PS0_iiiiPKtS7_iiiiiibS2_i,"a",@progbits
	.sectionflags	@""
	.align	4
.nv.constant0._Z23gemm_half_q_half_kernelILi3ELi190ELb1ELb1ELi64EEvPK6__halfPKjS4_S2_PS0_iiiiPKtS7_iiiiiibS2_i:
	.zero		644


//--------------------- .nv.constant0._Z23gemm_half_q_half_kernelILi3ELi160ELb1ELb1ELi64EEvPK6__halfPKjS4_S2_PS0_iiiiPKtS7_iiiiiibS2_i --------------------------
	.section	.nv.constant0._Z23gemm_half_q_half_kernelILi3ELi160ELb1ELb1ELi64EEvPK6__halfPKjS4_S2_PS0_iiiiPKtS7_iiiiiibS2_i,"a",@progbits
	.sectionflags	@""
	.align	4
.nv.constant0._Z23gemm_half_q_half_kernelILi3ELi160ELb1ELb1ELi64EEvPK6__halfPKjS4_S2_PS0_iiiiPKtS7_iiiiiibS2_i:
	.zero		644


//--------------------- .nv.constant0._Z23gemm_half_q_half_kernelILi3ELi40ELb1ELb1ELi64EEvPK6__halfPKjS4_S2_PS0_iiiiPKtS7_iiiiiibS2_i --------------------------
	.section	.nv.constant0._Z23gemm_half_q_half_kernelILi3ELi40ELb1ELb1ELi64EEvPK6__halfPKjS4_S2_PS0_iiiiPKtS7_iiiiiibS2_i,"a",@progbits
	.sectionflags	@""
	.align	4
.nv.constant0._Z23gemm_half_q_half_kernelILi3ELi40ELb1ELb1ELi64EEvPK6__halfPKjS4_S2_PS0_iiiiPKtS7_iiiiiibS2_i:
	.zero		644


//--------------------- .nv.constant0._Z23gemm_half_q_half_kernelILi3ELi10ELb1ELb1ELi64EEvPK6__halfPKjS4_S2_PS0_iiiiPKtS7_iiiiiibS2_i --------------------------
	.section	.nv.constant0._Z23gemm_half_q_half_kernelILi3ELi10ELb1ELb1ELi64EEvPK6__halfPKjS4_S2_PS0_iiiiPKtS7_iiiiiibS2_i,"a",@progbits
	.sectionflags	@""
	.align	4
.nv.constant0._Z23gemm_half_q_half_kernelILi3ELi10ELb1ELb1ELi64EEvPK6__halfPKjS4_S2_PS0_iiiiPKtS7_iiiiiibS2_i:
	.zero		644


//--------------------- .nv.constant0._Z23gemm_half_q_half_kernelILi3ELi172ELb1ELb1ELi64EEvPK6__halfPKjS4_S2_PS0_iiiiPKtS7_iiiiiibS2_i --------------------------
	.section	.nv.constant0._Z23gemm_half_q_half_kernelILi3ELi172ELb1ELb1ELi64EEvPK6__halfPKjS4_S2_PS0_iiiiPKtS7_iiiiiibS2_i,"a",@progbits
	.sectionflags	@""
	.align	4
.nv.constant0._Z23gemm_half_q_half_kernelILi3ELi172ELb1ELb1ELi64EEvPK6__halfPKjS4_S2_PS0_iiiiPKtS7_iiiiiibS2_i:
	.zero		644


//--------------------- .nv.constant0._Z23gemm_half_q_half_kernelILi3ELi176ELb1ELb1ELi64EEvPK6__halfPKjS4_S2_PS0_iiiiPKtS7_iiiiiibS2_i --------------------------
	.section	.nv.constant0._Z23gemm_half_q_half_kernelILi3ELi176ELb1ELb1ELi64EEvPK6__halfPKjS4_S2_PS0_iiiiPKtS7_iiiiiibS2_i,"a",@progbits
	.sectionflags	@""
	.align	4
.nv.constant0._Z23gemm_half_q_half_kernelILi3ELi176ELb1ELb1ELi64EEvPK6__halfPKjS4_S2_PS0_iiiiPKtS7_iiiiiibS2_i:
	.zero		644


//--------------------- .nv.constant0._Z23gemm_half_q_half_kernelILi3ELi152ELb1ELb1ELi64EEvPK6__halfPKjS4_S2_PS0_iiiiPKtS7_iiiiiibS2_i --------------------------
	.section	.nv.constant0._Z23gemm_half_q_half_kernelILi3ELi152ELb1ELb1ELi64EEvPK6__halfPKjS4_S2_PS0_iiiiPKtS7_iiiiiibS2_i,"a",@progbits
	.sectionflags	@""
	.align	4
.nv.constant0._Z23gemm_half_q_half_kernelILi3ELi152ELb1ELb1ELi64EEvPK6__halfPKjS4_S2_PS0_iiiiPKtS7_iiiiiibS2_i:
	.zero		644


//--------------------- .nv.constant0._Z23gemm_half_q_half_kernelILi3ELi140ELb1ELb1ELi64EEvPK6__halfPKjS4_S2_PS0_iiiiPKtS7_iiiiiibS2_i --------------------------
	.section	.nv.constant0._Z23gemm_half_q_half_kernelILi3ELi140ELb1ELb1ELi64EEvPK6__halfPKjS4_S2_PS0_iiiiPKtS7_iiiiiibS2_i,"a",@progbits
	.sectionflags	@""
	.align	4
.nv.constant0._Z23gemm_half_q_half_kernelILi3ELi140ELb1ELb1ELi64EEvPK6__halfPKjS4_S2_PS0_iiiiPKtS7_iiiiiibS2_i:
	.zero		644


//--------------------- .nv.constant0._Z23gemm_half_q_half_kernelILi3ELi20ELb1ELb1ELi64EEvPK6__halfPKjS4_S2_PS0_iiiiPKtS7_iiiiiibS2_i --------------------------
	.section	.nv.constant0._Z23gemm_half_q_half_kernelILi3ELi20ELb1ELb1ELi64EEvPK6__halfPKjS4_S2_PS0_iiiiPKtS7_iiiiiibS2_i,"a",@progbits
	.sectionflags	@""
	.align	4
.nv.constant0._Z23gemm_half_q_half_kernelILi3ELi20ELb1ELb1ELi64EEvPK6__halfPKjS4_S2_PS0_iiiiPKtS7_iiiiiibS2_i:
	.zero		644


//--------------------- .nv.constant0._Z23gemm_half_q_half_kernelILi3ELi38ELb1ELb1ELi64EEvPK6__halfPKjS4_S2_PS0_iiiiPKtS7_iiiiiibS2_i --------------------------
	.section	.nv.constant0._Z23gemm_half_q_half_kernelILi3ELi38ELb1ELb1ELi64EEvPK6__halfPKjS4_S2_PS0_iiiiPKtS7_iiiiiibS2_i,"a",@progbits
	.sectionflags	@""
	.align	4
.nv.constant0._Z23gemm_half_q_half_kernelILi3ELi38ELb1ELb1ELi64EEvPK6__halfPKjS4_S2_PS0_iiiiPKtS7_iiiiiibS2_i:
	.zero		644


//--------------------- .nv.constant0._Z23gemm_half_q_half_kernelILi3ELi128ELb1ELb1ELi64EEvPK6__halfPKjS4_S2_PS0_iiiiPKtS7_iiiiiibS2_i --------------------------
	.section	.nv.constant0._Z23gemm_half_q_half_kernelILi3ELi128ELb1ELb1ELi64EEvPK6__halfPKjS4_S2_PS0_iiiiPKtS7_iiiiiibS2_i,"a",@progbits
	.sectionflags	@""
	.align	4
.nv.constant0._Z23gemm_half_q_half_kernelILi3ELi128ELb1ELb1ELi64EEvPK6__halfPKjS4_S2_PS0_iiiiPKtS7_iiiiiibS2_i:
	.zero		644


//--------------------- .nv.constant0._Z23gemm_half_q_half_kernelILi3ELi190ELb1ELb1ELi32EEvPK6__halfPKjS4_S2_PS0_iiiiPKtS7_iiiiiibS2_i --------------------------
	.section	.nv.constant0._Z23gemm_half_q_half_kernelILi3ELi190ELb1ELb1ELi32EEvPK6__halfPKjS4_S2_PS0_iiiiPKtS7_iiiiiibS2_i,"a",@progbits
	.sectionflags	@""
	.align	4
.nv.constant0._Z23gemm_half_q_half_kernelILi3ELi190ELb1ELb1ELi32EEvPK6__halfPKjS4_S2_PS0_iiiiPKtS7_iiiiiibS2_i:
	.zero		644


//--------------------- .nv.constant0._Z23gemm_half_q_half_kernelILi3ELi160ELb1ELb1ELi32EEvPK6__halfPKjS4_S2_PS0_iiiiPKtS7_iiiiiibS2_i --------------------------
	.section	.nv.constant0._Z23gemm_half_q_half_kernelILi3ELi160ELb1ELb1ELi32EEvPK6__halfPKjS4_S2_PS0_iiiiPKtS7_iiiiiibS2_i,"a",@progbits
	.sectionflags	@""
	.align	4
.nv.constant0._Z23gemm_half_q_half_kernelILi3ELi160ELb1ELb1ELi32EEvPK6__halfPKjS4_S2_PS0_iiiiPKtS7_iiiiiibS2_i:
	.zero		644


//--------------------- .nv.constant0._Z23gemm_half_q_half_kernelILi3ELi40ELb1ELb1ELi32EEvPK6__halfPKjS4_S2_PS0_iiiiPKtS7_iiiiiibS2_i --------------------------
	.section	.nv.constant0._Z23gemm_half_q_half_kernelILi3ELi40ELb1ELb1ELi32EEvPK6__halfPKjS4_S2_PS0_iiiiPKtS7_iiiiiibS2_i,"a",@progbits
	.sectionflags	@""
	.align	4
.nv.constant0._Z23gemm_half_q_half_kernelILi3ELi40ELb1ELb1ELi32EEvPK6__halfPKjS4_S2_PS0_iiiiPKtS7_iiiiiibS2_i:
	.zero		644


//--------------------- .nv.constant0._Z23gemm_half_q_half_kernelILi3ELi10ELb1ELb1ELi32EEvPK6__halfPKjS4_S2_PS0_iiiiPKtS7_iiiiiibS2_i --------------------------
	.section	.nv.constant0._Z23gemm_half_q_half_kernelILi3ELi10ELb1ELb1ELi32EEvPK6__halfPKjS4_S2_PS0_iiiiPKtS7_iiiiiibS2_i,"a",@progbits
	.sectionflags	@""
	.align	4
.nv.constant0._Z23gemm_half_q_half_kernelILi3ELi10ELb1ELb1ELi32EEvPK6__halfPKjS4_S2_PS0_iiiiPKtS7_iiiiiibS2_i:
	.zero		644


//--------------------- .nv.constant0._Z23gemm_half_q_half_kernelILi3ELi172ELb1ELb1ELi32EEvPK6__halfPKjS4_S2_PS0_iiiiPKtS7_iiiiiibS2_i --------------------------
	.section	.nv.constant0._Z23gemm_half_q_half_kernelILi3ELi172ELb1ELb1ELi32EEvPK6__halfPKjS4_S2_PS0_iiiiPKtS7_iiiiiibS2_i,"a",@progbits
	.sectionflags	@""
	.align	4
.nv.constant0._Z23gemm_half_q_half_kernelILi3ELi172ELb1ELb1ELi32EEvPK6__halfPKjS4_S2_PS0_iiiiPKtS7_iiiiiibS2_i:
	.zero		644


//--------------------- .nv.constant0._Z23gemm_half_q_half_kernelILi3ELi176ELb1ELb1ELi32EEvPK6__halfPKjS4_S2_PS0_iiiiPKtS7_iiiiiibS2_i --------------------------
	.section	.nv.constant0._Z23gemm_half_q_half_kernelILi3ELi176ELb1ELb1ELi32EEvPK6__halfPKjS4_S2_PS0_iiiiPKtS7_iiiiiibS2_i,"a",@progbits
	.sectionflags	@""
	.align	4
.nv.constant0._Z23gemm_half_q_half_kernelILi3ELi176ELb1ELb1ELi32EEvPK6__halfPKjS4_S2_PS0_iiiiPKtS7_iiiiiibS2_i:
	.zero		644


//--------------------- .nv.constant0._Z23gemm_half_q_half_kernelILi3ELi152ELb1ELb1ELi32EEvPK6__halfPKjS4_S2_PS0_iiiiPKtS7_iiiiiibS2_i --------------------------
	.section	.nv.constant0._Z23gemm_half_q_half_kernelILi3ELi152ELb1ELb1ELi32EEvPK6__halfPKjS4_S2_PS0_iiiiPKtS7_iiiiiibS2_i,"a",@progbits
	.sectionflags	@""
	.align	4
.nv.constant0._Z23gemm_half_q_half_kernelILi3ELi152ELb1ELb1ELi32EEvPK6__halfPKjS4_S2_PS0_iiiiPKtS7_iiiiiibS2_i:
	.zero		644


//--------------------- .nv.constant0._Z23gemm_half_q_half_kernelILi3ELi140ELb1ELb1ELi32EEvPK6__halfPKjS4_S2_PS0_iiiiPKtS7_iiiiiibS2_i --------------------------
	.section	.nv.constant0._Z23gemm_half_q_half_kernelILi3ELi140ELb1ELb1ELi32EEvPK6__halfPKjS4_S2_PS0_iiiiPKtS7_iiiiiibS2_i,"a",@progbits
	.sectionflags	@""
	.align	4
.nv.constant0._Z23gemm_half_q_half_kernelILi3ELi140ELb1ELb1ELi32EEvPK6__halfPKjS4_S2_PS0_iiiiPKtS7_iiiiiibS2_i:
	.zero		644


//--------------------- .nv.constant0._Z23gemm_half_q_half_kernelILi3ELi20ELb1ELb1ELi32EEvPK6__halfPKjS4_S2_PS0_iiiiPKtS7_iiiiiibS2_i --------------------------
	.section	.nv.constant0._Z23gemm_half_q_half_kernelILi3ELi20ELb1ELb1ELi32EEvPK6__halfPKjS4_S2_PS0_iiiiPKtS7_iiiiiibS2_i,"a",@progbits
	.sectionflags	@""
	.align	4
.nv.constant0._Z23gemm_half_q_half_kernelILi3ELi20ELb1ELb1ELi32EEvPK6__halfPKjS4_S2_PS0_iiiiPKtS7_iiiiiibS2_i:
	.zero		644


//--------------------- .nv.constant0._Z23gemm_half_q_half_kernelILi3ELi38ELb1ELb1ELi32EEvPK6__halfPKjS4_S2_PS0_iiiiPKtS7_iiiiiibS2_i --------------------------
	.section	.nv.constant0._Z23gemm_half_q_half_kernelILi3ELi38ELb1ELb1ELi32EEvPK6__halfPKjS4_S2_PS0_iiiiPKtS7_iiiiiibS2_i,"a",@progbits
	.sectionflags	@""
	.align	4
.nv.constant0._Z23gemm_half_q_half_kernelILi3ELi38ELb1ELb1ELi32EEvPK6__halfPKjS4_S2_PS0_iiiiPKtS7_iiiiiibS2_i:
	.zero		644


//--------------------- .nv.constant0._Z23gemm_half_q_half_kernelILi3ELi128ELb1ELb1ELi32EEvPK6__halfPKjS4_S2_PS0_iiiiPKtS7_iiiiiibS2_i --------------------------
	.section	.nv.constant0._Z23gemm_half_q_half_kernelILi3ELi128ELb1ELb1ELi32EEvPK6__halfPKjS4_S2_PS0_iiiiPKtS7_iiiiiibS2_i,"a",@progbits
	.sectionflags	@""
	.align	4
.nv.constant0._Z23gemm_half_q_half_kernelILi3ELi128ELb1ELb1ELi32EEvPK6__halfPKjS4_S2_PS0_iiiiPKtS7_iiiiiibS2_i:
	.zero		644


//--------------------- .nv.constant0._Z23gemm_half_q_half_kernelILi2ELi190ELb1ELb1ELi64EEvPK6__halfPKjS4_S2_PS0_iiiiPKtS7_iiiiiibS2_i --------------------------
	.section	.nv.constant0._Z23gemm_half_q_half_kernelILi2ELi190ELb1ELb1ELi64EEvPK6__halfPKjS4_S2_PS0_iiiiPKtS7_iiiiiibS2_i,"a",@progbits
	.sectionflags	@""
	.align	4
.nv.constant0._Z23gemm_half_q_half_kernelILi2ELi190ELb1ELb1ELi64EEvPK6__halfPKjS4_S2_PS0_iiiiPKtS7_iiiiiibS2_i:
	.zero		644


//--------------------- .nv.constant0._Z23gemm_half_q_half_kernelILi2ELi160ELb1ELb1ELi64EEvPK6__halfPKjS4_S2_PS0_iiiiPKtS7_iiiiiibS2_i --------------------------
	.section	.nv.constant0._Z23gemm_half_q_half_kernelILi2ELi160ELb1ELb1ELi64EEvPK6__halfPKjS4_S2_PS0_iiiiPKtS7_iiiiiibS2_i,"a",@progbits
	.sectionflags	@""
	.align	4
.nv.constant0._Z23gemm_half_q_half_kernelILi2ELi160ELb1ELb1ELi64EEvPK6__halfPKjS4_S2_PS0_iiiiPKtS7_iiiiiibS2_i:
	.zero		644


//--------------------- .nv.constant0._Z23gemm_half_q_half_kernelILi2ELi40ELb1ELb1ELi64EEvPK6__halfPKjS4_S2_PS0_iiiiPKtS7_iiiiiibS2_i --------------------------
	.section	.nv.constant0._Z23gemm_half_q_half_kernelILi2ELi40ELb1ELb1ELi64EEvPK6__halfPKjS4_S2_PS0_iiiiPKtS7_iiiiiibS2_i,"a",@progbits
	.sectionflags	@""
	.align	4
.nv.constant0._Z23gemm_half_q_half_kernelILi2ELi40ELb1ELb1ELi64EEvPK6__halfPKjS4_S2_PS0_iiiiPKtS7_iiiiiibS2_i:
	.zero		644


//--------------------- .nv.constant0._Z23gemm_half_q_half_kernelILi2ELi10ELb1ELb1ELi64EEvPK6__halfPKjS4_S2_PS0_iiiiPKtS7_iiiiiibS2_i --------------------------
	.section	.nv.constant0._Z23gemm_half_q_half_kernelILi2ELi10ELb1ELb1ELi64EEvPK6__halfPKjS4_S2_PS0_iiiiPKtS7_iiiiiibS2_i,"a",@progbits
	.sectionflags	@""
	.align	4
.nv.constant0._Z23gemm_half_q_half_kernelILi2ELi10ELb1ELb1ELi64EEvPK6__halfPKjS4_S2_PS0_iiiiPKtS7_iiiiiibS2_i:
	.zero		644


//--------------------- .nv.constant0._Z23gemm_half_q_half_kernelILi2ELi172ELb1ELb1ELi64EEvPK6__halfPKjS4_S2_PS0_iiiiPKtS7_iiiiiibS2_i --------------------------
	.section	.nv.constant0._Z23gemm_half_q_half_kernelILi2ELi172ELb1ELb1ELi64EEvPK6__halfPKjS4_S2_PS0_iiiiPKtS7_iiiiiibS2_i,"a",@progbits
	.sectionflags	@""
	.align	4
.nv.constant0._Z23gemm_half_q_half_kernelILi2ELi172ELb1ELb1ELi64EEvPK6__halfPKjS4_S2_PS0_iiiiPKtS7_iiiiiibS2_i:
	.zero		644


//--------------------- .nv.constant0._Z23gemm_half_q_half_kernelILi2ELi176ELb1ELb1ELi64EEvPK6__halfPKjS4_S2_PS0_iiiiPKtS7_iiiiiibS2_i --------------------------
	.section	.nv.constant0._Z23gemm_half_q_half_kernelILi2ELi176ELb1ELb1ELi64EEvPK6__halfPKjS4_S2_PS0_iiiiPKtS7_iiiiiibS2_i,"a",@progbits
	.sectionflags	@""
	.align	4
.nv.constant0._Z23gemm_half_q_half_kernelILi2ELi176ELb1ELb1ELi64EEvPK6__halfPKjS4_S2_PS0_iiiiPKtS7_iiiiiibS2_i:
	.zero		644


//--------------------- .nv.constant0._Z23gemm_half_q_half_kernelILi2ELi152ELb1ELb1ELi64EEvPK6__halfPKjS4_S2_PS0_iiiiPKtS7_iiiiiibS2_i --------------------------
	.section	.nv.constant0._Z23gemm_half_q_half_kernelILi2ELi152ELb1ELb1ELi64EEvPK6__halfPKjS4_S2_PS0_iiiiPKtS7_iiiiiibS2_i,"a",@progbits
	.sectionflags	@""
	.align	4
.nv.constant0._Z23gemm_half_q_half_kernelILi2ELi152ELb1ELb1ELi64EEvPK6__halfPKjS4_S2_PS0_iiiiPKtS7_iiiiiibS2_i:
	.zero		644


//--------------------- .nv.constant0._Z23gemm_half_q_half_kernelILi2ELi140ELb1ELb1ELi64EEvPK6__halfPKjS4_S2_PS0_iiiiPKtS7_iiiiiibS2_i --------------------------
	.section	.nv.constant0._Z23gemm_half_q_half_kernelILi2ELi140ELb1ELb1ELi64EEvPK6__halfPKjS4_S2_PS0_iiiiPKtS7_iiiiiibS2_i,"a",@progbits
	.sectionflags	@""
	.align	4
.nv.constant0._Z23gemm_half_q_half_kernelILi2ELi140ELb1ELb1ELi64EEvPK6__halfPKjS4_S2_PS0_iiiiPKtS7_iiiiiibS2_i:
	.zero		644


//--------------------- .nv.constant0._Z23gemm_half_q_half_kernelILi2ELi20ELb1ELb1ELi64EEvPK6__halfPKjS4_S2_PS0_iiiiPKtS7_iiiiiibS2_i --------------------------
	.section	.nv.constant0._Z23gemm_half_q_half_kernelILi2ELi20ELb1ELb1ELi64EEvPK6__halfPKjS4_S2_PS0_iiiiPKtS7_iiiiiibS2_i,"a",@progbits
	.sectionflags	@""
	.align	4
.nv.constant0._Z23gemm_half_q_half_kernelILi2ELi20ELb1ELb1ELi64EEvPK6__halfPKjS4_S2_PS0_iiiiPKtS7_iiiiiibS2_i:
	.zero		644


//--------------------- .nv.constant0._Z23gemm_half_q_half_kernelILi2ELi38ELb1ELb1ELi64EEvPK6__halfPKjS4_S2_PS0_iiiiPKtS7_iiiiiibS2_i --------------------------
	.section	.nv.constant0._Z23gemm_half_q_half_kernelILi2ELi38ELb1ELb1ELi64EEvPK6__halfPKjS4_S2_PS0_iiiiPKtS7_iiiiiibS2_i,"a",@progbits
	.sectionflags	@""
	.align	4
.nv.constant0._Z23gemm_half_q_half_kernelILi2ELi38ELb1ELb1ELi64EEvPK6__halfPKjS4_S2_PS0_iiiiPKtS7_iiiiiibS2_i:
	.zero		644


//--------------------- .nv.constant0._Z23gemm_half_q_half_kernelILi2ELi128ELb1ELb1ELi64EEvPK6__halfPKjS4_S2_PS0_iiiiPKtS7_iiiiiibS2_i --------------------------
	.section	.nv.constant0._Z23gemm_half_q_half_kernelILi2ELi128ELb1ELb1ELi64EEvPK6__halfPKjS4_S2_PS0_iiiiPKtS7_iiiiiibS2_i,"a",@progbits
	.sectionflags	@""
	.align	4
.nv.constant0._Z23gemm_half_q_half_kernelILi2ELi128ELb1ELb1ELi64EEvPK6__halfPKjS4_S2_PS0_iiiiPKtS7_iiiiiibS2_i:
	.zero		644


//--------------------- .nv.constant0._Z23gemm_half_q_half_kernelILi2ELi190ELb1ELb1ELi32EEvPK6__halfPKjS4_S2_PS0_iiiiPKtS7_iiiiiibS2_i --------------------------
	.section	.nv.constant0._Z23gemm_half_q_half_kernelILi2ELi190ELb1ELb1ELi32EEvPK6__halfPKjS4_S2_PS0_iiiiPKtS7_iiiiiibS2_i,"a",@progbits
	.sectionflags	@""
	.align	4
.nv.constant0._Z23gemm_half_q_half_kernelILi2ELi190ELb1ELb1ELi32EEvPK6__halfPKjS4_S2_PS0_iiiiPKtS7_iiiiiibS2_i:
	.zero		644


//--------------------- .nv.constant0._Z23gemm_half_q_half_kernelILi2ELi160ELb1ELb1ELi32EEvPK6__halfPKjS4_S2_PS0_iiiiPKtS7_iiiiiibS2_i --------------------------
	.section	.nv.constant0._Z23gemm_half_q_half_kernelILi2ELi160ELb1ELb1ELi32EEvPK6__halfPKjS4_S2_PS0_iiiiPKtS7_iiiiiibS2_i,"a",@progbits
	.sectionflags	@""
	.align	4
.nv.constant0._Z23gemm_half_q_half_kernelILi2ELi160ELb1ELb1ELi32EEvPK6__halfPKjS4_S2_PS0_iiiiPKtS7_iiiiiibS2_i:
	.zero		644


//--------------------- .nv.constant0._Z23gemm_half_q_half_kernelILi2ELi40ELb1ELb1ELi32EEvPK6__halfPKjS4_S2_PS0_iiiiPKtS7_iiiiiibS2_i --------------------------
	.section	.nv.constant0._Z23gemm_half_q_half_kernelILi2ELi40ELb1ELb1ELi32EEvPK6__halfPKjS4_S2_PS0_iiiiPKtS7_iiiiiibS2_i,"a",@progbits
	.sectionflags	@""
	.align	4
.nv.constant0._Z23gemm_half_q_half_kernelILi2ELi40ELb1ELb1ELi32EEvPK6__halfPKjS4_S2_PS0_iiiiPKtS7_iiiiiibS2_i:
	.zero		644


//--------------------- .nv.constant0._Z23gemm_half_q_half_kernelILi2ELi10ELb1ELb1ELi32EEvPK6__halfPKjS4_S2_PS0_iiiiPKtS7_iiiiiibS2_i --------------------------
	.section	.nv.constant0._Z23gemm_half_q_half_kernelILi2ELi10ELb1ELb1ELi32EEvPK6__halfPKjS4_S2_PS0_iiiiPKtS7_iiiiiibS2_i,"a",@progbits
	.sectionflags	@""
	.align	4
.nv.constant0._Z23gemm_half_q_half_kernelILi2ELi10ELb1ELb1ELi32EEvPK6__halfPKjS4_S2_PS0_iiiiPKtS7_iiiiiibS2_i:
	.zero		644


//--------------------- .nv.constant0._Z23gemm_half_q_half_kernelILi2ELi172ELb1ELb1ELi32EEvPK6__halfPKjS4_S2_PS0_iiiiPKtS7_iiiiiibS2_i --------------------------
	.section	.nv.constant0._Z23gemm_half_q_half_kernelILi2ELi172ELb1ELb1ELi32EEvPK6__halfPKjS4_S2_PS0_iiiiPKtS7_iiiiiibS2_i,"a",@progbits
	.sectionflags	@""
	.align	4
.nv.constant0._Z23gemm_half_q_half_kernelILi2ELi172ELb1ELb1ELi32EEvPK6__halfPKjS4_S2_PS0_iiiiPKtS7_iiiiiibS2_i:
	.zero		644


//--------------------- .nv.constant0._Z23gemm_half_q_half_kernelILi2ELi176ELb1ELb1ELi32EEvPK6__halfPKjS4_S2_PS0_iiiiPKtS7_iiiiiibS2_i --------------------------
	.section	.nv.constant0._Z23gemm_half_q_half_kernelILi2ELi176ELb1ELb1ELi32EEvPK6__halfPKjS4_S2_PS0_iiiiPKtS7_iiiiiibS2_i,"a",@progbits
	.sectionflags	@""
	.align	4
.nv.constant0._Z23gemm_half_q_half_kernelILi2ELi176ELb1ELb1ELi32EEvPK6__halfPKjS4_S2_PS0_iiiiPKtS7_iiiiiibS2_i:
	.zero		644


//--------------------- .nv.constant0._Z23gemm_half_q_half_kernelILi2ELi152ELb1ELb1ELi32EEvPK6__halfPKjS4_S2_PS0_iiiiPKtS7_iiiiiibS2_i --------------------------
	.section	.nv.constant0._Z23gemm_half_q_half_kernelILi2ELi152ELb1ELb1ELi32EEvPK6__halfPKjS4_S2_PS0_iiiiPKtS7_iiiiiibS2_i,"a",@progbits
	.sectionflags	@""
	.align	4
.nv.constant0._Z23gemm_half_q_half_kernelILi2ELi152ELb1ELb1ELi32EEvPK6__halfPKjS4_S2_PS0_iiiiPKtS7_iiiiiibS2_i:
	.zero		644


//--------------------- .nv.constant0._Z23gemm_half_q_half_kernelILi2ELi140ELb1ELb1ELi32EEvPK6__halfPKjS4_S2_PS0_iiiiPKtS7_iiiiiibS2_i --------------------------
	.section	.nv.constant0._Z23gemm_half_q_half_kernelILi2ELi140ELb1ELb1ELi32EEvPK6__halfPKjS4_S2_PS0_iiiiPKtS7_iiiiiibS2_i,"a",@progbits
	.sectionflags	@""
	.align	4
.nv.constant0._Z23gemm_half_q_half_kernelILi2ELi140ELb1ELb1ELi32EEvPK6__halfPKjS4_S2_PS0_iiiiPKtS7_iiiiiibS2_i:
	.zero		644


//--------------------- .nv.constant0._Z23gemm_half_q_half_kernelILi2ELi20ELb1ELb1ELi32EEvPK6__halfPKjS4_S2_PS0_iiiiPKtS7_iiiiiibS2_i --------------------------
	.section	.nv.constant0._Z23gemm_half_q_half_kernelILi2ELi20ELb1ELb1ELi32EEvPK6__halfPKjS4_S2_PS0_iiiiPKtS7_iiiiiibS2_i,"a",@progbits
	.sectionflags	@""
	.align	4
.nv.constant0._Z23gemm_half_q_half_kernelILi2ELi20ELb1ELb1ELi32EEvPK6__halfPKjS4_S2_PS0_iiiiPKtS7_iiiiiibS2_i:
	.zero		644


//--------------------- .nv.constant0._Z23gemm_half_q_half_kernelILi2ELi38ELb1ELb1ELi32EEvPK6__halfPKjS4_S2_PS0_iiiiPKtS7_iiiiiibS2_i --------------------------
	.section	.nv.constant0._Z23gemm_half_q_half_kernelILi2ELi38ELb1ELb1ELi32EEvPK6__halfPKjS4_S2_PS0_iiiiPKtS7_iiiiiibS2_i,"a",@progbits
	.sectionflags	@""
	.align	4
.nv.constant0._Z23gemm_half_q_half_kernelILi2ELi38ELb1ELb1ELi32EEvPK6__halfPKjS4_S2_PS0_iiiiPKtS7_iiiiiibS2_i:
	.zero		644


//--------------------- .nv.constant0._Z23gemm_half_q_half_kernelILi2ELi128ELb1ELb1ELi32EEvPK6__halfPKjS4_S2_PS0_iiiiPKtS7_iiiiiibS2_i --------------------------
	.section	.nv.constant0._Z23gemm_half_q_half_kernelILi2ELi128ELb1ELb1ELi32EEvPK6__halfPKjS4_S2_PS0_iiiiPKtS7_iiiiiibS2_i,"a",@progbits
	.sectionflags	@""
	.align	4
.nv.constant0._Z23gemm_half_q_half_kernelILi2ELi128ELb1ELb1ELi32EEvPK6__halfPKjS4_S2_PS0_iiiiPKtS7_iiiiiibS2_i:
	.zero		644


//--------------------- .nv.constant0._Z23gemm_half_q_half_kernelILi1ELi190ELb1ELb1ELi64EEvPK6__halfPKjS4_S2_PS0_iiiiPKtS7_iiiiiibS2_i --------------------------
	.section	.nv.constant0._Z23gemm_half_q_half_kernelILi1ELi190ELb1ELb1ELi64EEvPK6__halfPKjS4_S2_PS0_iiiiPKtS7_iiiiiibS2_i,"a",@progbits
	.sectionflags	@""
	.align	4
.nv.constant0._Z23gemm_half_q_half_kernelILi1ELi190ELb1ELb1ELi64EEvPK6__halfPKjS4_S2_PS0_iiiiPKtS7_iiiiiibS2_i:
	.zero		644


//--------------------- .nv.constant0._Z23gemm_half_q_half_kernelILi1ELi160ELb1ELb1ELi64EEvPK6__halfPKjS4_S2_PS0_iiiiPKtS7_iiiiiibS2_i --------------------------
	.section	.nv.constant0._Z23gemm_half_q_half_kernelILi1ELi160ELb1ELb1ELi64EEvPK6__halfPKjS4_S2_PS0_iiiiPKtS7_iiiiiibS2_i,"a",@progbits
	.sectionflags	@""
	.align	4
.nv.constant0._Z23gemm_half_q_half_kernelILi1ELi160ELb1ELb1ELi64EEvPK6__halfPKjS4_S2_PS0_iiiiPKtS7_iiiiiibS2_i:
	.zero		644


//--------------------- .nv.constant0._Z23gemm_half_q_half_kernelILi1ELi40ELb1ELb1ELi64EEvPK6__halfPKjS4_S2_PS0_iiiiPKtS7_iiiiiibS2_i --------------------------
	.section	.nv.constant0._Z23gemm_half_q_half_kernelILi1ELi40ELb1ELb1ELi64EEvPK6__halfPKjS4_S2_PS0_iiiiPKtS7_iiiiiibS2_i,"a",@progbits
	.sectionflags	@""
	.align	4
.nv.constant0._Z23gemm_half_q_half_kernelILi1ELi40ELb1ELb1ELi64EEvPK6__halfPKjS4_S2_PS0_iiiiPKtS7_iiiiiibS2_i:
	.zero		644


//--------------------- .nv.constant0._Z23gemm_half_q_half_kernelILi1ELi10ELb1ELb1ELi64EEvPK6__halfPKjS4_S2_PS0_iiiiPKtS7_iiiiiibS2_i --------------------------
	.section	.nv.constant0._Z23gemm_half_q_half_kernelILi1ELi10ELb1ELb1ELi64EEvPK6__halfPKjS4_S2_PS0_iiiiPKtS7_iiiiiibS2_i,"a",@progbits
	.sectionflags	@""
	.align	4
.nv.constant0._Z23gemm_half_q_half_kernelILi1ELi10ELb1ELb1ELi64EEvPK6__halfPKjS4_S2_PS0_iiiiPKtS7_iiiiiibS2_i:
	.zero		644


//--------------------- .nv.constant0._Z23gemm_half_q_half_kernelILi1ELi172ELb1ELb1ELi64EEvPK6__halfPKjS4_S2_PS0_iiiiPKtS7_iiiiiibS2_i --------------------------
	.section	.nv.constant0._Z23gemm_half_q_half_kernelILi1ELi172ELb1ELb1ELi64EEvPK6__halfPKjS4_S2_PS0_iiiiPKtS7_iiiiiibS2_i,"a",@progbits
	.sectionflags	@""
	.align	4
.nv.constant0._Z23gemm_half_q_half_kernelILi1ELi172ELb1ELb1ELi64EEvPK6__halfPKjS4_S2_PS0_iiiiPKtS7_iiiiiibS2_i:
	.zero		644


//--------------------- .nv.constant0._Z23gemm_half_q_half_kernelILi1ELi176ELb1ELb1ELi64EEvPK6__halfPKjS4_S2_PS0_iiiiPKtS7_iiiiiibS2_i --------------------------
	.section	.nv.constant0._Z23gemm_half_q_half_kernelILi1ELi176ELb1ELb1ELi64EEvPK6__halfPKjS4_S2_PS0_iiiiPKtS7_iiiiiibS2_i,"a",@progbits
	.sectionflags	@""
	.align	4
.nv.constant0._Z23gemm_half_q_half_kernelILi1ELi176ELb1ELb1ELi64EEvPK6__halfPKjS4_S2_PS0_iiiiPKtS7_iiiiiibS2_i:
	.zero		644


//--------------------- .nv.constant0._Z23gemm_half_q_half_kernelILi1ELi152ELb1ELb1ELi64EEvPK6__halfPKjS4_S2_PS0_iiiiPKtS7_iiiiiibS2_i --------------------------
	.section	.nv.constant0._Z23gemm_half_q_half_kernelILi1ELi152ELb1ELb1ELi64EEvPK6__halfPKjS4_S2_PS0_iiiiPKtS7_iiiiiibS2_i,"a",@progbits
	.sectionflags	@""
	.align	4
.nv.constant0._Z23gemm_half_q_half_kernelILi1ELi152ELb1ELb1ELi64EEvPK6__halfPKjS4_S2_PS0_iiiiPKtS7_iiiiiibS2_i:
	.zero		644


//--------------------- .nv.constant0._Z23gemm_half_q_half_kernelILi1ELi140ELb1ELb1ELi64EEvPK6__halfPKjS4_S2_PS0_iiiiPKtS7_iiiiiibS2_i --------------------------
	.section	.nv.constant0._Z23gemm_half_q_half_kernelILi1ELi140ELb1ELb1ELi64EEvPK6__halfPKjS4_S2_PS0_iiiiPKtS7_iiiiiibS2_i,"a",@progbits
	.sectionflags	@""
	.align	4
.nv.constant0._Z23gemm_half_q_half_kernelILi1ELi140ELb1ELb1ELi64EEvPK6__halfPKjS4_S2_PS0_iiiiPKtS7_iiiiiibS2_i:
	.zero		644


//--------------------- .nv.constant0._Z23gemm_half_q_half_kernelILi1ELi20ELb1ELb1ELi64EEvPK6__halfPKjS4_S2_PS0_iiiiPKtS7_iiiiiibS2_i --------------------------
	.section	.nv.constant0._Z23gemm_half_q_half_kernelILi1ELi20ELb1ELb1ELi64EEvPK6__halfPKjS4_S2_PS0_iiiiPKtS7_iiiiiibS2_i,"a",@progbits
	.sectionflags	@""
	.align	4
.nv.constant0._Z23gemm_half_q_half_kernelILi1ELi20ELb1ELb1ELi64EEvPK6__halfPKjS4_S2_PS0_iiiiPKtS7_iiiiiibS2_i:
	.zero		644


//--------------------- .nv.constant0._Z23gemm_half_q_half_kernelILi1ELi38ELb1ELb1ELi64EEvPK6__halfPKjS4_S2_PS0_iiiiPKtS7_iiiiiibS2_i --------------------------
	.section	.nv.constant0._Z23gemm_half_q_half_kernelILi1ELi38ELb1ELb1ELi64EEvPK6__halfPKjS4_S2_PS0_iiiiPKtS7_iiiiiibS2_i,"a",@progbits
	.sectionflags	@""
	.align	4
.nv.constant0._Z23gemm_half_q_half_kernelILi1ELi38ELb1ELb1ELi64EEvPK6__halfPKjS4_S2_PS0_iiiiPKtS7_iiiiiibS2_i:
	.zero		644


//--------------------- .nv.constant0._Z23gemm_half_q_half_kernelILi1ELi128ELb1ELb1ELi64EEvPK6__halfPKjS4_S2_PS0_iiiiPKtS7_iiiiiibS2_i --------------------------
	.section	.nv.constant0._Z23gemm_half_q_half_kernelILi1ELi128ELb1ELb1ELi64EEvPK6__halfPKjS4_S2_PS0_iiiiPKtS7_iiiiiibS2_i,"a",@progbits
	.sectionflags	@""
	.align	4
.nv.constant0._Z23gemm_half_q_half_kernelILi1ELi128ELb1ELb1ELi64EEvPK6__halfPKjS4_S2_PS0_iiiiPKtS7_iiiiiibS2_i:
	.zero		644


//--------------------- .nv.constant0._Z23gemm_half_q_half_kernelILi1ELi190ELb1ELb1ELi32EEvPK6__halfPKjS4_S2_PS0_iiiiPKtS7_iiiiiibS2_i --------------------------
	.section	.nv.constant0._Z23gemm_half_q_half_kernelILi1ELi190ELb1ELb1ELi32EEvPK6__halfPKjS4_S2_PS0_iiiiPKtS7_iiiiiibS2_i,"a",@progbits
	.sectionflags	@""
	.align	4
.nv.constant0._Z23gemm_half_q_half_kernelILi1ELi190ELb1ELb1ELi32EEvPK6__halfPKjS4_S2_PS0_iiiiPKtS7_iiiiiibS2_i:
	.zero		644


//--------------------- .nv.constant0._Z23gemm_half_q_half_kernelILi1ELi160ELb1ELb1ELi32EEvPK6__halfPKjS4_S2_PS0_iiiiPKtS7_iiiiiibS2_i --------------------------
	.section	.nv.constant0._Z23gemm_half_q_half_kernelILi1ELi160ELb1ELb1ELi32EEvPK6__halfPKjS4_S2_PS0_iiiiPKtS7_iiiiiibS2_i,"a",@progbits
	.sectionflags	@""
	.align	4
.nv.constant0._Z23gemm_half_q_half_kernelILi1ELi160ELb1ELb1ELi32EEvPK6__halfPKjS4_S2_PS0_iiiiPKtS7_iiiiiibS2_i:
	.zero		644


//--------------------- .nv.constant0._Z23gemm_half_q_half_kernelILi1ELi40ELb1ELb1ELi32EEvPK6__halfPKjS4_S2_PS0_iiiiPKtS7_iiiiiibS2_i --------------------------
	.section	.nv.constant0._Z23gemm_half_q_half_kernelILi1ELi40ELb1ELb1ELi32EEvPK6__halfPKjS4_S2_PS0_iiiiPKtS7_iiiiiibS2_i,"a",@progbits
	.sectionflags	@""
	.align	4
.nv.constant0._Z23gemm_half_q_half_kernelILi1ELi40ELb1ELb1ELi32EEvPK6__halfPKjS4_S2_PS0_iiiiPKtS7_iiiiiibS2_i:
	.zero		644


//--------------------- .nv.constant0._Z23gemm_half_q_half_kernelILi1ELi10ELb1ELb1ELi32EEvPK6__halfPKjS4_S2_PS0_iiiiPKtS7_iiiiiibS2_i --------------------------
	.section	.nv.constant0._Z23gemm_half_q_half_kernelILi1ELi10ELb1ELb1ELi32EEvPK6__halfPKjS4_S2_PS0_iiiiPKtS7_iiiiiibS2_i,"a",@progbits
	.sectionflags	@""
	.align	4
.nv.constant0._Z23gemm_half_q_half_kernelILi1ELi10ELb1ELb1ELi32EEvPK6__halfPKjS4_S2_PS0_iiiiPKtS7_iiiiiibS2_i:
	.zero		644


//--------------------- .nv.constant0._Z23gemm_half_q_half_kernelILi1ELi172ELb1ELb1ELi32EEvPK6__halfPKjS4_S2_PS0_iiiiPKtS7_iiiiiibS2_i --------------------------
	.section	.nv.constant0._Z23gemm_half_q_half_kernelILi1ELi172ELb1ELb1ELi32EEvPK6__halfPKjS4_S2_PS0_iiiiPKtS7_iiiiiibS2_i,"a",@progbits
	.sectionflags	@""
	.align	4
.nv.constant0._Z23gemm_half_q_half_kernelILi1ELi172ELb1ELb1ELi32EEvPK6__halfPKjS4_S2_PS0_iiiiPKtS7_iiiiiibS2_i:
	.zero		644


//--------------------- .nv.constant0._Z23gemm_half_q_half_kernelILi1ELi176ELb1ELb1ELi32EEvPK6__halfPKjS4_S2_PS0_iiiiPKtS7_iiiiiibS2_i --------------------------
	.section	.nv.constant0._Z23gemm_half_q_half_kernelILi1ELi176ELb1ELb1ELi32EEvPK6__halfPKjS4_S2_PS0_iiiiPKtS7_iiiiiibS2_i,"a",@progbits
	.sectionflags	@""
	.align	4
.nv.constant0._Z23gemm_half_q_half_kernelILi1ELi176ELb1ELb1ELi32EEvPK6__halfPKjS4_S2_PS0_iiiiPKtS7_iiiiiibS2_i:
	.zero		644


//--------------------- .nv.constant0._Z23gemm_half_q_half_kernelILi1ELi152ELb1ELb1ELi32EEvPK6__halfPKjS4_S2_PS0_iiiiPKtS7_iiiiiibS2_i --------------------------
	.section	.nv.constant0._Z23gemm_half_q_half_kernelILi1ELi152ELb1ELb1ELi32EEvPK6__halfPKjS4_S2_PS0_iiiiPKtS7_iiiiiibS2_i,"a",@progbits
	.sectionflags	@""
	.align	4
.nv.constant0._Z23gemm_half_q_half_kernelILi1ELi152ELb1ELb1ELi32EEvPK6__halfPKjS4_S2_PS0_iiiiPKtS7_iiiiiibS2_i:
	.zero		644


//--------------------- .nv.constant0._Z23gemm_half_q_half_kernelILi1ELi140ELb1ELb1ELi32EEvPK6__halfPKjS4_S2_PS0_iiiiPKtS7_iiiiiibS2_i --------------------------
	.section	.nv.constant0._Z23gemm_half_q_half_kernelILi1ELi140ELb1ELb1ELi32EEvPK6__halfPKjS4_S2_PS0_iiiiPKtS7_iiiiiibS2_i,"a",@progbits
	.sectionflags	@""
	.align	4
.nv.constant0._Z23gemm_half_q_half_kernelILi1ELi140ELb1ELb1ELi32EEvPK6__halfPKjS4_S2_PS0_iiiiPKtS7_iiiiiibS2_i:
	.zero		644


//--------------------- .nv.constant0._Z23gemm_half_q_half_kernelILi1ELi20ELb1ELb1ELi32EEvPK6__halfPKjS4_S2_PS0_iiiiPKtS7_iiiiiibS2_i --------------------------
	.section	.nv.constant0._Z23gemm_half_q_half_kernelILi1ELi20ELb1ELb1ELi32EEvPK6__halfPKjS4_S2_PS0_iiiiPKtS7_iiiiiibS2_i,"a",@progbits
	.sectionflags	@""
	.align	4
.nv.constant0._Z23gemm_half_q_half_kernelILi1ELi20ELb1ELb1ELi32EEvPK6__halfPKjS4_S2_PS0_iiiiPKtS7_iiiiiibS2_i:
	.zero		644


//--------------------- .nv.constant0._Z23gemm_half_q_half_kernelILi1ELi38ELb1ELb1ELi32EEvPK6__halfPKjS4_S2_PS0_iiiiPKtS7_iiiiiibS2_i --------------------------
	.section	.nv.constant0._Z23gemm_half_q_half_kernelILi1ELi38ELb1ELb1ELi32EEvPK6__halfPKjS4_S2_PS0_iiiiPKtS7_iiiiiibS2_i,"a",@progbits
	.sectionflags	@""
	.align	4
.nv.constant0._Z23gemm_half_q_half_kernelILi1ELi38ELb1ELb1ELi32EEvPK6__halfPKjS4_S2_PS0_iiiiPKtS7_iiiiiibS2_i:
	.zero		644


//--------------------- .nv.constant0._Z23gemm_half_q_half_kernelILi1ELi128ELb1ELb1ELi32EEvPK6__halfPKjS4_S2_PS0_iiiiPKtS7_iiiiiibS2_i --------------------------
	.section	.nv.constant0._Z23gemm_half_q_half_kernelILi1ELi128ELb1ELb1ELi32EEvPK6__halfPKjS4_S2_PS0_iiiiPKtS7_iiiiiibS2_i,"a",@progbits
	.sectionflags	@""
	.align	4
.nv.constant0._Z23gemm_half_q_half_kernelILi1ELi128ELb1ELb1ELi32EEvPK6__halfPKjS4_S2_PS0_iiiiPKtS7_iiiiiibS2_i:
	.zero		644


//--------------------- SYMBOLS --------------------------

	.type		.nv.reservedSmem.offset0,@object
	.size		.nv.reservedSmem.offset0,0x4
